	.target	sm_80

	.elftype	@"ET_EXEC"


//--------------------- .note.nv.tkinfo           --------------------------
	.section	.note.nv.tkinfo,"",@"SHT_NOTE"
	.sectionflags	@"SHF_NOTE_NV_TKINFO"
	.tkinfo
        /*0018*/ 	.word	0x00000002
        /*0030*/ 	.string	""
        /*0030*/ 	.string	"ptxas"
        /*0030*/ 	.string	"Cuda compilation tools, release 13.0, V13.0.88"
        /*0030*/ 	.string	"Build cuda_13.0.r13.0/compiler.36424714_0"
        /*0030*/ 	.string	"-arch sm_80 -m 64 "



//--------------------- .note.nv.cuinfo           --------------------------
	.section	.note.nv.cuinfo,"",@"SHT_NOTE"
	.sectionflags	@"SHF_NOTE_NV_CUINFO"
        /*0018*/ 	.short	0x0002
        /*001a*/ 	.short	0x0050
        /*001c*/ 	.short	0x0082
	.zero		2


//--------------------- .nv.info                  --------------------------
	.section	.nv.info,"",@"SHT_CUDA_INFO"
	.align	4


	//----- nvinfo : EIATTR_REGCOUNT
	.align		4
        /*0000*/ 	.byte	0x04, 0x2f
        /*0002*/ 	.short	(.L_12 - .L_11)
	.align		4
.L_11:
        /*0004*/ 	.word	index@(_ZN7cutlass13device_kernelIN5flash19enable_sm80_to_sm89INS1_16FlashAttnFwdSm80INS1_25CollectiveMainloopFwdSm80ILi8ELi1ELb0EN4cute5tupleIJNS5_1CILi128EEENS7_ILi48EEENS7_ILi256EEEEEELi256ENS_6half_tEfNS_4arch4Sm80ELb1ELb0ELb0ELb1ELb1ELb1ELb1ELb0EEENS1_21CollectiveEpilogueFwdINS6_IJS8_SA_S9_EEENS6_IJNS7_ILi1EEESI_SI_EEESC_SE_Li256ELb1ELb1ELb0ELb0EEENS1_19SingleTileSchedulerILb1ELb0ELb1ELi128EEEEEEEEEvNT_6ParamsE)
        /*0008*/ 	.word	0x000000fd


	//----- nvinfo : EIATTR_FRAME_SIZE
	.align		4
.L_12:
        /*000c*/ 	.byte	0x04, 0x11
        /*000e*/ 	.short	(.L_14 - .L_13)
	.align		4
.L_13:
        /*0010*/ 	.word	index@($__internal_19_$__cuda_sm70_shflsync_idx_p)
        /*0014*/ 	.word	0x00000000


	//----- nvinfo : EIATTR_FRAME_SIZE
	.align		4
.L_14:
        /*0018*/ 	.byte	0x04, 0x11
        /*001a*/ 	.short	(.L_16 - .L_15)
	.align		4
.L_15:
        /*001c*/ 	.word	index@(_ZN7cutlass13device_kernelIN5flash19enable_sm80_to_sm89INS1_16FlashAttnFwdSm80INS1_25CollectiveMainloopFwdSm80ILi8ELi1ELb0EN4cute5tupleIJNS5_1CILi128EEENS7_ILi48EEENS7_ILi256EEEEEELi256ENS_6half_tEfNS_4arch4Sm80ELb1ELb0ELb0ELb1ELb1ELb1ELb1ELb0EEENS1_21CollectiveEpilogueFwdINS6_IJS8_SA_S9_EEENS6_IJNS7_ILi1EEESI_SI_EEESC_SE_Li256ELb1ELb1ELb0ELb0EEENS1_19SingleTileSchedulerILb1ELb0ELb1ELi128EEEEEEEEEvNT_6ParamsE)
        /*0020*/ 	.word	0x00000000


	//----- nvinfo : EIATTR_REGCOUNT
	.align		4
.L_16:
        /*0024*/ 	.byte	0x04, 0x2f
        /*0026*/ 	.short	(.L_18 - .L_17)
	.align		4
.L_17:
        /*0028*/ 	.word	index@(_ZN7cutlass13device_kernelIN5flash19enable_sm80_to_sm89INS1_16FlashAttnFwdSm80INS1_25CollectiveMainloopFwdSm80ILi8ELi1ELb0EN4cute5tupleIJNS5_1CILi128EEENS7_ILi96EEENS7_ILi256EEEEEELi256ENS_6half_tEfNS_4arch4Sm80ELb1ELb0ELb0ELb1ELb1ELb0ELb1ELb0EEENS1_21CollectiveEpilogueFwdINS6_IJS8_SA_S9_EEENS6_IJNS7_ILi1EEESI_SI_EEESC_SE_Li256ELb1ELb1ELb0ELb0EEENS1_19SingleTileSchedulerILb1ELb0ELb1ELi128EEEEEEEEEvNT_6ParamsE)
        /*002c*/ 	.word	0x000000ff


	//----- nvinfo : EIATTR_FRAME_SIZE
	.align		4
.L_18:
        /*0030*/ 	.byte	0x04, 0x11
        /*0032*/ 	.short	(.L_20 - .L_19)
	.align		4
.L_19:
        /*0034*/ 	.word	index@(_ZN7cutlass13device_kernelIN5flash19enable_sm80_to_sm89INS1_16FlashAttnFwdSm80INS1_25CollectiveMainloopFwdSm80ILi8ELi1ELb0EN4cute5tupleIJNS5_1CILi128EEENS7_ILi96EEENS7_ILi256EEEEEELi256ENS_6half_tEfNS_4arch4Sm80ELb1ELb0ELb0ELb1ELb1ELb0ELb1ELb0EEENS1_21CollectiveEpilogueFwdINS6_IJS8_SA_S9_EEENS6_IJNS7_ILi1EEESI_SI_EEESC_SE_Li256ELb1ELb1ELb0ELb0EEENS1_19SingleTileSchedulerILb1ELb0ELb1ELi128EEEEEEEEEvNT_6ParamsE)
        /*0038*/ 	.word	0x00000088


	//----- nvinfo : EIATTR_REGCOUNT
	.align		4
.L_20:
        /*003c*/ 	.byte	0x04, 0x2f
        /*003e*/ 	.short	(.L_22 - .L_21)
	.align		4
.L_21:
        /*0040*/ 	.word	index@(_ZN7cutlass13device_kernelIN5flash19enable_sm80_to_sm89INS1_16FlashAttnFwdSm80INS1_25CollectiveMainloopFwdSm80ILi8ELi1ELb0EN4cute5tupleIJNS5_1CILi128EEENS7_ILi96EEENS7_ILi256EEEEEELi256ENS_6half_tEfNS_4arch4Sm80ELb1ELb0ELb0ELb0ELb1ELb0ELb1ELb0EEENS1_21CollectiveEpilogueFwdINS6_IJS8_SA_S9_EEENS6_IJNS7_ILi1EEESI_SI_EEESC_SE_Li256ELb0ELb1ELb0ELb0EEENS1_30DynamicPersistentTileSchedulerILi256ELi256ELb0ELb1ELb0EEEEEEEEEvNT_6ParamsE)
        /*0044*/ 	.word	0x000000ff


	//----- nvinfo : EIATTR_FRAME_SIZE
	.align		4
.L_22:
        /*0048*/ 	.byte	0x04, 0x11
        /*004a*/ 	.short	(.L_24 - .L_23)
	.align		4
.L_23:
        /*004c*/ 	.word	index@($__internal_18_$__cuda_sm70_shflsync_idx_p)
        /*0050*/ 	.word	0x00000000


	//----- nvinfo : EIATTR_FRAME_SIZE
	.align		4
.L_24:
        /*0054*/ 	.byte	0x04, 0x11
        /*0056*/ 	.short	(.L_26 - .L_25)
	.align		4
.L_25:
        /*0058*/ 	.word	index@($__internal_17_$__cuda_sm70_shflsync_bfly_p)
        /*005c*/ 	.word	0x00000000


	//----- nvinfo : EIATTR_FRAME_SIZE
	.align		4
.L_26:
        /*0060*/ 	.byte	0x04, 0x11
        /*0062*/ 	.short	(.L_28 - .L_27)
	.align		4
.L_27:
        /*0064*/ 	.word	index@(_ZN7cutlass13device_kernelIN5flash19enable_sm80_to_sm89INS1_16FlashAttnFwdSm80INS1_25CollectiveMainloopFwdSm80ILi8ELi1ELb0EN4cute5tupleIJNS5_1CILi128EEENS7_ILi96EEENS7_ILi256EEEEEELi256ENS_6half_tEfNS_4arch4Sm80ELb1ELb0ELb0ELb0ELb1ELb0ELb1ELb0EEENS1_21CollectiveEpilogueFwdINS6_IJS8_SA_S9_EEENS6_IJNS7_ILi1EEESI_SI_EEESC_SE_Li256ELb0ELb1ELb0ELb0EEENS1_30DynamicPersistentTileSchedulerILi256ELi256ELb0ELb1ELb0EEEEEEEEEvNT_6ParamsE)
        /*0068*/ 	.word	0x00000088


	//----- nvinfo : EIATTR_REGCOUNT
	.align		4
.L_28:
        /*006c*/ 	.byte	0x04, 0x2f
        /*006e*/ 	.short	(.L_30 - .L_29)
	.align		4
.L_29:
        /*0070*/ 	.word	index@(_ZN7cutlass13device_kernelIN5flash19enable_sm80_to_sm89INS1_16FlashAttnFwdSm80INS1_25CollectiveMainloopFwdSm80ILi8ELi1ELb0EN4cute5tupleIJNS5_1CILi128EEENS7_ILi48EEENS7_ILi256EEEEEELi256ENS_6half_tEfNS_4arch4Sm80ELb0ELb1ELb0ELb1ELb1ELb1ELb1ELb0EEENS1_21CollectiveEpilogueFwdINS6_IJS8_SA_S9_EEENS6_IJNS7_ILi1EEESI_SI_EEESC_SE_Li256ELb1ELb1ELb0ELb0EEENS1_19SingleTileSchedulerILb1ELb0ELb1ELi128EEEEEEEEEvNT_6ParamsE)
        /*0074*/ 	.word	0x000000ff


	//----- nvinfo : EIATTR_FRAME_SIZE
	.align		4
.L_30:
        /*0078*/ 	.byte	0x04, 0x11
        /*007a*/ 	.short	(.L_32 - .L_31)
	.align		4
.L_31:
        /*007c*/ 	.word	index@($__internal_16_$__cuda_sm70_shflsync_idx_p)
        /*0080*/ 	.word	0x00000000


	//----- nvinfo : EIATTR_FRAME_SIZE
	.align		4
.L_32:
        /*0084*/ 	.byte	0x04, 0x11
        /*0086*/ 	.short	(.L_34 - .L_33)
	.align		4
.L_33:
        /*0088*/ 	.word	index@($__internal_15_$__cuda_sm70_shflsync_bfly_p)
        /*008c*/ 	.word	0x00000000


	//----- nvinfo : EIATTR_FRAME_SIZE
	.align		4
.L_34:
        /*0090*/ 	.byte	0x04, 0x11
        /*0092*/ 	.short	(.L_36 - .L_35)
	.align		4
.L_35:
        /*0094*/ 	.word	index@($_ZN7cutlass13device_kernelIN5flash19enable_sm80_to_sm89INS1_16FlashAttnFwdSm80INS1_25CollectiveMainloopFwdSm80ILi8ELi1ELb0EN4cute5tupleIJNS5_1CILi128EEENS7_ILi48EEENS7_ILi256EEEEEELi256ENS_6half_tEfNS_4arch4Sm80ELb0ELb1ELb0ELb1ELb1ELb1ELb1ELb0EEENS1_21CollectiveEpilogueFwdINS6_IJS8_SA_S9_EEENS6_IJNS7_ILi1EEESI_SI_EEESC_SE_Li256ELb1ELb1ELb0ELb0EEENS1_19SingleTileSchedulerILb1ELb0ELb1ELi128EEEEEEEEEvNT_6ParamsE$_ZZN5flash25CollectiveMainloopFwdSm80ILi8ELi1ELb0EN4cute5tupleIJNS1_1CILi128EEENS3_ILi48EEENS3_ILi256EEEEEELi256EN7cutlass6half_tEfNS8_4arch4Sm80ELb0ELb1ELb0ELb1ELb1ELb1ELb1ELb0EE3mmaINS_16FlashAttnFwdSm80ISC_NS_21CollectiveEpilogueFwdINS2_IJS4_S6_S5_EEENS2_IJNS3_ILi1EEESH_SH_EEES9_SB_Li256ELb1ELb1ELb0ELb0EEENS_19SingleTileSchedulerILb1ELb0ELb1ELi128EEEE13SharedStorageENS1_6TensorINS1_11ArrayEngineIfLm128EEENS1_6LayoutINS2_IJNS2_IJNS3_ILi2EEESS_EEESH_NS3_ILi32EEEEEENS2_IJNS2_IJSH_SS_EEENS3_ILi0EEENS3_ILi4EEEEEEEEEENS_7SoftmaxILi2ELi0EEEEEbRKNSC_6ParamsERT0_RT1_iRKNS_16SeqlenInfoQKNewKILb1ELb1EEENS2_IJiiiiEEERT_ENKUlvE_clEv)
        /*0098*/ 	.word	0x00000000


	//----- nvinfo : EIATTR_FRAME_SIZE
	.align		4
.L_36:
        /*009c*/ 	.byte	0x04, 0x11
        /*009e*/ 	.short	(.L_38 - .L_37)
	.align		4
.L_37:
        /*00a0*/ 	.word	index@(_ZN7cutlass13device_kernelIN5flash19enable_sm80_to_sm89INS1_16FlashAttnFwdSm80INS1_25CollectiveMainloopFwdSm80ILi8ELi1ELb0EN4cute5tupleIJNS5_1CILi128EEENS7_ILi48EEENS7_ILi256EEEEEELi256ENS_6half_tEfNS_4arch4Sm80ELb0ELb1ELb0ELb1ELb1ELb1ELb1ELb0EEENS1_21CollectiveEpilogueFwdINS6_IJS8_SA_S9_EEENS6_IJNS7_ILi1EEESI_SI_EEESC_SE_Li256ELb1ELb1ELb0ELb0EEENS1_19SingleTileSchedulerILb1ELb0ELb1ELi128EEEEEEEEEvNT_6ParamsE)
        /*00a4*/ 	.word	0x00000070


	//----- nvinfo : EIATTR_REGCOUNT
	.align		4
.L_38:
        /*00a8*/ 	.byte	0x04, 0x2f
        /*00aa*/ 	.short	(.L_40 - .L_39)
	.align		4
.L_39:
        /*00ac*/ 	.word	index@(_ZN7cutlass13device_kernelIN5flash19enable_sm80_to_sm89INS1_16FlashAttnFwdSm80INS1_25CollectiveMainloopFwdSm80ILi8ELi1ELb0EN4cute5tupleIJNS5_1CILi128EEENS7_ILi64EEENS7_ILi256EEEEEELi256ENS_6half_tEfNS_4arch4Sm80ELb0ELb1ELb0ELb1ELb1ELb0ELb1ELb0EEENS1_21CollectiveEpilogueFwdINS6_IJS8_SA_S9_EEENS6_IJNS7_ILi1EEESI_SI_EEESC_SE_Li256ELb1ELb1ELb0ELb0EEENS1_19SingleTileSchedulerILb1ELb0ELb1ELi128EEEEEEEEEvNT_6ParamsE)
        /*00b0*/ 	.word	0x000000ff


	//----- nvinfo : EIATTR_FRAME_SIZE
	.align		4
.L_40:
        /*00b4*/ 	.byte	0x04, 0x11
        /*00b6*/ 	.short	(.L_42 - .L_41)
	.align		4
.L_41:
        /*00b8*/ 	.word	index@(_ZN7cutlass13device_kernelIN5flash19enable_sm80_to_sm89INS1_16FlashAttnFwdSm80INS1_25CollectiveMainloopFwdSm80ILi8ELi1ELb0EN4cute5tupleIJNS5_1CILi128EEENS7_ILi64EEENS7_ILi256EEEEEELi256ENS_6half_tEfNS_4arch4Sm80ELb0ELb1ELb0ELb1ELb1ELb0ELb1ELb0EEENS1_21CollectiveEpilogueFwdINS6_IJS8_SA_S9_EEENS6_IJNS7_ILi1EEESI_SI_EEESC_SE_Li256ELb1ELb1ELb0ELb0EEENS1_19SingleTileSchedulerILb1ELb0ELb1ELi128EEEEEEEEEvNT_6ParamsE)
        /*00bc*/ 	.word	0x00000000


	//----- nvinfo : EIATTR_REGCOUNT
	.align		4
.L_42:
        /*00c0*/ 	.byte	0x04, 0x2f
        /*00c2*/ 	.short	(.L_44 - .L_43)
	.align		4
.L_43:
        /*00c4*/ 	.word	index@(_ZN7cutlass13device_kernelIN5flash19enable_sm80_to_sm89INS1_16FlashAttnFwdSm80INS1_25CollectiveMainloopFwdSm80ILi8ELi1ELb0EN4cute5tupleIJNS5_1CILi128EEENS7_ILi64EEENS7_ILi256EEEEEELi256ENS_6half_tEfNS_4arch4Sm80ELb0ELb1ELb0ELb0ELb1ELb0ELb1ELb0EEENS1_21CollectiveEpilogueFwdINS6_IJS8_SA_S9_EEENS6_IJNS7_ILi1EEESI_SI_EEESC_SE_Li256ELb0ELb1ELb0ELb0EEENS1_19SingleTileSchedulerILb0ELb0ELb1ELi128EEEEEEEEEvNT_6ParamsE)
        /*00c8*/ 	.word	0x000000ff


	//----- nvinfo : EIATTR_FRAME_SIZE
	.align		4
.L_44:
        /*00cc*/ 	.byte	0x04, 0x11
        /*00ce*/ 	.short	(.L_46 - .L_45)
	.align		4
.L_45:
        /*00d0*/ 	.word	index@(_ZN7cutlass13device_kernelIN5flash19enable_sm80_to_sm89INS1_16FlashAttnFwdSm80INS1_25CollectiveMainloopFwdSm80ILi8ELi1ELb0EN4cute5tupleIJNS5_1CILi128EEENS7_ILi64EEENS7_ILi256EEEEEELi256ENS_6half_tEfNS_4arch4Sm80ELb0ELb1ELb0ELb0ELb1ELb0ELb1ELb0EEENS1_21CollectiveEpilogueFwdINS6_IJS8_SA_S9_EEENS6_IJNS7_ILi1EEESI_SI_EEESC_SE_Li256ELb0ELb1ELb0ELb0EEENS1_19SingleTileSchedulerILb0ELb0ELb1ELi128EEEEEEEEEvNT_6ParamsE)
        /*00d4*/ 	.word	0x00000000


	//----- nvinfo : EIATTR_REGCOUNT
	.align		4
.L_46:
        /*00d8*/ 	.byte	0x04, 0x2f
        /*00da*/ 	.short	(.L_48 - .L_47)
	.align		4
.L_47:
        /*00dc*/ 	.word	index@(_ZN7cutlass13device_kernelIN5flash19enable_sm80_to_sm89INS1_16FlashAttnFwdSm80INS1_25CollectiveMainloopFwdSm80ILi8ELi1ELb0EN4cute5tupleIJNS5_1CILi128EEENS7_ILi48EEENS7_ILi256EEEEEELi256ENS_6half_tEfNS_4arch4Sm80ELb0ELb0ELb0ELb1ELb1ELb1ELb1ELb0EEENS1_21CollectiveEpilogueFwdINS6_IJS8_SA_S9_EEENS6_IJNS7_ILi1EEESI_SI_EEESC_SE_Li256ELb1ELb1ELb0ELb0EEENS1_19SingleTileSchedulerILb1ELb0ELb1ELi128EEEEEEEEEvNT_6ParamsE)
        /*00e0*/ 	.word	0x000000f8


	//----- nvinfo : EIATTR_FRAME_SIZE
	.align		4
.L_48:
        /*00e4*/ 	.byte	0x04, 0x11
        /*00e6*/ 	.short	(.L_50 - .L_49)
	.align		4
.L_49:
        /*00e8*/ 	.word	index@($__internal_14_$__cuda_sm70_shflsync_idx_p)
        /*00ec*/ 	.word	0x00000000


	//----- nvinfo : EIATTR_FRAME_SIZE
	.align		4
.L_50:
        /*00f0*/ 	.byte	0x04, 0x11
        /*00f2*/ 	.short	(.L_52 - .L_51)
	.align		4
.L_51:
        /*00f4*/ 	.word	index@(_ZN7cutlass13device_kernelIN5flash19enable_sm80_to_sm89INS1_16FlashAttnFwdSm80INS1_25CollectiveMainloopFwdSm80ILi8ELi1ELb0EN4cute5tupleIJNS5_1CILi128EEENS7_ILi48EEENS7_ILi256EEEEEELi256ENS_6half_tEfNS_4arch4Sm80ELb0ELb0ELb0ELb1ELb1ELb1ELb1ELb0EEENS1_21CollectiveEpilogueFwdINS6_IJS8_SA_S9_EEENS6_IJNS7_ILi1EEESI_SI_EEESC_SE_Li256ELb1ELb1ELb0ELb0EEENS1_19SingleTileSchedulerILb1ELb0ELb1ELi128EEEEEEEEEvNT_6ParamsE)
        /*00f8*/ 	.word	0x00000000


	//----- nvinfo : EIATTR_REGCOUNT
	.align		4
.L_52:
        /*00fc*/ 	.byte	0x04, 0x2f
        /*00fe*/ 	.short	(.L_54 - .L_53)
	.align		4
.L_53:
        /*0100*/ 	.word	index@(_ZN7cutlass13device_kernelIN5flash19enable_sm80_to_sm89INS1_16FlashAttnFwdSm80INS1_25CollectiveMainloopFwdSm80ILi8ELi1ELb0EN4cute5tupleIJNS5_1CILi128EEENS7_ILi96EEENS7_ILi256EEEEEELi256ENS_6half_tEfNS_4arch4Sm80ELb0ELb0ELb0ELb1ELb1ELb0ELb1ELb0EEENS1_21CollectiveEpilogueFwdINS6_IJS8_SA_S9_EEENS6_IJNS7_ILi1EEESI_SI_EEESC_SE_Li256ELb1ELb1ELb0ELb0EEENS1_19SingleTileSchedulerILb1ELb0ELb1ELi128EEEEEEEEEvNT_6ParamsE)
        /*0104*/ 	.word	0x000000ff


	//----- nvinfo : EIATTR_FRAME_SIZE
	.align		4
.L_54:
        /*0108*/ 	.byte	0x04, 0x11
        /*010a*/ 	.short	(.L_56 - .L_55)
	.align		4
.L_55:
        /*010c*/ 	.word	index@(_ZN7cutlass13device_kernelIN5flash19enable_sm80_to_sm89INS1_16FlashAttnFwdSm80INS1_25CollectiveMainloopFwdSm80ILi8ELi1ELb0EN4cute5tupleIJNS5_1CILi128EEENS7_ILi96EEENS7_ILi256EEEEEELi256ENS_6half_tEfNS_4arch4Sm80ELb0ELb0ELb0ELb1ELb1ELb0ELb1ELb0EEENS1_21CollectiveEpilogueFwdINS6_IJS8_SA_S9_EEENS6_IJNS7_ILi1EEESI_SI_EEESC_SE_Li256ELb1ELb1ELb0ELb0EEENS1_19SingleTileSchedulerILb1ELb0ELb1ELi128EEEEEEEEEvNT_6ParamsE)
        /*0110*/ 	.word	0x00000048


	//----- nvinfo : EIATTR_REGCOUNT
	.align		4
.L_56:
        /*0114*/ 	.byte	0x04, 0x2f
        /*0116*/ 	.short	(.L_58 - .L_57)
	.align		4
.L_57:
        /*0118*/ 	.word	index@(_ZN7cutlass13device_kernelIN5flash19enable_sm80_to_sm89INS1_16FlashAttnFwdSm80INS1_25CollectiveMainloopFwdSm80ILi8ELi1ELb0EN4cute5tupleIJNS5_1CILi128EEENS7_ILi96EEENS7_ILi256EEEEEELi256ENS_6half_tEfNS_4arch4Sm80ELb0ELb0ELb0ELb0ELb1ELb0ELb1ELb0EEENS1_21CollectiveEpilogueFwdINS6_IJS8_SA_S9_EEENS6_IJNS7_ILi1EEESI_SI_EEESC_SE_Li256ELb0ELb1ELb0ELb0EEENS1_19SingleTileSchedulerILb0ELb0ELb1ELi128EEEEEEEEEvNT_6ParamsE)
        /*011c*/ 	.word	0x000000ff


	//----- nvinfo : EIATTR_FRAME_SIZE
	.align		4
.L_58:
        /*0120*/ 	.byte	0x04, 0x11
        /*0122*/ 	.short	(.L_60 - .L_59)
	.align		4
.L_59:
        /*0124*/ 	.word	index@(_ZN7cutlass13device_kernelIN5flash19enable_sm80_to_sm89INS1_16FlashAttnFwdSm80INS1_25CollectiveMainloopFwdSm80ILi8ELi1ELb0EN4cute5tupleIJNS5_1CILi128EEENS7_ILi96EEENS7_ILi256EEEEEELi256ENS_6half_tEfNS_4arch4Sm80ELb0ELb0ELb0ELb0ELb1ELb0ELb1ELb0EEENS1_21CollectiveEpilogueFwdINS6_IJS8_SA_S9_EEENS6_IJNS7_ILi1EEESI_SI_EEESC_SE_Li256ELb0ELb1ELb0ELb0EEENS1_19SingleTileSchedulerILb0ELb0ELb1ELi128EEEEEEEEEvNT_6ParamsE)
        /*0128*/ 	.word	0x00000060


	//----- nvinfo : EIATTR_REGCOUNT
	.align		4
.L_60:
        /*012c*/ 	.byte	0x04, 0x2f
        /*012e*/ 	.short	(.L_62 - .L_61)
	.align		4
.L_61:
        /*0130*/ 	.word	index@(_ZN7cutlass13device_kernelIN5flash19enable_sm80_to_sm89INS1_16FlashAttnFwdSm80INS1_25CollectiveMainloopFwdSm80ILi8ELi1ELb0EN4cute5tupleIJNS5_1CILi128EEENS7_ILi32EEENS7_ILi256EEEEEELi256ENS_6half_tEfNS_4arch4Sm80ELb1ELb0ELb0ELb1ELb1ELb1ELb1ELb0EEENS1_21CollectiveEpilogueFwdINS6_IJS8_SA_S9_EEENS6_IJNS7_ILi1EEESI_SI_EEESC_SE_Li256ELb1ELb1ELb0ELb0EEENS1_19SingleTileSchedulerILb1ELb0ELb1ELi128EEEEEEEEEvNT_6ParamsE)
        /*0134*/ 	.word	0x000000fb


	//----- nvinfo : EIATTR_FRAME_SIZE
	.align		4
.L_62:
        /*0138*/ 	.byte	0x04, 0x11
        /*013a*/ 	.short	(.L_64 - .L_63)
	.align		4
.L_63:
        /*013c*/ 	.word	index@(_ZN7cutlass13device_kernelIN5flash19enable_sm80_to_sm89INS1_16FlashAttnFwdSm80INS1_25CollectiveMainloopFwdSm80ILi8ELi1ELb0EN4cute5tupleIJNS5_1CILi128EEENS7_ILi32EEENS7_ILi256EEEEEELi256ENS_6half_tEfNS_4arch4Sm80ELb1ELb0ELb0ELb1ELb1ELb1ELb1ELb0EEENS1_21CollectiveEpilogueFwdINS6_IJS8_SA_S9_EEENS6_IJNS7_ILi1EEESI_SI_EEESC_SE_Li256ELb1ELb1ELb0ELb0EEENS1_19SingleTileSchedulerILb1ELb0ELb1ELi128EEEEEEEEEvNT_6ParamsE)
        /*0140*/ 	.word	0x00000000


	//----- nvinfo : EIATTR_REGCOUNT
	.align		4
.L_64:
        /*0144*/ 	.byte	0x04, 0x2f
        /*0146*/ 	.short	(.L_66 - .L_65)
	.align		4
.L_65:
        /*0148*/ 	.word	index@(_ZN7cutlass13device_kernelIN5flash19enable_sm80_to_sm89INS1_16FlashAttnFwdSm80INS1_25CollectiveMainloopFwdSm80ILi8ELi1ELb1EN4cute5tupleIJNS5_1CILi128EEENS7_ILi64EEENS7_ILi256EEEEEELi256ENS_6half_tEfNS_4arch4Sm80ELb1ELb0ELb0ELb1ELb1ELb0ELb1ELb0EEENS1_21CollectiveEpilogueFwdINS6_IJS8_SA_S9_EEENS6_IJNS7_ILi1EEESI_SI_EEESC_SE_Li256ELb1ELb1ELb0ELb0EEENS1_19SingleTileSchedulerILb1ELb0ELb1ELi128EEEEEEEEEvNT_6ParamsE)
        /*014c*/ 	.word	0x000000ff


	//----- nvinfo : EIATTR_FRAME_SIZE
	.align		4
.L_66:
        /*0150*/ 	.byte	0x04, 0x11
        /*0152*/ 	.short	(.L_68 - .L_67)
	.align		4
.L_67:
        /*0154*/ 	.word	index@(_ZN7cutlass13device_kernelIN5flash19enable_sm80_to_sm89INS1_16FlashAttnFwdSm80INS1_25CollectiveMainloopFwdSm80ILi8ELi1ELb1EN4cute5tupleIJNS5_1CILi128EEENS7_ILi64EEENS7_ILi256EEEEEELi256ENS_6half_tEfNS_4arch4Sm80ELb1ELb0ELb0ELb1ELb1ELb0ELb1ELb0EEENS1_21CollectiveEpilogueFwdINS6_IJS8_SA_S9_EEENS6_IJNS7_ILi1EEESI_SI_EEESC_SE_Li256ELb1ELb1ELb0ELb0EEENS1_19SingleTileSchedulerILb1ELb0ELb1ELi128EEEEEEEEEvNT_6ParamsE)
        /*0158*/ 	.word	0x000000e0


	//----- nvinfo : EIATTR_REGCOUNT
	.align		4
.L_68:
        /*015c*/ 	.byte	0x04, 0x2f
        /*015e*/ 	.short	(.L_70 - .L_69)
	.align		4
.L_69:
        /*0160*/ 	.word	index@(_ZN7cutlass13device_kernelIN5flash19enable_sm80_to_sm89INS1_16FlashAttnFwdSm80INS1_25CollectiveMainloopFwdSm80ILi8ELi1ELb1EN4cute5tupleIJNS5_1CILi128EEENS7_ILi64EEENS7_ILi256EEEEEELi256ENS_6half_tEfNS_4arch4Sm80ELb1ELb0ELb0ELb0ELb1ELb0ELb1ELb0EEENS1_21CollectiveEpilogueFwdINS6_IJS8_SA_S9_EEENS6_IJNS7_ILi1EEESI_SI_EEESC_SE_Li256ELb0ELb1ELb0ELb0EEENS1_30DynamicPersistentTileSchedulerILi256ELi256ELb0ELb1ELb0EEEEEEEEEvNT_6ParamsE)
        /*0164*/ 	.word	0x000000ff


	//----- nvinfo : EIATTR_FRAME_SIZE
	.align		4
.L_70:
        /*0168*/ 	.byte	0x04, 0x11
        /*016a*/ 	.short	(.L_72 - .L_71)
	.align		4
.L_71:
        /*016c*/ 	.word	index@($__internal_13_$__cuda_sm70_shflsync_idx_p)
        /*0170*/ 	.word	0x00000000


	//----- nvinfo : EIATTR_FRAME_SIZE
	.align		4
.L_72:
        /*0174*/ 	.byte	0x04, 0x11
        /*0176*/ 	.short	(.L_74 - .L_73)
	.align		4
.L_73:
        /*0178*/ 	.word	index@($__internal_12_$__cuda_sm70_shflsync_bfly_p)
        /*017c*/ 	.word	0x00000000


	//----- nvinfo : EIATTR_FRAME_SIZE
	.align		4
.L_74:
        /*0180*/ 	.byte	0x04, 0x11
        /*0182*/ 	.short	(.L_76 - .L_75)
	.align		4
.L_75:
        /*0184*/ 	.word	index@(_ZN7cutlass13device_kernelIN5flash19enable_sm80_to_sm89INS1_16FlashAttnFwdSm80INS1_25CollectiveMainloopFwdSm80ILi8ELi1ELb1EN4cute5tupleIJNS5_1CILi128EEENS7_ILi64EEENS7_ILi256EEEEEELi256ENS_6half_tEfNS_4arch4Sm80ELb1ELb0ELb0ELb0ELb1ELb0ELb1ELb0EEENS1_21CollectiveEpilogueFwdINS6_IJS8_SA_S9_EEENS6_IJNS7_ILi1EEESI_SI_EEESC_SE_Li256ELb0ELb1ELb0ELb0EEENS1_30DynamicPersistentTileSchedulerILi256ELi256ELb0ELb1ELb0EEEEEEEEEvNT_6ParamsE)
        /*0188*/ 	.word	0x00000128


	//----- nvinfo : EIATTR_REGCOUNT
	.align		4
.L_76:
        /*018c*/ 	.byte	0x04, 0x2f
        /*018e*/ 	.short	(.L_78 - .L_77)
	.align		4
.L_77:
        /*0190*/ 	.word	index@(_ZN7cutlass13device_kernelIN5flash19enable_sm80_to_sm89INS1_16FlashAttnFwdSm80INS1_25CollectiveMainloopFwdSm80ILi8ELi1ELb0EN4cute5tupleIJNS5_1CILi128EEENS7_ILi32EEENS7_ILi256EEEEEELi256ENS_6half_tEfNS_4arch4Sm80ELb0ELb1ELb0ELb1ELb1ELb1ELb1ELb0EEENS1_21CollectiveEpilogueFwdINS6_IJS8_SA_S9_EEENS6_IJNS7_ILi1EEESI_SI_EEESC_SE_Li256ELb1ELb1ELb0ELb0EEENS1_19SingleTileSchedulerILb1ELb0ELb1ELi128EEEEEEEEEvNT_6ParamsE)
        /*0194*/ 	.word	0x000000f9


	//----- nvinfo : EIATTR_FRAME_SIZE
	.align		4
.L_78:
        /*0198*/ 	.byte	0x04, 0x11
        /*019a*/ 	.short	(.L_80 - .L_79)
	.align		4
.L_79:
        /*019c*/ 	.word	index@(_ZN7cutlass13device_kernelIN5flash19enable_sm80_to_sm89INS1_16FlashAttnFwdSm80INS1_25CollectiveMainloopFwdSm80ILi8ELi1ELb0EN4cute5tupleIJNS5_1CILi128EEENS7_ILi32EEENS7_ILi256EEEEEELi256ENS_6half_tEfNS_4arch4Sm80ELb0ELb1ELb0ELb1ELb1ELb1ELb1ELb0EEENS1_21CollectiveEpilogueFwdINS6_IJS8_SA_S9_EEENS6_IJNS7_ILi1EEESI_SI_EEESC_SE_Li256ELb1ELb1ELb0ELb0EEENS1_19SingleTileSchedulerILb1ELb0ELb1ELi128EEEEEEEEEvNT_6ParamsE)
        /*01a0*/ 	.word	0x00000000


	//----- nvinfo : EIATTR_REGCOUNT
	.align		4
.L_80:
        /*01a4*/ 	.byte	0x04, 0x2f
        /*01a6*/ 	.short	(.L_82 - .L_81)
	.align		4
.L_81:
        /*01a8*/ 	.word	index@(_ZN7cutlass13device_kernelIN5flash19enable_sm80_to_sm89INS1_16FlashAttnFwdSm80INS1_25CollectiveMainloopFwdSm80ILi8ELi1ELb1EN4cute5tupleIJNS5_1CILi128EEENS7_ILi48EEENS7_ILi256EEEEEELi256ENS_6half_tEfNS_4arch4Sm80ELb0ELb1ELb0ELb1ELb1ELb0ELb1ELb0EEENS1_21CollectiveEpilogueFwdINS6_IJS8_SA_S9_EEENS6_IJNS7_ILi1EEESI_SI_EEESC_SE_Li256ELb1ELb1ELb0ELb0EEENS1_19SingleTileSchedulerILb1ELb0ELb1ELi128EEEEEEEEEvNT_6ParamsE)
        /*01ac*/ 	.word	0x000000ff


	//----- nvinfo : EIATTR_FRAME_SIZE
	.align		4
.L_82:
        /*01b0*/ 	.byte	0x04, 0x11
        /*01b2*/ 	.short	(.L_84 - .L_83)
	.align		4
.L_83:
        /*01b4*/ 	.word	index@($__internal_11_$__cuda_sm70_shflsync_idx_p)
        /*01b8*/ 	.word	0x00000000


	//----- nvinfo : EIATTR_FRAME_SIZE
	.align		4
.L_84:
        /*01bc*/ 	.byte	0x04, 0x11
        /*01be*/ 	.short	(.L_86 - .L_85)
	.align		4
.L_85:
        /*01c0*/ 	.word	index@(_ZN7cutlass13device_kernelIN5flash19enable_sm80_to_sm89INS1_16FlashAttnFwdSm80INS1_25CollectiveMainloopFwdSm80ILi8ELi1ELb1EN4cute5tupleIJNS5_1CILi128EEENS7_ILi48EEENS7_ILi256EEEEEELi256ENS_6half_tEfNS_4arch4Sm80ELb0ELb1ELb0ELb1ELb1ELb0ELb1ELb0EEENS1_21CollectiveEpilogueFwdINS6_IJS8_SA_S9_EEENS6_IJNS7_ILi1EEESI_SI_EEESC_SE_Li256ELb1ELb1ELb0ELb0EEENS1_19SingleTileSchedulerILb1ELb0ELb1ELi128EEEEEEEEEvNT_6ParamsE)
        /*01c4*/ 	.word	0x00000080


	//----- nvinfo : EIATTR_REGCOUNT
	.align		4
.L_86:
        /*01c8*/ 	.byte	0x04, 0x2f
        /*01ca*/ 	.short	(.L_88 - .L_87)
	.align		4
.L_87:
        /*01cc*/ 	.word	index@(_ZN7cutlass13device_kernelIN5flash19enable_sm80_to_sm89INS1_16FlashAttnFwdSm80INS1_25CollectiveMainloopFwdSm80ILi8ELi1ELb1EN4cute5tupleIJNS5_1CILi128EEENS7_ILi48EEENS7_ILi256EEEEEELi256ENS_6half_tEfNS_4arch4Sm80ELb0ELb1ELb0ELb0ELb1ELb0ELb1ELb0EEENS1_21CollectiveEpilogueFwdINS6_IJS8_SA_S9_EEENS6_IJNS7_ILi1EEESI_SI_EEESC_SE_Li256ELb0ELb1ELb0ELb0EEENS1_19SingleTileSchedulerILb0ELb0ELb1ELi128EEEEEEEEEvNT_6ParamsE)
        /*01d0*/ 	.word	0x000000ff


	//----- nvinfo : EIATTR_FRAME_SIZE
	.align		4
.L_88:
        /*01d4*/ 	.byte	0x04, 0x11
        /*01d6*/ 	.short	(.L_90 - .L_89)
	.align		4
.L_89:
        /*01d8*/ 	.word	index@($__internal_10_$__cuda_sm70_shflsync_idx_p)
        /*01dc*/ 	.word	0x00000000


	//----- nvinfo : EIATTR_FRAME_SIZE
	.align		4
.L_90:
        /*01e0*/ 	.byte	0x04, 0x11
        /*01e2*/ 	.short	(.L_92 - .L_91)
	.align		4
.L_91:
        /*01e4*/ 	.word	index@(_ZN7cutlass13device_kernelIN5flash19enable_sm80_to_sm89INS1_16FlashAttnFwdSm80INS1_25CollectiveMainloopFwdSm80ILi8ELi1ELb1EN4cute5tupleIJNS5_1CILi128EEENS7_ILi48EEENS7_ILi256EEEEEELi256ENS_6half_tEfNS_4arch4Sm80ELb0ELb1ELb0ELb0ELb1ELb0ELb1ELb0EEENS1_21CollectiveEpilogueFwdINS6_IJS8_SA_S9_EEENS6_IJNS7_ILi1EEESI_SI_EEESC_SE_Li256ELb0ELb1ELb0ELb0EEENS1_19SingleTileSchedulerILb0ELb0ELb1ELi128EEEEEEEEEvNT_6ParamsE)
        /*01e8*/ 	.word	0x00000080


	//----- nvinfo : EIATTR_REGCOUNT
	.align		4
.L_92:
        /*01ec*/ 	.byte	0x04, 0x2f
        /*01ee*/ 	.short	(.L_94 - .L_93)
	.align		4
.L_93:
        /*01f0*/ 	.word	index@(_ZN7cutlass13device_kernelIN5flash19enable_sm80_to_sm89INS1_16FlashAttnFwdSm80INS1_25CollectiveMainloopFwdSm80ILi8ELi1ELb0EN4cute5tupleIJNS5_1CILi128EEENS7_ILi32EEENS7_ILi256EEEEEELi256ENS_6half_tEfNS_4arch4Sm80ELb0ELb0ELb0ELb1ELb1ELb1ELb1ELb0EEENS1_21CollectiveEpilogueFwdINS6_IJS8_SA_S9_EEENS6_IJNS7_ILi1EEESI_SI_EEESC_SE_Li256ELb1ELb1ELb0ELb0EEENS1_19SingleTileSchedulerILb1ELb0ELb1ELi128EEEEEEEEEvNT_6ParamsE)
        /*01f4*/ 	.word	0x000000f8


	//----- nvinfo : EIATTR_FRAME_SIZE
	.align		4
.L_94:
        /*01f8*/ 	.byte	0x04, 0x11
        /*01fa*/ 	.short	(.L_96 - .L_95)
	.align		4
.L_95:
        /*01fc*/ 	.word	index@(_ZN7cutlass13device_kernelIN5flash19enable_sm80_to_sm89INS1_16FlashAttnFwdSm80INS1_25CollectiveMainloopFwdSm80ILi8ELi1ELb0EN4cute5tupleIJNS5_1CILi128EEENS7_ILi32EEENS7_ILi256EEEEEELi256ENS_6half_tEfNS_4arch4Sm80ELb0ELb0ELb0ELb1ELb1ELb1ELb1ELb0EEENS1_21CollectiveEpilogueFwdINS6_IJS8_SA_S9_EEENS6_IJNS7_ILi1EEESI_SI_EEESC_SE_Li256ELb1ELb1ELb0ELb0EEENS1_19SingleTileSchedulerILb1ELb0ELb1ELi128EEEEEEEEEvNT_6ParamsE)
        /*0200*/ 	.word	0x00000000


	//----- nvinfo : EIATTR_REGCOUNT
	.align		4
.L_96:
        /*0204*/ 	.byte	0x04, 0x2f
        /*0206*/ 	.short	(.L_98 - .L_97)
	.align		4
.L_97:
        /*0208*/ 	.word	index@(_ZN7cutlass13device_kernelIN5flash19enable_sm80_to_sm89INS1_16FlashAttnFwdSm80INS1_25CollectiveMainloopFwdSm80ILi8ELi1ELb1EN4cute5tupleIJNS5_1CILi128EEENS7_ILi64EEENS7_ILi256EEEEEELi256ENS_6half_tEfNS_4arch4Sm80ELb0ELb0ELb0ELb1ELb1ELb0ELb1ELb0EEENS1_21CollectiveEpilogueFwdINS6_IJS8_SA_S9_EEENS6_IJNS7_ILi1EEESI_SI_EEESC_SE_Li256ELb1ELb1ELb0ELb0EEENS1_19SingleTileSchedulerILb1ELb0ELb1ELi128EEEEEEEEEvNT_6ParamsE)
        /*020c*/ 	.word	0x000000ff


	//----- nvinfo : EIATTR_FRAME_SIZE
	.align		4
.L_98:
        /*0210*/ 	.byte	0x04, 0x11
        /*0212*/ 	.short	(.L_100 - .L_99)
	.align		4
.L_99:
        /*0214*/ 	.word	index@(_ZN7cutlass13device_kernelIN5flash19enable_sm80_to_sm89INS1_16FlashAttnFwdSm80INS1_25CollectiveMainloopFwdSm80ILi8ELi1ELb1EN4cute5tupleIJNS5_1CILi128EEENS7_ILi64EEENS7_ILi256EEEEEELi256ENS_6half_tEfNS_4arch4Sm80ELb0ELb0ELb0ELb1ELb1ELb0ELb1ELb0EEENS1_21CollectiveEpilogueFwdINS6_IJS8_SA_S9_EEENS6_IJNS7_ILi1EEESI_SI_EEESC_SE_Li256ELb1ELb1ELb0ELb0EEENS1_19SingleTileSchedulerILb1ELb0ELb1ELi128EEEEEEEEEvNT_6ParamsE)
        /*0218*/ 	.word	0x00000098


	//----- nvinfo : EIATTR_REGCOUNT
	.align		4
.L_100:
        /*021c*/ 	.byte	0x04, 0x2f
        /*021e*/ 	.short	(.L_102 - .L_101)
	.align		4
.L_101:
        /*0220*/ 	.word	index@(_ZN7cutlass13device_kernelIN5flash19enable_sm80_to_sm89INS1_16FlashAttnFwdSm80INS1_25CollectiveMainloopFwdSm80ILi8ELi1ELb1EN4cute5tupleIJNS5_1CILi128EEENS7_ILi64EEENS7_ILi256EEEEEELi256ENS_6half_tEfNS_4arch4Sm80ELb0ELb0ELb0ELb0ELb1ELb0ELb1ELb0EEENS1_21CollectiveEpilogueFwdINS6_IJS8_SA_S9_EEENS6_IJNS7_ILi1EEESI_SI_EEESC_SE_Li256ELb0ELb1ELb0ELb0EEENS1_19SingleTileSchedulerILb0ELb0ELb1ELi128EEEEEEEEEvNT_6ParamsE)
        /*0224*/ 	.word	0x000000ff


	//----- nvinfo : EIATTR_FRAME_SIZE
	.align		4
.L_102:
        /*0228*/ 	.byte	0x04, 0x11
        /*022a*/ 	.short	(.L_104 - .L_103)
	.align		4
.L_103:
        /*022c*/ 	.word	index@(_ZN7cutlass13device_kernelIN5flash19enable_sm80_to_sm89INS1_16FlashAttnFwdSm80INS1_25CollectiveMainloopFwdSm80ILi8ELi1ELb1EN4cute5tupleIJNS5_1CILi128EEENS7_ILi64EEENS7_ILi256EEEEEELi256ENS_6half_tEfNS_4arch4Sm80ELb0ELb0ELb0ELb0ELb1ELb0ELb1ELb0EEENS1_21CollectiveEpilogueFwdINS6_IJS8_SA_S9_EEENS6_IJNS7_ILi1EEESI_SI_EEESC_SE_Li256ELb0ELb1ELb0ELb0EEENS1_19SingleTileSchedulerILb0ELb0ELb1ELi128EEEEEEEEEvNT_6ParamsE)
        /*0230*/ 	.word	0x000000b0


	//----- nvinfo : EIATTR_REGCOUNT
	.align		4
.L_104:
        /*0234*/ 	.byte	0x04, 0x2f
        /*0236*/ 	.short	(.L_106 - .L_105)
	.align		4
.L_105:
        /*0238*/ 	.word	index@(_ZN7cutlass13device_kernelIN5flash19enable_sm80_to_sm89INS1_16FlashAttnFwdSm80INS1_25CollectiveMainloopFwdSm80ILi8ELi1ELb0EN4cute5tupleIJNS5_1CILi128EEENS7_ILi48EEENS7_ILi256EEEEEELi256ENS_6half_tEfNS_4arch4Sm80ELb1ELb0ELb1ELb1ELb1ELb1ELb1ELb0EEENS1_21CollectiveEpilogueFwdINS6_IJS8_SA_S9_EEENS6_IJNS7_ILi1EEESI_SI_EEESC_SE_Li256ELb1ELb1ELb0ELb0EEENS1_19SingleTileSchedulerILb1ELb0ELb1ELi128EEEEEEEEEvNT_6ParamsE)
        /*023c*/ 	.word	0x000000fe


	//----- nvinfo : EIATTR_FRAME_SIZE
	.align		4
.L_106:
        /*0240*/ 	.byte	0x04, 0x11
        /*0242*/ 	.short	(.L_108 - .L_107)
	.align		4
.L_107:
        /*0244*/ 	.word	index@($__internal_9_$__cuda_sm70_shflsync_idx_p)
        /*0248*/ 	.word	0x00000000


	//----- nvinfo : EIATTR_FRAME_SIZE
	.align		4
.L_108:
        /*024c*/ 	.byte	0x04, 0x11
        /*024e*/ 	.short	(.L_110 - .L_109)
	.align		4
.L_109:
        /*0250*/ 	.word	index@(_ZN7cutlass13device_kernelIN5flash19enable_sm80_to_sm89INS1_16FlashAttnFwdSm80INS1_25CollectiveMainloopFwdSm80ILi8ELi1ELb0EN4cute5tupleIJNS5_1CILi128EEENS7_ILi48EEENS7_ILi256EEEEEELi256ENS_6half_tEfNS_4arch4Sm80ELb1ELb0ELb1ELb1ELb1ELb1ELb1ELb0EEENS1_21CollectiveEpilogueFwdINS6_IJS8_SA_S9_EEENS6_IJNS7_ILi1EEESI_SI_EEESC_SE_Li256ELb1ELb1ELb0ELb0EEENS1_19SingleTileSchedulerILb1ELb0ELb1ELi128EEEEEEEEEvNT_6ParamsE)
        /*0254*/ 	.word	0x00000000


	//----- nvinfo : EIATTR_REGCOUNT
	.align		4
.L_110:
        /*0258*/ 	.byte	0x04, 0x2f
        /*025a*/ 	.short	(.L_112 - .L_111)
	.align		4
.L_111:
        /*025c*/ 	.word	index@(_ZN7cutlass13device_kernelIN5flash19enable_sm80_to_sm89INS1_16FlashAttnFwdSm80INS1_25CollectiveMainloopFwdSm80ILi8ELi1ELb0EN4cute5tupleIJNS5_1CILi128EEENS7_ILi96EEENS7_ILi256EEEEEELi256ENS_6half_tEfNS_4arch4Sm80ELb1ELb0ELb1ELb1ELb1ELb0ELb1ELb0EEENS1_21CollectiveEpilogueFwdINS6_IJS8_SA_S9_EEENS6_IJNS7_ILi1EEESI_SI_EEESC_SE_Li256ELb1ELb1ELb0ELb0EEENS1_19SingleTileSchedulerILb1ELb0ELb1ELi128EEEEEEEEEvNT_6ParamsE)
        /*0260*/ 	.word	0x000000ff


	//----- nvinfo : EIATTR_FRAME_SIZE
	.align		4
.L_112:
        /*0264*/ 	.byte	0x04, 0x11
        /*0266*/ 	.short	(.L_114 - .L_113)
	.align		4
.L_113:
        /*0268*/ 	.word	index@(_ZN7cutlass13device_kernelIN5flash19enable_sm80_to_sm89INS1_16FlashAttnFwdSm80INS1_25CollectiveMainloopFwdSm80ILi8ELi1ELb0EN4cute5tupleIJNS5_1CILi128EEENS7_ILi96EEENS7_ILi256EEEEEELi256ENS_6half_tEfNS_4arch4Sm80ELb1ELb0ELb1ELb1ELb1ELb0ELb1ELb0EEENS1_21CollectiveEpilogueFwdINS6_IJS8_SA_S9_EEENS6_IJNS7_ILi1EEESI_SI_EEESC_SE_Li256ELb1ELb1ELb0ELb0EEENS1_19SingleTileSchedulerILb1ELb0ELb1ELi128EEEEEEEEEvNT_6ParamsE)
        /*026c*/ 	.word	0x00000070


	//----- nvinfo : EIATTR_REGCOUNT
	.align		4
.L_114:
        /*0270*/ 	.byte	0x04, 0x2f
        /*0272*/ 	.short	(.L_116 - .L_115)
	.align		4
.L_115:
        /*0274*/ 	.word	index@(_ZN7cutlass13device_kernelIN5flash19enable_sm80_to_sm89INS1_16FlashAttnFwdSm80INS1_25CollectiveMainloopFwdSm80ILi8ELi1ELb0EN4cute5tupleIJNS5_1CILi128EEENS7_ILi96EEENS7_ILi256EEEEEELi256ENS_6half_tEfNS_4arch4Sm80ELb1ELb0ELb1ELb0ELb1ELb0ELb1ELb0EEENS1_21CollectiveEpilogueFwdINS6_IJS8_SA_S9_EEENS6_IJNS7_ILi1EEESI_SI_EEESC_SE_Li256ELb0ELb1ELb0ELb0EEENS1_30DynamicPersistentTileSchedulerILi256ELi256ELb0ELb1ELb0EEEEEEEEEvNT_6ParamsE)
        /*0278*/ 	.word	0x000000ff


	//----- nvinfo : EIATTR_FRAME_SIZE
	.align		4
.L_116:
        /*027c*/ 	.byte	0x04, 0x11
        /*027e*/ 	.short	(.L_118 - .L_117)
	.align		4
.L_117:
        /*0280*/ 	.word	index@($__internal_8_$__cuda_sm70_shflsync_idx_p)
        /*0284*/ 	.word	0x00000000


	//----- nvinfo : EIATTR_FRAME_SIZE
	.align		4
.L_118:
        /*0288*/ 	.byte	0x04, 0x11
        /*028a*/ 	.short	(.L_120 - .L_119)
	.align		4
.L_119:
        /*028c*/ 	.word	index@($__internal_7_$__cuda_sm70_shflsync_bfly_p)
        /*0290*/ 	.word	0x00000000


	//----- nvinfo : EIATTR_FRAME_SIZE
	.align		4
.L_120:
        /*0294*/ 	.byte	0x04, 0x11
        /*0296*/ 	.short	(.L_122 - .L_121)
	.align		4
.L_121:
        /*0298*/ 	.word	index@(_ZN7cutlass13device_kernelIN5flash19enable_sm80_to_sm89INS1_16FlashAttnFwdSm80INS1_25CollectiveMainloopFwdSm80ILi8ELi1ELb0EN4cute5tupleIJNS5_1CILi128EEENS7_ILi96EEENS7_ILi256EEEEEELi256ENS_6half_tEfNS_4arch4Sm80ELb1ELb0ELb1ELb0ELb1ELb0ELb1ELb0EEENS1_21CollectiveEpilogueFwdINS6_IJS8_SA_S9_EEENS6_IJNS7_ILi1EEESI_SI_EEESC_SE_Li256ELb0ELb1ELb0ELb0EEENS1_30DynamicPersistentTileSchedulerILi256ELi256ELb0ELb1ELb0EEEEEEEEEvNT_6ParamsE)
        /*029c*/ 	.word	0x00000088


	//----- nvinfo : EIATTR_REGCOUNT
	.align		4
.L_122:
        /*02a0*/ 	.byte	0x04, 0x2f
        /*02a2*/ 	.short	(.L_124 - .L_123)
	.align		4
.L_123:
        /*02a4*/ 	.word	index@(_ZN7cutlass13device_kernelIN5flash19enable_sm80_to_sm89INS1_16FlashAttnFwdSm80INS1_25CollectiveMainloopFwdSm80ILi8ELi1ELb0EN4cute5tupleIJNS5_1CILi128EEENS7_ILi48EEENS7_ILi256EEEEEELi256ENS_6half_tEfNS_4arch4Sm80ELb0ELb1ELb1ELb1ELb1ELb1ELb1ELb0EEENS1_21CollectiveEpilogueFwdINS6_IJS8_SA_S9_EEENS6_IJNS7_ILi1EEESI_SI_EEESC_SE_Li256ELb1ELb1ELb0ELb0EEENS1_19SingleTileSchedulerILb1ELb0ELb1ELi128EEEEEEEEEvNT_6ParamsE)
        /*02a8*/ 	.word	0x000000ff


	//----- nvinfo : EIATTR_FRAME_SIZE
	.align		4
.L_124:
        /*02ac*/ 	.byte	0x04, 0x11
        /*02ae*/ 	.short	(.L_126 - .L_125)
	.align		4
.L_125:
        /*02b0*/ 	.word	index@($__internal_6_$__cuda_sm70_shflsync_idx_p)
        /*02b4*/ 	.word	0x00000000


	//----- nvinfo : EIATTR_FRAME_SIZE
	.align		4
.L_126:
        /*02b8*/ 	.byte	0x04, 0x11
        /*02ba*/ 	.short	(.L_128 - .L_127)
	.align		4
.L_127:
        /*02bc*/ 	.word	index@($__internal_5_$__cuda_sm70_shflsync_bfly_p)
        /*02c0*/ 	.word	0x00000000


	//----- nvinfo : EIATTR_FRAME_SIZE
	.align		4
.L_128:
        /*02c4*/ 	.byte	0x04, 0x11
        /*02c6*/ 	.short	(.L_130 - .L_129)
	.align		4
.L_129:
        /*02c8*/ 	.word	index@($_ZN7cutlass13device_kernelIN5flash19enable_sm80_to_sm89INS1_16FlashAttnFwdSm80INS1_25CollectiveMainloopFwdSm80ILi8ELi1ELb0EN4cute5tupleIJNS5_1CILi128EEENS7_ILi48EEENS7_ILi256EEEEEELi256ENS_6half_tEfNS_4arch4Sm80ELb0ELb1ELb1ELb1ELb1ELb1ELb1ELb0EEENS1_21CollectiveEpilogueFwdINS6_IJS8_SA_S9_EEENS6_IJNS7_ILi1EEESI_SI_EEESC_SE_Li256ELb1ELb1ELb0ELb0EEENS1_19SingleTileSchedulerILb1ELb0ELb1ELi128EEEEEEEEEvNT_6ParamsE$_ZZN5flash25CollectiveMainloopFwdSm80ILi8ELi1ELb0EN4cute5tupleIJNS1_1CILi128EEENS3_ILi48EEENS3_ILi256EEEEEELi256EN7cutlass6half_tEfNS8_4arch4Sm80ELb0ELb1ELb1ELb1ELb1ELb1ELb1ELb0EE3mmaINS_16FlashAttnFwdSm80ISC_NS_21CollectiveEpilogueFwdINS2_IJS4_S6_S5_EEENS2_IJNS3_ILi1EEESH_SH_EEES9_SB_Li256ELb1ELb1ELb0ELb0EEENS_19SingleTileSchedulerILb1ELb0ELb1ELi128EEEE13SharedStorageENS1_6TensorINS1_11ArrayEngineIfLm128EEENS1_6LayoutINS2_IJNS2_IJNS3_ILi2EEESS_EEESH_NS3_ILi32EEEEEENS2_IJNS2_IJSH_SS_EEENS3_ILi0EEENS3_ILi4EEEEEEEEEENS_7SoftmaxILi2ELi0EEEEEbRKNSC_6ParamsERT0_RT1_iRKNS_16SeqlenInfoQKNewKILb1ELb1EEENS2_IJiiiiEEERT_ENKUlvE_clEv)
        /*02cc*/ 	.word	0x00000000


	//----- nvinfo : EIATTR_FRAME_SIZE
	.align		4
.L_130:
        /*02d0*/ 	.byte	0x04, 0x11
        /*02d2*/ 	.short	(.L_132 - .L_131)
	.align		4
.L_131:
        /*02d4*/ 	.word	index@(_ZN7cutlass13device_kernelIN5flash19enable_sm80_to_sm89INS1_16FlashAttnFwdSm80INS1_25CollectiveMainloopFwdSm80ILi8ELi1ELb0EN4cute5tupleIJNS5_1CILi128EEENS7_ILi48EEENS7_ILi256EEEEEELi256ENS_6half_tEfNS_4arch4Sm80ELb0ELb1ELb1ELb1ELb1ELb1ELb1ELb0EEENS1_21CollectiveEpilogueFwdINS6_IJS8_SA_S9_EEENS6_IJNS7_ILi1EEESI_SI_EEESC_SE_Li256ELb1ELb1ELb0ELb0EEENS1_19SingleTileSchedulerILb1ELb0ELb1ELi128EEEEEEEEEvNT_6ParamsE)
        /*02d8*/ 	.word	0x00000078


	//----- nvinfo : EIATTR_REGCOUNT
	.align		4
.L_132:
        /*02dc*/ 	.byte	0x04, 0x2f
        /*02de*/ 	.short	(.L_134 - .L_133)
	.align		4
.L_133:
        /*02e0*/ 	.word	index@(_ZN7cutlass13device_kernelIN5flash19enable_sm80_to_sm89INS1_16FlashAttnFwdSm80INS1_25CollectiveMainloopFwdSm80ILi8ELi1ELb0EN4cute5tupleIJNS5_1CILi128EEENS7_ILi64EEENS7_ILi256EEEEEELi256ENS_6half_tEfNS_4arch4Sm80ELb0ELb1ELb1ELb1ELb1ELb0ELb1ELb0EEENS1_21CollectiveEpilogueFwdINS6_IJS8_SA_S9_EEENS6_IJNS7_ILi1EEESI_SI_EEESC_SE_Li256ELb1ELb1ELb0ELb0EEENS1_19SingleTileSchedulerILb1ELb0ELb1ELi128EEEEEEEEEvNT_6ParamsE)
        /*02e4*/ 	.word	0x000000ff


	//----- nvinfo : EIATTR_FRAME_SIZE
	.align		4
.L_134:
        /*02e8*/ 	.byte	0x04, 0x11
        /*02ea*/ 	.short	(.L_136 - .L_135)
	.align		4
.L_135:
        /*02ec*/ 	.word	index@(_ZN7cutlass13device_kernelIN5flash19enable_sm80_to_sm89INS1_16FlashAttnFwdSm80INS1_25CollectiveMainloopFwdSm80ILi8ELi1ELb0EN4cute5tupleIJNS5_1CILi128EEENS7_ILi64EEENS7_ILi256EEEEEELi256ENS_6half_tEfNS_4arch4Sm80ELb0ELb1ELb1ELb1ELb1ELb0ELb1ELb0EEENS1_21CollectiveEpilogueFwdINS6_IJS8_SA_S9_EEENS6_IJNS7_ILi1EEESI_SI_EEESC_SE_Li256ELb1ELb1ELb0ELb0EEENS1_19SingleTileSchedulerILb1ELb0ELb1ELi128EEEEEEEEEvNT_6ParamsE)
        /*02f0*/ 	.word	0x00000038


	//----- nvinfo : EIATTR_REGCOUNT
	.align		4
.L_136:
        /*02f4*/ 	.byte	0x04, 0x2f
        /*02f6*/ 	.short	(.L_138 - .L_137)
	.align		4
.L_137:
        /*02f8*/ 	.word	index@(_ZN7cutlass13device_kernelIN5flash19enable_sm80_to_sm89INS1_16FlashAttnFwdSm80INS1_25CollectiveMainloopFwdSm80ILi8ELi1ELb0EN4cute5tupleIJNS5_1CILi128EEENS7_ILi64EEENS7_ILi256EEEEEELi256ENS_6half_tEfNS_4arch4Sm80ELb0ELb1ELb1ELb0ELb1ELb0ELb1ELb0EEENS1_21CollectiveEpilogueFwdINS6_IJS8_SA_S9_EEENS6_IJNS7_ILi1EEESI_SI_EEESC_SE_Li256ELb0ELb1ELb0ELb0EEENS1_19SingleTileSchedulerILb0ELb0ELb1ELi128EEEEEEEEEvNT_6ParamsE)
        /*02fc*/ 	.word	0x000000ff


	//----- nvinfo : EIATTR_FRAME_SIZE
	.align		4
.L_138:
        /*0300*/ 	.byte	0x04, 0x11
        /*0302*/ 	.short	(.L_140 - .L_139)
	.align		4
.L_139:
        /*0304*/ 	.word	index@(_ZN7cutlass13device_kernelIN5flash19enable_sm80_to_sm89INS1_16FlashAttnFwdSm80INS1_25CollectiveMainloopFwdSm80ILi8ELi1ELb0EN4cute5tupleIJNS5_1CILi128EEENS7_ILi64EEENS7_ILi256EEEEEELi256ENS_6half_tEfNS_4arch4Sm80ELb0ELb1ELb1ELb0ELb1ELb0ELb1ELb0EEENS1_21CollectiveEpilogueFwdINS6_IJS8_SA_S9_EEENS6_IJNS7_ILi1EEESI_SI_EEESC_SE_Li256ELb0ELb1ELb0ELb0EEENS1_19SingleTileSchedulerILb0ELb0ELb1ELi128EEEEEEEEEvNT_6ParamsE)
        /*0308*/ 	.word	0x00000030


	//----- nvinfo : EIATTR_REGCOUNT
	.align		4
.L_140:
        /*030c*/ 	.byte	0x04, 0x2f
        /*030e*/ 	.short	(.L_142 - .L_141)
	.align		4
.L_141:
        /*0310*/ 	.word	index@(_ZN7cutlass13device_kernelIN5flash19enable_sm80_to_sm89INS1_16FlashAttnFwdSm80INS1_25CollectiveMainloopFwdSm80ILi8ELi1ELb0EN4cute5tupleIJNS5_1CILi128EEENS7_ILi48EEENS7_ILi256EEEEEELi256ENS_6half_tEfNS_4arch4Sm80ELb0ELb0ELb1ELb1ELb1ELb1ELb1ELb0EEENS1_21CollectiveEpilogueFwdINS6_IJS8_SA_S9_EEENS6_IJNS7_ILi1EEESI_SI_EEESC_SE_Li256ELb1ELb1ELb0ELb0EEENS1_19SingleTileSchedulerILb1ELb0ELb1ELi128EEEEEEEEEvNT_6ParamsE)
        /*0314*/ 	.word	0x000000ff


	//----- nvinfo : EIATTR_FRAME_SIZE
	.align		4
.L_142:
        /*0318*/ 	.byte	0x04, 0x11
        /*031a*/ 	.short	(.L_144 - .L_143)
	.align		4
.L_143:
        /*031c*/ 	.word	index@($__internal_4_$__cuda_sm70_shflsync_idx_p)
        /*0320*/ 	.word	0x00000000


	//----- nvinfo : EIATTR_FRAME_SIZE
	.align		4
.L_144:
        /*0324*/ 	.byte	0x04, 0x11
        /*0326*/ 	.short	(.L_146 - .L_145)
	.align		4
.L_145:
        /*0328*/ 	.word	index@(_ZN7cutlass13device_kernelIN5flash19enable_sm80_to_sm89INS1_16FlashAttnFwdSm80INS1_25CollectiveMainloopFwdSm80ILi8ELi1ELb0EN4cute5tupleIJNS5_1CILi128EEENS7_ILi48EEENS7_ILi256EEEEEELi256ENS_6half_tEfNS_4arch4Sm80ELb0ELb0ELb1ELb1ELb1ELb1ELb1ELb0EEENS1_21CollectiveEpilogueFwdINS6_IJS8_SA_S9_EEENS6_IJNS7_ILi1EEESI_SI_EEESC_SE_Li256ELb1ELb1ELb0ELb0EEENS1_19SingleTileSchedulerILb1ELb0ELb1ELi128EEEEEEEEEvNT_6ParamsE)
        /*032c*/ 	.word	0x00000000


	//----- nvinfo : EIATTR_REGCOUNT
	.align		4
.L_146:
        /*0330*/ 	.byte	0x04, 0x2f
        /*0332*/ 	.short	(.L_148 - .L_147)
	.align		4
.L_147:
        /*0334*/ 	.word	index@(_ZN7cutlass13device_kernelIN5flash19enable_sm80_to_sm89INS1_16FlashAttnFwdSm80INS1_25CollectiveMainloopFwdSm80ILi8ELi1ELb0EN4cute5tupleIJNS5_1CILi128EEENS7_ILi96EEENS7_ILi256EEEEEELi256ENS_6half_tEfNS_4arch4Sm80ELb0ELb0ELb1ELb1ELb1ELb0ELb1ELb0EEENS1_21CollectiveEpilogueFwdINS6_IJS8_SA_S9_EEENS6_IJNS7_ILi1EEESI_SI_EEESC_SE_Li256ELb1ELb1ELb0ELb0EEENS1_19SingleTileSchedulerILb1ELb0ELb1ELi128EEEEEEEEEvNT_6ParamsE)
        /*0338*/ 	.word	0x000000ff


	//----- nvinfo : EIATTR_FRAME_SIZE
	.align		4
.L_148:
        /*033c*/ 	.byte	0x04, 0x11
        /*033e*/ 	.short	(.L_150 - .L_149)
	.align		4
.L_149:
        /*0340*/ 	.word	index@(_ZN7cutlass13device_kernelIN5flash19enable_sm80_to_sm89INS1_16FlashAttnFwdSm80INS1_25CollectiveMainloopFwdSm80ILi8ELi1ELb0EN4cute5tupleIJNS5_1CILi128EEENS7_ILi96EEENS7_ILi256EEEEEELi256ENS_6half_tEfNS_4arch4Sm80ELb0ELb0ELb1ELb1ELb1ELb0ELb1ELb0EEENS1_21CollectiveEpilogueFwdINS6_IJS8_SA_S9_EEENS6_IJNS7_ILi1EEESI_SI_EEESC_SE_Li256ELb1ELb1ELb0ELb0EEENS1_19SingleTileSchedulerILb1ELb0ELb1ELi128EEEEEEEEEvNT_6ParamsE)
        /*0344*/ 	.word	0x00000060


	//----- nvinfo : EIATTR_REGCOUNT
	.align		4
.L_150:
        /*0348*/ 	.byte	0x04, 0x2f
        /*034a*/ 	.short	(.L_152 - .L_151)
	.align		4
.L_151:
        /*034c*/ 	.word	index@(_ZN7cutlass13device_kernelIN5flash19enable_sm80_to_sm89INS1_16FlashAttnFwdSm80INS1_25CollectiveMainloopFwdSm80ILi8ELi1ELb0EN4cute5tupleIJNS5_1CILi128EEENS7_ILi96EEENS7_ILi256EEEEEELi256ENS_6half_tEfNS_4arch4Sm80ELb0ELb0ELb1ELb0ELb1ELb0ELb1ELb0EEENS1_21CollectiveEpilogueFwdINS6_IJS8_SA_S9_EEENS6_IJNS7_ILi1EEESI_SI_EEESC_SE_Li256ELb0ELb1ELb0ELb0EEENS1_19SingleTileSchedulerILb0ELb0ELb1ELi128EEEEEEEEEvNT_6ParamsE)
        /*0350*/ 	.word	0x000000ff


	//----- nvinfo : EIATTR_FRAME_SIZE
	.align		4
.L_152:
        /*0354*/ 	.byte	0x04, 0x11
        /*0356*/ 	.short	(.L_154 - .L_153)
	.align		4
.L_153:
        /*0358*/ 	.word	index@(_ZN7cutlass13device_kernelIN5flash19enable_sm80_to_sm89INS1_16FlashAttnFwdSm80INS1_25CollectiveMainloopFwdSm80ILi8ELi1ELb0EN4cute5tupleIJNS5_1CILi128EEENS7_ILi96EEENS7_ILi256EEEEEELi256ENS_6half_tEfNS_4arch4Sm80ELb0ELb0ELb1ELb0ELb1ELb0ELb1ELb0EEENS1_21CollectiveEpilogueFwdINS6_IJS8_SA_S9_EEENS6_IJNS7_ILi1EEESI_SI_EEESC_SE_Li256ELb0ELb1ELb0ELb0EEENS1_19SingleTileSchedulerILb0ELb0ELb1ELi128EEEEEEEEEvNT_6ParamsE)
        /*035c*/ 	.word	0x00000090


	//----- nvinfo : EIATTR_REGCOUNT
	.align		4
.L_154:
        /*0360*/ 	.byte	0x04, 0x2f
        /*0362*/ 	.short	(.L_156 - .L_155)
	.align		4
.L_155:
        /*0364*/ 	.word	index@(_ZN7cutlass13device_kernelIN5flash19enable_sm80_to_sm89INS1_16FlashAttnFwdSm80INS1_25CollectiveMainloopFwdSm80ILi8ELi1ELb0EN4cute5tupleIJNS5_1CILi128EEENS7_ILi32EEENS7_ILi256EEEEEELi256ENS_6half_tEfNS_4arch4Sm80ELb1ELb0ELb1ELb1ELb1ELb1ELb1ELb0EEENS1_21CollectiveEpilogueFwdINS6_IJS8_SA_S9_EEENS6_IJNS7_ILi1EEESI_SI_EEESC_SE_Li256ELb1ELb1ELb0ELb0EEENS1_19SingleTileSchedulerILb1ELb0ELb1ELi128EEEEEEEEEvNT_6ParamsE)
        /*0368*/ 	.word	0x000000fb


	//----- nvinfo : EIATTR_FRAME_SIZE
	.align		4
.L_156:
        /*036c*/ 	.byte	0x04, 0x11
        /*036e*/ 	.short	(.L_158 - .L_157)
	.align		4
.L_157:
        /*0370*/ 	.word	index@(_ZN7cutlass13device_kernelIN5flash19enable_sm80_to_sm89INS1_16FlashAttnFwdSm80INS1_25CollectiveMainloopFwdSm80ILi8ELi1ELb0EN4cute5tupleIJNS5_1CILi128EEENS7_ILi32EEENS7_ILi256EEEEEELi256ENS_6half_tEfNS_4arch4Sm80ELb1ELb0ELb1ELb1ELb1ELb1ELb1ELb0EEENS1_21CollectiveEpilogueFwdINS6_IJS8_SA_S9_EEENS6_IJNS7_ILi1EEESI_SI_EEESC_SE_Li256ELb1ELb1ELb0ELb0EEENS1_19SingleTileSchedulerILb1ELb0ELb1ELi128EEEEEEEEEvNT_6ParamsE)
        /*0374*/ 	.word	0x00000000


	//----- nvinfo : EIATTR_REGCOUNT
	.align		4
.L_158:
        /*0378*/ 	.byte	0x04, 0x2f
        /*037a*/ 	.short	(.L_160 - .L_159)
	.align		4
.L_159:
        /*037c*/ 	.word	index@(_ZN7cutlass13device_kernelIN5flash19enable_sm80_to_sm89INS1_16FlashAttnFwdSm80INS1_25CollectiveMainloopFwdSm80ILi8ELi1ELb1EN4cute5tupleIJNS5_1CILi128EEENS7_ILi64EEENS7_ILi256EEEEEELi256ENS_6half_tEfNS_4arch4Sm80ELb1ELb0ELb1ELb1ELb1ELb0ELb1ELb0EEENS1_21CollectiveEpilogueFwdINS6_IJS8_SA_S9_EEENS6_IJNS7_ILi1EEESI_SI_EEESC_SE_Li256ELb1ELb1ELb0ELb0EEENS1_19SingleTileSchedulerILb1ELb0ELb1ELi128EEEEEEEEEvNT_6ParamsE)
        /*0380*/ 	.word	0x000000ff


	//----- nvinfo : EIATTR_FRAME_SIZE
	.align		4
.L_160:
        /*0384*/ 	.byte	0x04, 0x11
        /*0386*/ 	.short	(.L_162 - .L_161)
	.align		4
.L_161:
        /*0388*/ 	.word	index@(_ZN7cutlass13device_kernelIN5flash19enable_sm80_to_sm89INS1_16FlashAttnFwdSm80INS1_25CollectiveMainloopFwdSm80ILi8ELi1ELb1EN4cute5tupleIJNS5_1CILi128EEENS7_ILi64EEENS7_ILi256EEEEEELi256ENS_6half_tEfNS_4arch4Sm80ELb1ELb0ELb1ELb1ELb1ELb0ELb1ELb0EEENS1_21CollectiveEpilogueFwdINS6_IJS8_SA_S9_EEENS6_IJNS7_ILi1EEESI_SI_EEESC_SE_Li256ELb1ELb1ELb0ELb0EEENS1_19SingleTileSchedulerILb1ELb0ELb1ELi128EEEEEEEEEvNT_6ParamsE)
        /*038c*/ 	.word	0x00000108


	//----- nvinfo : EIATTR_REGCOUNT
	.align		4
.L_162:
        /*0390*/ 	.byte	0x04, 0x2f
        /*0392*/ 	.short	(.L_164 - .L_163)
	.align		4
.L_163:
        /*0394*/ 	.word	index@(_ZN7cutlass13device_kernelIN5flash19enable_sm80_to_sm89INS1_16FlashAttnFwdSm80INS1_25CollectiveMainloopFwdSm80ILi8ELi1ELb1EN4cute5tupleIJNS5_1CILi128EEENS7_ILi64EEENS7_ILi256EEEEEELi256ENS_6half_tEfNS_4arch4Sm80ELb1ELb0ELb1ELb0ELb1ELb0ELb1ELb0EEENS1_21CollectiveEpilogueFwdINS6_IJS8_SA_S9_EEENS6_IJNS7_ILi1EEESI_SI_EEESC_SE_Li256ELb0ELb1ELb0ELb0EEENS1_30DynamicPersistentTileSchedulerILi256ELi256ELb0ELb1ELb0EEEEEEEEEvNT_6ParamsE)
        /*0398*/ 	.word	0x000000ff


	//----- nvinfo : EIATTR_FRAME_SIZE
	.align		4
.L_164:
        /*039c*/ 	.byte	0x04, 0x11
        /*039e*/ 	.short	(.L_166 - .L_165)
	.align		4
.L_165:
        /*03a0*/ 	.word	index@($__internal_3_$__cuda_sm70_shflsync_idx_p)
        /*03a4*/ 	.word	0x00000000


	//----- nvinfo : EIATTR_FRAME_SIZE
	.align		4
.L_166:
        /*03a8*/ 	.byte	0x04, 0x11
        /*03aa*/ 	.short	(.L_168 - .L_167)
	.align		4
.L_167:
        /*03ac*/ 	.word	index@($__internal_2_$__cuda_sm70_shflsync_bfly_p)
        /*03b0*/ 	.word	0x00000000


	//----- nvinfo : EIATTR_FRAME_SIZE
	.align		4
.L_168:
        /*03b4*/ 	.byte	0x04, 0x11
        /*03b6*/ 	.short	(.L_170 - .L_169)
	.align		4
.L_169:
        /*03b8*/ 	.word	index@(_ZN7cutlass13device_kernelIN5flash19enable_sm80_to_sm89INS1_16FlashAttnFwdSm80INS1_25CollectiveMainloopFwdSm80ILi8ELi1ELb1EN4cute5tupleIJNS5_1CILi128EEENS7_ILi64EEENS7_ILi256EEEEEELi256ENS_6half_tEfNS_4arch4Sm80ELb1ELb0ELb1ELb0ELb1ELb0ELb1ELb0EEENS1_21CollectiveEpilogueFwdINS6_IJS8_SA_S9_EEENS6_IJNS7_ILi1EEESI_SI_EEESC_SE_Li256ELb0ELb1ELb0ELb0EEENS1_30DynamicPersistentTileSchedulerILi256ELi256ELb0ELb1ELb0EEEEEEEEEvNT_6ParamsE)
        /*03bc*/ 	.word	0x00000130


	//----- nvinfo : EIATTR_REGCOUNT
	.align		4
.L_170:
        /*03c0*/ 	.byte	0x04, 0x2f
        /*03c2*/ 	.short	(.L_172 - .L_171)
	.align		4
.L_171:
        /*03c4*/ 	.word	index@(_ZN7cutlass13device_kernelIN5flash19enable_sm80_to_sm89INS1_16FlashAttnFwdSm80INS1_25CollectiveMainloopFwdSm80ILi8ELi1ELb0EN4cute5tupleIJNS5_1CILi128EEENS7_ILi32EEENS7_ILi256EEEEEELi256ENS_6half_tEfNS_4arch4Sm80ELb0ELb1ELb1ELb1ELb1ELb1ELb1ELb0EEENS1_21CollectiveEpilogueFwdINS6_IJS8_SA_S9_EEENS6_IJNS7_ILi1EEESI_SI_EEESC_SE_Li256ELb1ELb1ELb0ELb0EEENS1_19SingleTileSchedulerILb1ELb0ELb1ELi128EEEEEEEEEvNT_6ParamsE)
        /*03c8*/ 	.word	0x000000fb


	//----- nvinfo : EIATTR_FRAME_SIZE
	.align		4
.L_172:
        /*03cc*/ 	.byte	0x04, 0x11
        /*03ce*/ 	.short	(.L_174 - .L_173)
	.align		4
.L_173:
        /*03d0*/ 	.word	index@(_ZN7cutlass13device_kernelIN5flash19enable_sm80_to_sm89INS1_16FlashAttnFwdSm80INS1_25CollectiveMainloopFwdSm80ILi8ELi1ELb0EN4cute5tupleIJNS5_1CILi128EEENS7_ILi32EEENS7_ILi256EEEEEELi256ENS_6half_tEfNS_4arch4Sm80ELb0ELb1ELb1ELb1ELb1ELb1ELb1ELb0EEENS1_21CollectiveEpilogueFwdINS6_IJS8_SA_S9_EEENS6_IJNS7_ILi1EEESI_SI_EEESC_SE_Li256ELb1ELb1ELb0ELb0EEENS1_19SingleTileSchedulerILb1ELb0ELb1ELi128EEEEEEEEEvNT_6ParamsE)
        /*03d4*/ 	.word	0x00000000


	//----- nvinfo : EIATTR_REGCOUNT
	.align		4
.L_174:
        /*03d8*/ 	.byte	0x04, 0x2f
        /*03da*/ 	.short	(.L_176 - .L_175)
	.align		4
.L_175:
        /*03dc*/ 	.word	index@(_ZN7cutlass13device_kernelIN5flash19enable_sm80_to_sm89INS1_16FlashAttnFwdSm80INS1_25CollectiveMainloopFwdSm80ILi8ELi1ELb1EN4cute5tupleIJNS5_1CILi128EEENS7_ILi48EEENS7_ILi256EEEEEELi256ENS_6half_tEfNS_4arch4Sm80ELb0ELb1ELb1ELb1ELb1ELb0ELb1ELb0EEENS1_21CollectiveEpilogueFwdINS6_IJS8_SA_S9_EEENS6_IJNS7_ILi1EEESI_SI_EEESC_SE_Li256ELb1ELb1ELb0ELb0EEENS1_19SingleTileSchedulerILb1ELb0ELb1ELi128EEEEEEEEEvNT_6ParamsE)
        /*03e0*/ 	.word	0x000000ff


	//----- nvinfo : EIATTR_FRAME_SIZE
	.align		4
.L_176:
        /*03e4*/ 	.byte	0x04, 0x11
        /*03e6*/ 	.short	(.L_178 - .L_177)
	.align		4
.L_177:
        /*03e8*/ 	.word	index@($__internal_1_$__cuda_sm70_shflsync_idx_p)
        /*03ec*/ 	.word	0x00000000


	//----- nvinfo : EIATTR_FRAME_SIZE
	.align		4
.L_178:
        /*03f0*/ 	.byte	0x04, 0x11
        /*03f2*/ 	.short	(.L_180 - .L_179)
	.align		4
.L_179:
        /*03f4*/ 	.word	index@(_ZN7cutlass13device_kernelIN5flash19enable_sm80_to_sm89INS1_16FlashAttnFwdSm80INS1_25CollectiveMainloopFwdSm80ILi8ELi1ELb1EN4cute5tupleIJNS5_1CILi128EEENS7_ILi48EEENS7_ILi256EEEEEELi256ENS_6half_tEfNS_4arch4Sm80ELb0ELb1ELb1ELb1ELb1ELb0ELb1ELb0EEENS1_21CollectiveEpilogueFwdINS6_IJS8_SA_S9_EEENS6_IJNS7_ILi1EEESI_SI_EEESC_SE_Li256ELb1ELb1ELb0ELb0EEENS1_19SingleTileSchedulerILb1ELb0ELb1ELi128EEEEEEEEEvNT_6ParamsE)
        /*03f8*/ 	.word	0x00000068


	//----- nvinfo : EIATTR_REGCOUNT
	.align		4
.L_180:
        /*03fc*/ 	.byte	0x04, 0x2f
        /*03fe*/ 	.short	(.L_182 - .L_181)
	.align		4
.L_181:
        /*0400*/ 	.word	index@(_ZN7cutlass13device_kernelIN5flash19enable_sm80_to_sm89INS1_16FlashAttnFwdSm80INS1_25CollectiveMainloopFwdSm80ILi8ELi1ELb1EN4cute5tupleIJNS5_1CILi128EEENS7_ILi48EEENS7_ILi256EEEEEELi256ENS_6half_tEfNS_4arch4Sm80ELb0ELb1ELb1ELb0ELb1ELb0ELb1ELb0EEENS1_21CollectiveEpilogueFwdINS6_IJS8_SA_S9_EEENS6_IJNS7_ILi1EEESI_SI_EEESC_SE_Li256ELb0ELb1ELb0ELb0EEENS1_19SingleTileSchedulerILb0ELb0ELb1ELi128EEEEEEEEEvNT_6ParamsE)
        /*0404*/ 	.word	0x000000ff


	//----- nvinfo : EIATTR_FRAME_SIZE
	.align		4
.L_182:
        /*0408*/ 	.byte	0x04, 0x11
        /*040a*/ 	.short	(.L_184 - .L_183)
	.align		4
.L_183:
        /*040c*/ 	.word	index@($__internal_0_$__cuda_sm70_shflsync_idx_p)
        /*0410*/ 	.word	0x00000000


	//----- nvinfo : EIATTR_FRAME_SIZE
	.align		4
.L_184:
        /*0414*/ 	.byte	0x04, 0x11
        /*0416*/ 	.short	(.L_186 - .L_185)
	.align		4
.L_185:
        /*0418*/ 	.word	index@(_ZN7cutlass13device_kernelIN5flash19enable_sm80_to_sm89INS1_16FlashAttnFwdSm80INS1_25CollectiveMainloopFwdSm80ILi8ELi1ELb1EN4cute5tupleIJNS5_1CILi128EEENS7_ILi48EEENS7_ILi256EEEEEELi256ENS_6half_tEfNS_4arch4Sm80ELb0ELb1ELb1ELb0ELb1ELb0ELb1ELb0EEENS1_21CollectiveEpilogueFwdINS6_IJS8_SA_S9_EEENS6_IJNS7_ILi1EEESI_SI_EEESC_SE_Li256ELb0ELb1ELb0ELb0EEENS1_19SingleTileSchedulerILb0ELb0ELb1ELi128EEEEEEEEEvNT_6ParamsE)
        /*041c*/ 	.word	0x00000068


	//----- nvinfo : EIATTR_REGCOUNT
	.align		4
.L_186:
        /*0420*/ 	.byte	0x04, 0x2f
        /*0422*/ 	.short	(.L_188 - .L_187)
	.align		4
.L_187:
        /*0424*/ 	.word	index@(_ZN7cutlass13device_kernelIN5flash19enable_sm80_to_sm89INS1_16FlashAttnFwdSm80INS1_25CollectiveMainloopFwdSm80ILi8ELi1ELb0EN4cute5tupleIJNS5_1CILi128EEENS7_ILi32EEENS7_ILi256EEEEEELi256ENS_6half_tEfNS_4arch4Sm80ELb0ELb0ELb1ELb1ELb1ELb1ELb1ELb0EEENS1_21CollectiveEpilogueFwdINS6_IJS8_SA_S9_EEENS6_IJNS7_ILi1EEESI_SI_EEESC_SE_Li256ELb1ELb1ELb0ELb0EEENS1_19SingleTileSchedulerILb1ELb0ELb1ELi128EEEEEEEEEvNT_6ParamsE)
        /*0428*/ 	.word	0x000000f8


	//----- nvinfo : EIATTR_FRAME_SIZE
	.align		4
.L_188:
        /*042c*/ 	.byte	0x04, 0x11
        /*042e*/ 	.short	(.L_190 - .L_189)
	.align		4
.L_189:
        /*0430*/ 	.word	index@(_ZN7cutlass13device_kernelIN5flash19enable_sm80_to_sm89INS1_16FlashAttnFwdSm80INS1_25CollectiveMainloopFwdSm80ILi8ELi1ELb0EN4cute5tupleIJNS5_1CILi128EEENS7_ILi32EEENS7_ILi256EEEEEELi256ENS_6half_tEfNS_4arch4Sm80ELb0ELb0ELb1ELb1ELb1ELb1ELb1ELb0EEENS1_21CollectiveEpilogueFwdINS6_IJS8_SA_S9_EEENS6_IJNS7_ILi1EEESI_SI_EEESC_SE_Li256ELb1ELb1ELb0ELb0EEENS1_19SingleTileSchedulerILb1ELb0ELb1ELi128EEEEEEEEEvNT_6ParamsE)
        /*0434*/ 	.word	0x00000000


	//----- nvinfo : EIATTR_REGCOUNT
	.align		4
.L_190:
        /*0438*/ 	.byte	0x04, 0x2f
        /*043a*/ 	.short	(.L_192 - .L_191)
	.align		4
.L_191:
        /*043c*/ 	.word	index@(_ZN7cutlass13device_kernelIN5flash19enable_sm80_to_sm89INS1_16FlashAttnFwdSm80INS1_25CollectiveMainloopFwdSm80ILi8ELi1ELb1EN4cute5tupleIJNS5_1CILi128EEENS7_ILi64EEENS7_ILi256EEEEEELi256ENS_6half_tEfNS_4arch4Sm80ELb0ELb0ELb1ELb1ELb1ELb0ELb1ELb0EEENS1_21CollectiveEpilogueFwdINS6_IJS8_SA_S9_EEENS6_IJNS7_ILi1EEESI_SI_EEESC_SE_Li256ELb1ELb1ELb0ELb0EEENS1_19SingleTileSchedulerILb1ELb0ELb1ELi128EEEEEEEEEvNT_6ParamsE)
        /*0440*/ 	.word	0x000000ff


	//----- nvinfo : EIATTR_FRAME_SIZE
	.align		4
.L_192:
        /*0444*/ 	.byte	0x04, 0x11
        /*0446*/ 	.short	(.L_194 - .L_193)
	.align		4
.L_193:
        /*0448*/ 	.word	index@(_ZN7cutlass13device_kernelIN5flash19enable_sm80_to_sm89INS1_16FlashAttnFwdSm80INS1_25CollectiveMainloopFwdSm80ILi8ELi1ELb1EN4cute5tupleIJNS5_1CILi128EEENS7_ILi64EEENS7_ILi256EEEEEELi256ENS_6half_tEfNS_4arch4Sm80ELb0ELb0ELb1ELb1ELb1ELb0ELb1ELb0EEENS1_21CollectiveEpilogueFwdINS6_IJS8_SA_S9_EEENS6_IJNS7_ILi1EEESI_SI_EEESC_SE_Li256ELb1ELb1ELb0ELb0EEENS1_19SingleTileSchedulerILb1ELb0ELb1ELi128EEEEEEEEEvNT_6ParamsE)
        /*044c*/ 	.word	0x000000a8


	//----- nvinfo : EIATTR_REGCOUNT
	.align		4
.L_194:
        /*0450*/ 	.byte	0x04, 0x2f
        /*0452*/ 	.short	(.L_196 - .L_195)
	.align		4
.L_195:
        /*0454*/ 	.word	index@(_ZN7cutlass13device_kernelIN5flash19enable_sm80_to_sm89INS1_16FlashAttnFwdSm80INS1_25CollectiveMainloopFwdSm80ILi8ELi1ELb1EN4cute5tupleIJNS5_1CILi128EEENS7_ILi64EEENS7_ILi256EEEEEELi256ENS_6half_tEfNS_4arch4Sm80ELb0ELb0ELb1ELb0ELb1ELb0ELb1ELb0EEENS1_21CollectiveEpilogueFwdINS6_IJS8_SA_S9_EEENS6_IJNS7_ILi1EEESI_SI_EEESC_SE_Li256ELb0ELb1ELb0ELb0EEENS1_19SingleTileSchedulerILb0ELb0ELb1ELi128EEEEEEEEEvNT_6ParamsE)
        /*0458*/ 	.word	0x000000ff


	//----- nvinfo : EIATTR_FRAME_SIZE
	.align		4
.L_196:
        /*045c*/ 	.byte	0x04, 0x11
        /*045e*/ 	.short	(.L_198 - .L_197)
	.align		4
.L_197:
        /*0460*/ 	.word	index@(_ZN7cutlass13device_kernelIN5flash19enable_sm80_to_sm89INS1_16FlashAttnFwdSm80INS1_25CollectiveMainloopFwdSm80ILi8ELi1ELb1EN4cute5tupleIJNS5_1CILi128EEENS7_ILi64EEENS7_ILi256EEEEEELi256ENS_6half_tEfNS_4arch4Sm80ELb0ELb0ELb1ELb0ELb1ELb0ELb1ELb0EEENS1_21CollectiveEpilogueFwdINS6_IJS8_SA_S9_EEENS6_IJNS7_ILi1EEESI_SI_EEESC_SE_Li256ELb0ELb1ELb0ELb0EEENS1_19SingleTileSchedulerILb0ELb0ELb1ELi128EEEEEEEEEvNT_6ParamsE)
        /*0464*/ 	.word	0x000000c0


	//----- nvinfo : EIATTR_MIN_STACK_SIZE
	.align		4
.L_198:
        /*0468*/ 	.byte	0x04, 0x12
        /*046a*/ 	.short	(.L_200 - .L_199)
	.align		4
.L_199:
        /*046c*/ 	.word	index@(_ZN7cutlass13device_kernelIN5flash19enable_sm80_to_sm89INS1_16FlashAttnFwdSm80INS1_25CollectiveMainloopFwdSm80ILi8ELi1ELb1EN4cute5tupleIJNS5_1CILi128EEENS7_ILi64EEENS7_ILi256EEEEEELi256ENS_6half_tEfNS_4arch4Sm80ELb0ELb0ELb1ELb0ELb1ELb0ELb1ELb0EEENS1_21CollectiveEpilogueFwdINS6_IJS8_SA_S9_EEENS6_IJNS7_ILi1EEESI_SI_EEESC_SE_Li256ELb0ELb1ELb0ELb0EEENS1_19SingleTileSchedulerILb0ELb0ELb1ELi128EEEEEEEEEvNT_6ParamsE)
        /*0470*/ 	.word	0x000000c0


	//----- nvinfo : EIATTR_MIN_STACK_SIZE
	.align		4
.L_200:
        /*0474*/ 	.byte	0x04, 0x12
        /*0476*/ 	.short	(.L_202 - .L_201)
	.align		4
.L_201:
        /*0478*/ 	.word	index@(_ZN7cutlass13device_kernelIN5flash19enable_sm80_to_sm89INS1_16FlashAttnFwdSm80INS1_25CollectiveMainloopFwdSm80ILi8ELi1ELb1EN4cute5tupleIJNS5_1CILi128EEENS7_ILi64EEENS7_ILi256EEEEEELi256ENS_6half_tEfNS_4arch4Sm80ELb0ELb0ELb1ELb1ELb1ELb0ELb1ELb0EEENS1_21CollectiveEpilogueFwdINS6_IJS8_SA_S9_EEENS6_IJNS7_ILi1EEESI_SI_EEESC_SE_Li256ELb1ELb1ELb0ELb0EEENS1_19SingleTileSchedulerILb1ELb0ELb1ELi128EEEEEEEEEvNT_6ParamsE)
        /*047c*/ 	.word	0x000000a8


	//----- nvinfo : EIATTR_MIN_STACK_SIZE
	.align		4
.L_202:
        /*0480*/ 	.byte	0x04, 0x12
        /*0482*/ 	.short	(.L_204 - .L_203)
	.align		4
.L_203:
        /*0484*/ 	.word	index@(_ZN7cutlass13device_kernelIN5flash19enable_sm80_to_sm89INS1_16FlashAttnFwdSm80INS1_25CollectiveMainloopFwdSm80ILi8ELi1ELb0EN4cute5tupleIJNS5_1CILi128EEENS7_ILi32EEENS7_ILi256EEEEEELi256ENS_6half_tEfNS_4arch4Sm80ELb0ELb0ELb1ELb1ELb1ELb1ELb1ELb0EEENS1_21CollectiveEpilogueFwdINS6_IJS8_SA_S9_EEENS6_IJNS7_ILi1EEESI_SI_EEESC_SE_Li256ELb1ELb1ELb0ELb0EEENS1_19SingleTileSchedulerILb1ELb0ELb1ELi128EEEEEEEEEvNT_6ParamsE)
        /*0488*/ 	.word	0x00000000


	//----- nvinfo : EIATTR_MIN_STACK_SIZE
	.align		4
.L_204:
        /*048c*/ 	.byte	0x04, 0x12
        /*048e*/ 	.short	(.L_206 - .L_205)
	.align		4
.L_205:
        /*0490*/ 	.word	index@(_ZN7cutlass13device_kernelIN5flash19enable_sm80_to_sm89INS1_16FlashAttnFwdSm80INS1_25CollectiveMainloopFwdSm80ILi8ELi1ELb1EN4cute5tupleIJNS5_1CILi128EEENS7_ILi48EEENS7_ILi256EEEEEELi256ENS_6half_tEfNS_4arch4Sm80ELb0ELb1ELb1ELb0ELb1ELb0ELb1ELb0EEENS1_21CollectiveEpilogueFwdINS6_IJS8_SA_S9_EEENS6_IJNS7_ILi1EEESI_SI_EEESC_SE_Li256ELb0ELb1ELb0ELb0EEENS1_19SingleTileSchedulerILb0ELb0ELb1ELi128EEEEEEEEEvNT_6ParamsE)
        /*0494*/ 	.word	0x00000068


	//----- nvinfo : EIATTR_MIN_STACK_SIZE
	.align		4
.L_206:
        /*0498*/ 	.byte	0x04, 0x12
        /*049a*/ 	.short	(.L_208 - .L_207)
	.align		4
.L_207:
        /*049c*/ 	.word	index@(_ZN7cutlass13device_kernelIN5flash19enable_sm80_to_sm89INS1_16FlashAttnFwdSm80INS1_25CollectiveMainloopFwdSm80ILi8ELi1ELb1EN4cute5tupleIJNS5_1CILi128EEENS7_ILi48EEENS7_ILi256EEEEEELi256ENS_6half_tEfNS_4arch4Sm80ELb0ELb1ELb1ELb1ELb1ELb0ELb1ELb0EEENS1_21CollectiveEpilogueFwdINS6_IJS8_SA_S9_EEENS6_IJNS7_ILi1EEESI_SI_EEESC_SE_Li256ELb1ELb1ELb0ELb0EEENS1_19SingleTileSchedulerILb1ELb0ELb1ELi128EEEEEEEEEvNT_6ParamsE)
        /*04a0*/ 	.word	0x00000068


	//----- nvinfo : EIATTR_MIN_STACK_SIZE
	.align		4
.L_208:
        /*04a4*/ 	.byte	0x04, 0x12
        /*04a6*/ 	.short	(.L_210 - .L_209)
	.align		4
.L_209:
        /*04a8*/ 	.word	index@(_ZN7cutlass13device_kernelIN5flash19enable_sm80_to_sm89INS1_16FlashAttnFwdSm80INS1_25CollectiveMainloopFwdSm80ILi8ELi1ELb0EN4cute5tupleIJNS5_1CILi128EEENS7_ILi32EEENS7_ILi256EEEEEELi256ENS_6half_tEfNS_4arch4Sm80ELb0ELb1ELb1ELb1ELb1ELb1ELb1ELb0EEENS1_21CollectiveEpilogueFwdINS6_IJS8_SA_S9_EEENS6_IJNS7_ILi1EEESI_SI_EEESC_SE_Li256ELb1ELb1ELb0ELb0EEENS1_19SingleTileSchedulerILb1ELb0ELb1ELi128EEEEEEEEEvNT_6ParamsE)
        /*04ac*/ 	.word	0x00000000


	//----- nvinfo : EIATTR_MIN_STACK_SIZE
	.align		4
.L_210:
        /*04b0*/ 	.byte	0x04, 0x12
        /*04b2*/ 	.short	(.L_212 - .L_211)
	.align		4
.L_211:
        /*04b4*/ 	.word	index@(_ZN7cutlass13device_kernelIN5flash19enable_sm80_to_sm89INS1_16FlashAttnFwdSm80INS1_25CollectiveMainloopFwdSm80ILi8ELi1ELb1EN4cute5tupleIJNS5_1CILi128EEENS7_ILi64EEENS7_ILi256EEEEEELi256ENS_6half_tEfNS_4arch4Sm80ELb1ELb0ELb1ELb0ELb1ELb0ELb1ELb0EEENS1_21CollectiveEpilogueFwdINS6_IJS8_SA_S9_EEENS6_IJNS7_ILi1EEESI_SI_EEESC_SE_Li256ELb0ELb1ELb0ELb0EEENS1_30DynamicPersistentTileSchedulerILi256ELi256ELb0ELb1ELb0EEEEEEEEEvNT_6ParamsE)
        /*04b8*/ 	.word	0x00000130


	//----- nvinfo : EIATTR_MIN_STACK_SIZE
	.align		4
.L_212:
        /*04bc*/ 	.byte	0x04, 0x12
        /*04be*/ 	.short	(.L_214 - .L_213)
	.align		4
.L_213:
        /*04c0*/ 	.word	index@(_ZN7cutlass13device_kernelIN5flash19enable_sm80_to_sm89INS1_16FlashAttnFwdSm80INS1_25CollectiveMainloopFwdSm80ILi8ELi1ELb1EN4cute5tupleIJNS5_1CILi128EEENS7_ILi64EEENS7_ILi256EEEEEELi256ENS_6half_tEfNS_4arch4Sm80ELb1ELb0ELb1ELb1ELb1ELb0ELb1ELb0EEENS1_21CollectiveEpilogueFwdINS6_IJS8_SA_S9_EEENS6_IJNS7_ILi1EEESI_SI_EEESC_SE_Li256ELb1ELb1ELb0ELb0EEENS1_19SingleTileSchedulerILb1ELb0ELb1ELi128EEEEEEEEEvNT_6ParamsE)
        /*04c4*/ 	.word	0x00000108


	//----- nvinfo : EIATTR_MIN_STACK_SIZE
	.align		4
.L_214:
        /*04c8*/ 	.byte	0x04, 0x12
        /*04ca*/ 	.short	(.L_216 - .L_215)
	.align		4
.L_215:
        /*04cc*/ 	.word	index@(_ZN7cutlass13device_kernelIN5flash19enable_sm80_to_sm89INS1_16FlashAttnFwdSm80INS1_25CollectiveMainloopFwdSm80ILi8ELi1ELb0EN4cute5tupleIJNS5_1CILi128EEENS7_ILi32EEENS7_ILi256EEEEEELi256ENS_6half_tEfNS_4arch4Sm80ELb1ELb0ELb1ELb1ELb1ELb1ELb1ELb0EEENS1_21CollectiveEpilogueFwdINS6_IJS8_SA_S9_EEENS6_IJNS7_ILi1EEESI_SI_EEESC_SE_Li256ELb1ELb1ELb0ELb0EEENS1_19SingleTileSchedulerILb1ELb0ELb1ELi128EEEEEEEEEvNT_6ParamsE)
        /*04d0*/ 	.word	0x00000000


	//----- nvinfo : EIATTR_MIN_STACK_SIZE
	.align		4
.L_216:
        /*04d4*/ 	.byte	0x04, 0x12
        /*04d6*/ 	.short	(.L_218 - .L_217)
	.align		4
.L_217:
        /*04d8*/ 	.word	index@(_ZN7cutlass13device_kernelIN5flash19enable_sm80_to_sm89INS1_16FlashAttnFwdSm80INS1_25CollectiveMainloopFwdSm80ILi8ELi1ELb0EN4cute5tupleIJNS5_1CILi128EEENS7_ILi96EEENS7_ILi256EEEEEELi256ENS_6half_tEfNS_4arch4Sm80ELb0ELb0ELb1ELb0ELb1ELb0ELb1ELb0EEENS1_21CollectiveEpilogueFwdINS6_IJS8_SA_S9_EEENS6_IJNS7_ILi1EEESI_SI_EEESC_SE_Li256ELb0ELb1ELb0ELb0EEENS1_19SingleTileSchedulerILb0ELb0ELb1ELi128EEEEEEEEEvNT_6ParamsE)
        /*04dc*/ 	.word	0x00000090


	//----- nvinfo : EIATTR_MIN_STACK_SIZE
	.align		4
.L_218:
        /*04e0*/ 	.byte	0x04, 0x12
        /*04e2*/ 	.short	(.L_220 - .L_219)
	.align		4
.L_219:
        /*04e4*/ 	.word	index@(_ZN7cutlass13device_kernelIN5flash19enable_sm80_to_sm89INS1_16FlashAttnFwdSm80INS1_25CollectiveMainloopFwdSm80ILi8ELi1ELb0EN4cute5tupleIJNS5_1CILi128EEENS7_ILi96EEENS7_ILi256EEEEEELi256ENS_6half_tEfNS_4arch4Sm80ELb0ELb0ELb1ELb1ELb1ELb0ELb1ELb0EEENS1_21CollectiveEpilogueFwdINS6_IJS8_SA_S9_EEENS6_IJNS7_ILi1EEESI_SI_EEESC_SE_Li256ELb1ELb1ELb0ELb0EEENS1_19SingleTileSchedulerILb1ELb0ELb1ELi128EEEEEEEEEvNT_6ParamsE)
        /*04e8*/ 	.word	0x00000060


	//----- nvinfo : EIATTR_MIN_STACK_SIZE
	.align		4
.L_220:
        /*04ec*/ 	.byte	0x04, 0x12
        /*04ee*/ 	.short	(.L_222 - .L_221)
	.align		4
.L_221:
        /*04f0*/ 	.word	index@(_ZN7cutlass13device_kernelIN5flash19enable_sm80_to_sm89INS1_16FlashAttnFwdSm80INS1_25CollectiveMainloopFwdSm80ILi8ELi1ELb0EN4cute5tupleIJNS5_1CILi128EEENS7_ILi48EEENS7_ILi256EEEEEELi256ENS_6half_tEfNS_4arch4Sm80ELb0ELb0ELb1ELb1ELb1ELb1ELb1ELb0EEENS1_21CollectiveEpilogueFwdINS6_IJS8_SA_S9_EEENS6_IJNS7_ILi1EEESI_SI_EEESC_SE_Li256ELb1ELb1ELb0ELb0EEENS1_19SingleTileSchedulerILb1ELb0ELb1ELi128EEEEEEEEEvNT_6ParamsE)
        /*04f4*/ 	.word	0x00000000


	//----- nvinfo : EIATTR_MIN_STACK_SIZE
	.align		4
.L_222:
        /*04f8*/ 	.byte	0x04, 0x12
        /*04fa*/ 	.short	(.L_224 - .L_223)
	.align		4
.L_223:
        /*04fc*/ 	.word	index@(_ZN7cutlass13device_kernelIN5flash19enable_sm80_to_sm89INS1_16FlashAttnFwdSm80INS1_25CollectiveMainloopFwdSm80ILi8ELi1ELb0EN4cute5tupleIJNS5_1CILi128EEENS7_ILi64EEENS7_ILi256EEEEEELi256ENS_6half_tEfNS_4arch4Sm80ELb0ELb1ELb1ELb0ELb1ELb0ELb1ELb0EEENS1_21CollectiveEpilogueFwdINS6_IJS8_SA_S9_EEENS6_IJNS7_ILi1EEESI_SI_EEESC_SE_Li256ELb0ELb1ELb0ELb0EEENS1_19SingleTileSchedulerILb0ELb0ELb1ELi128EEEEEEEEEvNT_6ParamsE)
        /*0500*/ 	.word	0x00000030


	//----- nvinfo : EIATTR_MIN_STACK_SIZE
	.align		4
.L_224:
        /*0504*/ 	.byte	0x04, 0x12
        /*0506*/ 	.short	(.L_226 - .L_225)
	.align		4
.L_225:
        /*0508*/ 	.word	index@(_ZN7cutlass13device_kernelIN5flash19enable_sm80_to_sm89INS1_16FlashAttnFwdSm80INS1_25CollectiveMainloopFwdSm80ILi8ELi1ELb0EN4cute5tupleIJNS5_1CILi128EEENS7_ILi64EEENS7_ILi256EEEEEELi256ENS_6half_tEfNS_4arch4Sm80ELb0ELb1ELb1ELb1ELb1ELb0ELb1ELb0EEENS1_21CollectiveEpilogueFwdINS6_IJS8_SA_S9_EEENS6_IJNS7_ILi1EEESI_SI_EEESC_SE_Li256ELb1ELb1ELb0ELb0EEENS1_19SingleTileSchedulerILb1ELb0ELb1ELi128EEEEEEEEEvNT_6ParamsE)
        /*050c*/ 	.word	0x00000038


	//----- nvinfo : EIATTR_MIN_STACK_SIZE
	.align		4
.L_226:
        /*0510*/ 	.byte	0x04, 0x12
        /*0512*/ 	.short	(.L_228 - .L_227)
	.align		4
.L_227:
        /*0514*/ 	.word	index@(_ZN7cutlass13device_kernelIN5flash19enable_sm80_to_sm89INS1_16FlashAttnFwdSm80INS1_25CollectiveMainloopFwdSm80ILi8ELi1ELb0EN4cute5tupleIJNS5_1CILi128EEENS7_ILi48EEENS7_ILi256EEEEEELi256ENS_6half_tEfNS_4arch4Sm80ELb0ELb1ELb1ELb1ELb1ELb1ELb1ELb0EEENS1_21CollectiveEpilogueFwdINS6_IJS8_SA_S9_EEENS6_IJNS7_ILi1EEESI_SI_EEESC_SE_Li256ELb1ELb1ELb0ELb0EEENS1_19SingleTileSchedulerILb1ELb0ELb1ELi128EEEEEEEEEvNT_6ParamsE)
        /*0518*/ 	.word	0x00000078


	//----- nvinfo : EIATTR_MIN_STACK_SIZE
	.align		4
.L_228:
        /*051c*/ 	.byte	0x04, 0x12
        /*051e*/ 	.short	(.L_230 - .L_229)
	.align		4
.L_229:
        /*0520*/ 	.word	index@(_ZN7cutlass13device_kernelIN5flash19enable_sm80_to_sm89INS1_16FlashAttnFwdSm80INS1_25CollectiveMainloopFwdSm80ILi8ELi1ELb0EN4cute5tupleIJNS5_1CILi128EEENS7_ILi96EEENS7_ILi256EEEEEELi256ENS_6half_tEfNS_4arch4Sm80ELb1ELb0ELb1ELb0ELb1ELb0ELb1ELb0EEENS1_21CollectiveEpilogueFwdINS6_IJS8_SA_S9_EEENS6_IJNS7_ILi1EEESI_SI_EEESC_SE_Li256ELb0ELb1ELb0ELb0EEENS1_30DynamicPersistentTileSchedulerILi256ELi256ELb0ELb1ELb0EEEEEEEEEvNT_6ParamsE)
        /*0524*/ 	.word	0x00000088


	//----- nvinfo : EIATTR_MIN_STACK_SIZE
	.align		4
.L_230:
        /*0528*/ 	.byte	0x04, 0x12
        /*052a*/ 	.short	(.L_232 - .L_231)
	.align		4
.L_231:
        /*052c*/ 	.word	index@(_ZN7cutlass13device_kernelIN5flash19enable_sm80_to_sm89INS1_16FlashAttnFwdSm80INS1_25CollectiveMainloopFwdSm80ILi8ELi1ELb0EN4cute5tupleIJNS5_1CILi128EEENS7_ILi96EEENS7_ILi256EEEEEELi256ENS_6half_tEfNS_4arch4Sm80ELb1ELb0ELb1ELb1ELb1ELb0ELb1ELb0EEENS1_21CollectiveEpilogueFwdINS6_IJS8_SA_S9_EEENS6_IJNS7_ILi1EEESI_SI_EEESC_SE_Li256ELb1ELb1ELb0ELb0EEENS1_19SingleTileSchedulerILb1ELb0ELb1ELi128EEEEEEEEEvNT_6ParamsE)
        /*0530*/ 	.word	0x00000070


	//----- nvinfo : EIATTR_MIN_STACK_SIZE
	.align		4
.L_232:
        /*0534*/ 	.byte	0x04, 0x12
        /*0536*/ 	.short	(.L_234 - .L_233)
	.align		4
.L_233:
        /*0538*/ 	.word	index@(_ZN7cutlass13device_kernelIN5flash19enable_sm80_to_sm89INS1_16FlashAttnFwdSm80INS1_25CollectiveMainloopFwdSm80ILi8ELi1ELb0EN4cute5tupleIJNS5_1CILi128EEENS7_ILi48EEENS7_ILi256EEEEEELi256ENS_6half_tEfNS_4arch4Sm80ELb1ELb0ELb1ELb1ELb1ELb1ELb1ELb0EEENS1_21CollectiveEpilogueFwdINS6_IJS8_SA_S9_EEENS6_IJNS7_ILi1EEESI_SI_EEESC_SE_Li256ELb1ELb1ELb0ELb0EEENS1_19SingleTileSchedulerILb1ELb0ELb1ELi128EEEEEEEEEvNT_6ParamsE)
        /*053c*/ 	.word	0x00000000


	//----- nvinfo : EIATTR_MIN_STACK_SIZE
	.align		4
.L_234:
        /*0540*/ 	.byte	0x04, 0x12
        /*0542*/ 	.short	(.L_236 - .L_235)
	.align		4
.L_235:
        /*0544*/ 	.word	index@(_ZN7cutlass13device_kernelIN5flash19enable_sm80_to_sm89INS1_16FlashAttnFwdSm80INS1_25CollectiveMainloopFwdSm80ILi8ELi1ELb1EN4cute5tupleIJNS5_1CILi128EEENS7_ILi64EEENS7_ILi256EEEEEELi256ENS_6half_tEfNS_4arch4Sm80ELb0ELb0ELb0ELb0ELb1ELb0ELb1ELb0EEENS1_21CollectiveEpilogueFwdINS6_IJS8_SA_S9_EEENS6_IJNS7_ILi1EEESI_SI_EEESC_SE_Li256ELb0ELb1ELb0ELb0EEENS1_19SingleTileSchedulerILb0ELb0ELb1ELi128EEEEEEEEEvNT_6ParamsE)
        /*0548*/ 	.word	0x000000b0


	//----- nvinfo : EIATTR_MIN_STACK_SIZE
	.align		4
.L_236:
        /*054c*/ 	.byte	0x04, 0x12
        /*054e*/ 	.short	(.L_238 - .L_237)
	.align		4
.L_237:
        /*0550*/ 	.word	index@(_ZN7cutlass13device_kernelIN5flash19enable_sm80_to_sm89INS1_16FlashAttnFwdSm80INS1_25CollectiveMainloopFwdSm80ILi8ELi1ELb1EN4cute5tupleIJNS5_1CILi128EEENS7_ILi64EEENS7_ILi256EEEEEELi256ENS_6half_tEfNS_4arch4Sm80ELb0ELb0ELb0ELb1ELb1ELb0ELb1ELb0EEENS1_21CollectiveEpilogueFwdINS6_IJS8_SA_S9_EEENS6_IJNS7_ILi1EEESI_SI_EEESC_SE_Li256ELb1ELb1ELb0ELb0EEENS1_19SingleTileSchedulerILb1ELb0ELb1ELi128EEEEEEEEEvNT_6ParamsE)
        /*0554*/ 	.word	0x00000098


	//----- nvinfo : EIATTR_MIN_STACK_SIZE
	.align		4
.L_238:
        /*0558*/ 	.byte	0x04, 0x12
        /*055a*/ 	.short	(.L_240 - .L_239)
	.align		4
.L_239:
        /*055c*/ 	.word	index@(_ZN7cutlass13device_kernelIN5flash19enable_sm80_to_sm89INS1_16FlashAttnFwdSm80INS1_25CollectiveMainloopFwdSm80ILi8ELi1ELb0EN4cute5tupleIJNS5_1CILi128EEENS7_ILi32EEENS7_ILi256EEEEEELi256ENS_6half_tEfNS_4arch4Sm80ELb0ELb0ELb0ELb1ELb1ELb1ELb1ELb0EEENS1_21CollectiveEpilogueFwdINS6_IJS8_SA_S9_EEENS6_IJNS7_ILi1EEESI_SI_EEESC_SE_Li256ELb1ELb1ELb0ELb0EEENS1_19SingleTileSchedulerILb1ELb0ELb1ELi128EEEEEEEEEvNT_6ParamsE)
        /*0560*/ 	.word	0x00000000


	//----- nvinfo : EIATTR_MIN_STACK_SIZE
	.align		4
.L_240:
        /*0564*/ 	.byte	0x04, 0x12
        /*0566*/ 	.short	(.L_242 - .L_241)
	.align		4
.L_241:
        /*0568*/ 	.word	index@(_ZN7cutlass13device_kernelIN5flash19enable_sm80_to_sm89INS1_16FlashAttnFwdSm80INS1_25CollectiveMainloopFwdSm80ILi8ELi1ELb1EN4cute5tupleIJNS5_1CILi128EEENS7_ILi48EEENS7_ILi256EEEEEELi256ENS_6half_tEfNS_4arch4Sm80ELb0ELb1ELb0ELb0ELb1ELb0ELb1ELb0EEENS1_21CollectiveEpilogueFwdINS6_IJS8_SA_S9_EEENS6_IJNS7_ILi1EEESI_SI_EEESC_SE_Li256ELb0ELb1ELb0ELb0EEENS1_19SingleTileSchedulerILb0ELb0ELb1ELi128EEEEEEEEEvNT_6ParamsE)
        /*056c*/ 	.word	0x00000080


	//----- nvinfo : EIATTR_MIN_STACK_SIZE
	.align		4
.L_242:
        /*0570*/ 	.byte	0x04, 0x12
        /*0572*/ 	.short	(.L_244 - .L_243)
	.align		4
.L_243:
        /*0574*/ 	.word	index@(_ZN7cutlass13device_kernelIN5flash19enable_sm80_to_sm89INS1_16FlashAttnFwdSm80INS1_25CollectiveMainloopFwdSm80ILi8ELi1ELb1EN4cute5tupleIJNS5_1CILi128EEENS7_ILi48EEENS7_ILi256EEEEEELi256ENS_6half_tEfNS_4arch4Sm80ELb0ELb1ELb0ELb1ELb1ELb0ELb1ELb0EEENS1_21CollectiveEpilogueFwdINS6_IJS8_SA_S9_EEENS6_IJNS7_ILi1EEESI_SI_EEESC_SE_Li256ELb1ELb1ELb0ELb0EEENS1_19SingleTileSchedulerILb1ELb0ELb1ELi128EEEEEEEEEvNT_6ParamsE)
        /*0578*/ 	.word	0x00000080


	//----- nvinfo : EIATTR_MIN_STACK_SIZE
	.align		4
.L_244:
        /*057c*/ 	.byte	0x04, 0x12
        /*057e*/ 	.short	(.L_246 - .L_245)
	.align		4
.L_245:
        /*0580*/ 	.word	index@(_ZN7cutlass13device_kernelIN5flash19enable_sm80_to_sm89INS1_16FlashAttnFwdSm80INS1_25CollectiveMainloopFwdSm80ILi8ELi1ELb0EN4cute5tupleIJNS5_1CILi128EEENS7_ILi32EEENS7_ILi256EEEEEELi256ENS_6half_tEfNS_4arch4Sm80ELb0ELb1ELb0ELb1ELb1ELb1ELb1ELb0EEENS1_21CollectiveEpilogueFwdINS6_IJS8_SA_S9_EEENS6_IJNS7_ILi1EEESI_SI_EEESC_SE_Li256ELb1ELb1ELb0ELb0EEENS1_19SingleTileSchedulerILb1ELb0ELb1ELi128EEEEEEEEEvNT_6ParamsE)
        /*0584*/ 	.word	0x00000000


	//----- nvinfo : EIATTR_MIN_STACK_SIZE
	.align		4
.L_246:
        /*0588*/ 	.byte	0x04, 0x12
        /*058a*/ 	.short	(.L_248 - .L_247)
	.align		4
.L_247:
        /*058c*/ 	.word	index@(_ZN7cutlass13device_kernelIN5flash19enable_sm80_to_sm89INS1_16FlashAttnFwdSm80INS1_25CollectiveMainloopFwdSm80ILi8ELi1ELb1EN4cute5tupleIJNS5_1CILi128EEENS7_ILi64EEENS7_ILi256EEEEEELi256ENS_6half_tEfNS_4arch4Sm80ELb1ELb0ELb0ELb0ELb1ELb0ELb1ELb0EEENS1_21CollectiveEpilogueFwdINS6_IJS8_SA_S9_EEENS6_IJNS7_ILi1EEESI_SI_EEESC_SE_Li256ELb0ELb1ELb0ELb0EEENS1_30DynamicPersistentTileSchedulerILi256ELi256ELb0ELb1ELb0EEEEEEEEEvNT_6ParamsE)
        /*0590*/ 	.word	0x00000128


	//----- nvinfo : EIATTR_MIN_STACK_SIZE
	.align		4
.L_248:
        /*0594*/ 	.byte	0x04, 0x12
        /*0596*/ 	.short	(.L_250 - .L_249)
	.align		4
.L_249:
        /*0598*/ 	.word	index@(_ZN7cutlass13device_kernelIN5flash19enable_sm80_to_sm89INS1_16FlashAttnFwdSm80INS1_25CollectiveMainloopFwdSm80ILi8ELi1ELb1EN4cute5tupleIJNS5_1CILi128EEENS7_ILi64EEENS7_ILi256EEEEEELi256ENS_6half_tEfNS_4arch4Sm80ELb1ELb0ELb0ELb1ELb1ELb0ELb1ELb0EEENS1_21CollectiveEpilogueFwdINS6_IJS8_SA_S9_EEENS6_IJNS7_ILi1EEESI_SI_EEESC_SE_Li256ELb1ELb1ELb0ELb0EEENS1_19SingleTileSchedulerILb1ELb0ELb1ELi128EEEEEEEEEvNT_6ParamsE)
        /*059c*/ 	.word	0x000000e0


	//----- nvinfo : EIATTR_MIN_STACK_SIZE
	.align		4
.L_250:
        /*05a0*/ 	.byte	0x04, 0x12
        /*05a2*/ 	.short	(.L_252 - .L_251)
	.align		4
.L_251:
        /*05a4*/ 	.word	index@(_ZN7cutlass13device_kernelIN5flash19enable_sm80_to_sm89INS1_16FlashAttnFwdSm80INS1_25CollectiveMainloopFwdSm80ILi8ELi1ELb0EN4cute5tupleIJNS5_1CILi128EEENS7_ILi32EEENS7_ILi256EEEEEELi256ENS_6half_tEfNS_4arch4Sm80ELb1ELb0ELb0ELb1ELb1ELb1ELb1ELb0EEENS1_21CollectiveEpilogueFwdINS6_IJS8_SA_S9_EEENS6_IJNS7_ILi1EEESI_SI_EEESC_SE_Li256ELb1ELb1ELb0ELb0EEENS1_19SingleTileSchedulerILb1ELb0ELb1ELi128EEEEEEEEEvNT_6ParamsE)
        /*05a8*/ 	.word	0x00000000


	//----- nvinfo : EIATTR_MIN_STACK_SIZE
	.align		4
.L_252:
        /*05ac*/ 	.byte	0x04, 0x12
        /*05ae*/ 	.short	(.L_254 - .L_253)
	.align		4
.L_253:
        /*05b0*/ 	.word	index@(_ZN7cutlass13device_kernelIN5flash19enable_sm80_to_sm89INS1_16FlashAttnFwdSm80INS1_25CollectiveMainloopFwdSm80ILi8ELi1ELb0EN4cute5tupleIJNS5_1CILi128EEENS7_ILi96EEENS7_ILi256EEEEEELi256ENS_6half_tEfNS_4arch4Sm80ELb0ELb0ELb0ELb0ELb1ELb0ELb1ELb0EEENS1_21CollectiveEpilogueFwdINS6_IJS8_SA_S9_EEENS6_IJNS7_ILi1EEESI_SI_EEESC_SE_Li256ELb0ELb1ELb0ELb0EEENS1_19SingleTileSchedulerILb0ELb0ELb1ELi128EEEEEEEEEvNT_6ParamsE)
        /*05b4*/ 	.word	0x00000060


	//----- nvinfo : EIATTR_MIN_STACK_SIZE
	.align		4
.L_254:
        /*05b8*/ 	.byte	0x04, 0x12
        /*05ba*/ 	.short	(.L_256 - .L_255)
	.align		4
.L_255:
        /*05bc*/ 	.word	index@(_ZN7cutlass13device_kernelIN5flash19enable_sm80_to_sm89INS1_16FlashAttnFwdSm80INS1_25CollectiveMainloopFwdSm80ILi8ELi1ELb0EN4cute5tupleIJNS5_1CILi128EEENS7_ILi96EEENS7_ILi256EEEEEELi256ENS_6half_tEfNS_4arch4Sm80ELb0ELb0ELb0ELb1ELb1ELb0ELb1ELb0EEENS1_21CollectiveEpilogueFwdINS6_IJS8_SA_S9_EEENS6_IJNS7_ILi1EEESI_SI_EEESC_SE_Li256ELb1ELb1ELb0ELb0EEENS1_19SingleTileSchedulerILb1ELb0ELb1ELi128EEEEEEEEEvNT_6ParamsE)
        /*05c0*/ 	.word	0x00000048


	//----- nvinfo : EIATTR_MIN_STACK_SIZE
	.align		4
.L_256:
        /*05c4*/ 	.byte	0x04, 0x12
        /*05c6*/ 	.short	(.L_258 - .L_257)
	.align		4
.L_257:
        /*05c8*/ 	.word	index@(_ZN7cutlass13device_kernelIN5flash19enable_sm80_to_sm89INS1_16FlashAttnFwdSm80INS1_25CollectiveMainloopFwdSm80ILi8ELi1ELb0EN4cute5tupleIJNS5_1CILi128EEENS7_ILi48EEENS7_ILi256EEEEEELi256ENS_6half_tEfNS_4arch4Sm80ELb0ELb0ELb0ELb1ELb1ELb1ELb1ELb0EEENS1_21CollectiveEpilogueFwdINS6_IJS8_SA_S9_EEENS6_IJNS7_ILi1EEESI_SI_EEESC_SE_Li256ELb1ELb1ELb0ELb0EEENS1_19SingleTileSchedulerILb1ELb0ELb1ELi128EEEEEEEEEvNT_6ParamsE)
        /*05cc*/ 	.word	0x00000000


	//----- nvinfo : EIATTR_MIN_STACK_SIZE
	.align		4
.L_258:
        /*05d0*/ 	.byte	0x04, 0x12
        /*05d2*/ 	.short	(.L_260 - .L_259)
	.align		4
.L_259:
        /*05d4*/ 	.word	index@(_ZN7cutlass13device_kernelIN5flash19enable_sm80_to_sm89INS1_16FlashAttnFwdSm80INS1_25CollectiveMainloopFwdSm80ILi8ELi1ELb0EN4cute5tupleIJNS5_1CILi128EEENS7_ILi64EEENS7_ILi256EEEEEELi256ENS_6half_tEfNS_4arch4Sm80ELb0ELb1ELb0ELb0ELb1ELb0ELb1ELb0EEENS1_21CollectiveEpilogueFwdINS6_IJS8_SA_S9_EEENS6_IJNS7_ILi1EEESI_SI_EEESC_SE_Li256ELb0ELb1ELb0ELb0EEENS1_19SingleTileSchedulerILb0ELb0ELb1ELi128EEEEEEEEEvNT_6ParamsE)
        /*05d8*/ 	.word	0x00000000


	//----- nvinfo : EIATTR_MIN_STACK_SIZE
	.align		4
.L_260:
        /*05dc*/ 	.byte	0x04, 0x12
        /*05de*/ 	.short	(.L_262 - .L_261)
	.align		4
.L_261:
        /*05e0*/ 	.word	index@(_ZN7cutlass13device_kernelIN5flash19enable_sm80_to_sm89INS1_16FlashAttnFwdSm80INS1_25CollectiveMainloopFwdSm80ILi8ELi1ELb0EN4cute5tupleIJNS5_1CILi128EEENS7_ILi64EEENS7_ILi256EEEEEELi256ENS_6half_tEfNS_4arch4Sm80ELb0ELb1ELb0ELb1ELb1ELb0ELb1ELb0EEENS1_21CollectiveEpilogueFwdINS6_IJS8_SA_S9_EEENS6_IJNS7_ILi1EEESI_SI_EEESC_SE_Li256ELb1ELb1ELb0ELb0EEENS1_19SingleTileSchedulerILb1ELb0ELb1ELi128EEEEEEEEEvNT_6ParamsE)
        /*05e4*/ 	.word	0x00000000


	//----- nvinfo : EIATTR_MIN_STACK_SIZE
	.align		4
.L_262:
        /*05e8*/ 	.byte	0x04, 0x12
        /*05ea*/ 	.short	(.L_264 - .L_263)
	.align		4
.L_263:
        /*05ec*/ 	.word	index@(_ZN7cutlass13device_kernelIN5flash19enable_sm80_to_sm89INS1_16FlashAttnFwdSm80INS1_25CollectiveMainloopFwdSm80ILi8ELi1ELb0EN4cute5tupleIJNS5_1CILi128EEENS7_ILi48EEENS7_ILi256EEEEEELi256ENS_6half_tEfNS_4arch4Sm80ELb0ELb1ELb0ELb1ELb1ELb1ELb1ELb0EEENS1_21CollectiveEpilogueFwdINS6_IJS8_SA_S9_EEENS6_IJNS7_ILi1EEESI_SI_EEESC_SE_Li256ELb1ELb1ELb0ELb0EEENS1_19SingleTileSchedulerILb1ELb0ELb1ELi128EEEEEEEEEvNT_6ParamsE)
        /*05f0*/ 	.word	0x00000070


	//----- nvinfo : EIATTR_MIN_STACK_SIZE
	.align		4
.L_264:
        /*05f4*/ 	.byte	0x04, 0x12
        /*05f6*/ 	.short	(.L_266 - .L_265)
	.align		4
.L_265:
        /*05f8*/ 	.word	index@(_ZN7cutlass13device_kernelIN5flash19enable_sm80_to_sm89INS1_16FlashAttnFwdSm80INS1_25CollectiveMainloopFwdSm80ILi8ELi1ELb0EN4cute5tupleIJNS5_1CILi128EEENS7_ILi96EEENS7_ILi256EEEEEELi256ENS_6half_tEfNS_4arch4Sm80ELb1ELb0ELb0ELb0ELb1ELb0ELb1ELb0EEENS1_21CollectiveEpilogueFwdINS6_IJS8_SA_S9_EEENS6_IJNS7_ILi1EEESI_SI_EEESC_SE_Li256ELb0ELb1ELb0ELb0EEENS1_30DynamicPersistentTileSchedulerILi256ELi256ELb0ELb1ELb0EEEEEEEEEvNT_6ParamsE)
        /*05fc*/ 	.word	0x00000088


	//----- nvinfo : EIATTR_MIN_STACK_SIZE
	.align		4
.L_266:
        /*0600*/ 	.byte	0x04, 0x12
        /*0602*/ 	.short	(.L_268 - .L_267)
	.align		4
.L_267:
        /*0604*/ 	.word	index@(_ZN7cutlass13device_kernelIN5flash19enable_sm80_to_sm89INS1_16FlashAttnFwdSm80INS1_25CollectiveMainloopFwdSm80ILi8ELi1ELb0EN4cute5tupleIJNS5_1CILi128EEENS7_ILi96EEENS7_ILi256EEEEEELi256ENS_6half_tEfNS_4arch4Sm80ELb1ELb0ELb0ELb1ELb1ELb0ELb1ELb0EEENS1_21CollectiveEpilogueFwdINS6_IJS8_SA_S9_EEENS6_IJNS7_ILi1EEESI_SI_EEESC_SE_Li256ELb1ELb1ELb0ELb0EEENS1_19SingleTileSchedulerILb1ELb0ELb1ELi128EEEEEEEEEvNT_6ParamsE)
        /*0608*/ 	.word	0x00000088


	//----- nvinfo : EIATTR_MIN_STACK_SIZE
	.align		4
.L_268:
        /*060c*/ 	.byte	0x04, 0x12
        /*060e*/ 	.short	(.L_270 - .L_269)
	.align		4
.L_269:
        /*0610*/ 	.word	index@(_ZN7cutlass13device_kernelIN5flash19enable_sm80_to_sm89INS1_16FlashAttnFwdSm80INS1_25CollectiveMainloopFwdSm80ILi8ELi1ELb0EN4cute5tupleIJNS5_1CILi128EEENS7_ILi48EEENS7_ILi256EEEEEELi256ENS_6half_tEfNS_4arch4Sm80ELb1ELb0ELb0ELb1ELb1ELb1ELb1ELb0EEENS1_21CollectiveEpilogueFwdINS6_IJS8_SA_S9_EEENS6_IJNS7_ILi1EEESI_SI_EEESC_SE_Li256ELb1ELb1ELb0ELb0EEENS1_19SingleTileSchedulerILb1ELb0ELb1ELi128EEEEEEEEEvNT_6ParamsE)
        /*0614*/ 	.word	0x00000000
.L_270:


//--------------------- .nv.info._ZN7cutlass13device_kernelIN5flash19enable_sm80_to_sm89INS1_16FlashAttnFwdSm80INS1_25CollectiveMainloopFwdSm80ILi8ELi1ELb1EN4cute5tupleIJNS5_1CILi128EEENS7_ILi64EEENS7_ILi256EEEEEELi256ENS_6half_tEfNS_4arch4Sm80ELb0ELb0ELb1ELb0ELb1ELb0ELb1ELb0EEENS1_21CollectiveEpilogueFwdINS6_IJS8_SA_S9_EEENS6_IJNS7_ILi1EEESI_SI_EEESC_SE_Li256ELb0ELb1ELb0ELb0EEENS1_19SingleTileSchedulerILb0ELb0ELb1ELi128EEEEEEEEEvNT_6ParamsE --------------------------
	.section	.nv.info._ZN7cutlass13device_kernelIN5flash19enable_sm80_to_sm89INS1_16FlashAttnFwdSm80INS1_25CollectiveMainloopFwdSm80ILi8ELi1ELb1EN4cute5tupleIJNS5_1CILi128EEENS7_ILi64EEENS7_ILi256EEEEEELi256ENS_6half_tEfNS_4arch4Sm80ELb0ELb0ELb1ELb0ELb1ELb0ELb1ELb0EEENS1_21CollectiveEpilogueFwdINS6_IJS8_SA_S9_EEENS6_IJNS7_ILi1EEESI_SI_EEESC_SE_Li256ELb0ELb1ELb0ELb0EEENS1_19SingleTileSchedulerILb0ELb0ELb1ELi128EEEEEEEEEvNT_6ParamsE,"",@"SHT_CUDA_INFO"
	.sectionflags	@""
	.align	4


	//----- nvinfo : EIATTR_CUDA_API_VERSION
	.align		4
        /*0000*/ 	.byte	0x04, 0x37
        /*0002*/ 	.short	(.L_272 - .L_271)
.L_271:
        /*0004*/ 	.word	0x00000082


	//----- nvinfo : EIATTR_SW2861232_WAR
	.align		4
.L_272:
        /*0008*/ 	.byte	0x01, 0x35
	.zero		2


	//----- nvinfo : EIATTR_PARAM_CBANK
	.align		4
        /*000c*/ 	.byte	0x04, 0x0a
        /*000e*/ 	.short	(.L_274 - .L_273)
	.align		4
.L_273:
        /*0010*/ 	.word	index@(.nv.constant0._ZN7cutlass13device_kernelIN5flash19enable_sm80_to_sm89INS1_16FlashAttnFwdSm80INS1_25CollectiveMainloopFwdSm80ILi8ELi1ELb1EN4cute5tupleIJNS5_1CILi128EEENS7_ILi64EEENS7_ILi256EEEEEELi256ENS_6half_tEfNS_4arch4Sm80ELb0ELb0ELb1ELb0ELb1ELb0ELb1ELb0EEENS1_21CollectiveEpilogueFwdINS6_IJS8_SA_S9_EEENS6_IJNS7_ILi1EEESI_SI_EEESC_SE_Li256ELb0ELb1ELb0ELb0EEENS1_19SingleTileSchedulerILb0ELb0ELb1ELi128EEEEEEEEEvNT_6ParamsE)
        /*0014*/ 	.short	0x0160
        /*0016*/ 	.short	0x0418


	//----- nvinfo : EIATTR_CBANK_PARAM_SIZE
	.align		4
.L_274:
        /*0018*/ 	.byte	0x03, 0x19
        /*001a*/ 	.short	0x0418


	//----- nvinfo : EIATTR_KPARAM_INFO
	.align		4
        /*001c*/ 	.byte	0x04, 0x17
        /*001e*/ 	.short	(.L_276 - .L_275)
.L_275:
        /*0020*/ 	.word	0x00000000
        /*0024*/ 	.short	0x0000
        /*0026*/ 	.short	0x0000
        /*0028*/ 	.byte	0x00, 0xf0, 0x61, 0x10


	//----- nvinfo : EIATTR_MAXREG_COUNT
	.align		4
.L_276:
        /*002c*/ 	.byte	0x03, 0x1b
        /*002e*/ 	.short	0x00ff


	//----- nvinfo : EIATTR_NUM_BARRIERS
	.align		4
        /*0030*/ 	.byte	0x02, 0x4c
        /*0032*/ 	.byte	0x02
	.zero		1


	//----- nvinfo : EIATTR_ANNOTATIONS
	.align		4
        /*0034*/ 	.byte	0x04, 0x55
        /*0036*/ 	.short	(.L_278 - .L_277)


	//   ....[0]....
.L_277:
        /*0038*/ 	.word	0x00000001
        /*003c*/ 	.byte	0x20, 0x06, 0x00, 0x00, 0x01, 0x00, 0x00, 0x00, 0xb0, 0x08, 0x00, 0x00, 0x01, 0x00, 0x00, 0x00
        /* <DEDUP_REMOVED lines=52> */
        /*038c*/ 	.byte	0x90, 0x97, 0x00, 0x00


	//----- nvinfo : EIATTR_MERCURY_ISA_VERSION
	.align		4
.L_278:
        /*0390*/ 	.byte	0x03, 0x5f
        /*0392*/ 	.short	0x0000


	//----- nvinfo : EIATTR_COOP_GROUP_MASK_REGIDS
	.align		4
        /*0394*/ 	.byte	0x04, 0x29
        /*0396*/ 	.short	(.L_280 - .L_279)


	//   ....[0]....
.L_279:
        /*0398*/ 	.word	0xffffffff


	//   ....[1]....
        /*039c*/ 	.word	0xffffffff


	//   ....[2]....
        /*03a0*/ 	.word	0xffffffff


	//   ....[3]....
        /*03a4*/ 	.word	0xffffffff


	//   ....[4]....
        /*03a8*/ 	.word	0xffffffff


	//   ....[5]....
        /*03ac*/ 	.word	0xffffffff


	//   ....[6]....
        /*03b0*/ 	.word	0xffffffff


	//   ....[7]....
        /*03b4*/ 	.word	0xffffffff


	//   ....[8]....
        /*03b8*/ 	.word	0xffffffff


	//   ....[9]....
        /*03bc*/ 	.word	0xffffffff


	//   ....[10]....
        /*03c0*/ 	.word	0xffffffff


	//   ....[11]....
        /*03c4*/ 	.word	0xffffffff


	//   ....[12]....
        /*03c8*/ 	.word	0xffffffff


	//   ....[13]....
        /*03cc*/ 	.word	0xffffffff


	//   ....[14]....
        /*03d0*/ 	.word	0xffffffff


	//   ....[15]....
        /*03d4*/ 	.word	0xffffffff


	//   ....[16]....
        /*03d8*/ 	.word	0xffffffff


	//   ....[17]....
        /*03dc*/ 	.word	0xffffffff


	//   ....[18]....
        /*03e0*/ 	.word	0xffffffff


	//   ....[19]....
        /*03e4*/ 	.word	0xffffffff


	//   ....[20]....
        /*03e8*/ 	.word	0xffffffff


	//   ....[21]....
        /*03ec*/ 	.word	0xffffffff


	//   ....[22]....
        /*03f0*/ 	.word	0xffffffff


	//   ....[23]....
        /*03f4*/ 	.word	0xffffffff


	//   ....[24]....
        /*03f8*/ 	.word	0xffffffff


	//   ....[25]....
        /*03fc*/ 	.word	0xffffffff


	//   ....[26]....
        /*0400*/ 	.word	0xffffffff


	//   ....[27]....
        /*0404*/ 	.word	0xffffffff


	//   ....[28]....
        /*0408*/ 	.word	0xffffffff


	//   ....[29]....
        /*040c*/ 	.word	0xffffffff


	//   ....[30]....
        /*0410*/ 	.word	0xffffffff


	//   ....[31]....
        /*0414*/ 	.word	0xffffffff


	//   ....[32]....
        /*0418*/ 	.word	0xffffffff


	//   ....[33]....
        /*041c*/ 	.word	0xffffffff


	//   ....[34]....
        /*0420*/ 	.word	0xffffffff


	//   ....[35]....
        /*0424*/ 	.word	0xffffffff


	//   ....[36]....
        /*0428*/ 	.word	0xffffffff


	//   ....[37]....
        /*042c*/ 	.word	0xffffffff


	//   ....[38]....
        /*0430*/ 	.word	0xffffffff


	//   ....[39]....
        /*0434*/ 	.word	0xffffffff


	//   ....[40]....
        /*0438*/ 	.word	0xffffffff


	//   ....[41]....
        /*043c*/ 	.word	0xffffffff


	//   ....[42]....
        /*0440*/ 	.word	0xffffffff


	//   ....[43]....
        /*0444*/ 	.word	0xffffffff


	//   ....[44]....
        /*0448*/ 	.word	0xffffffff


	//   ....[45]....
        /*044c*/ 	.word	0xffffffff


	//   ....[46]....
        /*0450*/ 	.word	0xffffffff


	//   ....[47]....
        /*0454*/ 	.word	0xffffffff


	//   ....[48]....
        /*0458*/ 	.word	0xffffffff


	//   ....[49]....
        /*045c*/ 	.word	0xffffffff


	//   ....[50]....
        /*0460*/ 	.word	0xffffffff


	//   ....[51]....
        /*0464*/ 	.word	0xffffffff


	//----- nvinfo : EIATTR_COOP_GROUP_INSTR_OFFSETS
	.align		4
.L_280:
        /*0468*/ 	.byte	0x04, 0x28
        /*046a*/ 	.short	(.L_282 - .L_281)


	//   ....[0]....
.L_281:
        /*046c*/ 	.word	0x00000740


	//   ....[1]....
        /*0470*/ 	.word	0x00000770


	//   ....[2]....
        /*0474*/ 	.word	0x000009a0


	//   ....[3]....
        /*0478*/ 	.word	0x000009b0


	//   ....[4]....
        /*047c*/ 	.word	0x00000b10


	//   ....[5]....
        /*0480*/ 	.word	0x00000b30


	//   ....[6]....
        /*0484*/ 	.word	0x00000db0


	//   ....[7]....
        /*0488*/ 	.word	0x00000de0


	//   ....[8]....
        /*048c*/ 	.word	0x00000fb0


	//   ....[9]....
        /*0490*/ 	.word	0x00000fd0


	//   ....[10]....
        /*0494*/ 	.word	0x00001130


	//   ....[11]....
        /*0498*/ 	.word	0x00001150


	//   ....[12]....
        /*049c*/ 	.word	0x00001940


	//   ....[13]....
        /*04a0*/ 	.word	0x00001960


	//   ....[14]....
        /*04a4*/ 	.word	0x00001980


	//   ....[15]....
        /*04a8*/ 	.word	0x00001990


	//   ....[16]....
        /*04ac*/ 	.word	0x00003150


	//   ....[17]....
        /*04b0*/ 	.word	0x00003170


	//   ....[18]....
        /*04b4*/ 	.word	0x00003210


	//   ....[19]....
        /*04b8*/ 	.word	0x00003230


	//   ....[20]....
        /*04bc*/ 	.word	0x00003950


	//   ....[21]....
        /*04c0*/ 	.word	0x000039f0


	//   ....[22]....
        /*04c4*/ 	.word	0x00003a00


	//   ....[23]....
        /*04c8*/ 	.word	0x00003a50


	//   ....[24]....
        /*04cc*/ 	.word	0x00005bf0


	//   ....[25]....
        /*04d0*/ 	.word	0x00005c00


	//   ....[26]....
        /*04d4*/ 	.word	0x00005cb0


	//   ....[27]....
        /*04d8*/ 	.word	0x00005ce0


	//   ....[28]....
        /*04dc*/ 	.word	0x00006010


	//   ....[29]....
        /*04e0*/ 	.word	0x00006020


	//   ....[30]....
        /*04e4*/ 	.word	0x000060f0


	//   ....[31]....
        /*04e8*/ 	.word	0x00006100


	//   ....[32]....
        /*04ec*/ 	.word	0x00007530


	//   ....[33]....
        /*04f0*/ 	.word	0x00007550


	//   ....[34]....
        /*04f4*/ 	.word	0x00007c10


	//   ....[35]....
        /*04f8*/ 	.word	0x00007c30


	//   ....[36]....
        /*04fc*/ 	.word	0x000094e0


	//   ....[37]....
        /*0500*/ 	.word	0x000094f0


	//   ....[38]....
        /*0504*/ 	.word	0x00009520


	//   ....[39]....
        /*0508*/ 	.word	0x00009540


	//   ....[40]....
        /*050c*/ 	.word	0x0000acc0


	//   ....[41]....
        /*0510*/ 	.word	0x0000acd0


	//   ....[42]....
        /*0514*/ 	.word	0x0000acf0


	//   ....[43]....
        /*0518*/ 	.word	0x0000ad00


	//   ....[44]....
        /*051c*/ 	.word	0x0000ae40


	//   ....[45]....
        /*0520*/ 	.word	0x0000ae60


	//   ....[46]....
        /*0524*/ 	.word	0x0000b060


	//   ....[47]....
        /*0528*/ 	.word	0x0000b090


	//   ....[48]....
        /*052c*/ 	.word	0x0000b250


	//   ....[49]....
        /*0530*/ 	.word	0x0000b280


	//   ....[50]....
        /*0534*/ 	.word	0x0000b440


	//   ....[51]....
        /*0538*/ 	.word	0x0000b460


	//----- nvinfo : EIATTR_EXIT_INSTR_OFFSETS
	.align		4
.L_282:
        /*053c*/ 	.byte	0x04, 0x1c
        /*053e*/ 	.short	(.L_284 - .L_283)


	//   ....[0]....
.L_283:
        /*0540*/ 	.word	0x00000040


	//   ....[1]....
        /*0544*/ 	.word	0x0000b470


	//   ....[2]....
        /*0548*/ 	.word	0x0000b5b0


	//   ....[3]....
        /*054c*/ 	.word	0x0000b610


	//----- nvinfo : EIATTR_CTAIDZ_USED
	.align		4
.L_284:
        /*0550*/ 	.byte	0x01, 0x04
	.zero		2


	//----- nvinfo : EIATTR_MAX_THREADS
	.align		4
        /*0554*/ 	.byte	0x04, 0x05
        /*0556*/ 	.short	(.L_286 - .L_285)
.L_285:
        /*0558*/ 	.word	0x00000100
        /*055c*/ 	.word	0x00000001
        /*0560*/ 	.word	0x00000001


	//----- nvinfo : EIATTR_CRS_STACK_SIZE
	.align		4
.L_286:
        /*0564*/ 	.byte	0x04, 0x1e
        /*0566*/ 	.short	(.L_288 - .L_287)
.L_287:
        /*0568*/ 	.word	0x00000000
.L_288:


//--------------------- .nv.info._ZN7cutlass13device_kernelIN5flash19enable_sm80_to_sm89INS1_16FlashAttnFwdSm80INS1_25CollectiveMainloopFwdSm80ILi8ELi1ELb1EN4cute5tupleIJNS5_1CILi128EEENS7_ILi64EEENS7_ILi256EEEEEELi256ENS_6half_tEfNS_4arch4Sm80ELb0ELb0ELb1ELb1ELb1ELb0ELb1ELb0EEENS1_21CollectiveEpilogueFwdINS6_IJS8_SA_S9_EEENS6_IJNS7_ILi1EEESI_SI_EEESC_SE_Li256ELb1ELb1ELb0ELb0EEENS1_19SingleTileSchedulerILb1ELb0ELb1ELi128EEEEEEEEEvNT_6ParamsE --------------------------
	.section	.nv.info._ZN7cutlass13device_kernelIN5flash19enable_sm80_to_sm89INS1_16FlashAttnFwdSm80INS1_25CollectiveMainloopFwdSm80ILi8ELi1ELb1EN4cute5tupleIJNS5_1CILi128EEENS7_ILi64EEENS7_ILi256EEEEEELi256ENS_6half_tEfNS_4arch4Sm80ELb0ELb0ELb1ELb1ELb1ELb0ELb1ELb0EEENS1_21CollectiveEpilogueFwdINS6_IJS8_SA_S9_EEENS6_IJNS7_ILi1EEESI_SI_EEESC_SE_Li256ELb1ELb1ELb0ELb0EEENS1_19SingleTileSchedulerILb1ELb0ELb1ELi128EEEEEEEEEvNT_6ParamsE,"",@"SHT_CUDA_INFO"
	.sectionflags	@""
	.align	4


	//----- nvinfo : EIATTR_CUDA_API_VERSION
	.align		4
        /*0000*/ 	.byte	0x04, 0x37
        /*0002*/ 	.short	(.L_290 - .L_289)
.L_289:
        /*0004*/ 	.word	0x00000082


	//----- nvinfo : EIATTR_SW2861232_WAR
	.align		4
.L_290:
        /*0008*/ 	.byte	0x01, 0x35
	.zero		2


	//----- nvinfo : EIATTR_PARAM_CBANK
	.align		4
        /*000c*/ 	.byte	0x04, 0x0a
        /*000e*/ 	.short	(.L_292 - .L_291)
	.align		4
.L_291:
        /*0010*/ 	.word	index@(.nv.constant0._ZN7cutlass13device_kernelIN5flash19enable_sm80_to_sm89INS1_16FlashAttnFwdSm80INS1_25CollectiveMainloopFwdSm80ILi8ELi1ELb1EN4cute5tupleIJNS5_1CILi128EEENS7_ILi64EEENS7_ILi256EEEEEELi256ENS_6half_tEfNS_4arch4Sm80ELb0ELb0ELb1ELb1ELb1ELb0ELb1ELb0EEENS1_21CollectiveEpilogueFwdINS6_IJS8_SA_S9_EEENS6_IJNS7_ILi1EEESI_SI_EEESC_SE_Li256ELb1ELb1ELb0ELb0EEENS1_19SingleTileSchedulerILb1ELb0ELb1ELi128EEEEEEEEEvNT_6ParamsE)
        /*0014*/ 	.short	0x0160
        /*0016*/ 	.short	0x0418


	//----- nvinfo : EIATTR_CBANK_PARAM_SIZE
	.align		4
.L_292:
        /*0018*/ 	.byte	0x03, 0x19
        /*001a*/ 	.short	0x0418


	//----- nvinfo : EIATTR_KPARAM_INFO
	.align		4
        /*001c*/ 	.byte	0x04, 0x17
        /*001e*/ 	.short	(.L_294 - .L_293)
.L_293:
        /*0020*/ 	.word	0x00000000
        /*0024*/ 	.short	0x0000
        /*0026*/ 	.short	0x0000
        /*0028*/ 	.byte	0x00, 0xf0, 0x61, 0x10


	//----- nvinfo : EIATTR_MAXREG_COUNT
	.align		4
.L_294:
        /*002c*/ 	.byte	0x03, 0x1b
        /*002e*/ 	.short	0x00ff


	//----- nvinfo : EIATTR_NUM_BARRIERS
	.align		4
        /*0030*/ 	.byte	0x02, 0x4c
        /*0032*/ 	.byte	0x02
	.zero		1


	//----- nvinfo : EIATTR_ANNOTATIONS
	.align		4
        /*0034*/ 	.byte	0x04, 0x55
        /*0036*/ 	.short	(.L_296 - .L_295)


	//   ....[0]....
.L_295:
        /* <DEDUP_REMOVED lines=49> */
        /*033c*/ 	.byte	0x20, 0x99, 0x00, 0x00, 0x01, 0x00, 0x00, 0x00, 0x30, 0x99, 0x00, 0x00


	//----- nvinfo : EIATTR_MERCURY_ISA_VERSION
	.align		4
.L_296:
        /*0348*/ 	.byte	0x03, 0x5f
        /*034a*/ 	.short	0x0000


	//----- nvinfo : EIATTR_COOP_GROUP_MASK_REGIDS
	.align		4
        /*034c*/ 	.byte	0x04, 0x29
        /*034e*/ 	.short	(.L_298 - .L_297)


	//   ....[0]....
.L_297:
        /*0350*/ 	.word	0xffffffff


	//   ....[1]....
        /*0354*/ 	.word	0xffffffff


	//   ....[2]....
        /*0358*/ 	.word	0xffffffff


	//   ....[3]....
        /*035c*/ 	.word	0xffffffff


	//   ....[4]....
        /*0360*/ 	.word	0xffffffff


	//   ....[5]....
        /*0364*/ 	.word	0xffffffff


	//   ....[6]....
        /*0368*/ 	.word	0xffffffff


	//   ....[7]....
        /*036c*/ 	.word	0xffffffff


	//   ....[8]....
        /*0370*/ 	.word	0xffffffff


	//   ....[9]....
        /*0374*/ 	.word	0xffffffff


	//   ....[10]....
        /*0378*/ 	.word	0xffffffff


	//   ....[11]....
        /*037c*/ 	.word	0xffffffff


	//   ....[12]....
        /*0380*/ 	.word	0xffffffff


	//   ....[13]....
        /*0384*/ 	.word	0xffffffff


	//   ....[14]....
        /*0388*/ 	.word	0xffffffff


	//   ....[15]....
        /*038c*/ 	.word	0xffffffff


	//   ....[16]....
        /*0390*/ 	.word	0xffffffff


	//   ....[17]....
        /*0394*/ 	.word	0xffffffff


	//   ....[18]....
        /*0398*/ 	.word	0xffffffff


	//   ....[19]....
        /*039c*/ 	.word	0xffffffff


	//   ....[20]....
        /*03a0*/ 	.word	0xffffffff


	//   ....[21]....
        /*03a4*/ 	.word	0xffffffff


	//   ....[22]....
        /*03a8*/ 	.word	0xffffffff


	//   ....[23]....
        /*03ac*/ 	.word	0xffffffff


	//   ....[24]....
        /*03b0*/ 	.word	0xffffffff


	//   ....[25]....
        /*03b4*/ 	.word	0xffffffff


	//   ....[26]....
        /*03b8*/ 	.word	0xffffffff


	//   ....[27]....
        /*03bc*/ 	.word	0xffffffff


	//   ....[28]....
        /*03c0*/ 	.word	0xffffffff


	//   ....[29]....
        /*03c4*/ 	.word	0xffffffff


	//   ....[30]....
        /*03c8*/ 	.word	0xffffffff


	//   ....[31]....
        /*03cc*/ 	.word	0xffffffff


	//   ....[32]....
        /*03d0*/ 	.word	0xffffffff


	//   ....[33]....
        /*03d4*/ 	.word	0xffffffff


	//   ....[34]....
        /*03d8*/ 	.word	0xffffffff


	//   ....[35]....
        /*03dc*/ 	.word	0xffffffff


	//   ....[36]....
        /*03e0*/ 	.word	0xffffffff


	//   ....[37]....
        /*03e4*/ 	.word	0xffffffff


	//   ....[38]....
        /*03e8*/ 	.word	0xffffffff


	//   ....[39]....
        /*03ec*/ 	.word	0xffffffff


	//   ....[40]....
        /*03f0*/ 	.word	0xffffffff


	//   ....[41]....
        /*03f4*/ 	.word	0xffffffff


	//   ....[42]....
        /*03f8*/ 	.word	0xffffffff


	//   ....[43]....
        /*03fc*/ 	.word	0xffffffff


	//   ....[44]....
        /*0400*/ 	.word	0xffffffff


	//   ....[45]....
        /*0404*/ 	.word	0xffffffff


	//   ....[46]....
        /*0408*/ 	.word	0xffffffff


	//   ....[47]....
        /*040c*/ 	.word	0xffffffff


	//   ....[48]....
        /*0410*/ 	.word	0xffffffff


	//   ....[49]....
        /*0414*/ 	.word	0xffffffff


	//   ....[50]....
        /*0418*/ 	.word	0xffffffff


	//   ....[51]....
        /*041c*/ 	.word	0xffffffff


	//   ....[52]....
        /*0420*/ 	.word	0xffffffff


	//   ....[53]....
        /*0424*/ 	.word	0xffffffff


	//   ....[54]....
        /*0428*/ 	.word	0xffffffff


	//   ....[55]....
        /*042c*/ 	.word	0xffffffff


	//   ....[56]....
        /*0430*/ 	.word	0xffffffff


	//   ....[57]....
        /*0434*/ 	.word	0xffffffff


	//   ....[58]....
        /*0438*/ 	.word	0xffffffff


	//   ....[59]....
        /*043c*/ 	.word	0xffffffff


	//   ....[60]....
        /*0440*/ 	.word	0xffffffff


	//----- nvinfo : EIATTR_COOP_GROUP_INSTR_OFFSETS
	.align		4
.L_298:
        /*0444*/ 	.byte	0x04, 0x28
        /*0446*/ 	.short	(.L_300 - .L_299)


	//   ....[0]....
.L_299:
        /*0448*/ 	.word	0x000000a0


	//   ....[1]....
        /*044c*/ 	.word	0x00001500


	//   ....[2]....
        /*0450*/ 	.word	0x00001530


	//   ....[3]....
        /*0454*/ 	.word	0x000015f0


	//   ....[4]....
        /*0458*/ 	.word	0x00001620


	//   ....[5]....
        /*045c*/ 	.word	0x00001750


	//   ....[6]....
        /*0460*/ 	.word	0x00001760


	//   ....[7]....
        /*0464*/ 	.word	0x00001900


	//   ....[8]....
        /*0468*/ 	.word	0x000019c0


	//   ....[9]....
        /*046c*/ 	.word	0x00001b00


	//   ....[10]....
        /*0470*/ 	.word	0x00001b40


	//   ....[11]....
        /*0474*/ 	.word	0x00001b80


	//   ....[12]....
        /*0478*/ 	.word	0x00001b90


	//   ....[13]....
        /*047c*/ 	.word	0x00001bb0


	//   ....[14]....
        /*0480*/ 	.word	0x00001c40


	//   ....[15]....
        /*0484*/ 	.word	0x00001d30


	//   ....[16]....
        /*0488*/ 	.word	0x00001d80


	//   ....[17]....
        /*048c*/ 	.word	0x00003990


	//   ....[18]....
        /*0490*/ 	.word	0x000039a0


	//   ....[19]....
        /*0494*/ 	.word	0x00003a30


	//   ....[20]....
        /*0498*/ 	.word	0x00003a50


	//   ....[21]....
        /*049c*/ 	.word	0x00004190


	//   ....[22]....
        /*04a0*/ 	.word	0x00004230


	//   ....[23]....
        /*04a4*/ 	.word	0x00004250


	//   ....[24]....
        /*04a8*/ 	.word	0x000042b0


	//   ....[25]....
        /*04ac*/ 	.word	0x00006190


	//   ....[26]....
        /*04b0*/ 	.word	0x000061a0


	//   ....[27]....
        /*04b4*/ 	.word	0x000061b0


	//   ....[28]....
        /*04b8*/ 	.word	0x000061c0


	//   ....[29]....
        /*04bc*/ 	.word	0x00006610


	//   ....[30]....
        /*04c0*/ 	.word	0x00006620


	//   ....[31]....
        /*04c4*/ 	.word	0x00006650


	//   ....[32]....
        /*04c8*/ 	.word	0x00006670


	//   ....[33]....
        /*04cc*/ 	.word	0x00007ae0


	//   ....[34]....
        /*04d0*/ 	.word	0x00007b00


	//   ....[35]....
        /*04d4*/ 	.word	0x000081c0


	//   ....[36]....
        /*04d8*/ 	.word	0x000081e0


	//   ....[37]....
        /*04dc*/ 	.word	0x00009950


	//   ....[38]....
        /*04e0*/ 	.word	0x00009960


	//   ....[39]....
        /*04e4*/ 	.word	0x00009990


	//   ....[40]....
        /*04e8*/ 	.word	0x000099b0


	//   ....[41]....
        /*04ec*/ 	.word	0x0000b420


	//   ....[42]....
        /*04f0*/ 	.word	0x0000b460


	//   ....[43]....
        /*04f4*/ 	.word	0x0000b4c0


	//   ....[44]....
        /*04f8*/ 	.word	0x0000b4f0


	//   ....[45]....
        /*04fc*/ 	.word	0x0000b720


	//   ....[46]....
        /*0500*/ 	.word	0x0000b730


	//   ....[47]....
        /*0504*/ 	.word	0x0000b930


	//   ....[48]....
        /*0508*/ 	.word	0x0000b960


	//   ....[49]....
        /*050c*/ 	.word	0x0000bb20


	//   ....[50]....
        /*0510*/ 	.word	0x0000bb50


	//   ....[51]....
        /*0514*/ 	.word	0x0000bd10


	//   ....[52]....
        /*0518*/ 	.word	0x0000bd30


	//   ....[53]....
        /*051c*/ 	.word	0x0000c6b0


	//   ....[54]....
        /*0520*/ 	.word	0x0000c6d0


	//   ....[55]....
        /*0524*/ 	.word	0x0000c890


	//   ....[56]....
        /*0528*/ 	.word	0x0000c8c0


	//   ....[57]....
        /*052c*/ 	.word	0x0000ca50


	//   ....[58]....
        /*0530*/ 	.word	0x0000ca80


	//   ....[59]....
        /*0534*/ 	.word	0x0000cc10


	//   ....[60]....
        /*0538*/ 	.word	0x0000cc30


	//----- nvinfo : EIATTR_EXIT_INSTR_OFFSETS
	.align		4
.L_300:
        /*053c*/ 	.byte	0x04, 0x1c
        /*053e*/ 	.short	(.L_302 - .L_301)


	//   ....[0]....
.L_301:
        /*0540*/ 	.word	0x00000450


	//   ....[1]....
        /*0544*/ 	.word	0x0000bd40


	//   ....[2]....
        /*0548*/ 	.word	0x0000be80


	//   ....[3]....
        /*054c*/ 	.word	0x0000bee0


	//   ....[4]....
        /*0550*/ 	.word	0x0000cc40


	//   ....[5]....
        /*0554*/ 	.word	0x0000cd50


	//   ....[6]....
        /*0558*/ 	.word	0x0000cdb0


	//----- nvinfo : EIATTR_CTAIDZ_USED
	.align		4
.L_302:
        /*055c*/ 	.byte	0x01, 0x04
	.zero		2


	//----- nvinfo : EIATTR_MAX_THREADS
	.align		4
        /*0560*/ 	.byte	0x04, 0x05
        /*0562*/ 	.short	(.L_304 - .L_303)
.L_303:
        /*0564*/ 	.word	0x00000100
        /*0568*/ 	.word	0x00000001
        /*056c*/ 	.word	0x00000001


	//----- nvinfo : EIATTR_CRS_STACK_SIZE
	.align		4
.L_304:
        /*0570*/ 	.byte	0x04, 0x1e
        /*0572*/ 	.short	(.L_306 - .L_305)
.L_305:
        /*0574*/ 	.word	0x00000000
.L_306:


//--------------------- .nv.info._ZN7cutlass13device_kernelIN5flash19enable_sm80_to_sm89INS1_16FlashAttnFwdSm80INS1_25CollectiveMainloopFwdSm80ILi8ELi1ELb0EN4cute5tupleIJNS5_1CILi128EEENS7_ILi32EEENS7_ILi256EEEEEELi256ENS_6half_tEfNS_4arch4Sm80ELb0ELb0ELb1ELb1ELb1ELb1ELb1ELb0EEENS1_21CollectiveEpilogueFwdINS6_IJS8_SA_S9_EEENS6_IJNS7_ILi1EEESI_SI_EEESC_SE_Li256ELb1ELb1ELb0ELb0EEENS1_19SingleTileSchedulerILb1ELb0ELb1ELi128EEEEEEEEEvNT_6ParamsE --------------------------
	.section	.nv.info._ZN7cutlass13device_kernelIN5flash19enable_sm80_to_sm89INS1_16FlashAttnFwdSm80INS1_25CollectiveMainloopFwdSm80ILi8ELi1ELb0EN4cute5tupleIJNS5_1CILi128EEENS7_ILi32EEENS7_ILi256EEEEEELi256ENS_6half_tEfNS_4arch4Sm80ELb0ELb0ELb1ELb1ELb1ELb1ELb1ELb0EEENS1_21CollectiveEpilogueFwdINS6_IJS8_SA_S9_EEENS6_IJNS7_ILi1EEESI_SI_EEESC_SE_Li256ELb1ELb1ELb0ELb0EEENS1_19SingleTileSchedulerILb1ELb0ELb1ELi128EEEEEEEEEvNT_6ParamsE,"",@"SHT_CUDA_INFO"
	.sectionflags	@""
	.align	4


	//----- nvinfo : EIATTR_CUDA_API_VERSION
	.align		4
        /*0000*/ 	.byte	0x04, 0x37
        /*0002*/ 	.short	(.L_308 - .L_307)
.L_307:
        /*0004*/ 	.word	0x00000082


	//----- nvinfo : EIATTR_SW2861232_WAR
	.align		4
.L_308:
        /*0008*/ 	.byte	0x01, 0x35
	.zero		2


	//----- nvinfo : EIATTR_PARAM_CBANK
	.align		4
        /*000c*/ 	.byte	0x04, 0x0a
        /*000e*/ 	.short	(.L_310 - .L_309)
	.align		4
.L_309:
        /*0010*/ 	.word	index@(.nv.constant0._ZN7cutlass13device_kernelIN5flash19enable_sm80_to_sm89INS1_16FlashAttnFwdSm80INS1_25CollectiveMainloopFwdSm80ILi8ELi1ELb0EN4cute5tupleIJNS5_1CILi128EEENS7_ILi32EEENS7_ILi256EEEEEELi256ENS_6half_tEfNS_4arch4Sm80ELb0ELb0ELb1ELb1ELb1ELb1ELb1ELb0EEENS1_21CollectiveEpilogueFwdINS6_IJS8_SA_S9_EEENS6_IJNS7_ILi1EEESI_SI_EEESC_SE_Li256ELb1ELb1ELb0ELb0EEENS1_19SingleTileSchedulerILb1ELb0ELb1ELi128EEEEEEEEEvNT_6ParamsE)
        /*0014*/ 	.short	0x0160
        /*0016*/ 	.short	0x0418


	//----- nvinfo : EIATTR_CBANK_PARAM_SIZE
	.align		4
.L_310:
        /*0018*/ 	.byte	0x03, 0x19
        /*001a*/ 	.short	0x0418


	//----- nvinfo : EIATTR_KPARAM_INFO
	.align		4
        /*001c*/ 	.byte	0x04, 0x17
        /*001e*/ 	.short	(.L_312 - .L_311)
.L_311:
        /*0020*/ 	.word	0x00000000
        /*0024*/ 	.short	0x0000
        /*0026*/ 	.short	0x0000
        /*0028*/ 	.byte	0x00, 0xf0, 0x61, 0x10


	//----- nvinfo : EIATTR_MAXREG_COUNT
	.align		4
.L_312:
        /*002c*/ 	.byte	0x03, 0x1b
        /*002e*/ 	.short	0x00ff


	//----- nvinfo : EIATTR_NUM_BARRIERS
	.align		4
        /*0030*/ 	.byte	0x02, 0x4c
        /*0032*/ 	.byte	0x02
	.zero		1


	//----- nvinfo : EIATTR_MERCURY_ISA_VERSION
	.align		4
        /*0034*/ 	.byte	0x03, 0x5f
        /*0036*/ 	.short	0x0000


	//----- nvinfo : EIATTR_COOP_GROUP_MASK_REGIDS
	.align		4
        /*0038*/ 	.byte	0x04, 0x29
        /*003a*/ 	.short	(.L_314 - .L_313)


	//   ....[0]....
.L_313:
        /*003c*/ 	.word	0xffffffff


	//   ....[1]....
        /*0040*/ 	.word	0xffffffff


	//   ....[2]....
        /*0044*/ 	.word	0xffffffff


	//   ....[3]....
        /*0048*/ 	.word	0xffffffff


	//   ....[4]....
        /*004c*/ 	.word	0xffffffff


	//   ....[5]....
        /*0050*/ 	.word	0xffffffff


	//   ....[6]....
        /*0054*/ 	.word	0xffffffff


	//   ....[7]....
        /*0058*/ 	.word	0xffffffff


	//   ....[8]....
        /*005c*/ 	.word	0xffffffff


	//   ....[9]....
        /*0060*/ 	.word	0xffffffff


	//   ....[10]....
        /*0064*/ 	.word	0xffffffff


	//   ....[11]....
        /*0068*/ 	.word	0xffffffff


	//   ....[12]....
        /*006c*/ 	.word	0xffffffff


	//   ....[13]....
        /*0070*/ 	.word	0xffffffff


	//   ....[14]....
        /*0074*/ 	.word	0xffffffff


	//   ....[15]....
        /*0078*/ 	.word	0xffffffff


	//   ....[16]....
        /*007c*/ 	.word	0xffffffff


	//   ....[17]....
        /*0080*/ 	.word	0xffffffff


	//   ....[18]....
        /*0084*/ 	.word	0xffffffff


	//   ....[19]....
        /*0088*/ 	.word	0xffffffff


	//   ....[20]....
        /*008c*/ 	.word	0xffffffff


	//   ....[21]....
        /*0090*/ 	.word	0xffffffff


	//   ....[22]....
        /*0094*/ 	.word	0xffffffff


	//   ....[23]....
        /*0098*/ 	.word	0xffffffff


	//   ....[24]....
        /*009c*/ 	.word	0xffffffff


	//   ....[25]....
        /*00a0*/ 	.word	0xffffffff


	//   ....[26]....
        /*00a4*/ 	.word	0xffffffff


	//   ....[27]....
        /*00a8*/ 	.word	0xffffffff


	//   ....[28]....
        /*00ac*/ 	.word	0xffffffff


	//   ....[29]....
        /*00b0*/ 	.word	0xffffffff


	//   ....[30]....
        /*00b4*/ 	.word	0xffffffff


	//   ....[31]....
        /*00b8*/ 	.word	0xffffffff


	//   ....[32]....
        /*00bc*/ 	.word	0xffffffff


	//   ....[33]....
        /*00c0*/ 	.word	0xffffffff


	//   ....[34]....
        /*00c4*/ 	.word	0xffffffff


	//   ....[35]....
        /*00c8*/ 	.word	0xffffffff


	//   ....[36]....
        /*00cc*/ 	.word	0xffffffff


	//   ....[37]....
        /*00d0*/ 	.word	0xffffffff


	//   ....[38]....
        /*00d4*/ 	.word	0xffffffff


	//   ....[39]....
        /*00d8*/ 	.word	0xffffffff


	//   ....[40]....
        /*00dc*/ 	.word	0xffffffff


	//   ....[41]....
        /*00e0*/ 	.word	0xffffffff


	//   ....[42]....
        /*00e4*/ 	.word	0xffffffff


	//   ....[43]....
        /*00e8*/ 	.word	0xffffffff


	//   ....[44]....
        /*00ec*/ 	.word	0xffffffff


	//   ....[45]....
        /*00f0*/ 	.word	0xffffffff


	//   ....[46]....
        /*00f4*/ 	.word	0xffffffff


	//   ....[47]....
        /*00f8*/ 	.word	0xffffffff


	//   ....[48]....
        /*00fc*/ 	.word	0xffffffff


	//   ....[49]....
        /*0100*/ 	.word	0xffffffff


	//   ....[50]....
        /*0104*/ 	.word	0xffffffff


	//   ....[51]....
        /*0108*/ 	.word	0xffffffff


	//   ....[52]....
        /*010c*/ 	.word	0xffffffff


	//   ....[53]....
        /*0110*/ 	.word	0xffffffff


	//   ....[54]....
        /*0114*/ 	.word	0xffffffff


	//   ....[55]....
        /*0118*/ 	.word	0xffffffff


	//   ....[56]....
        /*011c*/ 	.word	0xffffffff


	//   ....[57]....
        /*0120*/ 	.word	0xffffffff


	//   ....[58]....
        /*0124*/ 	.word	0xffffffff


	//----- nvinfo : EIATTR_COOP_GROUP_INSTR_OFFSETS
	.align		4
.L_314:
        /*0128*/ 	.byte	0x04, 0x28
        /*012a*/ 	.short	(.L_316 - .L_315)


	//   ....[0]....
.L_315:
        /*012c*/ 	.word	0x00000090


	//   ....[1]....
        /*0130*/ 	.word	0x00001f60


	//   ....[2]....
        /*0134*/ 	.word	0x00001f70


	//   ....[3]....
        /*0138*/ 	.word	0x00003130


	//   ....[4]....
        /*013c*/ 	.word	0x00003140


	//   ....[5]....
        /*0140*/ 	.word	0x00004210


	//   ....[6]....
        /*0144*/ 	.word	0x00004230


	//   ....[7]....
        /*0148*/ 	.word	0x00004600


	//   ....[8]....
        /*014c*/ 	.word	0x00004620


	//   ....[9]....
        /*0150*/ 	.word	0x000052d0


	//   ....[10]....
        /*0154*/ 	.word	0x00005300


	//   ....[11]....
        /*0158*/ 	.word	0x00005560


	//   ....[12]....
        /*015c*/ 	.word	0x00005590


	//   ....[13]....
        /*0160*/ 	.word	0x00005700


	//   ....[14]....
        /*0164*/ 	.word	0x00005730


	//   ....[15]....
        /*0168*/ 	.word	0x000058a0


	//   ....[16]....
        /*016c*/ 	.word	0x000058e0


	//   ....[17]....
        /*0170*/ 	.word	0x00005da0


	//   ....[18]....
        /*0174*/ 	.word	0x00005df0


	//   ....[19]....
        /*0178*/ 	.word	0x0000cd00


	//   ....[20]....
        /*017c*/ 	.word	0x0000cd40


	//   ....[21]....
        /*0180*/ 	.word	0x0000daf0


	//   ....[22]....
        /*0184*/ 	.word	0x0000db00


	//   ....[23]....
        /*0188*/ 	.word	0x0000e060


	//   ....[24]....
        /*018c*/ 	.word	0x0000e0b0


	//   ....[25]....
        /*0190*/ 	.word	0x0000e0d0


	//   ....[26]....
        /*0194*/ 	.word	0x0000e0f0


	//   ....[27]....
        /*0198*/ 	.word	0x0000ec30


	//   ....[28]....
        /*019c*/ 	.word	0x0000ec40


	//   ....[29]....
        /*01a0*/ 	.word	0x0000ee60


	//   ....[30]....
        /*01a4*/ 	.word	0x0000ee70


	//   ....[31]....
        /*01a8*/ 	.word	0x0000f9f0


	//   ....[32]....
        /*01ac*/ 	.word	0x0000fa10


	//   ....[33]....
        /*01b0*/ 	.word	0x0000fa90


	//   ....[34]....
        /*01b4*/ 	.word	0x0000faa0


	//   ....[35]....
        /*01b8*/ 	.word	0x00010c80


	//   ....[36]....
        /*01bc*/ 	.word	0x00010cb0


	//   ....[37]....
        /*01c0*/ 	.word	0x00010d00


	//   ....[38]....
        /*01c4*/ 	.word	0x00010d10


	//   ....[39]....
        /*01c8*/ 	.word	0x00012790


	//   ....[40]....
        /*01cc*/ 	.word	0x000127d0


	//   ....[41]....
        /*01d0*/ 	.word	0x00012800


	//   ....[42]....
        /*01d4*/ 	.word	0x00012830


	//   ....[43]....
        /*01d8*/ 	.word	0x00012a70


	//   ....[44]....
        /*01dc*/ 	.word	0x00012a80


	//   ....[45]....
        /*01e0*/ 	.word	0x00012c80


	//   ....[46]....
        /*01e4*/ 	.word	0x00012cb0


	//   ....[47]....
        /*01e8*/ 	.word	0x00012e70


	//   ....[48]....
        /*01ec*/ 	.word	0x00012ea0


	//   ....[49]....
        /*01f0*/ 	.word	0x00013060


	//   ....[50]....
        /*01f4*/ 	.word	0x00013080


	//   ....[51]....
        /*01f8*/ 	.word	0x00013a20


	//   ....[52]....
        /*01fc*/ 	.word	0x00013a50


	//   ....[53]....
        /*0200*/ 	.word	0x00013be0


	//   ....[54]....
        /*0204*/ 	.word	0x00013c10


	//   ....[55]....
        /*0208*/ 	.word	0x00013da0


	//   ....[56]....
        /*020c*/ 	.word	0x00013dd0


	//   ....[57]....
        /*0210*/ 	.word	0x00013f60


	//   ....[58]....
        /*0214*/ 	.word	0x00013f80


	//----- nvinfo : EIATTR_EXIT_INSTR_OFFSETS
	.align		4
.L_316:
        /*0218*/ 	.byte	0x04, 0x1c
        /*021a*/ 	.short	(.L_318 - .L_317)


	//   ....[0]....
.L_317:
        /*021c*/ 	.word	0x00000440


	//   ....[1]....
        /*0220*/ 	.word	0x00013090


	//   ....[2]....
        /*0224*/ 	.word	0x000131d0


	//   ....[3]....
        /*0228*/ 	.word	0x00013230


	//   ....[4]....
        /*022c*/ 	.word	0x00013f90


	//   ....[5]....
        /*0230*/ 	.word	0x000140a0


	//   ....[6]....
        /*0234*/ 	.word	0x00014100


	//----- nvinfo : EIATTR_CTAIDZ_USED
	.align		4
.L_318:
        /*0238*/ 	.byte	0x01, 0x04
	.zero		2


	//----- nvinfo : EIATTR_MAX_THREADS
	.align		4
        /*023c*/ 	.byte	0x04, 0x05
        /*023e*/ 	.short	(.L_320 - .L_319)
.L_319:
        /*0240*/ 	.word	0x00000100
        /*0244*/ 	.word	0x00000001
        /*0248*/ 	.word	0x00000001


	//----- nvinfo : EIATTR_CRS_STACK_SIZE
	.align		4
.L_320:
        /*024c*/ 	.byte	0x04, 0x1e
        /*024e*/ 	.short	(.L_322 - .L_321)
.L_321:
        /*0250*/ 	.word	0x00000000
.L_322:


//--------------------- .nv.info._ZN7cutlass13device_kernelIN5flash19enable_sm80_to_sm89INS1_16FlashAttnFwdSm80INS1_25CollectiveMainloopFwdSm80ILi8ELi1ELb1EN4cute5tupleIJNS5_1CILi128EEENS7_ILi48EEENS7_ILi256EEEEEELi256ENS_6half_tEfNS_4arch4Sm80ELb0ELb1ELb1ELb0ELb1ELb0ELb1ELb0EEENS1_21CollectiveEpilogueFwdINS6_IJS8_SA_S9_EEENS6_IJNS7_ILi1EEESI_SI_EEESC_SE_Li256ELb0ELb1ELb0ELb0EEENS1_19SingleTileSchedulerILb0ELb0ELb1ELi128EEEEEEEEEvNT_6ParamsE --------------------------
	.section	.nv.info._ZN7cutlass13device_kernelIN5flash19enable_sm80_to_sm89INS1_16FlashAttnFwdSm80INS1_25CollectiveMainloopFwdSm80ILi8ELi1ELb1EN4cute5tupleIJNS5_1CILi128EEENS7_ILi48EEENS7_ILi256EEEEEELi256ENS_6half_tEfNS_4arch4Sm80ELb0ELb1ELb1ELb0ELb1ELb0ELb1ELb0EEENS1_21CollectiveEpilogueFwdINS6_IJS8_SA_S9_EEENS6_IJNS7_ILi1EEESI_SI_EEESC_SE_Li256ELb0ELb1ELb0ELb0EEENS1_19SingleTileSchedulerILb0ELb0ELb1ELi128EEEEEEEEEvNT_6ParamsE,"",@"SHT_CUDA_INFO"
	.sectionflags	@""
	.align	4


	//----- nvinfo : EIATTR_CUDA_API_VERSION
	.align		4
        /*0000*/ 	.byte	0x04, 0x37
        /*0002*/ 	.short	(.L_324 - .L_323)
.L_323:
        /*0004*/ 	.word	0x00000082


	//----- nvinfo : EIATTR_SW2861232_WAR
	.align		4
.L_324:
        /*0008*/ 	.byte	0x01, 0x35
	.zero		2


	//----- nvinfo : EIATTR_PARAM_CBANK
	.align		4
        /*000c*/ 	.byte	0x04, 0x0a
        /*000e*/ 	.short	(.L_326 - .L_325)
	.align		4
.L_325:
        /*0010*/ 	.word	index@(.nv.constant0._ZN7cutlass13device_kernelIN5flash19enable_sm80_to_sm89INS1_16FlashAttnFwdSm80INS1_25CollectiveMainloopFwdSm80ILi8ELi1ELb1EN4cute5tupleIJNS5_1CILi128EEENS7_ILi48EEENS7_ILi256EEEEEELi256ENS_6half_tEfNS_4arch4Sm80ELb0ELb1ELb1ELb0ELb1ELb0ELb1ELb0EEENS1_21CollectiveEpilogueFwdINS6_IJS8_SA_S9_EEENS6_IJNS7_ILi1EEESI_SI_EEESC_SE_Li256ELb0ELb1ELb0ELb0EEENS1_19SingleTileSchedulerILb0ELb0ELb1ELi128EEEEEEEEEvNT_6ParamsE)
        /*0014*/ 	.short	0x0160
        /*0016*/ 	.short	0x0418


	//----- nvinfo : EIATTR_CBANK_PARAM_SIZE
	.align		4
.L_326:
        /*0018*/ 	.byte	0x03, 0x19
        /*001a*/ 	.short	0x0418


	//----- nvinfo : EIATTR_KPARAM_INFO
	.align		4
        /*001c*/ 	.byte	0x04, 0x17
        /*001e*/ 	.short	(.L_328 - .L_327)
.L_327:
        /*0020*/ 	.word	0x00000000
        /*0024*/ 	.short	0x0000
        /*0026*/ 	.short	0x0000
        /*0028*/ 	.byte	0x00, 0xf0, 0x61, 0x10


	//----- nvinfo : EIATTR_MAXREG_COUNT
	.align		4
.L_328:
        /*002c*/ 	.byte	0x03, 0x1b
        /*002e*/ 	.short	0x00ff


	//----- nvinfo : EIATTR_NUM_BARRIERS
	.align		4
        /*0030*/ 	.byte	0x02, 0x4c
        /*0032*/ 	.byte	0x02
	.zero		1


	//----- nvinfo : EIATTR_ANNOTATIONS
	.align		4
        /*0034*/ 	.byte	0x04, 0x55
        /*0036*/ 	.short	(.L_330 - .L_329)


	//   ....[0]....
.L_329:
        /* <DEDUP_REMOVED lines=87> */


	//----- nvinfo : EIATTR_MERCURY_ISA_VERSION
	.align		4
.L_330:
        /*0598*/ 	.byte	0x03, 0x5f
        /*059a*/ 	.short	0x0000


	//----- nvinfo : EIATTR_COOP_GROUP_MASK_REGIDS
	.align		4
        /*059c*/ 	.byte	0x04, 0x29
        /*059e*/ 	.short	(.L_332 - .L_331)


	//   ....[0]....
.L_331:
        /*05a0*/ 	.word	0xffffffff


	//   ....[1]....
        /*05a4*/ 	.word	0xffffffff


	//   ....[2]....
        /*05a8*/ 	.word	0xffffffff


	//   ....[3]....
        /*05ac*/ 	.word	0xffffffff


	//   ....[4]....
        /*05b0*/ 	.word	0xffffffff


	//   ....[5]....
        /*05b4*/ 	.word	0xffffffff


	//   ....[6]....
        /*05b8*/ 	.word	0xffffffff


	//   ....[7]....
        /*05bc*/ 	.word	0xffffffff


	//   ....[8]....
        /*05c0*/ 	.word	0xffffffff


	//   ....[9]....
        /*05c4*/ 	.word	0xffffffff


	//   ....[10]....
        /*05c8*/ 	.word	0xffffffff


	//   ....[11]....
        /*05cc*/ 	.word	0xffffffff


	//   ....[12]....
        /*05d0*/ 	.word	0xffffffff


	//   ....[13]....
        /*05d4*/ 	.word	0xffffffff


	//   ....[14]....
        /*05d8*/ 	.word	0xffffffff


	//   ....[15]....
        /*05dc*/ 	.word	0xffffffff


	//   ....[16]....
        /*05e0*/ 	.word	0xffffffff


	//   ....[17]....
        /*05e4*/ 	.word	0xffffffff


	//   ....[18]....
        /*05e8*/ 	.word	0xffffffff


	//   ....[19]....
        /*05ec*/ 	.word	0xffffffff


	//   ....[20]....
        /*05f0*/ 	.word	0xffffffff


	//   ....[21]....
        /*05f4*/ 	.word	0xffffffff


	//   ....[22]....
        /*05f8*/ 	.word	0xffffffff


	//   ....[23]....
        /*05fc*/ 	.word	0xffffffff


	//   ....[24]....
        /*0600*/ 	.word	0xffffffff


	//   ....[25]....
        /*0604*/ 	.word	0xffffffff


	//   ....[26]....
        /*0608*/ 	.word	0xffffffff


	//   ....[27]....
        /*060c*/ 	.word	0xffffffff


	//   ....[28]....
        /*0610*/ 	.word	0xffffffff


	//   ....[29]....
        /*0614*/ 	.word	0xffffffff


	//   ....[30]....
        /*0618*/ 	.word	0xffffffff


	//   ....[31]....
        /*061c*/ 	.word	0xffffffff


	//   ....[32]....
        /*0620*/ 	.word	0xffffffff


	//   ....[33]....
        /*0624*/ 	.word	0xffffffff


	//   ....[34]....
        /*0628*/ 	.word	0xffffffff


	//   ....[35]....
        /*062c*/ 	.word	0xffffffff


	//   ....[36]....
        /*0630*/ 	.word	0xffffffff


	//   ....[37]....
        /*0634*/ 	.word	0xffffffff


	//   ....[38]....
        /*0638*/ 	.word	0xffffffff


	//   ....[39]....
        /*063c*/ 	.word	0xffffffff


	//   ....[40]....
        /*0640*/ 	.word	0xffffffff


	//   ....[41]....
        /*0644*/ 	.word	0xffffffff


	//   ....[42]....
        /*0648*/ 	.word	0xffffffff


	//   ....[43]....
        /*064c*/ 	.word	0xffffffff


	//   ....[44]....
        /*0650*/ 	.word	0xffffffff


	//   ....[45]....
        /*0654*/ 	.word	0xffffffff


	//   ....[46]....
        /*0658*/ 	.word	0xffffffff


	//   ....[47]....
        /*065c*/ 	.word	0xffffffff


	//   ....[48]....
        /*0660*/ 	.word	0xffffffff


	//   ....[49]....
        /*0664*/ 	.word	0xffffffff


	//   ....[50]....
        /*0668*/ 	.word	0xffffffff


	//   ....[51]....
        /*066c*/ 	.word	0xffffffff


	//   ....[52]....
        /*0670*/ 	.word	0xffffffff


	//   ....[53]....
        /*0674*/ 	.word	0xffffffff


	//   ....[54]....
        /*0678*/ 	.word	0xffffffff


	//   ....[55]....
        /*067c*/ 	.word	0xffffffff


	//   ....[56]....
        /*0680*/ 	.word	0xffffffff


	//   ....[57]....
        /*0684*/ 	.word	0xffffffff


	//   ....[58]....
        /*0688*/ 	.word	0xffffffff


	//   ....[59]....
        /*068c*/ 	.word	0xffffffff


	//   ....[60]....
        /*0690*/ 	.word	0xffffffff


	//   ....[61]....
        /*0694*/ 	.word	0xffffffff


	//   ....[62]....
        /*0698*/ 	.word	0xffffffff


	//   ....[63]....
        /*069c*/ 	.word	0xffffffff


	//   ....[64]....
        /*06a0*/ 	.word	0xffffffff


	//   ....[65]....
        /*06a4*/ 	.word	0xffffffff


	//   ....[66]....
        /*06a8*/ 	.word	0xffffffff


	//   ....[67]....
        /*06ac*/ 	.word	0xffffffff


	//   ....[68]....
        /*06b0*/ 	.word	0xffffffff


	//   ....[69]....
        /*06b4*/ 	.word	0xffffffff


	//   ....[70]....
        /*06b8*/ 	.word	0xffffffff


	//   ....[71]....
        /*06bc*/ 	.word	0xffffffff


	//   ....[72]....
        /*06c0*/ 	.word	0xffffffff


	//   ....[73]....
        /*06c4*/ 	.word	0xffffffff


	//   ....[74]....
        /*06c8*/ 	.word	0xffffffff


	//   ....[75]....
        /*06cc*/ 	.word	0xffffffff


	//   ....[76]....
        /*06d0*/ 	.word	0xffffffff


	//   ....[77]....
        /*06d4*/ 	.word	0xffffffff


	//   ....[78]....
        /*06d8*/ 	.word	0xffffffff


	//   ....[79]....
        /*06dc*/ 	.word	0xffffffff


	//   ....[80]....
        /*06e0*/ 	.word	0xffffffff


	//   ....[81]....
        /*06e4*/ 	.word	0xffffffff


	//   ....[82]....
        /*06e8*/ 	.word	0xffffffff


	//   ....[83]....
        /*06ec*/ 	.word	0xffffffff


	//   ....[84]....
        /*06f0*/ 	.word	0xffffffff


	//   ....[85]....
        /*06f4*/ 	.word	0xffffffff


	//   ....[86]....
        /*06f8*/ 	.word	0xffffffff


	//   ....[87]....
        /*06fc*/ 	.word	0xffffffff


	//   ....[88]....
        /*0700*/ 	.word	0xffffffff


	//   ....[89]....
        /*0704*/ 	.word	0xffffffff


	//   ....[90]....
        /*0708*/ 	.word	0xffffffff


	//   ....[91]....
        /*070c*/ 	.word	0xffffffff


	//   ....[92]....
        /*0710*/ 	.word	0xffffffff


	//   ....[93]....
        /*0714*/ 	.word	0xffffffff


	//   ....[94]....
        /*0718*/ 	.word	0xffffffff


	//   ....[95]....
        /*071c*/ 	.word	0xffffffff


	//   ....[96]....
        /*0720*/ 	.word	0xffffffff


	//   ....[97]....
        /*0724*/ 	.word	0xffffffff


	//----- nvinfo : EIATTR_COOP_GROUP_INSTR_OFFSETS
	.align		4
.L_332:
        /*0728*/ 	.byte	0x04, 0x28
        /*072a*/ 	.short	(.L_334 - .L_333)


	//   ....[0]....
.L_333:
        /*072c*/ 	.word	0x000012c0


	//   ....[1]....
        /*0730*/ 	.word	0x000012f0


	//   ....[2]....
        /*0734*/ 	.word	0x00001320


	//   ....[3]....
        /*0738*/ 	.word	0x00001360


	//   ....[4]....
        /*073c*/ 	.word	0x00001390


	//   ....[5]....
        /*0740*/ 	.word	0x00001580


	//   ....[6]....
        /*0744*/ 	.word	0x000015a0


	//   ....[7]....
        /*0748*/ 	.word	0x000015b0


	//   ....[8]....
        /*074c*/ 	.word	0x00001720


	//   ....[9]....
        /*0750*/ 	.word	0x00001760


	//   ....[10]....
        /*0754*/ 	.word	0x00001780


	//   ....[11]....
        /*0758*/ 	.word	0x00001810


	//   ....[12]....
        /*075c*/ 	.word	0x00001cb0


	//   ....[13]....
        /*0760*/ 	.word	0x00001ce0


	//   ....[14]....
        /*0764*/ 	.word	0x00002150


	//   ....[15]....
        /*0768*/ 	.word	0x00002160


	//   ....[16]....
        /*076c*/ 	.word	0x000031d0


	//   ....[17]....
        /*0770*/ 	.word	0x000031e0


	//   ....[18]....
        /*0774*/ 	.word	0x00003230


	//   ....[19]....
        /*0778*/ 	.word	0x00003290


	//   ....[20]....
        /*077c*/ 	.word	0x00003760


	//   ....[21]....
        /*0780*/ 	.word	0x00003960


	//   ....[22]....
        /*0784*/ 	.word	0x000046f0


	//   ....[23]....
        /*0788*/ 	.word	0x00004720


	//   ....[24]....
        /*078c*/ 	.word	0x000048d0


	//   ....[25]....
        /*0790*/ 	.word	0x00004980


	//   ....[26]....
        /*0794*/ 	.word	0x00005bc0


	//   ....[27]....
        /*0798*/ 	.word	0x00005bd0


	//   ....[28]....
        /*079c*/ 	.word	0x00005d10


	//   ....[29]....
        /*07a0*/ 	.word	0x00005d20


	//   ....[30]....
        /*07a4*/ 	.word	0x00006db0


	//   ....[31]....
        /*07a8*/ 	.word	0x00006dd0


	//   ....[32]....
        /*07ac*/ 	.word	0x00006df0


	//   ....[33]....
        /*07b0*/ 	.word	0x00006e10


	//   ....[34]....
        /*07b4*/ 	.word	0x000070f0


	//   ....[35]....
        /*07b8*/ 	.word	0x00007410


	//   ....[36]....
        /*07bc*/ 	.word	0x00007ac0


	//   ....[37]....
        /*07c0*/ 	.word	0x00007ae0


	//   ....[38]....
        /*07c4*/ 	.word	0x00008320


	//   ....[39]....
        /*07c8*/ 	.word	0x00008420


	//   ....[40]....
        /*07cc*/ 	.word	0x00009db0


	//   ....[41]....
        /*07d0*/ 	.word	0x00009de0


	//   ....[42]....
        /*07d4*/ 	.word	0x00009f10


	//   ....[43]....
        /*07d8*/ 	.word	0x00009f20


	//   ....[44]....
        /*07dc*/ 	.word	0x0000af30


	//   ....[45]....
        /*07e0*/ 	.word	0x0000af50


	//   ....[46]....
        /*07e4*/ 	.word	0x0000af70


	//   ....[47]....
        /*07e8*/ 	.word	0x0000af90


	//   ....[48]....
        /*07ec*/ 	.word	0x0000b2b0


	//   ....[49]....
        /*07f0*/ 	.word	0x0000b2d0


	//   ....[50]....
        /*07f4*/ 	.word	0x0000b8e0


	//   ....[51]....
        /*07f8*/ 	.word	0x0000b900


	//   ....[52]....
        /*07fc*/ 	.word	0x0000cf50


	//   ....[53]....
        /*0800*/ 	.word	0x0000cf70


	//   ....[54]....
        /*0804*/ 	.word	0x0000d120


	//   ....[55]....
        /*0808*/ 	.word	0x0000d130


	//   ....[56]....
        /*080c*/ 	.word	0x0000e140


	//   ....[57]....
        /*0810*/ 	.word	0x0000e160


	//   ....[58]....
        /*0814*/ 	.word	0x0000e170


	//   ....[59]....
        /*0818*/ 	.word	0x0000e180


	//   ....[60]....
        /*081c*/ 	.word	0x0000e4a0


	//   ....[61]....
        /*0820*/ 	.word	0x0000e970


	//   ....[62]....
        /*0824*/ 	.word	0x0000ee50


	//   ....[63]....
        /*0828*/ 	.word	0x0000ee70


	//   ....[64]....
        /*082c*/ 	.word	0x0000f680


	//   ....[65]....
        /*0830*/ 	.word	0x0000f7b0


	//   ....[66]....
        /*0834*/ 	.word	0x00010b60


	//   ....[67]....
        /*0838*/ 	.word	0x00010b70


	//   ....[68]....
        /*083c*/ 	.word	0x00010ba0


	//   ....[69]....
        /*0840*/ 	.word	0x00010bc0


	//   ....[70]....
        /*0844*/ 	.word	0x00012530


	//   ....[71]....
        /*0848*/ 	.word	0x00012540


	//   ....[72]....
        /*084c*/ 	.word	0x00012560


	//   ....[73]....
        /*0850*/ 	.word	0x00012570


	//   ....[74]....
        /*0854*/ 	.word	0x00012590


	//   ....[75]....
        /*0858*/ 	.word	0x000125e0


	//   ....[76]....
        /*085c*/ 	.word	0x000128b0


	//   ....[77]....
        /*0860*/ 	.word	0x000128e0


	//   ....[78]....
        /*0864*/ 	.word	0x00012aa0


	//   ....[79]....
        /*0868*/ 	.word	0x00012ad0


	//   ....[80]....
        /*086c*/ 	.word	0x00012c90


	//   ....[81]....
        /*0870*/ 	.word	0x00012cb0


	//   ....[82]....
        /*0874*/ 	.word	0x00013400


	//   ....[83]....
        /*0878*/ 	.word	0x00013420


	//   ....[84]....
        /*087c*/ 	.word	0x000135b0


	//   ....[85]....
        /*0880*/ 	.word	0x000135e0


	//   ....[86]....
        /*0884*/ 	.word	0x00013770


	//   ....[87]....
        /*0888*/ 	.word	0x000137a0


	//   ....[88]....
        /*088c*/ 	.word	0x00013930


	//   ....[89]....
        /*0890*/ 	.word	0x00013950


	//   ....[90]....
        /*0894*/ 	.word	0x00013b00


	//   ....[91]....
        /*0898*/ 	.word	0x00013b40


	//   ....[92]....
        /*089c*/ 	.word	0x00013b80


	//   ....[93]....
        /*08a0*/ 	.word	0x00013bc0


	//   ....[94]....
        /*08a4*/ 	.word	0x00013bf0


	//   ....[95]....
        /*08a8*/ 	.word	0x00013c30


	//   ....[96]....
        /*08ac*/ 	.word	0x00013c60


	//   ....[97]....
        /*08b0*/ 	.word	0x00013ca0


	//----- nvinfo : EIATTR_EXIT_INSTR_OFFSETS
	.align		4
.L_334:
        /*08b4*/ 	.byte	0x04, 0x1c
        /*08b6*/ 	.short	(.L_336 - .L_335)


	//   ....[0]....
.L_335:
        /*08b8*/ 	.word	0x00000040


	//   ....[1]....
        /*08bc*/ 	.word	0x00012cc0


	//   ....[2]....
        /*08c0*/ 	.word	0x00012e00


	//   ....[3]....
        /*08c4*/ 	.word	0x00012e60


	//   ....[4]....
        /*08c8*/ 	.word	0x00013960


	//   ....[5]....
        /*08cc*/ 	.word	0x00013a70


	//   ....[6]....
        /*08d0*/ 	.word	0x00013ad0


	//----- nvinfo : EIATTR_CTAIDZ_USED
	.align		4
.L_336:
        /*08d4*/ 	.byte	0x01, 0x04
	.zero		2


	//----- nvinfo : EIATTR_MAX_THREADS
	.align		4
        /*08d8*/ 	.byte	0x04, 0x05
        /*08da*/ 	.short	(.L_338 - .L_337)
.L_337:
        /*08dc*/ 	.word	0x00000100
        /*08e0*/ 	.word	0x00000001
        /*08e4*/ 	.word	0x00000001


	//----- nvinfo : EIATTR_CRS_STACK_SIZE
	.align		4
.L_338:
        /*08e8*/ 	.byte	0x04, 0x1e
        /*08ea*/ 	.short	(.L_340 - .L_339)
.L_339:
        /*08ec*/ 	.word	0x00000000
.L_340:


//--------------------- .nv.info._ZN7cutlass13device_kernelIN5flash19enable_sm80_to_sm89INS1_16FlashAttnFwdSm80INS1_25CollectiveMainloopFwdSm80ILi8ELi1ELb1EN4cute5tupleIJNS5_1CILi128EEENS7_ILi48EEENS7_ILi256EEEEEELi256ENS_6half_tEfNS_4arch4Sm80ELb0ELb1ELb1ELb1ELb1ELb0ELb1ELb0EEENS1_21CollectiveEpilogueFwdINS6_IJS8_SA_S9_EEENS6_IJNS7_ILi1EEESI_SI_EEESC_SE_Li256ELb1ELb1ELb0ELb0EEENS1_19SingleTileSchedulerILb1ELb0ELb1ELi128EEEEEEEEEvNT_6ParamsE --------------------------
	.section	.nv.info._ZN7cutlass13device_kernelIN5flash19enable_sm80_to_sm89INS1_16FlashAttnFwdSm80INS1_25CollectiveMainloopFwdSm80ILi8ELi1ELb1EN4cute5tupleIJNS5_1CILi128EEENS7_ILi48EEENS7_ILi256EEEEEELi256ENS_6half_tEfNS_4arch4Sm80ELb0ELb1ELb1ELb1ELb1ELb0ELb1ELb0EEENS1_21CollectiveEpilogueFwdINS6_IJS8_SA_S9_EEENS6_IJNS7_ILi1EEESI_SI_EEESC_SE_Li256ELb1ELb1ELb0ELb0EEENS1_19SingleTileSchedulerILb1ELb0ELb1ELi128EEEEEEEEEvNT_6ParamsE,"",@"SHT_CUDA_INFO"
	.sectionflags	@""
	.align	4


	//----- nvinfo : EIATTR_CUDA_API_VERSION
	.align		4
        /*0000*/ 	.byte	0x04, 0x37
        /*0002*/ 	.short	(.L_342 - .L_341)
.L_341:
        /*0004*/ 	.word	0x00000082


	//----- nvinfo : EIATTR_SW2861232_WAR
	.align		4
.L_342:
        /*0008*/ 	.byte	0x01, 0x35
	.zero		2


	//----- nvinfo : EIATTR_PARAM_CBANK
	.align		4
        /*000c*/ 	.byte	0x04, 0x0a
        /*000e*/ 	.short	(.L_344 - .L_343)
	.align		4
.L_343:
        /*0010*/ 	.word	index@(.nv.constant0._ZN7cutlass13device_kernelIN5flash19enable_sm80_to_sm89INS1_16FlashAttnFwdSm80INS1_25CollectiveMainloopFwdSm80ILi8ELi1ELb1EN4cute5tupleIJNS5_1CILi128EEENS7_ILi48EEENS7_ILi256EEEEEELi256ENS_6half_tEfNS_4arch4Sm80ELb0ELb1ELb1ELb1ELb1ELb0ELb1ELb0EEENS1_21CollectiveEpilogueFwdINS6_IJS8_SA_S9_EEENS6_IJNS7_ILi1EEESI_SI_EEESC_SE_Li256ELb1ELb1ELb0ELb0EEENS1_19SingleTileSchedulerILb1ELb0ELb1ELi128EEEEEEEEEvNT_6ParamsE)
        /*0014*/ 	.short	0x0160
        /*0016*/ 	.short	0x0418


	//----- nvinfo : EIATTR_CBANK_PARAM_SIZE
	.align		4
.L_344:
        /*0018*/ 	.byte	0x03, 0x19
        /*001a*/ 	.short	0x0418


	//----- nvinfo : EIATTR_KPARAM_INFO
	.align		4
        /*001c*/ 	.byte	0x04, 0x17
        /*001e*/ 	.short	(.L_346 - .L_345)
.L_345:
        /*0020*/ 	.word	0x00000000
        /*0024*/ 	.short	0x0000
        /*0026*/ 	.short	0x0000
        /*0028*/ 	.byte	0x00, 0xf0, 0x61, 0x10


	//----- nvinfo : EIATTR_MAXREG_COUNT
	.align		4
.L_346:
        /*002c*/ 	.byte	0x03, 0x1b
        /*002e*/ 	.short	0x00ff


	//----- nvinfo : EIATTR_NUM_BARRIERS
	.align		4
        /*0030*/ 	.byte	0x02, 0x4c
        /*0032*/ 	.byte	0x02
	.zero		1


	//----- nvinfo : EIATTR_ANNOTATIONS
	.align		4
        /*0034*/ 	.byte	0x04, 0x55
        /*0036*/ 	.short	(.L_348 - .L_347)


	//   ....[0]....
.L_347:
        /* <DEDUP_REMOVED lines=88> */


	//----- nvinfo : EIATTR_MERCURY_ISA_VERSION
	.align		4
.L_348:
        /*05a0*/ 	.byte	0x03, 0x5f
        /*05a2*/ 	.short	0x0000


	//----- nvinfo : EIATTR_COOP_GROUP_MASK_REGIDS
	.align		4
        /*05a4*/ 	.byte	0x04, 0x29
        /*05a6*/ 	.short	(.L_350 - .L_349)


	//   ....[0]....
.L_349:
        /*05a8*/ 	.word	0xffffffff


	//   ....[1]....
        /*05ac*/ 	.word	0xffffffff


	//   ....[2]....
        /*05b0*/ 	.word	0xffffffff


	//   ....[3]....
        /*05b4*/ 	.word	0xffffffff


	//   ....[4]....
        /*05b8*/ 	.word	0xffffffff


	//   ....[5]....
        /*05bc*/ 	.word	0xffffffff


	//   ....[6]....
        /*05c0*/ 	.word	0xffffffff


	//   ....[7]....
        /*05c4*/ 	.word	0xffffffff


	//   ....[8]....
        /*05c8*/ 	.word	0xffffffff


	//   ....[9]....
        /*05cc*/ 	.word	0xffffffff


	//   ....[10]....
        /*05d0*/ 	.word	0xffffffff


	//   ....[11]....
        /*05d4*/ 	.word	0xffffffff


	//   ....[12]....
        /*05d8*/ 	.word	0xffffffff


	//   ....[13]....
        /*05dc*/ 	.word	0xffffffff


	//   ....[14]....
        /*05e0*/ 	.word	0xffffffff


	//   ....[15]....
        /*05e4*/ 	.word	0xffffffff


	//   ....[16]....
        /*05e8*/ 	.word	0xffffffff


	//   ....[17]....
        /*05ec*/ 	.word	0xffffffff


	//   ....[18]....
        /*05f0*/ 	.word	0xffffffff


	//   ....[19]....
        /*05f4*/ 	.word	0xffffffff


	//   ....[20]....
        /*05f8*/ 	.word	0xffffffff


	//   ....[21]....
        /*05fc*/ 	.word	0xffffffff


	//   ....[22]....
        /*0600*/ 	.word	0xffffffff


	//   ....[23]....
        /*0604*/ 	.word	0xffffffff


	//   ....[24]....
        /*0608*/ 	.word	0xffffffff


	//   ....[25]....
        /*060c*/ 	.word	0xffffffff


	//   ....[26]....
        /*0610*/ 	.word	0xffffffff


	//   ....[27]....
        /*0614*/ 	.word	0xffffffff


	//   ....[28]....
        /*0618*/ 	.word	0xffffffff


	//   ....[29]....
        /*061c*/ 	.word	0xffffffff


	//   ....[30]....
        /*0620*/ 	.word	0xffffffff


	//   ....[31]....
        /*0624*/ 	.word	0xffffffff


	//   ....[32]....
        /*0628*/ 	.word	0xffffffff


	//   ....[33]....
        /*062c*/ 	.word	0xffffffff


	//   ....[34]....
        /*0630*/ 	.word	0xffffffff


	//   ....[35]....
        /*0634*/ 	.word	0xffffffff


	//   ....[36]....
        /*0638*/ 	.word	0xffffffff


	//   ....[37]....
        /*063c*/ 	.word	0xffffffff


	//   ....[38]....
        /*0640*/ 	.word	0xffffffff


	//   ....[39]....
        /*0644*/ 	.word	0xffffffff


	//   ....[40]....
        /*0648*/ 	.word	0xffffffff


	//   ....[41]....
        /*064c*/ 	.word	0xffffffff


	//   ....[42]....
        /*0650*/ 	.word	0xffffffff


	//   ....[43]....
        /*0654*/ 	.word	0xffffffff


	//   ....[44]....
        /*0658*/ 	.word	0xffffffff


	//   ....[45]....
        /*065c*/ 	.word	0xffffffff


	//   ....[46]....
        /*0660*/ 	.word	0xffffffff


	//   ....[47]....
        /*0664*/ 	.word	0xffffffff


	//   ....[48]....
        /*0668*/ 	.word	0xffffffff


	//   ....[49]....
        /*066c*/ 	.word	0xffffffff


	//   ....[50]....
        /*0670*/ 	.word	0xffffffff


	//   ....[51]....
        /*0674*/ 	.word	0xffffffff


	//   ....[52]....
        /*0678*/ 	.word	0xffffffff


	//   ....[53]....
        /*067c*/ 	.word	0xffffffff


	//   ....[54]....
        /*0680*/ 	.word	0xffffffff


	//   ....[55]....
        /*0684*/ 	.word	0xffffffff


	//   ....[56]....
        /*0688*/ 	.word	0xffffffff


	//   ....[57]....
        /*068c*/ 	.word	0xffffffff


	//   ....[58]....
        /*0690*/ 	.word	0xffffffff


	//   ....[59]....
        /*0694*/ 	.word	0xffffffff


	//   ....[60]....
        /*0698*/ 	.word	0xffffffff


	//   ....[61]....
        /*069c*/ 	.word	0xffffffff


	//   ....[62]....
        /*06a0*/ 	.word	0xffffffff


	//   ....[63]....
        /*06a4*/ 	.word	0xffffffff


	//   ....[64]....
        /*06a8*/ 	.word	0xffffffff


	//   ....[65]....
        /*06ac*/ 	.word	0xffffffff


	//   ....[66]....
        /*06b0*/ 	.word	0xffffffff


	//   ....[67]....
        /*06b4*/ 	.word	0xffffffff


	//   ....[68]....
        /*06b8*/ 	.word	0xffffffff


	//   ....[69]....
        /*06bc*/ 	.word	0xffffffff


	//   ....[70]....
        /*06c0*/ 	.word	0xffffffff


	//   ....[71]....
        /*06c4*/ 	.word	0xffffffff


	//   ....[72]....
        /*06c8*/ 	.word	0xffffffff


	//   ....[73]....
        /*06cc*/ 	.word	0xffffffff


	//   ....[74]....
        /*06d0*/ 	.word	0xffffffff


	//   ....[75]....
        /*06d4*/ 	.word	0xffffffff


	//   ....[76]....
        /*06d8*/ 	.word	0xffffffff


	//   ....[77]....
        /*06dc*/ 	.word	0xffffffff


	//   ....[78]....
        /*06e0*/ 	.word	0xffffffff


	//   ....[79]....
        /*06e4*/ 	.word	0xffffffff


	//   ....[80]....
        /*06e8*/ 	.word	0xffffffff


	//   ....[81]....
        /*06ec*/ 	.word	0xffffffff


	//   ....[82]....
        /*06f0*/ 	.word	0xffffffff


	//   ....[83]....
        /*06f4*/ 	.word	0xffffffff


	//   ....[84]....
        /*06f8*/ 	.word	0xffffffff


	//   ....[85]....
        /*06fc*/ 	.word	0xffffffff


	//   ....[86]....
        /*0700*/ 	.word	0xffffffff


	//   ....[87]....
        /*0704*/ 	.word	0xffffffff


	//   ....[88]....
        /*0708*/ 	.word	0xffffffff


	//   ....[89]....
        /*070c*/ 	.word	0xffffffff


	//   ....[90]....
        /*0710*/ 	.word	0xffffffff


	//   ....[91]....
        /*0714*/ 	.word	0xffffffff


	//   ....[92]....
        /*0718*/ 	.word	0xffffffff


	//   ....[93]....
        /*071c*/ 	.word	0xffffffff


	//   ....[94]....
        /*0720*/ 	.word	0xffffffff


	//   ....[95]....
        /*0724*/ 	.word	0xffffffff


	//   ....[96]....
        /*0728*/ 	.word	0xffffffff


	//   ....[97]....
        /*072c*/ 	.word	0xffffffff


	//   ....[98]....
        /*0730*/ 	.word	0xffffffff


	//----- nvinfo : EIATTR_COOP_GROUP_INSTR_OFFSETS
	.align		4
.L_350:
        /*0734*/ 	.byte	0x04, 0x28
        /*0736*/ 	.short	(.L_352 - .L_351)


	//   ....[0]....
.L_351:
        /*0738*/ 	.word	0x000000a0


	//   ....[1]....
        /*073c*/ 	.word	0x00001970


	//   ....[2]....
        /*0740*/ 	.word	0x000019a0


	//   ....[3]....
        /*0744*/ 	.word	0x000019f0


	//   ....[4]....
        /*0748*/ 	.word	0x00001a20


	//   ....[5]....
        /*074c*/ 	.word	0x00001a50


	//   ....[6]....
        /*0750*/ 	.word	0x00001cd0


	//   ....[7]....
        /*0754*/ 	.word	0x00001ce0


	//   ....[8]....
        /*0758*/ 	.word	0x00001cf0


	//   ....[9]....
        /*075c*/ 	.word	0x00001e30


	//   ....[10]....
        /*0760*/ 	.word	0x00001e70


	//   ....[11]....
        /*0764*/ 	.word	0x00002170


	//   ....[12]....
        /*0768*/ 	.word	0x00002190


	//   ....[13]....
        /*076c*/ 	.word	0x000023c0


	//   ....[14]....
        /*0770*/ 	.word	0x00002410


	//   ....[15]....
        /*0774*/ 	.word	0x00002850


	//   ....[16]....
        /*0778*/ 	.word	0x00002860


	//   ....[17]....
        /*077c*/ 	.word	0x00003930


	//   ....[18]....
        /*0780*/ 	.word	0x00003940


	//   ....[19]....
        /*0784*/ 	.word	0x00003a50


	//   ....[20]....
        /*0788*/ 	.word	0x00003a70


	//   ....[21]....
        /*078c*/ 	.word	0x00003e40


	//   ....[22]....
        /*0790*/ 	.word	0x000045d0


	//   ....[23]....
        /*0794*/ 	.word	0x00004ee0


	//   ....[24]....
        /*0798*/ 	.word	0x00004f20


	//   ....[25]....
        /*079c*/ 	.word	0x00004f40


	//   ....[26]....
        /*07a0*/ 	.word	0x00005030


	//   ....[27]....
        /*07a4*/ 	.word	0x00006350


	//   ....[28]....
        /*07a8*/ 	.word	0x00006360


	//   ....[29]....
        /*07ac*/ 	.word	0x000064a0


	//   ....[30]....
        /*07b0*/ 	.word	0x000064b0


	//   ....[31]....
        /*07b4*/ 	.word	0x00007550


	//   ....[32]....
        /*07b8*/ 	.word	0x00007570


	//   ....[33]....
        /*07bc*/ 	.word	0x00007590


	//   ....[34]....
        /*07c0*/ 	.word	0x000075b0


	//   ....[35]....
        /*07c4*/ 	.word	0x000078b0


	//   ....[36]....
        /*07c8*/ 	.word	0x00007ba0


	//   ....[37]....
        /*07cc*/ 	.word	0x00008250


	//   ....[38]....
        /*07d0*/ 	.word	0x00008270


	//   ....[39]....
        /*07d4*/ 	.word	0x00008a80


	//   ....[40]....
        /*07d8*/ 	.word	0x00008b80


	//   ....[41]....
        /*07dc*/ 	.word	0x0000a500


	//   ....[42]....
        /*07e0*/ 	.word	0x0000a530


	//   ....[43]....
        /*07e4*/ 	.word	0x0000a660


	//   ....[44]....
        /*07e8*/ 	.word	0x0000a670


	//   ....[45]....
        /*07ec*/ 	.word	0x0000b680


	//   ....[46]....
        /*07f0*/ 	.word	0x0000b6a0


	//   ....[47]....
        /*07f4*/ 	.word	0x0000b6c0


	//   ....[48]....
        /*07f8*/ 	.word	0x0000b6e0


	//   ....[49]....
        /*07fc*/ 	.word	0x0000ba00


	//   ....[50]....
        /*0800*/ 	.word	0x0000ba20


	//   ....[51]....
        /*0804*/ 	.word	0x0000c030


	//   ....[52]....
        /*0808*/ 	.word	0x0000c050


	//   ....[53]....
        /*080c*/ 	.word	0x0000d6a0


	//   ....[54]....
        /*0810*/ 	.word	0x0000d6c0


	//   ....[55]....
        /*0814*/ 	.word	0x0000d870


	//   ....[56]....
        /*0818*/ 	.word	0x0000d880


	//   ....[57]....
        /*081c*/ 	.word	0x0000e880


	//   ....[58]....
        /*0820*/ 	.word	0x0000e8a0


	//   ....[59]....
        /*0824*/ 	.word	0x0000e8b0


	//   ....[60]....
        /*0828*/ 	.word	0x0000e8c0


	//   ....[61]....
        /*082c*/ 	.word	0x0000ebd0


	//   ....[62]....
        /*0830*/ 	.word	0x0000f090


	//   ....[63]....
        /*0834*/ 	.word	0x0000f560


	//   ....[64]....
        /*0838*/ 	.word	0x0000f580


	//   ....[65]....
        /*083c*/ 	.word	0x0000fd80


	//   ....[66]....
        /*0840*/ 	.word	0x0000fea0


	//   ....[67]....
        /*0844*/ 	.word	0x00011270


	//   ....[68]....
        /*0848*/ 	.word	0x00011280


	//   ....[69]....
        /*084c*/ 	.word	0x000112b0


	//   ....[70]....
        /*0850*/ 	.word	0x000112d0


	//   ....[71]....
        /*0854*/ 	.word	0x00012d60


	//   ....[72]....
        /*0858*/ 	.word	0x00012d90


	//   ....[73]....
        /*085c*/ 	.word	0x00012dd0


	//   ....[74]....
        /*0860*/ 	.word	0x00012e10


	//   ....[75]....
        /*0864*/ 	.word	0x00013030


	//   ....[76]....
        /*0868*/ 	.word	0x00013040


	//   ....[77]....
        /*086c*/ 	.word	0x00013240


	//   ....[78]....
        /*0870*/ 	.word	0x00013270


	//   ....[79]....
        /*0874*/ 	.word	0x00013430


	//   ....[80]....
        /*0878*/ 	.word	0x00013460


	//   ....[81]....
        /*087c*/ 	.word	0x00013620


	//   ....[82]....
        /*0880*/ 	.word	0x00013640


	//   ....[83]....
        /*0884*/ 	.word	0x00013ff0


	//   ....[84]....
        /*0888*/ 	.word	0x00014010


	//   ....[85]....
        /*088c*/ 	.word	0x000141a0


	//   ....[86]....
        /*0890*/ 	.word	0x000141d0


	//   ....[87]....
        /*0894*/ 	.word	0x00014360


	//   ....[88]....
        /*0898*/ 	.word	0x00014390


	//   ....[89]....
        /*089c*/ 	.word	0x00014520


	//   ....[90]....
        /*08a0*/ 	.word	0x00014540


	//   ....[91]....
        /*08a4*/ 	.word	0x00014700


	//   ....[92]....
        /*08a8*/ 	.word	0x00014760


	//   ....[93]....
        /*08ac*/ 	.word	0x000147c0


	//   ....[94]....
        /*08b0*/ 	.word	0x00014820


	//   ....[95]....
        /*08b4*/ 	.word	0x00014870


	//   ....[96]....
        /*08b8*/ 	.word	0x000148d0


	//   ....[97]....
        /*08bc*/ 	.word	0x00014920


	//   ....[98]....
        /*08c0*/ 	.word	0x00014980


	//----- nvinfo : EIATTR_EXIT_INSTR_OFFSETS
	.align		4
.L_352:
        /*08c4*/ 	.byte	0x04, 0x1c
        /*08c6*/ 	.short	(.L_354 - .L_353)


	//   ....[0]....
.L_353:
        /*08c8*/ 	.word	0x00000450


	//   ....[1]....
        /*08cc*/ 	.word	0x00013650


	//   ....[2]....
        /*08d0*/ 	.word	0x00013790


	//   ....[3]....
        /*08d4*/ 	.word	0x000137f0


	//   ....[4]....
        /*08d8*/ 	.word	0x00014550


	//   ....[5]....
        /*08dc*/ 	.word	0x00014660


	//   ....[6]....
        /*08e0*/ 	.word	0x000146c0


	//----- nvinfo : EIATTR_CTAIDZ_USED
	.align		4
.L_354:
        /*08e4*/ 	.byte	0x01, 0x04
	.zero		2


	//----- nvinfo : EIATTR_MAX_THREADS
	.align		4
        /*08e8*/ 	.byte	0x04, 0x05
        /*08ea*/ 	.short	(.L_356 - .L_355)
.L_355:
        /*08ec*/ 	.word	0x00000100
        /*08f0*/ 	.word	0x00000001
        /*08f4*/ 	.word	0x00000001


	//----- nvinfo : EIATTR_CRS_STACK_SIZE
	.align		4
.L_356:
        /*08f8*/ 	.byte	0x04, 0x1e
        /*08fa*/ 	.short	(.L_358 - .L_357)
.L_357:
        /*08fc*/ 	.word	0x00000000
.L_358:


//--------------------- .nv.info._ZN7cutlass13device_kernelIN5flash19enable_sm80_to_sm89INS1_16FlashAttnFwdSm80INS1_25CollectiveMainloopFwdSm80ILi8ELi1ELb0EN4cute5tupleIJNS5_1CILi128EEENS7_ILi32EEENS7_ILi256EEEEEELi256ENS_6half_tEfNS_4arch4Sm80ELb0ELb1ELb1ELb1ELb1ELb1ELb1ELb0EEENS1_21CollectiveEpilogueFwdINS6_IJS8_SA_S9_EEENS6_IJNS7_ILi1EEESI_SI_EEESC_SE_Li256ELb1ELb1ELb0ELb0EEENS1_19SingleTileSchedulerILb1ELb0ELb1ELi128EEEEEEEEEvNT_6ParamsE --------------------------
	.section	.nv.info._ZN7cutlass13device_kernelIN5flash19enable_sm80_to_sm89INS1_16FlashAttnFwdSm80INS1_25CollectiveMainloopFwdSm80ILi8ELi1ELb0EN4cute5tupleIJNS5_1CILi128EEENS7_ILi32EEENS7_ILi256EEEEEELi256ENS_6half_tEfNS_4arch4Sm80ELb0ELb1ELb1ELb1ELb1ELb1ELb1ELb0EEENS1_21CollectiveEpilogueFwdINS6_IJS8_SA_S9_EEENS6_IJNS7_ILi1EEESI_SI_EEESC_SE_Li256ELb1ELb1ELb0ELb0EEENS1_19SingleTileSchedulerILb1ELb0ELb1ELi128EEEEEEEEEvNT_6ParamsE,"",@"SHT_CUDA_INFO"
	.sectionflags	@""
	.align	4


	//----- nvinfo : EIATTR_CUDA_API_VERSION
	.align		4
        /*0000*/ 	.byte	0x04, 0x37
        /*0002*/ 	.short	(.L_360 - .L_359)
.L_359:
        /*0004*/ 	.word	0x00000082


	//----- nvinfo : EIATTR_SW2861232_WAR
	.align		4
.L_360:
        /*0008*/ 	.byte	0x01, 0x35
	.zero		2


	//----- nvinfo : EIATTR_PARAM_CBANK
	.align		4
        /*000c*/ 	.byte	0x04, 0x0a
        /*000e*/ 	.short	(.L_362 - .L_361)
	.align		4
.L_361:
        /*0010*/ 	.word	index@(.nv.constant0._ZN7cutlass13device_kernelIN5flash19enable_sm80_to_sm89INS1_16FlashAttnFwdSm80INS1_25CollectiveMainloopFwdSm80ILi8ELi1ELb0EN4cute5tupleIJNS5_1CILi128EEENS7_ILi32EEENS7_ILi256EEEEEELi256ENS_6half_tEfNS_4arch4Sm80ELb0ELb1ELb1ELb1ELb1ELb1ELb1ELb0EEENS1_21CollectiveEpilogueFwdINS6_IJS8_SA_S9_EEENS6_IJNS7_ILi1EEESI_SI_EEESC_SE_Li256ELb1ELb1ELb0ELb0EEENS1_19SingleTileSchedulerILb1ELb0ELb1ELi128EEEEEEEEEvNT_6ParamsE)
        /*0014*/ 	.short	0x0160
        /*0016*/ 	.short	0x0418


	//----- nvinfo : EIATTR_CBANK_PARAM_SIZE
	.align		4
.L_362:
        /*0018*/ 	.byte	0x03, 0x19
        /*001a*/ 	.short	0x0418


	//----- nvinfo : EIATTR_KPARAM_INFO
	.align		4
        /*001c*/ 	.byte	0x04, 0x17
        /*001e*/ 	.short	(.L_364 - .L_363)
.L_363:
        /*0020*/ 	.word	0x00000000
        /*0024*/ 	.short	0x0000
        /*0026*/ 	.short	0x0000
        /*0028*/ 	.byte	0x00, 0xf0, 0x61, 0x10


	//----- nvinfo : EIATTR_MAXREG_COUNT
	.align		4
.L_364:
        /*002c*/ 	.byte	0x03, 0x1b
        /*002e*/ 	.short	0x00ff


	//----- nvinfo : EIATTR_NUM_BARRIERS
	.align		4
        /*0030*/ 	.byte	0x02, 0x4c
        /*0032*/ 	.byte	0x02
	.zero		1


	//----- nvinfo : EIATTR_MERCURY_ISA_VERSION
	.align		4
        /*0034*/ 	.byte	0x03, 0x5f
        /*0036*/ 	.short	0x0000


	//----- nvinfo : EIATTR_COOP_GROUP_MASK_REGIDS
	.align		4
        /*0038*/ 	.byte	0x04, 0x29
        /*003a*/ 	.short	(.L_366 - .L_365)


	//   ....[0]....
.L_365:
        /*003c*/ 	.word	0xffffffff


	//   ....[1]....
        /*0040*/ 	.word	0xffffffff


	//   ....[2]....
        /*0044*/ 	.word	0xffffffff


	//   ....[3]....
        /*0048*/ 	.word	0xffffffff


	//   ....[4]....
        /*004c*/ 	.word	0xffffffff


	//   ....[5]....
        /*0050*/ 	.word	0xffffffff


	//   ....[6]....
        /*0054*/ 	.word	0xffffffff


	//   ....[7]....
        /*0058*/ 	.word	0xffffffff


	//   ....[8]....
        /*005c*/ 	.word	0xffffffff


	//   ....[9]....
        /*0060*/ 	.word	0xffffffff


	//   ....[10]....
        /*0064*/ 	.word	0xffffffff


	//   ....[11]....
        /*0068*/ 	.word	0xffffffff


	//   ....[12]....
        /*006c*/ 	.word	0xffffffff


	//   ....[13]....
        /*0070*/ 	.word	0xffffffff


	//   ....[14]....
        /*0074*/ 	.word	0xffffffff


	//   ....[15]....
        /*0078*/ 	.word	0xffffffff


	//   ....[16]....
        /*007c*/ 	.word	0xffffffff


	//   ....[17]....
        /*0080*/ 	.word	0xffffffff


	//   ....[18]....
        /*0084*/ 	.word	0xffffffff


	//   ....[19]....
        /*0088*/ 	.word	0xffffffff


	//   ....[20]....
        /*008c*/ 	.word	0xffffffff


	//   ....[21]....
        /*0090*/ 	.word	0xffffffff


	//   ....[22]....
        /*0094*/ 	.word	0xffffffff


	//   ....[23]....
        /*0098*/ 	.word	0xffffffff


	//   ....[24]....
        /*009c*/ 	.word	0xffffffff


	//   ....[25]....
        /*00a0*/ 	.word	0xffffffff


	//   ....[26]....
        /*00a4*/ 	.word	0xffffffff


	//   ....[27]....
        /*00a8*/ 	.word	0xffffffff


	//   ....[28]....
        /*00ac*/ 	.word	0xffffffff


	//   ....[29]....
        /*00b0*/ 	.word	0xffffffff


	//   ....[30]....
        /*00b4*/ 	.word	0xffffffff


	//   ....[31]....
        /*00b8*/ 	.word	0xffffffff


	//   ....[32]....
        /*00bc*/ 	.word	0xffffffff


	//   ....[33]....
        /*00c0*/ 	.word	0xffffffff


	//   ....[34]....
        /*00c4*/ 	.word	0xffffffff


	//   ....[35]....
        /*00c8*/ 	.word	0xffffffff


	//   ....[36]....
        /*00cc*/ 	.word	0xffffffff


	//   ....[37]....
        /*00d0*/ 	.word	0xffffffff


	//   ....[38]....
        /*00d4*/ 	.word	0xffffffff


	//   ....[39]....
        /*00d8*/ 	.word	0xffffffff


	//   ....[40]....
        /*00dc*/ 	.word	0xffffffff


	//   ....[41]....
        /*00e0*/ 	.word	0xffffffff


	//   ....[42]....
        /*00e4*/ 	.word	0xffffffff


	//   ....[43]....
        /*00e8*/ 	.word	0xffffffff


	//   ....[44]....
        /*00ec*/ 	.word	0xffffffff


	//   ....[45]....
        /*00f0*/ 	.word	0xffffffff


	//   ....[46]....
        /*00f4*/ 	.word	0xffffffff


	//   ....[47]....
        /*00f8*/ 	.word	0xffffffff


	//   ....[48]....
        /*00fc*/ 	.word	0xffffffff


	//   ....[49]....
        /*0100*/ 	.word	0xffffffff


	//   ....[50]....
        /*0104*/ 	.word	0xffffffff


	//   ....[51]....
        /*0108*/ 	.word	0xffffffff


	//   ....[52]....
        /*010c*/ 	.word	0xffffffff


	//   ....[53]....
        /*0110*/ 	.word	0xffffffff


	//   ....[54]....
        /*0114*/ 	.word	0xffffffff


	//   ....[55]....
        /*0118*/ 	.word	0xffffffff


	//   ....[56]....
        /*011c*/ 	.word	0xffffffff


	//   ....[57]....
        /*0120*/ 	.word	0xffffffff


	//   ....[58]....
        /*0124*/ 	.word	0xffffffff


	//   ....[59]....
        /*0128*/ 	.word	0xffffffff


	//   ....[60]....
        /*012c*/ 	.word	0xffffffff


	//   ....[61]....
        /*0130*/ 	.word	0xffffffff


	//   ....[62]....
        /*0134*/ 	.word	0xffffffff


	//   ....[63]....
        /*0138*/ 	.word	0xffffffff


	//   ....[64]....
        /*013c*/ 	.word	0xffffffff


	//   ....[65]....
        /*0140*/ 	.word	0xffffffff


	//   ....[66]....
        /*0144*/ 	.word	0xffffffff


	//   ....[67]....
        /*0148*/ 	.word	0xffffffff


	//   ....[68]....
        /*014c*/ 	.word	0xffffffff


	//   ....[69]....
        /*0150*/ 	.word	0xffffffff


	//   ....[70]....
        /*0154*/ 	.word	0xffffffff


	//   ....[71]....
        /*0158*/ 	.word	0xffffffff


	//   ....[72]....
        /*015c*/ 	.word	0xffffffff


	//   ....[73]....
        /*0160*/ 	.word	0xffffffff


	//   ....[74]....
        /*0164*/ 	.word	0xffffffff


	//   ....[75]....
        /*0168*/ 	.word	0xffffffff


	//   ....[76]....
        /*016c*/ 	.word	0xffffffff


	//   ....[77]....
        /*0170*/ 	.word	0xffffffff


	//   ....[78]....
        /*0174*/ 	.word	0xffffffff


	//   ....[79]....
        /*0178*/ 	.word	0xffffffff


	//   ....[80]....
        /*017c*/ 	.word	0xffffffff


	//   ....[81]....
        /*0180*/ 	.word	0xffffffff


	//   ....[82]....
        /*0184*/ 	.word	0xffffffff


	//   ....[83]....
        /*0188*/ 	.word	0xffffffff


	//   ....[84]....
        /*018c*/ 	.word	0xffffffff


	//   ....[85]....
        /*0190*/ 	.word	0xffffffff


	//   ....[86]....
        /*0194*/ 	.word	0xffffffff


	//   ....[87]....
        /*0198*/ 	.word	0xffffffff


	//   ....[88]....
        /*019c*/ 	.word	0xffffffff


	//   ....[89]....
        /*01a0*/ 	.word	0xffffffff


	//   ....[90]....
        /*01a4*/ 	.word	0xffffffff


	//   ....[91]....
        /*01a8*/ 	.word	0xffffffff


	//   ....[92]....
        /*01ac*/ 	.word	0xffffffff


	//   ....[93]....
        /*01b0*/ 	.word	0xffffffff


	//   ....[94]....
        /*01b4*/ 	.word	0xffffffff


	//   ....[95]....
        /*01b8*/ 	.word	0xffffffff


	//   ....[96]....
        /*01bc*/ 	.word	0xffffffff


	//   ....[97]....
        /*01c0*/ 	.word	0xffffffff


	//   ....[98]....
        /*01c4*/ 	.word	0xffffffff


	//   ....[99]....
        /*01c8*/ 	.word	0xffffffff


	//   ....[100]....
        /*01cc*/ 	.word	0xffffffff


	//   ....[101]....
        /*01d0*/ 	.word	0xffffffff


	//   ....[102]....
        /*01d4*/ 	.word	0xffffffff


	//   ....[103]....
        /*01d8*/ 	.word	0xffffffff


	//   ....[104]....
        /*01dc*/ 	.word	0xffffffff


	//   ....[105]....
        /*01e0*/ 	.word	0xffffffff


	//   ....[106]....
        /*01e4*/ 	.word	0xffffffff


	//   ....[107]....
        /*01e8*/ 	.word	0xffffffff


	//   ....[108]....
        /*01ec*/ 	.word	0xffffffff


	//   ....[109]....
        /*01f0*/ 	.word	0xffffffff


	//   ....[110]....
        /*01f4*/ 	.word	0xffffffff


	//   ....[111]....
        /*01f8*/ 	.word	0xffffffff


	//   ....[112]....
        /*01fc*/ 	.word	0xffffffff


	//----- nvinfo : EIATTR_COOP_GROUP_INSTR_OFFSETS
	.align		4
.L_366:
        /*0200*/ 	.byte	0x04, 0x28
        /*0202*/ 	.short	(.L_368 - .L_367)


	//   ....[0]....
.L_367:
        /*0204*/ 	.word	0x00000090


	//   ....[1]....
        /*0208*/ 	.word	0x00002380


	//   ....[2]....
        /*020c*/ 	.word	0x00002390


	//   ....[3]....
        /*0210*/ 	.word	0x00003550


	//   ....[4]....
        /*0214*/ 	.word	0x00003560


	//   ....[5]....
        /*0218*/ 	.word	0x00004630


	//   ....[6]....
        /*021c*/ 	.word	0x00004650


	//   ....[7]....
        /*0220*/ 	.word	0x00004a20


	//   ....[8]....
        /*0224*/ 	.word	0x00004a40


	//   ....[9]....
        /*0228*/ 	.word	0x00005b90


	//   ....[10]....
        /*022c*/ 	.word	0x00005bd0


	//   ....[11]....
        /*0230*/ 	.word	0x00005dc0


	//   ....[12]....
        /*0234*/ 	.word	0x00005df0


	//   ....[13]....
        /*0238*/ 	.word	0x00005f70


	//   ....[14]....
        /*023c*/ 	.word	0x00005fa0


	//   ....[15]....
        /*0240*/ 	.word	0x00006120


	//   ....[16]....
        /*0244*/ 	.word	0x00006160


	//   ....[17]....
        /*0248*/ 	.word	0x00006670


	//   ....[18]....
        /*024c*/ 	.word	0x000066c0


	//   ....[19]....
        /*0250*/ 	.word	0x00006ae0


	//   ....[20]....
        /*0254*/ 	.word	0x00006b40


	//   ....[21]....
        /*0258*/ 	.word	0x00006b60


	//   ....[22]....
        /*025c*/ 	.word	0x00006b70


	//   ....[23]....
        /*0260*/ 	.word	0x00006e60


	//   ....[24]....
        /*0264*/ 	.word	0x00006f00


	//   ....[25]....
        /*0268*/ 	.word	0x00006f80


	//   ....[26]....
        /*026c*/ 	.word	0x00006ff0


	//   ....[27]....
        /*0270*/ 	.word	0x00007430


	//   ....[28]....
        /*0274*/ 	.word	0x00007480


	//   ....[29]....
        /*0278*/ 	.word	0x000074c0


	//   ....[30]....
        /*027c*/ 	.word	0x00007500


	//   ....[31]....
        /*0280*/ 	.word	0x00007850


	//   ....[32]....
        /*0284*/ 	.word	0x000078f0


	//   ....[33]....
        /*0288*/ 	.word	0x00007970


	//   ....[34]....
        /*028c*/ 	.word	0x000079e0


	//   ....[35]....
        /*0290*/ 	.word	0x0000afb0


	//   ....[36]....
        /*0294*/ 	.word	0x0000b010


	//   ....[37]....
        /*0298*/ 	.word	0x0000b050


	//   ....[38]....
        /*029c*/ 	.word	0x0000b070


	//   ....[39]....
        /*02a0*/ 	.word	0x0000b230


	//   ....[40]....
        /*02a4*/ 	.word	0x0000b2d0


	//   ....[41]....
        /*02a8*/ 	.word	0x0000b320


	//   ....[42]....
        /*02ac*/ 	.word	0x0000b3a0


	//   ....[43]....
        /*02b0*/ 	.word	0x0000b5f0


	//   ....[44]....
        /*02b4*/ 	.word	0x0000b690


	//   ....[45]....
        /*02b8*/ 	.word	0x0000b710


	//   ....[46]....
        /*02bc*/ 	.word	0x0000b780


	//   ....[47]....
        /*02c0*/ 	.word	0x0000b9c0


	//   ....[48]....
        /*02c4*/ 	.word	0x0000ba10


	//   ....[49]....
        /*02c8*/ 	.word	0x0000ba60


	//   ....[50]....
        /*02cc*/ 	.word	0x0000bad0


	//   ....[51]....
        /*02d0*/ 	.word	0x0000f880


	//   ....[52]....
        /*02d4*/ 	.word	0x0000f8c0


	//   ....[53]....
        /*02d8*/ 	.word	0x00010560


	//   ....[54]....
        /*02dc*/ 	.word	0x00010570


	//   ....[55]....
        /*02e0*/ 	.word	0x000108f0


	//   ....[56]....
        /*02e4*/ 	.word	0x00010ac0


	//   ....[57]....
        /*02e8*/ 	.word	0x000112b0


	//   ....[58]....
        /*02ec*/ 	.word	0x00011360


	//   ....[59]....
        /*02f0*/ 	.word	0x00011370


	//   ....[60]....
        /*02f4*/ 	.word	0x000113a0


	//   ....[61]....
        /*02f8*/ 	.word	0x00012040


	//   ....[62]....
        /*02fc*/ 	.word	0x00012050


	//   ....[63]....
        /*0300*/ 	.word	0x00012c00


	//   ....[64]....
        /*0304*/ 	.word	0x00012c10


	//   ....[65]....
        /*0308*/ 	.word	0x00012da0


	//   ....[66]....
        /*030c*/ 	.word	0x00013000


	//   ....[67]....
        /*0310*/ 	.word	0x00013520


	//   ....[68]....
        /*0314*/ 	.word	0x000136a0


	//   ....[69]....
        /*0318*/ 	.word	0x00013760


	//   ....[70]....
        /*031c*/ 	.word	0x00013870


	//   ....[71]....
        /*0320*/ 	.word	0x00014f00


	//   ....[72]....
        /*0324*/ 	.word	0x00014f10


	//   ....[73]....
        /*0328*/ 	.word	0x00015ac0


	//   ....[74]....
        /*032c*/ 	.word	0x00015ad0


	//   ....[75]....
        /*0330*/ 	.word	0x00015d20


	//   ....[76]....
        /*0334*/ 	.word	0x00015d30


	//   ....[77]....
        /*0338*/ 	.word	0x00015da0


	//   ....[78]....
        /*033c*/ 	.word	0x00015db0


	//   ....[79]....
        /*0340*/ 	.word	0x000171c0


	//   ....[80]....
        /*0344*/ 	.word	0x000171e0


	//   ....[81]....
        /*0348*/ 	.word	0x00017de0


	//   ....[82]....
        /*034c*/ 	.word	0x00017df0


	//   ....[83]....
        /*0350*/ 	.word	0x00017f90


	//   ....[84]....
        /*0354*/ 	.word	0x00018270


	//   ....[85]....
        /*0358*/ 	.word	0x000187c0


	//   ....[86]....
        /*035c*/ 	.word	0x00018890


	//   ....[87]....
        /*0360*/ 	.word	0x00018960


	//   ....[88]....
        /*0364*/ 	.word	0x00018a70


	//   ....[89]....
        /*0368*/ 	.word	0x00019bd0


	//   ....[90]....
        /*036c*/ 	.word	0x00019c00


	//   ....[91]....
        /*0370*/ 	.word	0x00019c50


	//   ....[92]....
        /*0374*/ 	.word	0x00019c60


	//   ....[93]....
        /*0378*/ 	.word	0x0001b6d0


	//   ....[94]....
        /*037c*/ 	.word	0x0001b710


	//   ....[95]....
        /*0380*/ 	.word	0x0001b740


	//   ....[96]....
        /*0384*/ 	.word	0x0001b770


	//   ....[97]....
        /*0388*/ 	.word	0x0001b9b0


	//   ....[98]....
        /*038c*/ 	.word	0x0001b9c0


	//   ....[99]....
        /*0390*/ 	.word	0x0001bbc0


	//   ....[100]....
        /*0394*/ 	.word	0x0001bbf0


	//   ....[101]....
        /*0398*/ 	.word	0x0001bdb0


	//   ....[102]....
        /*039c*/ 	.word	0x0001bde0


	//   ....[103]....
        /*03a0*/ 	.word	0x0001bfa0


	//   ....[104]....
        /*03a4*/ 	.word	0x0001bfc0


	//   ....[105]....
        /*03a8*/ 	.word	0x0001c970


	//   ....[106]....
        /*03ac*/ 	.word	0x0001c990


	//   ....[107]....
        /*03b0*/ 	.word	0x0001cb20


	//   ....[108]....
        /*03b4*/ 	.word	0x0001cb50


	//   ....[109]....
        /*03b8*/ 	.word	0x0001cce0


	//   ....[110]....
        /*03bc*/ 	.word	0x0001cd10


	//   ....[111]....
        /*03c0*/ 	.word	0x0001cea0


	//   ....[112]....
        /*03c4*/ 	.word	0x0001cec0


	//----- nvinfo : EIATTR_EXIT_INSTR_OFFSETS
	.align		4
.L_368:
        /*03c8*/ 	.byte	0x04, 0x1c
        /*03ca*/ 	.short	(.L_370 - .L_369)


	//   ....[0]....
.L_369:
        /*03cc*/ 	.word	0x00000440


	//   ....[1]....
        /*03d0*/ 	.word	0x0001bfd0


	//   ....[2]....
        /*03d4*/ 	.word	0x0001c110


	//   ....[3]....
        /*03d8*/ 	.word	0x0001c170


	//   ....[4]....
        /*03dc*/ 	.word	0x0001ced0


	//   ....[5]....
        /*03e0*/ 	.word	0x0001cfe0


	//   ....[6]....
        /*03e4*/ 	.word	0x0001d040


	//----- nvinfo : EIATTR_CTAIDZ_USED
	.align		4
.L_370:
        /*03e8*/ 	.byte	0x01, 0x04
	.zero		2


	//----- nvinfo : EIATTR_MAX_THREADS
	.align		4
        /*03ec*/ 	.byte	0x04, 0x05
        /*03ee*/ 	.short	(.L_372 - .L_371)
.L_371:
        /*03f0*/ 	.word	0x00000100
        /*03f4*/ 	.word	0x00000001
        /*03f8*/ 	.word	0x00000001


	//----- nvinfo : EIATTR_CRS_STACK_SIZE
	.align		4
.L_372:
        /*03fc*/ 	.byte	0x04, 0x1e
        /*03fe*/ 	.short	(.L_374 - .L_373)
.L_373:
        /*0400*/ 	.word	0x00000000
.L_374:


//--------------------- .nv.info._ZN7cutlass13device_kernelIN5flash19enable_sm80_to_sm89INS1_16FlashAttnFwdSm80INS1_25CollectiveMainloopFwdSm80ILi8ELi1ELb1EN4cute5tupleIJNS5_1CILi128EEENS7_ILi64EEENS7_ILi256EEEEEELi256ENS_6half_tEfNS_4arch4Sm80ELb1ELb0ELb1ELb0ELb1ELb0ELb1ELb0EEENS1_21CollectiveEpilogueFwdINS6_IJS8_SA_S9_EEENS6_IJNS7_ILi1EEESI_SI_EEESC_SE_Li256ELb0ELb1ELb0ELb0EEENS1_30DynamicPersistentTileSchedulerILi256ELi256ELb0ELb1ELb0EEEEEEEEEvNT_6ParamsE --------------------------
	.section	.nv.info._ZN7cutlass13device_kernelIN5flash19enable_sm80_to_sm89INS1_16FlashAttnFwdSm80INS1_25CollectiveMainloopFwdSm80ILi8ELi1ELb1EN4cute5tupleIJNS5_1CILi128EEENS7_ILi64EEENS7_ILi256EEEEEELi256ENS_6half_tEfNS_4arch4Sm80ELb1ELb0ELb1ELb0ELb1ELb0ELb1ELb0EEENS1_21CollectiveEpilogueFwdINS6_IJS8_SA_S9_EEENS6_IJNS7_ILi1EEESI_SI_EEESC_SE_Li256ELb0ELb1ELb0ELb0EEENS1_30DynamicPersistentTileSchedulerILi256ELi256ELb0ELb1ELb0EEEEEEEEEvNT_6ParamsE,"",@"SHT_CUDA_INFO"
	.sectionflags	@""
	.align	4


	//----- nvinfo : EIATTR_CUDA_API_VERSION
	.align		4
        /*0000*/ 	.byte	0x04, 0x37
        /*0002*/ 	.short	(.L_376 - .L_375)
.L_375:
        /*0004*/ 	.word	0x00000082


	//----- nvinfo : EIATTR_SW2861232_WAR
	.align		4
.L_376:
        /*0008*/ 	.byte	0x01, 0x35
	.zero		2


	//----- nvinfo : EIATTR_PARAM_CBANK
	.align		4
        /*000c*/ 	.byte	0x04, 0x0a
        /*000e*/ 	.short	(.L_378 - .L_377)
	.align		4
.L_377:
        /*0010*/ 	.word	index@(.nv.constant0._ZN7cutlass13device_kernelIN5flash19enable_sm80_to_sm89INS1_16FlashAttnFwdSm80INS1_25CollectiveMainloopFwdSm80ILi8ELi1ELb1EN4cute5tupleIJNS5_1CILi128EEENS7_ILi64EEENS7_ILi256EEEEEELi256ENS_6half_tEfNS_4arch4Sm80ELb1ELb0ELb1ELb0ELb1ELb0ELb1ELb0EEENS1_21CollectiveEpilogueFwdINS6_IJS8_SA_S9_EEENS6_IJNS7_ILi1EEESI_SI_EEESC_SE_Li256ELb0ELb1ELb0ELb0EEENS1_30DynamicPersistentTileSchedulerILi256ELi256ELb0ELb1ELb0EEEEEEEEEvNT_6ParamsE)
        /*0014*/ 	.short	0x0160
        /*0016*/ 	.short	0x0428


	//----- nvinfo : EIATTR_CBANK_PARAM_SIZE
	.align		4
.L_378:
        /*0018*/ 	.byte	0x03, 0x19
        /*001a*/ 	.short	0x0428


	//----- nvinfo : EIATTR_KPARAM_INFO
	.align		4
        /*001c*/ 	.byte	0x04, 0x17
        /*001e*/ 	.short	(.L_380 - .L_379)
.L_379:
        /*0020*/ 	.word	0x00000000
        /*0024*/ 	.short	0x0000
        /*0026*/ 	.short	0x0000
        /*0028*/ 	.byte	0x00, 0xf0, 0xa1, 0x10


	//----- nvinfo : EIATTR_MAXREG_COUNT
	.align		4
.L_380:
        /*002c*/ 	.byte	0x03, 0x1b
        /*002e*/ 	.short	0x00ff


	//----- nvinfo : EIATTR_NUM_BARRIERS
	.align		4
        /*0030*/ 	.byte	0x02, 0x4c
        /*0032*/ 	.byte	0x06
	.zero		1


	//----- nvinfo : EIATTR_ANNOTATIONS
	.align		4
        /*0034*/ 	.byte	0x04, 0x55
        /*0036*/ 	.short	(.L_382 - .L_381)


	//   ....[0]....
.L_381:
        /* <DEDUP_REMOVED lines=185> */


	//----- nvinfo : EIATTR_MERCURY_ISA_VERSION
	.align		4
.L_382:
        /*0bb0*/ 	.byte	0x03, 0x5f
        /*0bb2*/ 	.short	0x0000


	//----- nvinfo : EIATTR_INT_WARP_WIDE_INSTR_OFFSETS
	.align		4
        /*0bb4*/ 	.byte	0x04, 0x31
        /*0bb6*/ 	.short	(.L_384 - .L_383)


	//   ....[0]....
.L_383:
        /*0bb8*/ 	.word	0x0000ed60


	//   ....[1]....
        /*0bbc*/ 	.word	0x0000ede0


	//----- nvinfo : EIATTR_COOP_GROUP_MASK_REGIDS
	.align		4
.L_384:
        /*0bc0*/ 	.byte	0x04, 0x29
        /*0bc2*/ 	.short	(.L_386 - .L_385)


	//   ....[0]....
.L_385:
        /*0bc4*/ 	.word	0xffffffff


	//   ....[1]....
        /*0bc8*/ 	.word	0xffffffff


	//   ....[2]....
        /*0bcc*/ 	.word	0xffffffff


	//   ....[3]....
        /*0bd0*/ 	.word	0xffffffff


	//   ....[4]....
        /*0bd4*/ 	.word	0xffffffff


	//   ....[5]....
        /*0bd8*/ 	.word	0xffffffff


	//   ....[6]....
        /*0bdc*/ 	.word	0xffffffff


	//   ....[7]....
        /*0be0*/ 	.word	0xffffffff


	//   ....[8]....
        /*0be4*/ 	.word	0xffffffff


	//   ....[9]....
        /*0be8*/ 	.word	0xffffffff


	//   ....[10]....
        /*0bec*/ 	.word	0xffffffff


	//   ....[11]....
        /*0bf0*/ 	.word	0xffffffff


	//   ....[12]....
        /*0bf4*/ 	.word	0xffffffff


	//   ....[13]....
        /*0bf8*/ 	.word	0xffffffff


	//   ....[14]....
        /*0bfc*/ 	.word	0xffffffff


	//   ....[15]....
        /*0c00*/ 	.word	0xffffffff


	//   ....[16]....
        /*0c04*/ 	.word	0xffffffff


	//   ....[17]....
        /*0c08*/ 	.word	0xffffffff


	//   ....[18]....
        /*0c0c*/ 	.word	0xffffffff


	//   ....[19]....
        /*0c10*/ 	.word	0xffffffff


	//   ....[20]....
        /*0c14*/ 	.word	0xffffffff


	//   ....[21]....
        /*0c18*/ 	.word	0xffffffff


	//   ....[22]....
        /*0c1c*/ 	.word	0xffffffff


	//   ....[23]....
        /*0c20*/ 	.word	0xffffffff


	//   ....[24]....
        /*0c24*/ 	.word	0xffffffff


	//   ....[25]....
        /*0c28*/ 	.word	0xffffffff


	//   ....[26]....
        /*0c2c*/ 	.word	0xffffffff


	//   ....[27]....
        /*0c30*/ 	.word	0xffffffff


	//   ....[28]....
        /*0c34*/ 	.word	0xffffffff


	//   ....[29]....
        /*0c38*/ 	.word	0xffffffff


	//   ....[30]....
        /*0c3c*/ 	.word	0xffffffff


	//   ....[31]....
        /*0c40*/ 	.word	0xffffffff


	//   ....[32]....
        /*0c44*/ 	.word	0xffffffff


	//   ....[33]....
        /*0c48*/ 	.word	0xffffffff


	//   ....[34]....
        /*0c4c*/ 	.word	0xffffffff


	//   ....[35]....
        /*0c50*/ 	.word	0xffffffff


	//   ....[36]....
        /*0c54*/ 	.word	0xffffffff


	//   ....[37]....
        /*0c58*/ 	.word	0xffffffff


	//   ....[38]....
        /*0c5c*/ 	.word	0xffffffff


	//   ....[39]....
        /*0c60*/ 	.word	0xffffffff


	//   ....[40]....
        /*0c64*/ 	.word	0xffffffff


	//   ....[41]....
        /*0c68*/ 	.word	0xffffffff


	//   ....[42]....
        /*0c6c*/ 	.word	0xffffffff


	//   ....[43]....
        /*0c70*/ 	.word	0xffffffff


	//   ....[44]....
        /*0c74*/ 	.word	0xffffffff


	//   ....[45]....
        /*0c78*/ 	.word	0xffffffff


	//   ....[46]....
        /*0c7c*/ 	.word	0xffffffff


	//   ....[47]....
        /*0c80*/ 	.word	0xffffffff


	//   ....[48]....
        /*0c84*/ 	.word	0xffffffff


	//   ....[49]....
        /*0c88*/ 	.word	0xffffffff


	//   ....[50]....
        /*0c8c*/ 	.word	0xffffffff


	//   ....[51]....
        /*0c90*/ 	.word	0xffffffff


	//   ....[52]....
        /*0c94*/ 	.word	0xffffffff


	//   ....[53]....
        /*0c98*/ 	.word	0xffffffff


	//   ....[54]....
        /*0c9c*/ 	.word	0xffffffff


	//   ....[55]....
        /*0ca0*/ 	.word	0xffffffff


	//   ....[56]....
        /*0ca4*/ 	.word	0xffffffff


	//   ....[57]....
        /*0ca8*/ 	.word	0xffffffff


	//   ....[58]....
        /*0cac*/ 	.word	0xffffffff


	//   ....[59]....
        /*0cb0*/ 	.word	0xffffffff


	//   ....[60]....
        /*0cb4*/ 	.word	0xffffffff


	//   ....[61]....
        /*0cb8*/ 	.word	0xffffffff


	//   ....[62]....
        /*0cbc*/ 	.word	0xffffffff


	//   ....[63]....
        /*0cc0*/ 	.word	0xffffffff


	//   ....[64]....
        /*0cc4*/ 	.word	0xffffffff


	//   ....[65]....
        /*0cc8*/ 	.word	0xffffffff


	//   ....[66]....
        /*0ccc*/ 	.word	0xffffffff


	//   ....[67]....
        /*0cd0*/ 	.word	0xffffffff


	//   ....[68]....
        /*0cd4*/ 	.word	0xffffffff


	//   ....[69]....
        /*0cd8*/ 	.word	0xffffffff


	//   ....[70]....
        /*0cdc*/ 	.word	0xffffffff


	//   ....[71]....
        /*0ce0*/ 	.word	0xffffffff


	//   ....[72]....
        /*0ce4*/ 	.word	0xffffffff


	//   ....[73]....
        /*0ce8*/ 	.word	0xffffffff


	//   ....[74]....
        /*0cec*/ 	.word	0xffffffff


	//   ....[75]....
        /*0cf0*/ 	.word	0xffffffff


	//   ....[76]....
        /*0cf4*/ 	.word	0xffffffff


	//   ....[77]....
        /*0cf8*/ 	.word	0xffffffff


	//   ....[78]....
        /*0cfc*/ 	.word	0xffffffff


	//   ....[79]....
        /*0d00*/ 	.word	0xffffffff


	//   ....[80]....
        /*0d04*/ 	.word	0xffffffff


	//   ....[81]....
        /*0d08*/ 	.word	0xffffffff


	//   ....[82]....
        /*0d0c*/ 	.word	0xffffffff


	//   ....[83]....
        /*0d10*/ 	.word	0xffffffff


	//   ....[84]....
        /*0d14*/ 	.word	0xffffffff


	//   ....[85]....
        /*0d18*/ 	.word	0xffffffff


	//   ....[86]....
        /*0d1c*/ 	.word	0xffffffff


	//   ....[87]....
        /*0d20*/ 	.word	0xffffffff


	//   ....[88]....
        /*0d24*/ 	.word	0xffffffff


	//   ....[89]....
        /*0d28*/ 	.word	0xffffffff


	//   ....[90]....
        /*0d2c*/ 	.word	0xffffffff


	//   ....[91]....
        /*0d30*/ 	.word	0xffffffff


	//   ....[92]....
        /*0d34*/ 	.word	0xffffffff


	//   ....[93]....
        /*0d38*/ 	.word	0xffffffff


	//   ....[94]....
        /*0d3c*/ 	.word	0xffffffff


	//   ....[95]....
        /*0d40*/ 	.word	0xffffffff


	//   ....[96]....
        /*0d44*/ 	.word	0xffffffff


	//   ....[97]....
        /*0d48*/ 	.word	0xffffffff


	//   ....[98]....
        /*0d4c*/ 	.word	0xffffffff


	//   ....[99]....
        /*0d50*/ 	.word	0xffffffff


	//   ....[100]....
        /*0d54*/ 	.word	0xffffffff


	//   ....[101]....
        /*0d58*/ 	.word	0xffffffff


	//   ....[102]....
        /*0d5c*/ 	.word	0xffffffff


	//   ....[103]....
        /*0d60*/ 	.word	0xffffffff


	//   ....[104]....
        /*0d64*/ 	.word	0xffffffff


	//   ....[105]....
        /*0d68*/ 	.word	0xffffffff


	//   ....[106]....
        /*0d6c*/ 	.word	0xffffffff


	//   ....[107]....
        /*0d70*/ 	.word	0xffffffff


	//   ....[108]....
        /*0d74*/ 	.word	0xffffffff


	//   ....[109]....
        /*0d78*/ 	.word	0xffffffff


	//   ....[110]....
        /*0d7c*/ 	.word	0xffffffff


	//   ....[111]....
        /*0d80*/ 	.word	0xffffffff


	//   ....[112]....
        /*0d84*/ 	.word	0xffffffff


	//   ....[113]....
        /*0d88*/ 	.word	0xffffffff


	//   ....[114]....
        /*0d8c*/ 	.word	0xffffffff


	//   ....[115]....
        /*0d90*/ 	.word	0xffffffff


	//   ....[116]....
        /*0d94*/ 	.word	0xffffffff


	//   ....[117]....
        /*0d98*/ 	.word	0xffffffff


	//   ....[118]....
        /*0d9c*/ 	.word	0xffffffff


	//   ....[119]....
        /*0da0*/ 	.word	0xffffffff


	//   ....[120]....
        /*0da4*/ 	.word	0xffffffff


	//   ....[121]....
        /*0da8*/ 	.word	0xffffffff


	//   ....[122]....
        /*0dac*/ 	.word	0xffffffff


	//   ....[123]....
        /*0db0*/ 	.word	0xffffffff


	//   ....[124]....
        /*0db4*/ 	.word	0xffffffff


	//----- nvinfo : EIATTR_COOP_GROUP_INSTR_OFFSETS
	.align		4
.L_386:
        /*0db8*/ 	.byte	0x04, 0x28
        /*0dba*/ 	.short	(.L_388 - .L_387)


	//   ....[0]....
.L_387:
        /*0dbc*/ 	.word	0x00000050


	//   ....[1]....
        /*0dc0*/ 	.word	0x000017d0


	//   ....[2]....
        /*0dc4*/ 	.word	0x00001800


	//   ....[3]....
        /*0dc8*/ 	.word	0x00001830


	//   ....[4]....
        /*0dcc*/ 	.word	0x00001850


	//   ....[5]....
        /*0dd0*/ 	.word	0x00001a20


	//   ....[6]....
        /*0dd4*/ 	.word	0x00001a40


	//   ....[7]....
        /*0dd8*/ 	.word	0x00001b70


	//   ....[8]....
        /*0ddc*/ 	.word	0x00001b90


	//   ....[9]....
        /*0de0*/ 	.word	0x00001da0


	//   ....[10]....
        /*0de4*/ 	.word	0x00001dc0


	//   ....[11]....
        /*0de8*/ 	.word	0x00001e10


	//   ....[12]....
        /*0dec*/ 	.word	0x00001e70


	//   ....[13]....
        /*0df0*/ 	.word	0x00002430


	//   ....[14]....
        /*0df4*/ 	.word	0x00002440


	//   ....[15]....
        /*0df8*/ 	.word	0x00002450


	//   ....[16]....
        /*0dfc*/ 	.word	0x00002460


	//   ....[17]....
        /*0e00*/ 	.word	0x00003950


	//   ....[18]....
        /*0e04*/ 	.word	0x000039c0


	//   ....[19]....
        /*0e08*/ 	.word	0x00003ae0


	//   ....[20]....
        /*0e0c*/ 	.word	0x00003b20


	//   ....[21]....
        /*0e10*/ 	.word	0x00003e30


	//   ....[22]....
        /*0e14*/ 	.word	0x00004070


	//   ....[23]....
        /*0e18*/ 	.word	0x00004470


	//   ....[24]....
        /*0e1c*/ 	.word	0x00004490


	//   ....[25]....
        /*0e20*/ 	.word	0x000044b0


	//   ....[26]....
        /*0e24*/ 	.word	0x000044d0


	//   ....[27]....
        /*0e28*/ 	.word	0x000060a0


	//   ....[28]....
        /*0e2c*/ 	.word	0x00006110


	//   ....[29]....
        /*0e30*/ 	.word	0x00006210


	//   ....[30]....
        /*0e34*/ 	.word	0x00006240


	//   ....[31]....
        /*0e38*/ 	.word	0x00007840


	//   ....[32]....
        /*0e3c*/ 	.word	0x000078b0


	//   ....[33]....
        /*0e40*/ 	.word	0x000079b0


	//   ....[34]....
        /*0e44*/ 	.word	0x000079e0


	//   ....[35]....
        /*0e48*/ 	.word	0x00007d30


	//   ....[36]....
        /*0e4c*/ 	.word	0x00007fa0


	//   ....[37]....
        /*0e50*/ 	.word	0x000082c0


	//   ....[38]....
        /*0e54*/ 	.word	0x000082e0


	//   ....[39]....
        /*0e58*/ 	.word	0x00008400


	//   ....[40]....
        /*0e5c*/ 	.word	0x00008420


	//   ....[41]....
        /*0e60*/ 	.word	0x0000a700


	//   ....[42]....
        /*0e64*/ 	.word	0x0000a770


	//   ....[43]....
        /*0e68*/ 	.word	0x0000a780


	//   ....[44]....
        /*0e6c*/ 	.word	0x0000a840


	//   ....[45]....
        /*0e70*/ 	.word	0x0000bf90


	//   ....[46]....
        /*0e74*/ 	.word	0x0000bfd0


	//   ....[47]....
        /*0e78*/ 	.word	0x0000c0e0


	//   ....[48]....
        /*0e7c*/ 	.word	0x0000c100


	//   ....[49]....
        /*0e80*/ 	.word	0x0000c490


	//   ....[50]....
        /*0e84*/ 	.word	0x0000c4b0


	//   ....[51]....
        /*0e88*/ 	.word	0x0000c4d0


	//   ....[52]....
        /*0e8c*/ 	.word	0x0000c4f0


	//   ....[53]....
        /*0e90*/ 	.word	0x0000e310


	//   ....[54]....
        /*0e94*/ 	.word	0x0000e360


	//   ....[55]....
        /*0e98*/ 	.word	0x0000e380


	//   ....[56]....
        /*0e9c*/ 	.word	0x0000e3a0


	//   ....[57]....
        /*0ea0*/ 	.word	0x0000f7c0


	//   ....[58]....
        /*0ea4*/ 	.word	0x0000fb70


	//   ....[59]....
        /*0ea8*/ 	.word	0x0000fb90


	//   ....[60]....
        /*0eac*/ 	.word	0x0000fbb0


	//   ....[61]....
        /*0eb0*/ 	.word	0x0000fbd0


	//   ....[62]....
        /*0eb4*/ 	.word	0x0000fe70


	//   ....[63]....
        /*0eb8*/ 	.word	0x0000fe90


	//   ....[64]....
        /*0ebc*/ 	.word	0x00010010


	//   ....[65]....
        /*0ec0*/ 	.word	0x00010040


	//   ....[66]....
        /*0ec4*/ 	.word	0x00010180


	//   ....[67]....
        /*0ec8*/ 	.word	0x000101b0


	//   ....[68]....
        /*0ecc*/ 	.word	0x000102f0


	//   ....[69]....
        /*0ed0*/ 	.word	0x00010310


	//   ....[70]....
        /*0ed4*/ 	.word	0x000108e0


	//   ....[71]....
        /*0ed8*/ 	.word	0x00010900


	//   ....[72]....
        /*0edc*/ 	.word	0x00010b60


	//   ....[73]....
        /*0ee0*/ 	.word	0x00010b70


	//   ....[74]....
        /*0ee4*/ 	.word	0x00010d60


	//   ....[75]....
        /*0ee8*/ 	.word	0x00010d80


	//   ....[76]....
        /*0eec*/ 	.word	0x00010f70


	//   ....[77]....
        /*0ef0*/ 	.word	0x00010f80


	//   ....[78]....
        /*0ef4*/ 	.word	0x000111e0


	//   ....[79]....
        /*0ef8*/ 	.word	0x000112f0


	//   ....[80]....
        /*0efc*/ 	.word	0x00011360


	//   ....[81]....
        /*0f00*/ 	.word	0x00011580


	//   ....[82]....
        /*0f04*/ 	.word	0x000115f0


	//   ....[83]....
        /*0f08*/ 	.word	0x00011660


	//   ....[84]....
        /*0f0c*/ 	.word	0x000116d0


	//   ....[85]....
        /*0f10*/ 	.word	0x00011b10


	//   ....[86]....
        /*0f14*/ 	.word	0x00011b60


	//   ....[87]....
        /*0f18*/ 	.word	0x00011bb0


	//   ....[88]....
        /*0f1c*/ 	.word	0x00011c00


	//   ....[89]....
        /*0f20*/ 	.word	0x00011c70


	//   ....[90]....
        /*0f24*/ 	.word	0x00011ce0


	//   ....[91]....
        /*0f28*/ 	.word	0x00011f00


	//   ....[92]....
        /*0f2c*/ 	.word	0x00011f70


	//   ....[93]....
        /*0f30*/ 	.word	0x00011fe0


	//   ....[94]....
        /*0f34*/ 	.word	0x00012050


	//   ....[95]....
        /*0f38*/ 	.word	0x00012270


	//   ....[96]....
        /*0f3c*/ 	.word	0x000122e0


	//   ....[97]....
        /*0f40*/ 	.word	0x00012350


	//   ....[98]....
        /*0f44*/ 	.word	0x000123d0


	//   ....[99]....
        /*0f48*/ 	.word	0x00012850


	//   ....[100]....
        /*0f4c*/ 	.word	0x00012890


	//   ....[101]....
        /*0f50*/ 	.word	0x000128e0


	//   ....[102]....
        /*0f54*/ 	.word	0x00012920


	//   ....[103]....
        /*0f58*/ 	.word	0x00012980


	//   ....[104]....
        /*0f5c*/ 	.word	0x000129f0


	//   ....[105]....
        /*0f60*/ 	.word	0x00012a60


	//   ....[106]....
        /*0f64*/ 	.word	0x00012c10


	//   ....[107]....
        /*0f68*/ 	.word	0x00012c80


	//   ....[108]....
        /*0f6c*/ 	.word	0x00012cd0


	//   ....[109]....
        /*0f70*/ 	.word	0x00012d10


	//   ....[110]....
        /*0f74*/ 	.word	0x00012d60


	//   ....[111]....
        /*0f78*/ 	.word	0x00012da0


	//   ....[112]....
        /*0f7c*/ 	.word	0x00012df0


	//   ....[113]....
        /*0f80*/ 	.word	0x00012e50


	//   ....[114]....
        /*0f84*/ 	.word	0x00012ea0


	//   ....[115]....
        /*0f88*/ 	.word	0x00012ef0


	//   ....[116]....
        /*0f8c*/ 	.word	0x00012f60


	//   ....[117]....
        /*0f90*/ 	.word	0x00012fd0


	//   ....[118]....
        /*0f94*/ 	.word	0x00013050


	//   ....[119]....
        /*0f98*/ 	.word	0x000130c0


	//   ....[120]....
        /*0f9c*/ 	.word	0x00013140


	//   ....[121]....
        /*0fa0*/ 	.word	0x000131c0


	//   ....[122]....
        /*0fa4*/ 	.word	0x00013240


	//   ....[123]....
        /*0fa8*/ 	.word	0x000132b0


	//   ....[124]....
        /*0fac*/ 	.word	0x00013320


	//----- nvinfo : EIATTR_EXIT_INSTR_OFFSETS
	.align		4
.L_388:
        /*0fb0*/ 	.byte	0x04, 0x1c
        /*0fb2*/ 	.short	(.L_390 - .L_389)


	//   ....[0]....
.L_389:
        /*0fb4*/ 	.word	0x000000a0


	//   ....[1]....
        /*0fb8*/ 	.word	0x000112a0


	//----- nvinfo : EIATTR_MAX_THREADS
	.align		4
.L_390:
        /*0fbc*/ 	.byte	0x04, 0x05
        /*0fbe*/ 	.short	(.L_392 - .L_391)
.L_391:
        /*0fc0*/ 	.word	0x00000100
        /*0fc4*/ 	.word	0x00000001
        /*0fc8*/ 	.word	0x00000001


	//----- nvinfo : EIATTR_CRS_STACK_SIZE
	.align		4
.L_392:
        /*0fcc*/ 	.byte	0x04, 0x1e
        /*0fce*/ 	.short	(.L_394 - .L_393)
.L_393:
        /*0fd0*/ 	.word	0x00000000
.L_394:


//--------------------- .nv.info._ZN7cutlass13device_kernelIN5flash19enable_sm80_to_sm89INS1_16FlashAttnFwdSm80INS1_25CollectiveMainloopFwdSm80ILi8ELi1ELb1EN4cute5tupleIJNS5_1CILi128EEENS7_ILi64EEENS7_ILi256EEEEEELi256ENS_6half_tEfNS_4arch4Sm80ELb1ELb0ELb1ELb1ELb1ELb0ELb1ELb0EEENS1_21CollectiveEpilogueFwdINS6_IJS8_SA_S9_EEENS6_IJNS7_ILi1EEESI_SI_EEESC_SE_Li256ELb1ELb1ELb0ELb0EEENS1_19SingleTileSchedulerILb1ELb0ELb1ELi128EEEEEEEEEvNT_6ParamsE --------------------------
	.section	.nv.info._ZN7cutlass13device_kernelIN5flash19enable_sm80_to_sm89INS1_16FlashAttnFwdSm80INS1_25CollectiveMainloopFwdSm80ILi8ELi1ELb1EN4cute5tupleIJNS5_1CILi128EEENS7_ILi64EEENS7_ILi256EEEEEELi256ENS_6half_tEfNS_4arch4Sm80ELb1ELb0ELb1ELb1ELb1ELb0ELb1ELb0EEENS1_21CollectiveEpilogueFwdINS6_IJS8_SA_S9_EEENS6_IJNS7_ILi1EEESI_SI_EEESC_SE_Li256ELb1ELb1ELb0ELb0EEENS1_19SingleTileSchedulerILb1ELb0ELb1ELi128EEEEEEEEEvNT_6ParamsE,"",@"SHT_CUDA_INFO"
	.sectionflags	@""
	.align	4


	//----- nvinfo : EIATTR_CUDA_API_VERSION
	.align		4
        /*0000*/ 	.byte	0x04, 0x37
        /*0002*/ 	.short	(.L_396 - .L_395)
.L_395:
        /*0004*/ 	.word	0x00000082


	//----- nvinfo : EIATTR_SW2861232_WAR
	.align		4
.L_396:
        /*0008*/ 	.byte	0x01, 0x35
	.zero		2


	//----- nvinfo : EIATTR_PARAM_CBANK
	.align		4
        /*000c*/ 	.byte	0x04, 0x0a
        /*000e*/ 	.short	(.L_398 - .L_397)
	.align		4
.L_397:
        /*0010*/ 	.word	index@(.nv.constant0._ZN7cutlass13device_kernelIN5flash19enable_sm80_to_sm89INS1_16FlashAttnFwdSm80INS1_25CollectiveMainloopFwdSm80ILi8ELi1ELb1EN4cute5tupleIJNS5_1CILi128EEENS7_ILi64EEENS7_ILi256EEEEEELi256ENS_6half_tEfNS_4arch4Sm80ELb1ELb0ELb1ELb1ELb1ELb0ELb1ELb0EEENS1_21CollectiveEpilogueFwdINS6_IJS8_SA_S9_EEENS6_IJNS7_ILi1EEESI_SI_EEESC_SE_Li256ELb1ELb1ELb0ELb0EEENS1_19SingleTileSchedulerILb1ELb0ELb1ELi128EEEEEEEEEvNT_6ParamsE)
        /*0014*/ 	.short	0x0160
        /*0016*/ 	.short	0x0418


	//----- nvinfo : EIATTR_CBANK_PARAM_SIZE
	.align		4
.L_398:
        /*0018*/ 	.byte	0x03, 0x19
        /*001a*/ 	.short	0x0418


	//----- nvinfo : EIATTR_KPARAM_INFO
	.align		4
        /*001c*/ 	.byte	0x04, 0x17
        /*001e*/ 	.short	(.L_400 - .L_399)
.L_399:
        /*0020*/ 	.word	0x00000000
        /*0024*/ 	.short	0x0000
        /*0026*/ 	.short	0x0000
        /*0028*/ 	.byte	0x00, 0xf0, 0x61, 0x10


	//----- nvinfo : EIATTR_MAXREG_COUNT
	.align		4
.L_400:
        /*002c*/ 	.byte	0x03, 0x1b
        /*002e*/ 	.short	0x00ff


	//----- nvinfo : EIATTR_NUM_BARRIERS
	.align		4
        /*0030*/ 	.byte	0x02, 0x4c
        /*0032*/ 	.byte	0x02
	.zero		1


	//----- nvinfo : EIATTR_ANNOTATIONS
	.align		4
        /*0034*/ 	.byte	0x04, 0x55
        /*0036*/ 	.short	(.L_402 - .L_401)


	//   ....[0]....
.L_401:
        /* <DEDUP_REMOVED lines=103> */


	//----- nvinfo : EIATTR_MERCURY_ISA_VERSION
	.align		4
.L_402:
        /*0698*/ 	.byte	0x03, 0x5f
        /*069a*/ 	.short	0x0000


	//----- nvinfo : EIATTR_COOP_GROUP_MASK_REGIDS
	.align		4
        /*069c*/ 	.byte	0x04, 0x29
        /*069e*/ 	.short	(.L_404 - .L_403)


	//   ....[0]....
.L_403:
        /*06a0*/ 	.word	0xffffffff


	//   ....[1]....
        /*06a4*/ 	.word	0xffffffff


	//   ....[2]....
        /*06a8*/ 	.word	0xffffffff


	//   ....[3]....
        /*06ac*/ 	.word	0xffffffff


	//   ....[4]....
        /*06b0*/ 	.word	0xffffffff


	//   ....[5]....
        /*06b4*/ 	.word	0xffffffff


	//   ....[6]....
        /*06b8*/ 	.word	0xffffffff


	//   ....[7]....
        /*06bc*/ 	.word	0xffffffff


	//   ....[8]....
        /*06c0*/ 	.word	0xffffffff


	//   ....[9]....
        /*06c4*/ 	.word	0xffffffff


	//   ....[10]....
        /*06c8*/ 	.word	0xffffffff


	//   ....[11]....
        /*06cc*/ 	.word	0xffffffff


	//   ....[12]....
        /*06d0*/ 	.word	0xffffffff


	//   ....[13]....
        /*06d4*/ 	.word	0xffffffff


	//   ....[14]....
        /*06d8*/ 	.word	0xffffffff


	//   ....[15]....
        /*06dc*/ 	.word	0xffffffff


	//   ....[16]....
        /*06e0*/ 	.word	0xffffffff


	//   ....[17]....
        /*06e4*/ 	.word	0xffffffff


	//   ....[18]....
        /*06e8*/ 	.word	0xffffffff


	//   ....[19]....
        /*06ec*/ 	.word	0xffffffff


	//   ....[20]....
        /*06f0*/ 	.word	0xffffffff


	//   ....[21]....
        /*06f4*/ 	.word	0xffffffff


	//   ....[22]....
        /*06f8*/ 	.word	0xffffffff


	//   ....[23]....
        /*06fc*/ 	.word	0xffffffff


	//   ....[24]....
        /*0700*/ 	.word	0xffffffff


	//   ....[25]....
        /*0704*/ 	.word	0xffffffff


	//   ....[26]....
        /*0708*/ 	.word	0xffffffff


	//   ....[27]....
        /*070c*/ 	.word	0xffffffff


	//   ....[28]....
        /*0710*/ 	.word	0xffffffff


	//   ....[29]....
        /*0714*/ 	.word	0xffffffff


	//   ....[30]....
        /*0718*/ 	.word	0xffffffff


	//   ....[31]....
        /*071c*/ 	.word	0xffffffff


	//   ....[32]....
        /*0720*/ 	.word	0xffffffff


	//   ....[33]....
        /*0724*/ 	.word	0xffffffff


	//   ....[34]....
        /*0728*/ 	.word	0xffffffff


	//   ....[35]....
        /*072c*/ 	.word	0xffffffff


	//   ....[36]....
        /*0730*/ 	.word	0xffffffff


	//   ....[37]....
        /*0734*/ 	.word	0xffffffff


	//   ....[38]....
        /*0738*/ 	.word	0xffffffff


	//   ....[39]....
        /*073c*/ 	.word	0xffffffff


	//   ....[40]....
        /*0740*/ 	.word	0xffffffff


	//   ....[41]....
        /*0744*/ 	.word	0xffffffff


	//   ....[42]....
        /*0748*/ 	.word	0xffffffff


	//   ....[43]....
        /*074c*/ 	.word	0xffffffff


	//   ....[44]....
        /*0750*/ 	.word	0xffffffff


	//   ....[45]....
        /*0754*/ 	.word	0xffffffff


	//   ....[46]....
        /*0758*/ 	.word	0xffffffff


	//   ....[47]....
        /*075c*/ 	.word	0xffffffff


	//   ....[48]....
        /*0760*/ 	.word	0xffffffff


	//   ....[49]....
        /*0764*/ 	.word	0xffffffff


	//   ....[50]....
        /*0768*/ 	.word	0xffffffff


	//   ....[51]....
        /*076c*/ 	.word	0xffffffff


	//   ....[52]....
        /*0770*/ 	.word	0xffffffff


	//   ....[53]....
        /*0774*/ 	.word	0xffffffff


	//   ....[54]....
        /*0778*/ 	.word	0xffffffff


	//   ....[55]....
        /*077c*/ 	.word	0xffffffff


	//   ....[56]....
        /*0780*/ 	.word	0xffffffff


	//   ....[57]....
        /*0784*/ 	.word	0xffffffff


	//   ....[58]....
        /*0788*/ 	.word	0xffffffff


	//   ....[59]....
        /*078c*/ 	.word	0xffffffff


	//   ....[60]....
        /*0790*/ 	.word	0xffffffff


	//   ....[61]....
        /*0794*/ 	.word	0xffffffff


	//   ....[62]....
        /*0798*/ 	.word	0xffffffff


	//   ....[63]....
        /*079c*/ 	.word	0xffffffff


	//   ....[64]....
        /*07a0*/ 	.word	0xffffffff


	//   ....[65]....
        /*07a4*/ 	.word	0xffffffff


	//   ....[66]....
        /*07a8*/ 	.word	0xffffffff


	//   ....[67]....
        /*07ac*/ 	.word	0xffffffff


	//   ....[68]....
        /*07b0*/ 	.word	0xffffffff


	//   ....[69]....
        /*07b4*/ 	.word	0xffffffff


	//   ....[70]....
        /*07b8*/ 	.word	0xffffffff


	//   ....[71]....
        /*07bc*/ 	.word	0xffffffff


	//   ....[72]....
        /*07c0*/ 	.word	0xffffffff


	//   ....[73]....
        /*07c4*/ 	.word	0xffffffff


	//   ....[74]....
        /*07c8*/ 	.word	0xffffffff


	//   ....[75]....
        /*07cc*/ 	.word	0xffffffff


	//   ....[76]....
        /*07d0*/ 	.word	0xffffffff


	//----- nvinfo : EIATTR_COOP_GROUP_INSTR_OFFSETS
	.align		4
.L_404:
        /*07d4*/ 	.byte	0x04, 0x28
        /*07d6*/ 	.short	(.L_406 - .L_405)


	//   ....[0]....
.L_405:
        /*07d8*/ 	.word	0x000000a0


	//   ....[1]....
        /*07dc*/ 	.word	0x000015e0


	//   ....[2]....
        /*07e0*/ 	.word	0x00001640


	//   ....[3]....
        /*07e4*/ 	.word	0x00001700


	//   ....[4]....
        /*07e8*/ 	.word	0x00001730


	//   ....[5]....
        /*07ec*/ 	.word	0x00001860


	//   ....[6]....
        /*07f0*/ 	.word	0x00001870


	//   ....[7]....
        /*07f4*/ 	.word	0x000019b0


	//   ....[8]....
        /*07f8*/ 	.word	0x000019c0


	//   ....[9]....
        /*07fc*/ 	.word	0x00001b30


	//   ....[10]....
        /*0800*/ 	.word	0x00001b50


	//   ....[11]....
        /*0804*/ 	.word	0x00001c50


	//   ....[12]....
        /*0808*/ 	.word	0x00001c90


	//   ....[13]....
        /*080c*/ 	.word	0x00001cb0


	//   ....[14]....
        /*0810*/ 	.word	0x00001cf0


	//   ....[15]....
        /*0814*/ 	.word	0x00001e00


	//   ....[16]....
        /*0818*/ 	.word	0x00001e30


	//   ....[17]....
        /*081c*/ 	.word	0x00003780


	//   ....[18]....
        /*0820*/ 	.word	0x00003790


	//   ....[19]....
        /*0824*/ 	.word	0x00003870


	//   ....[20]....
        /*0828*/ 	.word	0x00003890


	//   ....[21]....
        /*082c*/ 	.word	0x00003da0


	//   ....[22]....
        /*0830*/ 	.word	0x00004210


	//   ....[23]....
        /*0834*/ 	.word	0x00004780


	//   ....[24]....
        /*0838*/ 	.word	0x000047a0


	//   ....[25]....
        /*083c*/ 	.word	0x000047c0


	//   ....[26]....
        /*0840*/ 	.word	0x000047e0


	//   ....[27]....
        /*0844*/ 	.word	0x000063a0


	//   ....[28]....
        /*0848*/ 	.word	0x000063b0


	//   ....[29]....
        /*084c*/ 	.word	0x000063c0


	//   ....[30]....
        /*0850*/ 	.word	0x000063d0


	//   ....[31]....
        /*0854*/ 	.word	0x00007a80


	//   ....[32]....
        /*0858*/ 	.word	0x00007a90


	//   ....[33]....
        /*085c*/ 	.word	0x00007aa0


	//   ....[34]....
        /*0860*/ 	.word	0x00007ab0


	//   ....[35]....
        /*0864*/ 	.word	0x00007e80


	//   ....[36]....
        /*0868*/ 	.word	0x00007e90


	//   ....[37]....
        /*086c*/ 	.word	0x00008380


	//   ....[38]....
        /*0870*/ 	.word	0x00008420


	//   ....[39]....
        /*0874*/ 	.word	0x00008af0


	//   ....[40]....
        /*0878*/ 	.word	0x00008b10


	//   ....[41]....
        /*087c*/ 	.word	0x0000a780


	//   ....[42]....
        /*0880*/ 	.word	0x0000a790


	//   ....[43]....
        /*0884*/ 	.word	0x0000a7a0


	//   ....[44]....
        /*0888*/ 	.word	0x0000a7b0


	//   ....[45]....
        /*088c*/ 	.word	0x0000abf0


	//   ....[46]....
        /*0890*/ 	.word	0x0000ac00


	//   ....[47]....
        /*0894*/ 	.word	0x0000ac20


	//   ....[48]....
        /*0898*/ 	.word	0x0000ace0


	//   ....[49]....
        /*089c*/ 	.word	0x0000c0f0


	//   ....[50]....
        /*08a0*/ 	.word	0x0000c110


	//   ....[51]....
        /*08a4*/ 	.word	0x0000c7f0


	//   ....[52]....
        /*08a8*/ 	.word	0x0000c810


	//   ....[53]....
        /*08ac*/ 	.word	0x0000df90


	//   ....[54]....
        /*08b0*/ 	.word	0x0000dfa0


	//   ....[55]....
        /*08b4*/ 	.word	0x0000dfd0


	//   ....[56]....
        /*08b8*/ 	.word	0x0000dfe0


	//   ....[57]....
        /*08bc*/ 	.word	0x0000fa50


	//   ....[58]....
        /*08c0*/ 	.word	0x0000fa90


	//   ....[59]....
        /*08c4*/ 	.word	0x0000faf0


	//   ....[60]....
        /*08c8*/ 	.word	0x0000fb20


	//   ....[61]....
        /*08cc*/ 	.word	0x0000fd50


	//   ....[62]....
        /*08d0*/ 	.word	0x0000fd60


	//   ....[63]....
        /*08d4*/ 	.word	0x0000ff60


	//   ....[64]....
        /*08d8*/ 	.word	0x0000ff90


	//   ....[65]....
        /*08dc*/ 	.word	0x00010150


	//   ....[66]....
        /*08e0*/ 	.word	0x00010180


	//   ....[67]....
        /*08e4*/ 	.word	0x00010340


	//   ....[68]....
        /*08e8*/ 	.word	0x00010360


	//   ....[69]....
        /*08ec*/ 	.word	0x00010ce0


	//   ....[70]....
        /*08f0*/ 	.word	0x00010d00


	//   ....[71]....
        /*08f4*/ 	.word	0x00010ec0


	//   ....[72]....
        /*08f8*/ 	.word	0x00010ef0


	//   ....[73]....
        /*08fc*/ 	.word	0x00011080


	//   ....[74]....
        /*0900*/ 	.word	0x000110b0


	//   ....[75]....
        /*0904*/ 	.word	0x00011240


	//   ....[76]....
        /*0908*/ 	.word	0x00011260


	//----- nvinfo : EIATTR_EXIT_INSTR_OFFSETS
	.align		4
.L_406:
        /*090c*/ 	.byte	0x04, 0x1c
        /*090e*/ 	.short	(.L_408 - .L_407)


	//   ....[0]....
.L_407:
        /*0910*/ 	.word	0x00000450


	//   ....[1]....
        /*0914*/ 	.word	0x00010370


	//   ....[2]....
        /*0918*/ 	.word	0x000104b0


	//   ....[3]....
        /*091c*/ 	.word	0x00010510


	//   ....[4]....
        /*0920*/ 	.word	0x00011270


	//   ....[5]....
        /*0924*/ 	.word	0x00011380


	//   ....[6]....
        /*0928*/ 	.word	0x000113e0


	//----- nvinfo : EIATTR_CTAIDZ_USED
	.align		4
.L_408:
        /*092c*/ 	.byte	0x01, 0x04
	.zero		2


	//----- nvinfo : EIATTR_MAX_THREADS
	.align		4
        /*0930*/ 	.byte	0x04, 0x05
        /*0932*/ 	.short	(.L_410 - .L_409)
.L_409:
        /*0934*/ 	.word	0x00000100
        /*0938*/ 	.word	0x00000001
        /*093c*/ 	.word	0x00000001


	//----- nvinfo : EIATTR_CRS_STACK_SIZE
	.align		4
.L_410:
        /*0940*/ 	.byte	0x04, 0x1e
        /*0942*/ 	.short	(.L_412 - .L_411)
.L_411:
        /*0944*/ 	.word	0x00000000
.L_412:


//--------------------- .nv.info._ZN7cutlass13device_kernelIN5flash19enable_sm80_to_sm89INS1_16FlashAttnFwdSm80INS1_25CollectiveMainloopFwdSm80ILi8ELi1ELb0EN4cute5tupleIJNS5_1CILi128EEENS7_ILi32EEENS7_ILi256EEEEEELi256ENS_6half_tEfNS_4arch4Sm80ELb1ELb0ELb1ELb1ELb1ELb1ELb1ELb0EEENS1_21CollectiveEpilogueFwdINS6_IJS8_SA_S9_EEENS6_IJNS7_ILi1EEESI_SI_EEESC_SE_Li256ELb1ELb1ELb0ELb0EEENS1_19SingleTileSchedulerILb1ELb0ELb1ELi128EEEEEEEEEvNT_6ParamsE --------------------------
	.section	.nv.info._ZN7cutlass13device_kernelIN5flash19enable_sm80_to_sm89INS1_16FlashAttnFwdSm80INS1_25CollectiveMainloopFwdSm80ILi8ELi1ELb0EN4cute5tupleIJNS5_1CILi128EEENS7_ILi32EEENS7_ILi256EEEEEELi256ENS_6half_tEfNS_4arch4Sm80ELb1ELb0ELb1ELb1ELb1ELb1ELb1ELb0EEENS1_21CollectiveEpilogueFwdINS6_IJS8_SA_S9_EEENS6_IJNS7_ILi1EEESI_SI_EEESC_SE_Li256ELb1ELb1ELb0ELb0EEENS1_19SingleTileSchedulerILb1ELb0ELb1ELi128EEEEEEEEEvNT_6ParamsE,"",@"SHT_CUDA_INFO"
	.sectionflags	@""
	.align	4


	//----- nvinfo : EIATTR_CUDA_API_VERSION
	.align		4
        /*0000*/ 	.byte	0x04, 0x37
        /*0002*/ 	.short	(.L_414 - .L_413)
.L_413:
        /*0004*/ 	.word	0x00000082


	//----- nvinfo : EIATTR_SW2861232_WAR
	.align		4
.L_414:
        /*0008*/ 	.byte	0x01, 0x35
	.zero		2


	//----- nvinfo : EIATTR_PARAM_CBANK
	.align		4
        /*000c*/ 	.byte	0x04, 0x0a
        /*000e*/ 	.short	(.L_416 - .L_415)
	.align		4
.L_415:
        /*0010*/ 	.word	index@(.nv.constant0._ZN7cutlass13device_kernelIN5flash19enable_sm80_to_sm89INS1_16FlashAttnFwdSm80INS1_25CollectiveMainloopFwdSm80ILi8ELi1ELb0EN4cute5tupleIJNS5_1CILi128EEENS7_ILi32EEENS7_ILi256EEEEEELi256ENS_6half_tEfNS_4arch4Sm80ELb1ELb0ELb1ELb1ELb1ELb1ELb1ELb0EEENS1_21CollectiveEpilogueFwdINS6_IJS8_SA_S9_EEENS6_IJNS7_ILi1EEESI_SI_EEESC_SE_Li256ELb1ELb1ELb0ELb0EEENS1_19SingleTileSchedulerILb1ELb0ELb1ELi128EEEEEEEEEvNT_6ParamsE)
        /*0014*/ 	.short	0x0160
        /*0016*/ 	.short	0x0418


	//----- nvinfo : EIATTR_CBANK_PARAM_SIZE
	.align		4
.L_416:
        /*0018*/ 	.byte	0x03, 0x19
        /*001a*/ 	.short	0x0418


	//----- nvinfo : EIATTR_KPARAM_INFO
	.align		4
        /*001c*/ 	.byte	0x04, 0x17
        /*001e*/ 	.short	(.L_418 - .L_417)
.L_417:
        /*0020*/ 	.word	0x00000000
        /*0024*/ 	.short	0x0000
        /*0026*/ 	.short	0x0000
        /*0028*/ 	.byte	0x00, 0xf0, 0x61, 0x10


	//----- nvinfo : EIATTR_MAXREG_COUNT
	.align		4
.L_418:
        /*002c*/ 	.byte	0x03, 0x1b
        /*002e*/ 	.short	0x00ff


	//----- nvinfo : EIATTR_NUM_BARRIERS
	.align		4
        /*0030*/ 	.byte	0x02, 0x4c
        /*0032*/ 	.byte	0x02
	.zero		1


	//----- nvinfo : EIATTR_MERCURY_ISA_VERSION
	.align		4
        /*0034*/ 	.byte	0x03, 0x5f
        /*0036*/ 	.short	0x0000


	//----- nvinfo : EIATTR_COOP_GROUP_MASK_REGIDS
	.align		4
        /*0038*/ 	.byte	0x04, 0x29
        /*003a*/ 	.short	(.L_420 - .L_419)


	//   ....[0]....
.L_419:
        /*003c*/ 	.word	0xffffffff


	//   ....[1]....
        /*0040*/ 	.word	0xffffffff


	//   ....[2]....
        /*0044*/ 	.word	0xffffffff


	//   ....[3]....
        /*0048*/ 	.word	0xffffffff


	//   ....[4]....
        /*004c*/ 	.word	0xffffffff


	//   ....[5]....
        /*0050*/ 	.word	0xffffffff


	//   ....[6]....
        /*0054*/ 	.word	0xffffffff


	//   ....[7]....
        /*0058*/ 	.word	0xffffffff


	//   ....[8]....
        /*005c*/ 	.word	0xffffffff


	//   ....[9]....
        /*0060*/ 	.word	0xffffffff


	//   ....[10]....
        /*0064*/ 	.word	0xffffffff


	//   ....[11]....
        /*0068*/ 	.word	0xffffffff


	//   ....[12]....
        /*006c*/ 	.word	0xffffffff


	//   ....[13]....
        /*0070*/ 	.word	0xffffffff


	//   ....[14]....
        /*0074*/ 	.word	0xffffffff


	//   ....[15]....
        /*0078*/ 	.word	0xffffffff


	//   ....[16]....
        /*007c*/ 	.word	0xffffffff


	//   ....[17]....
        /*0080*/ 	.word	0xffffffff


	//   ....[18]....
        /*0084*/ 	.word	0xffffffff


	//   ....[19]....
        /*0088*/ 	.word	0xffffffff


	//   ....[20]....
        /*008c*/ 	.word	0xffffffff


	//   ....[21]....
        /*0090*/ 	.word	0xffffffff


	//   ....[22]....
        /*0094*/ 	.word	0xffffffff


	//   ....[23]....
        /*0098*/ 	.word	0xffffffff


	//   ....[24]....
        /*009c*/ 	.word	0xffffffff


	//   ....[25]....
        /*00a0*/ 	.word	0xffffffff


	//   ....[26]....
        /*00a4*/ 	.word	0xffffffff


	//   ....[27]....
        /*00a8*/ 	.word	0xffffffff


	//   ....[28]....
        /*00ac*/ 	.word	0xffffffff


	//   ....[29]....
        /*00b0*/ 	.word	0xffffffff


	//   ....[30]....
        /*00b4*/ 	.word	0xffffffff


	//   ....[31]....
        /*00b8*/ 	.word	0xffffffff


	//   ....[32]....
        /*00bc*/ 	.word	0xffffffff


	//   ....[33]....
        /*00c0*/ 	.word	0xffffffff


	//   ....[34]....
        /*00c4*/ 	.word	0xffffffff


	//   ....[35]....
        /*00c8*/ 	.word	0xffffffff


	//   ....[36]....
        /*00cc*/ 	.word	0xffffffff


	//   ....[37]....
        /*00d0*/ 	.word	0xffffffff


	//   ....[38]....
        /*00d4*/ 	.word	0xffffffff


	//   ....[39]....
        /*00d8*/ 	.word	0xffffffff


	//   ....[40]....
        /*00dc*/ 	.word	0xffffffff


	//   ....[41]....
        /*00e0*/ 	.word	0xffffffff


	//   ....[42]....
        /*00e4*/ 	.word	0xffffffff


	//   ....[43]....
        /*00e8*/ 	.word	0xffffffff


	//   ....[44]....
        /*00ec*/ 	.word	0xffffffff


	//   ....[45]....
        /*00f0*/ 	.word	0xffffffff


	//   ....[46]....
        /*00f4*/ 	.word	0xffffffff


	//   ....[47]....
        /*00f8*/ 	.word	0xffffffff


	//   ....[48]....
        /*00fc*/ 	.word	0xffffffff


	//   ....[49]....
        /*0100*/ 	.word	0xffffffff


	//   ....[50]....
        /*0104*/ 	.word	0xffffffff


	//   ....[51]....
        /*0108*/ 	.word	0xffffffff


	//   ....[52]....
        /*010c*/ 	.word	0xffffffff


	//   ....[53]....
        /*0110*/ 	.word	0xffffffff


	//   ....[54]....
        /*0114*/ 	.word	0xffffffff


	//   ....[55]....
        /*0118*/ 	.word	0xffffffff


	//   ....[56]....
        /*011c*/ 	.word	0xffffffff


	//   ....[57]....
        /*0120*/ 	.word	0xffffffff


	//   ....[58]....
        /*0124*/ 	.word	0xffffffff


	//   ....[59]....
        /*0128*/ 	.word	0xffffffff


	//   ....[60]....
        /*012c*/ 	.word	0xffffffff


	//   ....[61]....
        /*0130*/ 	.word	0xffffffff


	//   ....[62]....
        /*0134*/ 	.word	0xffffffff


	//   ....[63]....
        /*0138*/ 	.word	0xffffffff


	//   ....[64]....
        /*013c*/ 	.word	0xffffffff


	//   ....[65]....
        /*0140*/ 	.word	0xffffffff


	//   ....[66]....
        /*0144*/ 	.word	0xffffffff


	//   ....[67]....
        /*0148*/ 	.word	0xffffffff


	//   ....[68]....
        /*014c*/ 	.word	0xffffffff


	//   ....[69]....
        /*0150*/ 	.word	0xffffffff


	//   ....[70]....
        /*0154*/ 	.word	0xffffffff


	//   ....[71]....
        /*0158*/ 	.word	0xffffffff


	//   ....[72]....
        /*015c*/ 	.word	0xffffffff


	//   ....[73]....
        /*0160*/ 	.word	0xffffffff


	//   ....[74]....
        /*0164*/ 	.word	0xffffffff


	//   ....[75]....
        /*0168*/ 	.word	0xffffffff


	//   ....[76]....
        /*016c*/ 	.word	0xffffffff


	//   ....[77]....
        /*0170*/ 	.word	0xffffffff


	//   ....[78]....
        /*0174*/ 	.word	0xffffffff


	//   ....[79]....
        /*0178*/ 	.word	0xffffffff


	//   ....[80]....
        /*017c*/ 	.word	0xffffffff


	//   ....[81]....
        /*0180*/ 	.word	0xffffffff


	//   ....[82]....
        /*0184*/ 	.word	0xffffffff


	//   ....[83]....
        /*0188*/ 	.word	0xffffffff


	//   ....[84]....
        /*018c*/ 	.word	0xffffffff


	//   ....[85]....
        /*0190*/ 	.word	0xffffffff


	//   ....[86]....
        /*0194*/ 	.word	0xffffffff


	//   ....[87]....
        /*0198*/ 	.word	0xffffffff


	//   ....[88]....
        /*019c*/ 	.word	0xffffffff


	//   ....[89]....
        /*01a0*/ 	.word	0xffffffff


	//   ....[90]....
        /*01a4*/ 	.word	0xffffffff


	//   ....[91]....
        /*01a8*/ 	.word	0xffffffff


	//   ....[92]....
        /*01ac*/ 	.word	0xffffffff


	//   ....[93]....
        /*01b0*/ 	.word	0xffffffff


	//   ....[94]....
        /*01b4*/ 	.word	0xffffffff


	//   ....[95]....
        /*01b8*/ 	.word	0xffffffff


	//   ....[96]....
        /*01bc*/ 	.word	0xffffffff


	//   ....[97]....
        /*01c0*/ 	.word	0xffffffff


	//   ....[98]....
        /*01c4*/ 	.word	0xffffffff


	//   ....[99]....
        /*01c8*/ 	.word	0xffffffff


	//   ....[100]....
        /*01cc*/ 	.word	0xffffffff


	//   ....[101]....
        /*01d0*/ 	.word	0xffffffff


	//   ....[102]....
        /*01d4*/ 	.word	0xffffffff


	//----- nvinfo : EIATTR_COOP_GROUP_INSTR_OFFSETS
	.align		4
.L_420:
        /*01d8*/ 	.byte	0x04, 0x28
        /*01da*/ 	.short	(.L_422 - .L_421)


	//   ....[0]....
.L_421:
        /*01dc*/ 	.word	0x00000090


	//   ....[1]....
        /*01e0*/ 	.word	0x00002040


	//   ....[2]....
        /*01e4*/ 	.word	0x00002050


	//   ....[3]....
        /*01e8*/ 	.word	0x00003210


	//   ....[4]....
        /*01ec*/ 	.word	0x00003220


	//   ....[5]....
        /*01f0*/ 	.word	0x000042f0


	//   ....[6]....
        /*01f4*/ 	.word	0x00004310


	//   ....[7]....
        /*01f8*/ 	.word	0x000046e0


	//   ....[8]....
        /*01fc*/ 	.word	0x00004700


	//   ....[9]....
        /*0200*/ 	.word	0x00005490


	//   ....[10]....
        /*0204*/ 	.word	0x000054e0


	//   ....[11]....
        /*0208*/ 	.word	0x000056d0


	//   ....[12]....
        /*020c*/ 	.word	0x00005700


	//   ....[13]....
        /*0210*/ 	.word	0x00005880


	//   ....[14]....
        /*0214*/ 	.word	0x000058b0


	//   ....[15]....
        /*0218*/ 	.word	0x00005a30


	//   ....[16]....
        /*021c*/ 	.word	0x00005a80


	//   ....[17]....
        /*0220*/ 	.word	0x00005f80


	//   ....[18]....
        /*0224*/ 	.word	0x00005fd0


	//   ....[19]....
        /*0228*/ 	.word	0x00006400


	//   ....[20]....
        /*022c*/ 	.word	0x00006430


	//   ....[21]....
        /*0230*/ 	.word	0x00006460


	//   ....[22]....
        /*0234*/ 	.word	0x00006470


	//   ....[23]....
        /*0238*/ 	.word	0x00006760


	//   ....[24]....
        /*023c*/ 	.word	0x00006800


	//   ....[25]....
        /*0240*/ 	.word	0x00006880


	//   ....[26]....
        /*0244*/ 	.word	0x000068f0


	//   ....[27]....
        /*0248*/ 	.word	0x00006d30


	//   ....[28]....
        /*024c*/ 	.word	0x00006d80


	//   ....[29]....
        /*0250*/ 	.word	0x00006dc0


	//   ....[30]....
        /*0254*/ 	.word	0x00006e00


	//   ....[31]....
        /*0258*/ 	.word	0x00007150


	//   ....[32]....
        /*025c*/ 	.word	0x000071f0


	//   ....[33]....
        /*0260*/ 	.word	0x00007270


	//   ....[34]....
        /*0264*/ 	.word	0x000072e0


	//   ....[35]....
        /*0268*/ 	.word	0x0000a910


	//   ....[36]....
        /*026c*/ 	.word	0x0000a930


	//   ....[37]....
        /*0270*/ 	.word	0x0000a950


	//   ....[38]....
        /*0274*/ 	.word	0x0000a960


	//   ....[39]....
        /*0278*/ 	.word	0x0000ac50


	//   ....[40]....
        /*027c*/ 	.word	0x0000ac90


	//   ....[41]....
        /*0280*/ 	.word	0x0000acd0


	//   ....[42]....
        /*0284*/ 	.word	0x0000ad10


	//   ....[43]....
        /*0288*/ 	.word	0x0000aee0


	//   ....[44]....
        /*028c*/ 	.word	0x0000af80


	//   ....[45]....
        /*0290*/ 	.word	0x0000b000


	//   ....[46]....
        /*0294*/ 	.word	0x0000b070


	//   ....[47]....
        /*0298*/ 	.word	0x0000b2b0


	//   ....[48]....
        /*029c*/ 	.word	0x0000b300


	//   ....[49]....
        /*02a0*/ 	.word	0x0000b350


	//   ....[50]....
        /*02a4*/ 	.word	0x0000b3c0


	//   ....[51]....
        /*02a8*/ 	.word	0x0000f120


	//   ....[52]....
        /*02ac*/ 	.word	0x0000f150


	//   ....[53]....
        /*02b0*/ 	.word	0x0000fe40


	//   ....[54]....
        /*02b4*/ 	.word	0x0000fe50


	//   ....[55]....
        /*02b8*/ 	.word	0x00010260


	//   ....[56]....
        /*02bc*/ 	.word	0x000103d0


	//   ....[57]....
        /*02c0*/ 	.word	0x000107c0


	//   ....[58]....
        /*02c4*/ 	.word	0x000107e0


	//   ....[59]....
        /*02c8*/ 	.word	0x00010800


	//   ....[60]....
        /*02cc*/ 	.word	0x00010820


	//   ....[61]....
        /*02d0*/ 	.word	0x00011380


	//   ....[62]....
        /*02d4*/ 	.word	0x00011390


	//   ....[63]....
        /*02d8*/ 	.word	0x00011f40


	//   ....[64]....
        /*02dc*/ 	.word	0x00011f50


	//   ....[65]....
        /*02e0*/ 	.word	0x000120c0


	//   ....[66]....
        /*02e4*/ 	.word	0x000120d0


	//   ....[67]....
        /*02e8*/ 	.word	0x00012400


	//   ....[68]....
        /*02ec*/ 	.word	0x00012460


	//   ....[69]....
        /*02f0*/ 	.word	0x00012480


	//   ....[70]....
        /*02f4*/ 	.word	0x000124a0


	//   ....[71]....
        /*02f8*/ 	.word	0x00013a40


	//   ....[72]....
        /*02fc*/ 	.word	0x00013a50


	//   ....[73]....
        /*0300*/ 	.word	0x00013c70


	//   ....[74]....
        /*0304*/ 	.word	0x00013c80


	//   ....[75]....
        /*0308*/ 	.word	0x00014800


	//   ....[76]....
        /*030c*/ 	.word	0x00014820


	//   ....[77]....
        /*0310*/ 	.word	0x00014890


	//   ....[78]....
        /*0314*/ 	.word	0x000148a0


	//   ....[79]....
        /*0318*/ 	.word	0x00015a90


	//   ....[80]....
        /*031c*/ 	.word	0x00015ac0


	//   ....[81]....
        /*0320*/ 	.word	0x00015b10


	//   ....[82]....
        /*0324*/ 	.word	0x00015b20


	//   ....[83]....
        /*0328*/ 	.word	0x00017590


	//   ....[84]....
        /*032c*/ 	.word	0x000175d0


	//   ....[85]....
        /*0330*/ 	.word	0x00017600


	//   ....[86]....
        /*0334*/ 	.word	0x00017630


	//   ....[87]....
        /*0338*/ 	.word	0x00017870


	//   ....[88]....
        /*033c*/ 	.word	0x00017880


	//   ....[89]....
        /*0340*/ 	.word	0x00017a80


	//   ....[90]....
        /*0344*/ 	.word	0x00017ab0


	//   ....[91]....
        /*0348*/ 	.word	0x00017c70


	//   ....[92]....
        /*034c*/ 	.word	0x00017ca0


	//   ....[93]....
        /*0350*/ 	.word	0x00017e60


	//   ....[94]....
        /*0354*/ 	.word	0x00017e80


	//   ....[95]....
        /*0358*/ 	.word	0x00018830


	//   ....[96]....
        /*035c*/ 	.word	0x00018850


	//   ....[97]....
        /*0360*/ 	.word	0x000189e0


	//   ....[98]....
        /*0364*/ 	.word	0x00018a10


	//   ....[99]....
        /*0368*/ 	.word	0x00018ba0


	//   ....[100]....
        /*036c*/ 	.word	0x00018bd0


	//   ....[101]....
        /*0370*/ 	.word	0x00018d60


	//   ....[102]....
        /*0374*/ 	.word	0x00018d80


	//----- nvinfo : EIATTR_EXIT_INSTR_OFFSETS
	.align		4
.L_422:
        /*0378*/ 	.byte	0x04, 0x1c
        /*037a*/ 	.short	(.L_424 - .L_423)


	//   ....[0]....
.L_423:
        /*037c*/ 	.word	0x00000440


	//   ....[1]....
        /*0380*/ 	.word	0x00017e90


	//   ....[2]....
        /*0384*/ 	.word	0x00017fd0


	//   ....[3]....
        /*0388*/ 	.word	0x00018030


	//   ....[4]....
        /*038c*/ 	.word	0x00018d90


	//   ....[5]....
        /*0390*/ 	.word	0x00018ea0


	//   ....[6]....
        /*0394*/ 	.word	0x00018f00


	//----- nvinfo : EIATTR_CTAIDZ_USED
	.align		4
.L_424:
        /*0398*/ 	.byte	0x01, 0x04
	.zero		2


	//----- nvinfo : EIATTR_MAX_THREADS
	.align		4
        /*039c*/ 	.byte	0x04, 0x05
        /*039e*/ 	.short	(.L_426 - .L_425)
.L_425:
        /*03a0*/ 	.word	0x00000100
        /*03a4*/ 	.word	0x00000001
        /*03a8*/ 	.word	0x00000001


	//----- nvinfo : EIATTR_CRS_STACK_SIZE
	.align		4
.L_426:
        /*03ac*/ 	.byte	0x04, 0x1e
        /*03ae*/ 	.short	(.L_428 - .L_427)
.L_427:
        /*03b0*/ 	.word	0x00000000
.L_428:


//--------------------- .nv.info._ZN7cutlass13device_kernelIN5flash19enable_sm80_to_sm89INS1_16FlashAttnFwdSm80INS1_25CollectiveMainloopFwdSm80ILi8ELi1ELb0EN4cute5tupleIJNS5_1CILi128EEENS7_ILi96EEENS7_ILi256EEEEEELi256ENS_6half_tEfNS_4arch4Sm80ELb0ELb0ELb1ELb0ELb1ELb0ELb1ELb0EEENS1_21CollectiveEpilogueFwdINS6_IJS8_SA_S9_EEENS6_IJNS7_ILi1EEESI_SI_EEESC_SE_Li256ELb0ELb1ELb0ELb0EEENS1_19SingleTileSchedulerILb0ELb0ELb1ELi128EEEEEEEEEvNT_6ParamsE --------------------------
	.section	.nv.info._ZN7cutlass13device_kernelIN5flash19enable_sm80_to_sm89INS1_16FlashAttnFwdSm80INS1_25CollectiveMainloopFwdSm80ILi8ELi1ELb0EN4cute5tupleIJNS5_1CILi128EEENS7_ILi96EEENS7_ILi256EEEEEELi256ENS_6half_tEfNS_4arch4Sm80ELb0ELb0ELb1ELb0ELb1ELb0ELb1ELb0EEENS1_21CollectiveEpilogueFwdINS6_IJS8_SA_S9_EEENS6_IJNS7_ILi1EEESI_SI_EEESC_SE_Li256ELb0ELb1ELb0ELb0EEENS1_19SingleTileSchedulerILb0ELb0ELb1ELi128EEEEEEEEEvNT_6ParamsE,"",@"SHT_CUDA_INFO"
	.sectionflags	@""
	.align	4


	//----- nvinfo : EIATTR_CUDA_API_VERSION
	.align		4
        /*0000*/ 	.byte	0x04, 0x37
        /*0002*/ 	.short	(.L_430 - .L_429)
.L_429:
        /*0004*/ 	.word	0x00000082


	//----- nvinfo : EIATTR_SW2861232_WAR
	.align		4
.L_430:
        /*0008*/ 	.byte	0x01, 0x35
	.zero		2


	//----- nvinfo : EIATTR_PARAM_CBANK
	.align		4
        /*000c*/ 	.byte	0x04, 0x0a
        /*000e*/ 	.short	(.L_432 - .L_431)
	.align		4
.L_431:
        /*0010*/ 	.word	index@(.nv.constant0._ZN7cutlass13device_kernelIN5flash19enable_sm80_to_sm89INS1_16FlashAttnFwdSm80INS1_25CollectiveMainloopFwdSm80ILi8ELi1ELb0EN4cute5tupleIJNS5_1CILi128EEENS7_ILi96EEENS7_ILi256EEEEEELi256ENS_6half_tEfNS_4arch4Sm80ELb0ELb0ELb1ELb0ELb1ELb0ELb1ELb0EEENS1_21CollectiveEpilogueFwdINS6_IJS8_SA_S9_EEENS6_IJNS7_ILi1EEESI_SI_EEESC_SE_Li256ELb0ELb1ELb0ELb0EEENS1_19SingleTileSchedulerILb0ELb0ELb1ELi128EEEEEEEEEvNT_6ParamsE)
        /*0014*/ 	.short	0x0160
        /*0016*/ 	.short	0x0418


	//----- nvinfo : EIATTR_CBANK_PARAM_SIZE
	.align		4
.L_432:
        /*0018*/ 	.byte	0x03, 0x19
        /*001a*/ 	.short	0x0418


	//----- nvinfo : EIATTR_KPARAM_INFO
	.align		4
        /*001c*/ 	.byte	0x04, 0x17
        /*001e*/ 	.short	(.L_434 - .L_433)
.L_433:
        /*0020*/ 	.word	0x00000000
        /*0024*/ 	.short	0x0000
        /*0026*/ 	.short	0x0000
        /*0028*/ 	.byte	0x00, 0xf0, 0x61, 0x10


	//----- nvinfo : EIATTR_MAXREG_COUNT
	.align		4
.L_434:
        /*002c*/ 	.byte	0x03, 0x1b
        /*002e*/ 	.short	0x00ff


	//----- nvinfo : EIATTR_NUM_BARRIERS
	.align		4
        /*0030*/ 	.byte	0x02, 0x4c
        /*0032*/ 	.byte	0x02
	.zero		1


	//----- nvinfo : EIATTR_ANNOTATIONS
	.align		4
        /*0034*/ 	.byte	0x04, 0x55
        /*0036*/ 	.short	(.L_436 - .L_435)


	//   ....[0]....
.L_435:
        /* <DEDUP_REMOVED lines=43> */


	//----- nvinfo : EIATTR_MERCURY_ISA_VERSION
	.align		4
.L_436:
        /*02d0*/ 	.byte	0x03, 0x5f
        /*02d2*/ 	.short	0x0000


	//----- nvinfo : EIATTR_COOP_GROUP_MASK_REGIDS
	.align		4
        /*02d4*/ 	.byte	0x04, 0x29
        /*02d6*/ 	.short	(.L_438 - .L_437)


	//   ....[0]....
.L_437:
        /*02d8*/ 	.word	0xffffffff


	//   ....[1]....
        /*02dc*/ 	.word	0xffffffff


	//   ....[2]....
        /*02e0*/ 	.word	0xffffffff


	//   ....[3]....
        /*02e4*/ 	.word	0xffffffff


	//   ....[4]....
        /*02e8*/ 	.word	0xffffffff


	//   ....[5]....
        /*02ec*/ 	.word	0xffffffff


	//   ....[6]....
        /*02f0*/ 	.word	0xffffffff


	//   ....[7]....
        /*02f4*/ 	.word	0xffffffff


	//   ....[8]....
        /*02f8*/ 	.word	0xffffffff


	//   ....[9]....
        /*02fc*/ 	.word	0xffffffff


	//   ....[10]....
        /*0300*/ 	.word	0xffffffff


	//   ....[11]....
        /*0304*/ 	.word	0xffffffff


	//   ....[12]....
        /*0308*/ 	.word	0xffffffff


	//   ....[13]....
        /*030c*/ 	.word	0xffffffff


	//   ....[14]....
        /*0310*/ 	.word	0xffffffff


	//   ....[15]....
        /*0314*/ 	.word	0xffffffff


	//   ....[16]....
        /*0318*/ 	.word	0xffffffff


	//   ....[17]....
        /*031c*/ 	.word	0xffffffff


	//   ....[18]....
        /*0320*/ 	.word	0xffffffff


	//   ....[19]....
        /*0324*/ 	.word	0xffffffff


	//   ....[20]....
        /*0328*/ 	.word	0xffffffff


	//   ....[21]....
        /*032c*/ 	.word	0xffffffff


	//   ....[22]....
        /*0330*/ 	.word	0xffffffff


	//   ....[23]....
        /*0334*/ 	.word	0xffffffff


	//   ....[24]....
        /*0338*/ 	.word	0xffffffff


	//   ....[25]....
        /*033c*/ 	.word	0xffffffff


	//   ....[26]....
        /*0340*/ 	.word	0xffffffff


	//   ....[27]....
        /*0344*/ 	.word	0xffffffff


	//   ....[28]....
        /*0348*/ 	.word	0xffffffff


	//   ....[29]....
        /*034c*/ 	.word	0xffffffff


	//   ....[30]....
        /*0350*/ 	.word	0xffffffff


	//   ....[31]....
        /*0354*/ 	.word	0xffffffff


	//   ....[32]....
        /*0358*/ 	.word	0xffffffff


	//   ....[33]....
        /*035c*/ 	.word	0xffffffff


	//   ....[34]....
        /*0360*/ 	.word	0xffffffff


	//   ....[35]....
        /*0364*/ 	.word	0xffffffff


	//   ....[36]....
        /*0368*/ 	.word	0xffffffff


	//   ....[37]....
        /*036c*/ 	.word	0xffffffff


	//   ....[38]....
        /*0370*/ 	.word	0xffffffff


	//   ....[39]....
        /*0374*/ 	.word	0xffffffff


	//   ....[40]....
        /*0378*/ 	.word	0xffffffff


	//   ....[41]....
        /*037c*/ 	.word	0xffffffff


	//   ....[42]....
        /*0380*/ 	.word	0xffffffff


	//   ....[43]....
        /*0384*/ 	.word	0xffffffff


	//   ....[44]....
        /*0388*/ 	.word	0xffffffff


	//   ....[45]....
        /*038c*/ 	.word	0xffffffff


	//   ....[46]....
        /*0390*/ 	.word	0xffffffff


	//   ....[47]....
        /*0394*/ 	.word	0xffffffff


	//   ....[48]....
        /*0398*/ 	.word	0xffffffff


	//   ....[49]....
        /*039c*/ 	.word	0xffffffff


	//   ....[50]....
        /*03a0*/ 	.word	0xffffffff


	//   ....[51]....
        /*03a4*/ 	.word	0xffffffff


	//   ....[52]....
        /*03a8*/ 	.word	0xffffffff


	//   ....[53]....
        /*03ac*/ 	.word	0xffffffff


	//   ....[54]....
        /*03b0*/ 	.word	0xffffffff


	//   ....[55]....
        /*03b4*/ 	.word	0xffffffff


	//   ....[56]....
        /*03b8*/ 	.word	0xffffffff


	//   ....[57]....
        /*03bc*/ 	.word	0xffffffff


	//   ....[58]....
        /*03c0*/ 	.word	0xffffffff


	//   ....[59]....
        /*03c4*/ 	.word	0xffffffff


	//   ....[60]....
        /*03c8*/ 	.word	0xffffffff


	//   ....[61]....
        /*03cc*/ 	.word	0xffffffff


	//----- nvinfo : EIATTR_COOP_GROUP_INSTR_OFFSETS
	.align		4
.L_438:
        /*03d0*/ 	.byte	0x04, 0x28
        /*03d2*/ 	.short	(.L_440 - .L_439)


	//   ....[0]....
.L_439:
        /*03d4*/ 	.word	0x00000670


	//   ....[1]....
        /*03d8*/ 	.word	0x000006a0


	//   ....[2]....
        /*03dc*/ 	.word	0x000006d0


	//   ....[3]....
        /*03e0*/ 	.word	0x000006f0


	//   ....[4]....
        /*03e4*/ 	.word	0x000009c0


	//   ....[5]....
        /*03e8*/ 	.word	0x000009e0


	//   ....[6]....
        /*03ec*/ 	.word	0x00000ae0


	//   ....[7]....
        /*03f0*/ 	.word	0x00000b70


	//   ....[8]....
        /*03f4*/ 	.word	0x000010c0


	//   ....[9]....
        /*03f8*/ 	.word	0x000010e0


	//   ....[10]....
        /*03fc*/ 	.word	0x000011a0


	//   ....[11]....
        /*0400*/ 	.word	0x000011d0


	//   ....[12]....
        /*0404*/ 	.word	0x00001260


	//   ....[13]....
        /*0408*/ 	.word	0x00001290


	//   ....[14]....
        /*040c*/ 	.word	0x00001a90


	//   ....[15]....
        /*0410*/ 	.word	0x00001ab0


	//   ....[16]....
        /*0414*/ 	.word	0x00001ad0


	//   ....[17]....
        /*0418*/ 	.word	0x00001af0


	//   ....[18]....
        /*041c*/ 	.word	0x00001b20


	//   ....[19]....
        /*0420*/ 	.word	0x00001b40


	//   ....[20]....
        /*0424*/ 	.word	0x00003b70


	//   ....[21]....
        /*0428*/ 	.word	0x00003b90


	//   ....[22]....
        /*042c*/ 	.word	0x00003bb0


	//   ....[23]....
        /*0430*/ 	.word	0x00003bd0


	//   ....[24]....
        /*0434*/ 	.word	0x00003bf0


	//   ....[25]....
        /*0438*/ 	.word	0x00003c00


	//   ....[26]....
        /*043c*/ 	.word	0x00004790


	//   ....[27]....
        /*0440*/ 	.word	0x00004830


	//   ....[28]....
        /*0444*/ 	.word	0x00004840


	//   ....[29]....
        /*0448*/ 	.word	0x00004870


	//   ....[30]....
        /*044c*/ 	.word	0x00006aa0


	//   ....[31]....
        /*0450*/ 	.word	0x00006ab0


	//   ....[32]....
        /*0454*/ 	.word	0x00006ac0


	//   ....[33]....
        /*0458*/ 	.word	0x00006ad0


	//   ....[34]....
        /*045c*/ 	.word	0x00006b90


	//   ....[35]....
        /*0460*/ 	.word	0x00006ba0


	//   ....[36]....
        /*0464*/ 	.word	0x00006f20


	//   ....[37]....
        /*0468*/ 	.word	0x00006f30


	//   ....[38]....
        /*046c*/ 	.word	0x00006f40


	//   ....[39]....
        /*0470*/ 	.word	0x00006f50


	//   ....[40]....
        /*0474*/ 	.word	0x000070d0


	//   ....[41]....
        /*0478*/ 	.word	0x000070f0


	//   ....[42]....
        /*047c*/ 	.word	0x00009120


	//   ....[43]....
        /*0480*/ 	.word	0x00009170


	//   ....[44]....
        /*0484*/ 	.word	0x00009190


	//   ....[45]....
        /*0488*/ 	.word	0x000091b0


	//   ....[46]....
        /*048c*/ 	.word	0x0000b820


	//   ....[47]....
        /*0490*/ 	.word	0x0000b8d0


	//   ....[48]....
        /*0494*/ 	.word	0x0000b950


	//   ....[49]....
        /*0498*/ 	.word	0x0000b9c0


	//   ....[50]....
        /*049c*/ 	.word	0x0000d120


	//   ....[51]....
        /*04a0*/ 	.word	0x0000d130


	//   ....[52]....
        /*04a4*/ 	.word	0x0000d150


	//   ....[53]....
        /*04a8*/ 	.word	0x0000d160


	//   ....[54]....
        /*04ac*/ 	.word	0x0000d2a0


	//   ....[55]....
        /*04b0*/ 	.word	0x0000d2c0


	//   ....[56]....
        /*04b4*/ 	.word	0x0000d4c0


	//   ....[57]....
        /*04b8*/ 	.word	0x0000d4f0


	//   ....[58]....
        /*04bc*/ 	.word	0x0000d6b0


	//   ....[59]....
        /*04c0*/ 	.word	0x0000d6e0


	//   ....[60]....
        /*04c4*/ 	.word	0x0000d890


	//   ....[61]....
        /*04c8*/ 	.word	0x0000d8a0


	//----- nvinfo : EIATTR_EXIT_INSTR_OFFSETS
	.align		4
.L_440:
        /*04cc*/ 	.byte	0x04, 0x1c
        /*04ce*/ 	.short	(.L_442 - .L_441)


	//   ....[0]....
.L_441:
        /*04d0*/ 	.word	0x00000040


	//   ....[1]....
        /*04d4*/ 	.word	0x0000d8d0


	//   ....[2]....
        /*04d8*/ 	.word	0x0000da10


	//   ....[3]....
        /*04dc*/ 	.word	0x0000da70


	//----- nvinfo : EIATTR_CTAIDZ_USED
	.align		4
.L_442:
        /*04e0*/ 	.byte	0x01, 0x04
	.zero		2


	//----- nvinfo : EIATTR_MAX_THREADS
	.align		4
        /*04e4*/ 	.byte	0x04, 0x05
        /*04e6*/ 	.short	(.L_444 - .L_443)
.L_443:
        /*04e8*/ 	.word	0x00000100
        /*04ec*/ 	.word	0x00000001
        /*04f0*/ 	.word	0x00000001


	//----- nvinfo : EIATTR_CRS_STACK_SIZE
	.align		4
.L_444:
        /*04f4*/ 	.byte	0x04, 0x1e
        /*04f6*/ 	.short	(.L_446 - .L_445)
.L_445:
        /*04f8*/ 	.word	0x00000000
.L_446:


//--------------------- .nv.info._ZN7cutlass13device_kernelIN5flash19enable_sm80_to_sm89INS1_16FlashAttnFwdSm80INS1_25CollectiveMainloopFwdSm80ILi8ELi1ELb0EN4cute5tupleIJNS5_1CILi128EEENS7_ILi96EEENS7_ILi256EEEEEELi256ENS_6half_tEfNS_4arch4Sm80ELb0ELb0ELb1ELb1ELb1ELb0ELb1ELb0EEENS1_21CollectiveEpilogueFwdINS6_IJS8_SA_S9_EEENS6_IJNS7_ILi1EEESI_SI_EEESC_SE_Li256ELb1ELb1ELb0ELb0EEENS1_19SingleTileSchedulerILb1ELb0ELb1ELi128EEEEEEEEEvNT_6ParamsE --------------------------
	.section	.nv.info._ZN7cutlass13device_kernelIN5flash19enable_sm80_to_sm89INS1_16FlashAttnFwdSm80INS1_25CollectiveMainloopFwdSm80ILi8ELi1ELb0EN4cute5tupleIJNS5_1CILi128EEENS7_ILi96EEENS7_ILi256EEEEEELi256ENS_6half_tEfNS_4arch4Sm80ELb0ELb0ELb1ELb1ELb1ELb0ELb1ELb0EEENS1_21CollectiveEpilogueFwdINS6_IJS8_SA_S9_EEENS6_IJNS7_ILi1EEESI_SI_EEESC_SE_Li256ELb1ELb1ELb0ELb0EEENS1_19SingleTileSchedulerILb1ELb0ELb1ELi128EEEEEEEEEvNT_6ParamsE,"",@"SHT_CUDA_INFO"
	.sectionflags	@""
	.align	4


	//----- nvinfo : EIATTR_CUDA_API_VERSION
	.align		4
        /*0000*/ 	.byte	0x04, 0x37
        /*0002*/ 	.short	(.L_448 - .L_447)
.L_447:
        /*0004*/ 	.word	0x00000082


	//----- nvinfo : EIATTR_SW2861232_WAR
	.align		4
.L_448:
        /*0008*/ 	.byte	0x01, 0x35
	.zero		2


	//----- nvinfo : EIATTR_PARAM_CBANK
	.align		4
        /*000c*/ 	.byte	0x04, 0x0a
        /*000e*/ 	.short	(.L_450 - .L_449)
	.align		4
.L_449:
        /*0010*/ 	.word	index@(.nv.constant0._ZN7cutlass13device_kernelIN5flash19enable_sm80_to_sm89INS1_16FlashAttnFwdSm80INS1_25CollectiveMainloopFwdSm80ILi8ELi1ELb0EN4cute5tupleIJNS5_1CILi128EEENS7_ILi96EEENS7_ILi256EEEEEELi256ENS_6half_tEfNS_4arch4Sm80ELb0ELb0ELb1ELb1ELb1ELb0ELb1ELb0EEENS1_21CollectiveEpilogueFwdINS6_IJS8_SA_S9_EEENS6_IJNS7_ILi1EEESI_SI_EEESC_SE_Li256ELb1ELb1ELb0ELb0EEENS1_19SingleTileSchedulerILb1ELb0ELb1ELi128EEEEEEEEEvNT_6ParamsE)
        /*0014*/ 	.short	0x0160
        /*0016*/ 	.short	0x0418


	//----- nvinfo : EIATTR_CBANK_PARAM_SIZE
	.align		4
.L_450:
        /*0018*/ 	.byte	0x03, 0x19
        /*001a*/ 	.short	0x0418


	//----- nvinfo : EIATTR_KPARAM_INFO
	.align		4
        /*001c*/ 	.byte	0x04, 0x17
        /*001e*/ 	.short	(.L_452 - .L_451)
.L_451:
        /*0020*/ 	.word	0x00000000
        /*0024*/ 	.short	0x0000
        /*0026*/ 	.short	0x0000
        /*0028*/ 	.byte	0x00, 0xf0, 0x61, 0x10


	//----- nvinfo : EIATTR_MAXREG_COUNT
	.align		4
.L_452:
        /*002c*/ 	.byte	0x03, 0x1b
        /*002e*/ 	.short	0x00ff


	//----- nvinfo : EIATTR_NUM_BARRIERS
	.align		4
        /*0030*/ 	.byte	0x02, 0x4c
        /*0032*/ 	.byte	0x02
	.zero		1


	//----- nvinfo : EIATTR_ANNOTATIONS
	.align		4
        /*0034*/ 	.byte	0x04, 0x55
        /*0036*/ 	.short	(.L_454 - .L_453)


	//   ....[0]....
.L_453:
        /* <DEDUP_REMOVED lines=31> */


	//----- nvinfo : EIATTR_MERCURY_ISA_VERSION
	.align		4
.L_454:
        /*0218*/ 	.byte	0x03, 0x5f
        /*021a*/ 	.short	0x0000


	//----- nvinfo : EIATTR_COOP_GROUP_MASK_REGIDS
	.align		4
        /*021c*/ 	.byte	0x04, 0x29
        /*021e*/ 	.short	(.L_456 - .L_455)


	//   ....[0]....
.L_455:
        /*0220*/ 	.word	0xffffffff


	//   ....[1]....
        /*0224*/ 	.word	0xffffffff


	//   ....[2]....
        /*0228*/ 	.word	0xffffffff


	//   ....[3]....
        /*022c*/ 	.word	0xffffffff


	//   ....[4]....
        /*0230*/ 	.word	0xffffffff


	//   ....[5]....
        /*0234*/ 	.word	0xffffffff


	//   ....[6]....
        /*0238*/ 	.word	0xffffffff


	//   ....[7]....
        /*023c*/ 	.word	0xffffffff


	//   ....[8]....
        /*0240*/ 	.word	0xffffffff


	//   ....[9]....
        /*0244*/ 	.word	0xffffffff


	//   ....[10]....
        /*0248*/ 	.word	0xffffffff


	//   ....[11]....
        /*024c*/ 	.word	0xffffffff


	//   ....[12]....
        /*0250*/ 	.word	0xffffffff


	//   ....[13]....
        /*0254*/ 	.word	0xffffffff


	//   ....[14]....
        /*0258*/ 	.word	0xffffffff


	//   ....[15]....
        /*025c*/ 	.word	0xffffffff


	//   ....[16]....
        /*0260*/ 	.word	0xffffffff


	//   ....[17]....
        /*0264*/ 	.word	0xffffffff


	//   ....[18]....
        /*0268*/ 	.word	0xffffffff


	//   ....[19]....
        /*026c*/ 	.word	0xffffffff


	//   ....[20]....
        /*0270*/ 	.word	0xffffffff


	//   ....[21]....
        /*0274*/ 	.word	0xffffffff


	//   ....[22]....
        /*0278*/ 	.word	0xffffffff


	//   ....[23]....
        /*027c*/ 	.word	0xffffffff


	//   ....[24]....
        /*0280*/ 	.word	0xffffffff


	//   ....[25]....
        /*0284*/ 	.word	0xffffffff


	//   ....[26]....
        /*0288*/ 	.word	0xffffffff


	//   ....[27]....
        /*028c*/ 	.word	0xffffffff


	//   ....[28]....
        /*0290*/ 	.word	0xffffffff


	//   ....[29]....
        /*0294*/ 	.word	0xffffffff


	//   ....[30]....
        /*0298*/ 	.word	0xffffffff


	//   ....[31]....
        /*029c*/ 	.word	0xffffffff


	//   ....[32]....
        /*02a0*/ 	.word	0xffffffff


	//   ....[33]....
        /*02a4*/ 	.word	0xffffffff


	//   ....[34]....
        /*02a8*/ 	.word	0xffffffff


	//   ....[35]....
        /*02ac*/ 	.word	0xffffffff


	//   ....[36]....
        /*02b0*/ 	.word	0xffffffff


	//   ....[37]....
        /*02b4*/ 	.word	0xffffffff


	//   ....[38]....
        /*02b8*/ 	.word	0xffffffff


	//   ....[39]....
        /*02bc*/ 	.word	0xffffffff


	//   ....[40]....
        /*02c0*/ 	.word	0xffffffff


	//   ....[41]....
        /*02c4*/ 	.word	0xffffffff


	//   ....[42]....
        /*02c8*/ 	.word	0xffffffff


	//   ....[43]....
        /*02cc*/ 	.word	0xffffffff


	//   ....[44]....
        /*02d0*/ 	.word	0xffffffff


	//   ....[45]....
        /*02d4*/ 	.word	0xffffffff


	//   ....[46]....
        /*02d8*/ 	.word	0xffffffff


	//   ....[47]....
        /*02dc*/ 	.word	0xffffffff


	//   ....[48]....
        /*02e0*/ 	.word	0xffffffff


	//   ....[49]....
        /*02e4*/ 	.word	0xffffffff


	//   ....[50]....
        /*02e8*/ 	.word	0xffffffff


	//   ....[51]....
        /*02ec*/ 	.word	0xffffffff


	//   ....[52]....
        /*02f0*/ 	.word	0xffffffff


	//   ....[53]....
        /*02f4*/ 	.word	0xffffffff


	//   ....[54]....
        /*02f8*/ 	.word	0xffffffff


	//   ....[55]....
        /*02fc*/ 	.word	0xffffffff


	//   ....[56]....
        /*0300*/ 	.word	0xffffffff


	//   ....[57]....
        /*0304*/ 	.word	0xffffffff


	//   ....[58]....
        /*0308*/ 	.word	0xffffffff


	//   ....[59]....
        /*030c*/ 	.word	0xffffffff


	//   ....[60]....
        /*0310*/ 	.word	0xffffffff


	//   ....[61]....
        /*0314*/ 	.word	0xffffffff


	//   ....[62]....
        /*0318*/ 	.word	0xffffffff


	//   ....[63]....
        /*031c*/ 	.word	0xffffffff


	//   ....[64]....
        /*0320*/ 	.word	0xffffffff


	//   ....[65]....
        /*0324*/ 	.word	0xffffffff


	//   ....[66]....
        /*0328*/ 	.word	0xffffffff


	//   ....[67]....
        /*032c*/ 	.word	0xffffffff


	//   ....[68]....
        /*0330*/ 	.word	0xffffffff


	//   ....[69]....
        /*0334*/ 	.word	0xffffffff


	//   ....[70]....
        /*0338*/ 	.word	0xffffffff


	//----- nvinfo : EIATTR_COOP_GROUP_INSTR_OFFSETS
	.align		4
.L_456:
        /*033c*/ 	.byte	0x04, 0x28
        /*033e*/ 	.short	(.L_458 - .L_457)


	//   ....[0]....
.L_457:
        /*0340*/ 	.word	0x000000a0


	//   ....[1]....
        /*0344*/ 	.word	0x000011e0


	//   ....[2]....
        /*0348*/ 	.word	0x00001210


	//   ....[3]....
        /*034c*/ 	.word	0x00001470


	//   ....[4]....
        /*0350*/ 	.word	0x000014a0


	//   ....[5]....
        /*0354*/ 	.word	0x00001610


	//   ....[6]....
        /*0358*/ 	.word	0x00001640


	//   ....[7]....
        /*035c*/ 	.word	0x000017a0


	//   ....[8]....
        /*0360*/ 	.word	0x000017e0


	//   ....[9]....
        /*0364*/ 	.word	0x00001f60


	//   ....[10]....
        /*0368*/ 	.word	0x00001fa0


	//   ....[11]....
        /*036c*/ 	.word	0x00001fe0


	//   ....[12]....
        /*0370*/ 	.word	0x00002010


	//   ....[13]....
        /*0374*/ 	.word	0x00002040


	//   ....[14]....
        /*0378*/ 	.word	0x00002070


	//   ....[15]....
        /*037c*/ 	.word	0x000020a0


	//   ....[16]....
        /*0380*/ 	.word	0x000020d0


	//   ....[17]....
        /*0384*/ 	.word	0x00002100


	//   ....[18]....
        /*0388*/ 	.word	0x00002130


	//   ....[19]....
        /*038c*/ 	.word	0x00002160


	//   ....[20]....
        /*0390*/ 	.word	0x00002270


	//   ....[21]....
        /*0394*/ 	.word	0x000044b0


	//   ....[22]....
        /*0398*/ 	.word	0x000044e0


	//   ....[23]....
        /*039c*/ 	.word	0x00004510


	//   ....[24]....
        /*03a0*/ 	.word	0x00004540


	//   ....[25]....
        /*03a4*/ 	.word	0x000045e0


	//   ....[26]....
        /*03a8*/ 	.word	0x000045f0


	//   ....[27]....
        /*03ac*/ 	.word	0x000050b0


	//   ....[28]....
        /*03b0*/ 	.word	0x00005140


	//   ....[29]....
        /*03b4*/ 	.word	0x00005170


	//   ....[30]....
        /*03b8*/ 	.word	0x000051f0


	//   ....[31]....
        /*03bc*/ 	.word	0x00007150


	//   ....[32]....
        /*03c0*/ 	.word	0x00007160


	//   ....[33]....
        /*03c4*/ 	.word	0x00007170


	//   ....[34]....
        /*03c8*/ 	.word	0x00007180


	//   ....[35]....
        /*03cc*/ 	.word	0x00007190


	//   ....[36]....
        /*03d0*/ 	.word	0x000071a0


	//   ....[37]....
        /*03d4*/ 	.word	0x000076e0


	//   ....[38]....
        /*03d8*/ 	.word	0x00007700


	//   ....[39]....
        /*03dc*/ 	.word	0x00007720


	//   ....[40]....
        /*03e0*/ 	.word	0x00007730


	//   ....[41]....
        /*03e4*/ 	.word	0x00007750


	//   ....[42]....
        /*03e8*/ 	.word	0x00007780


	//   ....[43]....
        /*03ec*/ 	.word	0x00009740


	//   ....[44]....
        /*03f0*/ 	.word	0x00009750


	//   ....[45]....
        /*03f4*/ 	.word	0x00009770


	//   ....[46]....
        /*03f8*/ 	.word	0x00009790


	//   ....[47]....
        /*03fc*/ 	.word	0x0000bfb0


	//   ....[48]....
        /*0400*/ 	.word	0x0000bfe0


	//   ....[49]....
        /*0404*/ 	.word	0x0000c030


	//   ....[50]....
        /*0408*/ 	.word	0x0000c050


	//   ....[51]....
        /*040c*/ 	.word	0x0000dac0


	//   ....[52]....
        /*0410*/ 	.word	0x0000db00


	//   ....[53]....
        /*0414*/ 	.word	0x0000db40


	//   ....[54]....
        /*0418*/ 	.word	0x0000db80


	//   ....[55]....
        /*041c*/ 	.word	0x0000dd60


	//   ....[56]....
        /*0420*/ 	.word	0x0000dd70


	//   ....[57]....
        /*0424*/ 	.word	0x0000df70


	//   ....[58]....
        /*0428*/ 	.word	0x0000dfa0


	//   ....[59]....
        /*042c*/ 	.word	0x0000e160


	//   ....[60]....
        /*0430*/ 	.word	0x0000e190


	//   ....[61]....
        /*0434*/ 	.word	0x0000e350


	//   ....[62]....
        /*0438*/ 	.word	0x0000e370


	//   ....[63]....
        /*043c*/ 	.word	0x0000ed20


	//   ....[64]....
        /*0440*/ 	.word	0x0000ed40


	//   ....[65]....
        /*0444*/ 	.word	0x0000eed0


	//   ....[66]....
        /*0448*/ 	.word	0x0000ef00


	//   ....[67]....
        /*044c*/ 	.word	0x0000f090


	//   ....[68]....
        /*0450*/ 	.word	0x0000f0c0


	//   ....[69]....
        /*0454*/ 	.word	0x0000f250


	//   ....[70]....
        /*0458*/ 	.word	0x0000f270


	//----- nvinfo : EIATTR_EXIT_INSTR_OFFSETS
	.align		4
.L_458:
        /*045c*/ 	.byte	0x04, 0x1c
        /*045e*/ 	.short	(.L_460 - .L_459)


	//   ....[0]....
.L_459:
        /*0460*/ 	.word	0x00000450


	//   ....[1]....
        /*0464*/ 	.word	0x0000e380


	//   ....[2]....
        /*0468*/ 	.word	0x0000e4c0


	//   ....[3]....
        /*046c*/ 	.word	0x0000e520


	//   ....[4]....
        /*0470*/ 	.word	0x0000f280


	//   ....[5]....
        /*0474*/ 	.word	0x0000f390


	//   ....[6]....
        /*0478*/ 	.word	0x0000f3f0


	//----- nvinfo : EIATTR_CTAIDZ_USED
	.align		4
.L_460:
        /*047c*/ 	.byte	0x01, 0x04
	.zero		2


	//----- nvinfo : EIATTR_MAX_THREADS
	.align		4
        /*0480*/ 	.byte	0x04, 0x05
        /*0482*/ 	.short	(.L_462 - .L_461)
.L_461:
        /*0484*/ 	.word	0x00000100
        /*0488*/ 	.word	0x00000001
        /*048c*/ 	.word	0x00000001


	//----- nvinfo : EIATTR_CRS_STACK_SIZE
	.align		4
.L_462:
        /*0490*/ 	.byte	0x04, 0x1e
        /*0492*/ 	.short	(.L_464 - .L_463)
.L_463:
        /*0494*/ 	.word	0x00000000
.L_464:


//--------------------- .nv.info._ZN7cutlass13device_kernelIN5flash19enable_sm80_to_sm89INS1_16FlashAttnFwdSm80INS1_25CollectiveMainloopFwdSm80ILi8ELi1ELb0EN4cute5tupleIJNS5_1CILi128EEENS7_ILi48EEENS7_ILi256EEEEEELi256ENS_6half_tEfNS_4arch4Sm80ELb0ELb0ELb1ELb1ELb1ELb1ELb1ELb0EEENS1_21CollectiveEpilogueFwdINS6_IJS8_SA_S9_EEENS6_IJNS7_ILi1EEESI_SI_EEESC_SE_Li256ELb1ELb1ELb0ELb0EEENS1_19SingleTileSchedulerILb1ELb0ELb1ELi128EEEEEEEEEvNT_6ParamsE --------------------------
	.section	.nv.info._ZN7cutlass13device_kernelIN5flash19enable_sm80_to_sm89INS1_16FlashAttnFwdSm80INS1_25CollectiveMainloopFwdSm80ILi8ELi1ELb0EN4cute5tupleIJNS5_1CILi128EEENS7_ILi48EEENS7_ILi256EEEEEELi256ENS_6half_tEfNS_4arch4Sm80ELb0ELb0ELb1ELb1ELb1ELb1ELb1ELb0EEENS1_21CollectiveEpilogueFwdINS6_IJS8_SA_S9_EEENS6_IJNS7_ILi1EEESI_SI_EEESC_SE_Li256ELb1ELb1ELb0ELb0EEENS1_19SingleTileSchedulerILb1ELb0ELb1ELi128EEEEEEEEEvNT_6ParamsE,"",@"SHT_CUDA_INFO"
	.sectionflags	@""
	.align	4


	//----- nvinfo : EIATTR_CUDA_API_VERSION
	.align		4
        /*0000*/ 	.byte	0x04, 0x37
        /*0002*/ 	.short	(.L_466 - .L_465)
.L_465:
        /*0004*/ 	.word	0x00000082


	//----- nvinfo : EIATTR_SW2861232_WAR
	.align		4
.L_466:
        /*0008*/ 	.byte	0x01, 0x35
	.zero		2


	//----- nvinfo : EIATTR_PARAM_CBANK
	.align		4
        /*000c*/ 	.byte	0x04, 0x0a
        /*000e*/ 	.short	(.L_468 - .L_467)
	.align		4
.L_467:
        /*0010*/ 	.word	index@(.nv.constant0._ZN7cutlass13device_kernelIN5flash19enable_sm80_to_sm89INS1_16FlashAttnFwdSm80INS1_25CollectiveMainloopFwdSm80ILi8ELi1ELb0EN4cute5tupleIJNS5_1CILi128EEENS7_ILi48EEENS7_ILi256EEEEEELi256ENS_6half_tEfNS_4arch4Sm80ELb0ELb0ELb1ELb1ELb1ELb1ELb1ELb0EEENS1_21CollectiveEpilogueFwdINS6_IJS8_SA_S9_EEENS6_IJNS7_ILi1EEESI_SI_EEESC_SE_Li256ELb1ELb1ELb0ELb0EEENS1_19SingleTileSchedulerILb1ELb0ELb1ELi128EEEEEEEEEvNT_6ParamsE)
        /*0014*/ 	.short	0x0160
        /*0016*/ 	.short	0x0418


	//----- nvinfo : EIATTR_CBANK_PARAM_SIZE
	.align		4
.L_468:
        /*0018*/ 	.byte	0x03, 0x19
        /*001a*/ 	.short	0x0418


	//----- nvinfo : EIATTR_KPARAM_INFO
	.align		4
        /*001c*/ 	.byte	0x04, 0x17
        /*001e*/ 	.short	(.L_470 - .L_469)
.L_469:
        /*0020*/ 	.word	0x00000000
        /*0024*/ 	.short	0x0000
        /*0026*/ 	.short	0x0000
        /*0028*/ 	.byte	0x00, 0xf0, 0x61, 0x10


	//----- nvinfo : EIATTR_MAXREG_COUNT
	.align		4
.L_470:
        /*002c*/ 	.byte	0x03, 0x1b
        /*002e*/ 	.short	0x00ff


	//----- nvinfo : EIATTR_NUM_BARRIERS
	.align		4
        /*0030*/ 	.byte	0x02, 0x4c
        /*0032*/ 	.byte	0x02
	.zero		1


	//----- nvinfo : EIATTR_MERCURY_ISA_VERSION
	.align		4
        /*0034*/ 	.byte	0x03, 0x5f
        /*0036*/ 	.short	0x0000


	//----- nvinfo : EIATTR_COOP_GROUP_MASK_REGIDS
	.align		4
        /*0038*/ 	.byte	0x04, 0x29
        /*003a*/ 	.short	(.L_472 - .L_471)


	//   ....[0]....
.L_471:
        /*003c*/ 	.word	0xffffffff


	//   ....[1]....
        /*0040*/ 	.word	0xffffffff


	//   ....[2]....
        /*0044*/ 	.word	0xffffffff


	//   ....[3]....
        /*0048*/ 	.word	0xffffffff


	//   ....[4]....
        /*004c*/ 	.word	0xffffffff


	//   ....[5]....
        /*0050*/ 	.word	0xffffffff


	//   ....[6]....
        /*0054*/ 	.word	0xffffffff


	//   ....[7]....
        /*0058*/ 	.word	0xffffffff


	//   ....[8]....
        /*005c*/ 	.word	0xffffffff


	//   ....[9]....
        /*0060*/ 	.word	0xffffffff


	//   ....[10]....
        /*0064*/ 	.word	0xffffffff


	//   ....[11]....
        /*0068*/ 	.word	0xffffffff


	//   ....[12]....
        /*006c*/ 	.word	0xffffffff


	//   ....[13]....
        /*0070*/ 	.word	0xffffffff


	//   ....[14]....
        /*0074*/ 	.word	0xffffffff


	//   ....[15]....
        /*0078*/ 	.word	0xffffffff


	//   ....[16]....
        /*007c*/ 	.word	0xffffffff


	//   ....[17]....
        /*0080*/ 	.word	0xffffffff


	//   ....[18]....
        /*0084*/ 	.word	0xffffffff


	//   ....[19]....
        /*0088*/ 	.word	0xffffffff


	//   ....[20]....
        /*008c*/ 	.word	0xffffffff


	//   ....[21]....
        /*0090*/ 	.word	0xffffffff


	//   ....[22]....
        /*0094*/ 	.word	0xffffffff


	//   ....[23]....
        /*0098*/ 	.word	0xffffffff


	//   ....[24]....
        /*009c*/ 	.word	0xffffffff


	//   ....[25]....
        /*00a0*/ 	.word	0xffffffff


	//   ....[26]....
        /*00a4*/ 	.word	0xffffffff


	//   ....[27]....
        /*00a8*/ 	.word	0xffffffff


	//   ....[28]....
        /*00ac*/ 	.word	0xffffffff


	//   ....[29]....
        /*00b0*/ 	.word	0xffffffff


	//   ....[30]....
        /*00b4*/ 	.word	0xffffffff


	//   ....[31]....
        /*00b8*/ 	.word	0xffffffff


	//   ....[32]....
        /*00bc*/ 	.word	0xffffffff


	//   ....[33]....
        /*00c0*/ 	.word	0xffffffff


	//   ....[34]....
        /*00c4*/ 	.word	0xffffffff


	//   ....[35]....
        /*00c8*/ 	.word	0xffffffff


	//   ....[36]....
        /*00cc*/ 	.word	0xffffffff


	//   ....[37]....
        /*00d0*/ 	.word	0xffffffff


	//   ....[38]....
        /*00d4*/ 	.word	0xffffffff


	//   ....[39]....
        /*00d8*/ 	.word	0xffffffff


	//   ....[40]....
        /*00dc*/ 	.word	0xffffffff


	//   ....[41]....
        /*00e0*/ 	.word	0xffffffff


	//   ....[42]....
        /*00e4*/ 	.word	0xffffffff


	//   ....[43]....
        /*00e8*/ 	.word	0xffffffff


	//   ....[44]....
        /*00ec*/ 	.word	0xffffffff


	//   ....[45]....
        /*00f0*/ 	.word	0xffffffff


	//   ....[46]....
        /*00f4*/ 	.word	0xffffffff


	//   ....[47]....
        /*00f8*/ 	.word	0xffffffff


	//   ....[48]....
        /*00fc*/ 	.word	0xffffffff


	//   ....[49]....
        /*0100*/ 	.word	0xffffffff


	//   ....[50]....
        /*0104*/ 	.word	0xffffffff


	//   ....[51]....
        /*0108*/ 	.word	0xffffffff


	//   ....[52]....
        /*010c*/ 	.word	0xffffffff


	//   ....[53]....
        /*0110*/ 	.word	0xffffffff


	//   ....[54]....
        /*0114*/ 	.word	0xffffffff


	//   ....[55]....
        /*0118*/ 	.word	0xffffffff


	//   ....[56]....
        /*011c*/ 	.word	0xffffffff


	//   ....[57]....
        /*0120*/ 	.word	0xffffffff


	//   ....[58]....
        /*0124*/ 	.word	0xffffffff


	//   ....[59]....
        /*0128*/ 	.word	0xffffffff


	//   ....[60]....
        /*012c*/ 	.word	0xffffffff


	//   ....[61]....
        /*0130*/ 	.word	0xffffffff


	//   ....[62]....
        /*0134*/ 	.word	0xffffffff


	//   ....[63]....
        /*0138*/ 	.word	0xffffffff


	//   ....[64]....
        /*013c*/ 	.word	0xffffffff


	//   ....[65]....
        /*0140*/ 	.word	0xffffffff


	//   ....[66]....
        /*0144*/ 	.word	0xffffffff


	//   ....[67]....
        /*0148*/ 	.word	0xffffffff


	//   ....[68]....
        /*014c*/ 	.word	0xffffffff


	//   ....[69]....
        /*0150*/ 	.word	0xffffffff


	//   ....[70]....
        /*0154*/ 	.word	0xffffffff


	//   ....[71]....
        /*0158*/ 	.word	0xffffffff


	//   ....[72]....
        /*015c*/ 	.word	0xffffffff


	//   ....[73]....
        /*0160*/ 	.word	0xffffffff


	//   ....[74]....
        /*0164*/ 	.word	0xffffffff


	//   ....[75]....
        /*0168*/ 	.word	0xffffffff


	//   ....[76]....
        /*016c*/ 	.word	0xffffffff


	//   ....[77]....
        /*0170*/ 	.word	0xffffffff


	//   ....[78]....
        /*0174*/ 	.word	0xffffffff


	//   ....[79]....
        /*0178*/ 	.word	0xffffffff


	//   ....[80]....
        /*017c*/ 	.word	0xffffffff


	//----- nvinfo : EIATTR_COOP_GROUP_INSTR_OFFSETS
	.align		4
.L_472:
        /*0180*/ 	.byte	0x04, 0x28
        /*0182*/ 	.short	(.L_474 - .L_473)


	//   ....[0]....
.L_473:
        /*0184*/ 	.word	0x00000080


	//   ....[1]....
        /*0188*/ 	.word	0x00002040


	//   ....[2]....
        /*018c*/ 	.word	0x000020b0


	//   ....[3]....
        /*0190*/ 	.word	0x000030a0


	//   ....[4]....
        /*0194*/ 	.word	0x000030b0


	//   ....[5]....
        /*0198*/ 	.word	0x000045b0


	//   ....[6]....
        /*019c*/ 	.word	0x00004620


	//   ....[7]....
        /*01a0*/ 	.word	0x000056c0


	//   ....[8]....
        /*01a4*/ 	.word	0x000056d0


	//   ....[9]....
        /*01a8*/ 	.word	0x00006670


	//   ....[10]....
        /*01ac*/ 	.word	0x000066a0


	//   ....[11]....
        /*01b0*/ 	.word	0x00006860


	//   ....[12]....
        /*01b4*/ 	.word	0x00006880


	//   ....[13]....
        /*01b8*/ 	.word	0x00006ca0


	//   ....[14]....
        /*01bc*/ 	.word	0x00006d40


	//   ....[15]....
        /*01c0*/ 	.word	0x00006ee0


	//   ....[16]....
        /*01c4*/ 	.word	0x00006f00


	//   ....[17]....
        /*01c8*/ 	.word	0x00007c00


	//   ....[18]....
        /*01cc*/ 	.word	0x00007c40


	//   ....[19]....
        /*01d0*/ 	.word	0x00007ea0


	//   ....[20]....
        /*01d4*/ 	.word	0x00007ed0


	//   ....[21]....
        /*01d8*/ 	.word	0x00008040


	//   ....[22]....
        /*01dc*/ 	.word	0x00008070


	//   ....[23]....
        /*01e0*/ 	.word	0x000081d0


	//   ....[24]....
        /*01e4*/ 	.word	0x00008210


	//   ....[25]....
        /*01e8*/ 	.word	0x000086d0


	//   ....[26]....
        /*01ec*/ 	.word	0x000086f0


	//   ....[27]....
        /*01f0*/ 	.word	0x00008840


	//   ....[28]....
        /*01f4*/ 	.word	0x00008850


	//   ....[29]....
        /*01f8*/ 	.word	0x0000f6e0


	//   ....[30]....
        /*01fc*/ 	.word	0x0000f740


	//   ....[31]....
        /*0200*/ 	.word	0x0000fb30


	//   ....[32]....
        /*0204*/ 	.word	0x0000fb40


	//   ....[33]....
        /*0208*/ 	.word	0x00010c60


	//   ....[34]....
        /*020c*/ 	.word	0x00010c80


	//   ....[35]....
        /*0210*/ 	.word	0x00010d90


	//   ....[36]....
        /*0214*/ 	.word	0x00010db0


	//   ....[37]....
        /*0218*/ 	.word	0x000113b0


	//   ....[38]....
        /*021c*/ 	.word	0x00011440


	//   ....[39]....
        /*0220*/ 	.word	0x000114b0


	//   ....[40]....
        /*0224*/ 	.word	0x000115d0


	//   ....[41]....
        /*0228*/ 	.word	0x000125a0


	//   ....[42]....
        /*022c*/ 	.word	0x000125c0


	//   ....[43]....
        /*0230*/ 	.word	0x00012720


	//   ....[44]....
        /*0234*/ 	.word	0x00012730


	//   ....[45]....
        /*0238*/ 	.word	0x00013760


	//   ....[46]....
        /*023c*/ 	.word	0x00013770


	//   ....[47]....
        /*0240*/ 	.word	0x00013780


	//   ....[48]....
        /*0244*/ 	.word	0x00013820


	//   ....[49]....
        /*0248*/ 	.word	0x00013b40


	//   ....[50]....
        /*024c*/ 	.word	0x00013b50


	//   ....[51]....
        /*0250*/ 	.word	0x00013b80


	//   ....[52]....
        /*0254*/ 	.word	0x00013b90


	//   ....[53]....
        /*0258*/ 	.word	0x00015280


	//   ....[54]....
        /*025c*/ 	.word	0x000152b0


	//   ....[55]....
        /*0260*/ 	.word	0x00015300


	//   ....[56]....
        /*0264*/ 	.word	0x00015310


	//   ....[57]....
        /*0268*/ 	.word	0x00016c20


	//   ....[58]....
        /*026c*/ 	.word	0x00016c60


	//   ....[59]....
        /*0270*/ 	.word	0x00016ca0


	//   ....[60]....
        /*0274*/ 	.word	0x00016cd0


	//   ....[61]....
        /*0278*/ 	.word	0x00016f10


	//   ....[62]....
        /*027c*/ 	.word	0x00016f20


	//   ....[63]....
        /*0280*/ 	.word	0x00017120


	//   ....[64]....
        /*0284*/ 	.word	0x00017150


	//   ....[65]....
        /*0288*/ 	.word	0x00017310


	//   ....[66]....
        /*028c*/ 	.word	0x00017340


	//   ....[67]....
        /*0290*/ 	.word	0x00017500


	//   ....[68]....
        /*0294*/ 	.word	0x00017520


	//   ....[69]....
        /*0298*/ 	.word	0x00017d90


	//   ....[70]....
        /*029c*/ 	.word	0x00017db0


	//   ....[71]....
        /*02a0*/ 	.word	0x00017f40


	//   ....[72]....
        /*02a4*/ 	.word	0x00017f70


	//   ....[73]....
        /*02a8*/ 	.word	0x00018100


	//   ....[74]....
        /*02ac*/ 	.word	0x00018130


	//   ....[75]....
        /*02b0*/ 	.word	0x000182c0


	//   ....[76]....
        /*02b4*/ 	.word	0x000182e0


	//   ....[77]....
        /*02b8*/ 	.word	0x00018490


	//   ....[78]....
        /*02bc*/ 	.word	0x000184e0


	//   ....[79]....
        /*02c0*/ 	.word	0x00018520


	//   ....[80]....
        /*02c4*/ 	.word	0x00018570


	//----- nvinfo : EIATTR_EXIT_INSTR_OFFSETS
	.align		4
.L_474:
        /*02c8*/ 	.byte	0x04, 0x1c
        /*02ca*/ 	.short	(.L_476 - .L_475)


	//   ....[0]....
.L_475:
        /*02cc*/ 	.word	0x00000310


	//   ....[1]....
        /*02d0*/ 	.word	0x00017530


	//   ....[2]....
        /*02d4*/ 	.word	0x00017670


	//   ....[3]....
        /*02d8*/ 	.word	0x000176d0


	//   ....[4]....
        /*02dc*/ 	.word	0x000182f0


	//   ....[5]....
        /*02e0*/ 	.word	0x00018400


	//   ....[6]....
        /*02e4*/ 	.word	0x00018460


	//----- nvinfo : EIATTR_CTAIDZ_USED
	.align		4
.L_476:
        /*02e8*/ 	.byte	0x01, 0x04
	.zero		2


	//----- nvinfo : EIATTR_MAX_THREADS
	.align		4
        /*02ec*/ 	.byte	0x04, 0x05
        /*02ee*/ 	.short	(.L_478 - .L_477)
.L_477:
        /*02f0*/ 	.word	0x00000100
        /*02f4*/ 	.word	0x00000001
        /*02f8*/ 	.word	0x00000001


	//----- nvinfo : EIATTR_CRS_STACK_SIZE
	.align		4
.L_478:
        /*02fc*/ 	.byte	0x04, 0x1e
        /*02fe*/ 	.short	(.L_480 - .L_479)
.L_479:
        /*0300*/ 	.word	0x00000000
.L_480:


//--------------------- .nv.info._ZN7cutlass13device_kernelIN5flash19enable_sm80_to_sm89INS1_16FlashAttnFwdSm80INS1_25CollectiveMainloopFwdSm80ILi8ELi1ELb0EN4cute5tupleIJNS5_1CILi128EEENS7_ILi64EEENS7_ILi256EEEEEELi256ENS_6half_tEfNS_4arch4Sm80ELb0ELb1ELb1ELb0ELb1ELb0ELb1ELb0EEENS1_21CollectiveEpilogueFwdINS6_IJS8_SA_S9_EEENS6_IJNS7_ILi1EEESI_SI_EEESC_SE_Li256ELb0ELb1ELb0ELb0EEENS1_19SingleTileSchedulerILb0ELb0ELb1ELi128EEEEEEEEEvNT_6ParamsE --------------------------
	.section	.nv.info._ZN7cutlass13device_kernelIN5flash19enable_sm80_to_sm89INS1_16FlashAttnFwdSm80INS1_25CollectiveMainloopFwdSm80ILi8ELi1ELb0EN4cute5tupleIJNS5_1CILi128EEENS7_ILi64EEENS7_ILi256EEEEEELi256ENS_6half_tEfNS_4arch4Sm80ELb0ELb1ELb1ELb0ELb1ELb0ELb1ELb0EEENS1_21CollectiveEpilogueFwdINS6_IJS8_SA_S9_EEENS6_IJNS7_ILi1EEESI_SI_EEESC_SE_Li256ELb0ELb1ELb0ELb0EEENS1_19SingleTileSchedulerILb0ELb0ELb1ELi128EEEEEEEEEvNT_6ParamsE,"",@"SHT_CUDA_INFO"
	.sectionflags	@""
	.align	4


	//----- nvinfo : EIATTR_CUDA_API_VERSION
	.align		4
        /*0000*/ 	.byte	0x04, 0x37
        /*0002*/ 	.short	(.L_482 - .L_481)
.L_481:
        /*0004*/ 	.word	0x00000082


	//----- nvinfo : EIATTR_SW2861232_WAR
	.align		4
.L_482:
        /*0008*/ 	.byte	0x01, 0x35
	.zero		2


	//----- nvinfo : EIATTR_PARAM_CBANK
	.align		4
        /*000c*/ 	.byte	0x04, 0x0a
        /*000e*/ 	.short	(.L_484 - .L_483)
	.align		4
.L_483:
        /*0010*/ 	.word	index@(.nv.constant0._ZN7cutlass13device_kernelIN5flash19enable_sm80_to_sm89INS1_16FlashAttnFwdSm80INS1_25CollectiveMainloopFwdSm80ILi8ELi1ELb0EN4cute5tupleIJNS5_1CILi128EEENS7_ILi64EEENS7_ILi256EEEEEELi256ENS_6half_tEfNS_4arch4Sm80ELb0ELb1ELb1ELb0ELb1ELb0ELb1ELb0EEENS1_21CollectiveEpilogueFwdINS6_IJS8_SA_S9_EEENS6_IJNS7_ILi1EEESI_SI_EEESC_SE_Li256ELb0ELb1ELb0ELb0EEENS1_19SingleTileSchedulerILb0ELb0ELb1ELi128EEEEEEEEEvNT_6ParamsE)
        /*0014*/ 	.short	0x0160
        /*0016*/ 	.short	0x0418


	//----- nvinfo : EIATTR_CBANK_PARAM_SIZE
	.align		4
.L_484:
        /*0018*/ 	.byte	0x03, 0x19
        /*001a*/ 	.short	0x0418


	//----- nvinfo : EIATTR_KPARAM_INFO
	.align		4
        /*001c*/ 	.byte	0x04, 0x17
        /*001e*/ 	.short	(.L_486 - .L_485)
.L_485:
        /*0020*/ 	.word	0x00000000
        /*0024*/ 	.short	0x0000
        /*0026*/ 	.short	0x0000
        /*0028*/ 	.byte	0x00, 0xf0, 0x61, 0x10


	//----- nvinfo : EIATTR_MAXREG_COUNT
	.align		4
.L_486:
        /*002c*/ 	.byte	0x03, 0x1b
        /*002e*/ 	.short	0x00ff


	//----- nvinfo : EIATTR_NUM_BARRIERS
	.align		4
        /*0030*/ 	.byte	0x02, 0x4c
        /*0032*/ 	.byte	0x02
	.zero		1


	//----- nvinfo : EIATTR_ANNOTATIONS
	.align		4
        /*0034*/ 	.byte	0x04, 0x55
        /*0036*/ 	.short	(.L_488 - .L_487)


	//   ....[0]....
.L_487:
        /* <DEDUP_REMOVED lines=21> */


	//----- nvinfo : EIATTR_MERCURY_ISA_VERSION
	.align		4
.L_488:
        /*0178*/ 	.byte	0x03, 0x5f
        /*017a*/ 	.short	0x0000


	//----- nvinfo : EIATTR_COOP_GROUP_MASK_REGIDS
	.align		4
        /*017c*/ 	.byte	0x04, 0x29
        /*017e*/ 	.short	(.L_490 - .L_489)


	//   ....[0]....
.L_489:
        /*0180*/ 	.word	0xffffffff


	//   ....[1]....
        /*0184*/ 	.word	0xffffffff


	//   ....[2]....
        /*0188*/ 	.word	0xffffffff


	//   ....[3]....
        /*018c*/ 	.word	0xffffffff


	//   ....[4]....
        /*0190*/ 	.word	0xffffffff


	//   ....[5]....
        /*0194*/ 	.word	0xffffffff


	//   ....[6]....
        /*0198*/ 	.word	0xffffffff


	//   ....[7]....
        /*019c*/ 	.word	0xffffffff


	//   ....[8]....
        /*01a0*/ 	.word	0xffffffff


	//   ....[9]....
        /*01a4*/ 	.word	0xffffffff


	//   ....[10]....
        /*01a8*/ 	.word	0xffffffff


	//   ....[11]....
        /*01ac*/ 	.word	0xffffffff


	//   ....[12]....
        /*01b0*/ 	.word	0xffffffff


	//   ....[13]....
        /*01b4*/ 	.word	0xffffffff


	//   ....[14]....
        /*01b8*/ 	.word	0xffffffff


	//   ....[15]....
        /*01bc*/ 	.word	0xffffffff


	//   ....[16]....
        /*01c0*/ 	.word	0xffffffff


	//   ....[17]....
        /*01c4*/ 	.word	0xffffffff


	//   ....[18]....
        /*01c8*/ 	.word	0xffffffff


	//   ....[19]....
        /*01cc*/ 	.word	0xffffffff


	//   ....[20]....
        /*01d0*/ 	.word	0xffffffff


	//   ....[21]....
        /*01d4*/ 	.word	0xffffffff


	//   ....[22]....
        /*01d8*/ 	.word	0xffffffff


	//   ....[23]....
        /*01dc*/ 	.word	0xffffffff


	//   ....[24]....
        /*01e0*/ 	.word	0xffffffff


	//   ....[25]....
        /*01e4*/ 	.word	0xffffffff


	//   ....[26]....
        /*01e8*/ 	.word	0xffffffff


	//   ....[27]....
        /*01ec*/ 	.word	0xffffffff


	//   ....[28]....
        /*01f0*/ 	.word	0xffffffff


	//   ....[29]....
        /*01f4*/ 	.word	0xffffffff


	//   ....[30]....
        /*01f8*/ 	.word	0xffffffff


	//   ....[31]....
        /*01fc*/ 	.word	0xffffffff


	//   ....[32]....
        /*0200*/ 	.word	0xffffffff


	//   ....[33]....
        /*0204*/ 	.word	0xffffffff


	//   ....[34]....
        /*0208*/ 	.word	0xffffffff


	//   ....[35]....
        /*020c*/ 	.word	0xffffffff


	//   ....[36]....
        /*0210*/ 	.word	0xffffffff


	//   ....[37]....
        /*0214*/ 	.word	0xffffffff


	//   ....[38]....
        /*0218*/ 	.word	0xffffffff


	//   ....[39]....
        /*021c*/ 	.word	0xffffffff


	//   ....[40]....
        /*0220*/ 	.word	0xffffffff


	//   ....[41]....
        /*0224*/ 	.word	0xffffffff


	//   ....[42]....
        /*0228*/ 	.word	0xffffffff


	//   ....[43]....
        /*022c*/ 	.word	0xffffffff


	//   ....[44]....
        /*0230*/ 	.word	0xffffffff


	//   ....[45]....
        /*0234*/ 	.word	0xffffffff


	//   ....[46]....
        /*0238*/ 	.word	0xffffffff


	//   ....[47]....
        /*023c*/ 	.word	0xffffffff


	//   ....[48]....
        /*0240*/ 	.word	0xffffffff


	//   ....[49]....
        /*0244*/ 	.word	0xffffffff


	//   ....[50]....
        /*0248*/ 	.word	0xffffffff


	//   ....[51]....
        /*024c*/ 	.word	0xffffffff


	//   ....[52]....
        /*0250*/ 	.word	0xffffffff


	//   ....[53]....
        /*0254*/ 	.word	0xffffffff


	//   ....[54]....
        /*0258*/ 	.word	0xffffffff


	//   ....[55]....
        /*025c*/ 	.word	0xffffffff


	//   ....[56]....
        /*0260*/ 	.word	0xffffffff


	//   ....[57]....
        /*0264*/ 	.word	0xffffffff


	//   ....[58]....
        /*0268*/ 	.word	0xffffffff


	//   ....[59]....
        /*026c*/ 	.word	0xffffffff


	//   ....[60]....
        /*0270*/ 	.word	0xffffffff


	//   ....[61]....
        /*0274*/ 	.word	0xffffffff


	//   ....[62]....
        /*0278*/ 	.word	0xffffffff


	//   ....[63]....
        /*027c*/ 	.word	0xffffffff


	//   ....[64]....
        /*0280*/ 	.word	0xffffffff


	//   ....[65]....
        /*0284*/ 	.word	0xffffffff


	//   ....[66]....
        /*0288*/ 	.word	0xffffffff


	//   ....[67]....
        /*028c*/ 	.word	0xffffffff


	//   ....[68]....
        /*0290*/ 	.word	0xffffffff


	//   ....[69]....
        /*0294*/ 	.word	0xffffffff


	//   ....[70]....
        /*0298*/ 	.word	0xffffffff


	//   ....[71]....
        /*029c*/ 	.word	0xffffffff


	//   ....[72]....
        /*02a0*/ 	.word	0xffffffff


	//   ....[73]....
        /*02a4*/ 	.word	0xffffffff


	//   ....[74]....
        /*02a8*/ 	.word	0xffffffff


	//   ....[75]....
        /*02ac*/ 	.word	0xffffffff


	//   ....[76]....
        /*02b0*/ 	.word	0xffffffff


	//   ....[77]....
        /*02b4*/ 	.word	0xffffffff


	//   ....[78]....
        /*02b8*/ 	.word	0xffffffff


	//   ....[79]....
        /*02bc*/ 	.word	0xffffffff


	//   ....[80]....
        /*02c0*/ 	.word	0xffffffff


	//   ....[81]....
        /*02c4*/ 	.word	0xffffffff


	//   ....[82]....
        /*02c8*/ 	.word	0xffffffff


	//   ....[83]....
        /*02cc*/ 	.word	0xffffffff


	//   ....[84]....
        /*02d0*/ 	.word	0xffffffff


	//   ....[85]....
        /*02d4*/ 	.word	0xffffffff


	//   ....[86]....
        /*02d8*/ 	.word	0xffffffff


	//   ....[87]....
        /*02dc*/ 	.word	0xffffffff


	//   ....[88]....
        /*02e0*/ 	.word	0xffffffff


	//   ....[89]....
        /*02e4*/ 	.word	0xffffffff


	//----- nvinfo : EIATTR_COOP_GROUP_INSTR_OFFSETS
	.align		4
.L_490:
        /*02e8*/ 	.byte	0x04, 0x28
        /*02ea*/ 	.short	(.L_492 - .L_491)


	//   ....[0]....
.L_491:
        /*02ec*/ 	.word	0x00001090


	//   ....[1]....
        /*02f0*/ 	.word	0x000010c0


	//   ....[2]....
        /*02f4*/ 	.word	0x00001100


	//   ....[3]....
        /*02f8*/ 	.word	0x00001130


	//   ....[4]....
        /*02fc*/ 	.word	0x00001170


	//   ....[5]....
        /*0300*/ 	.word	0x000011a0


	//   ....[6]....
        /*0304*/ 	.word	0x000013b0


	//   ....[7]....
        /*0308*/ 	.word	0x000013d0


	//   ....[8]....
        /*030c*/ 	.word	0x00001890


	//   ....[9]....
        /*0310*/ 	.word	0x000018c0


	//   ....[10]....
        /*0314*/ 	.word	0x000018e0


	//   ....[11]....
        /*0318*/ 	.word	0x00001910


	//   ....[12]....
        /*031c*/ 	.word	0x00001930


	//   ....[13]....
        /*0320*/ 	.word	0x00001940


	//   ....[14]....
        /*0324*/ 	.word	0x00001a80


	//   ....[15]....
        /*0328*/ 	.word	0x00001aa0


	//   ....[16]....
        /*032c*/ 	.word	0x000031d0


	//   ....[17]....
        /*0330*/ 	.word	0x000031e0


	//   ....[18]....
        /*0334*/ 	.word	0x000032b0


	//   ....[19]....
        /*0338*/ 	.word	0x000032d0


	//   ....[20]....
        /*033c*/ 	.word	0x00003720


	//   ....[21]....
        /*0340*/ 	.word	0x00003a30


	//   ....[22]....
        /*0344*/ 	.word	0x000046c0


	//   ....[23]....
        /*0348*/ 	.word	0x000046f0


	//   ....[24]....
        /*034c*/ 	.word	0x00004710


	//   ....[25]....
        /*0350*/ 	.word	0x00004730


	//   ....[26]....
        /*0354*/ 	.word	0x00006fe0


	//   ....[27]....
        /*0358*/ 	.word	0x00006ff0


	//   ....[28]....
        /*035c*/ 	.word	0x00007000


	//   ....[29]....
        /*0360*/ 	.word	0x00007010


	//   ....[30]....
        /*0364*/ 	.word	0x00008500


	//   ....[31]....
        /*0368*/ 	.word	0x00008510


	//   ....[32]....
        /*036c*/ 	.word	0x00008520


	//   ....[33]....
        /*0370*/ 	.word	0x00008530


	//   ....[34]....
        /*0374*/ 	.word	0x000087f0


	//   ....[35]....
        /*0378*/ 	.word	0x00008a20


	//   ....[36]....
        /*037c*/ 	.word	0x00009390


	//   ....[37]....
        /*0380*/ 	.word	0x00009450


	//   ....[38]....
        /*0384*/ 	.word	0x000096e0


	//   ....[39]....
        /*0388*/ 	.word	0x00009780


	//   ....[40]....
        /*038c*/ 	.word	0x0000ba50


	//   ....[41]....
        /*0390*/ 	.word	0x0000ba60


	//   ....[42]....
        /*0394*/ 	.word	0x0000ba70


	//   ....[43]....
        /*0398*/ 	.word	0x0000ba80


	//   ....[44]....
        /*039c*/ 	.word	0x0000cf70


	//   ....[45]....
        /*03a0*/ 	.word	0x0000cf80


	//   ....[46]....
        /*03a4*/ 	.word	0x0000cf90


	//   ....[47]....
        /*03a8*/ 	.word	0x0000cfa0


	//   ....[48]....
        /*03ac*/ 	.word	0x0000d3f0


	//   ....[49]....
        /*03b0*/ 	.word	0x0000d410


	//   ....[50]....
        /*03b4*/ 	.word	0x0000d440


	//   ....[51]....
        /*03b8*/ 	.word	0x0000d450


	//   ....[52]....
        /*03bc*/ 	.word	0x0000f3b0


	//   ....[53]....
        /*03c0*/ 	.word	0x0000f3c0


	//   ....[54]....
        /*03c4*/ 	.word	0x0000f3e0


	//   ....[55]....
        /*03c8*/ 	.word	0x0000f4e0


	//   ....[56]....
        /*03cc*/ 	.word	0x00010880


	//   ....[57]....
        /*03d0*/ 	.word	0x00010890


	//   ....[58]....
        /*03d4*/ 	.word	0x000108a0


	//   ....[59]....
        /*03d8*/ 	.word	0x000108b0


	//   ....[60]....
        /*03dc*/ 	.word	0x00010b10


	//   ....[61]....
        /*03e0*/ 	.word	0x00010d30


	//   ....[62]....
        /*03e4*/ 	.word	0x000116a0


	//   ....[63]....
        /*03e8*/ 	.word	0x00011760


	//   ....[64]....
        /*03ec*/ 	.word	0x000119f0


	//   ....[65]....
        /*03f0*/ 	.word	0x00011a90


	//   ....[66]....
        /*03f4*/ 	.word	0x000136a0


	//   ....[67]....
        /*03f8*/ 	.word	0x000136b0


	//   ....[68]....
        /*03fc*/ 	.word	0x000136e0


	//   ....[69]....
        /*0400*/ 	.word	0x000136f0


	//   ....[70]....
        /*0404*/ 	.word	0x000150e0


	//   ....[71]....
        /*0408*/ 	.word	0x000150f0


	//   ....[72]....
        /*040c*/ 	.word	0x00015110


	//   ....[73]....
        /*0410*/ 	.word	0x00015120


	//   ....[74]....
        /*0414*/ 	.word	0x00015130


	//   ....[75]....
        /*0418*/ 	.word	0x00015140


	//   ....[76]....
        /*041c*/ 	.word	0x00015440


	//   ....[77]....
        /*0420*/ 	.word	0x00015470


	//   ....[78]....
        /*0424*/ 	.word	0x00015630


	//   ....[79]....
        /*0428*/ 	.word	0x00015660


	//   ....[80]....
        /*042c*/ 	.word	0x00015820


	//   ....[81]....
        /*0430*/ 	.word	0x00015840


	//   ....[82]....
        /*0434*/ 	.word	0x00015f60


	//   ....[83]....
        /*0438*/ 	.word	0x00015f80


	//   ....[84]....
        /*043c*/ 	.word	0x00016130


	//   ....[85]....
        /*0440*/ 	.word	0x00016160


	//   ....[86]....
        /*0444*/ 	.word	0x000162f0


	//   ....[87]....
        /*0448*/ 	.word	0x00016320


	//   ....[88]....
        /*044c*/ 	.word	0x000164b0


	//   ....[89]....
        /*0450*/ 	.word	0x000164d0


	//----- nvinfo : EIATTR_EXIT_INSTR_OFFSETS
	.align		4
.L_492:
        /*0454*/ 	.byte	0x04, 0x1c
        /*0456*/ 	.short	(.L_494 - .L_493)


	//   ....[0]....
.L_493:
        /*0458*/ 	.word	0x00000040


	//   ....[1]....
        /*045c*/ 	.word	0x00015850


	//   ....[2]....
        /*0460*/ 	.word	0x00015990


	//   ....[3]....
        /*0464*/ 	.word	0x000159f0


	//   ....[4]....
        /*0468*/ 	.word	0x000164e0


	//   ....[5]....
        /*046c*/ 	.word	0x000165f0


	//   ....[6]....
        /*0470*/ 	.word	0x00016650


	//----- nvinfo : EIATTR_CTAIDZ_USED
	.align		4
.L_494:
        /*0474*/ 	.byte	0x01, 0x04
	.zero		2


	//----- nvinfo : EIATTR_MAX_THREADS
	.align		4
        /*0478*/ 	.byte	0x04, 0x05
        /*047a*/ 	.short	(.L_496 - .L_495)
.L_495:
        /*047c*/ 	.word	0x00000100
        /*0480*/ 	.word	0x00000001
        /*0484*/ 	.word	0x00000001


	//----- nvinfo : EIATTR_CRS_STACK_SIZE
	.align		4
.L_496:
        /*0488*/ 	.byte	0x04, 0x1e
        /*048a*/ 	.short	(.L_498 - .L_497)
.L_497:
        /*048c*/ 	.word	0x00000000
.L_498:


//--------------------- .nv.info._ZN7cutlass13device_kernelIN5flash19enable_sm80_to_sm89INS1_16FlashAttnFwdSm80INS1_25CollectiveMainloopFwdSm80ILi8ELi1ELb0EN4cute5tupleIJNS5_1CILi128EEENS7_ILi64EEENS7_ILi256EEEEEELi256ENS_6half_tEfNS_4arch4Sm80ELb0ELb1ELb1ELb1ELb1ELb0ELb1ELb0EEENS1_21CollectiveEpilogueFwdINS6_IJS8_SA_S9_EEENS6_IJNS7_ILi1EEESI_SI_EEESC_SE_Li256ELb1ELb1ELb0ELb0EEENS1_19SingleTileSchedulerILb1ELb0ELb1ELi128EEEEEEEEEvNT_6ParamsE --------------------------
	.section	.nv.info._ZN7cutlass13device_kernelIN5flash19enable_sm80_to_sm89INS1_16FlashAttnFwdSm80INS1_25CollectiveMainloopFwdSm80ILi8ELi1ELb0EN4cute5tupleIJNS5_1CILi128EEENS7_ILi64EEENS7_ILi256EEEEEELi256ENS_6half_tEfNS_4arch4Sm80ELb0ELb1ELb1ELb1ELb1ELb0ELb1ELb0EEENS1_21CollectiveEpilogueFwdINS6_IJS8_SA_S9_EEENS6_IJNS7_ILi1EEESI_SI_EEESC_SE_Li256ELb1ELb1ELb0ELb0EEENS1_19SingleTileSchedulerILb1ELb0ELb1ELi128EEEEEEEEEvNT_6ParamsE,"",@"SHT_CUDA_INFO"
	.sectionflags	@""
	.align	4


	//----- nvinfo : EIATTR_CUDA_API_VERSION
	.align		4
        /*0000*/ 	.byte	0x04, 0x37
        /*0002*/ 	.short	(.L_500 - .L_499)
.L_499:
        /*0004*/ 	.word	0x00000082


	//----- nvinfo : EIATTR_SW2861232_WAR
	.align		4
.L_500:
        /*0008*/ 	.byte	0x01, 0x35
	.zero		2


	//----- nvinfo : EIATTR_PARAM_CBANK
	.align		4
        /*000c*/ 	.byte	0x04, 0x0a
        /*000e*/ 	.short	(.L_502 - .L_501)
	.align		4
.L_501:
        /*0010*/ 	.word	index@(.nv.constant0._ZN7cutlass13device_kernelIN5flash19enable_sm80_to_sm89INS1_16FlashAttnFwdSm80INS1_25CollectiveMainloopFwdSm80ILi8ELi1ELb0EN4cute5tupleIJNS5_1CILi128EEENS7_ILi64EEENS7_ILi256EEEEEELi256ENS_6half_tEfNS_4arch4Sm80ELb0ELb1ELb1ELb1ELb1ELb0ELb1ELb0EEENS1_21CollectiveEpilogueFwdINS6_IJS8_SA_S9_EEENS6_IJNS7_ILi1EEESI_SI_EEESC_SE_Li256ELb1ELb1ELb0ELb0EEENS1_19SingleTileSchedulerILb1ELb0ELb1ELi128EEEEEEEEEvNT_6ParamsE)
        /*0014*/ 	.short	0x0160
        /*0016*/ 	.short	0x0418


	//----- nvinfo : EIATTR_CBANK_PARAM_SIZE
	.align		4
.L_502:
        /*0018*/ 	.byte	0x03, 0x19
        /*001a*/ 	.short	0x0418


	//----- nvinfo : EIATTR_KPARAM_INFO
	.align		4
        /*001c*/ 	.byte	0x04, 0x17
        /*001e*/ 	.short	(.L_504 - .L_503)
.L_503:
        /*0020*/ 	.word	0x00000000
        /*0024*/ 	.short	0x0000
        /*0026*/ 	.short	0x0000
        /*0028*/ 	.byte	0x00, 0xf0, 0x61, 0x10


	//----- nvinfo : EIATTR_MAXREG_COUNT
	.align		4
.L_504:
        /*002c*/ 	.byte	0x03, 0x1b
        /*002e*/ 	.short	0x00ff


	//----- nvinfo : EIATTR_NUM_BARRIERS
	.align		4
        /*0030*/ 	.byte	0x02, 0x4c
        /*0032*/ 	.byte	0x02
	.zero		1


	//----- nvinfo : EIATTR_ANNOTATIONS
	.align		4
        /*0034*/ 	.byte	0x04, 0x55
        /*0036*/ 	.short	(.L_506 - .L_505)


	//   ....[0]....
.L_505:
        /* <DEDUP_REMOVED lines=23> */


	//----- nvinfo : EIATTR_MERCURY_ISA_VERSION
	.align		4
.L_506:
        /*0198*/ 	.byte	0x03, 0x5f
        /*019a*/ 	.short	0x0000


	//----- nvinfo : EIATTR_COOP_GROUP_MASK_REGIDS
	.align		4
        /*019c*/ 	.byte	0x04, 0x29
        /*019e*/ 	.short	(.L_508 - .L_507)


	//   ....[0]....
.L_507:
        /*01a0*/ 	.word	0xffffffff


	//   ....[1]....
        /*01a4*/ 	.word	0xffffffff


	//   ....[2]....
        /*01a8*/ 	.word	0xffffffff


	//   ....[3]....
        /*01ac*/ 	.word	0xffffffff


	//   ....[4]....
        /*01b0*/ 	.word	0xffffffff


	//   ....[5]....
        /*01b4*/ 	.word	0xffffffff


	//   ....[6]....
        /*01b8*/ 	.word	0xffffffff


	//   ....[7]....
        /*01bc*/ 	.word	0xffffffff


	//   ....[8]....
        /*01c0*/ 	.word	0xffffffff


	//   ....[9]....
        /*01c4*/ 	.word	0xffffffff


	//   ....[10]....
        /*01c8*/ 	.word	0xffffffff


	//   ....[11]....
        /*01cc*/ 	.word	0xffffffff


	//   ....[12]....
        /*01d0*/ 	.word	0xffffffff


	//   ....[13]....
        /*01d4*/ 	.word	0xffffffff


	//   ....[14]....
        /*01d8*/ 	.word	0xffffffff


	//   ....[15]....
        /*01dc*/ 	.word	0xffffffff


	//   ....[16]....
        /*01e0*/ 	.word	0xffffffff


	//   ....[17]....
        /*01e4*/ 	.word	0xffffffff


	//   ....[18]....
        /*01e8*/ 	.word	0xffffffff


	//   ....[19]....
        /*01ec*/ 	.word	0xffffffff


	//   ....[20]....
        /*01f0*/ 	.word	0xffffffff


	//   ....[21]....
        /*01f4*/ 	.word	0xffffffff


	//   ....[22]....
        /*01f8*/ 	.word	0xffffffff


	//   ....[23]....
        /*01fc*/ 	.word	0xffffffff


	//   ....[24]....
        /*0200*/ 	.word	0xffffffff


	//   ....[25]....
        /*0204*/ 	.word	0xffffffff


	//   ....[26]....
        /*0208*/ 	.word	0xffffffff


	//   ....[27]....
        /*020c*/ 	.word	0xffffffff


	//   ....[28]....
        /*0210*/ 	.word	0xffffffff


	//   ....[29]....
        /*0214*/ 	.word	0xffffffff


	//   ....[30]....
        /*0218*/ 	.word	0xffffffff


	//   ....[31]....
        /*021c*/ 	.word	0xffffffff


	//   ....[32]....
        /*0220*/ 	.word	0xffffffff


	//   ....[33]....
        /*0224*/ 	.word	0xffffffff


	//   ....[34]....
        /*0228*/ 	.word	0xffffffff


	//   ....[35]....
        /*022c*/ 	.word	0xffffffff


	//   ....[36]....
        /*0230*/ 	.word	0xffffffff


	//   ....[37]....
        /*0234*/ 	.word	0xffffffff


	//   ....[38]....
        /*0238*/ 	.word	0xffffffff


	//   ....[39]....
        /*023c*/ 	.word	0xffffffff


	//   ....[40]....
        /*0240*/ 	.word	0xffffffff


	//   ....[41]....
        /*0244*/ 	.word	0xffffffff


	//   ....[42]....
        /*0248*/ 	.word	0xffffffff


	//   ....[43]....
        /*024c*/ 	.word	0xffffffff


	//   ....[44]....
        /*0250*/ 	.word	0xffffffff


	//   ....[45]....
        /*0254*/ 	.word	0xffffffff


	//   ....[46]....
        /*0258*/ 	.word	0xffffffff


	//   ....[47]....
        /*025c*/ 	.word	0xffffffff


	//   ....[48]....
        /*0260*/ 	.word	0xffffffff


	//   ....[49]....
        /*0264*/ 	.word	0xffffffff


	//   ....[50]....
        /*0268*/ 	.word	0xffffffff


	//   ....[51]....
        /*026c*/ 	.word	0xffffffff


	//   ....[52]....
        /*0270*/ 	.word	0xffffffff


	//   ....[53]....
        /*0274*/ 	.word	0xffffffff


	//   ....[54]....
        /*0278*/ 	.word	0xffffffff


	//   ....[55]....
        /*027c*/ 	.word	0xffffffff


	//   ....[56]....
        /*0280*/ 	.word	0xffffffff


	//   ....[57]....
        /*0284*/ 	.word	0xffffffff


	//   ....[58]....
        /*0288*/ 	.word	0xffffffff


	//   ....[59]....
        /*028c*/ 	.word	0xffffffff


	//   ....[60]....
        /*0290*/ 	.word	0xffffffff


	//   ....[61]....
        /*0294*/ 	.word	0xffffffff


	//   ....[62]....
        /*0298*/ 	.word	0xffffffff


	//   ....[63]....
        /*029c*/ 	.word	0xffffffff


	//   ....[64]....
        /*02a0*/ 	.word	0xffffffff


	//   ....[65]....
        /*02a4*/ 	.word	0xffffffff


	//   ....[66]....
        /*02a8*/ 	.word	0xffffffff


	//   ....[67]....
        /*02ac*/ 	.word	0xffffffff


	//   ....[68]....
        /*02b0*/ 	.word	0xffffffff


	//   ....[69]....
        /*02b4*/ 	.word	0xffffffff


	//   ....[70]....
        /*02b8*/ 	.word	0xffffffff


	//   ....[71]....
        /*02bc*/ 	.word	0xffffffff


	//   ....[72]....
        /*02c0*/ 	.word	0xffffffff


	//   ....[73]....
        /*02c4*/ 	.word	0xffffffff


	//   ....[74]....
        /*02c8*/ 	.word	0xffffffff


	//   ....[75]....
        /*02cc*/ 	.word	0xffffffff


	//   ....[76]....
        /*02d0*/ 	.word	0xffffffff


	//   ....[77]....
        /*02d4*/ 	.word	0xffffffff


	//   ....[78]....
        /*02d8*/ 	.word	0xffffffff


	//   ....[79]....
        /*02dc*/ 	.word	0xffffffff


	//   ....[80]....
        /*02e0*/ 	.word	0xffffffff


	//   ....[81]....
        /*02e4*/ 	.word	0xffffffff


	//   ....[82]....
        /*02e8*/ 	.word	0xffffffff


	//   ....[83]....
        /*02ec*/ 	.word	0xffffffff


	//   ....[84]....
        /*02f0*/ 	.word	0xffffffff


	//   ....[85]....
        /*02f4*/ 	.word	0xffffffff


	//   ....[86]....
        /*02f8*/ 	.word	0xffffffff


	//   ....[87]....
        /*02fc*/ 	.word	0xffffffff


	//   ....[88]....
        /*0300*/ 	.word	0xffffffff


	//   ....[89]....
        /*0304*/ 	.word	0xffffffff


	//   ....[90]....
        /*0308*/ 	.word	0xffffffff


	//----- nvinfo : EIATTR_COOP_GROUP_INSTR_OFFSETS
	.align		4
.L_508:
        /*030c*/ 	.byte	0x04, 0x28
        /*030e*/ 	.short	(.L_510 - .L_509)


	//   ....[0]....
.L_509:
        /*0310*/ 	.word	0x000000a0


	//   ....[1]....
        /*0314*/ 	.word	0x00001710


	//   ....[2]....
        /*0318*/ 	.word	0x00001840


	//   ....[3]....
        /*031c*/ 	.word	0x000019b0


	//   ....[4]....
        /*0320*/ 	.word	0x000019e0


	//   ....[5]....
        /*0324*/ 	.word	0x00001b50


	//   ....[6]....
        /*0328*/ 	.word	0x00001b80


	//   ....[7]....
        /*032c*/ 	.word	0x00001d00


	//   ....[8]....
        /*0330*/ 	.word	0x00001d40


	//   ....[9]....
        /*0334*/ 	.word	0x00002360


	//   ....[10]....
        /*0338*/ 	.word	0x000023a0


	//   ....[11]....
        /*033c*/ 	.word	0x000023d0


	//   ....[12]....
        /*0340*/ 	.word	0x00002420


	//   ....[13]....
        /*0344*/ 	.word	0x00002460


	//   ....[14]....
        /*0348*/ 	.word	0x00002490


	//   ....[15]....
        /*034c*/ 	.word	0x000024b0


	//   ....[16]....
        /*0350*/ 	.word	0x000024e0


	//   ....[17]....
        /*0354*/ 	.word	0x00003b90


	//   ....[18]....
        /*0358*/ 	.word	0x00003bb0


	//   ....[19]....
        /*035c*/ 	.word	0x00003c70


	//   ....[20]....
        /*0360*/ 	.word	0x00003c90


	//   ....[21]....
        /*0364*/ 	.word	0x000040a0


	//   ....[22]....
        /*0368*/ 	.word	0x000043c0


	//   ....[23]....
        /*036c*/ 	.word	0x00005060


	//   ....[24]....
        /*0370*/ 	.word	0x00005090


	//   ....[25]....
        /*0374*/ 	.word	0x000050b0


	//   ....[26]....
        /*0378*/ 	.word	0x000050d0


	//   ....[27]....
        /*037c*/ 	.word	0x000079c0


	//   ....[28]....
        /*0380*/ 	.word	0x000079d0


	//   ....[29]....
        /*0384*/ 	.word	0x000079e0


	//   ....[30]....
        /*0388*/ 	.word	0x000079f0


	//   ....[31]....
        /*038c*/ 	.word	0x00008ef0


	//   ....[32]....
        /*0390*/ 	.word	0x00008f00


	//   ....[33]....
        /*0394*/ 	.word	0x00008f10


	//   ....[34]....
        /*0398*/ 	.word	0x00008f20


	//   ....[35]....
        /*039c*/ 	.word	0x000091d0


	//   ....[36]....
        /*03a0*/ 	.word	0x000093e0


	//   ....[37]....
        /*03a4*/ 	.word	0x00009d40


	//   ....[38]....
        /*03a8*/ 	.word	0x00009e00


	//   ....[39]....
        /*03ac*/ 	.word	0x0000a090


	//   ....[40]....
        /*03b0*/ 	.word	0x0000a130


	//   ....[41]....
        /*03b4*/ 	.word	0x0000c410


	//   ....[42]....
        /*03b8*/ 	.word	0x0000c420


	//   ....[43]....
        /*03bc*/ 	.word	0x0000c430


	//   ....[44]....
        /*03c0*/ 	.word	0x0000c440


	//   ....[45]....
        /*03c4*/ 	.word	0x0000d940


	//   ....[46]....
        /*03c8*/ 	.word	0x0000d950


	//   ....[47]....
        /*03cc*/ 	.word	0x0000d960


	//   ....[48]....
        /*03d0*/ 	.word	0x0000d970


	//   ....[49]....
        /*03d4*/ 	.word	0x0000ddb0


	//   ....[50]....
        /*03d8*/ 	.word	0x0000ddd0


	//   ....[51]....
        /*03dc*/ 	.word	0x0000de00


	//   ....[52]....
        /*03e0*/ 	.word	0x0000de10


	//   ....[53]....
        /*03e4*/ 	.word	0x0000fcd0


	//   ....[54]....
        /*03e8*/ 	.word	0x0000fce0


	//   ....[55]....
        /*03ec*/ 	.word	0x0000fd00


	//   ....[56]....
        /*03f0*/ 	.word	0x0000fe00


	//   ....[57]....
        /*03f4*/ 	.word	0x000111c0


	//   ....[58]....
        /*03f8*/ 	.word	0x000111d0


	//   ....[59]....
        /*03fc*/ 	.word	0x000111e0


	//   ....[60]....
        /*0400*/ 	.word	0x000111f0


	//   ....[61]....
        /*0404*/ 	.word	0x00011450


	//   ....[62]....
        /*0408*/ 	.word	0x00011660


	//   ....[63]....
        /*040c*/ 	.word	0x00011fc0


	//   ....[64]....
        /*0410*/ 	.word	0x00012080


	//   ....[65]....
        /*0414*/ 	.word	0x00012310


	//   ....[66]....
        /*0418*/ 	.word	0x000123b0


	//   ....[67]....
        /*041c*/ 	.word	0x00013fc0


	//   ....[68]....
        /*0420*/ 	.word	0x00013fd0


	//   ....[69]....
        /*0424*/ 	.word	0x00014000


	//   ....[70]....
        /*0428*/ 	.word	0x00014020


	//   ....[71]....
        /*042c*/ 	.word	0x00015aa0


	//   ....[72]....
        /*0430*/ 	.word	0x00015ae0


	//   ....[73]....
        /*0434*/ 	.word	0x00015b20


	//   ....[74]....
        /*0438*/ 	.word	0x00015b50


	//   ....[75]....
        /*043c*/ 	.word	0x00015d90


	//   ....[76]....
        /*0440*/ 	.word	0x00015da0


	//   ....[77]....
        /*0444*/ 	.word	0x00015fa0


	//   ....[78]....
        /*0448*/ 	.word	0x00015fd0


	//   ....[79]....
        /*044c*/ 	.word	0x00016190


	//   ....[80]....
        /*0450*/ 	.word	0x000161c0


	//   ....[81]....
        /*0454*/ 	.word	0x00016380


	//   ....[82]....
        /*0458*/ 	.word	0x000163a0


	//   ....[83]....
        /*045c*/ 	.word	0x00016d20


	//   ....[84]....
        /*0460*/ 	.word	0x00016d40


	//   ....[85]....
        /*0464*/ 	.word	0x00016f00


	//   ....[86]....
        /*0468*/ 	.word	0x00016f30


	//   ....[87]....
        /*046c*/ 	.word	0x000170c0


	//   ....[88]....
        /*0470*/ 	.word	0x000170f0


	//   ....[89]....
        /*0474*/ 	.word	0x00017280


	//   ....[90]....
        /*0478*/ 	.word	0x000172a0


	//----- nvinfo : EIATTR_EXIT_INSTR_OFFSETS
	.align		4
.L_510:
        /*047c*/ 	.byte	0x04, 0x1c
        /*047e*/ 	.short	(.L_512 - .L_511)


	//   ....[0]....
.L_511:
        /*0480*/ 	.word	0x00000450


	//   ....[1]....
        /*0484*/ 	.word	0x000163b0


	//   ....[2]....
        /*0488*/ 	.word	0x000164f0


	//   ....[3]....
        /*048c*/ 	.word	0x00016550


	//   ....[4]....
        /*0490*/ 	.word	0x000172b0


	//   ....[5]....
        /*0494*/ 	.word	0x000173c0


	//   ....[6]....
        /*0498*/ 	.word	0x00017420


	//----- nvinfo : EIATTR_CTAIDZ_USED
	.align		4
.L_512:
        /*049c*/ 	.byte	0x01, 0x04
	.zero		2


	//----- nvinfo : EIATTR_MAX_THREADS
	.align		4
        /*04a0*/ 	.byte	0x04, 0x05
        /*04a2*/ 	.short	(.L_514 - .L_513)
.L_513:
        /*04a4*/ 	.word	0x00000100
        /*04a8*/ 	.word	0x00000001
        /*04ac*/ 	.word	0x00000001


	//----- nvinfo : EIATTR_CRS_STACK_SIZE
	.align		4
.L_514:
        /*04b0*/ 	.byte	0x04, 0x1e
        /*04b2*/ 	.short	(.L_516 - .L_515)
.L_515:
        /*04b4*/ 	.word	0x00000000
.L_516:


//--------------------- .nv.info._ZN7cutlass13device_kernelIN5flash19enable_sm80_to_sm89INS1_16FlashAttnFwdSm80INS1_25CollectiveMainloopFwdSm80ILi8ELi1ELb0EN4cute5tupleIJNS5_1CILi128EEENS7_ILi48EEENS7_ILi256EEEEEELi256ENS_6half_tEfNS_4arch4Sm80ELb0ELb1ELb1ELb1ELb1ELb1ELb1ELb0EEENS1_21CollectiveEpilogueFwdINS6_IJS8_SA_S9_EEENS6_IJNS7_ILi1EEESI_SI_EEESC_SE_Li256ELb1ELb1ELb0ELb0EEENS1_19SingleTileSchedulerILb1ELb0ELb1ELi128EEEEEEEEEvNT_6ParamsE --------------------------
	.section	.nv.info._ZN7cutlass13device_kernelIN5flash19enable_sm80_to_sm89INS1_16FlashAttnFwdSm80INS1_25CollectiveMainloopFwdSm80ILi8ELi1ELb0EN4cute5tupleIJNS5_1CILi128EEENS7_ILi48EEENS7_ILi256EEEEEELi256ENS_6half_tEfNS_4arch4Sm80ELb0ELb1ELb1ELb1ELb1ELb1ELb1ELb0EEENS1_21CollectiveEpilogueFwdINS6_IJS8_SA_S9_EEENS6_IJNS7_ILi1EEESI_SI_EEESC_SE_Li256ELb1ELb1ELb0ELb0EEENS1_19SingleTileSchedulerILb1ELb0ELb1ELi128EEEEEEEEEvNT_6ParamsE,"",@"SHT_CUDA_INFO"
	.sectionflags	@""
	.align	4


	//----- nvinfo : EIATTR_CUDA_API_VERSION
	.align		4
        /*0000*/ 	.byte	0x04, 0x37
        /*0002*/ 	.short	(.L_518 - .L_517)
.L_517:
        /*0004*/ 	.word	0x00000082


	//----- nvinfo : EIATTR_SW2861232_WAR
	.align		4
.L_518:
        /*0008*/ 	.byte	0x01, 0x35
	.zero		2


	//----- nvinfo : EIATTR_PARAM_CBANK
	.align		4
        /*000c*/ 	.byte	0x04, 0x0a
        /*000e*/ 	.short	(.L_520 - .L_519)
	.align		4
.L_519:
        /*0010*/ 	.word	index@(.nv.constant0._ZN7cutlass13device_kernelIN5flash19enable_sm80_to_sm89INS1_16FlashAttnFwdSm80INS1_25CollectiveMainloopFwdSm80ILi8ELi1ELb0EN4cute5tupleIJNS5_1CILi128EEENS7_ILi48EEENS7_ILi256EEEEEELi256ENS_6half_tEfNS_4arch4Sm80ELb0ELb1ELb1ELb1ELb1ELb1ELb1ELb0EEENS1_21CollectiveEpilogueFwdINS6_IJS8_SA_S9_EEENS6_IJNS7_ILi1EEESI_SI_EEESC_SE_Li256ELb1ELb1ELb0ELb0EEENS1_19SingleTileSchedulerILb1ELb0ELb1ELi128EEEEEEEEEvNT_6ParamsE)
        /*0014*/ 	.short	0x0160
        /*0016*/ 	.short	0x0418


	//----- nvinfo : EIATTR_CBANK_PARAM_SIZE
	.align		4
.L_520:
        /*0018*/ 	.byte	0x03, 0x19
        /*001a*/ 	.short	0x0418


	//----- nvinfo : EIATTR_KPARAM_INFO
	.align		4
        /*001c*/ 	.byte	0x04, 0x17
        /*001e*/ 	.short	(.L_522 - .L_521)
.L_521:
        /*0020*/ 	.word	0x00000000
        /*0024*/ 	.short	0x0000
        /*0026*/ 	.short	0x0000
        /*0028*/ 	.byte	0x00, 0xf0, 0x61, 0x10


	//----- nvinfo : EIATTR_MAXREG_COUNT
	.align		4
.L_522:
        /*002c*/ 	.byte	0x03, 0x1b
        /*002e*/ 	.short	0x00ff


	//----- nvinfo : EIATTR_NUM_BARRIERS
	.align		4
        /*0030*/ 	.byte	0x02, 0x4c
        /*0032*/ 	.byte	0x02
	.zero		1


	//----- nvinfo : EIATTR_ANNOTATIONS
	.align		4
        /*0034*/ 	.byte	0x04, 0x55
        /*0036*/ 	.short	(.L_524 - .L_523)


	//   ....[0]....
.L_523:
        /*0038*/ 	.word	0x00000001
        /*003c*/ 	.byte	0xe0, 0x01, 0x00, 0x00, 0x01, 0x00, 0x00, 0x00, 0x20, 0x03, 0x00, 0x00, 0x01, 0x00, 0x00, 0x00
        /*004c*/ 	.byte	0x30, 0x03, 0x00, 0x00, 0x01, 0x00, 0x00, 0x00, 0xc0, 0x80, 0x00, 0x00, 0x01, 0x00, 0x00, 0x00
        /*005c*/ 	.byte	0x60, 0x8b, 0x01, 0x00, 0x01, 0x00, 0x00, 0x00, 0x10, 0xa6, 0x01, 0x00


	//----- nvinfo : EIATTR_MERCURY_ISA_VERSION
	.align		4
.L_524:
        /*0068*/ 	.byte	0x03, 0x5f
        /*006a*/ 	.short	0x0000


	//----- nvinfo : EIATTR_COOP_GROUP_MASK_REGIDS
	.align		4
        /*006c*/ 	.byte	0x04, 0x29
        /*006e*/ 	.short	(.L_526 - .L_525)


	//   ....[0]....
.L_525:
        /*0070*/ 	.word	0xffffffff


	//   ....[1]....
        /*0074*/ 	.word	0xffffffff


	//   ....[2]....
        /*0078*/ 	.word	0xffffffff


	//   ....[3]....
        /*007c*/ 	.word	0xffffffff


	//   ....[4]....
        /*0080*/ 	.word	0xffffffff


	//   ....[5]....
        /*0084*/ 	.word	0xffffffff


	//   ....[6]....
        /*0088*/ 	.word	0xffffffff


	//   ....[7]....
        /*008c*/ 	.word	0xffffffff


	//   ....[8]....
        /*0090*/ 	.word	0xffffffff


	//   ....[9]....
        /*0094*/ 	.word	0xffffffff


	//   ....[10]....
        /*0098*/ 	.word	0xffffffff


	//   ....[11]....
        /*009c*/ 	.word	0xffffffff


	//   ....[12]....
        /*00a0*/ 	.word	0xffffffff


	//   ....[13]....
        /*00a4*/ 	.word	0xffffffff


	//   ....[14]....
        /*00a8*/ 	.word	0xffffffff


	//   ....[15]....
        /*00ac*/ 	.word	0xffffffff


	//   ....[16]....
        /*00b0*/ 	.word	0xffffffff


	//   ....[17]....
        /*00b4*/ 	.word	0xffffffff


	//   ....[18]....
        /*00b8*/ 	.word	0xffffffff


	//   ....[19]....
        /*00bc*/ 	.word	0xffffffff


	//   ....[20]....
        /*00c0*/ 	.word	0xffffffff


	//   ....[21]....
        /*00c4*/ 	.word	0xffffffff


	//   ....[22]....
        /*00c8*/ 	.word	0xffffffff


	//   ....[23]....
        /*00cc*/ 	.word	0xffffffff


	//   ....[24]....
        /*00d0*/ 	.word	0xffffffff


	//   ....[25]....
        /*00d4*/ 	.word	0xffffffff


	//   ....[26]....
        /*00d8*/ 	.word	0xffffffff


	//   ....[27]....
        /*00dc*/ 	.word	0xffffffff


	//   ....[28]....
        /*00e0*/ 	.word	0xffffffff


	//   ....[29]....
        /*00e4*/ 	.word	0xffffffff


	//   ....[30]....
        /*00e8*/ 	.word	0xffffffff


	//   ....[31]....
        /*00ec*/ 	.word	0xffffffff


	//   ....[32]....
        /*00f0*/ 	.word	0xffffffff


	//   ....[33]....
        /*00f4*/ 	.word	0xffffffff


	//   ....[34]....
        /*00f8*/ 	.word	0xffffffff


	//   ....[35]....
        /*00fc*/ 	.word	0xffffffff


	//   ....[36]....
        /*0100*/ 	.word	0xffffffff


	//   ....[37]....
        /*0104*/ 	.word	0xffffffff


	//   ....[38]....
        /*0108*/ 	.word	0xffffffff


	//   ....[39]....
        /*010c*/ 	.word	0xffffffff


	//   ....[40]....
        /*0110*/ 	.word	0xffffffff


	//   ....[41]....
        /*0114*/ 	.word	0xffffffff


	//   ....[42]....
        /*0118*/ 	.word	0xffffffff


	//   ....[43]....
        /*011c*/ 	.word	0xffffffff


	//   ....[44]....
        /*0120*/ 	.word	0xffffffff


	//   ....[45]....
        /*0124*/ 	.word	0xffffffff


	//   ....[46]....
        /*0128*/ 	.word	0xffffffff


	//   ....[47]....
        /*012c*/ 	.word	0xffffffff


	//   ....[48]....
        /*0130*/ 	.word	0xffffffff


	//   ....[49]....
        /*0134*/ 	.word	0xffffffff


	//   ....[50]....
        /*0138*/ 	.word	0xffffffff


	//   ....[51]....
        /*013c*/ 	.word	0xffffffff


	//   ....[52]....
        /*0140*/ 	.word	0xffffffff


	//   ....[53]....
        /*0144*/ 	.word	0xffffffff


	//   ....[54]....
        /*0148*/ 	.word	0xffffffff


	//   ....[55]....
        /*014c*/ 	.word	0xffffffff


	//   ....[56]....
        /*0150*/ 	.word	0xffffffff


	//   ....[57]....
        /*0154*/ 	.word	0xffffffff


	//   ....[58]....
        /*0158*/ 	.word	0xffffffff


	//   ....[59]....
        /*015c*/ 	.word	0xffffffff


	//   ....[60]....
        /*0160*/ 	.word	0xffffffff


	//   ....[61]....
        /*0164*/ 	.word	0xffffffff


	//   ....[62]....
        /*0168*/ 	.word	0xffffffff


	//   ....[63]....
        /*016c*/ 	.word	0xffffffff


	//   ....[64]....
        /*0170*/ 	.word	0xffffffff


	//   ....[65]....
        /*0174*/ 	.word	0xffffffff


	//   ....[66]....
        /*0178*/ 	.word	0xffffffff


	//   ....[67]....
        /*017c*/ 	.word	0xffffffff


	//   ....[68]....
        /*0180*/ 	.word	0xffffffff


	//   ....[69]....
        /*0184*/ 	.word	0xffffffff


	//   ....[70]....
        /*0188*/ 	.word	0xffffffff


	//   ....[71]....
        /*018c*/ 	.word	0xffffffff


	//   ....[72]....
        /*0190*/ 	.word	0xffffffff


	//   ....[73]....
        /*0194*/ 	.word	0xffffffff


	//   ....[74]....
        /*0198*/ 	.word	0xffffffff


	//   ....[75]....
        /*019c*/ 	.word	0xffffffff


	//   ....[76]....
        /*01a0*/ 	.word	0xffffffff


	//   ....[77]....
        /*01a4*/ 	.word	0xffffffff


	//   ....[78]....
        /*01a8*/ 	.word	0xffffffff


	//   ....[79]....
        /*01ac*/ 	.word	0xffffffff


	//   ....[80]....
        /*01b0*/ 	.word	0xffffffff


	//   ....[81]....
        /*01b4*/ 	.word	0xffffffff


	//   ....[82]....
        /*01b8*/ 	.word	0xffffffff


	//   ....[83]....
        /*01bc*/ 	.word	0xffffffff


	//   ....[84]....
        /*01c0*/ 	.word	0xffffffff


	//   ....[85]....
        /*01c4*/ 	.word	0xffffffff


	//   ....[86]....
        /*01c8*/ 	.word	0xffffffff


	//   ....[87]....
        /*01cc*/ 	.word	0xffffffff


	//   ....[88]....
        /*01d0*/ 	.word	0xffffffff


	//   ....[89]....
        /*01d4*/ 	.word	0xffffffff


	//   ....[90]....
        /*01d8*/ 	.word	0xffffffff


	//   ....[91]....
        /*01dc*/ 	.word	0xffffffff


	//   ....[92]....
        /*01e0*/ 	.word	0xffffffff


	//   ....[93]....
        /*01e4*/ 	.word	0xffffffff


	//   ....[94]....
        /*01e8*/ 	.word	0xffffffff


	//   ....[95]....
        /*01ec*/ 	.word	0xffffffff


	//   ....[96]....
        /*01f0*/ 	.word	0xffffffff


	//   ....[97]....
        /*01f4*/ 	.word	0xffffffff


	//   ....[98]....
        /*01f8*/ 	.word	0xffffffff


	//   ....[99]....
        /*01fc*/ 	.word	0xffffffff


	//   ....[100]....
        /*0200*/ 	.word	0xffffffff


	//   ....[101]....
        /*0204*/ 	.word	0xffffffff


	//   ....[102]....
        /*0208*/ 	.word	0xffffffff


	//   ....[103]....
        /*020c*/ 	.word	0xffffffff


	//   ....[104]....
        /*0210*/ 	.word	0xffffffff


	//   ....[105]....
        /*0214*/ 	.word	0xffffffff


	//   ....[106]....
        /*0218*/ 	.word	0xffffffff


	//   ....[107]....
        /*021c*/ 	.word	0xffffffff


	//   ....[108]....
        /*0220*/ 	.word	0xffffffff


	//   ....[109]....
        /*0224*/ 	.word	0xffffffff


	//   ....[110]....
        /*0228*/ 	.word	0xffffffff


	//   ....[111]....
        /*022c*/ 	.word	0xffffffff


	//   ....[112]....
        /*0230*/ 	.word	0xffffffff


	//   ....[113]....
        /*0234*/ 	.word	0xffffffff


	//   ....[114]....
        /*0238*/ 	.word	0xffffffff


	//   ....[115]....
        /*023c*/ 	.word	0xffffffff


	//   ....[116]....
        /*0240*/ 	.word	0xffffffff


	//   ....[117]....
        /*0244*/ 	.word	0xffffffff


	//   ....[118]....
        /*0248*/ 	.word	0xffffffff


	//   ....[119]....
        /*024c*/ 	.word	0xffffffff


	//   ....[120]....
        /*0250*/ 	.word	0xffffffff


	//   ....[121]....
        /*0254*/ 	.word	0xffffffff


	//   ....[122]....
        /*0258*/ 	.word	0xffffffff


	//   ....[123]....
        /*025c*/ 	.word	0xffffffff


	//   ....[124]....
        /*0260*/ 	.word	0xffffffff


	//   ....[125]....
        /*0264*/ 	.word	0xffffffff


	//   ....[126]....
        /*0268*/ 	.word	0xffffffff


	//   ....[127]....
        /*026c*/ 	.word	0xffffffff


	//   ....[128]....
        /*0270*/ 	.word	0xffffffff


	//   ....[129]....
        /*0274*/ 	.word	0xffffffff


	//   ....[130]....
        /*0278*/ 	.word	0xffffffff


	//   ....[131]....
        /*027c*/ 	.word	0xffffffff


	//   ....[132]....
        /*0280*/ 	.word	0xffffffff


	//   ....[133]....
        /*0284*/ 	.word	0xffffffff


	//   ....[134]....
        /*0288*/ 	.word	0xffffffff


	//   ....[135]....
        /*028c*/ 	.word	0xffffffff


	//   ....[136]....
        /*0290*/ 	.word	0xffffffff


	//   ....[137]....
        /*0294*/ 	.word	0xffffffff


	//   ....[138]....
        /*0298*/ 	.word	0xffffffff


	//   ....[139]....
        /*029c*/ 	.word	0xffffffff


	//   ....[140]....
        /*02a0*/ 	.word	0xffffffff


	//   ....[141]....
        /*02a4*/ 	.word	0xffffffff


	//   ....[142]....
        /*02a8*/ 	.word	0xffffffff


	//   ....[143]....
        /*02ac*/ 	.word	0xffffffff


	//   ....[144]....
        /*02b0*/ 	.word	0xffffffff


	//   ....[145]....
        /*02b4*/ 	.word	0xffffffff


	//   ....[146]....
        /*02b8*/ 	.word	0xffffffff


	//   ....[147]....
        /*02bc*/ 	.word	0xffffffff


	//   ....[148]....
        /*02c0*/ 	.word	0xffffffff


	//   ....[149]....
        /*02c4*/ 	.word	0xffffffff


	//   ....[150]....
        /*02c8*/ 	.word	0xffffffff


	//   ....[151]....
        /*02cc*/ 	.word	0xffffffff


	//   ....[152]....
        /*02d0*/ 	.word	0xffffffff


	//   ....[153]....
        /*02d4*/ 	.word	0xffffffff


	//   ....[154]....
        /*02d8*/ 	.word	0xffffffff


	//   ....[155]....
        /*02dc*/ 	.word	0xffffffff


	//   ....[156]....
        /*02e0*/ 	.word	0xffffffff


	//   ....[157]....
        /*02e4*/ 	.word	0xffffffff


	//   ....[158]....
        /*02e8*/ 	.word	0xffffffff


	//   ....[159]....
        /*02ec*/ 	.word	0xffffffff


	//   ....[160]....
        /*02f0*/ 	.word	0xffffffff


	//   ....[161]....
        /*02f4*/ 	.word	0xffffffff


	//   ....[162]....
        /*02f8*/ 	.word	0xffffffff


	//   ....[163]....
        /*02fc*/ 	.word	0xffffffff


	//   ....[164]....
        /*0300*/ 	.word	0xffffffff


	//   ....[165]....
        /*0304*/ 	.word	0xffffffff


	//   ....[166]....
        /*0308*/ 	.word	0xffffffff


	//   ....[167]....
        /*030c*/ 	.word	0xffffffff


	//   ....[168]....
        /*0310*/ 	.word	0xffffffff


	//   ....[169]....
        /*0314*/ 	.word	0xffffffff


	//   ....[170]....
        /*0318*/ 	.word	0xffffffff


	//   ....[171]....
        /*031c*/ 	.word	0xffffffff


	//   ....[172]....
        /*0320*/ 	.word	0xffffffff


	//   ....[173]....
        /*0324*/ 	.word	0xffffffff


	//   ....[174]....
        /*0328*/ 	.word	0xffffffff


	//   ....[175]....
        /*032c*/ 	.word	0xffffffff


	//   ....[176]....
        /*0330*/ 	.word	0xffffffff


	//   ....[177]....
        /*0334*/ 	.word	0xffffffff


	//   ....[178]....
        /*0338*/ 	.word	0xffffffff


	//   ....[179]....
        /*033c*/ 	.word	0xffffffff


	//   ....[180]....
        /*0340*/ 	.word	0xffffffff


	//   ....[181]....
        /*0344*/ 	.word	0xffffffff


	//   ....[182]....
        /*0348*/ 	.word	0xffffffff


	//   ....[183]....
        /*034c*/ 	.word	0xffffffff


	//   ....[184]....
        /*0350*/ 	.word	0xffffffff


	//   ....[185]....
        /*0354*/ 	.word	0xffffffff


	//   ....[186]....
        /*0358*/ 	.word	0xffffffff


	//   ....[187]....
        /*035c*/ 	.word	0xffffffff


	//   ....[188]....
        /*0360*/ 	.word	0xffffffff


	//   ....[189]....
        /*0364*/ 	.word	0xffffffff


	//   ....[190]....
        /*0368*/ 	.word	0xffffffff


	//   ....[191]....
        /*036c*/ 	.word	0xffffffff


	//   ....[192]....
        /*0370*/ 	.word	0xffffffff


	//   ....[193]....
        /*0374*/ 	.word	0xffffffff


	//   ....[194]....
        /*0378*/ 	.word	0xffffffff


	//   ....[195]....
        /*037c*/ 	.word	0xffffffff


	//   ....[196]....
        /*0380*/ 	.word	0xffffffff


	//   ....[197]....
        /*0384*/ 	.word	0xffffffff


	//   ....[198]....
        /*0388*/ 	.word	0xffffffff


	//   ....[199]....
        /*038c*/ 	.word	0xffffffff


	//   ....[200]....
        /*0390*/ 	.word	0xffffffff


	//   ....[201]....
        /*0394*/ 	.word	0xffffffff


	//   ....[202]....
        /*0398*/ 	.word	0xffffffff


	//   ....[203]....
        /*039c*/ 	.word	0xffffffff


	//   ....[204]....
        /*03a0*/ 	.word	0xffffffff


	//   ....[205]....
        /*03a4*/ 	.word	0xffffffff


	//   ....[206]....
        /*03a8*/ 	.word	0xffffffff


	//   ....[207]....
        /*03ac*/ 	.word	0xffffffff


	//   ....[208]....
        /*03b0*/ 	.word	0xffffffff


	//   ....[209]....
        /*03b4*/ 	.word	0xffffffff


	//   ....[210]....
        /*03b8*/ 	.word	0xffffffff


	//   ....[211]....
        /*03bc*/ 	.word	0xffffffff


	//   ....[212]....
        /*03c0*/ 	.word	0xffffffff


	//   ....[213]....
        /*03c4*/ 	.word	0xffffffff


	//   ....[214]....
        /*03c8*/ 	.word	0xffffffff


	//   ....[215]....
        /*03cc*/ 	.word	0xffffffff


	//   ....[216]....
        /*03d0*/ 	.word	0xffffffff


	//   ....[217]....
        /*03d4*/ 	.word	0xffffffff


	//   ....[218]....
        /*03d8*/ 	.word	0xffffffff


	//   ....[219]....
        /*03dc*/ 	.word	0xffffffff


	//   ....[220]....
        /*03e0*/ 	.word	0xffffffff


	//   ....[221]....
        /*03e4*/ 	.word	0xffffffff


	//   ....[222]....
        /*03e8*/ 	.word	0xffffffff


	//   ....[223]....
        /*03ec*/ 	.word	0xffffffff


	//   ....[224]....
        /*03f0*/ 	.word	0xffffffff


	//   ....[225]....
        /*03f4*/ 	.word	0xffffffff


	//   ....[226]....
        /*03f8*/ 	.word	0xffffffff


	//   ....[227]....
        /*03fc*/ 	.word	0xffffffff


	//   ....[228]....
        /*0400*/ 	.word	0xffffffff


	//   ....[229]....
        /*0404*/ 	.word	0xffffffff


	//   ....[230]....
        /*0408*/ 	.word	0xffffffff


	//   ....[231]....
        /*040c*/ 	.word	0xffffffff


	//   ....[232]....
        /*0410*/ 	.word	0xffffffff


	//   ....[233]....
        /*0414*/ 	.word	0xffffffff


	//   ....[234]....
        /*0418*/ 	.word	0xffffffff


	//   ....[235]....
        /*041c*/ 	.word	0xffffffff


	//   ....[236]....
        /*0420*/ 	.word	0xffffffff


	//   ....[237]....
        /*0424*/ 	.word	0xffffffff


	//   ....[238]....
        /*0428*/ 	.word	0xffffffff


	//   ....[239]....
        /*042c*/ 	.word	0xffffffff


	//   ....[240]....
        /*0430*/ 	.word	0xffffffff


	//   ....[241]....
        /*0434*/ 	.word	0xffffffff


	//   ....[242]....
        /*0438*/ 	.word	0xffffffff


	//----- nvinfo : EIATTR_COOP_GROUP_INSTR_OFFSETS
	.align		4
.L_526:
        /*043c*/ 	.byte	0x04, 0x28
        /*043e*/ 	.short	(.L_528 - .L_527)


	//   ....[0]....
.L_527:
        /*0440*/ 	.word	0x00000090


	//   ....[1]....
        /*0444*/ 	.word	0x00002460


	//   ....[2]....
        /*0448*/ 	.word	0x000024d0


	//   ....[3]....
        /*044c*/ 	.word	0x000034d0


	//   ....[4]....
        /*0450*/ 	.word	0x000034e0


	//   ....[5]....
        /*0454*/ 	.word	0x000049f0


	//   ....[6]....
        /*0458*/ 	.word	0x00004a70


	//   ....[7]....
        /*045c*/ 	.word	0x00005b10


	//   ....[8]....
        /*0460*/ 	.word	0x00005b20


	//   ....[9]....
        /*0464*/ 	.word	0x00006ac0


	//   ....[10]....
        /*0468*/ 	.word	0x00006af0


	//   ....[11]....
        /*046c*/ 	.word	0x00006cb0


	//   ....[12]....
        /*0470*/ 	.word	0x00006cd0


	//   ....[13]....
        /*0474*/ 	.word	0x000071b0


	//   ....[14]....
        /*0478*/ 	.word	0x000071d0


	//   ....[15]....
        /*047c*/ 	.word	0x00007360


	//   ....[16]....
        /*0480*/ 	.word	0x00007380


	//   ....[17]....
        /*0484*/ 	.word	0x00008680


	//   ....[18]....
        /*0488*/ 	.word	0x000086a0


	//   ....[19]....
        /*048c*/ 	.word	0x00008880


	//   ....[20]....
        /*0490*/ 	.word	0x00008890


	//   ....[21]....
        /*0494*/ 	.word	0x00008a60


	//   ....[22]....
        /*0498*/ 	.word	0x00008a80


	//   ....[23]....
        /*049c*/ 	.word	0x00008c50


	//   ....[24]....
        /*04a0*/ 	.word	0x00008c60


	//   ....[25]....
        /*04a4*/ 	.word	0x00009580


	//   ....[26]....
        /*04a8*/ 	.word	0x000095b0


	//   ....[27]....
        /*04ac*/ 	.word	0x000095f0


	//   ....[28]....
        /*04b0*/ 	.word	0x00009620


	//   ....[29]....
        /*04b4*/ 	.word	0x00009b90


	//   ....[30]....
        /*04b8*/ 	.word	0x00009ba0


	//   ....[31]....
        /*04bc*/ 	.word	0x00009d80


	//   ....[32]....
        /*04c0*/ 	.word	0x00009d90


	//   ....[33]....
        /*04c4*/ 	.word	0x0000ac00


	//   ....[34]....
        /*04c8*/ 	.word	0x0000ac20


	//   ....[35]....
        /*04cc*/ 	.word	0x0000ade0


	//   ....[36]....
        /*04d0*/ 	.word	0x0000adf0


	//   ....[37]....
        /*04d4*/ 	.word	0x0000b220


	//   ....[38]....
        /*04d8*/ 	.word	0x0000b8a0


	//   ....[39]....
        /*04dc*/ 	.word	0x0000bf90


	//   ....[40]....
        /*04e0*/ 	.word	0x0000bfc0


	//   ....[41]....
        /*04e4*/ 	.word	0x0000bfd0


	//   ....[42]....
        /*04e8*/ 	.word	0x0000c000


	//   ....[43]....
        /*04ec*/ 	.word	0x0000d670


	//   ....[44]....
        /*04f0*/ 	.word	0x0000d690


	//   ....[45]....
        /*04f4*/ 	.word	0x0000d830


	//   ....[46]....
        /*04f8*/ 	.word	0x0000d840


	//   ....[47]....
        /*04fc*/ 	.word	0x0000e8d0


	//   ....[48]....
        /*0500*/ 	.word	0x0000e8f0


	//   ....[49]....
        /*0504*/ 	.word	0x0000ea80


	//   ....[50]....
        /*0508*/ 	.word	0x0000ea90


	//   ....[51]....
        /*050c*/ 	.word	0x0000ed00


	//   ....[52]....
        /*0510*/ 	.word	0x0000f2a0


	//   ....[53]....
        /*0514*/ 	.word	0x0000f890


	//   ....[54]....
        /*0518*/ 	.word	0x0000f8c0


	//   ....[55]....
        /*051c*/ 	.word	0x0000f8d0


	//   ....[56]....
        /*0520*/ 	.word	0x0000f900


	//   ....[57]....
        /*0524*/ 	.word	0x00011640


	//   ....[58]....
        /*0528*/ 	.word	0x00011660


	//   ....[59]....
        /*052c*/ 	.word	0x000117c0


	//   ....[60]....
        /*0530*/ 	.word	0x000117d0


	//   ....[61]....
        /*0534*/ 	.word	0x00012820


	//   ....[62]....
        /*0538*/ 	.word	0x00012840


	//   ....[63]....
        /*053c*/ 	.word	0x00012990


	//   ....[64]....
        /*0540*/ 	.word	0x000129a0


	//   ....[65]....
        /*0544*/ 	.word	0x00012c80


	//   ....[66]....
        /*0548*/ 	.word	0x00012cb0


	//   ....[67]....
        /*054c*/ 	.word	0x00012cc0


	//   ....[68]....
        /*0550*/ 	.word	0x00012cf0


	//   ....[69]....
        /*0554*/ 	.word	0x000146e0


	//   ....[70]....
        /*0558*/ 	.word	0x00014700


	//   ....[71]....
        /*055c*/ 	.word	0x00014900


	//   ....[72]....
        /*0560*/ 	.word	0x00014910


	//   ....[73]....
        /*0564*/ 	.word	0x00015960


	//   ....[74]....
        /*0568*/ 	.word	0x00015980


	//   ....[75]....
        /*056c*/ 	.word	0x00015af0


	//   ....[76]....
        /*0570*/ 	.word	0x00015b00


	//   ....[77]....
        /*0574*/ 	.word	0x00015d70


	//   ....[78]....
        /*0578*/ 	.word	0x00016330


	//   ....[79]....
        /*057c*/ 	.word	0x00016940


	//   ....[80]....
        /*0580*/ 	.word	0x00016970


	//   ....[81]....
        /*0584*/ 	.word	0x00016980


	//   ....[82]....
        /*0588*/ 	.word	0x000169b0


	//   ....[83]....
        /*058c*/ 	.word	0x00018190


	//   ....[84]....
        /*0590*/ 	.word	0x000181c0


	//   ....[85]....
        /*0594*/ 	.word	0x000181d0


	//   ....[86]....
        /*0598*/ 	.word	0x00018200


	//   ....[87]....
        /*059c*/ 	.word	0x00019bc0


	//   ....[88]....
        /*05a0*/ 	.word	0x00019bf0


	//   ....[89]....
        /*05a4*/ 	.word	0x00019c10


	//   ....[90]....
        /*05a8*/ 	.word	0x00019c20


	//   ....[91]....
        /*05ac*/ 	.word	0x00019e40


	//   ....[92]....
        /*05b0*/ 	.word	0x00019e50


	//   ....[93]....
        /*05b4*/ 	.word	0x0001a050


	//   ....[94]....
        /*05b8*/ 	.word	0x0001a080


	//   ....[95]....
        /*05bc*/ 	.word	0x0001a240


	//   ....[96]....
        /*05c0*/ 	.word	0x0001a270


	//   ....[97]....
        /*05c4*/ 	.word	0x0001a430


	//   ....[98]....
        /*05c8*/ 	.word	0x0001a450


	//   ....[99]....
        /*05cc*/ 	.word	0x0001acd0


	//   ....[100]....
        /*05d0*/ 	.word	0x0001acf0


	//   ....[101]....
        /*05d4*/ 	.word	0x0001aec0


	//   ....[102]....
        /*05d8*/ 	.word	0x0001aed0


	//   ....[103]....
        /*05dc*/ 	.word	0x0001b0a0


	//   ....[104]....
        /*05e0*/ 	.word	0x0001b0c0


	//   ....[105]....
        /*05e4*/ 	.word	0x0001b290


	//   ....[106]....
        /*05e8*/ 	.word	0x0001b2a0


	//   ....[107]....
        /*05ec*/ 	.word	0x0001b4b0


	//   ....[108]....
        /*05f0*/ 	.word	0x0001b530


	//   ....[109]....
        /*05f4*/ 	.word	0x0001b5b0


	//   ....[110]....
        /*05f8*/ 	.word	0x0001b620


	//   ....[111]....
        /*05fc*/ 	.word	0x0001b6a0


	//   ....[112]....
        /*0600*/ 	.word	0x0001b720


	//   ....[113]....
        /*0604*/ 	.word	0x0001b7a0


	//   ....[114]....
        /*0608*/ 	.word	0x0001b810


	//   ....[115]....
        /*060c*/ 	.word	0x0001b890


	//   ....[116]....
        /*0610*/ 	.word	0x0001b910


	//   ....[117]....
        /*0614*/ 	.word	0x0001b980


	//   ....[118]....
        /*0618*/ 	.word	0x0001ba00


	//   ....[119]....
        /*061c*/ 	.word	0x0001ba80


	//   ....[120]....
        /*0620*/ 	.word	0x0001bb00


	//   ....[121]....
        /*0624*/ 	.word	0x0001bb70


	//   ....[122]....
        /*0628*/ 	.word	0x0001bbf0


	//   ....[123]....
        /*062c*/ 	.word	0x0001bc70


	//   ....[124]....
        /*0630*/ 	.word	0x0001bcd0


	//   ....[125]....
        /*0634*/ 	.word	0x0001bd20


	//   ....[126]....
        /*0638*/ 	.word	0x0001bd70


	//   ....[127]....
        /*063c*/ 	.word	0x0001bdc0


	//   ....[128]....
        /*0640*/ 	.word	0x0001be40


	//   ....[129]....
        /*0644*/ 	.word	0x0001bec0


	//   ....[130]....
        /*0648*/ 	.word	0x0001bf40


	//   ....[131]....
        /*064c*/ 	.word	0x0001bfb0


	//   ....[132]....
        /*0650*/ 	.word	0x0001c030


	//   ....[133]....
        /*0654*/ 	.word	0x0001c0b0


	//   ....[134]....
        /*0658*/ 	.word	0x0001c130


	//   ....[135]....
        /*065c*/ 	.word	0x0001c1a0


	//   ....[136]....
        /*0660*/ 	.word	0x0001c220


	//   ....[137]....
        /*0664*/ 	.word	0x0001c2a0


	//   ....[138]....
        /*0668*/ 	.word	0x0001c2f0


	//   ....[139]....
        /*066c*/ 	.word	0x0001c340


	//   ....[140]....
        /*0670*/ 	.word	0x0001c390


	//   ....[141]....
        /*0674*/ 	.word	0x0001c3d0


	//   ....[142]....
        /*0678*/ 	.word	0x0001c440


	//   ....[143]....
        /*067c*/ 	.word	0x0001c4c0


	//   ....[144]....
        /*0680*/ 	.word	0x0001c540


	//   ....[145]....
        /*0684*/ 	.word	0x0001c5b0


	//   ....[146]....
        /*0688*/ 	.word	0x0001c630


	//   ....[147]....
        /*068c*/ 	.word	0x0001c6b0


	//   ....[148]....
        /*0690*/ 	.word	0x0001c730


	//   ....[149]....
        /*0694*/ 	.word	0x0001c7a0


	//   ....[150]....
        /*0698*/ 	.word	0x0001c7f0


	//   ....[151]....
        /*069c*/ 	.word	0x0001c840


	//   ....[152]....
        /*06a0*/ 	.word	0x0001c890


	//   ....[153]....
        /*06a4*/ 	.word	0x0001c8d0


	//   ....[154]....
        /*06a8*/ 	.word	0x0001c940


	//   ....[155]....
        /*06ac*/ 	.word	0x0001c9c0


	//   ....[156]....
        /*06b0*/ 	.word	0x0001ca30


	//   ....[157]....
        /*06b4*/ 	.word	0x0001cab0


	//   ....[158]....
        /*06b8*/ 	.word	0x0001cb30


	//   ....[159]....
        /*06bc*/ 	.word	0x0001cbb0


	//   ....[160]....
        /*06c0*/ 	.word	0x0001cc20


	//   ....[161]....
        /*06c4*/ 	.word	0x0001cca0


	//   ....[162]....
        /*06c8*/ 	.word	0x0001cd20


	//   ....[163]....
        /*06cc*/ 	.word	0x0001cd70


	//   ....[164]....
        /*06d0*/ 	.word	0x0001cdc0


	//   ....[165]....
        /*06d4*/ 	.word	0x0001ce10


	//   ....[166]....
        /*06d8*/ 	.word	0x0001ce50


	//   ....[167]....
        /*06dc*/ 	.word	0x0001cea0


	//   ....[168]....
        /*06e0*/ 	.word	0x0001cf00


	//   ....[169]....
        /*06e4*/ 	.word	0x0001cf50


	//   ....[170]....
        /*06e8*/ 	.word	0x0001cf90


	//   ....[171]....
        /*06ec*/ 	.word	0x0001d000


	//   ....[172]....
        /*06f0*/ 	.word	0x0001d080


	//   ....[173]....
        /*06f4*/ 	.word	0x0001d100


	//   ....[174]....
        /*06f8*/ 	.word	0x0001d170


	//   ....[175]....
        /*06fc*/ 	.word	0x0001d1f0


	//   ....[176]....
        /*0700*/ 	.word	0x0001d270


	//   ....[177]....
        /*0704*/ 	.word	0x0001d2f0


	//   ....[178]....
        /*0708*/ 	.word	0x0001d360


	//   ....[179]....
        /*070c*/ 	.word	0x0001d760


	//   ....[180]....
        /*0710*/ 	.word	0x0001d780


	//   ....[181]....
        /*0714*/ 	.word	0x0001d7a0


	//   ....[182]....
        /*0718*/ 	.word	0x0001d7b0


	//   ....[183]....
        /*071c*/ 	.word	0x0001dd90


	//   ....[184]....
        /*0720*/ 	.word	0x0001dda0


	//   ....[185]....
        /*0724*/ 	.word	0x0001ddb0


	//   ....[186]....
        /*0728*/ 	.word	0x0001ddc0


	//   ....[187]....
        /*072c*/ 	.word	0x0001e330


	//   ....[188]....
        /*0730*/ 	.word	0x0001e350


	//   ....[189]....
        /*0734*/ 	.word	0x0001e360


	//   ....[190]....
        /*0738*/ 	.word	0x0001e370


	//   ....[191]....
        /*073c*/ 	.word	0x0001e900


	//   ....[192]....
        /*0740*/ 	.word	0x0001e960


	//   ....[193]....
        /*0744*/ 	.word	0x0001e970


	//   ....[194]....
        /*0748*/ 	.word	0x0001e980


	//   ....[195]....
        /*074c*/ 	.word	0x000221b0


	//   ....[196]....
        /*0750*/ 	.word	0x000221d0


	//   ....[197]....
        /*0754*/ 	.word	0x000221f0


	//   ....[198]....
        /*0758*/ 	.word	0x00022200


	//   ....[199]....
        /*075c*/ 	.word	0x00022690


	//   ....[200]....
        /*0760*/ 	.word	0x000226a0


	//   ....[201]....
        /*0764*/ 	.word	0x000226b0


	//   ....[202]....
        /*0768*/ 	.word	0x000226c0


	//   ....[203]....
        /*076c*/ 	.word	0x00022ad0


	//   ....[204]....
        /*0770*/ 	.word	0x00022af0


	//   ....[205]....
        /*0774*/ 	.word	0x00022b10


	//   ....[206]....
        /*0778*/ 	.word	0x00022b20


	//   ....[207]....
        /*077c*/ 	.word	0x00022f50


	//   ....[208]....
        /*0780*/ 	.word	0x00022fb0


	//   ....[209]....
        /*0784*/ 	.word	0x00022fc0


	//   ....[210]....
        /*0788*/ 	.word	0x00022fd0


	//   ....[211]....
        /*078c*/ 	.word	0x00026c50


	//   ....[212]....
        /*0790*/ 	.word	0x00026cd0


	//   ....[213]....
        /*0794*/ 	.word	0x00026d50


	//   ....[214]....
        /*0798*/ 	.word	0x00026dc0


	//   ....[215]....
        /*079c*/ 	.word	0x00026e40


	//   ....[216]....
        /*07a0*/ 	.word	0x00026eb0


	//   ....[217]....
        /*07a4*/ 	.word	0x00026f30


	//   ....[218]....
        /*07a8*/ 	.word	0x00026fa0


	//   ....[219]....
        /*07ac*/ 	.word	0x00027020


	//   ....[220]....
        /*07b0*/ 	.word	0x000270a0


	//   ....[221]....
        /*07b4*/ 	.word	0x00027110


	//   ....[222]....
        /*07b8*/ 	.word	0x00027180


	//   ....[223]....
        /*07bc*/ 	.word	0x00027200


	//   ....[224]....
        /*07c0*/ 	.word	0x00027280


	//   ....[225]....
        /*07c4*/ 	.word	0x000272f0


	//   ....[226]....
        /*07c8*/ 	.word	0x00027360


	//   ....[227]....
        /*07cc*/ 	.word	0x000273e0


	//   ....[228]....
        /*07d0*/ 	.word	0x00027460


	//   ....[229]....
        /*07d4*/ 	.word	0x000274e0


	//   ....[230]....
        /*07d8*/ 	.word	0x00027550


	//   ....[231]....
        /*07dc*/ 	.word	0x000275d0


	//   ....[232]....
        /*07e0*/ 	.word	0x00027640


	//   ....[233]....
        /*07e4*/ 	.word	0x000276b0


	//   ....[234]....
        /*07e8*/ 	.word	0x00027720


	//   ....[235]....
        /*07ec*/ 	.word	0x000277a0


	//   ....[236]....
        /*07f0*/ 	.word	0x00027820


	//   ....[237]....
        /*07f4*/ 	.word	0x000278a0


	//   ....[238]....
        /*07f8*/ 	.word	0x00027910


	//   ....[239]....
        /*07fc*/ 	.word	0x00027990


	//   ....[240]....
        /*0800*/ 	.word	0x00027a10


	//   ....[241]....
        /*0804*/ 	.word	0x00027a80


	//   ....[242]....
        /*0808*/ 	.word	0x00027af0


	//----- nvinfo : EIATTR_EXIT_INSTR_OFFSETS
	.align		4
.L_528:
        /*080c*/ 	.byte	0x04, 0x1c
        /*080e*/ 	.short	(.L_530 - .L_529)


	//   ....[0]....
.L_529:
        /*0810*/ 	.word	0x00000350


	//   ....[1]....
        /*0814*/ 	.word	0x0001a460


	//   ....[2]....
        /*0818*/ 	.word	0x0001a5a0


	//   ....[3]....
        /*081c*/ 	.word	0x0001a600


	//   ....[4]....
        /*0820*/ 	.word	0x0001b2e0


	//   ....[5]....
        /*0824*/ 	.word	0x0001b3f0


	//   ....[6]....
        /*0828*/ 	.word	0x0001b450


	//----- nvinfo : EIATTR_CTAIDZ_USED
	.align		4
.L_530:
        /*082c*/ 	.byte	0x01, 0x04
	.zero		2


	//----- nvinfo : EIATTR_MAX_THREADS
	.align		4
        /*0830*/ 	.byte	0x04, 0x05
        /*0832*/ 	.short	(.L_532 - .L_531)
.L_531:
        /*0834*/ 	.word	0x00000100
        /*0838*/ 	.word	0x00000001
        /*083c*/ 	.word	0x00000001


	//----- nvinfo : EIATTR_CRS_STACK_SIZE
	.align		4
.L_532:
        /*0840*/ 	.byte	0x04, 0x1e
        /*0842*/ 	.short	(.L_534 - .L_533)
.L_533:
        /*0844*/ 	.word	0x00000000
.L_534:


//--------------------- .nv.info._ZN7cutlass13device_kernelIN5flash19enable_sm80_to_sm89INS1_16FlashAttnFwdSm80INS1_25CollectiveMainloopFwdSm80ILi8ELi1ELb0EN4cute5tupleIJNS5_1CILi128EEENS7_ILi96EEENS7_ILi256EEEEEELi256ENS_6half_tEfNS_4arch4Sm80ELb1ELb0ELb1ELb0ELb1ELb0ELb1ELb0EEENS1_21CollectiveEpilogueFwdINS6_IJS8_SA_S9_EEENS6_IJNS7_ILi1EEESI_SI_EEESC_SE_Li256ELb0ELb1ELb0ELb0EEENS1_30DynamicPersistentTileSchedulerILi256ELi256ELb0ELb1ELb0EEEEEEEEEvNT_6ParamsE --------------------------
	.section	.nv.info._ZN7cutlass13device_kernelIN5flash19enable_sm80_to_sm89INS1_16FlashAttnFwdSm80INS1_25CollectiveMainloopFwdSm80ILi8ELi1ELb0EN4cute5tupleIJNS5_1CILi128EEENS7_ILi96EEENS7_ILi256EEEEEELi256ENS_6half_tEfNS_4arch4Sm80ELb1ELb0ELb1ELb0ELb1ELb0ELb1ELb0EEENS1_21CollectiveEpilogueFwdINS6_IJS8_SA_S9_EEENS6_IJNS7_ILi1EEESI_SI_EEESC_SE_Li256ELb0ELb1ELb0ELb0EEENS1_30DynamicPersistentTileSchedulerILi256ELi256ELb0ELb1ELb0EEEEEEEEEvNT_6ParamsE,"",@"SHT_CUDA_INFO"
	.sectionflags	@""
	.align	4


	//----- nvinfo : EIATTR_CUDA_API_VERSION
	.align		4
        /*0000*/ 	.byte	0x04, 0x37
        /*0002*/ 	.short	(.L_536 - .L_535)
.L_535:
        /*0004*/ 	.word	0x00000082


	//----- nvinfo : EIATTR_SW2861232_WAR
	.align		4
.L_536:
        /*0008*/ 	.byte	0x01, 0x35
	.zero		2


	//----- nvinfo : EIATTR_PARAM_CBANK
	.align		4
        /*000c*/ 	.byte	0x04, 0x0a
        /*000e*/ 	.short	(.L_538 - .L_537)
	.align		4
.L_537:
        /*0010*/ 	.word	index@(.nv.constant0._ZN7cutlass13device_kernelIN5flash19enable_sm80_to_sm89INS1_16FlashAttnFwdSm80INS1_25CollectiveMainloopFwdSm80ILi8ELi1ELb0EN4cute5tupleIJNS5_1CILi128EEENS7_ILi96EEENS7_ILi256EEEEEELi256ENS_6half_tEfNS_4arch4Sm80ELb1ELb0ELb1ELb0ELb1ELb0ELb1ELb0EEENS1_21CollectiveEpilogueFwdINS6_IJS8_SA_S9_EEENS6_IJNS7_ILi1EEESI_SI_EEESC_SE_Li256ELb0ELb1ELb0ELb0EEENS1_30DynamicPersistentTileSchedulerILi256ELi256ELb0ELb1ELb0EEEEEEEEEvNT_6ParamsE)
        /*0014*/ 	.short	0x0160
        /*0016*/ 	.short	0x0428


	//----- nvinfo : EIATTR_CBANK_PARAM_SIZE
	.align		4
.L_538:
        /*0018*/ 	.byte	0x03, 0x19
        /*001a*/ 	.short	0x0428


	//----- nvinfo : EIATTR_KPARAM_INFO
	.align		4
        /*001c*/ 	.byte	0x04, 0x17
        /*001e*/ 	.short	(.L_540 - .L_539)
.L_539:
        /*0020*/ 	.word	0x00000000
        /*0024*/ 	.short	0x0000
        /*0026*/ 	.short	0x0000
        /*0028*/ 	.byte	0x00, 0xf0, 0xa1, 0x10


	//----- nvinfo : EIATTR_MAXREG_COUNT
	.align		4
.L_540:
        /*002c*/ 	.byte	0x03, 0x1b
        /*002e*/ 	.short	0x00ff


	//----- nvinfo : EIATTR_NUM_BARRIERS
	.align		4
        /*0030*/ 	.byte	0x02, 0x4c
        /*0032*/ 	.byte	0x06
	.zero		1


	//----- nvinfo : EIATTR_ANNOTATIONS
	.align		4
        /*0034*/ 	.byte	0x04, 0x55
        /*0036*/ 	.short	(.L_542 - .L_541)


	//   ....[0]....
.L_541:
        /* <DEDUP_REMOVED lines=77> */


	//----- nvinfo : EIATTR_MERCURY_ISA_VERSION
	.align		4
.L_542:
        /*04f0*/ 	.byte	0x03, 0x5f
        /*04f2*/ 	.short	0x0000


	//----- nvinfo : EIATTR_INT_WARP_WIDE_INSTR_OFFSETS
	.align		4
        /*04f4*/ 	.byte	0x04, 0x31
        /*04f6*/ 	.short	(.L_544 - .L_543)


	//   ....[0]....
.L_543:
        /*04f8*/ 	.word	0x000130d0


	//   ....[1]....
        /*04fc*/ 	.word	0x00013150


	//----- nvinfo : EIATTR_COOP_GROUP_MASK_REGIDS
	.align		4
.L_544:
        /*0500*/ 	.byte	0x04, 0x29
        /*0502*/ 	.short	(.L_546 - .L_545)


	//   ....[0]....
.L_545:
        /*0504*/ 	.word	0xffffffff


	//   ....[1]....
        /*0508*/ 	.word	0xffffffff


	//   ....[2]....
        /*050c*/ 	.word	0xffffffff


	//   ....[3]....
        /*0510*/ 	.word	0xffffffff


	//   ....[4]....
        /*0514*/ 	.word	0xffffffff


	//   ....[5]....
        /*0518*/ 	.word	0xffffffff


	//   ....[6]....
        /*051c*/ 	.word	0xffffffff


	//   ....[7]....
        /*0520*/ 	.word	0xffffffff


	//   ....[8]....
        /*0524*/ 	.word	0xffffffff


	//   ....[9]....
        /*0528*/ 	.word	0xffffffff


	//   ....[10]....
        /*052c*/ 	.word	0xffffffff


	//   ....[11]....
        /*0530*/ 	.word	0xffffffff


	//   ....[12]....
        /*0534*/ 	.word	0xffffffff


	//   ....[13]....
        /*0538*/ 	.word	0xffffffff


	//   ....[14]....
        /*053c*/ 	.word	0xffffffff


	//   ....[15]....
        /*0540*/ 	.word	0xffffffff


	//   ....[16]....
        /*0544*/ 	.word	0xffffffff


	//   ....[17]....
        /*0548*/ 	.word	0xffffffff


	//   ....[18]....
        /*054c*/ 	.word	0xffffffff


	//   ....[19]....
        /*0550*/ 	.word	0xffffffff


	//   ....[20]....
        /*0554*/ 	.word	0xffffffff


	//   ....[21]....
        /*0558*/ 	.word	0xffffffff


	//   ....[22]....
        /*055c*/ 	.word	0xffffffff


	//   ....[23]....
        /*0560*/ 	.word	0xffffffff


	//   ....[24]....
        /*0564*/ 	.word	0xffffffff


	//   ....[25]....
        /*0568*/ 	.word	0xffffffff


	//   ....[26]....
        /*056c*/ 	.word	0xffffffff


	//   ....[27]....
        /*0570*/ 	.word	0xffffffff


	//   ....[28]....
        /*0574*/ 	.word	0xffffffff


	//   ....[29]....
        /*0578*/ 	.word	0xffffffff


	//   ....[30]....
        /*057c*/ 	.word	0xffffffff


	//   ....[31]....
        /*0580*/ 	.word	0xffffffff


	//   ....[32]....
        /*0584*/ 	.word	0xffffffff


	//   ....[33]....
        /*0588*/ 	.word	0xffffffff


	//   ....[34]....
        /*058c*/ 	.word	0xffffffff


	//   ....[35]....
        /*0590*/ 	.word	0xffffffff


	//   ....[36]....
        /*0594*/ 	.word	0xffffffff


	//   ....[37]....
        /*0598*/ 	.word	0xffffffff


	//   ....[38]....
        /*059c*/ 	.word	0xffffffff


	//   ....[39]....
        /*05a0*/ 	.word	0xffffffff


	//   ....[40]....
        /*05a4*/ 	.word	0xffffffff


	//   ....[41]....
        /*05a8*/ 	.word	0xffffffff


	//   ....[42]....
        /*05ac*/ 	.word	0xffffffff


	//   ....[43]....
        /*05b0*/ 	.word	0xffffffff


	//   ....[44]....
        /*05b4*/ 	.word	0xffffffff


	//   ....[45]....
        /*05b8*/ 	.word	0xffffffff


	//   ....[46]....
        /*05bc*/ 	.word	0xffffffff


	//   ....[47]....
        /*05c0*/ 	.word	0xffffffff


	//   ....[48]....
        /*05c4*/ 	.word	0xffffffff


	//   ....[49]....
        /*05c8*/ 	.word	0xffffffff


	//   ....[50]....
        /*05cc*/ 	.word	0xffffffff


	//   ....[51]....
        /*05d0*/ 	.word	0xffffffff


	//   ....[52]....
        /*05d4*/ 	.word	0xffffffff


	//   ....[53]....
        /*05d8*/ 	.word	0xffffffff


	//   ....[54]....
        /*05dc*/ 	.word	0xffffffff


	//   ....[55]....
        /*05e0*/ 	.word	0xffffffff


	//   ....[56]....
        /*05e4*/ 	.word	0xffffffff


	//   ....[57]....
        /*05e8*/ 	.word	0xffffffff


	//   ....[58]....
        /*05ec*/ 	.word	0xffffffff


	//   ....[59]....
        /*05f0*/ 	.word	0xffffffff


	//   ....[60]....
        /*05f4*/ 	.word	0xffffffff


	//   ....[61]....
        /*05f8*/ 	.word	0xffffffff


	//   ....[62]....
        /*05fc*/ 	.word	0xffffffff


	//   ....[63]....
        /*0600*/ 	.word	0xffffffff


	//   ....[64]....
        /*0604*/ 	.word	0xffffffff


	//   ....[65]....
        /*0608*/ 	.word	0xffffffff


	//   ....[66]....
        /*060c*/ 	.word	0xffffffff


	//   ....[67]....
        /*0610*/ 	.word	0xffffffff


	//   ....[68]....
        /*0614*/ 	.word	0xffffffff


	//   ....[69]....
        /*0618*/ 	.word	0xffffffff


	//   ....[70]....
        /*061c*/ 	.word	0xffffffff


	//   ....[71]....
        /*0620*/ 	.word	0xffffffff


	//   ....[72]....
        /*0624*/ 	.word	0xffffffff


	//   ....[73]....
        /*0628*/ 	.word	0xffffffff


	//   ....[74]....
        /*062c*/ 	.word	0xffffffff


	//   ....[75]....
        /*0630*/ 	.word	0xffffffff


	//   ....[76]....
        /*0634*/ 	.word	0xffffffff


	//   ....[77]....
        /*0638*/ 	.word	0xffffffff


	//   ....[78]....
        /*063c*/ 	.word	0xffffffff


	//   ....[79]....
        /*0640*/ 	.word	0xffffffff


	//   ....[80]....
        /*0644*/ 	.word	0xffffffff


	//   ....[81]....
        /*0648*/ 	.word	0xffffffff


	//   ....[82]....
        /*064c*/ 	.word	0xffffffff


	//   ....[83]....
        /*0650*/ 	.word	0xffffffff


	//   ....[84]....
        /*0654*/ 	.word	0xffffffff


	//   ....[85]....
        /*0658*/ 	.word	0xffffffff


	//   ....[86]....
        /*065c*/ 	.word	0xffffffff


	//   ....[87]....
        /*0660*/ 	.word	0xffffffff


	//   ....[88]....
        /*0664*/ 	.word	0xffffffff


	//   ....[89]....
        /*0668*/ 	.word	0xffffffff


	//   ....[90]....
        /*066c*/ 	.word	0xffffffff


	//   ....[91]....
        /*0670*/ 	.word	0xffffffff


	//   ....[92]....
        /*0674*/ 	.word	0xffffffff


	//   ....[93]....
        /*0678*/ 	.word	0xffffffff


	//   ....[94]....
        /*067c*/ 	.word	0xffffffff


	//   ....[95]....
        /*0680*/ 	.word	0xffffffff


	//   ....[96]....
        /*0684*/ 	.word	0xffffffff


	//   ....[97]....
        /*0688*/ 	.word	0xffffffff


	//   ....[98]....
        /*068c*/ 	.word	0xffffffff


	//   ....[99]....
        /*0690*/ 	.word	0xffffffff


	//   ....[100]....
        /*0694*/ 	.word	0xffffffff


	//   ....[101]....
        /*0698*/ 	.word	0xffffffff


	//   ....[102]....
        /*069c*/ 	.word	0xffffffff


	//   ....[103]....
        /*06a0*/ 	.word	0xffffffff


	//   ....[104]....
        /*06a4*/ 	.word	0xffffffff


	//   ....[105]....
        /*06a8*/ 	.word	0xffffffff


	//   ....[106]....
        /*06ac*/ 	.word	0xffffffff


	//   ....[107]....
        /*06b0*/ 	.word	0xffffffff


	//   ....[108]....
        /*06b4*/ 	.word	0xffffffff


	//   ....[109]....
        /*06b8*/ 	.word	0xffffffff


	//   ....[110]....
        /*06bc*/ 	.word	0xffffffff


	//   ....[111]....
        /*06c0*/ 	.word	0xffffffff


	//   ....[112]....
        /*06c4*/ 	.word	0xffffffff


	//   ....[113]....
        /*06c8*/ 	.word	0xffffffff


	//   ....[114]....
        /*06cc*/ 	.word	0xffffffff


	//   ....[115]....
        /*06d0*/ 	.word	0xffffffff


	//   ....[116]....
        /*06d4*/ 	.word	0xffffffff


	//   ....[117]....
        /*06d8*/ 	.word	0xffffffff


	//   ....[118]....
        /*06dc*/ 	.word	0xffffffff


	//   ....[119]....
        /*06e0*/ 	.word	0xffffffff


	//   ....[120]....
        /*06e4*/ 	.word	0xffffffff


	//   ....[121]....
        /*06e8*/ 	.word	0xffffffff


	//   ....[122]....
        /*06ec*/ 	.word	0xffffffff


	//   ....[123]....
        /*06f0*/ 	.word	0xffffffff


	//   ....[124]....
        /*06f4*/ 	.word	0xffffffff


	//   ....[125]....
        /*06f8*/ 	.word	0xffffffff


	//   ....[126]....
        /*06fc*/ 	.word	0xffffffff


	//   ....[127]....
        /*0700*/ 	.word	0xffffffff


	//   ....[128]....
        /*0704*/ 	.word	0xffffffff


	//   ....[129]....
        /*0708*/ 	.word	0xffffffff


	//   ....[130]....
        /*070c*/ 	.word	0xffffffff


	//   ....[131]....
        /*0710*/ 	.word	0xffffffff


	//   ....[132]....
        /*0714*/ 	.word	0xffffffff


	//   ....[133]....
        /*0718*/ 	.word	0xffffffff


	//   ....[134]....
        /*071c*/ 	.word	0xffffffff


	//   ....[135]....
        /*0720*/ 	.word	0xffffffff


	//   ....[136]....
        /*0724*/ 	.word	0xffffffff


	//   ....[137]....
        /*0728*/ 	.word	0xffffffff


	//   ....[138]....
        /*072c*/ 	.word	0xffffffff


	//   ....[139]....
        /*0730*/ 	.word	0xffffffff


	//   ....[140]....
        /*0734*/ 	.word	0xffffffff


	//   ....[141]....
        /*0738*/ 	.word	0xffffffff


	//   ....[142]....
        /*073c*/ 	.word	0xffffffff


	//   ....[143]....
        /*0740*/ 	.word	0xffffffff


	//   ....[144]....
        /*0744*/ 	.word	0xffffffff


	//   ....[145]....
        /*0748*/ 	.word	0xffffffff


	//   ....[146]....
        /*074c*/ 	.word	0xffffffff


	//   ....[147]....
        /*0750*/ 	.word	0xffffffff


	//   ....[148]....
        /*0754*/ 	.word	0xffffffff


	//   ....[149]....
        /*0758*/ 	.word	0xffffffff


	//   ....[150]....
        /*075c*/ 	.word	0xffffffff


	//   ....[151]....
        /*0760*/ 	.word	0xffffffff


	//   ....[152]....
        /*0764*/ 	.word	0xffffffff


	//   ....[153]....
        /*0768*/ 	.word	0xffffffff


	//   ....[154]....
        /*076c*/ 	.word	0xffffffff


	//----- nvinfo : EIATTR_COOP_GROUP_INSTR_OFFSETS
	.align		4
.L_546:
        /*0770*/ 	.byte	0x04, 0x28
        /*0772*/ 	.short	(.L_548 - .L_547)


	//   ....[0]....
.L_547:
        /*0774*/ 	.word	0x00000050


	//   ....[1]....
        /*0778*/ 	.word	0x00001550


	//   ....[2]....
        /*077c*/ 	.word	0x00001570


	//   ....[3]....
        /*0780*/ 	.word	0x000017e0


	//   ....[4]....
        /*0784*/ 	.word	0x000017f0


	//   ....[5]....
        /*0788*/ 	.word	0x000019f0


	//   ....[6]....
        /*078c*/ 	.word	0x00001a10


	//   ....[7]....
        /*0790*/ 	.word	0x00001c10


	//   ....[8]....
        /*0794*/ 	.word	0x00001c20


	//   ....[9]....
        /*0798*/ 	.word	0x00002270


	//   ....[10]....
        /*079c*/ 	.word	0x00002290


	//   ....[11]....
        /*07a0*/ 	.word	0x000022a0


	//   ....[12]....
        /*07a4*/ 	.word	0x000022d0


	//   ....[13]....
        /*07a8*/ 	.word	0x00002410


	//   ....[14]....
        /*07ac*/ 	.word	0x00002450


	//   ....[15]....
        /*07b0*/ 	.word	0x00002730


	//   ....[16]....
        /*07b4*/ 	.word	0x00002750


	//   ....[17]....
        /*07b8*/ 	.word	0x00002760


	//   ....[18]....
        /*07bc*/ 	.word	0x00002780


	//   ....[19]....
        /*07c0*/ 	.word	0x00002a70


	//   ....[20]....
        /*07c4*/ 	.word	0x00002ab0


	//   ....[21]....
        /*07c8*/ 	.word	0x00004700


	//   ....[22]....
        /*07cc*/ 	.word	0x00004720


	//   ....[23]....
        /*07d0*/ 	.word	0x00004750


	//   ....[24]....
        /*07d4*/ 	.word	0x00004770


	//   ....[25]....
        /*07d8*/ 	.word	0x000048d0


	//   ....[26]....
        /*07dc*/ 	.word	0x00004950


	//   ....[27]....
        /*07e0*/ 	.word	0x00004c30


	//   ....[28]....
        /*07e4*/ 	.word	0x00004f70


	//   ....[29]....
        /*07e8*/ 	.word	0x00005570


	//   ....[30]....
        /*07ec*/ 	.word	0x00005590


	//   ....[31]....
        /*07f0*/ 	.word	0x000055b0


	//   ....[32]....
        /*07f4*/ 	.word	0x000055d0


	//   ....[33]....
        /*07f8*/ 	.word	0x00007f10


	//   ....[34]....
        /*07fc*/ 	.word	0x00007f30


	//   ....[35]....
        /*0800*/ 	.word	0x00007f60


	//   ....[36]....
        /*0804*/ 	.word	0x00007fc0


	//   ....[37]....
        /*0808*/ 	.word	0x00008090


	//   ....[38]....
        /*080c*/ 	.word	0x00008150


	//   ....[39]....
        /*0810*/ 	.word	0x00009f60


	//   ....[40]....
        /*0814*/ 	.word	0x00009f80


	//   ....[41]....
        /*0818*/ 	.word	0x00009fb0


	//   ....[42]....
        /*081c*/ 	.word	0x0000a010


	//   ....[43]....
        /*0820*/ 	.word	0x0000a0e0


	//   ....[44]....
        /*0824*/ 	.word	0x0000a1a0


	//   ....[45]....
        /*0828*/ 	.word	0x0000a4c0


	//   ....[46]....
        /*082c*/ 	.word	0x0000a800


	//   ....[47]....
        /*0830*/ 	.word	0x0000ae00


	//   ....[48]....
        /*0834*/ 	.word	0x0000ae20


	//   ....[49]....
        /*0838*/ 	.word	0x0000ae40


	//   ....[50]....
        /*083c*/ 	.word	0x0000ae60


	//   ....[51]....
        /*0840*/ 	.word	0x0000d970


	//   ....[52]....
        /*0844*/ 	.word	0x0000d980


	//   ....[53]....
        /*0848*/ 	.word	0x0000d9e0


	//   ....[54]....
        /*084c*/ 	.word	0x0000da30


	//   ....[55]....
        /*0850*/ 	.word	0x0000da80


	//   ....[56]....
        /*0854*/ 	.word	0x0000db90


	//   ....[57]....
        /*0858*/ 	.word	0x0000f950


	//   ....[58]....
        /*085c*/ 	.word	0x0000f970


	//   ....[59]....
        /*0860*/ 	.word	0x0000fa70


	//   ....[60]....
        /*0864*/ 	.word	0x0000fa90


	//   ....[61]....
        /*0868*/ 	.word	0x0000fac0


	//   ....[62]....
        /*086c*/ 	.word	0x0000fb50


	//   ....[63]....
        /*0870*/ 	.word	0x0000ffe0


	//   ....[64]....
        /*0874*/ 	.word	0x0000fff0


	//   ....[65]....
        /*0878*/ 	.word	0x00010020


	//   ....[66]....
        /*087c*/ 	.word	0x00010030


	//   ....[67]....
        /*0880*/ 	.word	0x00012680


	//   ....[68]....
        /*0884*/ 	.word	0x000126d0


	//   ....[69]....
        /*0888*/ 	.word	0x000126f0


	//   ....[70]....
        /*088c*/ 	.word	0x00012710


	//   ....[71]....
        /*0890*/ 	.word	0x00013b30


	//   ....[72]....
        /*0894*/ 	.word	0x00013f10


	//   ....[73]....
        /*0898*/ 	.word	0x00013f30


	//   ....[74]....
        /*089c*/ 	.word	0x00013f50


	//   ....[75]....
        /*08a0*/ 	.word	0x00013f60


	//   ....[76]....
        /*08a4*/ 	.word	0x000141e0


	//   ....[77]....
        /*08a8*/ 	.word	0x00014200


	//   ....[78]....
        /*08ac*/ 	.word	0x00014380


	//   ....[79]....
        /*08b0*/ 	.word	0x000143b0


	//   ....[80]....
        /*08b4*/ 	.word	0x000144f0


	//   ....[81]....
        /*08b8*/ 	.word	0x00014520


	//   ....[82]....
        /*08bc*/ 	.word	0x00014660


	//   ....[83]....
        /*08c0*/ 	.word	0x00014680


	//   ....[84]....
        /*08c4*/ 	.word	0x00014c50


	//   ....[85]....
        /*08c8*/ 	.word	0x00014c70


	//   ....[86]....
        /*08cc*/ 	.word	0x00014ef0


	//   ....[87]....
        /*08d0*/ 	.word	0x00014f00


	//   ....[88]....
        /*08d4*/ 	.word	0x00015110


	//   ....[89]....
        /*08d8*/ 	.word	0x00015130


	//   ....[90]....
        /*08dc*/ 	.word	0x00015340


	//   ....[91]....
        /*08e0*/ 	.word	0x00015350


	//   ....[92]....
        /*08e4*/ 	.word	0x000155d0


	//   ....[93]....
        /*08e8*/ 	.word	0x000156e0


	//   ....[94]....
        /*08ec*/ 	.word	0x00015750


	//   ....[95]....
        /*08f0*/ 	.word	0x000157d0


	//   ....[96]....
        /*08f4*/ 	.word	0x00015840


	//   ....[97]....
        /*08f8*/ 	.word	0x000158c0


	//   ....[98]....
        /*08fc*/ 	.word	0x00015940


	//   ....[99]....
        /*0900*/ 	.word	0x000159c0


	//   ....[100]....
        /*0904*/ 	.word	0x00015a30


	//   ....[101]....
        /*0908*/ 	.word	0x00015aa0


	//   ....[102]....
        /*090c*/ 	.word	0x00015b10


	//   ....[103]....
        /*0910*/ 	.word	0x00015d10


	//   ....[104]....
        /*0914*/ 	.word	0x00015d80


	//   ....[105]....
        /*0918*/ 	.word	0x00015f90


	//   ....[106]....
        /*091c*/ 	.word	0x00016000


	//   ....[107]....
        /*0920*/ 	.word	0x00016070


	//   ....[108]....
        /*0924*/ 	.word	0x000160f0


	//   ....[109]....
        /*0928*/ 	.word	0x00016730


	//   ....[110]....
        /*092c*/ 	.word	0x00016780


	//   ....[111]....
        /*0930*/ 	.word	0x000167d0


	//   ....[112]....
        /*0934*/ 	.word	0x00016810


	//   ....[113]....
        /*0938*/ 	.word	0x00016880


	//   ....[114]....
        /*093c*/ 	.word	0x000168f0


	//   ....[115]....
        /*0940*/ 	.word	0x00016af0


	//   ....[116]....
        /*0944*/ 	.word	0x00016b60


	//   ....[117]....
        /*0948*/ 	.word	0x00016d70


	//   ....[118]....
        /*094c*/ 	.word	0x00016de0


	//   ....[119]....
        /*0950*/ 	.word	0x00016e50


	//   ....[120]....
        /*0954*/ 	.word	0x00016ec0


	//   ....[121]....
        /*0958*/ 	.word	0x000170c0


	//   ....[122]....
        /*095c*/ 	.word	0x00017130


	//   ....[123]....
        /*0960*/ 	.word	0x00017340


	//   ....[124]....
        /*0964*/ 	.word	0x000173b0


	//   ....[125]....
        /*0968*/ 	.word	0x00017420


	//   ....[126]....
        /*096c*/ 	.word	0x000174a0


	//   ....[127]....
        /*0970*/ 	.word	0x00017ae0


	//   ....[128]....
        /*0974*/ 	.word	0x00017b20


	//   ....[129]....
        /*0978*/ 	.word	0x00017b70


	//   ....[130]....
        /*097c*/ 	.word	0x00017bb0


	//   ....[131]....
        /*0980*/ 	.word	0x00017c10


	//   ....[132]....
        /*0984*/ 	.word	0x00017c80


	//   ....[133]....
        /*0988*/ 	.word	0x00017cf0


	//   ....[134]....
        /*098c*/ 	.word	0x00017e80


	//   ....[135]....
        /*0990*/ 	.word	0x00017ef0


	//   ....[136]....
        /*0994*/ 	.word	0x00018080


	//   ....[137]....
        /*0998*/ 	.word	0x000180f0


	//   ....[138]....
        /*099c*/ 	.word	0x00018140


	//   ....[139]....
        /*09a0*/ 	.word	0x00018180


	//   ....[140]....
        /*09a4*/ 	.word	0x000181d0


	//   ....[141]....
        /*09a8*/ 	.word	0x00018210


	//   ....[142]....
        /*09ac*/ 	.word	0x00018260


	//   ....[143]....
        /*09b0*/ 	.word	0x000182c0


	//   ....[144]....
        /*09b4*/ 	.word	0x00018310


	//   ....[145]....
        /*09b8*/ 	.word	0x00018360


	//   ....[146]....
        /*09bc*/ 	.word	0x000183d0


	//   ....[147]....
        /*09c0*/ 	.word	0x00018440


	//   ....[148]....
        /*09c4*/ 	.word	0x000184c0


	//   ....[149]....
        /*09c8*/ 	.word	0x00018530


	//   ....[150]....
        /*09cc*/ 	.word	0x000185b0


	//   ....[151]....
        /*09d0*/ 	.word	0x00018630


	//   ....[152]....
        /*09d4*/ 	.word	0x000186b0


	//   ....[153]....
        /*09d8*/ 	.word	0x00018720


	//   ....[154]....
        /*09dc*/ 	.word	0x00018790


	//----- nvinfo : EIATTR_EXIT_INSTR_OFFSETS
	.align		4
.L_548:
        /*09e0*/ 	.byte	0x04, 0x1c
        /*09e2*/ 	.short	(.L_550 - .L_549)


	//   ....[0]....
.L_549:
        /*09e4*/ 	.word	0x000000a0


	//   ....[1]....
        /*09e8*/ 	.word	0x00015690


	//----- nvinfo : EIATTR_MAX_THREADS
	.align		4
.L_550:
        /*09ec*/ 	.byte	0x04, 0x05
        /*09ee*/ 	.short	(.L_552 - .L_551)
.L_551:
        /*09f0*/ 	.word	0x00000100
        /*09f4*/ 	.word	0x00000001
        /*09f8*/ 	.word	0x00000001


	//----- nvinfo : EIATTR_CRS_STACK_SIZE
	.align		4
.L_552:
        /*09fc*/ 	.byte	0x04, 0x1e
        /*09fe*/ 	.short	(.L_554 - .L_553)
.L_553:
        /*0a00*/ 	.word	0x00000000
.L_554:


//--------------------- .nv.info._ZN7cutlass13device_kernelIN5flash19enable_sm80_to_sm89INS1_16FlashAttnFwdSm80INS1_25CollectiveMainloopFwdSm80ILi8ELi1ELb0EN4cute5tupleIJNS5_1CILi128EEENS7_ILi96EEENS7_ILi256EEEEEELi256ENS_6half_tEfNS_4arch4Sm80ELb1ELb0ELb1ELb1ELb1ELb0ELb1ELb0EEENS1_21CollectiveEpilogueFwdINS6_IJS8_SA_S9_EEENS6_IJNS7_ILi1EEESI_SI_EEESC_SE_Li256ELb1ELb1ELb0ELb0EEENS1_19SingleTileSchedulerILb1ELb0ELb1ELi128EEEEEEEEEvNT_6ParamsE --------------------------
	.section	.nv.info._ZN7cutlass13device_kernelIN5flash19enable_sm80_to_sm89INS1_16FlashAttnFwdSm80INS1_25CollectiveMainloopFwdSm80ILi8ELi1ELb0EN4cute5tupleIJNS5_1CILi128EEENS7_ILi96EEENS7_ILi256EEEEEELi256ENS_6half_tEfNS_4arch4Sm80ELb1ELb0ELb1ELb1ELb1ELb0ELb1ELb0EEENS1_21CollectiveEpilogueFwdINS6_IJS8_SA_S9_EEENS6_IJNS7_ILi1EEESI_SI_EEESC_SE_Li256ELb1ELb1ELb0ELb0EEENS1_19SingleTileSchedulerILb1ELb0ELb1ELi128EEEEEEEEEvNT_6ParamsE,"",@"SHT_CUDA_INFO"
	.sectionflags	@""
	.align	4


	//----- nvinfo : EIATTR_CUDA_API_VERSION
	.align		4
        /*0000*/ 	.byte	0x04, 0x37
        /*0002*/ 	.short	(.L_556 - .L_555)
.L_555:
        /*0004*/ 	.word	0x00000082


	//----- nvinfo : EIATTR_SW2861232_WAR
	.align		4
.L_556:
        /*0008*/ 	.byte	0x01, 0x35
	.zero		2


	//----- nvinfo : EIATTR_PARAM_CBANK
	.align		4
        /*000c*/ 	.byte	0x04, 0x0a
        /*000e*/ 	.short	(.L_558 - .L_557)
	.align		4
.L_557:
        /*0010*/ 	.word	index@(.nv.constant0._ZN7cutlass13device_kernelIN5flash19enable_sm80_to_sm89INS1_16FlashAttnFwdSm80INS1_25CollectiveMainloopFwdSm80ILi8ELi1ELb0EN4cute5tupleIJNS5_1CILi128EEENS7_ILi96EEENS7_ILi256EEEEEELi256ENS_6half_tEfNS_4arch4Sm80ELb1ELb0ELb1ELb1ELb1ELb0ELb1ELb0EEENS1_21CollectiveEpilogueFwdINS6_IJS8_SA_S9_EEENS6_IJNS7_ILi1EEESI_SI_EEESC_SE_Li256ELb1ELb1ELb0ELb0EEENS1_19SingleTileSchedulerILb1ELb0ELb1ELi128EEEEEEEEEvNT_6ParamsE)
        /*0014*/ 	.short	0x0160
        /*0016*/ 	.short	0x0418


	//----- nvinfo : EIATTR_CBANK_PARAM_SIZE
	.align		4
.L_558:
        /*0018*/ 	.byte	0x03, 0x19
        /*001a*/ 	.short	0x0418


	//----- nvinfo : EIATTR_KPARAM_INFO
	.align		4
        /*001c*/ 	.byte	0x04, 0x17
        /*001e*/ 	.short	(.L_560 - .L_559)
.L_559:
        /*0020*/ 	.word	0x00000000
        /*0024*/ 	.short	0x0000
        /*0026*/ 	.short	0x0000
        /*0028*/ 	.byte	0x00, 0xf0, 0x61, 0x10


	//----- nvinfo : EIATTR_MAXREG_COUNT
	.align		4
.L_560:
        /*002c*/ 	.byte	0x03, 0x1b
        /*002e*/ 	.short	0x00ff


	//----- nvinfo : EIATTR_NUM_BARRIERS
	.align		4
        /*0030*/ 	.byte	0x02, 0x4c
        /*0032*/ 	.byte	0x02
	.zero		1


	//----- nvinfo : EIATTR_ANNOTATIONS
	.align		4
        /*0034*/ 	.byte	0x04, 0x55
        /*0036*/ 	.short	(.L_562 - .L_561)


	//   ....[0]....
.L_561:
        /* <DEDUP_REMOVED lines=56> */


	//----- nvinfo : EIATTR_MERCURY_ISA_VERSION
	.align		4
.L_562:
        /*03a0*/ 	.byte	0x03, 0x5f
        /*03a2*/ 	.short	0x0000


	//----- nvinfo : EIATTR_COOP_GROUP_MASK_REGIDS
	.align		4
        /*03a4*/ 	.byte	0x04, 0x29
        /*03a6*/ 	.short	(.L_564 - .L_563)


	//   ....[0]....
.L_563:
        /*03a8*/ 	.word	0xffffffff


	//   ....[1]....
        /*03ac*/ 	.word	0xffffffff


	//   ....[2]....
        /*03b0*/ 	.word	0xffffffff


	//   ....[3]....
        /*03b4*/ 	.word	0xffffffff


	//   ....[4]....
        /*03b8*/ 	.word	0xffffffff


	//   ....[5]....
        /*03bc*/ 	.word	0xffffffff


	//   ....[6]....
        /*03c0*/ 	.word	0xffffffff


	//   ....[7]....
        /*03c4*/ 	.word	0xffffffff


	//   ....[8]....
        /*03c8*/ 	.word	0xffffffff


	//   ....[9]....
        /*03cc*/ 	.word	0xffffffff


	//   ....[10]....
        /*03d0*/ 	.word	0xffffffff


	//   ....[11]....
        /*03d4*/ 	.word	0xffffffff


	//   ....[12]....
        /*03d8*/ 	.word	0xffffffff


	//   ....[13]....
        /*03dc*/ 	.word	0xffffffff


	//   ....[14]....
        /*03e0*/ 	.word	0xffffffff


	//   ....[15]....
        /*03e4*/ 	.word	0xffffffff


	//   ....[16]....
        /*03e8*/ 	.word	0xffffffff


	//   ....[17]....
        /*03ec*/ 	.word	0xffffffff


	//   ....[18]....
        /*03f0*/ 	.word	0xffffffff


	//   ....[19]....
        /*03f4*/ 	.word	0xffffffff


	//   ....[20]....
        /*03f8*/ 	.word	0xffffffff


	//   ....[21]....
        /*03fc*/ 	.word	0xffffffff


	//   ....[22]....
        /*0400*/ 	.word	0xffffffff


	//   ....[23]....
        /*0404*/ 	.word	0xffffffff


	//   ....[24]....
        /*0408*/ 	.word	0xffffffff


	//   ....[25]....
        /*040c*/ 	.word	0xffffffff


	//   ....[26]....
        /*0410*/ 	.word	0xffffffff


	//   ....[27]....
        /*0414*/ 	.word	0xffffffff


	//   ....[28]....
        /*0418*/ 	.word	0xffffffff


	//   ....[29]....
        /*041c*/ 	.word	0xffffffff


	//   ....[30]....
        /*0420*/ 	.word	0xffffffff


	//   ....[31]....
        /*0424*/ 	.word	0xffffffff


	//   ....[32]....
        /*0428*/ 	.word	0xffffffff


	//   ....[33]....
        /*042c*/ 	.word	0xffffffff


	//   ....[34]....
        /*0430*/ 	.word	0xffffffff


	//   ....[35]....
        /*0434*/ 	.word	0xffffffff


	//   ....[36]....
        /*0438*/ 	.word	0xffffffff


	//   ....[37]....
        /*043c*/ 	.word	0xffffffff


	//   ....[38]....
        /*0440*/ 	.word	0xffffffff


	//   ....[39]....
        /*0444*/ 	.word	0xffffffff


	//   ....[40]....
        /*0448*/ 	.word	0xffffffff


	//   ....[41]....
        /*044c*/ 	.word	0xffffffff


	//   ....[42]....
        /*0450*/ 	.word	0xffffffff


	//   ....[43]....
        /*0454*/ 	.word	0xffffffff


	//   ....[44]....
        /*0458*/ 	.word	0xffffffff


	//   ....[45]....
        /*045c*/ 	.word	0xffffffff


	//   ....[46]....
        /*0460*/ 	.word	0xffffffff


	//   ....[47]....
        /*0464*/ 	.word	0xffffffff


	//   ....[48]....
        /*0468*/ 	.word	0xffffffff


	//   ....[49]....
        /*046c*/ 	.word	0xffffffff


	//   ....[50]....
        /*0470*/ 	.word	0xffffffff


	//   ....[51]....
        /*0474*/ 	.word	0xffffffff


	//   ....[52]....
        /*0478*/ 	.word	0xffffffff


	//   ....[53]....
        /*047c*/ 	.word	0xffffffff


	//   ....[54]....
        /*0480*/ 	.word	0xffffffff


	//   ....[55]....
        /*0484*/ 	.word	0xffffffff


	//   ....[56]....
        /*0488*/ 	.word	0xffffffff


	//   ....[57]....
        /*048c*/ 	.word	0xffffffff


	//   ....[58]....
        /*0490*/ 	.word	0xffffffff


	//   ....[59]....
        /*0494*/ 	.word	0xffffffff


	//   ....[60]....
        /*0498*/ 	.word	0xffffffff


	//   ....[61]....
        /*049c*/ 	.word	0xffffffff


	//   ....[62]....
        /*04a0*/ 	.word	0xffffffff


	//   ....[63]....
        /*04a4*/ 	.word	0xffffffff


	//   ....[64]....
        /*04a8*/ 	.word	0xffffffff


	//   ....[65]....
        /*04ac*/ 	.word	0xffffffff


	//   ....[66]....
        /*04b0*/ 	.word	0xffffffff


	//   ....[67]....
        /*04b4*/ 	.word	0xffffffff


	//   ....[68]....
        /*04b8*/ 	.word	0xffffffff


	//   ....[69]....
        /*04bc*/ 	.word	0xffffffff


	//   ....[70]....
        /*04c0*/ 	.word	0xffffffff


	//   ....[71]....
        /*04c4*/ 	.word	0xffffffff


	//   ....[72]....
        /*04c8*/ 	.word	0xffffffff


	//   ....[73]....
        /*04cc*/ 	.word	0xffffffff


	//   ....[74]....
        /*04d0*/ 	.word	0xffffffff


	//   ....[75]....
        /*04d4*/ 	.word	0xffffffff


	//   ....[76]....
        /*04d8*/ 	.word	0xffffffff


	//   ....[77]....
        /*04dc*/ 	.word	0xffffffff


	//   ....[78]....
        /*04e0*/ 	.word	0xffffffff


	//   ....[79]....
        /*04e4*/ 	.word	0xffffffff


	//   ....[80]....
        /*04e8*/ 	.word	0xffffffff


	//   ....[81]....
        /*04ec*/ 	.word	0xffffffff


	//   ....[82]....
        /*04f0*/ 	.word	0xffffffff


	//   ....[83]....
        /*04f4*/ 	.word	0xffffffff


	//   ....[84]....
        /*04f8*/ 	.word	0xffffffff


	//   ....[85]....
        /*04fc*/ 	.word	0xffffffff


	//   ....[86]....
        /*0500*/ 	.word	0xffffffff


	//   ....[87]....
        /*0504*/ 	.word	0xffffffff


	//   ....[88]....
        /*0508*/ 	.word	0xffffffff


	//   ....[89]....
        /*050c*/ 	.word	0xffffffff


	//   ....[90]....
        /*0510*/ 	.word	0xffffffff


	//----- nvinfo : EIATTR_COOP_GROUP_INSTR_OFFSETS
	.align		4
.L_564:
        /*0514*/ 	.byte	0x04, 0x28
        /*0516*/ 	.short	(.L_566 - .L_565)


	//   ....[0]....
.L_565:
        /*0518*/ 	.word	0x000000a0


	//   ....[1]....
        /*051c*/ 	.word	0x00001330


	//   ....[2]....
        /*0520*/ 	.word	0x00001350


	//   ....[3]....
        /*0524*/ 	.word	0x000015b0


	//   ....[4]....
        /*0528*/ 	.word	0x000015e0


	//   ....[5]....
        /*052c*/ 	.word	0x00001750


	//   ....[6]....
        /*0530*/ 	.word	0x00001780


	//   ....[7]....
        /*0534*/ 	.word	0x00001900


	//   ....[8]....
        /*0538*/ 	.word	0x00001950


	//   ....[9]....
        /*053c*/ 	.word	0x000020e0


	//   ....[10]....
        /*0540*/ 	.word	0x00002110


	//   ....[11]....
        /*0544*/ 	.word	0x00002140


	//   ....[12]....
        /*0548*/ 	.word	0x00002180


	//   ....[13]....
        /*054c*/ 	.word	0x000021c0


	//   ....[14]....
        /*0550*/ 	.word	0x00002200


	//   ....[15]....
        /*0554*/ 	.word	0x00002230


	//   ....[16]....
        /*0558*/ 	.word	0x00002270


	//   ....[17]....
        /*055c*/ 	.word	0x00002360


	//   ....[18]....
        /*0560*/ 	.word	0x00002390


	//   ....[19]....
        /*0564*/ 	.word	0x000023d0


	//   ....[20]....
        /*0568*/ 	.word	0x00002410


	//   ....[21]....
        /*056c*/ 	.word	0x00004060


	//   ....[22]....
        /*0570*/ 	.word	0x00004080


	//   ....[23]....
        /*0574*/ 	.word	0x000040a0


	//   ....[24]....
        /*0578*/ 	.word	0x000040d0


	//   ....[25]....
        /*057c*/ 	.word	0x00004170


	//   ....[26]....
        /*0580*/ 	.word	0x00004180


	//   ....[27]....
        /*0584*/ 	.word	0x000048c0


	//   ....[28]....
        /*0588*/ 	.word	0x00004ca0


	//   ....[29]....
        /*058c*/ 	.word	0x00005610


	//   ....[30]....
        /*0590*/ 	.word	0x00005740


	//   ....[31]....
        /*0594*/ 	.word	0x00005750


	//   ....[32]....
        /*0598*/ 	.word	0x000057a0


	//   ....[33]....
        /*059c*/ 	.word	0x00007760


	//   ....[34]....
        /*05a0*/ 	.word	0x00007790


	//   ....[35]....
        /*05a4*/ 	.word	0x000077a0


	//   ....[36]....
        /*05a8*/ 	.word	0x000077b0


	//   ....[37]....
        /*05ac*/ 	.word	0x00007870


	//   ....[38]....
        /*05b0*/ 	.word	0x00007890


	//   ....[39]....
        /*05b4*/ 	.word	0x00009650


	//   ....[40]....
        /*05b8*/ 	.word	0x00009660


	//   ....[41]....
        /*05bc*/ 	.word	0x00009670


	//   ....[42]....
        /*05c0*/ 	.word	0x00009680


	//   ....[43]....
        /*05c4*/ 	.word	0x00009690


	//   ....[44]....
        /*05c8*/ 	.word	0x000097e0


	//   ....[45]....
        /*05cc*/ 	.word	0x00009a40


	//   ....[46]....
        /*05d0*/ 	.word	0x00009a70


	//   ....[47]....
        /*05d4*/ 	.word	0x0000a300


	//   ....[48]....
        /*05d8*/ 	.word	0x0000a3f0


	//   ....[49]....
        /*05dc*/ 	.word	0x0000a400


	//   ....[50]....
        /*05e0*/ 	.word	0x0000a430


	//   ....[51]....
        /*05e4*/ 	.word	0x0000cf60


	//   ....[52]....
        /*05e8*/ 	.word	0x0000cf70


	//   ....[53]....
        /*05ec*/ 	.word	0x0000cf80


	//   ....[54]....
        /*05f0*/ 	.word	0x0000cf90


	//   ....[55]....
        /*05f4*/ 	.word	0x0000cfa0


	//   ....[56]....
        /*05f8*/ 	.word	0x0000cfb0


	//   ....[57]....
        /*05fc*/ 	.word	0x0000d4f0


	//   ....[58]....
        /*0600*/ 	.word	0x0000d510


	//   ....[59]....
        /*0604*/ 	.word	0x0000d530


	//   ....[60]....
        /*0608*/ 	.word	0x0000d540


	//   ....[61]....
        /*060c*/ 	.word	0x0000d560


	//   ....[62]....
        /*0610*/ 	.word	0x0000d590


	//   ....[63]....
        /*0614*/ 	.word	0x0000f550


	//   ....[64]....
        /*0618*/ 	.word	0x0000f560


	//   ....[65]....
        /*061c*/ 	.word	0x0000f580


	//   ....[66]....
        /*0620*/ 	.word	0x0000f5a0


	//   ....[67]....
        /*0624*/ 	.word	0x00011dc0


	//   ....[68]....
        /*0628*/ 	.word	0x00011df0


	//   ....[69]....
        /*062c*/ 	.word	0x00011e40


	//   ....[70]....
        /*0630*/ 	.word	0x00011e60


	//   ....[71]....
        /*0634*/ 	.word	0x000138b0


	//   ....[72]....
        /*0638*/ 	.word	0x000138e0


	//   ....[73]....
        /*063c*/ 	.word	0x00013920


	//   ....[74]....
        /*0640*/ 	.word	0x00013960


	//   ....[75]....
        /*0644*/ 	.word	0x00013b80


	//   ....[76]....
        /*0648*/ 	.word	0x00013b90


	//   ....[77]....
        /*064c*/ 	.word	0x00013d90


	//   ....[78]....
        /*0650*/ 	.word	0x00013dc0


	//   ....[79]....
        /*0654*/ 	.word	0x00013f80


	//   ....[80]....
        /*0658*/ 	.word	0x00013fb0


	//   ....[81]....
        /*065c*/ 	.word	0x00014170


	//   ....[82]....
        /*0660*/ 	.word	0x00014190


	//   ....[83]....
        /*0664*/ 	.word	0x00014b40


	//   ....[84]....
        /*0668*/ 	.word	0x00014b60


	//   ....[85]....
        /*066c*/ 	.word	0x00014cf0


	//   ....[86]....
        /*0670*/ 	.word	0x00014d20


	//   ....[87]....
        /*0674*/ 	.word	0x00014eb0


	//   ....[88]....
        /*0678*/ 	.word	0x00014ee0


	//   ....[89]....
        /*067c*/ 	.word	0x00015070


	//   ....[90]....
        /*0680*/ 	.word	0x00015090


	//----- nvinfo : EIATTR_EXIT_INSTR_OFFSETS
	.align		4
.L_566:
        /*0684*/ 	.byte	0x04, 0x1c
        /*0686*/ 	.short	(.L_568 - .L_567)


	//   ....[0]....
.L_567:
        /*0688*/ 	.word	0x00000450


	//   ....[1]....
        /*068c*/ 	.word	0x000141a0


	//   ....[2]....
        /*0690*/ 	.word	0x000142e0


	//   ....[3]....
        /*0694*/ 	.word	0x00014340


	//   ....[4]....
        /*0698*/ 	.word	0x000150a0


	//   ....[5]....
        /*069c*/ 	.word	0x000151b0


	//   ....[6]....
        /*06a0*/ 	.word	0x00015210


	//----- nvinfo : EIATTR_CTAIDZ_USED
	.align		4
.L_568:
        /*06a4*/ 	.byte	0x01, 0x04
	.zero		2


	//----- nvinfo : EIATTR_MAX_THREADS
	.align		4
        /*06a8*/ 	.byte	0x04, 0x05
        /*06aa*/ 	.short	(.L_570 - .L_569)
.L_569:
        /*06ac*/ 	.word	0x00000100
        /*06b0*/ 	.word	0x00000001
        /*06b4*/ 	.word	0x00000001


	//----- nvinfo : EIATTR_CRS_STACK_SIZE
	.align		4
.L_570:
        /*06b8*/ 	.byte	0x04, 0x1e
        /*06ba*/ 	.short	(.L_572 - .L_571)
.L_571:
        /*06bc*/ 	.word	0x00000000
.L_572:


//--------------------- .nv.info._ZN7cutlass13device_kernelIN5flash19enable_sm80_to_sm89INS1_16FlashAttnFwdSm80INS1_25CollectiveMainloopFwdSm80ILi8ELi1ELb0EN4cute5tupleIJNS5_1CILi128EEENS7_ILi48EEENS7_ILi256EEEEEELi256ENS_6half_tEfNS_4arch4Sm80ELb1ELb0ELb1ELb1ELb1ELb1ELb1ELb0EEENS1_21CollectiveEpilogueFwdINS6_IJS8_SA_S9_EEENS6_IJNS7_ILi1EEESI_SI_EEESC_SE_Li256ELb1ELb1ELb0ELb0EEENS1_19SingleTileSchedulerILb1ELb0ELb1ELi128EEEEEEEEEvNT_6ParamsE --------------------------
	.section	.nv.info._ZN7cutlass13device_kernelIN5flash19enable_sm80_to_sm89INS1_16FlashAttnFwdSm80INS1_25CollectiveMainloopFwdSm80ILi8ELi1ELb0EN4cute5tupleIJNS5_1CILi128EEENS7_ILi48EEENS7_ILi256EEEEEELi256ENS_6half_tEfNS_4arch4Sm80ELb1ELb0ELb1ELb1ELb1ELb1ELb1ELb0EEENS1_21CollectiveEpilogueFwdINS6_IJS8_SA_S9_EEENS6_IJNS7_ILi1EEESI_SI_EEESC_SE_Li256ELb1ELb1ELb0ELb0EEENS1_19SingleTileSchedulerILb1ELb0ELb1ELi128EEEEEEEEEvNT_6ParamsE,"",@"SHT_CUDA_INFO"
	.sectionflags	@""
	.align	4


	//----- nvinfo : EIATTR_CUDA_API_VERSION
	.align		4
        /*0000*/ 	.byte	0x04, 0x37
        /*0002*/ 	.short	(.L_574 - .L_573)
.L_573:
        /*0004*/ 	.word	0x00000082


	//----- nvinfo : EIATTR_SW2861232_WAR
	.align		4
.L_574:
        /*0008*/ 	.byte	0x01, 0x35
	.zero		2


	//----- nvinfo : EIATTR_PARAM_CBANK
	.align		4
        /*000c*/ 	.byte	0x04, 0x0a
        /*000e*/ 	.short	(.L_576 - .L_575)
	.align		4
.L_575:
        /*0010*/ 	.word	index@(.nv.constant0._ZN7cutlass13device_kernelIN5flash19enable_sm80_to_sm89INS1_16FlashAttnFwdSm80INS1_25CollectiveMainloopFwdSm80ILi8ELi1ELb0EN4cute5tupleIJNS5_1CILi128EEENS7_ILi48EEENS7_ILi256EEEEEELi256ENS_6half_tEfNS_4arch4Sm80ELb1ELb0ELb1ELb1ELb1ELb1ELb1ELb0EEENS1_21CollectiveEpilogueFwdINS6_IJS8_SA_S9_EEENS6_IJNS7_ILi1EEESI_SI_EEESC_SE_Li256ELb1ELb1ELb0ELb0EEENS1_19SingleTileSchedulerILb1ELb0ELb1ELi128EEEEEEEEEvNT_6ParamsE)
        /*0014*/ 	.short	0x0160
        /*0016*/ 	.short	0x0418


	//----- nvinfo : EIATTR_CBANK_PARAM_SIZE
	.align		4
.L_576:
        /*0018*/ 	.byte	0x03, 0x19
        /*001a*/ 	.short	0x0418


	//----- nvinfo : EIATTR_KPARAM_INFO
	.align		4
        /*001c*/ 	.byte	0x04, 0x17
        /*001e*/ 	.short	(.L_578 - .L_577)
.L_577:
        /*0020*/ 	.word	0x00000000
        /*0024*/ 	.short	0x0000
        /*0026*/ 	.short	0x0000
        /*0028*/ 	.byte	0x00, 0xf0, 0x61, 0x10


	//----- nvinfo : EIATTR_MAXREG_COUNT
	.align		4
.L_578:
        /*002c*/ 	.byte	0x03, 0x1b
        /*002e*/ 	.short	0x00ff


	//----- nvinfo : EIATTR_NUM_BARRIERS
	.align		4
        /*0030*/ 	.byte	0x02, 0x4c
        /*0032*/ 	.byte	0x02
	.zero		1


	//----- nvinfo : EIATTR_MERCURY_ISA_VERSION
	.align		4
        /*0034*/ 	.byte	0x03, 0x5f
        /*0036*/ 	.short	0x0000


	//----- nvinfo : EIATTR_COOP_GROUP_MASK_REGIDS
	.align		4
        /*0038*/ 	.byte	0x04, 0x29
        /*003a*/ 	.short	(.L_580 - .L_579)


	//   ....[0]....
.L_579:
        /*003c*/ 	.word	0xffffffff


	//   ....[1]....
        /*0040*/ 	.word	0xffffffff


	//   ....[2]....
        /*0044*/ 	.word	0xffffffff


	//   ....[3]....
        /*0048*/ 	.word	0xffffffff


	//   ....[4]....
        /*004c*/ 	.word	0xffffffff


	//   ....[5]....
        /*0050*/ 	.word	0xffffffff


	//   ....[6]....
        /*0054*/ 	.word	0xffffffff


	//   ....[7]....
        /*0058*/ 	.word	0xffffffff


	//   ....[8]....
        /*005c*/ 	.word	0xffffffff


	//   ....[9]....
        /*0060*/ 	.word	0xffffffff


	//   ....[10]....
        /*0064*/ 	.word	0xffffffff


	//   ....[11]....
        /*0068*/ 	.word	0xffffffff


	//   ....[12]....
        /*006c*/ 	.word	0xffffffff


	//   ....[13]....
        /*0070*/ 	.word	0xffffffff


	//   ....[14]....
        /*0074*/ 	.word	0xffffffff


	//   ....[15]....
        /*0078*/ 	.word	0xffffffff


	//   ....[16]....
        /*007c*/ 	.word	0xffffffff


	//   ....[17]....
        /*0080*/ 	.word	0xffffffff


	//   ....[18]....
        /*0084*/ 	.word	0xffffffff


	//   ....[19]....
        /*0088*/ 	.word	0xffffffff


	//   ....[20]....
        /*008c*/ 	.word	0xffffffff


	//   ....[21]....
        /*0090*/ 	.word	0xffffffff


	//   ....[22]....
        /*0094*/ 	.word	0xffffffff


	//   ....[23]....
        /*0098*/ 	.word	0xffffffff


	//   ....[24]....
        /*009c*/ 	.word	0xffffffff


	//   ....[25]....
        /*00a0*/ 	.word	0xffffffff


	//   ....[26]....
        /*00a4*/ 	.word	0xffffffff


	//   ....[27]....
        /*00a8*/ 	.word	0xffffffff


	//   ....[28]....
        /*00ac*/ 	.word	0xffffffff


	//   ....[29]....
        /*00b0*/ 	.word	0xffffffff


	//   ....[30]....
        /*00b4*/ 	.word	0xffffffff


	//   ....[31]....
        /*00b8*/ 	.word	0xffffffff


	//   ....[32]....
        /*00bc*/ 	.word	0xffffffff


	//   ....[33]....
        /*00c0*/ 	.word	0xffffffff


	//   ....[34]....
        /*00c4*/ 	.word	0xffffffff


	//   ....[35]....
        /*00c8*/ 	.word	0xffffffff


	//   ....[36]....
        /*00cc*/ 	.word	0xffffffff


	//   ....[37]....
        /*00d0*/ 	.word	0xffffffff


	//   ....[38]....
        /*00d4*/ 	.word	0xffffffff


	//   ....[39]....
        /*00d8*/ 	.word	0xffffffff


	//   ....[40]....
        /*00dc*/ 	.word	0xffffffff


	//   ....[41]....
        /*00e0*/ 	.word	0xffffffff


	//   ....[42]....
        /*00e4*/ 	.word	0xffffffff


	//   ....[43]....
        /*00e8*/ 	.word	0xffffffff


	//   ....[44]....
        /*00ec*/ 	.word	0xffffffff


	//   ....[45]....
        /*00f0*/ 	.word	0xffffffff


	//   ....[46]....
        /*00f4*/ 	.word	0xffffffff


	//   ....[47]....
        /*00f8*/ 	.word	0xffffffff


	//   ....[48]....
        /*00fc*/ 	.word	0xffffffff


	//   ....[49]....
        /*0100*/ 	.word	0xffffffff


	//   ....[50]....
        /*0104*/ 	.word	0xffffffff


	//   ....[51]....
        /*0108*/ 	.word	0xffffffff


	//   ....[52]....
        /*010c*/ 	.word	0xffffffff


	//   ....[53]....
        /*0110*/ 	.word	0xffffffff


	//   ....[54]....
        /*0114*/ 	.word	0xffffffff


	//   ....[55]....
        /*0118*/ 	.word	0xffffffff


	//   ....[56]....
        /*011c*/ 	.word	0xffffffff


	//   ....[57]....
        /*0120*/ 	.word	0xffffffff


	//   ....[58]....
        /*0124*/ 	.word	0xffffffff


	//   ....[59]....
        /*0128*/ 	.word	0xffffffff


	//   ....[60]....
        /*012c*/ 	.word	0xffffffff


	//   ....[61]....
        /*0130*/ 	.word	0xffffffff


	//   ....[62]....
        /*0134*/ 	.word	0xffffffff


	//   ....[63]....
        /*0138*/ 	.word	0xffffffff


	//   ....[64]....
        /*013c*/ 	.word	0xffffffff


	//   ....[65]....
        /*0140*/ 	.word	0xffffffff


	//   ....[66]....
        /*0144*/ 	.word	0xffffffff


	//   ....[67]....
        /*0148*/ 	.word	0xffffffff


	//   ....[68]....
        /*014c*/ 	.word	0xffffffff


	//   ....[69]....
        /*0150*/ 	.word	0xffffffff


	//   ....[70]....
        /*0154*/ 	.word	0xffffffff


	//   ....[71]....
        /*0158*/ 	.word	0xffffffff


	//   ....[72]....
        /*015c*/ 	.word	0xffffffff


	//   ....[73]....
        /*0160*/ 	.word	0xffffffff


	//   ....[74]....
        /*0164*/ 	.word	0xffffffff


	//   ....[75]....
        /*0168*/ 	.word	0xffffffff


	//   ....[76]....
        /*016c*/ 	.word	0xffffffff


	//   ....[77]....
        /*0170*/ 	.word	0xffffffff


	//   ....[78]....
        /*0174*/ 	.word	0xffffffff


	//   ....[79]....
        /*0178*/ 	.word	0xffffffff


	//   ....[80]....
        /*017c*/ 	.word	0xffffffff


	//   ....[81]....
        /*0180*/ 	.word	0xffffffff


	//   ....[82]....
        /*0184*/ 	.word	0xffffffff


	//   ....[83]....
        /*0188*/ 	.word	0xffffffff


	//   ....[84]....
        /*018c*/ 	.word	0xffffffff


	//   ....[85]....
        /*0190*/ 	.word	0xffffffff


	//   ....[86]....
        /*0194*/ 	.word	0xffffffff


	//   ....[87]....
        /*0198*/ 	.word	0xffffffff


	//   ....[88]....
        /*019c*/ 	.word	0xffffffff


	//   ....[89]....
        /*01a0*/ 	.word	0xffffffff


	//   ....[90]....
        /*01a4*/ 	.word	0xffffffff


	//   ....[91]....
        /*01a8*/ 	.word	0xffffffff


	//   ....[92]....
        /*01ac*/ 	.word	0xffffffff


	//   ....[93]....
        /*01b0*/ 	.word	0xffffffff


	//   ....[94]....
        /*01b4*/ 	.word	0xffffffff


	//   ....[95]....
        /*01b8*/ 	.word	0xffffffff


	//   ....[96]....
        /*01bc*/ 	.word	0xffffffff


	//   ....[97]....
        /*01c0*/ 	.word	0xffffffff


	//   ....[98]....
        /*01c4*/ 	.word	0xffffffff


	//   ....[99]....
        /*01c8*/ 	.word	0xffffffff


	//   ....[100]....
        /*01cc*/ 	.word	0xffffffff


	//   ....[101]....
        /*01d0*/ 	.word	0xffffffff


	//   ....[102]....
        /*01d4*/ 	.word	0xffffffff


	//   ....[103]....
        /*01d8*/ 	.word	0xffffffff


	//   ....[104]....
        /*01dc*/ 	.word	0xffffffff


	//   ....[105]....
        /*01e0*/ 	.word	0xffffffff


	//   ....[106]....
        /*01e4*/ 	.word	0xffffffff


	//   ....[107]....
        /*01e8*/ 	.word	0xffffffff


	//   ....[108]....
        /*01ec*/ 	.word	0xffffffff


	//   ....[109]....
        /*01f0*/ 	.word	0xffffffff


	//   ....[110]....
        /*01f4*/ 	.word	0xffffffff


	//   ....[111]....
        /*01f8*/ 	.word	0xffffffff


	//   ....[112]....
        /*01fc*/ 	.word	0xffffffff


	//   ....[113]....
        /*0200*/ 	.word	0xffffffff


	//   ....[114]....
        /*0204*/ 	.word	0xffffffff


	//   ....[115]....
        /*0208*/ 	.word	0xffffffff


	//   ....[116]....
        /*020c*/ 	.word	0xffffffff


	//   ....[117]....
        /*0210*/ 	.word	0xffffffff


	//   ....[118]....
        /*0214*/ 	.word	0xffffffff


	//   ....[119]....
        /*0218*/ 	.word	0xffffffff


	//   ....[120]....
        /*021c*/ 	.word	0xffffffff


	//   ....[121]....
        /*0220*/ 	.word	0xffffffff


	//   ....[122]....
        /*0224*/ 	.word	0xffffffff


	//   ....[123]....
        /*0228*/ 	.word	0xffffffff


	//   ....[124]....
        /*022c*/ 	.word	0xffffffff


	//   ....[125]....
        /*0230*/ 	.word	0xffffffff


	//   ....[126]....
        /*0234*/ 	.word	0xffffffff


	//   ....[127]....
        /*0238*/ 	.word	0xffffffff


	//   ....[128]....
        /*023c*/ 	.word	0xffffffff


	//   ....[129]....
        /*0240*/ 	.word	0xffffffff


	//   ....[130]....
        /*0244*/ 	.word	0xffffffff


	//----- nvinfo : EIATTR_COOP_GROUP_INSTR_OFFSETS
	.align		4
.L_580:
        /*0248*/ 	.byte	0x04, 0x28
        /*024a*/ 	.short	(.L_582 - .L_581)


	//   ....[0]....
.L_581:
        /*024c*/ 	.word	0x00000090


	//   ....[1]....
        /*0250*/ 	.word	0x000026c0


	//   ....[2]....
        /*0254*/ 	.word	0x00002730


	//   ....[3]....
        /*0258*/ 	.word	0x00003720


	//   ....[4]....
        /*025c*/ 	.word	0x00003730


	//   ....[5]....
        /*0260*/ 	.word	0x00004c60


	//   ....[6]....
        /*0264*/ 	.word	0x00004cd0


	//   ....[7]....
        /*0268*/ 	.word	0x00005d70


	//   ....[8]....
        /*026c*/ 	.word	0x00005d80


	//   ....[9]....
        /*0270*/ 	.word	0x00006d20


	//   ....[10]....
        /*0274*/ 	.word	0x00006d50


	//   ....[11]....
        /*0278*/ 	.word	0x00006f20


	//   ....[12]....
        /*027c*/ 	.word	0x00006f40


	//   ....[13]....
        /*0280*/ 	.word	0x00007370


	//   ....[14]....
        /*0284*/ 	.word	0x00007390


	//   ....[15]....
        /*0288*/ 	.word	0x000075c0


	//   ....[16]....
        /*028c*/ 	.word	0x000075e0


	//   ....[17]....
        /*0290*/ 	.word	0x00008500


	//   ....[18]....
        /*0294*/ 	.word	0x00008520


	//   ....[19]....
        /*0298*/ 	.word	0x00008710


	//   ....[20]....
        /*029c*/ 	.word	0x00008740


	//   ....[21]....
        /*02a0*/ 	.word	0x000088c0


	//   ....[22]....
        /*02a4*/ 	.word	0x000088f0


	//   ....[23]....
        /*02a8*/ 	.word	0x00008a70


	//   ....[24]....
        /*02ac*/ 	.word	0x00008ab0


	//   ....[25]....
        /*02b0*/ 	.word	0x00008fc0


	//   ....[26]....
        /*02b4*/ 	.word	0x00008fe0


	//   ....[27]....
        /*02b8*/ 	.word	0x00009130


	//   ....[28]....
        /*02bc*/ 	.word	0x00009140


	//   ....[29]....
        /*02c0*/ 	.word	0x00009540


	//   ....[30]....
        /*02c4*/ 	.word	0x000095b0


	//   ....[31]....
        /*02c8*/ 	.word	0x000095d0


	//   ....[32]....
        /*02cc*/ 	.word	0x00009600


	//   ....[33]....
        /*02d0*/ 	.word	0x000098f0


	//   ....[34]....
        /*02d4*/ 	.word	0x00009990


	//   ....[35]....
        /*02d8*/ 	.word	0x00009a10


	//   ....[36]....
        /*02dc*/ 	.word	0x00009a80


	//   ....[37]....
        /*02e0*/ 	.word	0x00009ec0


	//   ....[38]....
        /*02e4*/ 	.word	0x00009f10


	//   ....[39]....
        /*02e8*/ 	.word	0x00009f50


	//   ....[40]....
        /*02ec*/ 	.word	0x00009f90


	//   ....[41]....
        /*02f0*/ 	.word	0x0000a2e0


	//   ....[42]....
        /*02f4*/ 	.word	0x0000a380


	//   ....[43]....
        /*02f8*/ 	.word	0x0000a400


	//   ....[44]....
        /*02fc*/ 	.word	0x0000a470


	//   ....[45]....
        /*0300*/ 	.word	0x0000da40


	//   ....[46]....
        /*0304*/ 	.word	0x0000daa0


	//   ....[47]....
        /*0308*/ 	.word	0x0000dae0


	//   ....[48]....
        /*030c*/ 	.word	0x0000db00


	//   ....[49]....
        /*0310*/ 	.word	0x0000dcc0


	//   ....[50]....
        /*0314*/ 	.word	0x0000dd60


	//   ....[51]....
        /*0318*/ 	.word	0x0000ddb0


	//   ....[52]....
        /*031c*/ 	.word	0x0000de30


	//   ....[53]....
        /*0320*/ 	.word	0x0000e080


	//   ....[54]....
        /*0324*/ 	.word	0x0000e120


	//   ....[55]....
        /*0328*/ 	.word	0x0000e1a0


	//   ....[56]....
        /*032c*/ 	.word	0x0000e210


	//   ....[57]....
        /*0330*/ 	.word	0x0000e450


	//   ....[58]....
        /*0334*/ 	.word	0x0000e4a0


	//   ....[59]....
        /*0338*/ 	.word	0x0000e4f0


	//   ....[60]....
        /*033c*/ 	.word	0x0000e560


	//   ....[61]....
        /*0340*/ 	.word	0x00012280


	//   ....[62]....
        /*0344*/ 	.word	0x000122b0


	//   ....[63]....
        /*0348*/ 	.word	0x00012650


	//   ....[64]....
        /*034c*/ 	.word	0x00012660


	//   ....[65]....
        /*0350*/ 	.word	0x00013570


	//   ....[66]....
        /*0354*/ 	.word	0x00013590


	//   ....[67]....
        /*0358*/ 	.word	0x000136b0


	//   ....[68]....
        /*035c*/ 	.word	0x000136d0


	//   ....[69]....
        /*0360*/ 	.word	0x00013b50


	//   ....[70]....
        /*0364*/ 	.word	0x00013d30


	//   ....[71]....
        /*0368*/ 	.word	0x000142b0


	//   ....[72]....
        /*036c*/ 	.word	0x000142f0


	//   ....[73]....
        /*0370*/ 	.word	0x00014340


	//   ....[74]....
        /*0374*/ 	.word	0x00014430


	//   ....[75]....
        /*0378*/ 	.word	0x00015310


	//   ....[76]....
        /*037c*/ 	.word	0x00015330


	//   ....[77]....
        /*0380*/ 	.word	0x00015440


	//   ....[78]....
        /*0384*/ 	.word	0x00015450


	//   ....[79]....
        /*0388*/ 	.word	0x00016420


	//   ....[80]....
        /*038c*/ 	.word	0x00016440


	//   ....[81]....
        /*0390*/ 	.word	0x00016460


	//   ....[82]....
        /*0394*/ 	.word	0x00016470


	//   ....[83]....
        /*0398*/ 	.word	0x00016700


	//   ....[84]....
        /*039c*/ 	.word	0x00016720


	//   ....[85]....
        /*03a0*/ 	.word	0x00016a80


	//   ....[86]....
        /*03a4*/ 	.word	0x00016b80


	//   ....[87]....
        /*03a8*/ 	.word	0x00016c10


	//   ....[88]....
        /*03ac*/ 	.word	0x00016d50


	//   ....[89]....
        /*03b0*/ 	.word	0x000185b0


	//   ....[90]....
        /*03b4*/ 	.word	0x000185d0


	//   ....[91]....
        /*03b8*/ 	.word	0x00018760


	//   ....[92]....
        /*03bc*/ 	.word	0x00018770


	//   ....[93]....
        /*03c0*/ 	.word	0x00019750


	//   ....[94]....
        /*03c4*/ 	.word	0x00019760


	//   ....[95]....
        /*03c8*/ 	.word	0x00019770


	//   ....[96]....
        /*03cc*/ 	.word	0x00019780


	//   ....[97]....
        /*03d0*/ 	.word	0x00019b20


	//   ....[98]....
        /*03d4*/ 	.word	0x00019b40


	//   ....[99]....
        /*03d8*/ 	.word	0x00019b80


	//   ....[100]....
        /*03dc*/ 	.word	0x00019b90


	//   ....[101]....
        /*03e0*/ 	.word	0x0001b270


	//   ....[102]....
        /*03e4*/ 	.word	0x0001b2a0


	//   ....[103]....
        /*03e8*/ 	.word	0x0001b2e0


	//   ....[104]....
        /*03ec*/ 	.word	0x0001b2f0


	//   ....[105]....
        /*03f0*/ 	.word	0x0001cd80


	//   ....[106]....
        /*03f4*/ 	.word	0x0001cdc0


	//   ....[107]....
        /*03f8*/ 	.word	0x0001cdf0


	//   ....[108]....
        /*03fc*/ 	.word	0x0001ce20


	//   ....[109]....
        /*0400*/ 	.word	0x0001d040


	//   ....[110]....
        /*0404*/ 	.word	0x0001d050


	//   ....[111]....
        /*0408*/ 	.word	0x0001d250


	//   ....[112]....
        /*040c*/ 	.word	0x0001d280


	//   ....[113]....
        /*0410*/ 	.word	0x0001d440


	//   ....[114]....
        /*0414*/ 	.word	0x0001d470


	//   ....[115]....
        /*0418*/ 	.word	0x0001d630


	//   ....[116]....
        /*041c*/ 	.word	0x0001d650


	//   ....[117]....
        /*0420*/ 	.word	0x0001e000


	//   ....[118]....
        /*0424*/ 	.word	0x0001e020


	//   ....[119]....
        /*0428*/ 	.word	0x0001e1b0


	//   ....[120]....
        /*042c*/ 	.word	0x0001e1e0


	//   ....[121]....
        /*0430*/ 	.word	0x0001e370


	//   ....[122]....
        /*0434*/ 	.word	0x0001e3a0


	//   ....[123]....
        /*0438*/ 	.word	0x0001e530


	//   ....[124]....
        /*043c*/ 	.word	0x0001e550


	//   ....[125]....
        /*0440*/ 	.word	0x0001e710


	//   ....[126]....
        /*0444*/ 	.word	0x0001e770


	//   ....[127]....
        /*0448*/ 	.word	0x0001e7c0


	//   ....[128]....
        /*044c*/ 	.word	0x0001e820


	//   ....[129]....
        /*0450*/ 	.word	0x0001e870


	//   ....[130]....
        /*0454*/ 	.word	0x0001e8d0


	//----- nvinfo : EIATTR_EXIT_INSTR_OFFSETS
	.align		4
.L_582:
        /*0458*/ 	.byte	0x04, 0x1c
        /*045a*/ 	.short	(.L_584 - .L_583)


	//   ....[0]....
.L_583:
        /*045c*/ 	.word	0x00000440


	//   ....[1]....
        /*0460*/ 	.word	0x0001d660


	//   ....[2]....
        /*0464*/ 	.word	0x0001d7a0


	//   ....[3]....
        /*0468*/ 	.word	0x0001d800


	//   ....[4]....
        /*046c*/ 	.word	0x0001e560


	//   ....[5]....
        /*0470*/ 	.word	0x0001e670


	//   ....[6]....
        /*0474*/ 	.word	0x0001e6d0


	//----- nvinfo : EIATTR_CTAIDZ_USED
	.align		4
.L_584:
        /*0478*/ 	.byte	0x01, 0x04
	.zero		2


	//----- nvinfo : EIATTR_MAX_THREADS
	.align		4
        /*047c*/ 	.byte	0x04, 0x05
        /*047e*/ 	.short	(.L_586 - .L_585)
.L_585:
        /*0480*/ 	.word	0x00000100
        /*0484*/ 	.word	0x00000001
        /*0488*/ 	.word	0x00000001


	//----- nvinfo : EIATTR_CRS_STACK_SIZE
	.align		4
.L_586:
        /*048c*/ 	.byte	0x04, 0x1e
        /*048e*/ 	.short	(.L_588 - .L_587)
.L_587:
        /*0490*/ 	.word	0x00000000
.L_588:


//--------------------- .nv.info._ZN7cutlass13device_kernelIN5flash19enable_sm80_to_sm89INS1_16FlashAttnFwdSm80INS1_25CollectiveMainloopFwdSm80ILi8ELi1ELb1EN4cute5tupleIJNS5_1CILi128EEENS7_ILi64EEENS7_ILi256EEEEEELi256ENS_6half_tEfNS_4arch4Sm80ELb0ELb0ELb0ELb0ELb1ELb0ELb1ELb0EEENS1_21CollectiveEpilogueFwdINS6_IJS8_SA_S9_EEENS6_IJNS7_ILi1EEESI_SI_EEESC_SE_Li256ELb0ELb1ELb0ELb0EEENS1_19SingleTileSchedulerILb0ELb0ELb1ELi128EEEEEEEEEvNT_6ParamsE --------------------------
	.section	.nv.info._ZN7cutlass13device_kernelIN5flash19enable_sm80_to_sm89INS1_16FlashAttnFwdSm80INS1_25CollectiveMainloopFwdSm80ILi8ELi1ELb1EN4cute5tupleIJNS5_1CILi128EEENS7_ILi64EEENS7_ILi256EEEEEELi256ENS_6half_tEfNS_4arch4Sm80ELb0ELb0ELb0ELb0ELb1ELb0ELb1ELb0EEENS1_21CollectiveEpilogueFwdINS6_IJS8_SA_S9_EEENS6_IJNS7_ILi1EEESI_SI_EEESC_SE_Li256ELb0ELb1ELb0ELb0EEENS1_19SingleTileSchedulerILb0ELb0ELb1ELi128EEEEEEEEEvNT_6ParamsE,"",@"SHT_CUDA_INFO"
	.sectionflags	@""
	.align	4


	//----- nvinfo : EIATTR_CUDA_API_VERSION
	.align		4
        /*0000*/ 	.byte	0x04, 0x37
        /*0002*/ 	.short	(.L_590 - .L_589)
.L_589:
        /*0004*/ 	.word	0x00000082


	//----- nvinfo : EIATTR_SW2861232_WAR
	.align		4
.L_590:
        /*0008*/ 	.byte	0x01, 0x35
	.zero		2


	//----- nvinfo : EIATTR_PARAM_CBANK
	.align		4
        /*000c*/ 	.byte	0x04, 0x0a
        /*000e*/ 	.short	(.L_592 - .L_591)
	.align		4
.L_591:
        /*0010*/ 	.word	index@(.nv.constant0._ZN7cutlass13device_kernelIN5flash19enable_sm80_to_sm89INS1_16FlashAttnFwdSm80INS1_25CollectiveMainloopFwdSm80ILi8ELi1ELb1EN4cute5tupleIJNS5_1CILi128EEENS7_ILi64EEENS7_ILi256EEEEEELi256ENS_6half_tEfNS_4arch4Sm80ELb0ELb0ELb0ELb0ELb1ELb0ELb1ELb0EEENS1_21CollectiveEpilogueFwdINS6_IJS8_SA_S9_EEENS6_IJNS7_ILi1EEESI_SI_EEESC_SE_Li256ELb0ELb1ELb0ELb0EEENS1_19SingleTileSchedulerILb0ELb0ELb1ELi128EEEEEEEEEvNT_6ParamsE)
        /*0014*/ 	.short	0x0160
        /*0016*/ 	.short	0x0418


	//----- nvinfo : EIATTR_CBANK_PARAM_SIZE
	.align		4
.L_592:
        /*0018*/ 	.byte	0x03, 0x19
        /*001a*/ 	.short	0x0418


	//----- nvinfo : EIATTR_KPARAM_INFO
	.align		4
        /*001c*/ 	.byte	0x04, 0x17
        /*001e*/ 	.short	(.L_594 - .L_593)
.L_593:
        /*0020*/ 	.word	0x00000000
        /*0024*/ 	.short	0x0000
        /*0026*/ 	.short	0x0000
        /*0028*/ 	.byte	0x00, 0xf0, 0x61, 0x10


	//----- nvinfo : EIATTR_MAXREG_COUNT
	.align		4
.L_594:
        /*002c*/ 	.byte	0x03, 0x1b
        /*002e*/ 	.short	0x00ff


	//----- nvinfo : EIATTR_NUM_BARRIERS
	.align		4
        /*0030*/ 	.byte	0x02, 0x4c
        /*0032*/ 	.byte	0x02
	.zero		1


	//----- nvinfo : EIATTR_ANNOTATIONS
	.align		4
        /*0034*/ 	.byte	0x04, 0x55
        /*0036*/ 	.short	(.L_596 - .L_595)


	//   ....[0]....
.L_595:
        /* <DEDUP_REMOVED lines=52> */


	//----- nvinfo : EIATTR_MERCURY_ISA_VERSION
	.align		4
.L_596:
        /*0360*/ 	.byte	0x03, 0x5f
        /*0362*/ 	.short	0x0000


	//----- nvinfo : EIATTR_COOP_GROUP_MASK_REGIDS
	.align		4
        /*0364*/ 	.byte	0x04, 0x29
        /*0366*/ 	.short	(.L_598 - .L_597)


	//   ....[0]....
.L_597:
        /*0368*/ 	.word	0xffffffff


	//   ....[1]....
        /*036c*/ 	.word	0xffffffff


	//   ....[2]....
        /*0370*/ 	.word	0xffffffff


	//   ....[3]....
        /*0374*/ 	.word	0xffffffff


	//   ....[4]....
        /*0378*/ 	.word	0xffffffff


	//   ....[5]....
        /*037c*/ 	.word	0xffffffff


	//   ....[6]....
        /*0380*/ 	.word	0xffffffff


	//   ....[7]....
        /*0384*/ 	.word	0xffffffff


	//   ....[8]....
        /*0388*/ 	.word	0xffffffff


	//   ....[9]....
        /*038c*/ 	.word	0xffffffff


	//   ....[10]....
        /*0390*/ 	.word	0xffffffff


	//   ....[11]....
        /*0394*/ 	.word	0xffffffff


	//   ....[12]....
        /*0398*/ 	.word	0xffffffff


	//   ....[13]....
        /*039c*/ 	.word	0xffffffff


	//   ....[14]....
        /*03a0*/ 	.word	0xffffffff


	//   ....[15]....
        /*03a4*/ 	.word	0xffffffff


	//   ....[16]....
        /*03a8*/ 	.word	0xffffffff


	//   ....[17]....
        /*03ac*/ 	.word	0xffffffff


	//   ....[18]....
        /*03b0*/ 	.word	0xffffffff


	//   ....[19]....
        /*03b4*/ 	.word	0xffffffff


	//   ....[20]....
        /*03b8*/ 	.word	0xffffffff


	//   ....[21]....
        /*03bc*/ 	.word	0xffffffff


	//   ....[22]....
        /*03c0*/ 	.word	0xffffffff


	//   ....[23]....
        /*03c4*/ 	.word	0xffffffff


	//   ....[24]....
        /*03c8*/ 	.word	0xffffffff


	//   ....[25]....
        /*03cc*/ 	.word	0xffffffff


	//   ....[26]....
        /*03d0*/ 	.word	0xffffffff


	//   ....[27]....
        /*03d4*/ 	.word	0xffffffff


	//   ....[28]....
        /*03d8*/ 	.word	0xffffffff


	//   ....[29]....
        /*03dc*/ 	.word	0xffffffff


	//   ....[30]....
        /*03e0*/ 	.word	0xffffffff


	//   ....[31]....
        /*03e4*/ 	.word	0xffffffff


	//   ....[32]....
        /*03e8*/ 	.word	0xffffffff


	//   ....[33]....
        /*03ec*/ 	.word	0xffffffff


	//   ....[34]....
        /*03f0*/ 	.word	0xffffffff


	//   ....[35]....
        /*03f4*/ 	.word	0xffffffff


	//   ....[36]....
        /*03f8*/ 	.word	0xffffffff


	//   ....[37]....
        /*03fc*/ 	.word	0xffffffff


	//   ....[38]....
        /*0400*/ 	.word	0xffffffff


	//   ....[39]....
        /*0404*/ 	.word	0xffffffff


	//   ....[40]....
        /*0408*/ 	.word	0xffffffff


	//   ....[41]....
        /*040c*/ 	.word	0xffffffff


	//   ....[42]....
        /*0410*/ 	.word	0xffffffff


	//   ....[43]....
        /*0414*/ 	.word	0xffffffff


	//   ....[44]....
        /*0418*/ 	.word	0xffffffff


	//   ....[45]....
        /*041c*/ 	.word	0xffffffff


	//   ....[46]....
        /*0420*/ 	.word	0xffffffff


	//   ....[47]....
        /*0424*/ 	.word	0xffffffff


	//   ....[48]....
        /*0428*/ 	.word	0xffffffff


	//   ....[49]....
        /*042c*/ 	.word	0xffffffff


	//   ....[50]....
        /*0430*/ 	.word	0xffffffff


	//   ....[51]....
        /*0434*/ 	.word	0xffffffff


	//----- nvinfo : EIATTR_COOP_GROUP_INSTR_OFFSETS
	.align		4
.L_598:
        /*0438*/ 	.byte	0x04, 0x28
        /*043a*/ 	.short	(.L_600 - .L_599)


	//   ....[0]....
.L_599:
        /*043c*/ 	.word	0x00000740


	//   ....[1]....
        /*0440*/ 	.word	0x00000770


	//   ....[2]....
        /*0444*/ 	.word	0x000009a0


	//   ....[3]....
        /*0448*/ 	.word	0x000009b0


	//   ....[4]....
        /*044c*/ 	.word	0x00000b10


	//   ....[5]....
        /*0450*/ 	.word	0x00000b30


	//   ....[6]....
        /*0454*/ 	.word	0x00000db0


	//   ....[7]....
        /*0458*/ 	.word	0x00000de0


	//   ....[8]....
        /*045c*/ 	.word	0x00000fb0


	//   ....[9]....
        /*0460*/ 	.word	0x00000fd0


	//   ....[10]....
        /*0464*/ 	.word	0x00001130


	//   ....[11]....
        /*0468*/ 	.word	0x00001150


	//   ....[12]....
        /*046c*/ 	.word	0x00001940


	//   ....[13]....
        /*0470*/ 	.word	0x00001960


	//   ....[14]....
        /*0474*/ 	.word	0x00001980


	//   ....[15]....
        /*0478*/ 	.word	0x00001990


	//   ....[16]....
        /*047c*/ 	.word	0x00002c60


	//   ....[17]....
        /*0480*/ 	.word	0x00002c80


	//   ....[18]....
        /*0484*/ 	.word	0x00002e00


	//   ....[19]....
        /*0488*/ 	.word	0x00002e20


	//   ....[20]....
        /*048c*/ 	.word	0x00003540


	//   ....[21]....
        /*0490*/ 	.word	0x000035e0


	//   ....[22]....
        /*0494*/ 	.word	0x000035f0


	//   ....[23]....
        /*0498*/ 	.word	0x00003640


	//   ....[24]....
        /*049c*/ 	.word	0x00005800


	//   ....[25]....
        /*04a0*/ 	.word	0x00005810


	//   ....[26]....
        /*04a4*/ 	.word	0x000058c0


	//   ....[27]....
        /*04a8*/ 	.word	0x000058f0


	//   ....[28]....
        /*04ac*/ 	.word	0x00005c40


	//   ....[29]....
        /*04b0*/ 	.word	0x00005c50


	//   ....[30]....
        /*04b4*/ 	.word	0x00005d10


	//   ....[31]....
        /*04b8*/ 	.word	0x00005d30


	//   ....[32]....
        /*04bc*/ 	.word	0x00006cd0


	//   ....[33]....
        /*04c0*/ 	.word	0x00006cf0


	//   ....[34]....
        /*04c4*/ 	.word	0x00007370


	//   ....[35]....
        /*04c8*/ 	.word	0x00007390


	//   ....[36]....
        /*04cc*/ 	.word	0x00008ce0


	//   ....[37]....
        /*04d0*/ 	.word	0x00008cf0


	//   ....[38]....
        /*04d4*/ 	.word	0x00008d30


	//   ....[39]....
        /*04d8*/ 	.word	0x00008d50


	//   ....[40]....
        /*04dc*/ 	.word	0x0000a4d0


	//   ....[41]....
        /*04e0*/ 	.word	0x0000a4e0


	//   ....[42]....
        /*04e4*/ 	.word	0x0000a500


	//   ....[43]....
        /*04e8*/ 	.word	0x0000a510


	//   ....[44]....
        /*04ec*/ 	.word	0x0000a650


	//   ....[45]....
        /*04f0*/ 	.word	0x0000a670


	//   ....[46]....
        /*04f4*/ 	.word	0x0000a870


	//   ....[47]....
        /*04f8*/ 	.word	0x0000a8a0


	//   ....[48]....
        /*04fc*/ 	.word	0x0000aa60


	//   ....[49]....
        /*0500*/ 	.word	0x0000aa90


	//   ....[50]....
        /*0504*/ 	.word	0x0000ac50


	//   ....[51]....
        /*0508*/ 	.word	0x0000ac70


	//----- nvinfo : EIATTR_EXIT_INSTR_OFFSETS
	.align		4
.L_600:
        /*050c*/ 	.byte	0x04, 0x1c
        /*050e*/ 	.short	(.L_602 - .L_601)


	//   ....[0]....
.L_601:
        /*0510*/ 	.word	0x00000040


	//   ....[1]....
        /*0514*/ 	.word	0x0000ac80


	//   ....[2]....
        /*0518*/ 	.word	0x0000adc0


	//   ....[3]....
        /*051c*/ 	.word	0x0000ae20


	//----- nvinfo : EIATTR_CTAIDZ_USED
	.align		4
.L_602:
        /*0520*/ 	.byte	0x01, 0x04
	.zero		2


	//----- nvinfo : EIATTR_MAX_THREADS
	.align		4
        /*0524*/ 	.byte	0x04, 0x05
        /*0526*/ 	.short	(.L_604 - .L_603)
.L_603:
        /*0528*/ 	.word	0x00000100
        /*052c*/ 	.word	0x00000001
        /*0530*/ 	.word	0x00000001


	//----- nvinfo : EIATTR_CRS_STACK_SIZE
	.align		4
.L_604:
        /*0534*/ 	.byte	0x04, 0x1e
        /*0536*/ 	.short	(.L_606 - .L_605)
.L_605:
        /*0538*/ 	.word	0x00000000
.L_606:


//--------------------- .nv.info._ZN7cutlass13device_kernelIN5flash19enable_sm80_to_sm89INS1_16FlashAttnFwdSm80INS1_25CollectiveMainloopFwdSm80ILi8ELi1ELb1EN4cute5tupleIJNS5_1CILi128EEENS7_ILi64EEENS7_ILi256EEEEEELi256ENS_6half_tEfNS_4arch4Sm80ELb0ELb0ELb0ELb1ELb1ELb0ELb1ELb0EEENS1_21CollectiveEpilogueFwdINS6_IJS8_SA_S9_EEENS6_IJNS7_ILi1EEESI_SI_EEESC_SE_Li256ELb1ELb1ELb0ELb0EEENS1_19SingleTileSchedulerILb1ELb0ELb1ELi128EEEEEEEEEvNT_6ParamsE --------------------------
	.section	.nv.info._ZN7cutlass13device_kernelIN5flash19enable_sm80_to_sm89INS1_16FlashAttnFwdSm80INS1_25CollectiveMainloopFwdSm80ILi8ELi1ELb1EN4cute5tupleIJNS5_1CILi128EEENS7_ILi64EEENS7_ILi256EEEEEELi256ENS_6half_tEfNS_4arch4Sm80ELb0ELb0ELb0ELb1ELb1ELb0ELb1ELb0EEENS1_21CollectiveEpilogueFwdINS6_IJS8_SA_S9_EEENS6_IJNS7_ILi1EEESI_SI_EEESC_SE_Li256ELb1ELb1ELb0ELb0EEENS1_19SingleTileSchedulerILb1ELb0ELb1ELi128EEEEEEEEEvNT_6ParamsE,"",@"SHT_CUDA_INFO"
	.sectionflags	@""
	.align	4


	//----- nvinfo : EIATTR_CUDA_API_VERSION
	.align		4
        /*0000*/ 	.byte	0x04, 0x37
        /*0002*/ 	.short	(.L_608 - .L_607)
.L_607:
        /*0004*/ 	.word	0x00000082


	//----- nvinfo : EIATTR_SW2861232_WAR
	.align		4
.L_608:
        /*0008*/ 	.byte	0x01, 0x35
	.zero		2


	//----- nvinfo : EIATTR_PARAM_CBANK
	.align		4
        /*000c*/ 	.byte	0x04, 0x0a
        /*000e*/ 	.short	(.L_610 - .L_609)
	.align		4
.L_609:
        /*0010*/ 	.word	index@(.nv.constant0._ZN7cutlass13device_kernelIN5flash19enable_sm80_to_sm89INS1_16FlashAttnFwdSm80INS1_25CollectiveMainloopFwdSm80ILi8ELi1ELb1EN4cute5tupleIJNS5_1CILi128EEENS7_ILi64EEENS7_ILi256EEEEEELi256ENS_6half_tEfNS_4arch4Sm80ELb0ELb0ELb0ELb1ELb1ELb0ELb1ELb0EEENS1_21CollectiveEpilogueFwdINS6_IJS8_SA_S9_EEENS6_IJNS7_ILi1EEESI_SI_EEESC_SE_Li256ELb1ELb1ELb0ELb0EEENS1_19SingleTileSchedulerILb1ELb0ELb1ELi128EEEEEEEEEvNT_6ParamsE)
        /*0014*/ 	.short	0x0160
        /*0016*/ 	.short	0x0418


	//----- nvinfo : EIATTR_CBANK_PARAM_SIZE
	.align		4
.L_610:
        /*0018*/ 	.byte	0x03, 0x19
        /*001a*/ 	.short	0x0418


	//----- nvinfo : EIATTR_KPARAM_INFO
	.align		4
        /*001c*/ 	.byte	0x04, 0x17
        /*001e*/ 	.short	(.L_612 - .L_611)
.L_611:
        /*0020*/ 	.word	0x00000000
        /*0024*/ 	.short	0x0000
        /*0026*/ 	.short	0x0000
        /*0028*/ 	.byte	0x00, 0xf0, 0x61, 0x10


	//----- nvinfo : EIATTR_MAXREG_COUNT
	.align		4
.L_612:
        /*002c*/ 	.byte	0x03, 0x1b
        /*002e*/ 	.short	0x00ff


	//----- nvinfo : EIATTR_NUM_BARRIERS
	.align		4
        /*0030*/ 	.byte	0x02, 0x4c
        /*0032*/ 	.byte	0x02
	.zero		1


	//----- nvinfo : EIATTR_ANNOTATIONS
	.align		4
        /*0034*/ 	.byte	0x04, 0x55
        /*0036*/ 	.short	(.L_614 - .L_613)


	//   ....[0]....
.L_613:
        /* <DEDUP_REMOVED lines=47> */


	//----- nvinfo : EIATTR_MERCURY_ISA_VERSION
	.align		4
.L_614:
        /*0310*/ 	.byte	0x03, 0x5f
        /*0312*/ 	.short	0x0000


	//----- nvinfo : EIATTR_COOP_GROUP_MASK_REGIDS
	.align		4
        /*0314*/ 	.byte	0x04, 0x29
        /*0316*/ 	.short	(.L_616 - .L_615)


	//   ....[0]....
.L_615:
        /*0318*/ 	.word	0xffffffff


	//   ....[1]....
        /*031c*/ 	.word	0xffffffff


	//   ....[2]....
        /*0320*/ 	.word	0xffffffff


	//   ....[3]....
        /*0324*/ 	.word	0xffffffff


	//   ....[4]....
        /*0328*/ 	.word	0xffffffff


	//   ....[5]....
        /*032c*/ 	.word	0xffffffff


	//   ....[6]....
        /*0330*/ 	.word	0xffffffff


	//   ....[7]....
        /*0334*/ 	.word	0xffffffff


	//   ....[8]....
        /*0338*/ 	.word	0xffffffff


	//   ....[9]....
        /*033c*/ 	.word	0xffffffff


	//   ....[10]....
        /*0340*/ 	.word	0xffffffff


	//   ....[11]....
        /*0344*/ 	.word	0xffffffff


	//   ....[12]....
        /*0348*/ 	.word	0xffffffff


	//   ....[13]....
        /*034c*/ 	.word	0xffffffff


	//   ....[14]....
        /*0350*/ 	.word	0xffffffff


	//   ....[15]....
        /*0354*/ 	.word	0xffffffff


	//   ....[16]....
        /*0358*/ 	.word	0xffffffff


	//   ....[17]....
        /*035c*/ 	.word	0xffffffff


	//   ....[18]....
        /*0360*/ 	.word	0xffffffff


	//   ....[19]....
        /*0364*/ 	.word	0xffffffff


	//   ....[20]....
        /*0368*/ 	.word	0xffffffff


	//   ....[21]....
        /*036c*/ 	.word	0xffffffff


	//   ....[22]....
        /*0370*/ 	.word	0xffffffff


	//   ....[23]....
        /*0374*/ 	.word	0xffffffff


	//   ....[24]....
        /*0378*/ 	.word	0xffffffff


	//   ....[25]....
        /*037c*/ 	.word	0xffffffff


	//   ....[26]....
        /*0380*/ 	.word	0xffffffff


	//   ....[27]....
        /*0384*/ 	.word	0xffffffff


	//   ....[28]....
        /*0388*/ 	.word	0xffffffff


	//   ....[29]....
        /*038c*/ 	.word	0xffffffff


	//   ....[30]....
        /*0390*/ 	.word	0xffffffff


	//   ....[31]....
        /*0394*/ 	.word	0xffffffff


	//   ....[32]....
        /*0398*/ 	.word	0xffffffff


	//   ....[33]....
        /*039c*/ 	.word	0xffffffff


	//   ....[34]....
        /*03a0*/ 	.word	0xffffffff


	//   ....[35]....
        /*03a4*/ 	.word	0xffffffff


	//   ....[36]....
        /*03a8*/ 	.word	0xffffffff


	//   ....[37]....
        /*03ac*/ 	.word	0xffffffff


	//   ....[38]....
        /*03b0*/ 	.word	0xffffffff


	//   ....[39]....
        /*03b4*/ 	.word	0xffffffff


	//   ....[40]....
        /*03b8*/ 	.word	0xffffffff


	//   ....[41]....
        /*03bc*/ 	.word	0xffffffff


	//   ....[42]....
        /*03c0*/ 	.word	0xffffffff


	//   ....[43]....
        /*03c4*/ 	.word	0xffffffff


	//   ....[44]....
        /*03c8*/ 	.word	0xffffffff


	//   ....[45]....
        /*03cc*/ 	.word	0xffffffff


	//   ....[46]....
        /*03d0*/ 	.word	0xffffffff


	//   ....[47]....
        /*03d4*/ 	.word	0xffffffff


	//   ....[48]....
        /*03d8*/ 	.word	0xffffffff


	//   ....[49]....
        /*03dc*/ 	.word	0xffffffff


	//   ....[50]....
        /*03e0*/ 	.word	0xffffffff


	//   ....[51]....
        /*03e4*/ 	.word	0xffffffff


	//   ....[52]....
        /*03e8*/ 	.word	0xffffffff


	//   ....[53]....
        /*03ec*/ 	.word	0xffffffff


	//   ....[54]....
        /*03f0*/ 	.word	0xffffffff


	//   ....[55]....
        /*03f4*/ 	.word	0xffffffff


	//   ....[56]....
        /*03f8*/ 	.word	0xffffffff


	//   ....[57]....
        /*03fc*/ 	.word	0xffffffff


	//   ....[58]....
        /*0400*/ 	.word	0xffffffff


	//   ....[59]....
        /*0404*/ 	.word	0xffffffff


	//   ....[60]....
        /*0408*/ 	.word	0xffffffff


	//----- nvinfo : EIATTR_COOP_GROUP_INSTR_OFFSETS
	.align		4
.L_616:
        /*040c*/ 	.byte	0x04, 0x28
        /*040e*/ 	.short	(.L_618 - .L_617)


	//   ....[0]....
.L_617:
        /*0410*/ 	.word	0x000000a0


	//   ....[1]....
        /*0414*/ 	.word	0x00001510


	//   ....[2]....
        /*0418*/ 	.word	0x00001540


	//   ....[3]....
        /*041c*/ 	.word	0x00001600


	//   ....[4]....
        /*0420*/ 	.word	0x00001630


	//   ....[5]....
        /*0424*/ 	.word	0x00001770


	//   ....[6]....
        /*0428*/ 	.word	0x00001780


	//   ....[7]....
        /*042c*/ 	.word	0x00001920


	//   ....[8]....
        /*0430*/ 	.word	0x000019e0


	//   ....[9]....
        /*0434*/ 	.word	0x00001b20


	//   ....[10]....
        /*0438*/ 	.word	0x00001b60


	//   ....[11]....
        /*043c*/ 	.word	0x00001ba0


	//   ....[12]....
        /*0440*/ 	.word	0x00001bb0


	//   ....[13]....
        /*0444*/ 	.word	0x00001bd0


	//   ....[14]....
        /*0448*/ 	.word	0x00001c60


	//   ....[15]....
        /*044c*/ 	.word	0x00001d50


	//   ....[16]....
        /*0450*/ 	.word	0x00001da0


	//   ....[17]....
        /*0454*/ 	.word	0x00003540


	//   ....[18]....
        /*0458*/ 	.word	0x00003550


	//   ....[19]....
        /*045c*/ 	.word	0x00003620


	//   ....[20]....
        /*0460*/ 	.word	0x00003640


	//   ....[21]....
        /*0464*/ 	.word	0x00003d70


	//   ....[22]....
        /*0468*/ 	.word	0x00003e10


	//   ....[23]....
        /*046c*/ 	.word	0x00003e30


	//   ....[24]....
        /*0470*/ 	.word	0x00003e90


	//   ....[25]....
        /*0474*/ 	.word	0x00005da0


	//   ....[26]....
        /*0478*/ 	.word	0x00005db0


	//   ....[27]....
        /*047c*/ 	.word	0x00005e30


	//   ....[28]....
        /*0480*/ 	.word	0x00005e40


	//   ....[29]....
        /*0484*/ 	.word	0x00006220


	//   ....[30]....
        /*0488*/ 	.word	0x00006230


	//   ....[31]....
        /*048c*/ 	.word	0x00006280


	//   ....[32]....
        /*0490*/ 	.word	0x000062a0


	//   ....[33]....
        /*0494*/ 	.word	0x00007280


	//   ....[34]....
        /*0498*/ 	.word	0x000072a0


	//   ....[35]....
        /*049c*/ 	.word	0x00007940


	//   ....[36]....
        /*04a0*/ 	.word	0x00007960


	//   ....[37]....
        /*04a4*/ 	.word	0x00009160


	//   ....[38]....
        /*04a8*/ 	.word	0x00009170


	//   ....[39]....
        /*04ac*/ 	.word	0x000091a0


	//   ....[40]....
        /*04b0*/ 	.word	0x000091c0


	//   ....[41]....
        /*04b4*/ 	.word	0x0000ac30


	//   ....[42]....
        /*04b8*/ 	.word	0x0000ac70


	//   ....[43]....
        /*04bc*/ 	.word	0x0000acd0


	//   ....[44]....
        /*04c0*/ 	.word	0x0000ad00


	//   ....[45]....
        /*04c4*/ 	.word	0x0000af30


	//   ....[46]....
        /*04c8*/ 	.word	0x0000af40


	//   ....[47]....
        /*04cc*/ 	.word	0x0000b140


	//   ....[48]....
        /*04d0*/ 	.word	0x0000b170


	//   ....[49]....
        /*04d4*/ 	.word	0x0000b330


	//   ....[50]....
        /*04d8*/ 	.word	0x0000b360


	//   ....[51]....
        /*04dc*/ 	.word	0x0000b520


	//   ....[52]....
        /*04e0*/ 	.word	0x0000b540


	//   ....[53]....
        /*04e4*/ 	.word	0x0000bec0


	//   ....[54]....
        /*04e8*/ 	.word	0x0000bee0


	//   ....[55]....
        /*04ec*/ 	.word	0x0000c0a0


	//   ....[56]....
        /*04f0*/ 	.word	0x0000c0d0


	//   ....[57]....
        /*04f4*/ 	.word	0x0000c260


	//   ....[58]....
        /*04f8*/ 	.word	0x0000c290


	//   ....[59]....
        /*04fc*/ 	.word	0x0000c420


	//   ....[60]....
        /*0500*/ 	.word	0x0000c440


	//----- nvinfo : EIATTR_EXIT_INSTR_OFFSETS
	.align		4
.L_618:
        /*0504*/ 	.byte	0x04, 0x1c
        /*0506*/ 	.short	(.L_620 - .L_619)


	//   ....[0]....
.L_619:
        /*0508*/ 	.word	0x00000450


	//   ....[1]....
        /*050c*/ 	.word	0x0000b550


	//   ....[2]....
        /*0510*/ 	.word	0x0000b690


	//   ....[3]....
        /*0514*/ 	.word	0x0000b6f0


	//   ....[4]....
        /*0518*/ 	.word	0x0000c450


	//   ....[5]....
        /*051c*/ 	.word	0x0000c560


	//   ....[6]....
        /*0520*/ 	.word	0x0000c5c0


	//----- nvinfo : EIATTR_CTAIDZ_USED
	.align		4
.L_620:
        /*0524*/ 	.byte	0x01, 0x04
	.zero		2


	//----- nvinfo : EIATTR_MAX_THREADS
	.align		4
        /*0528*/ 	.byte	0x04, 0x05
        /*052a*/ 	.short	(.L_622 - .L_621)
.L_621:
        /*052c*/ 	.word	0x00000100
        /*0530*/ 	.word	0x00000001
        /*0534*/ 	.word	0x00000001


	//----- nvinfo : EIATTR_CRS_STACK_SIZE
	.align		4
.L_622:
        /*0538*/ 	.byte	0x04, 0x1e
        /*053a*/ 	.short	(.L_624 - .L_623)
.L_623:
        /*053c*/ 	.word	0x00000000
.L_624:


//--------------------- .nv.info._ZN7cutlass13device_kernelIN5flash19enable_sm80_to_sm89INS1_16FlashAttnFwdSm80INS1_25CollectiveMainloopFwdSm80ILi8ELi1ELb0EN4cute5tupleIJNS5_1CILi128EEENS7_ILi32EEENS7_ILi256EEEEEELi256ENS_6half_tEfNS_4arch4Sm80ELb0ELb0ELb0ELb1ELb1ELb1ELb1ELb0EEENS1_21CollectiveEpilogueFwdINS6_IJS8_SA_S9_EEENS6_IJNS7_ILi1EEESI_SI_EEESC_SE_Li256ELb1ELb1ELb0ELb0EEENS1_19SingleTileSchedulerILb1ELb0ELb1ELi128EEEEEEEEEvNT_6ParamsE --------------------------
	.section	.nv.info._ZN7cutlass13device_kernelIN5flash19enable_sm80_to_sm89INS1_16FlashAttnFwdSm80INS1_25CollectiveMainloopFwdSm80ILi8ELi1ELb0EN4cute5tupleIJNS5_1CILi128EEENS7_ILi32EEENS7_ILi256EEEEEELi256ENS_6half_tEfNS_4arch4Sm80ELb0ELb0ELb0ELb1ELb1ELb1ELb1ELb0EEENS1_21CollectiveEpilogueFwdINS6_IJS8_SA_S9_EEENS6_IJNS7_ILi1EEESI_SI_EEESC_SE_Li256ELb1ELb1ELb0ELb0EEENS1_19SingleTileSchedulerILb1ELb0ELb1ELi128EEEEEEEEEvNT_6ParamsE,"",@"SHT_CUDA_INFO"
	.sectionflags	@""
	.align	4


	//----- nvinfo : EIATTR_CUDA_API_VERSION
	.align		4
        /*0000*/ 	.byte	0x04, 0x37
        /*0002*/ 	.short	(.L_626 - .L_625)
.L_625:
        /*0004*/ 	.word	0x00000082


	//----- nvinfo : EIATTR_SW2861232_WAR
	.align		4
.L_626:
        /*0008*/ 	.byte	0x01, 0x35
	.zero		2


	//----- nvinfo : EIATTR_PARAM_CBANK
	.align		4
        /*000c*/ 	.byte	0x04, 0x0a
        /*000e*/ 	.short	(.L_628 - .L_627)
	.align		4
.L_627:
        /*0010*/ 	.word	index@(.nv.constant0._ZN7cutlass13device_kernelIN5flash19enable_sm80_to_sm89INS1_16FlashAttnFwdSm80INS1_25CollectiveMainloopFwdSm80ILi8ELi1ELb0EN4cute5tupleIJNS5_1CILi128EEENS7_ILi32EEENS7_ILi256EEEEEELi256ENS_6half_tEfNS_4arch4Sm80ELb0ELb0ELb0ELb1ELb1ELb1ELb1ELb0EEENS1_21CollectiveEpilogueFwdINS6_IJS8_SA_S9_EEENS6_IJNS7_ILi1EEESI_SI_EEESC_SE_Li256ELb1ELb1ELb0ELb0EEENS1_19SingleTileSchedulerILb1ELb0ELb1ELi128EEEEEEEEEvNT_6ParamsE)
        /*0014*/ 	.short	0x0160
        /*0016*/ 	.short	0x0418


	//----- nvinfo : EIATTR_CBANK_PARAM_SIZE
	.align		4
.L_628:
        /*0018*/ 	.byte	0x03, 0x19
        /*001a*/ 	.short	0x0418


	//----- nvinfo : EIATTR_KPARAM_INFO
	.align		4
        /*001c*/ 	.byte	0x04, 0x17
        /*001e*/ 	.short	(.L_630 - .L_629)
.L_629:
        /*0020*/ 	.word	0x00000000
        /*0024*/ 	.short	0x0000
        /*0026*/ 	.short	0x0000
        /*0028*/ 	.byte	0x00, 0xf0, 0x61, 0x10


	//----- nvinfo : EIATTR_MAXREG_COUNT
	.align		4
.L_630:
        /*002c*/ 	.byte	0x03, 0x1b
        /*002e*/ 	.short	0x00ff


	//----- nvinfo : EIATTR_NUM_BARRIERS
	.align		4
        /*0030*/ 	.byte	0x02, 0x4c
        /*0032*/ 	.byte	0x02
	.zero		1


	//----- nvinfo : EIATTR_MERCURY_ISA_VERSION
	.align		4
        /*0034*/ 	.byte	0x03, 0x5f
        /*0036*/ 	.short	0x0000


	//----- nvinfo : EIATTR_COOP_GROUP_MASK_REGIDS
	.align		4
        /*0038*/ 	.byte	0x04, 0x29
        /*003a*/ 	.short	(.L_632 - .L_631)


	//   ....[0]....
.L_631:
        /*003c*/ 	.word	0xffffffff


	//   ....[1]....
        /*0040*/ 	.word	0xffffffff


	//   ....[2]....
        /*0044*/ 	.word	0xffffffff


	//   ....[3]....
        /*0048*/ 	.word	0xffffffff


	//   ....[4]....
        /*004c*/ 	.word	0xffffffff


	//   ....[5]....
        /*0050*/ 	.word	0xffffffff


	//   ....[6]....
        /*0054*/ 	.word	0xffffffff


	//   ....[7]....
        /*0058*/ 	.word	0xffffffff


	//   ....[8]....
        /*005c*/ 	.word	0xffffffff


	//   ....[9]....
        /*0060*/ 	.word	0xffffffff


	//   ....[10]....
        /*0064*/ 	.word	0xffffffff


	//   ....[11]....
        /*0068*/ 	.word	0xffffffff


	//   ....[12]....
        /*006c*/ 	.word	0xffffffff


	//   ....[13]....
        /*0070*/ 	.word	0xffffffff


	//   ....[14]....
        /*0074*/ 	.word	0xffffffff


	//   ....[15]....
        /*0078*/ 	.word	0xffffffff


	//   ....[16]....
        /*007c*/ 	.word	0xffffffff


	//   ....[17]....
        /*0080*/ 	.word	0xffffffff


	//   ....[18]....
        /*0084*/ 	.word	0xffffffff


	//   ....[19]....
        /*0088*/ 	.word	0xffffffff


	//   ....[20]....
        /*008c*/ 	.word	0xffffffff


	//   ....[21]....
        /*0090*/ 	.word	0xffffffff


	//   ....[22]....
        /*0094*/ 	.word	0xffffffff


	//   ....[23]....
        /*0098*/ 	.word	0xffffffff


	//   ....[24]....
        /*009c*/ 	.word	0xffffffff


	//   ....[25]....
        /*00a0*/ 	.word	0xffffffff


	//   ....[26]....
        /*00a4*/ 	.word	0xffffffff


	//   ....[27]....
        /*00a8*/ 	.word	0xffffffff


	//   ....[28]....
        /*00ac*/ 	.word	0xffffffff


	//   ....[29]....
        /*00b0*/ 	.word	0xffffffff


	//   ....[30]....
        /*00b4*/ 	.word	0xffffffff


	//   ....[31]....
        /*00b8*/ 	.word	0xffffffff


	//   ....[32]....
        /*00bc*/ 	.word	0xffffffff


	//   ....[33]....
        /*00c0*/ 	.word	0xffffffff


	//   ....[34]....
        /*00c4*/ 	.word	0xffffffff


	//   ....[35]....
        /*00c8*/ 	.word	0xffffffff


	//   ....[36]....
        /*00cc*/ 	.word	0xffffffff


	//   ....[37]....
        /*00d0*/ 	.word	0xffffffff


	//   ....[38]....
        /*00d4*/ 	.word	0xffffffff


	//   ....[39]....
        /*00d8*/ 	.word	0xffffffff


	//   ....[40]....
        /*00dc*/ 	.word	0xffffffff


	//   ....[41]....
        /*00e0*/ 	.word	0xffffffff


	//   ....[42]....
        /*00e4*/ 	.word	0xffffffff


	//   ....[43]....
        /*00e8*/ 	.word	0xffffffff


	//   ....[44]....
        /*00ec*/ 	.word	0xffffffff


	//   ....[45]....
        /*00f0*/ 	.word	0xffffffff


	//   ....[46]....
        /*00f4*/ 	.word	0xffffffff


	//   ....[47]....
        /*00f8*/ 	.word	0xffffffff


	//   ....[48]....
        /*00fc*/ 	.word	0xffffffff


	//   ....[49]....
        /*0100*/ 	.word	0xffffffff


	//   ....[50]....
        /*0104*/ 	.word	0xffffffff


	//   ....[51]....
        /*0108*/ 	.word	0xffffffff


	//   ....[52]....
        /*010c*/ 	.word	0xffffffff


	//   ....[53]....
        /*0110*/ 	.word	0xffffffff


	//   ....[54]....
        /*0114*/ 	.word	0xffffffff


	//   ....[55]....
        /*0118*/ 	.word	0xffffffff


	//   ....[56]....
        /*011c*/ 	.word	0xffffffff


	//   ....[57]....
        /*0120*/ 	.word	0xffffffff


	//   ....[58]....
        /*0124*/ 	.word	0xffffffff


	//----- nvinfo : EIATTR_COOP_GROUP_INSTR_OFFSETS
	.align		4
.L_632:
        /*0128*/ 	.byte	0x04, 0x28
        /*012a*/ 	.short	(.L_634 - .L_633)


	//   ....[0]....
.L_633:
        /*012c*/ 	.word	0x00000090


	//   ....[1]....
        /*0130*/ 	.word	0x00001f60


	//   ....[2]....
        /*0134*/ 	.word	0x00001f70


	//   ....[3]....
        /*0138*/ 	.word	0x00003130


	//   ....[4]....
        /*013c*/ 	.word	0x00003140


	//   ....[5]....
        /*0140*/ 	.word	0x00004210


	//   ....[6]....
        /*0144*/ 	.word	0x00004230


	//   ....[7]....
        /*0148*/ 	.word	0x00004600


	//   ....[8]....
        /*014c*/ 	.word	0x00004620


	//   ....[9]....
        /*0150*/ 	.word	0x000052d0


	//   ....[10]....
        /*0154*/ 	.word	0x00005300


	//   ....[11]....
        /*0158*/ 	.word	0x00005560


	//   ....[12]....
        /*015c*/ 	.word	0x00005590


	//   ....[13]....
        /*0160*/ 	.word	0x00005700


	//   ....[14]....
        /*0164*/ 	.word	0x00005730


	//   ....[15]....
        /*0168*/ 	.word	0x000058a0


	//   ....[16]....
        /*016c*/ 	.word	0x000058e0


	//   ....[17]....
        /*0170*/ 	.word	0x00005da0


	//   ....[18]....
        /*0174*/ 	.word	0x00005df0


	//   ....[19]....
        /*0178*/ 	.word	0x0000cce0


	//   ....[20]....
        /*017c*/ 	.word	0x0000cd20


	//   ....[21]....
        /*0180*/ 	.word	0x0000d8f0


	//   ....[22]....
        /*0184*/ 	.word	0x0000d900


	//   ....[23]....
        /*0188*/ 	.word	0x0000de60


	//   ....[24]....
        /*018c*/ 	.word	0x0000deb0


	//   ....[25]....
        /*0190*/ 	.word	0x0000ded0


	//   ....[26]....
        /*0194*/ 	.word	0x0000def0


	//   ....[27]....
        /*0198*/ 	.word	0x0000ea30


	//   ....[28]....
        /*019c*/ 	.word	0x0000ea40


	//   ....[29]....
        /*01a0*/ 	.word	0x0000ec60


	//   ....[30]....
        /*01a4*/ 	.word	0x0000ec70


	//   ....[31]....
        /*01a8*/ 	.word	0x0000f5e0


	//   ....[32]....
        /*01ac*/ 	.word	0x0000f600


	//   ....[33]....
        /*01b0*/ 	.word	0x0000f6a0


	//   ....[34]....
        /*01b4*/ 	.word	0x0000f6b0


	//   ....[35]....
        /*01b8*/ 	.word	0x00010870


	//   ....[36]....
        /*01bc*/ 	.word	0x000108a0


	//   ....[37]....
        /*01c0*/ 	.word	0x000108f0


	//   ....[38]....
        /*01c4*/ 	.word	0x00010900


	//   ....[39]....
        /*01c8*/ 	.word	0x00012380


	//   ....[40]....
        /*01cc*/ 	.word	0x000123c0


	//   ....[41]....
        /*01d0*/ 	.word	0x000123f0


	//   ....[42]....
        /*01d4*/ 	.word	0x00012420


	//   ....[43]....
        /*01d8*/ 	.word	0x00012660


	//   ....[44]....
        /*01dc*/ 	.word	0x00012670


	//   ....[45]....
        /*01e0*/ 	.word	0x00012870


	//   ....[46]....
        /*01e4*/ 	.word	0x000128a0


	//   ....[47]....
        /*01e8*/ 	.word	0x00012a60


	//   ....[48]....
        /*01ec*/ 	.word	0x00012a90


	//   ....[49]....
        /*01f0*/ 	.word	0x00012c50


	//   ....[50]....
        /*01f4*/ 	.word	0x00012c70


	//   ....[51]....
        /*01f8*/ 	.word	0x00013610


	//   ....[52]....
        /*01fc*/ 	.word	0x00013640


	//   ....[53]....
        /*0200*/ 	.word	0x000137d0


	//   ....[54]....
        /*0204*/ 	.word	0x00013800


	//   ....[55]....
        /*0208*/ 	.word	0x00013990


	//   ....[56]....
        /*020c*/ 	.word	0x000139c0


	//   ....[57]....
        /*0210*/ 	.word	0x00013b50


	//   ....[58]....
        /*0214*/ 	.word	0x00013b70


	//----- nvinfo : EIATTR_EXIT_INSTR_OFFSETS
	.align		4
.L_634:
        /*0218*/ 	.byte	0x04, 0x1c
        /*021a*/ 	.short	(.L_636 - .L_635)


	//   ....[0]....
.L_635:
        /*021c*/ 	.word	0x00000440


	//   ....[1]....
        /*0220*/ 	.word	0x00012c80


	//   ....[2]....
        /*0224*/ 	.word	0x00012dc0


	//   ....[3]....
        /*0228*/ 	.word	0x00012e20


	//   ....[4]....
        /*022c*/ 	.word	0x00013b80


	//   ....[5]....
        /*0230*/ 	.word	0x00013c90


	//   ....[6]....
        /*0234*/ 	.word	0x00013cf0


	//----- nvinfo : EIATTR_CTAIDZ_USED
	.align		4
.L_636:
        /*0238*/ 	.byte	0x01, 0x04
	.zero		2


	//----- nvinfo : EIATTR_MAX_THREADS
	.align		4
        /*023c*/ 	.byte	0x04, 0x05
        /*023e*/ 	.short	(.L_638 - .L_637)
.L_637:
        /*0240*/ 	.word	0x00000100
        /*0244*/ 	.word	0x00000001
        /*0248*/ 	.word	0x00000001


	//----- nvinfo : EIATTR_CRS_STACK_SIZE
	.align		4
.L_638:
        /*024c*/ 	.byte	0x04, 0x1e
        /*024e*/ 	.short	(.L_640 - .L_639)
.L_639:
        /*0250*/ 	.word	0x00000000
.L_640:


//--------------------- .nv.info._ZN7cutlass13device_kernelIN5flash19enable_sm80_to_sm89INS1_16FlashAttnFwdSm80INS1_25CollectiveMainloopFwdSm80ILi8ELi1ELb1EN4cute5tupleIJNS5_1CILi128EEENS7_ILi48EEENS7_ILi256EEEEEELi256ENS_6half_tEfNS_4arch4Sm80ELb0ELb1ELb0ELb0ELb1ELb0ELb1ELb0EEENS1_21CollectiveEpilogueFwdINS6_IJS8_SA_S9_EEENS6_IJNS7_ILi1EEESI_SI_EEESC_SE_Li256ELb0ELb1ELb0ELb0EEENS1_19SingleTileSchedulerILb0ELb0ELb1ELi128EEEEEEEEEvNT_6ParamsE --------------------------
	.section	.nv.info._ZN7cutlass13device_kernelIN5flash19enable_sm80_to_sm89INS1_16FlashAttnFwdSm80INS1_25CollectiveMainloopFwdSm80ILi8ELi1ELb1EN4cute5tupleIJNS5_1CILi128EEENS7_ILi48EEENS7_ILi256EEEEEELi256ENS_6half_tEfNS_4arch4Sm80ELb0ELb1ELb0ELb0ELb1ELb0ELb1ELb0EEENS1_21CollectiveEpilogueFwdINS6_IJS8_SA_S9_EEENS6_IJNS7_ILi1EEESI_SI_EEESC_SE_Li256ELb0ELb1ELb0ELb0EEENS1_19SingleTileSchedulerILb0ELb0ELb1ELi128EEEEEEEEEvNT_6ParamsE,"",@"SHT_CUDA_INFO"
	.sectionflags	@""
	.align	4


	//----- nvinfo : EIATTR_CUDA_API_VERSION
	.align		4
        /*0000*/ 	.byte	0x04, 0x37
        /*0002*/ 	.short	(.L_642 - .L_641)
.L_641:
        /*0004*/ 	.word	0x00000082


	//----- nvinfo : EIATTR_SW2861232_WAR
	.align		4
.L_642:
        /*0008*/ 	.byte	0x01, 0x35
	.zero		2


	//----- nvinfo : EIATTR_PARAM_CBANK
	.align		4
        /*000c*/ 	.byte	0x04, 0x0a
        /*000e*/ 	.short	(.L_644 - .L_643)
	.align		4
.L_643:
        /*0010*/ 	.word	index@(.nv.constant0._ZN7cutlass13device_kernelIN5flash19enable_sm80_to_sm89INS1_16FlashAttnFwdSm80INS1_25CollectiveMainloopFwdSm80ILi8ELi1ELb1EN4cute5tupleIJNS5_1CILi128EEENS7_ILi48EEENS7_ILi256EEEEEELi256ENS_6half_tEfNS_4arch4Sm80ELb0ELb1ELb0ELb0ELb1ELb0ELb1ELb0EEENS1_21CollectiveEpilogueFwdINS6_IJS8_SA_S9_EEENS6_IJNS7_ILi1EEESI_SI_EEESC_SE_Li256ELb0ELb1ELb0ELb0EEENS1_19SingleTileSchedulerILb0ELb0ELb1ELi128EEEEEEEEEvNT_6ParamsE)
        /*0014*/ 	.short	0x0160
        /*0016*/ 	.short	0x0418


	//----- nvinfo : EIATTR_CBANK_PARAM_SIZE
	.align		4
.L_644:
        /*0018*/ 	.byte	0x03, 0x19
        /*001a*/ 	.short	0x0418


	//----- nvinfo : EIATTR_KPARAM_INFO
	.align		4
        /*001c*/ 	.byte	0x04, 0x17
        /*001e*/ 	.short	(.L_646 - .L_645)
.L_645:
        /*0020*/ 	.word	0x00000000
        /*0024*/ 	.short	0x0000
        /*0026*/ 	.short	0x0000
        /*0028*/ 	.byte	0x00, 0xf0, 0x61, 0x10


	//----- nvinfo : EIATTR_MAXREG_COUNT
	.align		4
.L_646:
        /*002c*/ 	.byte	0x03, 0x1b
        /*002e*/ 	.short	0x00ff


	//----- nvinfo : EIATTR_NUM_BARRIERS
	.align		4
        /*0030*/ 	.byte	0x02, 0x4c
        /*0032*/ 	.byte	0x02
	.zero		1


	//----- nvinfo : EIATTR_ANNOTATIONS
	.align		4
        /*0034*/ 	.byte	0x04, 0x55
        /*0036*/ 	.short	(.L_648 - .L_647)


	//   ....[0]....
.L_647:
        /* <DEDUP_REMOVED lines=101> */


	//----- nvinfo : EIATTR_MERCURY_ISA_VERSION
	.align		4
.L_648:
        /*0678*/ 	.byte	0x03, 0x5f
        /*067a*/ 	.short	0x0000


	//----- nvinfo : EIATTR_COOP_GROUP_MASK_REGIDS
	.align		4
        /*067c*/ 	.byte	0x04, 0x29
        /*067e*/ 	.short	(.L_650 - .L_649)


	//   ....[0]....
.L_649:
        /*0680*/ 	.word	0xffffffff


	//   ....[1]....
        /*0684*/ 	.word	0xffffffff


	//   ....[2]....
        /*0688*/ 	.word	0xffffffff


	//   ....[3]....
        /*068c*/ 	.word	0xffffffff


	//   ....[4]....
        /*0690*/ 	.word	0xffffffff


	//   ....[5]....
        /*0694*/ 	.word	0xffffffff


	//   ....[6]....
        /*0698*/ 	.word	0xffffffff


	//   ....[7]....
        /*069c*/ 	.word	0xffffffff


	//   ....[8]....
        /*06a0*/ 	.word	0xffffffff


	//   ....[9]....
        /*06a4*/ 	.word	0xffffffff


	//   ....[10]....
        /*06a8*/ 	.word	0xffffffff


	//   ....[11]....
        /*06ac*/ 	.word	0xffffffff


	//   ....[12]....
        /*06b0*/ 	.word	0xffffffff


	//   ....[13]....
        /*06b4*/ 	.word	0xffffffff


	//   ....[14]....
        /*06b8*/ 	.word	0xffffffff


	//   ....[15]....
        /*06bc*/ 	.word	0xffffffff


	//   ....[16]....
        /*06c0*/ 	.word	0xffffffff


	//   ....[17]....
        /*06c4*/ 	.word	0xffffffff


	//   ....[18]....
        /*06c8*/ 	.word	0xffffffff


	//   ....[19]....
        /*06cc*/ 	.word	0xffffffff


	//   ....[20]....
        /*06d0*/ 	.word	0xffffffff


	//   ....[21]....
        /*06d4*/ 	.word	0xffffffff


	//   ....[22]....
        /*06d8*/ 	.word	0xffffffff


	//   ....[23]....
        /*06dc*/ 	.word	0xffffffff


	//   ....[24]....
        /*06e0*/ 	.word	0xffffffff


	//   ....[25]....
        /*06e4*/ 	.word	0xffffffff


	//   ....[26]....
        /*06e8*/ 	.word	0xffffffff


	//   ....[27]....
        /*06ec*/ 	.word	0xffffffff


	//   ....[28]....
        /*06f0*/ 	.word	0xffffffff


	//   ....[29]....
        /*06f4*/ 	.word	0xffffffff


	//   ....[30]....
        /*06f8*/ 	.word	0xffffffff


	//   ....[31]....
        /*06fc*/ 	.word	0xffffffff


	//   ....[32]....
        /*0700*/ 	.word	0xffffffff


	//   ....[33]....
        /*0704*/ 	.word	0xffffffff


	//   ....[34]....
        /*0708*/ 	.word	0xffffffff


	//   ....[35]....
        /*070c*/ 	.word	0xffffffff


	//   ....[36]....
        /*0710*/ 	.word	0xffffffff


	//   ....[37]....
        /*0714*/ 	.word	0xffffffff


	//   ....[38]....
        /*0718*/ 	.word	0xffffffff


	//   ....[39]....
        /*071c*/ 	.word	0xffffffff


	//   ....[40]....
        /*0720*/ 	.word	0xffffffff


	//   ....[41]....
        /*0724*/ 	.word	0xffffffff


	//   ....[42]....
        /*0728*/ 	.word	0xffffffff


	//   ....[43]....
        /*072c*/ 	.word	0xffffffff


	//   ....[44]....
        /*0730*/ 	.word	0xffffffff


	//   ....[45]....
        /*0734*/ 	.word	0xffffffff


	//   ....[46]....
        /*0738*/ 	.word	0xffffffff


	//   ....[47]....
        /*073c*/ 	.word	0xffffffff


	//   ....[48]....
        /*0740*/ 	.word	0xffffffff


	//   ....[49]....
        /*0744*/ 	.word	0xffffffff


	//   ....[50]....
        /*0748*/ 	.word	0xffffffff


	//   ....[51]....
        /*074c*/ 	.word	0xffffffff


	//   ....[52]....
        /*0750*/ 	.word	0xffffffff


	//   ....[53]....
        /*0754*/ 	.word	0xffffffff


	//   ....[54]....
        /*0758*/ 	.word	0xffffffff


	//   ....[55]....
        /*075c*/ 	.word	0xffffffff


	//   ....[56]....
        /*0760*/ 	.word	0xffffffff


	//   ....[57]....
        /*0764*/ 	.word	0xffffffff


	//   ....[58]....
        /*0768*/ 	.word	0xffffffff


	//   ....[59]....
        /*076c*/ 	.word	0xffffffff


	//   ....[60]....
        /*0770*/ 	.word	0xffffffff


	//   ....[61]....
        /*0774*/ 	.word	0xffffffff


	//   ....[62]....
        /*0778*/ 	.word	0xffffffff


	//   ....[63]....
        /*077c*/ 	.word	0xffffffff


	//   ....[64]....
        /*0780*/ 	.word	0xffffffff


	//   ....[65]....
        /*0784*/ 	.word	0xffffffff


	//   ....[66]....
        /*0788*/ 	.word	0xffffffff


	//   ....[67]....
        /*078c*/ 	.word	0xffffffff


	//   ....[68]....
        /*0790*/ 	.word	0xffffffff


	//   ....[69]....
        /*0794*/ 	.word	0xffffffff


	//   ....[70]....
        /*0798*/ 	.word	0xffffffff


	//   ....[71]....
        /*079c*/ 	.word	0xffffffff


	//   ....[72]....
        /*07a0*/ 	.word	0xffffffff


	//   ....[73]....
        /*07a4*/ 	.word	0xffffffff


	//   ....[74]....
        /*07a8*/ 	.word	0xffffffff


	//   ....[75]....
        /*07ac*/ 	.word	0xffffffff


	//   ....[76]....
        /*07b0*/ 	.word	0xffffffff


	//   ....[77]....
        /*07b4*/ 	.word	0xffffffff


	//   ....[78]....
        /*07b8*/ 	.word	0xffffffff


	//   ....[79]....
        /*07bc*/ 	.word	0xffffffff


	//   ....[80]....
        /*07c0*/ 	.word	0xffffffff


	//   ....[81]....
        /*07c4*/ 	.word	0xffffffff


	//   ....[82]....
        /*07c8*/ 	.word	0xffffffff


	//   ....[83]....
        /*07cc*/ 	.word	0xffffffff


	//   ....[84]....
        /*07d0*/ 	.word	0xffffffff


	//   ....[85]....
        /*07d4*/ 	.word	0xffffffff


	//   ....[86]....
        /*07d8*/ 	.word	0xffffffff


	//   ....[87]....
        /*07dc*/ 	.word	0xffffffff


	//   ....[88]....
        /*07e0*/ 	.word	0xffffffff


	//   ....[89]....
        /*07e4*/ 	.word	0xffffffff


	//   ....[90]....
        /*07e8*/ 	.word	0xffffffff


	//   ....[91]....
        /*07ec*/ 	.word	0xffffffff


	//   ....[92]....
        /*07f0*/ 	.word	0xffffffff


	//   ....[93]....
        /*07f4*/ 	.word	0xffffffff


	//   ....[94]....
        /*07f8*/ 	.word	0xffffffff


	//   ....[95]....
        /*07fc*/ 	.word	0xffffffff


	//   ....[96]....
        /*0800*/ 	.word	0xffffffff


	//   ....[97]....
        /*0804*/ 	.word	0xffffffff


	//----- nvinfo : EIATTR_COOP_GROUP_INSTR_OFFSETS
	.align		4
.L_650:
        /*0808*/ 	.byte	0x04, 0x28
        /*080a*/ 	.short	(.L_652 - .L_651)


	//   ....[0]....
.L_651:
        /*080c*/ 	.word	0x000012c0


	//   ....[1]....
        /*0810*/ 	.word	0x000012f0


	//   ....[2]....
        /*0814*/ 	.word	0x00001330


	//   ....[3]....
        /*0818*/ 	.word	0x000013d0


	//   ....[4]....
        /*081c*/ 	.word	0x00001570


	//   ....[5]....
        /*0820*/ 	.word	0x00001590


	//   ....[6]....
        /*0824*/ 	.word	0x000015a0


	//   ....[7]....
        /*0828*/ 	.word	0x000015b0


	//   ....[8]....
        /*082c*/ 	.word	0x00001700


	//   ....[9]....
        /*0830*/ 	.word	0x00001720


	//   ....[10]....
        /*0834*/ 	.word	0x000019f0


	//   ....[11]....
        /*0838*/ 	.word	0x00001a00


	//   ....[12]....
        /*083c*/ 	.word	0x00001d60


	//   ....[13]....
        /*0840*/ 	.word	0x00001d90


	//   ....[14]....
        /*0844*/ 	.word	0x00002180


	//   ....[15]....
        /*0848*/ 	.word	0x00002190


	//   ....[16]....
        /*084c*/ 	.word	0x00003180


	//   ....[17]....
        /*0850*/ 	.word	0x00003190


	//   ....[18]....
        /*0854*/ 	.word	0x00003210


	//   ....[19]....
        /*0858*/ 	.word	0x00003230


	//   ....[20]....
        /*085c*/ 	.word	0x00003560


	//   ....[21]....
        /*0860*/ 	.word	0x000037d0


	//   ....[22]....
        /*0864*/ 	.word	0x00004410


	//   ....[23]....
        /*0868*/ 	.word	0x00004470


	//   ....[24]....
        /*086c*/ 	.word	0x00004490


	//   ....[25]....
        /*0870*/ 	.word	0x00004580


	//   ....[26]....
        /*0874*/ 	.word	0x000060b0


	//   ....[27]....
        /*0878*/ 	.word	0x000060c0


	//   ....[28]....
        /*087c*/ 	.word	0x00006200


	//   ....[29]....
        /*0880*/ 	.word	0x00006210


	//   ....[30]....
        /*0884*/ 	.word	0x00006f90


	//   ....[31]....
        /*0888*/ 	.word	0x00006fb0


	//   ....[32]....
        /*088c*/ 	.word	0x000070c0


	//   ....[33]....
        /*0890*/ 	.word	0x000070e0


	//   ....[34]....
        /*0894*/ 	.word	0x000072e0


	//   ....[35]....
        /*0898*/ 	.word	0x00007920


	//   ....[36]....
        /*089c*/ 	.word	0x00007ca0


	//   ....[37]....
        /*08a0*/ 	.word	0x00007cc0


	//   ....[38]....
        /*08a4*/ 	.word	0x000087e0


	//   ....[39]....
        /*08a8*/ 	.word	0x00008800


	//   ....[40]....
        /*08ac*/ 	.word	0x0000a0b0


	//   ....[41]....
        /*08b0*/ 	.word	0x0000a0c0


	//   ....[42]....
        /*08b4*/ 	.word	0x0000a200


	//   ....[43]....
        /*08b8*/ 	.word	0x0000a210


	//   ....[44]....
        /*08bc*/ 	.word	0x0000afc0


	//   ....[45]....
        /*08c0*/ 	.word	0x0000afe0


	//   ....[46]....
        /*08c4*/ 	.word	0x0000b0d0


	//   ....[47]....
        /*08c8*/ 	.word	0x0000b0e0


	//   ....[48]....
        /*08cc*/ 	.word	0x0000b2e0


	//   ....[49]....
        /*08d0*/ 	.word	0x0000b300


	//   ....[50]....
        /*08d4*/ 	.word	0x0000b900


	//   ....[51]....
        /*08d8*/ 	.word	0x0000b920


	//   ....[52]....
        /*08dc*/ 	.word	0x0000cf60


	//   ....[53]....
        /*08e0*/ 	.word	0x0000cf70


	//   ....[54]....
        /*08e4*/ 	.word	0x0000d140


	//   ....[55]....
        /*08e8*/ 	.word	0x0000d150


	//   ....[56]....
        /*08ec*/ 	.word	0x0000df30


	//   ....[57]....
        /*08f0*/ 	.word	0x0000df40


	//   ....[58]....
        /*08f4*/ 	.word	0x0000e000


	//   ....[59]....
        /*08f8*/ 	.word	0x0000e030


	//   ....[60]....
        /*08fc*/ 	.word	0x0000e210


	//   ....[61]....
        /*0900*/ 	.word	0x0000e830


	//   ....[62]....
        /*0904*/ 	.word	0x0000eba0


	//   ....[63]....
        /*0908*/ 	.word	0x0000ebc0


	//   ....[64]....
        /*090c*/ 	.word	0x0000f6e0


	//   ....[65]....
        /*0910*/ 	.word	0x0000f700


	//   ....[66]....
        /*0914*/ 	.word	0x00010930


	//   ....[67]....
        /*0918*/ 	.word	0x00010940


	//   ....[68]....
        /*091c*/ 	.word	0x00010970


	//   ....[69]....
        /*0920*/ 	.word	0x00010980


	//   ....[70]....
        /*0924*/ 	.word	0x00012380


	//   ....[71]....
        /*0928*/ 	.word	0x00012390


	//   ....[72]....
        /*092c*/ 	.word	0x000123b0


	//   ....[73]....
        /*0930*/ 	.word	0x000123c0


	//   ....[74]....
        /*0934*/ 	.word	0x000123d0


	//   ....[75]....
        /*0938*/ 	.word	0x000123e0


	//   ....[76]....
        /*093c*/ 	.word	0x000126c0


	//   ....[77]....
        /*0940*/ 	.word	0x000126f0


	//   ....[78]....
        /*0944*/ 	.word	0x000128b0


	//   ....[79]....
        /*0948*/ 	.word	0x000128e0


	//   ....[80]....
        /*094c*/ 	.word	0x00012aa0


	//   ....[81]....
        /*0950*/ 	.word	0x00012ac0


	//   ....[82]....
        /*0954*/ 	.word	0x000131e0


	//   ....[83]....
        /*0958*/ 	.word	0x00013200


	//   ....[84]....
        /*095c*/ 	.word	0x000133b0


	//   ....[85]....
        /*0960*/ 	.word	0x000133e0


	//   ....[86]....
        /*0964*/ 	.word	0x00013570


	//   ....[87]....
        /*0968*/ 	.word	0x000135a0


	//   ....[88]....
        /*096c*/ 	.word	0x00013730


	//   ....[89]....
        /*0970*/ 	.word	0x00013750


	//   ....[90]....
        /*0974*/ 	.word	0x00013900


	//   ....[91]....
        /*0978*/ 	.word	0x00013940


	//   ....[92]....
        /*097c*/ 	.word	0x00013980


	//   ....[93]....
        /*0980*/ 	.word	0x000139c0


	//   ....[94]....
        /*0984*/ 	.word	0x00013a10


	//   ....[95]....
        /*0988*/ 	.word	0x00013a50


	//   ....[96]....
        /*098c*/ 	.word	0x00013a90


	//   ....[97]....
        /*0990*/ 	.word	0x00013ad0


	//----- nvinfo : EIATTR_EXIT_INSTR_OFFSETS
	.align		4
.L_652:
        /*0994*/ 	.byte	0x04, 0x1c
        /*0996*/ 	.short	(.L_654 - .L_653)


	//   ....[0]....
.L_653:
        /*0998*/ 	.word	0x00000040


	//   ....[1]....
        /*099c*/ 	.word	0x00012ad0


	//   ....[2]....
        /*09a0*/ 	.word	0x00012c10


	//   ....[3]....
        /*09a4*/ 	.word	0x00012c70


	//   ....[4]....
        /*09a8*/ 	.word	0x00013760


	//   ....[5]....
        /*09ac*/ 	.word	0x00013870


	//   ....[6]....
        /*09b0*/ 	.word	0x000138d0


	//----- nvinfo : EIATTR_CTAIDZ_USED
	.align		4
.L_654:
        /*09b4*/ 	.byte	0x01, 0x04
	.zero		2


	//----- nvinfo : EIATTR_MAX_THREADS
	.align		4
        /*09b8*/ 	.byte	0x04, 0x05
        /*09ba*/ 	.short	(.L_656 - .L_655)
.L_655:
        /*09bc*/ 	.word	0x00000100
        /*09c0*/ 	.word	0x00000001
        /*09c4*/ 	.word	0x00000001


	//----- nvinfo : EIATTR_CRS_STACK_SIZE
	.align		4
.L_656:
        /*09c8*/ 	.byte	0x04, 0x1e
        /*09ca*/ 	.short	(.L_658 - .L_657)
.L_657:
        /*09cc*/ 	.word	0x00000000
.L_658:


//--------------------- .nv.info._ZN7cutlass13device_kernelIN5flash19enable_sm80_to_sm89INS1_16FlashAttnFwdSm80INS1_25CollectiveMainloopFwdSm80ILi8ELi1ELb1EN4cute5tupleIJNS5_1CILi128EEENS7_ILi48EEENS7_ILi256EEEEEELi256ENS_6half_tEfNS_4arch4Sm80ELb0ELb1ELb0ELb1ELb1ELb0ELb1ELb0EEENS1_21CollectiveEpilogueFwdINS6_IJS8_SA_S9_EEENS6_IJNS7_ILi1EEESI_SI_EEESC_SE_Li256ELb1ELb1ELb0ELb0EEENS1_19SingleTileSchedulerILb1ELb0ELb1ELi128EEEEEEEEEvNT_6ParamsE --------------------------
	.section	.nv.info._ZN7cutlass13device_kernelIN5flash19enable_sm80_to_sm89INS1_16FlashAttnFwdSm80INS1_25CollectiveMainloopFwdSm80ILi8ELi1ELb1EN4cute5tupleIJNS5_1CILi128EEENS7_ILi48EEENS7_ILi256EEEEEELi256ENS_6half_tEfNS_4arch4Sm80ELb0ELb1ELb0ELb1ELb1ELb0ELb1ELb0EEENS1_21CollectiveEpilogueFwdINS6_IJS8_SA_S9_EEENS6_IJNS7_ILi1EEESI_SI_EEESC_SE_Li256ELb1ELb1ELb0ELb0EEENS1_19SingleTileSchedulerILb1ELb0ELb1ELi128EEEEEEEEEvNT_6ParamsE,"",@"SHT_CUDA_INFO"
	.sectionflags	@""
	.align	4


	//----- nvinfo : EIATTR_CUDA_API_VERSION
	.align		4
        /*0000*/ 	.byte	0x04, 0x37
        /*0002*/ 	.short	(.L_660 - .L_659)
.L_659:
        /*0004*/ 	.word	0x00000082


	//----- nvinfo : EIATTR_SW2861232_WAR
	.align		4
.L_660:
        /*0008*/ 	.byte	0x01, 0x35
	.zero		2


	//----- nvinfo : EIATTR_PARAM_CBANK
	.align		4
        /*000c*/ 	.byte	0x04, 0x0a
        /*000e*/ 	.short	(.L_662 - .L_661)
	.align		4
.L_661:
        /*0010*/ 	.word	index@(.nv.constant0._ZN7cutlass13device_kernelIN5flash19enable_sm80_to_sm89INS1_16FlashAttnFwdSm80INS1_25CollectiveMainloopFwdSm80ILi8ELi1ELb1EN4cute5tupleIJNS5_1CILi128EEENS7_ILi48EEENS7_ILi256EEEEEELi256ENS_6half_tEfNS_4arch4Sm80ELb0ELb1ELb0ELb1ELb1ELb0ELb1ELb0EEENS1_21CollectiveEpilogueFwdINS6_IJS8_SA_S9_EEENS6_IJNS7_ILi1EEESI_SI_EEESC_SE_Li256ELb1ELb1ELb0ELb0EEENS1_19SingleTileSchedulerILb1ELb0ELb1ELi128EEEEEEEEEvNT_6ParamsE)
        /*0014*/ 	.short	0x0160
        /*0016*/ 	.short	0x0418


	//----- nvinfo : EIATTR_CBANK_PARAM_SIZE
	.align		4
.L_662:
        /*0018*/ 	.byte	0x03, 0x19
        /*001a*/ 	.short	0x0418


	//----- nvinfo : EIATTR_KPARAM_INFO
	.align		4
        /*001c*/ 	.byte	0x04, 0x17
        /*001e*/ 	.short	(.L_664 - .L_663)
.L_663:
        /*0020*/ 	.word	0x00000000
        /*0024*/ 	.short	0x0000
        /*0026*/ 	.short	0x0000
        /*0028*/ 	.byte	0x00, 0xf0, 0x61, 0x10


	//----- nvinfo : EIATTR_MAXREG_COUNT
	.align		4
.L_664:
        /*002c*/ 	.byte	0x03, 0x1b
        /*002e*/ 	.short	0x00ff


	//----- nvinfo : EIATTR_NUM_BARRIERS
	.align		4
        /*0030*/ 	.byte	0x02, 0x4c
        /*0032*/ 	.byte	0x02
	.zero		1


	//----- nvinfo : EIATTR_ANNOTATIONS
	.align		4
        /*0034*/ 	.byte	0x04, 0x55
        /*0036*/ 	.short	(.L_666 - .L_665)


	//   ....[0]....
.L_665:
        /* <DEDUP_REMOVED lines=102> */


	//----- nvinfo : EIATTR_MERCURY_ISA_VERSION
	.align		4
.L_666:
        /*0680*/ 	.byte	0x03, 0x5f
        /*0682*/ 	.short	0x0000


	//----- nvinfo : EIATTR_COOP_GROUP_MASK_REGIDS
	.align		4
        /*0684*/ 	.byte	0x04, 0x29
        /*0686*/ 	.short	(.L_668 - .L_667)


	//   ....[0]....
.L_667:
        /*0688*/ 	.word	0xffffffff


	//   ....[1]....
        /*068c*/ 	.word	0xffffffff


	//   ....[2]....
        /*0690*/ 	.word	0xffffffff


	//   ....[3]....
        /*0694*/ 	.word	0xffffffff


	//   ....[4]....
        /*0698*/ 	.word	0xffffffff


	//   ....[5]....
        /*069c*/ 	.word	0xffffffff


	//   ....[6]....
        /*06a0*/ 	.word	0xffffffff


	//   ....[7]....
        /*06a4*/ 	.word	0xffffffff


	//   ....[8]....
        /*06a8*/ 	.word	0xffffffff


	//   ....[9]....
        /*06ac*/ 	.word	0xffffffff


	//   ....[10]....
        /*06b0*/ 	.word	0xffffffff


	//   ....[11]....
        /*06b4*/ 	.word	0xffffffff


	//   ....[12]....
        /*06b8*/ 	.word	0xffffffff


	//   ....[13]....
        /*06bc*/ 	.word	0xffffffff


	//   ....[14]....
        /*06c0*/ 	.word	0xffffffff


	//   ....[15]....
        /*06c4*/ 	.word	0xffffffff


	//   ....[16]....
        /*06c8*/ 	.word	0xffffffff


	//   ....[17]....
        /*06cc*/ 	.word	0xffffffff


	//   ....[18]....
        /*06d0*/ 	.word	0xffffffff


	//   ....[19]....
        /*06d4*/ 	.word	0xffffffff


	//   ....[20]....
        /*06d8*/ 	.word	0xffffffff


	//   ....[21]....
        /*06dc*/ 	.word	0xffffffff


	//   ....[22]....
        /*06e0*/ 	.word	0xffffffff


	//   ....[23]....
        /*06e4*/ 	.word	0xffffffff


	//   ....[24]....
        /*06e8*/ 	.word	0xffffffff


	//   ....[25]....
        /*06ec*/ 	.word	0xffffffff


	//   ....[26]....
        /*06f0*/ 	.word	0xffffffff


	//   ....[27]....
        /*06f4*/ 	.word	0xffffffff


	//   ....[28]....
        /*06f8*/ 	.word	0xffffffff


	//   ....[29]....
        /*06fc*/ 	.word	0xffffffff


	//   ....[30]....
        /*0700*/ 	.word	0xffffffff


	//   ....[31]....
        /*0704*/ 	.word	0xffffffff


	//   ....[32]....
        /*0708*/ 	.word	0xffffffff


	//   ....[33]....
        /*070c*/ 	.word	0xffffffff


	//   ....[34]....
        /*0710*/ 	.word	0xffffffff


	//   ....[35]....
        /*0714*/ 	.word	0xffffffff


	//   ....[36]....
        /*0718*/ 	.word	0xffffffff


	//   ....[37]....
        /*071c*/ 	.word	0xffffffff


	//   ....[38]....
        /*0720*/ 	.word	0xffffffff


	//   ....[39]....
        /*0724*/ 	.word	0xffffffff


	//   ....[40]....
        /*0728*/ 	.word	0xffffffff


	//   ....[41]....
        /*072c*/ 	.word	0xffffffff


	//   ....[42]....
        /*0730*/ 	.word	0xffffffff


	//   ....[43]....
        /*0734*/ 	.word	0xffffffff


	//   ....[44]....
        /*0738*/ 	.word	0xffffffff


	//   ....[45]....
        /*073c*/ 	.word	0xffffffff


	//   ....[46]....
        /*0740*/ 	.word	0xffffffff


	//   ....[47]....
        /*0744*/ 	.word	0xffffffff


	//   ....[48]....
        /*0748*/ 	.word	0xffffffff


	//   ....[49]....
        /*074c*/ 	.word	0xffffffff


	//   ....[50]....
        /*0750*/ 	.word	0xffffffff


	//   ....[51]....
        /*0754*/ 	.word	0xffffffff


	//   ....[52]....
        /*0758*/ 	.word	0xffffffff


	//   ....[53]....
        /*075c*/ 	.word	0xffffffff


	//   ....[54]....
        /*0760*/ 	.word	0xffffffff


	//   ....[55]....
        /*0764*/ 	.word	0xffffffff


	//   ....[56]....
        /*0768*/ 	.word	0xffffffff


	//   ....[57]....
        /*076c*/ 	.word	0xffffffff


	//   ....[58]....
        /*0770*/ 	.word	0xffffffff


	//   ....[59]....
        /*0774*/ 	.word	0xffffffff


	//   ....[60]....
        /*0778*/ 	.word	0xffffffff


	//   ....[61]....
        /*077c*/ 	.word	0xffffffff


	//   ....[62]....
        /*0780*/ 	.word	0xffffffff


	//   ....[63]....
        /*0784*/ 	.word	0xffffffff


	//   ....[64]....
        /*0788*/ 	.word	0xffffffff


	//   ....[65]....
        /*078c*/ 	.word	0xffffffff


	//   ....[66]....
        /*0790*/ 	.word	0xffffffff


	//   ....[67]....
        /*0794*/ 	.word	0xffffffff


	//   ....[68]....
        /*0798*/ 	.word	0xffffffff


	//   ....[69]....
        /*079c*/ 	.word	0xffffffff


	//   ....[70]....
        /*07a0*/ 	.word	0xffffffff


	//   ....[71]....
        /*07a4*/ 	.word	0xffffffff


	//   ....[72]....
        /*07a8*/ 	.word	0xffffffff


	//   ....[73]....
        /*07ac*/ 	.word	0xffffffff


	//   ....[74]....
        /*07b0*/ 	.word	0xffffffff


	//   ....[75]....
        /*07b4*/ 	.word	0xffffffff


	//   ....[76]....
        /*07b8*/ 	.word	0xffffffff


	//   ....[77]....
        /*07bc*/ 	.word	0xffffffff


	//   ....[78]....
        /*07c0*/ 	.word	0xffffffff


	//   ....[79]....
        /*07c4*/ 	.word	0xffffffff


	//   ....[80]....
        /*07c8*/ 	.word	0xffffffff


	//   ....[81]....
        /*07cc*/ 	.word	0xffffffff


	//   ....[82]....
        /*07d0*/ 	.word	0xffffffff


	//   ....[83]....
        /*07d4*/ 	.word	0xffffffff


	//   ....[84]....
        /*07d8*/ 	.word	0xffffffff


	//   ....[85]....
        /*07dc*/ 	.word	0xffffffff


	//   ....[86]....
        /*07e0*/ 	.word	0xffffffff


	//   ....[87]....
        /*07e4*/ 	.word	0xffffffff


	//   ....[88]....
        /*07e8*/ 	.word	0xffffffff


	//   ....[89]....
        /*07ec*/ 	.word	0xffffffff


	//   ....[90]....
        /*07f0*/ 	.word	0xffffffff


	//   ....[91]....
        /*07f4*/ 	.word	0xffffffff


	//   ....[92]....
        /*07f8*/ 	.word	0xffffffff


	//   ....[93]....
        /*07fc*/ 	.word	0xffffffff


	//   ....[94]....
        /*0800*/ 	.word	0xffffffff


	//   ....[95]....
        /*0804*/ 	.word	0xffffffff


	//   ....[96]....
        /*0808*/ 	.word	0xffffffff


	//   ....[97]....
        /*080c*/ 	.word	0xffffffff


	//   ....[98]....
        /*0810*/ 	.word	0xffffffff


	//----- nvinfo : EIATTR_COOP_GROUP_INSTR_OFFSETS
	.align		4
.L_668:
        /*0814*/ 	.byte	0x04, 0x28
        /*0816*/ 	.short	(.L_670 - .L_669)


	//   ....[0]....
.L_669:
        /*0818*/ 	.word	0x000000a0


	//   ....[1]....
        /*081c*/ 	.word	0x000019c0


	//   ....[2]....
        /*0820*/ 	.word	0x000019f0


	//   ....[3]....
        /*0824*/ 	.word	0x00001b00


	//   ....[4]....
        /*0828*/ 	.word	0x00001b30


	//   ....[5]....
        /*082c*/ 	.word	0x00001d30


	//   ....[6]....
        /*0830*/ 	.word	0x00001d50


	//   ....[7]....
        /*0834*/ 	.word	0x00001d90


	//   ....[8]....
        /*0838*/ 	.word	0x00001dc0


	//   ....[9]....
        /*083c*/ 	.word	0x00001e30


	//   ....[10]....
        /*0840*/ 	.word	0x00001e60


	//   ....[11]....
        /*0844*/ 	.word	0x000021f0


	//   ....[12]....
        /*0848*/ 	.word	0x00002230


	//   ....[13]....
        /*084c*/ 	.word	0x00002310


	//   ....[14]....
        /*0850*/ 	.word	0x00002330


	//   ....[15]....
        /*0854*/ 	.word	0x00002890


	//   ....[16]....
        /*0858*/ 	.word	0x000028a0


	//   ....[17]....
        /*085c*/ 	.word	0x000038c0


	//   ....[18]....
        /*0860*/ 	.word	0x000038d0


	//   ....[19]....
        /*0864*/ 	.word	0x000039e0


	//   ....[20]....
        /*0868*/ 	.word	0x00003a00


	//   ....[21]....
        /*086c*/ 	.word	0x00003cf0


	//   ....[22]....
        /*0870*/ 	.word	0x00003f50


	//   ....[23]....
        /*0874*/ 	.word	0x00004ae0


	//   ....[24]....
        /*0878*/ 	.word	0x00004b30


	//   ....[25]....
        /*087c*/ 	.word	0x00004cd0


	//   ....[26]....
        /*0880*/ 	.word	0x00004d40


	//   ....[27]....
        /*0884*/ 	.word	0x00006860


	//   ....[28]....
        /*0888*/ 	.word	0x00006870


	//   ....[29]....
        /*088c*/ 	.word	0x000069b0


	//   ....[30]....
        /*0890*/ 	.word	0x000069c0


	//   ....[31]....
        /*0894*/ 	.word	0x00007740


	//   ....[32]....
        /*0898*/ 	.word	0x00007760


	//   ....[33]....
        /*089c*/ 	.word	0x00007870


	//   ....[34]....
        /*08a0*/ 	.word	0x00007890


	//   ....[35]....
        /*08a4*/ 	.word	0x00007a90


	//   ....[36]....
        /*08a8*/ 	.word	0x000080b0


	//   ....[37]....
        /*08ac*/ 	.word	0x00008430


	//   ....[38]....
        /*08b0*/ 	.word	0x00008450


	//   ....[39]....
        /*08b4*/ 	.word	0x00008f60


	//   ....[40]....
        /*08b8*/ 	.word	0x00008f80


	//   ....[41]....
        /*08bc*/ 	.word	0x0000a800


	//   ....[42]....
        /*08c0*/ 	.word	0x0000a810


	//   ....[43]....
        /*08c4*/ 	.word	0x0000a950


	//   ....[44]....
        /*08c8*/ 	.word	0x0000a960


	//   ....[45]....
        /*08cc*/ 	.word	0x0000b710


	//   ....[46]....
        /*08d0*/ 	.word	0x0000b730


	//   ....[47]....
        /*08d4*/ 	.word	0x0000b820


	//   ....[48]....
        /*08d8*/ 	.word	0x0000b830


	//   ....[49]....
        /*08dc*/ 	.word	0x0000ba30


	//   ....[50]....
        /*08e0*/ 	.word	0x0000ba50


	//   ....[51]....
        /*08e4*/ 	.word	0x0000c050


	//   ....[52]....
        /*08e8*/ 	.word	0x0000c070


	//   ....[53]....
        /*08ec*/ 	.word	0x0000d6b0


	//   ....[54]....
        /*08f0*/ 	.word	0x0000d6c0


	//   ....[55]....
        /*08f4*/ 	.word	0x0000d890


	//   ....[56]....
        /*08f8*/ 	.word	0x0000d8a0


	//   ....[57]....
        /*08fc*/ 	.word	0x0000e680


	//   ....[58]....
        /*0900*/ 	.word	0x0000e690


	//   ....[59]....
        /*0904*/ 	.word	0x0000e750


	//   ....[60]....
        /*0908*/ 	.word	0x0000e780


	//   ....[61]....
        /*090c*/ 	.word	0x0000e960


	//   ....[62]....
        /*0910*/ 	.word	0x0000ef70


	//   ....[63]....
        /*0914*/ 	.word	0x0000f2d0


	//   ....[64]....
        /*0918*/ 	.word	0x0000f2f0


	//   ....[65]....
        /*091c*/ 	.word	0x0000fe10


	//   ....[66]....
        /*0920*/ 	.word	0x0000fe30


	//   ....[67]....
        /*0924*/ 	.word	0x00011060


	//   ....[68]....
        /*0928*/ 	.word	0x00011070


	//   ....[69]....
        /*092c*/ 	.word	0x000110a0


	//   ....[70]....
        /*0930*/ 	.word	0x000110c0


	//   ....[71]....
        /*0934*/ 	.word	0x00012b20


	//   ....[72]....
        /*0938*/ 	.word	0x00012b60


	//   ....[73]....
        /*093c*/ 	.word	0x00012bc0


	//   ....[74]....
        /*0940*/ 	.word	0x00012bf0


	//   ....[75]....
        /*0944*/ 	.word	0x00012e20


	//   ....[76]....
        /*0948*/ 	.word	0x00012e30


	//   ....[77]....
        /*094c*/ 	.word	0x00013030


	//   ....[78]....
        /*0950*/ 	.word	0x00013060


	//   ....[79]....
        /*0954*/ 	.word	0x00013220


	//   ....[80]....
        /*0958*/ 	.word	0x00013250


	//   ....[81]....
        /*095c*/ 	.word	0x00013410


	//   ....[82]....
        /*0960*/ 	.word	0x00013430


	//   ....[83]....
        /*0964*/ 	.word	0x00013db0


	//   ....[84]....
        /*0968*/ 	.word	0x00013dd0


	//   ....[85]....
        /*096c*/ 	.word	0x00013f90


	//   ....[86]....
        /*0970*/ 	.word	0x00013fc0


	//   ....[87]....
        /*0974*/ 	.word	0x00014150


	//   ....[88]....
        /*0978*/ 	.word	0x00014180


	//   ....[89]....
        /*097c*/ 	.word	0x00014310


	//   ....[90]....
        /*0980*/ 	.word	0x00014330


	//   ....[91]....
        /*0984*/ 	.word	0x00014500


	//   ....[92]....
        /*0988*/ 	.word	0x00014560


	//   ....[93]....
        /*098c*/ 	.word	0x000145c0


	//   ....[94]....
        /*0990*/ 	.word	0x00014620


	//   ....[95]....
        /*0994*/ 	.word	0x00014690


	//   ....[96]....
        /*0998*/ 	.word	0x000146f0


	//   ....[97]....
        /*099c*/ 	.word	0x00014750


	//   ....[98]....
        /*09a0*/ 	.word	0x000147b0


	//----- nvinfo : EIATTR_EXIT_INSTR_OFFSETS
	.align		4
.L_670:
        /*09a4*/ 	.byte	0x04, 0x1c
        /*09a6*/ 	.short	(.L_672 - .L_671)


	//   ....[0]....
.L_671:
        /*09a8*/ 	.word	0x00000450


	//   ....[1]....
        /*09ac*/ 	.word	0x00013440


	//   ....[2]....
        /*09b0*/ 	.word	0x00013580


	//   ....[3]....
        /*09b4*/ 	.word	0x000135e0


	//   ....[4]....
        /*09b8*/ 	.word	0x00014340


	//   ....[5]....
        /*09bc*/ 	.word	0x00014450


	//   ....[6]....
        /*09c0*/ 	.word	0x000144b0


	//----- nvinfo : EIATTR_CTAIDZ_USED
	.align		4
.L_672:
        /*09c4*/ 	.byte	0x01, 0x04
	.zero		2


	//----- nvinfo : EIATTR_MAX_THREADS
	.align		4
        /*09c8*/ 	.byte	0x04, 0x05
        /*09ca*/ 	.short	(.L_674 - .L_673)
.L_673:
        /*09cc*/ 	.word	0x00000100
        /*09d0*/ 	.word	0x00000001
        /*09d4*/ 	.word	0x00000001


	//----- nvinfo : EIATTR_CRS_STACK_SIZE
	.align		4
.L_674:
        /*09d8*/ 	.byte	0x04, 0x1e
        /*09da*/ 	.short	(.L_676 - .L_675)
.L_675:
        /*09dc*/ 	.word	0x00000000
.L_676:


//--------------------- .nv.info._ZN7cutlass13device_kernelIN5flash19enable_sm80_to_sm89INS1_16FlashAttnFwdSm80INS1_25CollectiveMainloopFwdSm80ILi8ELi1ELb0EN4cute5tupleIJNS5_1CILi128EEENS7_ILi32EEENS7_ILi256EEEEEELi256ENS_6half_tEfNS_4arch4Sm80ELb0ELb1ELb0ELb1ELb1ELb1ELb1ELb0EEENS1_21CollectiveEpilogueFwdINS6_IJS8_SA_S9_EEENS6_IJNS7_ILi1EEESI_SI_EEESC_SE_Li256ELb1ELb1ELb0ELb0EEENS1_19SingleTileSchedulerILb1ELb0ELb1ELi128EEEEEEEEEvNT_6ParamsE --------------------------
	.section	.nv.info._ZN7cutlass13device_kernelIN5flash19enable_sm80_to_sm89INS1_16FlashAttnFwdSm80INS1_25CollectiveMainloopFwdSm80ILi8ELi1ELb0EN4cute5tupleIJNS5_1CILi128EEENS7_ILi32EEENS7_ILi256EEEEEELi256ENS_6half_tEfNS_4arch4Sm80ELb0ELb1ELb0ELb1ELb1ELb1ELb1ELb0EEENS1_21CollectiveEpilogueFwdINS6_IJS8_SA_S9_EEENS6_IJNS7_ILi1EEESI_SI_EEESC_SE_Li256ELb1ELb1ELb0ELb0EEENS1_19SingleTileSchedulerILb1ELb0ELb1ELi128EEEEEEEEEvNT_6ParamsE,"",@"SHT_CUDA_INFO"
	.sectionflags	@""
	.align	4


	//----- nvinfo : EIATTR_CUDA_API_VERSION
	.align		4
        /*0000*/ 	.byte	0x04, 0x37
        /*0002*/ 	.short	(.L_678 - .L_677)
.L_677:
        /*0004*/ 	.word	0x00000082


	//----- nvinfo : EIATTR_SW2861232_WAR
	.align		4
.L_678:
        /*0008*/ 	.byte	0x01, 0x35
	.zero		2


	//----- nvinfo : EIATTR_PARAM_CBANK
	.align		4
        /*000c*/ 	.byte	0x04, 0x0a
        /*000e*/ 	.short	(.L_680 - .L_679)
	.align		4
.L_679:
        /*0010*/ 	.word	index@(.nv.constant0._ZN7cutlass13device_kernelIN5flash19enable_sm80_to_sm89INS1_16FlashAttnFwdSm80INS1_25CollectiveMainloopFwdSm80ILi8ELi1ELb0EN4cute5tupleIJNS5_1CILi128EEENS7_ILi32EEENS7_ILi256EEEEEELi256ENS_6half_tEfNS_4arch4Sm80ELb0ELb1ELb0ELb1ELb1ELb1ELb1ELb0EEENS1_21CollectiveEpilogueFwdINS6_IJS8_SA_S9_EEENS6_IJNS7_ILi1EEESI_SI_EEESC_SE_Li256ELb1ELb1ELb0ELb0EEENS1_19SingleTileSchedulerILb1ELb0ELb1ELi128EEEEEEEEEvNT_6ParamsE)
        /*0014*/ 	.short	0x0160
        /*0016*/ 	.short	0x0418


	//----- nvinfo : EIATTR_CBANK_PARAM_SIZE
	.align		4
.L_680:
        /*0018*/ 	.byte	0x03, 0x19
        /*001a*/ 	.short	0x0418


	//----- nvinfo : EIATTR_KPARAM_INFO
	.align		4
        /*001c*/ 	.byte	0x04, 0x17
        /*001e*/ 	.short	(.L_682 - .L_681)
.L_681:
        /*0020*/ 	.word	0x00000000
        /*0024*/ 	.short	0x0000
        /*0026*/ 	.short	0x0000
        /*0028*/ 	.byte	0x00, 0xf0, 0x61, 0x10


	//----- nvinfo : EIATTR_MAXREG_COUNT
	.align		4
.L_682:
        /*002c*/ 	.byte	0x03, 0x1b
        /*002e*/ 	.short	0x00ff


	//----- nvinfo : EIATTR_NUM_BARRIERS
	.align		4
        /*0030*/ 	.byte	0x02, 0x4c
        /*0032*/ 	.byte	0x02
	.zero		1


	//----- nvinfo : EIATTR_MERCURY_ISA_VERSION
	.align		4
        /*0034*/ 	.byte	0x03, 0x5f
        /*0036*/ 	.short	0x0000


	//----- nvinfo : EIATTR_COOP_GROUP_MASK_REGIDS
	.align		4
        /*0038*/ 	.byte	0x04, 0x29
        /*003a*/ 	.short	(.L_684 - .L_683)


	//   ....[0]....
.L_683:
        /*003c*/ 	.word	0xffffffff


	//   ....[1]....
        /*0040*/ 	.word	0xffffffff


	//   ....[2]....
        /*0044*/ 	.word	0xffffffff


	//   ....[3]....
        /*0048*/ 	.word	0xffffffff


	//   ....[4]....
        /*004c*/ 	.word	0xffffffff


	//   ....[5]....
        /*0050*/ 	.word	0xffffffff


	//   ....[6]....
        /*0054*/ 	.word	0xffffffff


	//   ....[7]....
        /*0058*/ 	.word	0xffffffff


	//   ....[8]....
        /*005c*/ 	.word	0xffffffff


	//   ....[9]....
        /*0060*/ 	.word	0xffffffff


	//   ....[10]....
        /*0064*/ 	.word	0xffffffff


	//   ....[11]....
        /*0068*/ 	.word	0xffffffff


	//   ....[12]....
        /*006c*/ 	.word	0xffffffff


	//   ....[13]....
        /*0070*/ 	.word	0xffffffff


	//   ....[14]....
        /*0074*/ 	.word	0xffffffff


	//   ....[15]....
        /*0078*/ 	.word	0xffffffff


	//   ....[16]....
        /*007c*/ 	.word	0xffffffff


	//   ....[17]....
        /*0080*/ 	.word	0xffffffff


	//   ....[18]....
        /*0084*/ 	.word	0xffffffff


	//   ....[19]....
        /*0088*/ 	.word	0xffffffff


	//   ....[20]....
        /*008c*/ 	.word	0xffffffff


	//   ....[21]....
        /*0090*/ 	.word	0xffffffff


	//   ....[22]....
        /*0094*/ 	.word	0xffffffff


	//   ....[23]....
        /*0098*/ 	.word	0xffffffff


	//   ....[24]....
        /*009c*/ 	.word	0xffffffff


	//   ....[25]....
        /*00a0*/ 	.word	0xffffffff


	//   ....[26]....
        /*00a4*/ 	.word	0xffffffff


	//   ....[27]....
        /*00a8*/ 	.word	0xffffffff


	//   ....[28]....
        /*00ac*/ 	.word	0xffffffff


	//   ....[29]....
        /*00b0*/ 	.word	0xffffffff


	//   ....[30]....
        /*00b4*/ 	.word	0xffffffff


	//   ....[31]....
        /*00b8*/ 	.word	0xffffffff


	//   ....[32]....
        /*00bc*/ 	.word	0xffffffff


	//   ....[33]....
        /*00c0*/ 	.word	0xffffffff


	//   ....[34]....
        /*00c4*/ 	.word	0xffffffff


	//   ....[35]....
        /*00c8*/ 	.word	0xffffffff


	//   ....[36]....
        /*00cc*/ 	.word	0xffffffff


	//   ....[37]....
        /*00d0*/ 	.word	0xffffffff


	//   ....[38]....
        /*00d4*/ 	.word	0xffffffff


	//   ....[39]....
        /*00d8*/ 	.word	0xffffffff


	//   ....[40]....
        /*00dc*/ 	.word	0xffffffff


	//   ....[41]....
        /*00e0*/ 	.word	0xffffffff


	//   ....[42]....
        /*00e4*/ 	.word	0xffffffff


	//   ....[43]....
        /*00e8*/ 	.word	0xffffffff


	//   ....[44]....
        /*00ec*/ 	.word	0xffffffff


	//   ....[45]....
        /*00f0*/ 	.word	0xffffffff


	//   ....[46]....
        /*00f4*/ 	.word	0xffffffff


	//   ....[47]....
        /*00f8*/ 	.word	0xffffffff


	//   ....[48]....
        /*00fc*/ 	.word	0xffffffff


	//   ....[49]....
        /*0100*/ 	.word	0xffffffff


	//   ....[50]....
        /*0104*/ 	.word	0xffffffff


	//   ....[51]....
        /*0108*/ 	.word	0xffffffff


	//   ....[52]....
        /*010c*/ 	.word	0xffffffff


	//   ....[53]....
        /*0110*/ 	.word	0xffffffff


	//   ....[54]....
        /*0114*/ 	.word	0xffffffff


	//   ....[55]....
        /*0118*/ 	.word	0xffffffff


	//   ....[56]....
        /*011c*/ 	.word	0xffffffff


	//   ....[57]....
        /*0120*/ 	.word	0xffffffff


	//   ....[58]....
        /*0124*/ 	.word	0xffffffff


	//   ....[59]....
        /*0128*/ 	.word	0xffffffff


	//   ....[60]....
        /*012c*/ 	.word	0xffffffff


	//   ....[61]....
        /*0130*/ 	.word	0xffffffff


	//   ....[62]....
        /*0134*/ 	.word	0xffffffff


	//   ....[63]....
        /*0138*/ 	.word	0xffffffff


	//   ....[64]....
        /*013c*/ 	.word	0xffffffff


	//   ....[65]....
        /*0140*/ 	.word	0xffffffff


	//   ....[66]....
        /*0144*/ 	.word	0xffffffff


	//   ....[67]....
        /*0148*/ 	.word	0xffffffff


	//   ....[68]....
        /*014c*/ 	.word	0xffffffff


	//   ....[69]....
        /*0150*/ 	.word	0xffffffff


	//   ....[70]....
        /*0154*/ 	.word	0xffffffff


	//   ....[71]....
        /*0158*/ 	.word	0xffffffff


	//   ....[72]....
        /*015c*/ 	.word	0xffffffff


	//   ....[73]....
        /*0160*/ 	.word	0xffffffff


	//   ....[74]....
        /*0164*/ 	.word	0xffffffff


	//   ....[75]....
        /*0168*/ 	.word	0xffffffff


	//   ....[76]....
        /*016c*/ 	.word	0xffffffff


	//   ....[77]....
        /*0170*/ 	.word	0xffffffff


	//   ....[78]....
        /*0174*/ 	.word	0xffffffff


	//   ....[79]....
        /*0178*/ 	.word	0xffffffff


	//   ....[80]....
        /*017c*/ 	.word	0xffffffff


	//   ....[81]....
        /*0180*/ 	.word	0xffffffff


	//   ....[82]....
        /*0184*/ 	.word	0xffffffff


	//   ....[83]....
        /*0188*/ 	.word	0xffffffff


	//   ....[84]....
        /*018c*/ 	.word	0xffffffff


	//   ....[85]....
        /*0190*/ 	.word	0xffffffff


	//   ....[86]....
        /*0194*/ 	.word	0xffffffff


	//   ....[87]....
        /*0198*/ 	.word	0xffffffff


	//   ....[88]....
        /*019c*/ 	.word	0xffffffff


	//   ....[89]....
        /*01a0*/ 	.word	0xffffffff


	//   ....[90]....
        /*01a4*/ 	.word	0xffffffff


	//   ....[91]....
        /*01a8*/ 	.word	0xffffffff


	//   ....[92]....
        /*01ac*/ 	.word	0xffffffff


	//   ....[93]....
        /*01b0*/ 	.word	0xffffffff


	//   ....[94]....
        /*01b4*/ 	.word	0xffffffff


	//   ....[95]....
        /*01b8*/ 	.word	0xffffffff


	//   ....[96]....
        /*01bc*/ 	.word	0xffffffff


	//   ....[97]....
        /*01c0*/ 	.word	0xffffffff


	//   ....[98]....
        /*01c4*/ 	.word	0xffffffff


	//   ....[99]....
        /*01c8*/ 	.word	0xffffffff


	//   ....[100]....
        /*01cc*/ 	.word	0xffffffff


	//   ....[101]....
        /*01d0*/ 	.word	0xffffffff


	//   ....[102]....
        /*01d4*/ 	.word	0xffffffff


	//   ....[103]....
        /*01d8*/ 	.word	0xffffffff


	//   ....[104]....
        /*01dc*/ 	.word	0xffffffff


	//   ....[105]....
        /*01e0*/ 	.word	0xffffffff


	//   ....[106]....
        /*01e4*/ 	.word	0xffffffff


	//   ....[107]....
        /*01e8*/ 	.word	0xffffffff


	//   ....[108]....
        /*01ec*/ 	.word	0xffffffff


	//   ....[109]....
        /*01f0*/ 	.word	0xffffffff


	//   ....[110]....
        /*01f4*/ 	.word	0xffffffff


	//   ....[111]....
        /*01f8*/ 	.word	0xffffffff


	//   ....[112]....
        /*01fc*/ 	.word	0xffffffff


	//----- nvinfo : EIATTR_COOP_GROUP_INSTR_OFFSETS
	.align		4
.L_684:
        /*0200*/ 	.byte	0x04, 0x28
        /*0202*/ 	.short	(.L_686 - .L_685)


	//   ....[0]....
.L_685:
        /*0204*/ 	.word	0x00000090


	//   ....[1]....
        /*0208*/ 	.word	0x00002380


	//   ....[2]....
        /*020c*/ 	.word	0x00002390


	//   ....[3]....
        /*0210*/ 	.word	0x00003550


	//   ....[4]....
        /*0214*/ 	.word	0x00003560


	//   ....[5]....
        /*0218*/ 	.word	0x00004630


	//   ....[6]....
        /*021c*/ 	.word	0x00004650


	//   ....[7]....
        /*0220*/ 	.word	0x00004a20


	//   ....[8]....
        /*0224*/ 	.word	0x00004a40


	//   ....[9]....
        /*0228*/ 	.word	0x00005b90


	//   ....[10]....
        /*022c*/ 	.word	0x00005bd0


	//   ....[11]....
        /*0230*/ 	.word	0x00005dc0


	//   ....[12]....
        /*0234*/ 	.word	0x00005df0


	//   ....[13]....
        /*0238*/ 	.word	0x00005f70


	//   ....[14]....
        /*023c*/ 	.word	0x00005fa0


	//   ....[15]....
        /*0240*/ 	.word	0x00006120


	//   ....[16]....
        /*0244*/ 	.word	0x00006160


	//   ....[17]....
        /*0248*/ 	.word	0x00006680


	//   ....[18]....
        /*024c*/ 	.word	0x000066c0


	//   ....[19]....
        /*0250*/ 	.word	0x00006ae0


	//   ....[20]....
        /*0254*/ 	.word	0x00006b40


	//   ....[21]....
        /*0258*/ 	.word	0x00006b60


	//   ....[22]....
        /*025c*/ 	.word	0x00006b70


	//   ....[23]....
        /*0260*/ 	.word	0x00006e60


	//   ....[24]....
        /*0264*/ 	.word	0x00006f00


	//   ....[25]....
        /*0268*/ 	.word	0x00006f80


	//   ....[26]....
        /*026c*/ 	.word	0x00006ff0


	//   ....[27]....
        /*0270*/ 	.word	0x00007430


	//   ....[28]....
        /*0274*/ 	.word	0x00007480


	//   ....[29]....
        /*0278*/ 	.word	0x000074c0


	//   ....[30]....
        /*027c*/ 	.word	0x00007500


	//   ....[31]....
        /*0280*/ 	.word	0x00007850


	//   ....[32]....
        /*0284*/ 	.word	0x000078f0


	//   ....[33]....
        /*0288*/ 	.word	0x00007970


	//   ....[34]....
        /*028c*/ 	.word	0x000079e0


	//   ....[35]....
        /*0290*/ 	.word	0x0000afb0


	//   ....[36]....
        /*0294*/ 	.word	0x0000b010


	//   ....[37]....
        /*0298*/ 	.word	0x0000b050


	//   ....[38]....
        /*029c*/ 	.word	0x0000b070


	//   ....[39]....
        /*02a0*/ 	.word	0x0000b230


	//   ....[40]....
        /*02a4*/ 	.word	0x0000b2d0


	//   ....[41]....
        /*02a8*/ 	.word	0x0000b320


	//   ....[42]....
        /*02ac*/ 	.word	0x0000b3a0


	//   ....[43]....
        /*02b0*/ 	.word	0x0000b5f0


	//   ....[44]....
        /*02b4*/ 	.word	0x0000b690


	//   ....[45]....
        /*02b8*/ 	.word	0x0000b710


	//   ....[46]....
        /*02bc*/ 	.word	0x0000b780


	//   ....[47]....
        /*02c0*/ 	.word	0x0000b9c0


	//   ....[48]....
        /*02c4*/ 	.word	0x0000ba10


	//   ....[49]....
        /*02c8*/ 	.word	0x0000ba60


	//   ....[50]....
        /*02cc*/ 	.word	0x0000bad0


	//   ....[51]....
        /*02d0*/ 	.word	0x0000f860


	//   ....[52]....
        /*02d4*/ 	.word	0x0000f890


	//   ....[53]....
        /*02d8*/ 	.word	0x00010440


	//   ....[54]....
        /*02dc*/ 	.word	0x00010450


	//   ....[55]....
        /*02e0*/ 	.word	0x00010760


	//   ....[56]....
        /*02e4*/ 	.word	0x00010a70


	//   ....[57]....
        /*02e8*/ 	.word	0x000110d0


	//   ....[58]....
        /*02ec*/ 	.word	0x00011100


	//   ....[59]....
        /*02f0*/ 	.word	0x00011160


	//   ....[60]....
        /*02f4*/ 	.word	0x00011190


	//   ....[61]....
        /*02f8*/ 	.word	0x00011e40


	//   ....[62]....
        /*02fc*/ 	.word	0x00011e50


	//   ....[63]....
        /*0300*/ 	.word	0x000127f0


	//   ....[64]....
        /*0304*/ 	.word	0x00012800


	//   ....[65]....
        /*0308*/ 	.word	0x00012990


	//   ....[66]....
        /*030c*/ 	.word	0x00012c30


	//   ....[67]....
        /*0310*/ 	.word	0x00013130


	//   ....[68]....
        /*0314*/ 	.word	0x00013280


	//   ....[69]....
        /*0318*/ 	.word	0x00013350


	//   ....[70]....
        /*031c*/ 	.word	0x00013460


	//   ....[71]....
        /*0320*/ 	.word	0x00014b00


	//   ....[72]....
        /*0324*/ 	.word	0x00014b10


	//   ....[73]....
        /*0328*/ 	.word	0x000154b0


	//   ....[74]....
        /*032c*/ 	.word	0x000154c0


	//   ....[75]....
        /*0330*/ 	.word	0x00015700


	//   ....[76]....
        /*0334*/ 	.word	0x00015720


	//   ....[77]....
        /*0338*/ 	.word	0x000157b0


	//   ....[78]....
        /*033c*/ 	.word	0x000157c0


	//   ....[79]....
        /*0340*/ 	.word	0x00016be0


	//   ....[80]....
        /*0344*/ 	.word	0x00016bf0


	//   ....[81]....
        /*0348*/ 	.word	0x000175d0


	//   ....[82]....
        /*034c*/ 	.word	0x000175e0


	//   ....[83]....
        /*0350*/ 	.word	0x00017770


	//   ....[84]....
        /*0354*/ 	.word	0x00017a10


	//   ....[85]....
        /*0358*/ 	.word	0x00017fd0


	//   ....[86]....
        /*035c*/ 	.word	0x00018070


	//   ....[87]....
        /*0360*/ 	.word	0x00018140


	//   ....[88]....
        /*0364*/ 	.word	0x00018250


	//   ....[89]....
        /*0368*/ 	.word	0x000193b0


	//   ....[90]....
        /*036c*/ 	.word	0x000193e0


	//   ....[91]....
        /*0370*/ 	.word	0x00019430


	//   ....[92]....
        /*0374*/ 	.word	0x00019440


	//   ....[93]....
        /*0378*/ 	.word	0x0001aea0


	//   ....[94]....
        /*037c*/ 	.word	0x0001aee0


	//   ....[95]....
        /*0380*/ 	.word	0x0001af20


	//   ....[96]....
        /*0384*/ 	.word	0x0001af50


	//   ....[97]....
        /*0388*/ 	.word	0x0001b190


	//   ....[98]....
        /*038c*/ 	.word	0x0001b1a0


	//   ....[99]....
        /*0390*/ 	.word	0x0001b3a0


	//   ....[100]....
        /*0394*/ 	.word	0x0001b3d0


	//   ....[101]....
        /*0398*/ 	.word	0x0001b590


	//   ....[102]....
        /*039c*/ 	.word	0x0001b5c0


	//   ....[103]....
        /*03a0*/ 	.word	0x0001b780


	//   ....[104]....
        /*03a4*/ 	.word	0x0001b7a0


	//   ....[105]....
        /*03a8*/ 	.word	0x0001c150


	//   ....[106]....
        /*03ac*/ 	.word	0x0001c170


	//   ....[107]....
        /*03b0*/ 	.word	0x0001c300


	//   ....[108]....
        /*03b4*/ 	.word	0x0001c330


	//   ....[109]....
        /*03b8*/ 	.word	0x0001c4c0


	//   ....[110]....
        /*03bc*/ 	.word	0x0001c4f0


	//   ....[111]....
        /*03c0*/ 	.word	0x0001c680


	//   ....[112]....
        /*03c4*/ 	.word	0x0001c6a0


	//----- nvinfo : EIATTR_EXIT_INSTR_OFFSETS
	.align		4
.L_686:
        /*03c8*/ 	.byte	0x04, 0x1c
        /*03ca*/ 	.short	(.L_688 - .L_687)


	//   ....[0]....
.L_687:
        /*03cc*/ 	.word	0x00000440


	//   ....[1]....
        /*03d0*/ 	.word	0x0001b7b0


	//   ....[2]....
        /*03d4*/ 	.word	0x0001b8f0


	//   ....[3]....
        /*03d8*/ 	.word	0x0001b950


	//   ....[4]....
        /*03dc*/ 	.word	0x0001c6b0


	//   ....[5]....
        /*03e0*/ 	.word	0x0001c7c0


	//   ....[6]....
        /*03e4*/ 	.word	0x0001c820


	//----- nvinfo : EIATTR_CTAIDZ_USED
	.align		4
.L_688:
        /*03e8*/ 	.byte	0x01, 0x04
	.zero		2


	//----- nvinfo : EIATTR_MAX_THREADS
	.align		4
        /*03ec*/ 	.byte	0x04, 0x05
        /*03ee*/ 	.short	(.L_690 - .L_689)
.L_689:
        /*03f0*/ 	.word	0x00000100
        /*03f4*/ 	.word	0x00000001
        /*03f8*/ 	.word	0x00000001


	//----- nvinfo : EIATTR_CRS_STACK_SIZE
	.align		4
.L_690:
        /*03fc*/ 	.byte	0x04, 0x1e
        /*03fe*/ 	.short	(.L_692 - .L_691)
.L_691:
        /*0400*/ 	.word	0x00000000
.L_692:


//--------------------- .nv.info._ZN7cutlass13device_kernelIN5flash19enable_sm80_to_sm89INS1_16FlashAttnFwdSm80INS1_25CollectiveMainloopFwdSm80ILi8ELi1ELb1EN4cute5tupleIJNS5_1CILi128EEENS7_ILi64EEENS7_ILi256EEEEEELi256ENS_6half_tEfNS_4arch4Sm80ELb1ELb0ELb0ELb0ELb1ELb0ELb1ELb0EEENS1_21CollectiveEpilogueFwdINS6_IJS8_SA_S9_EEENS6_IJNS7_ILi1EEESI_SI_EEESC_SE_Li256ELb0ELb1ELb0ELb0EEENS1_30DynamicPersistentTileSchedulerILi256ELi256ELb0ELb1ELb0EEEEEEEEEvNT_6ParamsE --------------------------
	.section	.nv.info._ZN7cutlass13device_kernelIN5flash19enable_sm80_to_sm89INS1_16FlashAttnFwdSm80INS1_25CollectiveMainloopFwdSm80ILi8ELi1ELb1EN4cute5tupleIJNS5_1CILi128EEENS7_ILi64EEENS7_ILi256EEEEEELi256ENS_6half_tEfNS_4arch4Sm80ELb1ELb0ELb0ELb0ELb1ELb0ELb1ELb0EEENS1_21CollectiveEpilogueFwdINS6_IJS8_SA_S9_EEENS6_IJNS7_ILi1EEESI_SI_EEESC_SE_Li256ELb0ELb1ELb0ELb0EEENS1_30DynamicPersistentTileSchedulerILi256ELi256ELb0ELb1ELb0EEEEEEEEEvNT_6ParamsE,"",@"SHT_CUDA_INFO"
	.sectionflags	@""
	.align	4


	//----- nvinfo : EIATTR_CUDA_API_VERSION
	.align		4
        /*0000*/ 	.byte	0x04, 0x37
        /*0002*/ 	.short	(.L_694 - .L_693)
.L_693:
        /*0004*/ 	.word	0x00000082


	//----- nvinfo : EIATTR_SW2861232_WAR
	.align		4
.L_694:
        /*0008*/ 	.byte	0x01, 0x35
	.zero		2


	//----- nvinfo : EIATTR_PARAM_CBANK
	.align		4
        /*000c*/ 	.byte	0x04, 0x0a
        /*000e*/ 	.short	(.L_696 - .L_695)
	.align		4
.L_695:
        /*0010*/ 	.word	index@(.nv.constant0._ZN7cutlass13device_kernelIN5flash19enable_sm80_to_sm89INS1_16FlashAttnFwdSm80INS1_25CollectiveMainloopFwdSm80ILi8ELi1ELb1EN4cute5tupleIJNS5_1CILi128EEENS7_ILi64EEENS7_ILi256EEEEEELi256ENS_6half_tEfNS_4arch4Sm80ELb1ELb0ELb0ELb0ELb1ELb0ELb1ELb0EEENS1_21CollectiveEpilogueFwdINS6_IJS8_SA_S9_EEENS6_IJNS7_ILi1EEESI_SI_EEESC_SE_Li256ELb0ELb1ELb0ELb0EEENS1_30DynamicPersistentTileSchedulerILi256ELi256ELb0ELb1ELb0EEEEEEEEEvNT_6ParamsE)
        /*0014*/ 	.short	0x0160
        /*0016*/ 	.short	0x0428


	//----- nvinfo : EIATTR_CBANK_PARAM_SIZE
	.align		4
.L_696:
        /*0018*/ 	.byte	0x03, 0x19
        /*001a*/ 	.short	0x0428


	//----- nvinfo : EIATTR_KPARAM_INFO
	.align		4
        /*001c*/ 	.byte	0x04, 0x17
        /*001e*/ 	.short	(.L_698 - .L_697)
.L_697:
        /*0020*/ 	.word	0x00000000
        /*0024*/ 	.short	0x0000
        /*0026*/ 	.short	0x0000
        /*0028*/ 	.byte	0x00, 0xf0, 0xa1, 0x10


	//----- nvinfo : EIATTR_MAXREG_COUNT
	.align		4
.L_698:
        /*002c*/ 	.byte	0x03, 0x1b
        /*002e*/ 	.short	0x00ff


	//----- nvinfo : EIATTR_NUM_BARRIERS
	.align		4
        /*0030*/ 	.byte	0x02, 0x4c
        /*0032*/ 	.byte	0x06
	.zero		1


	//----- nvinfo : EIATTR_ANNOTATIONS
	.align		4
        /*0034*/ 	.byte	0x04, 0x55
        /*0036*/ 	.short	(.L_700 - .L_699)


	//   ....[0]....
.L_699:
        /* <DEDUP_REMOVED lines=174> */


	//----- nvinfo : EIATTR_MERCURY_ISA_VERSION
	.align		4
.L_700:
        /*0b08*/ 	.byte	0x03, 0x5f
        /*0b0a*/ 	.short	0x0000


	//----- nvinfo : EIATTR_INT_WARP_WIDE_INSTR_OFFSETS
	.align		4
        /*0b0c*/ 	.byte	0x04, 0x31
        /*0b0e*/ 	.short	(.L_702 - .L_701)


	//   ....[0]....
.L_701:
        /*0b10*/ 	.word	0x0000e110


	//   ....[1]....
        /*0b14*/ 	.word	0x0000e190


	//----- nvinfo : EIATTR_COOP_GROUP_MASK_REGIDS
	.align		4
.L_702:
        /*0b18*/ 	.byte	0x04, 0x29
        /*0b1a*/ 	.short	(.L_704 - .L_703)


	//   ....[0]....
.L_703:
        /*0b1c*/ 	.word	0xffffffff


	//   ....[1]....
        /*0b20*/ 	.word	0xffffffff


	//   ....[2]....
        /*0b24*/ 	.word	0xffffffff


	//   ....[3]....
        /*0b28*/ 	.word	0xffffffff


	//   ....[4]....
        /*0b2c*/ 	.word	0xffffffff


	//   ....[5]....
        /*0b30*/ 	.word	0xffffffff


	//   ....[6]....
        /*0b34*/ 	.word	0xffffffff


	//   ....[7]....
        /*0b38*/ 	.word	0xffffffff


	//   ....[8]....
        /*0b3c*/ 	.word	0xffffffff


	//   ....[9]....
        /*0b40*/ 	.word	0xffffffff


	//   ....[10]....
        /*0b44*/ 	.word	0xffffffff


	//   ....[11]....
        /*0b48*/ 	.word	0xffffffff


	//   ....[12]....
        /*0b4c*/ 	.word	0xffffffff


	//   ....[13]....
        /*0b50*/ 	.word	0xffffffff


	//   ....[14]....
        /*0b54*/ 	.word	0xffffffff


	//   ....[15]....
        /*0b58*/ 	.word	0xffffffff


	//   ....[16]....
        /*0b5c*/ 	.word	0xffffffff


	//   ....[17]....
        /*0b60*/ 	.word	0xffffffff


	//   ....[18]....
        /*0b64*/ 	.word	0xffffffff


	//   ....[19]....
        /*0b68*/ 	.word	0xffffffff


	//   ....[20]....
        /*0b6c*/ 	.word	0xffffffff


	//   ....[21]....
        /*0b70*/ 	.word	0xffffffff


	//   ....[22]....
        /*0b74*/ 	.word	0xffffffff


	//   ....[23]....
        /*0b78*/ 	.word	0xffffffff


	//   ....[24]....
        /*0b7c*/ 	.word	0xffffffff


	//   ....[25]....
        /*0b80*/ 	.word	0xffffffff


	//   ....[26]....
        /*0b84*/ 	.word	0xffffffff


	//   ....[27]....
        /*0b88*/ 	.word	0xffffffff


	//   ....[28]....
        /*0b8c*/ 	.word	0xffffffff


	//   ....[29]....
        /*0b90*/ 	.word	0xffffffff


	//   ....[30]....
        /*0b94*/ 	.word	0xffffffff


	//   ....[31]....
        /*0b98*/ 	.word	0xffffffff


	//   ....[32]....
        /*0b9c*/ 	.word	0xffffffff


	//   ....[33]....
        /*0ba0*/ 	.word	0xffffffff


	//   ....[34]....
        /*0ba4*/ 	.word	0xffffffff


	//   ....[35]....
        /*0ba8*/ 	.word	0xffffffff


	//   ....[36]....
        /*0bac*/ 	.word	0xffffffff


	//   ....[37]....
        /*0bb0*/ 	.word	0xffffffff


	//   ....[38]....
        /*0bb4*/ 	.word	0xffffffff


	//   ....[39]....
        /*0bb8*/ 	.word	0xffffffff


	//   ....[40]....
        /*0bbc*/ 	.word	0xffffffff


	//   ....[41]....
        /*0bc0*/ 	.word	0xffffffff


	//   ....[42]....
        /*0bc4*/ 	.word	0xffffffff


	//   ....[43]....
        /*0bc8*/ 	.word	0xffffffff


	//   ....[44]....
        /*0bcc*/ 	.word	0xffffffff


	//   ....[45]....
        /*0bd0*/ 	.word	0xffffffff


	//   ....[46]....
        /*0bd4*/ 	.word	0xffffffff


	//   ....[47]....
        /*0bd8*/ 	.word	0xffffffff


	//   ....[48]....
        /*0bdc*/ 	.word	0xffffffff


	//   ....[49]....
        /*0be0*/ 	.word	0xffffffff


	//   ....[50]....
        /*0be4*/ 	.word	0xffffffff


	//   ....[51]....
        /*0be8*/ 	.word	0xffffffff


	//   ....[52]....
        /*0bec*/ 	.word	0xffffffff


	//   ....[53]....
        /*0bf0*/ 	.word	0xffffffff


	//   ....[54]....
        /*0bf4*/ 	.word	0xffffffff


	//   ....[55]....
        /*0bf8*/ 	.word	0xffffffff


	//   ....[56]....
        /*0bfc*/ 	.word	0xffffffff


	//   ....[57]....
        /*0c00*/ 	.word	0xffffffff


	//   ....[58]....
        /*0c04*/ 	.word	0xffffffff


	//   ....[59]....
        /*0c08*/ 	.word	0xffffffff


	//   ....[60]....
        /*0c0c*/ 	.word	0xffffffff


	//   ....[61]....
        /*0c10*/ 	.word	0xffffffff


	//   ....[62]....
        /*0c14*/ 	.word	0xffffffff


	//   ....[63]....
        /*0c18*/ 	.word	0xffffffff


	//   ....[64]....
        /*0c1c*/ 	.word	0xffffffff


	//   ....[65]....
        /*0c20*/ 	.word	0xffffffff


	//   ....[66]....
        /*0c24*/ 	.word	0xffffffff


	//   ....[67]....
        /*0c28*/ 	.word	0xffffffff


	//   ....[68]....
        /*0c2c*/ 	.word	0xffffffff


	//   ....[69]....
        /*0c30*/ 	.word	0xffffffff


	//   ....[70]....
        /*0c34*/ 	.word	0xffffffff


	//   ....[71]....
        /*0c38*/ 	.word	0xffffffff


	//   ....[72]....
        /*0c3c*/ 	.word	0xffffffff


	//   ....[73]....
        /*0c40*/ 	.word	0xffffffff


	//   ....[74]....
        /*0c44*/ 	.word	0xffffffff


	//   ....[75]....
        /*0c48*/ 	.word	0xffffffff


	//   ....[76]....
        /*0c4c*/ 	.word	0xffffffff


	//   ....[77]....
        /*0c50*/ 	.word	0xffffffff


	//   ....[78]....
        /*0c54*/ 	.word	0xffffffff


	//   ....[79]....
        /*0c58*/ 	.word	0xffffffff


	//   ....[80]....
        /*0c5c*/ 	.word	0xffffffff


	//   ....[81]....
        /*0c60*/ 	.word	0xffffffff


	//   ....[82]....
        /*0c64*/ 	.word	0xffffffff


	//   ....[83]....
        /*0c68*/ 	.word	0xffffffff


	//   ....[84]....
        /*0c6c*/ 	.word	0xffffffff


	//   ....[85]....
        /*0c70*/ 	.word	0xffffffff


	//   ....[86]....
        /*0c74*/ 	.word	0xffffffff


	//   ....[87]....
        /*0c78*/ 	.word	0xffffffff


	//   ....[88]....
        /*0c7c*/ 	.word	0xffffffff


	//   ....[89]....
        /*0c80*/ 	.word	0xffffffff


	//   ....[90]....
        /*0c84*/ 	.word	0xffffffff


	//   ....[91]....
        /*0c88*/ 	.word	0xffffffff


	//   ....[92]....
        /*0c8c*/ 	.word	0xffffffff


	//   ....[93]....
        /*0c90*/ 	.word	0xffffffff


	//   ....[94]....
        /*0c94*/ 	.word	0xffffffff


	//   ....[95]....
        /*0c98*/ 	.word	0xffffffff


	//   ....[96]....
        /*0c9c*/ 	.word	0xffffffff


	//   ....[97]....
        /*0ca0*/ 	.word	0xffffffff


	//   ....[98]....
        /*0ca4*/ 	.word	0xffffffff


	//   ....[99]....
        /*0ca8*/ 	.word	0xffffffff


	//   ....[100]....
        /*0cac*/ 	.word	0xffffffff


	//   ....[101]....
        /*0cb0*/ 	.word	0xffffffff


	//   ....[102]....
        /*0cb4*/ 	.word	0xffffffff


	//   ....[103]....
        /*0cb8*/ 	.word	0xffffffff


	//   ....[104]....
        /*0cbc*/ 	.word	0xffffffff


	//   ....[105]....
        /*0cc0*/ 	.word	0xffffffff


	//   ....[106]....
        /*0cc4*/ 	.word	0xffffffff


	//   ....[107]....
        /*0cc8*/ 	.word	0xffffffff


	//   ....[108]....
        /*0ccc*/ 	.word	0xffffffff


	//   ....[109]....
        /*0cd0*/ 	.word	0xffffffff


	//   ....[110]....
        /*0cd4*/ 	.word	0xffffffff


	//   ....[111]....
        /*0cd8*/ 	.word	0xffffffff


	//   ....[112]....
        /*0cdc*/ 	.word	0xffffffff


	//   ....[113]....
        /*0ce0*/ 	.word	0xffffffff


	//   ....[114]....
        /*0ce4*/ 	.word	0xffffffff


	//   ....[115]....
        /*0ce8*/ 	.word	0xffffffff


	//   ....[116]....
        /*0cec*/ 	.word	0xffffffff


	//   ....[117]....
        /*0cf0*/ 	.word	0xffffffff


	//   ....[118]....
        /*0cf4*/ 	.word	0xffffffff


	//   ....[119]....
        /*0cf8*/ 	.word	0xffffffff


	//   ....[120]....
        /*0cfc*/ 	.word	0xffffffff


	//   ....[121]....
        /*0d00*/ 	.word	0xffffffff


	//   ....[122]....
        /*0d04*/ 	.word	0xffffffff


	//   ....[123]....
        /*0d08*/ 	.word	0xffffffff


	//   ....[124]....
        /*0d0c*/ 	.word	0xffffffff


	//----- nvinfo : EIATTR_COOP_GROUP_INSTR_OFFSETS
	.align		4
.L_704:
        /*0d10*/ 	.byte	0x04, 0x28
        /*0d12*/ 	.short	(.L_706 - .L_705)


	//   ....[0]....
.L_705:
        /*0d14*/ 	.word	0x00000050


	//   ....[1]....
        /*0d18*/ 	.word	0x000017d0


	//   ....[2]....
        /*0d1c*/ 	.word	0x00001800


	//   ....[3]....
        /*0d20*/ 	.word	0x00001830


	//   ....[4]....
        /*0d24*/ 	.word	0x00001850


	//   ....[5]....
        /*0d28*/ 	.word	0x00001a20


	//   ....[6]....
        /*0d2c*/ 	.word	0x00001a40


	//   ....[7]....
        /*0d30*/ 	.word	0x00001b70


	//   ....[8]....
        /*0d34*/ 	.word	0x00001b90


	//   ....[9]....
        /*0d38*/ 	.word	0x00001db0


	//   ....[10]....
        /*0d3c*/ 	.word	0x00001dd0


	//   ....[11]....
        /*0d40*/ 	.word	0x00001e20


	//   ....[12]....
        /*0d44*/ 	.word	0x00001e80


	//   ....[13]....
        /*0d48*/ 	.word	0x00002480


	//   ....[14]....
        /*0d4c*/ 	.word	0x00002490


	//   ....[15]....
        /*0d50*/ 	.word	0x000024a0


	//   ....[16]....
        /*0d54*/ 	.word	0x000024b0


	//   ....[17]....
        /*0d58*/ 	.word	0x00003570


	//   ....[18]....
        /*0d5c*/ 	.word	0x000035e0


	//   ....[19]....
        /*0d60*/ 	.word	0x00003700


	//   ....[20]....
        /*0d64*/ 	.word	0x00003740


	//   ....[21]....
        /*0d68*/ 	.word	0x00003a50


	//   ....[22]....
        /*0d6c*/ 	.word	0x00003c90


	//   ....[23]....
        /*0d70*/ 	.word	0x00004090


	//   ....[24]....
        /*0d74*/ 	.word	0x000040b0


	//   ....[25]....
        /*0d78*/ 	.word	0x000040d0


	//   ....[26]....
        /*0d7c*/ 	.word	0x000040f0


	//   ....[27]....
        /*0d80*/ 	.word	0x00005ce0


	//   ....[28]....
        /*0d84*/ 	.word	0x00005d50


	//   ....[29]....
        /*0d88*/ 	.word	0x00005e50


	//   ....[30]....
        /*0d8c*/ 	.word	0x00005e80


	//   ....[31]....
        /*0d90*/ 	.word	0x00007040


	//   ....[32]....
        /*0d94*/ 	.word	0x000070b0


	//   ....[33]....
        /*0d98*/ 	.word	0x000071b0


	//   ....[34]....
        /*0d9c*/ 	.word	0x000071e0


	//   ....[35]....
        /*0da0*/ 	.word	0x00007520


	//   ....[36]....
        /*0da4*/ 	.word	0x00007750


	//   ....[37]....
        /*0da8*/ 	.word	0x00007a70


	//   ....[38]....
        /*0dac*/ 	.word	0x00007a90


	//   ....[39]....
        /*0db0*/ 	.word	0x00007bb0


	//   ....[40]....
        /*0db4*/ 	.word	0x00007bd0


	//   ....[41]....
        /*0db8*/ 	.word	0x00009ee0


	//   ....[42]....
        /*0dbc*/ 	.word	0x00009f50


	//   ....[43]....
        /*0dc0*/ 	.word	0x00009fa0


	//   ....[44]....
        /*0dc4*/ 	.word	0x00009fd0


	//   ....[45]....
        /*0dc8*/ 	.word	0x0000b340


	//   ....[46]....
        /*0dcc*/ 	.word	0x0000b380


	//   ....[47]....
        /*0dd0*/ 	.word	0x0000b490


	//   ....[48]....
        /*0dd4*/ 	.word	0x0000b4b0


	//   ....[49]....
        /*0dd8*/ 	.word	0x0000b840


	//   ....[50]....
        /*0ddc*/ 	.word	0x0000b860


	//   ....[51]....
        /*0de0*/ 	.word	0x0000b880


	//   ....[52]....
        /*0de4*/ 	.word	0x0000b8a0


	//   ....[53]....
        /*0de8*/ 	.word	0x0000d6c0


	//   ....[54]....
        /*0dec*/ 	.word	0x0000d710


	//   ....[55]....
        /*0df0*/ 	.word	0x0000d730


	//   ....[56]....
        /*0df4*/ 	.word	0x0000d750


	//   ....[57]....
        /*0df8*/ 	.word	0x0000eb70


	//   ....[58]....
        /*0dfc*/ 	.word	0x0000ef20


	//   ....[59]....
        /*0e00*/ 	.word	0x0000ef40


	//   ....[60]....
        /*0e04*/ 	.word	0x0000ef60


	//   ....[61]....
        /*0e08*/ 	.word	0x0000ef80


	//   ....[62]....
        /*0e0c*/ 	.word	0x0000f220


	//   ....[63]....
        /*0e10*/ 	.word	0x0000f240


	//   ....[64]....
        /*0e14*/ 	.word	0x0000f3c0


	//   ....[65]....
        /*0e18*/ 	.word	0x0000f3f0


	//   ....[66]....
        /*0e1c*/ 	.word	0x0000f530


	//   ....[67]....
        /*0e20*/ 	.word	0x0000f560


	//   ....[68]....
        /*0e24*/ 	.word	0x0000f6a0


	//   ....[69]....
        /*0e28*/ 	.word	0x0000f6c0


	//   ....[70]....
        /*0e2c*/ 	.word	0x0000fc90


	//   ....[71]....
        /*0e30*/ 	.word	0x0000fcb0


	//   ....[72]....
        /*0e34*/ 	.word	0x0000ff10


	//   ....[73]....
        /*0e38*/ 	.word	0x0000ff20


	//   ....[74]....
        /*0e3c*/ 	.word	0x00010110


	//   ....[75]....
        /*0e40*/ 	.word	0x00010130


	//   ....[76]....
        /*0e44*/ 	.word	0x00010320


	//   ....[77]....
        /*0e48*/ 	.word	0x00010330


	//   ....[78]....
        /*0e4c*/ 	.word	0x00010590


	//   ....[79]....
        /*0e50*/ 	.word	0x000106a0


	//   ....[80]....
        /*0e54*/ 	.word	0x00010710


	//   ....[81]....
        /*0e58*/ 	.word	0x00010930


	//   ....[82]....
        /*0e5c*/ 	.word	0x000109a0


	//   ....[83]....
        /*0e60*/ 	.word	0x00010a10


	//   ....[84]....
        /*0e64*/ 	.word	0x00010a90


	//   ....[85]....
        /*0e68*/ 	.word	0x00010ed0


	//   ....[86]....
        /*0e6c*/ 	.word	0x00010f20


	//   ....[87]....
        /*0e70*/ 	.word	0x00010f70


	//   ....[88]....
        /*0e74*/ 	.word	0x00010fc0


	//   ....[89]....
        /*0e78*/ 	.word	0x00011030


	//   ....[90]....
        /*0e7c*/ 	.word	0x000110a0


	//   ....[91]....
        /*0e80*/ 	.word	0x000112c0


	//   ....[92]....
        /*0e84*/ 	.word	0x00011330


	//   ....[93]....
        /*0e88*/ 	.word	0x000113a0


	//   ....[94]....
        /*0e8c*/ 	.word	0x00011410


	//   ....[95]....
        /*0e90*/ 	.word	0x00011630


	//   ....[96]....
        /*0e94*/ 	.word	0x000116a0


	//   ....[97]....
        /*0e98*/ 	.word	0x00011710


	//   ....[98]....
        /*0e9c*/ 	.word	0x00011790


	//   ....[99]....
        /*0ea0*/ 	.word	0x00011bd0


	//   ....[100]....
        /*0ea4*/ 	.word	0x00011c10


	//   ....[101]....
        /*0ea8*/ 	.word	0x00011c60


	//   ....[102]....
        /*0eac*/ 	.word	0x00011ca0


	//   ....[103]....
        /*0eb0*/ 	.word	0x00011d00


	//   ....[104]....
        /*0eb4*/ 	.word	0x00011d70


	//   ....[105]....
        /*0eb8*/ 	.word	0x00011de0


	//   ....[106]....
        /*0ebc*/ 	.word	0x00011f90


	//   ....[107]....
        /*0ec0*/ 	.word	0x00012000


	//   ....[108]....
        /*0ec4*/ 	.word	0x00012050


	//   ....[109]....
        /*0ec8*/ 	.word	0x00012090


	//   ....[110]....
        /*0ecc*/ 	.word	0x000120e0


	//   ....[111]....
        /*0ed0*/ 	.word	0x00012120


	//   ....[112]....
        /*0ed4*/ 	.word	0x00012170


	//   ....[113]....
        /*0ed8*/ 	.word	0x000121d0


	//   ....[114]....
        /*0edc*/ 	.word	0x00012220


	//   ....[115]....
        /*0ee0*/ 	.word	0x00012280


	//   ....[116]....
        /*0ee4*/ 	.word	0x000122f0


	//   ....[117]....
        /*0ee8*/ 	.word	0x00012360


	//   ....[118]....
        /*0eec*/ 	.word	0x000123e0


	//   ....[119]....
        /*0ef0*/ 	.word	0x00012450


	//   ....[120]....
        /*0ef4*/ 	.word	0x000124d0


	//   ....[121]....
        /*0ef8*/ 	.word	0x00012550


	//   ....[122]....
        /*0efc*/ 	.word	0x000125d0


	//   ....[123]....
        /*0f00*/ 	.word	0x00012640


	//   ....[124]....
        /*0f04*/ 	.word	0x000126b0


	//----- nvinfo : EIATTR_EXIT_INSTR_OFFSETS
	.align		4
.L_706:
        /*0f08*/ 	.byte	0x04, 0x1c
        /*0f0a*/ 	.short	(.L_708 - .L_707)


	//   ....[0]....
.L_707:
        /*0f0c*/ 	.word	0x000000a0


	//   ....[1]....
        /*0f10*/ 	.word	0x00010650


	//----- nvinfo : EIATTR_MAX_THREADS
	.align		4
.L_708:
        /*0f14*/ 	.byte	0x04, 0x05
        /*0f16*/ 	.short	(.L_710 - .L_709)
.L_709:
        /*0f18*/ 	.word	0x00000100
        /*0f1c*/ 	.word	0x00000001
        /*0f20*/ 	.word	0x00000001


	//----- nvinfo : EIATTR_CRS_STACK_SIZE
	.align		4
.L_710:
        /*0f24*/ 	.byte	0x04, 0x1e
        /*0f26*/ 	.short	(.L_712 - .L_711)
.L_711:
        /*0f28*/ 	.word	0x00000000
.L_712:


//--------------------- .nv.info._ZN7cutlass13device_kernelIN5flash19enable_sm80_to_sm89INS1_16FlashAttnFwdSm80INS1_25CollectiveMainloopFwdSm80ILi8ELi1ELb1EN4cute5tupleIJNS5_1CILi128EEENS7_ILi64EEENS7_ILi256EEEEEELi256ENS_6half_tEfNS_4arch4Sm80ELb1ELb0ELb0ELb1ELb1ELb0ELb1ELb0EEENS1_21CollectiveEpilogueFwdINS6_IJS8_SA_S9_EEENS6_IJNS7_ILi1EEESI_SI_EEESC_SE_Li256ELb1ELb1ELb0ELb0EEENS1_19SingleTileSchedulerILb1ELb0ELb1ELi128EEEEEEEEEvNT_6ParamsE --------------------------
	.section	.nv.info._ZN7cutlass13device_kernelIN5flash19enable_sm80_to_sm89INS1_16FlashAttnFwdSm80INS1_25CollectiveMainloopFwdSm80ILi8ELi1ELb1EN4cute5tupleIJNS5_1CILi128EEENS7_ILi64EEENS7_ILi256EEEEEELi256ENS_6half_tEfNS_4arch4Sm80ELb1ELb0ELb0ELb1ELb1ELb0ELb1ELb0EEENS1_21CollectiveEpilogueFwdINS6_IJS8_SA_S9_EEENS6_IJNS7_ILi1EEESI_SI_EEESC_SE_Li256ELb1ELb1ELb0ELb0EEENS1_19SingleTileSchedulerILb1ELb0ELb1ELi128EEEEEEEEEvNT_6ParamsE,"",@"SHT_CUDA_INFO"
	.sectionflags	@""
	.align	4


	//----- nvinfo : EIATTR_CUDA_API_VERSION
	.align		4
        /*0000*/ 	.byte	0x04, 0x37
        /*0002*/ 	.short	(.L_714 - .L_713)
.L_713:
        /*0004*/ 	.word	0x00000082


	//----- nvinfo : EIATTR_SW2861232_WAR
	.align		4
.L_714:
        /*0008*/ 	.byte	0x01, 0x35
	.zero		2


	//----- nvinfo : EIATTR_PARAM_CBANK
	.align		4
        /*000c*/ 	.byte	0x04, 0x0a
        /*000e*/ 	.short	(.L_716 - .L_715)
	.align		4
.L_715:
        /*0010*/ 	.word	index@(.nv.constant0._ZN7cutlass13device_kernelIN5flash19enable_sm80_to_sm89INS1_16FlashAttnFwdSm80INS1_25CollectiveMainloopFwdSm80ILi8ELi1ELb1EN4cute5tupleIJNS5_1CILi128EEENS7_ILi64EEENS7_ILi256EEEEEELi256ENS_6half_tEfNS_4arch4Sm80ELb1ELb0ELb0ELb1ELb1ELb0ELb1ELb0EEENS1_21CollectiveEpilogueFwdINS6_IJS8_SA_S9_EEENS6_IJNS7_ILi1EEESI_SI_EEESC_SE_Li256ELb1ELb1ELb0ELb0EEENS1_19SingleTileSchedulerILb1ELb0ELb1ELi128EEEEEEEEEvNT_6ParamsE)
        /*0014*/ 	.short	0x0160
        /*0016*/ 	.short	0x0418


	//----- nvinfo : EIATTR_CBANK_PARAM_SIZE
	.align		4
.L_716:
        /*0018*/ 	.byte	0x03, 0x19
        /*001a*/ 	.short	0x0418


	//----- nvinfo : EIATTR_KPARAM_INFO
	.align		4
        /*001c*/ 	.byte	0x04, 0x17
        /*001e*/ 	.short	(.L_718 - .L_717)
.L_717:
        /*0020*/ 	.word	0x00000000
        /*0024*/ 	.short	0x0000
        /*0026*/ 	.short	0x0000
        /*0028*/ 	.byte	0x00, 0xf0, 0x61, 0x10


	//----- nvinfo : EIATTR_MAXREG_COUNT
	.align		4
.L_718:
        /*002c*/ 	.byte	0x03, 0x1b
        /*002e*/ 	.short	0x00ff


	//----- nvinfo : EIATTR_NUM_BARRIERS
	.align		4
        /*0030*/ 	.byte	0x02, 0x4c
        /*0032*/ 	.byte	0x02
	.zero		1


	//----- nvinfo : EIATTR_ANNOTATIONS
	.align		4
        /*0034*/ 	.byte	0x04, 0x55
        /*0036*/ 	.short	(.L_720 - .L_719)


	//   ....[0]....
.L_719:
        /* <DEDUP_REMOVED lines=97> */


	//----- nvinfo : EIATTR_MERCURY_ISA_VERSION
	.align		4
.L_720:
        /*0630*/ 	.byte	0x03, 0x5f
        /*0632*/ 	.short	0x0000


	//----- nvinfo : EIATTR_COOP_GROUP_MASK_REGIDS
	.align		4
        /*0634*/ 	.byte	0x04, 0x29
        /*0636*/ 	.short	(.L_722 - .L_721)


	//   ....[0]....
.L_721:
        /*0638*/ 	.word	0xffffffff


	//   ....[1]....
        /*063c*/ 	.word	0xffffffff


	//   ....[2]....
        /*0640*/ 	.word	0xffffffff


	//   ....[3]....
        /*0644*/ 	.word	0xffffffff


	//   ....[4]....
        /*0648*/ 	.word	0xffffffff


	//   ....[5]....
        /*064c*/ 	.word	0xffffffff


	//   ....[6]....
        /*0650*/ 	.word	0xffffffff


	//   ....[7]....
        /*0654*/ 	.word	0xffffffff


	//   ....[8]....
        /*0658*/ 	.word	0xffffffff


	//   ....[9]....
        /*065c*/ 	.word	0xffffffff


	//   ....[10]....
        /*0660*/ 	.word	0xffffffff


	//   ....[11]....
        /*0664*/ 	.word	0xffffffff


	//   ....[12]....
        /*0668*/ 	.word	0xffffffff


	//   ....[13]....
        /*066c*/ 	.word	0xffffffff


	//   ....[14]....
        /*0670*/ 	.word	0xffffffff


	//   ....[15]....
        /*0674*/ 	.word	0xffffffff


	//   ....[16]....
        /*0678*/ 	.word	0xffffffff


	//   ....[17]....
        /*067c*/ 	.word	0xffffffff


	//   ....[18]....
        /*0680*/ 	.word	0xffffffff


	//   ....[19]....
        /*0684*/ 	.word	0xffffffff


	//   ....[20]....
        /*0688*/ 	.word	0xffffffff


	//   ....[21]....
        /*068c*/ 	.word	0xffffffff


	//   ....[22]....
        /*0690*/ 	.word	0xffffffff


	//   ....[23]....
        /*0694*/ 	.word	0xffffffff


	//   ....[24]....
        /*0698*/ 	.word	0xffffffff


	//   ....[25]....
        /*069c*/ 	.word	0xffffffff


	//   ....[26]....
        /*06a0*/ 	.word	0xffffffff


	//   ....[27]....
        /*06a4*/ 	.word	0xffffffff


	//   ....[28]....
        /*06a8*/ 	.word	0xffffffff


	//   ....[29]....
        /*06ac*/ 	.word	0xffffffff


	//   ....[30]....
        /*06b0*/ 	.word	0xffffffff


	//   ....[31]....
        /*06b4*/ 	.word	0xffffffff


	//   ....[32]....
        /*06b8*/ 	.word	0xffffffff


	//   ....[33]....
        /*06bc*/ 	.word	0xffffffff


	//   ....[34]....
        /*06c0*/ 	.word	0xffffffff


	//   ....[35]....
        /*06c4*/ 	.word	0xffffffff


	//   ....[36]....
        /*06c8*/ 	.word	0xffffffff


	//   ....[37]....
        /*06cc*/ 	.word	0xffffffff


	//   ....[38]....
        /*06d0*/ 	.word	0xffffffff


	//   ....[39]....
        /*06d4*/ 	.word	0xffffffff


	//   ....[40]....
        /*06d8*/ 	.word	0xffffffff


	//   ....[41]....
        /*06dc*/ 	.word	0xffffffff


	//   ....[42]....
        /*06e0*/ 	.word	0xffffffff


	//   ....[43]....
        /*06e4*/ 	.word	0xffffffff


	//   ....[44]....
        /*06e8*/ 	.word	0xffffffff


	//   ....[45]....
        /*06ec*/ 	.word	0xffffffff


	//   ....[46]....
        /*06f0*/ 	.word	0xffffffff


	//   ....[47]....
        /*06f4*/ 	.word	0xffffffff


	//   ....[48]....
        /*06f8*/ 	.word	0xffffffff


	//   ....[49]....
        /*06fc*/ 	.word	0xffffffff


	//   ....[50]....
        /*0700*/ 	.word	0xffffffff


	//   ....[51]....
        /*0704*/ 	.word	0xffffffff


	//   ....[52]....
        /*0708*/ 	.word	0xffffffff


	//   ....[53]....
        /*070c*/ 	.word	0xffffffff


	//   ....[54]....
        /*0710*/ 	.word	0xffffffff


	//   ....[55]....
        /*0714*/ 	.word	0xffffffff


	//   ....[56]....
        /*0718*/ 	.word	0xffffffff


	//   ....[57]....
        /*071c*/ 	.word	0xffffffff


	//   ....[58]....
        /*0720*/ 	.word	0xffffffff


	//   ....[59]....
        /*0724*/ 	.word	0xffffffff


	//   ....[60]....
        /*0728*/ 	.word	0xffffffff


	//   ....[61]....
        /*072c*/ 	.word	0xffffffff


	//   ....[62]....
        /*0730*/ 	.word	0xffffffff


	//   ....[63]....
        /*0734*/ 	.word	0xffffffff


	//   ....[64]....
        /*0738*/ 	.word	0xffffffff


	//   ....[65]....
        /*073c*/ 	.word	0xffffffff


	//   ....[66]....
        /*0740*/ 	.word	0xffffffff


	//   ....[67]....
        /*0744*/ 	.word	0xffffffff


	//   ....[68]....
        /*0748*/ 	.word	0xffffffff


	//   ....[69]....
        /*074c*/ 	.word	0xffffffff


	//   ....[70]....
        /*0750*/ 	.word	0xffffffff


	//   ....[71]....
        /*0754*/ 	.word	0xffffffff


	//   ....[72]....
        /*0758*/ 	.word	0xffffffff


	//   ....[73]....
        /*075c*/ 	.word	0xffffffff


	//   ....[74]....
        /*0760*/ 	.word	0xffffffff


	//   ....[75]....
        /*0764*/ 	.word	0xffffffff


	//   ....[76]....
        /*0768*/ 	.word	0xffffffff


	//----- nvinfo : EIATTR_COOP_GROUP_INSTR_OFFSETS
	.align		4
.L_722:
        /*076c*/ 	.byte	0x04, 0x28
        /*076e*/ 	.short	(.L_724 - .L_723)


	//   ....[0]....
.L_723:
        /*0770*/ 	.word	0x000000a0


	//   ....[1]....
        /*0774*/ 	.word	0x00001600


	//   ....[2]....
        /*0778*/ 	.word	0x00001630


	//   ....[3]....
        /*077c*/ 	.word	0x000016f0


	//   ....[4]....
        /*0780*/ 	.word	0x00001720


	//   ....[5]....
        /*0784*/ 	.word	0x00001860


	//   ....[6]....
        /*0788*/ 	.word	0x00001870


	//   ....[7]....
        /*078c*/ 	.word	0x000019c0


	//   ....[8]....
        /*0790*/ 	.word	0x000019d0


	//   ....[9]....
        /*0794*/ 	.word	0x00001b20


	//   ....[10]....
        /*0798*/ 	.word	0x00001b40


	//   ....[11]....
        /*079c*/ 	.word	0x00001c70


	//   ....[12]....
        /*07a0*/ 	.word	0x00001cc0


	//   ....[13]....
        /*07a4*/ 	.word	0x00001cf0


	//   ....[14]....
        /*07a8*/ 	.word	0x00001d10


	//   ....[15]....
        /*07ac*/ 	.word	0x00001e20


	//   ....[16]....
        /*07b0*/ 	.word	0x00001e50


	//   ....[17]....
        /*07b4*/ 	.word	0x00003720


	//   ....[18]....
        /*07b8*/ 	.word	0x00003730


	//   ....[19]....
        /*07bc*/ 	.word	0x00003810


	//   ....[20]....
        /*07c0*/ 	.word	0x00003830


	//   ....[21]....
        /*07c4*/ 	.word	0x00003c50


	//   ....[22]....
        /*07c8*/ 	.word	0x00003c80


	//   ....[23]....
        /*07cc*/ 	.word	0x00004370


	//   ....[24]....
        /*07d0*/ 	.word	0x000043a0


	//   ....[25]....
        /*07d4*/ 	.word	0x000043c0


	//   ....[26]....
        /*07d8*/ 	.word	0x000043e0


	//   ....[27]....
        /*07dc*/ 	.word	0x00005f90


	//   ....[28]....
        /*07e0*/ 	.word	0x00005fa0


	//   ....[29]....
        /*07e4*/ 	.word	0x00005fb0


	//   ....[30]....
        /*07e8*/ 	.word	0x00005fc0


	//   ....[31]....
        /*07ec*/ 	.word	0x00007210


	//   ....[32]....
        /*07f0*/ 	.word	0x00007220


	//   ....[33]....
        /*07f4*/ 	.word	0x00007230


	//   ....[34]....
        /*07f8*/ 	.word	0x00007240


	//   ....[35]....
        /*07fc*/ 	.word	0x00007680


	//   ....[36]....
        /*0800*/ 	.word	0x00007690


	//   ....[37]....
        /*0804*/ 	.word	0x00007c20


	//   ....[38]....
        /*0808*/ 	.word	0x00007c60


	//   ....[39]....
        /*080c*/ 	.word	0x00008250


	//   ....[40]....
        /*0810*/ 	.word	0x00008350


	//   ....[41]....
        /*0814*/ 	.word	0x00009ff0


	//   ....[42]....
        /*0818*/ 	.word	0x0000a000


	//   ....[43]....
        /*081c*/ 	.word	0x0000a080


	//   ....[44]....
        /*0820*/ 	.word	0x0000a090


	//   ....[45]....
        /*0824*/ 	.word	0x0000a470


	//   ....[46]....
        /*0828*/ 	.word	0x0000a480


	//   ....[47]....
        /*082c*/ 	.word	0x0000a4d0


	//   ....[48]....
        /*0830*/ 	.word	0x0000a4f0


	//   ....[49]....
        /*0834*/ 	.word	0x0000b4d0


	//   ....[50]....
        /*0838*/ 	.word	0x0000b4f0


	//   ....[51]....
        /*083c*/ 	.word	0x0000bb90


	//   ....[52]....
        /*0840*/ 	.word	0x0000bbb0


	//   ....[53]....
        /*0844*/ 	.word	0x0000d3c0


	//   ....[54]....
        /*0848*/ 	.word	0x0000d3d0


	//   ....[55]....
        /*084c*/ 	.word	0x0000d400


	//   ....[56]....
        /*0850*/ 	.word	0x0000d420


	//   ....[57]....
        /*0854*/ 	.word	0x0000eea0


	//   ....[58]....
        /*0858*/ 	.word	0x0000eee0


	//   ....[59]....
        /*085c*/ 	.word	0x0000ef20


	//   ....[60]....
        /*0860*/ 	.word	0x0000ef50


	//   ....[61]....
        /*0864*/ 	.word	0x0000f190


	//   ....[62]....
        /*0868*/ 	.word	0x0000f1a0


	//   ....[63]....
        /*086c*/ 	.word	0x0000f3a0


	//   ....[64]....
        /*0870*/ 	.word	0x0000f3d0


	//   ....[65]....
        /*0874*/ 	.word	0x0000f590


	//   ....[66]....
        /*0878*/ 	.word	0x0000f5c0


	//   ....[67]....
        /*087c*/ 	.word	0x0000f780


	//   ....[68]....
        /*0880*/ 	.word	0x0000f7a0


	//   ....[69]....
        /*0884*/ 	.word	0x00010120


	//   ....[70]....
        /*0888*/ 	.word	0x00010140


	//   ....[71]....
        /*088c*/ 	.word	0x00010300


	//   ....[72]....
        /*0890*/ 	.word	0x00010330


	//   ....[73]....
        /*0894*/ 	.word	0x000104c0


	//   ....[74]....
        /*0898*/ 	.word	0x000104f0


	//   ....[75]....
        /*089c*/ 	.word	0x00010680


	//   ....[76]....
        /*08a0*/ 	.word	0x000106a0


	//----- nvinfo : EIATTR_EXIT_INSTR_OFFSETS
	.align		4
.L_724:
        /*08a4*/ 	.byte	0x04, 0x1c
        /*08a6*/ 	.short	(.L_726 - .L_725)


	//   ....[0]....
.L_725:
        /*08a8*/ 	.word	0x00000450


	//   ....[1]....
        /*08ac*/ 	.word	0x0000f7b0


	//   ....[2]....
        /*08b0*/ 	.word	0x0000f8f0


	//   ....[3]....
        /*08b4*/ 	.word	0x0000f950


	//   ....[4]....
        /*08b8*/ 	.word	0x000106b0


	//   ....[5]....
        /*08bc*/ 	.word	0x000107c0


	//   ....[6]....
        /*08c0*/ 	.word	0x00010820


	//----- nvinfo : EIATTR_CTAIDZ_USED
	.align		4
.L_726:
        /*08c4*/ 	.byte	0x01, 0x04
	.zero		2


	//----- nvinfo : EIATTR_MAX_THREADS
	.align		4
        /*08c8*/ 	.byte	0x04, 0x05
        /*08ca*/ 	.short	(.L_728 - .L_727)
.L_727:
        /*08cc*/ 	.word	0x00000100
        /*08d0*/ 	.word	0x00000001
        /*08d4*/ 	.word	0x00000001


	//----- nvinfo : EIATTR_CRS_STACK_SIZE
	.align		4
.L_728:
        /*08d8*/ 	.byte	0x04, 0x1e
        /*08da*/ 	.short	(.L_730 - .L_729)
.L_729:
        /*08dc*/ 	.word	0x00000000
.L_730:


//--------------------- .nv.info._ZN7cutlass13device_kernelIN5flash19enable_sm80_to_sm89INS1_16FlashAttnFwdSm80INS1_25CollectiveMainloopFwdSm80ILi8ELi1ELb0EN4cute5tupleIJNS5_1CILi128EEENS7_ILi32EEENS7_ILi256EEEEEELi256ENS_6half_tEfNS_4arch4Sm80ELb1ELb0ELb0ELb1ELb1ELb1ELb1ELb0EEENS1_21CollectiveEpilogueFwdINS6_IJS8_SA_S9_EEENS6_IJNS7_ILi1EEESI_SI_EEESC_SE_Li256ELb1ELb1ELb0ELb0EEENS1_19SingleTileSchedulerILb1ELb0ELb1ELi128EEEEEEEEEvNT_6ParamsE --------------------------
	.section	.nv.info._ZN7cutlass13device_kernelIN5flash19enable_sm80_to_sm89INS1_16FlashAttnFwdSm80INS1_25CollectiveMainloopFwdSm80ILi8ELi1ELb0EN4cute5tupleIJNS5_1CILi128EEENS7_ILi32EEENS7_ILi256EEEEEELi256ENS_6half_tEfNS_4arch4Sm80ELb1ELb0ELb0ELb1ELb1ELb1ELb1ELb0EEENS1_21CollectiveEpilogueFwdINS6_IJS8_SA_S9_EEENS6_IJNS7_ILi1EEESI_SI_EEESC_SE_Li256ELb1ELb1ELb0ELb0EEENS1_19SingleTileSchedulerILb1ELb0ELb1ELi128EEEEEEEEEvNT_6ParamsE,"",@"SHT_CUDA_INFO"
	.sectionflags	@""
	.align	4


	//----- nvinfo : EIATTR_CUDA_API_VERSION
	.align		4
        /*0000*/ 	.byte	0x04, 0x37
        /*0002*/ 	.short	(.L_732 - .L_731)
.L_731:
        /*0004*/ 	.word	0x00000082


	//----- nvinfo : EIATTR_SW2861232_WAR
	.align		4
.L_732:
        /*0008*/ 	.byte	0x01, 0x35
	.zero		2


	//----- nvinfo : EIATTR_PARAM_CBANK
	.align		4
        /*000c*/ 	.byte	0x04, 0x0a
        /*000e*/ 	.short	(.L_734 - .L_733)
	.align		4
.L_733:
        /*0010*/ 	.word	index@(.nv.constant0._ZN7cutlass13device_kernelIN5flash19enable_sm80_to_sm89INS1_16FlashAttnFwdSm80INS1_25CollectiveMainloopFwdSm80ILi8ELi1ELb0EN4cute5tupleIJNS5_1CILi128EEENS7_ILi32EEENS7_ILi256EEEEEELi256ENS_6half_tEfNS_4arch4Sm80ELb1ELb0ELb0ELb1ELb1ELb1ELb1ELb0EEENS1_21CollectiveEpilogueFwdINS6_IJS8_SA_S9_EEENS6_IJNS7_ILi1EEESI_SI_EEESC_SE_Li256ELb1ELb1ELb0ELb0EEENS1_19SingleTileSchedulerILb1ELb0ELb1ELi128EEEEEEEEEvNT_6ParamsE)
        /*0014*/ 	.short	0x0160
        /*0016*/ 	.short	0x0418


	//----- nvinfo : EIATTR_CBANK_PARAM_SIZE
	.align		4
.L_734:
        /*0018*/ 	.byte	0x03, 0x19
        /*001a*/ 	.short	0x0418


	//----- nvinfo : EIATTR_KPARAM_INFO
	.align		4
        /*001c*/ 	.byte	0x04, 0x17
        /*001e*/ 	.short	(.L_736 - .L_735)
.L_735:
        /*0020*/ 	.word	0x00000000
        /*0024*/ 	.short	0x0000
        /*0026*/ 	.short	0x0000
        /*0028*/ 	.byte	0x00, 0xf0, 0x61, 0x10


	//----- nvinfo : EIATTR_MAXREG_COUNT
	.align		4
.L_736:
        /*002c*/ 	.byte	0x03, 0x1b
        /*002e*/ 	.short	0x00ff


	//----- nvinfo : EIATTR_NUM_BARRIERS
	.align		4
        /*0030*/ 	.byte	0x02, 0x4c
        /*0032*/ 	.byte	0x02
	.zero		1


	//----- nvinfo : EIATTR_MERCURY_ISA_VERSION
	.align		4
        /*0034*/ 	.byte	0x03, 0x5f
        /*0036*/ 	.short	0x0000


	//----- nvinfo : EIATTR_COOP_GROUP_MASK_REGIDS
	.align		4
        /*0038*/ 	.byte	0x04, 0x29
        /*003a*/ 	.short	(.L_738 - .L_737)


	//   ....[0]....
.L_737:
        /*003c*/ 	.word	0xffffffff


	//   ....[1]....
        /*0040*/ 	.word	0xffffffff


	//   ....[2]....
        /*0044*/ 	.word	0xffffffff


	//   ....[3]....
        /*0048*/ 	.word	0xffffffff


	//   ....[4]....
        /*004c*/ 	.word	0xffffffff


	//   ....[5]....
        /*0050*/ 	.word	0xffffffff


	//   ....[6]....
        /*0054*/ 	.word	0xffffffff


	//   ....[7]....
        /*0058*/ 	.word	0xffffffff


	//   ....[8]....
        /*005c*/ 	.word	0xffffffff


	//   ....[9]....
        /*0060*/ 	.word	0xffffffff


	//   ....[10]....
        /*0064*/ 	.word	0xffffffff


	//   ....[11]....
        /*0068*/ 	.word	0xffffffff


	//   ....[12]....
        /*006c*/ 	.word	0xffffffff


	//   ....[13]....
        /*0070*/ 	.word	0xffffffff


	//   ....[14]....
        /*0074*/ 	.word	0xffffffff


	//   ....[15]....
        /*0078*/ 	.word	0xffffffff


	//   ....[16]....
        /*007c*/ 	.word	0xffffffff


	//   ....[17]....
        /*0080*/ 	.word	0xffffffff


	//   ....[18]....
        /*0084*/ 	.word	0xffffffff


	//   ....[19]....
        /*0088*/ 	.word	0xffffffff


	//   ....[20]....
        /*008c*/ 	.word	0xffffffff


	//   ....[21]....
        /*0090*/ 	.word	0xffffffff


	//   ....[22]....
        /*0094*/ 	.word	0xffffffff


	//   ....[23]....
        /*0098*/ 	.word	0xffffffff


	//   ....[24]....
        /*009c*/ 	.word	0xffffffff


	//   ....[25]....
        /*00a0*/ 	.word	0xffffffff


	//   ....[26]....
        /*00a4*/ 	.word	0xffffffff


	//   ....[27]....
        /*00a8*/ 	.word	0xffffffff


	//   ....[28]....
        /*00ac*/ 	.word	0xffffffff


	//   ....[29]....
        /*00b0*/ 	.word	0xffffffff


	//   ....[30]....
        /*00b4*/ 	.word	0xffffffff


	//   ....[31]....
        /*00b8*/ 	.word	0xffffffff


	//   ....[32]....
        /*00bc*/ 	.word	0xffffffff


	//   ....[33]....
        /*00c0*/ 	.word	0xffffffff


	//   ....[34]....
        /*00c4*/ 	.word	0xffffffff


	//   ....[35]....
        /*00c8*/ 	.word	0xffffffff


	//   ....[36]....
        /*00cc*/ 	.word	0xffffffff


	//   ....[37]....
        /*00d0*/ 	.word	0xffffffff


	//   ....[38]....
        /*00d4*/ 	.word	0xffffffff


	//   ....[39]....
        /*00d8*/ 	.word	0xffffffff


	//   ....[40]....
        /*00dc*/ 	.word	0xffffffff


	//   ....[41]....
        /*00e0*/ 	.word	0xffffffff


	//   ....[42]....
        /*00e4*/ 	.word	0xffffffff


	//   ....[43]....
        /*00e8*/ 	.word	0xffffffff


	//   ....[44]....
        /*00ec*/ 	.word	0xffffffff


	//   ....[45]....
        /*00f0*/ 	.word	0xffffffff


	//   ....[46]....
        /*00f4*/ 	.word	0xffffffff


	//   ....[47]....
        /*00f8*/ 	.word	0xffffffff


	//   ....[48]....
        /*00fc*/ 	.word	0xffffffff


	//   ....[49]....
        /*0100*/ 	.word	0xffffffff


	//   ....[50]....
        /*0104*/ 	.word	0xffffffff


	//   ....[51]....
        /*0108*/ 	.word	0xffffffff


	//   ....[52]....
        /*010c*/ 	.word	0xffffffff


	//   ....[53]....
        /*0110*/ 	.word	0xffffffff


	//   ....[54]....
        /*0114*/ 	.word	0xffffffff


	//   ....[55]....
        /*0118*/ 	.word	0xffffffff


	//   ....[56]....
        /*011c*/ 	.word	0xffffffff


	//   ....[57]....
        /*0120*/ 	.word	0xffffffff


	//   ....[58]....
        /*0124*/ 	.word	0xffffffff


	//   ....[59]....
        /*0128*/ 	.word	0xffffffff


	//   ....[60]....
        /*012c*/ 	.word	0xffffffff


	//   ....[61]....
        /*0130*/ 	.word	0xffffffff


	//   ....[62]....
        /*0134*/ 	.word	0xffffffff


	//   ....[63]....
        /*0138*/ 	.word	0xffffffff


	//   ....[64]....
        /*013c*/ 	.word	0xffffffff


	//   ....[65]....
        /*0140*/ 	.word	0xffffffff


	//   ....[66]....
        /*0144*/ 	.word	0xffffffff


	//   ....[67]....
        /*0148*/ 	.word	0xffffffff


	//   ....[68]....
        /*014c*/ 	.word	0xffffffff


	//   ....[69]....
        /*0150*/ 	.word	0xffffffff


	//   ....[70]....
        /*0154*/ 	.word	0xffffffff


	//   ....[71]....
        /*0158*/ 	.word	0xffffffff


	//   ....[72]....
        /*015c*/ 	.word	0xffffffff


	//   ....[73]....
        /*0160*/ 	.word	0xffffffff


	//   ....[74]....
        /*0164*/ 	.word	0xffffffff


	//   ....[75]....
        /*0168*/ 	.word	0xffffffff


	//   ....[76]....
        /*016c*/ 	.word	0xffffffff


	//   ....[77]....
        /*0170*/ 	.word	0xffffffff


	//   ....[78]....
        /*0174*/ 	.word	0xffffffff


	//   ....[79]....
        /*0178*/ 	.word	0xffffffff


	//   ....[80]....
        /*017c*/ 	.word	0xffffffff


	//   ....[81]....
        /*0180*/ 	.word	0xffffffff


	//   ....[82]....
        /*0184*/ 	.word	0xffffffff


	//   ....[83]....
        /*0188*/ 	.word	0xffffffff


	//   ....[84]....
        /*018c*/ 	.word	0xffffffff


	//   ....[85]....
        /*0190*/ 	.word	0xffffffff


	//   ....[86]....
        /*0194*/ 	.word	0xffffffff


	//   ....[87]....
        /*0198*/ 	.word	0xffffffff


	//   ....[88]....
        /*019c*/ 	.word	0xffffffff


	//   ....[89]....
        /*01a0*/ 	.word	0xffffffff


	//   ....[90]....
        /*01a4*/ 	.word	0xffffffff


	//   ....[91]....
        /*01a8*/ 	.word	0xffffffff


	//   ....[92]....
        /*01ac*/ 	.word	0xffffffff


	//   ....[93]....
        /*01b0*/ 	.word	0xffffffff


	//   ....[94]....
        /*01b4*/ 	.word	0xffffffff


	//   ....[95]....
        /*01b8*/ 	.word	0xffffffff


	//   ....[96]....
        /*01bc*/ 	.word	0xffffffff


	//   ....[97]....
        /*01c0*/ 	.word	0xffffffff


	//   ....[98]....
        /*01c4*/ 	.word	0xffffffff


	//   ....[99]....
        /*01c8*/ 	.word	0xffffffff


	//   ....[100]....
        /*01cc*/ 	.word	0xffffffff


	//   ....[101]....
        /*01d0*/ 	.word	0xffffffff


	//   ....[102]....
        /*01d4*/ 	.word	0xffffffff


	//----- nvinfo : EIATTR_COOP_GROUP_INSTR_OFFSETS
	.align		4
.L_738:
        /*01d8*/ 	.byte	0x04, 0x28
        /*01da*/ 	.short	(.L_740 - .L_739)


	//   ....[0]....
.L_739:
        /*01dc*/ 	.word	0x00000090


	//   ....[1]....
        /*01e0*/ 	.word	0x00002040


	//   ....[2]....
        /*01e4*/ 	.word	0x00002050


	//   ....[3]....
        /*01e8*/ 	.word	0x00003210


	//   ....[4]....
        /*01ec*/ 	.word	0x00003220


	//   ....[5]....
        /*01f0*/ 	.word	0x000042f0


	//   ....[6]....
        /*01f4*/ 	.word	0x00004310


	//   ....[7]....
        /*01f8*/ 	.word	0x000046e0


	//   ....[8]....
        /*01fc*/ 	.word	0x00004700


	//   ....[9]....
        /*0200*/ 	.word	0x00005490


	//   ....[10]....
        /*0204*/ 	.word	0x000054e0


	//   ....[11]....
        /*0208*/ 	.word	0x000056d0


	//   ....[12]....
        /*020c*/ 	.word	0x00005700


	//   ....[13]....
        /*0210*/ 	.word	0x00005880


	//   ....[14]....
        /*0214*/ 	.word	0x000058b0


	//   ....[15]....
        /*0218*/ 	.word	0x00005a30


	//   ....[16]....
        /*021c*/ 	.word	0x00005a80


	//   ....[17]....
        /*0220*/ 	.word	0x00005f80


	//   ....[18]....
        /*0224*/ 	.word	0x00005fd0


	//   ....[19]....
        /*0228*/ 	.word	0x00006400


	//   ....[20]....
        /*022c*/ 	.word	0x00006430


	//   ....[21]....
        /*0230*/ 	.word	0x00006460


	//   ....[22]....
        /*0234*/ 	.word	0x00006470


	//   ....[23]....
        /*0238*/ 	.word	0x00006760


	//   ....[24]....
        /*023c*/ 	.word	0x00006800


	//   ....[25]....
        /*0240*/ 	.word	0x00006880


	//   ....[26]....
        /*0244*/ 	.word	0x000068f0


	//   ....[27]....
        /*0248*/ 	.word	0x00006d30


	//   ....[28]....
        /*024c*/ 	.word	0x00006d80


	//   ....[29]....
        /*0250*/ 	.word	0x00006dc0


	//   ....[30]....
        /*0254*/ 	.word	0x00006e00


	//   ....[31]....
        /*0258*/ 	.word	0x00007150


	//   ....[32]....
        /*025c*/ 	.word	0x000071f0


	//   ....[33]....
        /*0260*/ 	.word	0x00007270


	//   ....[34]....
        /*0264*/ 	.word	0x000072e0


	//   ....[35]....
        /*0268*/ 	.word	0x0000a910


	//   ....[36]....
        /*026c*/ 	.word	0x0000a930


	//   ....[37]....
        /*0270*/ 	.word	0x0000a950


	//   ....[38]....
        /*0274*/ 	.word	0x0000a960


	//   ....[39]....
        /*0278*/ 	.word	0x0000ac50


	//   ....[40]....
        /*027c*/ 	.word	0x0000ac90


	//   ....[41]....
        /*0280*/ 	.word	0x0000acd0


	//   ....[42]....
        /*0284*/ 	.word	0x0000ad10


	//   ....[43]....
        /*0288*/ 	.word	0x0000aee0


	//   ....[44]....
        /*028c*/ 	.word	0x0000af80


	//   ....[45]....
        /*0290*/ 	.word	0x0000b000


	//   ....[46]....
        /*0294*/ 	.word	0x0000b070


	//   ....[47]....
        /*0298*/ 	.word	0x0000b2b0


	//   ....[48]....
        /*029c*/ 	.word	0x0000b300


	//   ....[49]....
        /*02a0*/ 	.word	0x0000b350


	//   ....[50]....
        /*02a4*/ 	.word	0x0000b3c0


	//   ....[51]....
        /*02a8*/ 	.word	0x0000f140


	//   ....[52]....
        /*02ac*/ 	.word	0x0000f190


	//   ....[53]....
        /*02b0*/ 	.word	0x0000fd20


	//   ....[54]....
        /*02b4*/ 	.word	0x0000fd30


	//   ....[55]....
        /*02b8*/ 	.word	0x00010110


	//   ....[56]....
        /*02bc*/ 	.word	0x00010120


	//   ....[57]....
        /*02c0*/ 	.word	0x000105b0


	//   ....[58]....
        /*02c4*/ 	.word	0x000105e0


	//   ....[59]....
        /*02c8*/ 	.word	0x00010600


	//   ....[60]....
        /*02cc*/ 	.word	0x00010620


	//   ....[61]....
        /*02d0*/ 	.word	0x00011180


	//   ....[62]....
        /*02d4*/ 	.word	0x00011190


	//   ....[63]....
        /*02d8*/ 	.word	0x00011b30


	//   ....[64]....
        /*02dc*/ 	.word	0x00011b40


	//   ....[65]....
        /*02e0*/ 	.word	0x00011cb0


	//   ....[66]....
        /*02e4*/ 	.word	0x00011cc0


	//   ....[67]....
        /*02e8*/ 	.word	0x00011fa0


	//   ....[68]....
        /*02ec*/ 	.word	0x00012070


	//   ....[69]....
        /*02f0*/ 	.word	0x00012080


	//   ....[70]....
        /*02f4*/ 	.word	0x000120e0


	//   ....[71]....
        /*02f8*/ 	.word	0x00013630


	//   ....[72]....
        /*02fc*/ 	.word	0x00013640


	//   ....[73]....
        /*0300*/ 	.word	0x00013860


	//   ....[74]....
        /*0304*/ 	.word	0x00013870


	//   ....[75]....
        /*0308*/ 	.word	0x000141e0


	//   ....[76]....
        /*030c*/ 	.word	0x00014200


	//   ....[77]....
        /*0310*/ 	.word	0x00014290


	//   ....[78]....
        /*0314*/ 	.word	0x000142a0


	//   ....[79]....
        /*0318*/ 	.word	0x00015470


	//   ....[80]....
        /*031c*/ 	.word	0x000154a0


	//   ....[81]....
        /*0320*/ 	.word	0x000154f0


	//   ....[82]....
        /*0324*/ 	.word	0x00015500


	//   ....[83]....
        /*0328*/ 	.word	0x00016f70


	//   ....[84]....
        /*032c*/ 	.word	0x00016fb0


	//   ....[85]....
        /*0330*/ 	.word	0x00016fe0


	//   ....[86]....
        /*0334*/ 	.word	0x00017010


	//   ....[87]....
        /*0338*/ 	.word	0x00017250


	//   ....[88]....
        /*033c*/ 	.word	0x00017260


	//   ....[89]....
        /*0340*/ 	.word	0x00017460


	//   ....[90]....
        /*0344*/ 	.word	0x00017490


	//   ....[91]....
        /*0348*/ 	.word	0x00017650


	//   ....[92]....
        /*034c*/ 	.word	0x00017680


	//   ....[93]....
        /*0350*/ 	.word	0x00017840


	//   ....[94]....
        /*0354*/ 	.word	0x00017860


	//   ....[95]....
        /*0358*/ 	.word	0x00018210


	//   ....[96]....
        /*035c*/ 	.word	0x00018230


	//   ....[97]....
        /*0360*/ 	.word	0x000183c0


	//   ....[98]....
        /*0364*/ 	.word	0x000183f0


	//   ....[99]....
        /*0368*/ 	.word	0x00018580


	//   ....[100]....
        /*036c*/ 	.word	0x000185b0


	//   ....[101]....
        /*0370*/ 	.word	0x00018740


	//   ....[102]....
        /*0374*/ 	.word	0x00018760


	//----- nvinfo : EIATTR_EXIT_INSTR_OFFSETS
	.align		4
.L_740:
        /*0378*/ 	.byte	0x04, 0x1c
        /*037a*/ 	.short	(.L_742 - .L_741)


	//   ....[0]....
.L_741:
        /*037c*/ 	.word	0x00000440


	//   ....[1]....
        /*0380*/ 	.word	0x00017870


	//   ....[2]....
        /*0384*/ 	.word	0x000179b0


	//   ....[3]....
        /*0388*/ 	.word	0x00017a10


	//   ....[4]....
        /*038c*/ 	.word	0x00018770


	//   ....[5]....
        /*0390*/ 	.word	0x00018880


	//   ....[6]....
        /*0394*/ 	.word	0x000188e0


	//----- nvinfo : EIATTR_CTAIDZ_USED
	.align		4
.L_742:
        /*0398*/ 	.byte	0x01, 0x04
	.zero		2


	//----- nvinfo : EIATTR_MAX_THREADS
	.align		4
        /*039c*/ 	.byte	0x04, 0x05
        /*039e*/ 	.short	(.L_744 - .L_743)
.L_743:
        /*03a0*/ 	.word	0x00000100
        /*03a4*/ 	.word	0x00000001
        /*03a8*/ 	.word	0x00000001


	//----- nvinfo : EIATTR_CRS_STACK_SIZE
	.align		4
.L_744:
        /*03ac*/ 	.byte	0x04, 0x1e
        /*03ae*/ 	.short	(.L_746 - .L_745)
.L_745:
        /*03b0*/ 	.word	0x00000000
.L_746:


//--------------------- .nv.info._ZN7cutlass13device_kernelIN5flash19enable_sm80_to_sm89INS1_16FlashAttnFwdSm80INS1_25CollectiveMainloopFwdSm80ILi8ELi1ELb0EN4cute5tupleIJNS5_1CILi128EEENS7_ILi96EEENS7_ILi256EEEEEELi256ENS_6half_tEfNS_4arch4Sm80ELb0ELb0ELb0ELb0ELb1ELb0ELb1ELb0EEENS1_21CollectiveEpilogueFwdINS6_IJS8_SA_S9_EEENS6_IJNS7_ILi1EEESI_SI_EEESC_SE_Li256ELb0ELb1ELb0ELb0EEENS1_19SingleTileSchedulerILb0ELb0ELb1ELi128EEEEEEEEEvNT_6ParamsE --------------------------
	.section	.nv.info._ZN7cutlass13device_kernelIN5flash19enable_sm80_to_sm89INS1_16FlashAttnFwdSm80INS1_25CollectiveMainloopFwdSm80ILi8ELi1ELb0EN4cute5tupleIJNS5_1CILi128EEENS7_ILi96EEENS7_ILi256EEEEEELi256ENS_6half_tEfNS_4arch4Sm80ELb0ELb0ELb0ELb0ELb1ELb0ELb1ELb0EEENS1_21CollectiveEpilogueFwdINS6_IJS8_SA_S9_EEENS6_IJNS7_ILi1EEESI_SI_EEESC_SE_Li256ELb0ELb1ELb0ELb0EEENS1_19SingleTileSchedulerILb0ELb0ELb1ELi128EEEEEEEEEvNT_6ParamsE,"",@"SHT_CUDA_INFO"
	.sectionflags	@""
	.align	4


	//----- nvinfo : EIATTR_CUDA_API_VERSION
	.align		4
        /*0000*/ 	.byte	0x04, 0x37
        /*0002*/ 	.short	(.L_748 - .L_747)
.L_747:
        /*0004*/ 	.word	0x00000082


	//----- nvinfo : EIATTR_SW2861232_WAR
	.align		4
.L_748:
        /*0008*/ 	.byte	0x01, 0x35
	.zero		2


	//----- nvinfo : EIATTR_PARAM_CBANK
	.align		4
        /*000c*/ 	.byte	0x04, 0x0a
        /*000e*/ 	.short	(.L_750 - .L_749)
	.align		4
.L_749:
        /*0010*/ 	.word	index@(.nv.constant0._ZN7cutlass13device_kernelIN5flash19enable_sm80_to_sm89INS1_16FlashAttnFwdSm80INS1_25CollectiveMainloopFwdSm80ILi8ELi1ELb0EN4cute5tupleIJNS5_1CILi128EEENS7_ILi96EEENS7_ILi256EEEEEELi256ENS_6half_tEfNS_4arch4Sm80ELb0ELb0ELb0ELb0ELb1ELb0ELb1ELb0EEENS1_21CollectiveEpilogueFwdINS6_IJS8_SA_S9_EEENS6_IJNS7_ILi1EEESI_SI_EEESC_SE_Li256ELb0ELb1ELb0ELb0EEENS1_19SingleTileSchedulerILb0ELb0ELb1ELi128EEEEEEEEEvNT_6ParamsE)
        /*0014*/ 	.short	0x0160
        /*0016*/ 	.short	0x0418


	//----- nvinfo : EIATTR_CBANK_PARAM_SIZE
	.align		4
.L_750:
        /*0018*/ 	.byte	0x03, 0x19
        /*001a*/ 	.short	0x0418


	//----- nvinfo : EIATTR_KPARAM_INFO
	.align		4
        /*001c*/ 	.byte	0x04, 0x17
        /*001e*/ 	.short	(.L_752 - .L_751)
.L_751:
        /*0020*/ 	.word	0x00000000
        /*0024*/ 	.short	0x0000
        /*0026*/ 	.short	0x0000
        /*0028*/ 	.byte	0x00, 0xf0, 0x61, 0x10


	//----- nvinfo : EIATTR_MAXREG_COUNT
	.align		4
.L_752:
        /*002c*/ 	.byte	0x03, 0x1b
        /*002e*/ 	.short	0x00ff


	//----- nvinfo : EIATTR_NUM_BARRIERS
	.align		4
        /*0030*/ 	.byte	0x02, 0x4c
        /*0032*/ 	.byte	0x02
	.zero		1


	//----- nvinfo : EIATTR_ANNOTATIONS
	.align		4
        /*0034*/ 	.byte	0x04, 0x55
        /*0036*/ 	.short	(.L_754 - .L_753)


	//   ....[0]....
.L_753:
        /* <DEDUP_REMOVED lines=30> */


	//----- nvinfo : EIATTR_MERCURY_ISA_VERSION
	.align		4
.L_754:
        /*0208*/ 	.byte	0x03, 0x5f
        /*020a*/ 	.short	0x0000


	//----- nvinfo : EIATTR_COOP_GROUP_MASK_REGIDS
	.align		4
        /*020c*/ 	.byte	0x04, 0x29
        /*020e*/ 	.short	(.L_756 - .L_755)


	//   ....[0]....
.L_755:
        /*0210*/ 	.word	0xffffffff


	//   ....[1]....
        /*0214*/ 	.word	0xffffffff


	//   ....[2]....
        /*0218*/ 	.word	0xffffffff


	//   ....[3]....
        /*021c*/ 	.word	0xffffffff


	//   ....[4]....
        /*0220*/ 	.word	0xffffffff


	//   ....[5]....
        /*0224*/ 	.word	0xffffffff


	//   ....[6]....
        /*0228*/ 	.word	0xffffffff


	//   ....[7]....
        /*022c*/ 	.word	0xffffffff


	//   ....[8]....
        /*0230*/ 	.word	0xffffffff


	//   ....[9]....
        /*0234*/ 	.word	0xffffffff


	//   ....[10]....
        /*0238*/ 	.word	0xffffffff


	//   ....[11]....
        /*023c*/ 	.word	0xffffffff


	//   ....[12]....
        /*0240*/ 	.word	0xffffffff


	//   ....[13]....
        /*0244*/ 	.word	0xffffffff


	//   ....[14]....
        /*0248*/ 	.word	0xffffffff


	//   ....[15]....
        /*024c*/ 	.word	0xffffffff


	//   ....[16]....
        /*0250*/ 	.word	0xffffffff


	//   ....[17]....
        /*0254*/ 	.word	0xffffffff


	//   ....[18]....
        /*0258*/ 	.word	0xffffffff


	//   ....[19]....
        /*025c*/ 	.word	0xffffffff


	//   ....[20]....
        /*0260*/ 	.word	0xffffffff


	//   ....[21]....
        /*0264*/ 	.word	0xffffffff


	//   ....[22]....
        /*0268*/ 	.word	0xffffffff


	//   ....[23]....
        /*026c*/ 	.word	0xffffffff


	//   ....[24]....
        /*0270*/ 	.word	0xffffffff


	//   ....[25]....
        /*0274*/ 	.word	0xffffffff


	//   ....[26]....
        /*0278*/ 	.word	0xffffffff


	//   ....[27]....
        /*027c*/ 	.word	0xffffffff


	//   ....[28]....
        /*0280*/ 	.word	0xffffffff


	//   ....[29]....
        /*0284*/ 	.word	0xffffffff


	//   ....[30]....
        /*0288*/ 	.word	0xffffffff


	//   ....[31]....
        /*028c*/ 	.word	0xffffffff


	//   ....[32]....
        /*0290*/ 	.word	0xffffffff


	//   ....[33]....
        /*0294*/ 	.word	0xffffffff


	//   ....[34]....
        /*0298*/ 	.word	0xffffffff


	//   ....[35]....
        /*029c*/ 	.word	0xffffffff


	//   ....[36]....
        /*02a0*/ 	.word	0xffffffff


	//   ....[37]....
        /*02a4*/ 	.word	0xffffffff


	//   ....[38]....
        /*02a8*/ 	.word	0xffffffff


	//   ....[39]....
        /*02ac*/ 	.word	0xffffffff


	//   ....[40]....
        /*02b0*/ 	.word	0xffffffff


	//   ....[41]....
        /*02b4*/ 	.word	0xffffffff


	//   ....[42]....
        /*02b8*/ 	.word	0xffffffff


	//   ....[43]....
        /*02bc*/ 	.word	0xffffffff


	//   ....[44]....
        /*02c0*/ 	.word	0xffffffff


	//   ....[45]....
        /*02c4*/ 	.word	0xffffffff


	//   ....[46]....
        /*02c8*/ 	.word	0xffffffff


	//   ....[47]....
        /*02cc*/ 	.word	0xffffffff


	//   ....[48]....
        /*02d0*/ 	.word	0xffffffff


	//   ....[49]....
        /*02d4*/ 	.word	0xffffffff


	//   ....[50]....
        /*02d8*/ 	.word	0xffffffff


	//   ....[51]....
        /*02dc*/ 	.word	0xffffffff


	//   ....[52]....
        /*02e0*/ 	.word	0xffffffff


	//   ....[53]....
        /*02e4*/ 	.word	0xffffffff


	//   ....[54]....
        /*02e8*/ 	.word	0xffffffff


	//   ....[55]....
        /*02ec*/ 	.word	0xffffffff


	//   ....[56]....
        /*02f0*/ 	.word	0xffffffff


	//   ....[57]....
        /*02f4*/ 	.word	0xffffffff


	//   ....[58]....
        /*02f8*/ 	.word	0xffffffff


	//   ....[59]....
        /*02fc*/ 	.word	0xffffffff


	//   ....[60]....
        /*0300*/ 	.word	0xffffffff


	//   ....[61]....
        /*0304*/ 	.word	0xffffffff


	//----- nvinfo : EIATTR_COOP_GROUP_INSTR_OFFSETS
	.align		4
.L_756:
        /*0308*/ 	.byte	0x04, 0x28
        /*030a*/ 	.short	(.L_758 - .L_757)


	//   ....[0]....
.L_757:
        /*030c*/ 	.word	0x000005f0


	//   ....[1]....
        /*0310*/ 	.word	0x00000630


	//   ....[2]....
        /*0314*/ 	.word	0x00000670


	//   ....[3]....
        /*0318*/ 	.word	0x000006b0


	//   ....[4]....
        /*031c*/ 	.word	0x00000a30


	//   ....[5]....
        /*0320*/ 	.word	0x00000a50


	//   ....[6]....
        /*0324*/ 	.word	0x00000ac0


	//   ....[7]....
        /*0328*/ 	.word	0x00000bf0


	//   ....[8]....
        /*032c*/ 	.word	0x000010a0


	//   ....[9]....
        /*0330*/ 	.word	0x000010d0


	//   ....[10]....
        /*0334*/ 	.word	0x00001100


	//   ....[11]....
        /*0338*/ 	.word	0x00001130


	//   ....[12]....
        /*033c*/ 	.word	0x00001160


	//   ....[13]....
        /*0340*/ 	.word	0x00001190


	//   ....[14]....
        /*0344*/ 	.word	0x00001a70


	//   ....[15]....
        /*0348*/ 	.word	0x00001a90


	//   ....[16]....
        /*034c*/ 	.word	0x00001ab0


	//   ....[17]....
        /*0350*/ 	.word	0x00001ad0


	//   ....[18]....
        /*0354*/ 	.word	0x00001b00


	//   ....[19]....
        /*0358*/ 	.word	0x00001b20


	//   ....[20]....
        /*035c*/ 	.word	0x00003550


	//   ....[21]....
        /*0360*/ 	.word	0x00003570


	//   ....[22]....
        /*0364*/ 	.word	0x00003590


	//   ....[23]....
        /*0368*/ 	.word	0x000035b0


	//   ....[24]....
        /*036c*/ 	.word	0x000035d0


	//   ....[25]....
        /*0370*/ 	.word	0x000035f0


	//   ....[26]....
        /*0374*/ 	.word	0x00004160


	//   ....[27]....
        /*0378*/ 	.word	0x00004200


	//   ....[28]....
        /*037c*/ 	.word	0x00004210


	//   ....[29]....
        /*0380*/ 	.word	0x00004260


	//   ....[30]....
        /*0384*/ 	.word	0x00006490


	//   ....[31]....
        /*0388*/ 	.word	0x000064a0


	//   ....[32]....
        /*038c*/ 	.word	0x000064b0


	//   ....[33]....
        /*0390*/ 	.word	0x000064c0


	//   ....[34]....
        /*0394*/ 	.word	0x00006580


	//   ....[35]....
        /*0398*/ 	.word	0x00006590


	//   ....[36]....
        /*039c*/ 	.word	0x00006910


	//   ....[37]....
        /*03a0*/ 	.word	0x00006920


	//   ....[38]....
        /*03a4*/ 	.word	0x00006930


	//   ....[39]....
        /*03a8*/ 	.word	0x00006940


	//   ....[40]....
        /*03ac*/ 	.word	0x00006ab0


	//   ....[41]....
        /*03b0*/ 	.word	0x00006ad0


	//   ....[42]....
        /*03b4*/ 	.word	0x00008350


	//   ....[43]....
        /*03b8*/ 	.word	0x00008370


	//   ....[44]....
        /*03bc*/ 	.word	0x00008390


	//   ....[45]....
        /*03c0*/ 	.word	0x000083b0


	//   ....[46]....
        /*03c4*/ 	.word	0x0000aa80


	//   ....[47]....
        /*03c8*/ 	.word	0x0000aa90


	//   ....[48]....
        /*03cc*/ 	.word	0x0000aac0


	//   ....[49]....
        /*03d0*/ 	.word	0x0000aae0


	//   ....[50]....
        /*03d4*/ 	.word	0x0000c230


	//   ....[51]....
        /*03d8*/ 	.word	0x0000c240


	//   ....[52]....
        /*03dc*/ 	.word	0x0000c260


	//   ....[53]....
        /*03e0*/ 	.word	0x0000c270


	//   ....[54]....
        /*03e4*/ 	.word	0x0000c3b0


	//   ....[55]....
        /*03e8*/ 	.word	0x0000c3d0


	//   ....[56]....
        /*03ec*/ 	.word	0x0000c5d0


	//   ....[57]....
        /*03f0*/ 	.word	0x0000c600


	//   ....[58]....
        /*03f4*/ 	.word	0x0000c7c0


	//   ....[59]....
        /*03f8*/ 	.word	0x0000c7f0


	//   ....[60]....
        /*03fc*/ 	.word	0x0000c9b0


	//   ....[61]....
        /*0400*/ 	.word	0x0000c9d0


	//----- nvinfo : EIATTR_EXIT_INSTR_OFFSETS
	.align		4
.L_758:
        /*0404*/ 	.byte	0x04, 0x1c
        /*0406*/ 	.short	(.L_760 - .L_759)


	//   ....[0]....
.L_759:
        /*0408*/ 	.word	0x00000040


	//   ....[1]....
        /*040c*/ 	.word	0x0000c9e0


	//   ....[2]....
        /*0410*/ 	.word	0x0000cb20


	//   ....[3]....
        /*0414*/ 	.word	0x0000cb80


	//----- nvinfo : EIATTR_CTAIDZ_USED
	.align		4
.L_760:
        /*0418*/ 	.byte	0x01, 0x04
	.zero		2


	//----- nvinfo : EIATTR_MAX_THREADS
	.align		4
        /*041c*/ 	.byte	0x04, 0x05
        /*041e*/ 	.short	(.L_762 - .L_761)
.L_761:
        /*0420*/ 	.word	0x00000100
        /*0424*/ 	.word	0x00000001
        /*0428*/ 	.word	0x00000001


	//----- nvinfo : EIATTR_CRS_STACK_SIZE
	.align		4
.L_762:
        /*042c*/ 	.byte	0x04, 0x1e
        /*042e*/ 	.short	(.L_764 - .L_763)
.L_763:
        /*0430*/ 	.word	0x00000000
.L_764:


//--------------------- .nv.info._ZN7cutlass13device_kernelIN5flash19enable_sm80_to_sm89INS1_16FlashAttnFwdSm80INS1_25CollectiveMainloopFwdSm80ILi8ELi1ELb0EN4cute5tupleIJNS5_1CILi128EEENS7_ILi96EEENS7_ILi256EEEEEELi256ENS_6half_tEfNS_4arch4Sm80ELb0ELb0ELb0ELb1ELb1ELb0ELb1ELb0EEENS1_21CollectiveEpilogueFwdINS6_IJS8_SA_S9_EEENS6_IJNS7_ILi1EEESI_SI_EEESC_SE_Li256ELb1ELb1ELb0ELb0EEENS1_19SingleTileSchedulerILb1ELb0ELb1ELi128EEEEEEEEEvNT_6ParamsE --------------------------
	.section	.nv.info._ZN7cutlass13device_kernelIN5flash19enable_sm80_to_sm89INS1_16FlashAttnFwdSm80INS1_25CollectiveMainloopFwdSm80ILi8ELi1ELb0EN4cute5tupleIJNS5_1CILi128EEENS7_ILi96EEENS7_ILi256EEEEEELi256ENS_6half_tEfNS_4arch4Sm80ELb0ELb0ELb0ELb1ELb1ELb0ELb1ELb0EEENS1_21CollectiveEpilogueFwdINS6_IJS8_SA_S9_EEENS6_IJNS7_ILi1EEESI_SI_EEESC_SE_Li256ELb1ELb1ELb0ELb0EEENS1_19SingleTileSchedulerILb1ELb0ELb1ELi128EEEEEEEEEvNT_6ParamsE,"",@"SHT_CUDA_INFO"
	.sectionflags	@""
	.align	4


	//----- nvinfo : EIATTR_CUDA_API_VERSION
	.align		4
        /*0000*/ 	.byte	0x04, 0x37
        /*0002*/ 	.short	(.L_766 - .L_765)
.L_765:
        /*0004*/ 	.word	0x00000082


	//----- nvinfo : EIATTR_SW2861232_WAR
	.align		4
.L_766:
        /*0008*/ 	.byte	0x01, 0x35
	.zero		2


	//----- nvinfo : EIATTR_PARAM_CBANK
	.align		4
        /*000c*/ 	.byte	0x04, 0x0a
        /*000e*/ 	.short	(.L_768 - .L_767)
	.align		4
.L_767:
        /*0010*/ 	.word	index@(.nv.constant0._ZN7cutlass13device_kernelIN5flash19enable_sm80_to_sm89INS1_16FlashAttnFwdSm80INS1_25CollectiveMainloopFwdSm80ILi8ELi1ELb0EN4cute5tupleIJNS5_1CILi128EEENS7_ILi96EEENS7_ILi256EEEEEELi256ENS_6half_tEfNS_4arch4Sm80ELb0ELb0ELb0ELb1ELb1ELb0ELb1ELb0EEENS1_21CollectiveEpilogueFwdINS6_IJS8_SA_S9_EEENS6_IJNS7_ILi1EEESI_SI_EEESC_SE_Li256ELb1ELb1ELb0ELb0EEENS1_19SingleTileSchedulerILb1ELb0ELb1ELi128EEEEEEEEEvNT_6ParamsE)
        /*0014*/ 	.short	0x0160
        /*0016*/ 	.short	0x0418


	//----- nvinfo : EIATTR_CBANK_PARAM_SIZE
	.align		4
.L_768:
        /*0018*/ 	.byte	0x03, 0x19
        /*001a*/ 	.short	0x0418


	//----- nvinfo : EIATTR_KPARAM_INFO
	.align		4
        /*001c*/ 	.byte	0x04, 0x17
        /*001e*/ 	.short	(.L_770 - .L_769)
.L_769:
        /*0020*/ 	.word	0x00000000
        /*0024*/ 	.short	0x0000
        /*0026*/ 	.short	0x0000
        /*0028*/ 	.byte	0x00, 0xf0, 0x61, 0x10


	//----- nvinfo : EIATTR_MAXREG_COUNT
	.align		4
.L_770:
        /*002c*/ 	.byte	0x03, 0x1b
        /*002e*/ 	.short	0x00ff


	//----- nvinfo : EIATTR_NUM_BARRIERS
	.align		4
        /*0030*/ 	.byte	0x02, 0x4c
        /*0032*/ 	.byte	0x02
	.zero		1


	//----- nvinfo : EIATTR_ANNOTATIONS
	.align		4
        /*0034*/ 	.byte	0x04, 0x55
        /*0036*/ 	.short	(.L_772 - .L_771)


	//   ....[0]....
.L_771:
        /* <DEDUP_REMOVED lines=24> */


	//----- nvinfo : EIATTR_MERCURY_ISA_VERSION
	.align		4
.L_772:
        /*01a8*/ 	.byte	0x03, 0x5f
        /*01aa*/ 	.short	0x0000


	//----- nvinfo : EIATTR_COOP_GROUP_MASK_REGIDS
	.align		4
        /*01ac*/ 	.byte	0x04, 0x29
        /*01ae*/ 	.short	(.L_774 - .L_773)


	//   ....[0]....
.L_773:
        /*01b0*/ 	.word	0xffffffff


	//   ....[1]....
        /*01b4*/ 	.word	0xffffffff


	//   ....[2]....
        /*01b8*/ 	.word	0xffffffff


	//   ....[3]....
        /*01bc*/ 	.word	0xffffffff


	//   ....[4]....
        /*01c0*/ 	.word	0xffffffff


	//   ....[5]....
        /*01c4*/ 	.word	0xffffffff


	//   ....[6]....
        /*01c8*/ 	.word	0xffffffff


	//   ....[7]....
        /*01cc*/ 	.word	0xffffffff


	//   ....[8]....
        /*01d0*/ 	.word	0xffffffff


	//   ....[9]....
        /*01d4*/ 	.word	0xffffffff


	//   ....[10]....
        /*01d8*/ 	.word	0xffffffff


	//   ....[11]....
        /*01dc*/ 	.word	0xffffffff


	//   ....[12]....
        /*01e0*/ 	.word	0xffffffff


	//   ....[13]....
        /*01e4*/ 	.word	0xffffffff


	//   ....[14]....
        /*01e8*/ 	.word	0xffffffff


	//   ....[15]....
        /*01ec*/ 	.word	0xffffffff


	//   ....[16]....
        /*01f0*/ 	.word	0xffffffff


	//   ....[17]....
        /*01f4*/ 	.word	0xffffffff


	//   ....[18]....
        /*01f8*/ 	.word	0xffffffff


	//   ....[19]....
        /*01fc*/ 	.word	0xffffffff


	//   ....[20]....
        /*0200*/ 	.word	0xffffffff


	//   ....[21]....
        /*0204*/ 	.word	0xffffffff


	//   ....[22]....
        /*0208*/ 	.word	0xffffffff


	//   ....[23]....
        /*020c*/ 	.word	0xffffffff


	//   ....[24]....
        /*0210*/ 	.word	0xffffffff


	//   ....[25]....
        /*0214*/ 	.word	0xffffffff


	//   ....[26]....
        /*0218*/ 	.word	0xffffffff


	//   ....[27]....
        /*021c*/ 	.word	0xffffffff


	//   ....[28]....
        /*0220*/ 	.word	0xffffffff


	//   ....[29]....
        /*0224*/ 	.word	0xffffffff


	//   ....[30]....
        /*0228*/ 	.word	0xffffffff


	//   ....[31]....
        /*022c*/ 	.word	0xffffffff


	//   ....[32]....
        /*0230*/ 	.word	0xffffffff


	//   ....[33]....
        /*0234*/ 	.word	0xffffffff


	//   ....[34]....
        /*0238*/ 	.word	0xffffffff


	//   ....[35]....
        /*023c*/ 	.word	0xffffffff


	//   ....[36]....
        /*0240*/ 	.word	0xffffffff


	//   ....[37]....
        /*0244*/ 	.word	0xffffffff


	//   ....[38]....
        /*0248*/ 	.word	0xffffffff


	//   ....[39]....
        /*024c*/ 	.word	0xffffffff


	//   ....[40]....
        /*0250*/ 	.word	0xffffffff


	//   ....[41]....
        /*0254*/ 	.word	0xffffffff


	//   ....[42]....
        /*0258*/ 	.word	0xffffffff


	//   ....[43]....
        /*025c*/ 	.word	0xffffffff


	//   ....[44]....
        /*0260*/ 	.word	0xffffffff


	//   ....[45]....
        /*0264*/ 	.word	0xffffffff


	//   ....[46]....
        /*0268*/ 	.word	0xffffffff


	//   ....[47]....
        /*026c*/ 	.word	0xffffffff


	//   ....[48]....
        /*0270*/ 	.word	0xffffffff


	//   ....[49]....
        /*0274*/ 	.word	0xffffffff


	//   ....[50]....
        /*0278*/ 	.word	0xffffffff


	//   ....[51]....
        /*027c*/ 	.word	0xffffffff


	//   ....[52]....
        /*0280*/ 	.word	0xffffffff


	//   ....[53]....
        /*0284*/ 	.word	0xffffffff


	//   ....[54]....
        /*0288*/ 	.word	0xffffffff


	//   ....[55]....
        /*028c*/ 	.word	0xffffffff


	//   ....[56]....
        /*0290*/ 	.word	0xffffffff


	//   ....[57]....
        /*0294*/ 	.word	0xffffffff


	//   ....[58]....
        /*0298*/ 	.word	0xffffffff


	//   ....[59]....
        /*029c*/ 	.word	0xffffffff


	//   ....[60]....
        /*02a0*/ 	.word	0xffffffff


	//   ....[61]....
        /*02a4*/ 	.word	0xffffffff


	//   ....[62]....
        /*02a8*/ 	.word	0xffffffff


	//   ....[63]....
        /*02ac*/ 	.word	0xffffffff


	//   ....[64]....
        /*02b0*/ 	.word	0xffffffff


	//   ....[65]....
        /*02b4*/ 	.word	0xffffffff


	//   ....[66]....
        /*02b8*/ 	.word	0xffffffff


	//   ....[67]....
        /*02bc*/ 	.word	0xffffffff


	//   ....[68]....
        /*02c0*/ 	.word	0xffffffff


	//   ....[69]....
        /*02c4*/ 	.word	0xffffffff


	//   ....[70]....
        /*02c8*/ 	.word	0xffffffff


	//----- nvinfo : EIATTR_COOP_GROUP_INSTR_OFFSETS
	.align		4
.L_774:
        /*02cc*/ 	.byte	0x04, 0x28
        /*02ce*/ 	.short	(.L_776 - .L_775)


	//   ....[0]....
.L_775:
        /*02d0*/ 	.word	0x000000a0


	//   ....[1]....
        /*02d4*/ 	.word	0x00001200


	//   ....[2]....
        /*02d8*/ 	.word	0x00001220


	//   ....[3]....
        /*02dc*/ 	.word	0x00001470


	//   ....[4]....
        /*02e0*/ 	.word	0x000014a0


	//   ....[5]....
        /*02e4*/ 	.word	0x00001610


	//   ....[6]....
        /*02e8*/ 	.word	0x00001640


	//   ....[7]....
        /*02ec*/ 	.word	0x000017a0


	//   ....[8]....
        /*02f0*/ 	.word	0x000017e0


	//   ....[9]....
        /*02f4*/ 	.word	0x00001f00


	//   ....[10]....
        /*02f8*/ 	.word	0x00001f40


	//   ....[11]....
        /*02fc*/ 	.word	0x00001f70


	//   ....[12]....
        /*0300*/ 	.word	0x00001fb0


	//   ....[13]....
        /*0304*/ 	.word	0x00001ff0


	//   ....[14]....
        /*0308*/ 	.word	0x00002030


	//   ....[15]....
        /*030c*/ 	.word	0x00002060


	//   ....[16]....
        /*0310*/ 	.word	0x000020a0


	//   ....[17]....
        /*0314*/ 	.word	0x00002190


	//   ....[18]....
        /*0318*/ 	.word	0x000021c0


	//   ....[19]....
        /*031c*/ 	.word	0x00002200


	//   ....[20]....
        /*0320*/ 	.word	0x00002240


	//   ....[21]....
        /*0324*/ 	.word	0x00003ee0


	//   ....[22]....
        /*0328*/ 	.word	0x00003f00


	//   ....[23]....
        /*032c*/ 	.word	0x00003f10


	//   ....[24]....
        /*0330*/ 	.word	0x00003f20


	//   ....[25]....
        /*0334*/ 	.word	0x00003fb0


	//   ....[26]....
        /*0338*/ 	.word	0x00003fc0


	//   ....[27]....
        /*033c*/ 	.word	0x00004aa0


	//   ....[28]....
        /*0340*/ 	.word	0x00004b30


	//   ....[29]....
        /*0344*/ 	.word	0x00004b60


	//   ....[30]....
        /*0348*/ 	.word	0x00004bd0


	//   ....[31]....
        /*034c*/ 	.word	0x00006b10


	//   ....[32]....
        /*0350*/ 	.word	0x00006b20


	//   ....[33]....
        /*0354*/ 	.word	0x00006b30


	//   ....[34]....
        /*0358*/ 	.word	0x00006b40


	//   ....[35]....
        /*035c*/ 	.word	0x00006b50


	//   ....[36]....
        /*0360*/ 	.word	0x00006b60


	//   ....[37]....
        /*0364*/ 	.word	0x00006f20


	//   ....[38]....
        /*0368*/ 	.word	0x00006f30


	//   ....[39]....
        /*036c*/ 	.word	0x00007090


	//   ....[40]....
        /*0370*/ 	.word	0x000070c0


	//   ....[41]....
        /*0374*/ 	.word	0x000070d0


	//   ....[42]....
        /*0378*/ 	.word	0x000070e0


	//   ....[43]....
        /*037c*/ 	.word	0x00008950


	//   ....[44]....
        /*0380*/ 	.word	0x00008970


	//   ....[45]....
        /*0384*/ 	.word	0x000089a0


	//   ....[46]....
        /*0388*/ 	.word	0x000089b0


	//   ....[47]....
        /*038c*/ 	.word	0x0000aff0


	//   ....[48]....
        /*0390*/ 	.word	0x0000b000


	//   ....[49]....
        /*0394*/ 	.word	0x0000b030


	//   ....[50]....
        /*0398*/ 	.word	0x0000b050


	//   ....[51]....
        /*039c*/ 	.word	0x0000cb10


	//   ....[52]....
        /*03a0*/ 	.word	0x0000cb50


	//   ....[53]....
        /*03a4*/ 	.word	0x0000cb90


	//   ....[54]....
        /*03a8*/ 	.word	0x0000cbd0


	//   ....[55]....
        /*03ac*/ 	.word	0x0000cdb0


	//   ....[56]....
        /*03b0*/ 	.word	0x0000cdc0


	//   ....[57]....
        /*03b4*/ 	.word	0x0000cfc0


	//   ....[58]....
        /*03b8*/ 	.word	0x0000cff0


	//   ....[59]....
        /*03bc*/ 	.word	0x0000d1b0


	//   ....[60]....
        /*03c0*/ 	.word	0x0000d1e0


	//   ....[61]....
        /*03c4*/ 	.word	0x0000d3a0


	//   ....[62]....
        /*03c8*/ 	.word	0x0000d3c0


	//   ....[63]....
        /*03cc*/ 	.word	0x0000dd70


	//   ....[64]....
        /*03d0*/ 	.word	0x0000dd90


	//   ....[65]....
        /*03d4*/ 	.word	0x0000df20


	//   ....[66]....
        /*03d8*/ 	.word	0x0000df50


	//   ....[67]....
        /*03dc*/ 	.word	0x0000e0e0


	//   ....[68]....
        /*03e0*/ 	.word	0x0000e110


	//   ....[69]....
        /*03e4*/ 	.word	0x0000e2a0


	//   ....[70]....
        /*03e8*/ 	.word	0x0000e2c0


	//----- nvinfo : EIATTR_EXIT_INSTR_OFFSETS
	.align		4
.L_776:
        /*03ec*/ 	.byte	0x04, 0x1c
        /*03ee*/ 	.short	(.L_778 - .L_777)


	//   ....[0]....
.L_777:
        /*03f0*/ 	.word	0x00000450


	//   ....[1]....
        /*03f4*/ 	.word	0x0000d3d0


	//   ....[2]....
        /*03f8*/ 	.word	0x0000d510


	//   ....[3]....
        /*03fc*/ 	.word	0x0000d570


	//   ....[4]....
        /*0400*/ 	.word	0x0000e2d0


	//   ....[5]....
        /*0404*/ 	.word	0x0000e3e0


	//   ....[6]....
        /*0408*/ 	.word	0x0000e440


	//----- nvinfo : EIATTR_CTAIDZ_USED
	.align		4
.L_778:
        /*040c*/ 	.byte	0x01, 0x04
	.zero		2


	//----- nvinfo : EIATTR_MAX_THREADS
	.align		4
        /*0410*/ 	.byte	0x04, 0x05
        /*0412*/ 	.short	(.L_780 - .L_779)
.L_779:
        /*0414*/ 	.word	0x00000100
        /*0418*/ 	.word	0x00000001
        /*041c*/ 	.word	0x00000001


	//----- nvinfo : EIATTR_CRS_STACK_SIZE
	.align		4
.L_780:
        /*0420*/ 	.byte	0x04, 0x1e
        /*0422*/ 	.short	(.L_782 - .L_781)
.L_781:
        /*0424*/ 	.word	0x00000000
.L_782:


//--------------------- .nv.info._ZN7cutlass13device_kernelIN5flash19enable_sm80_to_sm89INS1_16FlashAttnFwdSm80INS1_25CollectiveMainloopFwdSm80ILi8ELi1ELb0EN4cute5tupleIJNS5_1CILi128EEENS7_ILi48EEENS7_ILi256EEEEEELi256ENS_6half_tEfNS_4arch4Sm80ELb0ELb0ELb0ELb1ELb1ELb1ELb1ELb0EEENS1_21CollectiveEpilogueFwdINS6_IJS8_SA_S9_EEENS6_IJNS7_ILi1EEESI_SI_EEESC_SE_Li256ELb1ELb1ELb0ELb0EEENS1_19SingleTileSchedulerILb1ELb0ELb1ELi128EEEEEEEEEvNT_6ParamsE --------------------------
	.section	.nv.info._ZN7cutlass13device_kernelIN5flash19enable_sm80_to_sm89INS1_16FlashAttnFwdSm80INS1_25CollectiveMainloopFwdSm80ILi8ELi1ELb0EN4cute5tupleIJNS5_1CILi128EEENS7_ILi48EEENS7_ILi256EEEEEELi256ENS_6half_tEfNS_4arch4Sm80ELb0ELb0ELb0ELb1ELb1ELb1ELb1ELb0EEENS1_21CollectiveEpilogueFwdINS6_IJS8_SA_S9_EEENS6_IJNS7_ILi1EEESI_SI_EEESC_SE_Li256ELb1ELb1ELb0ELb0EEENS1_19SingleTileSchedulerILb1ELb0ELb1ELi128EEEEEEEEEvNT_6ParamsE,"",@"SHT_CUDA_INFO"
	.sectionflags	@""
	.align	4


	//----- nvinfo : EIATTR_CUDA_API_VERSION
	.align		4
        /*0000*/ 	.byte	0x04, 0x37
        /*0002*/ 	.short	(.L_784 - .L_783)
.L_783:
        /*0004*/ 	.word	0x00000082


	//----- nvinfo : EIATTR_SW2861232_WAR
	.align		4
.L_784:
        /*0008*/ 	.byte	0x01, 0x35
	.zero		2


	//----- nvinfo : EIATTR_PARAM_CBANK
	.align		4
        /*000c*/ 	.byte	0x04, 0x0a
        /*000e*/ 	.short	(.L_786 - .L_785)
	.align		4
.L_785:
        /*0010*/ 	.word	index@(.nv.constant0._ZN7cutlass13device_kernelIN5flash19enable_sm80_to_sm89INS1_16FlashAttnFwdSm80INS1_25CollectiveMainloopFwdSm80ILi8ELi1ELb0EN4cute5tupleIJNS5_1CILi128EEENS7_ILi48EEENS7_ILi256EEEEEELi256ENS_6half_tEfNS_4arch4Sm80ELb0ELb0ELb0ELb1ELb1ELb1ELb1ELb0EEENS1_21CollectiveEpilogueFwdINS6_IJS8_SA_S9_EEENS6_IJNS7_ILi1EEESI_SI_EEESC_SE_Li256ELb1ELb1ELb0ELb0EEENS1_19SingleTileSchedulerILb1ELb0ELb1ELi128EEEEEEEEEvNT_6ParamsE)
        /*0014*/ 	.short	0x0160
        /*0016*/ 	.short	0x0418


	//----- nvinfo : EIATTR_CBANK_PARAM_SIZE
	.align		4
.L_786:
        /*0018*/ 	.byte	0x03, 0x19
        /*001a*/ 	.short	0x0418


	//----- nvinfo : EIATTR_KPARAM_INFO
	.align		4
        /*001c*/ 	.byte	0x04, 0x17
        /*001e*/ 	.short	(.L_788 - .L_787)
.L_787:
        /*0020*/ 	.word	0x00000000
        /*0024*/ 	.short	0x0000
        /*0026*/ 	.short	0x0000
        /*0028*/ 	.byte	0x00, 0xf0, 0x61, 0x10


	//----- nvinfo : EIATTR_MAXREG_COUNT
	.align		4
.L_788:
        /*002c*/ 	.byte	0x03, 0x1b
        /*002e*/ 	.short	0x00ff


	//----- nvinfo : EIATTR_NUM_BARRIERS
	.align		4
        /*0030*/ 	.byte	0x02, 0x4c
        /*0032*/ 	.byte	0x02
	.zero		1


	//----- nvinfo : EIATTR_MERCURY_ISA_VERSION
	.align		4
        /*0034*/ 	.byte	0x03, 0x5f
        /*0036*/ 	.short	0x0000


	//----- nvinfo : EIATTR_COOP_GROUP_MASK_REGIDS
	.align		4
        /*0038*/ 	.byte	0x04, 0x29
        /*003a*/ 	.short	(.L_790 - .L_789)


	//   ....[0]....
.L_789:
        /*003c*/ 	.word	0xffffffff


	//   ....[1]....
        /*0040*/ 	.word	0xffffffff


	//   ....[2]....
        /*0044*/ 	.word	0xffffffff


	//   ....[3]....
        /*0048*/ 	.word	0xffffffff


	//   ....[4]....
        /*004c*/ 	.word	0xffffffff


	//   ....[5]....
        /*0050*/ 	.word	0xffffffff


	//   ....[6]....
        /*0054*/ 	.word	0xffffffff


	//   ....[7]....
        /*0058*/ 	.word	0xffffffff


	//   ....[8]....
        /*005c*/ 	.word	0xffffffff


	//   ....[9]....
        /*0060*/ 	.word	0xffffffff


	//   ....[10]....
        /*0064*/ 	.word	0xffffffff


	//   ....[11]....
        /*0068*/ 	.word	0xffffffff


	//   ....[12]....
        /*006c*/ 	.word	0xffffffff


	//   ....[13]....
        /*0070*/ 	.word	0xffffffff


	//   ....[14]....
        /*0074*/ 	.word	0xffffffff


	//   ....[15]....
        /*0078*/ 	.word	0xffffffff


	//   ....[16]....
        /*007c*/ 	.word	0xffffffff


	//   ....[17]....
        /*0080*/ 	.word	0xffffffff


	//   ....[18]....
        /*0084*/ 	.word	0xffffffff


	//   ....[19]....
        /*0088*/ 	.word	0xffffffff


	//   ....[20]....
        /*008c*/ 	.word	0xffffffff


	//   ....[21]....
        /*0090*/ 	.word	0xffffffff


	//   ....[22]....
        /*0094*/ 	.word	0xffffffff


	//   ....[23]....
        /*0098*/ 	.word	0xffffffff


	//   ....[24]....
        /*009c*/ 	.word	0xffffffff


	//   ....[25]....
        /*00a0*/ 	.word	0xffffffff


	//   ....[26]....
        /*00a4*/ 	.word	0xffffffff


	//   ....[27]....
        /*00a8*/ 	.word	0xffffffff


	//   ....[28]....
        /*00ac*/ 	.word	0xffffffff


	//   ....[29]....
        /*00b0*/ 	.word	0xffffffff


	//   ....[30]....
        /*00b4*/ 	.word	0xffffffff


	//   ....[31]....
        /*00b8*/ 	.word	0xffffffff


	//   ....[32]....
        /*00bc*/ 	.word	0xffffffff


	//   ....[33]....
        /*00c0*/ 	.word	0xffffffff


	//   ....[34]....
        /*00c4*/ 	.word	0xffffffff


	//   ....[35]....
        /*00c8*/ 	.word	0xffffffff


	//   ....[36]....
        /*00cc*/ 	.word	0xffffffff


	//   ....[37]....
        /*00d0*/ 	.word	0xffffffff


	//   ....[38]....
        /*00d4*/ 	.word	0xffffffff


	//   ....[39]....
        /*00d8*/ 	.word	0xffffffff


	//   ....[40]....
        /*00dc*/ 	.word	0xffffffff


	//   ....[41]....
        /*00e0*/ 	.word	0xffffffff


	//   ....[42]....
        /*00e4*/ 	.word	0xffffffff


	//   ....[43]....
        /*00e8*/ 	.word	0xffffffff


	//   ....[44]....
        /*00ec*/ 	.word	0xffffffff


	//   ....[45]....
        /*00f0*/ 	.word	0xffffffff


	//   ....[46]....
        /*00f4*/ 	.word	0xffffffff


	//   ....[47]....
        /*00f8*/ 	.word	0xffffffff


	//   ....[48]....
        /*00fc*/ 	.word	0xffffffff


	//   ....[49]....
        /*0100*/ 	.word	0xffffffff


	//   ....[50]....
        /*0104*/ 	.word	0xffffffff


	//   ....[51]....
        /*0108*/ 	.word	0xffffffff


	//   ....[52]....
        /*010c*/ 	.word	0xffffffff


	//   ....[53]....
        /*0110*/ 	.word	0xffffffff


	//   ....[54]....
        /*0114*/ 	.word	0xffffffff


	//   ....[55]....
        /*0118*/ 	.word	0xffffffff


	//   ....[56]....
        /*011c*/ 	.word	0xffffffff


	//   ....[57]....
        /*0120*/ 	.word	0xffffffff


	//   ....[58]....
        /*0124*/ 	.word	0xffffffff


	//   ....[59]....
        /*0128*/ 	.word	0xffffffff


	//   ....[60]....
        /*012c*/ 	.word	0xffffffff


	//   ....[61]....
        /*0130*/ 	.word	0xffffffff


	//   ....[62]....
        /*0134*/ 	.word	0xffffffff


	//   ....[63]....
        /*0138*/ 	.word	0xffffffff


	//   ....[64]....
        /*013c*/ 	.word	0xffffffff


	//   ....[65]....
        /*0140*/ 	.word	0xffffffff


	//   ....[66]....
        /*0144*/ 	.word	0xffffffff


	//   ....[67]....
        /*0148*/ 	.word	0xffffffff


	//   ....[68]....
        /*014c*/ 	.word	0xffffffff


	//   ....[69]....
        /*0150*/ 	.word	0xffffffff


	//   ....[70]....
        /*0154*/ 	.word	0xffffffff


	//   ....[71]....
        /*0158*/ 	.word	0xffffffff


	//   ....[72]....
        /*015c*/ 	.word	0xffffffff


	//   ....[73]....
        /*0160*/ 	.word	0xffffffff


	//   ....[74]....
        /*0164*/ 	.word	0xffffffff


	//   ....[75]....
        /*0168*/ 	.word	0xffffffff


	//   ....[76]....
        /*016c*/ 	.word	0xffffffff


	//   ....[77]....
        /*0170*/ 	.word	0xffffffff


	//   ....[78]....
        /*0174*/ 	.word	0xffffffff


	//   ....[79]....
        /*0178*/ 	.word	0xffffffff


	//   ....[80]....
        /*017c*/ 	.word	0xffffffff


	//----- nvinfo : EIATTR_COOP_GROUP_INSTR_OFFSETS
	.align		4
.L_790:
        /*0180*/ 	.byte	0x04, 0x28
        /*0182*/ 	.short	(.L_792 - .L_791)


	//   ....[0]....
.L_791:
        /*0184*/ 	.word	0x00000080


	//   ....[1]....
        /*0188*/ 	.word	0x00002040


	//   ....[2]....
        /*018c*/ 	.word	0x000020b0


	//   ....[3]....
        /*0190*/ 	.word	0x000030a0


	//   ....[4]....
        /*0194*/ 	.word	0x000030b0


	//   ....[5]....
        /*0198*/ 	.word	0x000045b0


	//   ....[6]....
        /*019c*/ 	.word	0x00004620


	//   ....[7]....
        /*01a0*/ 	.word	0x000056c0


	//   ....[8]....
        /*01a4*/ 	.word	0x000056d0


	//   ....[9]....
        /*01a8*/ 	.word	0x00006670


	//   ....[10]....
        /*01ac*/ 	.word	0x000066a0


	//   ....[11]....
        /*01b0*/ 	.word	0x00006860


	//   ....[12]....
        /*01b4*/ 	.word	0x00006880


	//   ....[13]....
        /*01b8*/ 	.word	0x00006ca0


	//   ....[14]....
        /*01bc*/ 	.word	0x00006d40


	//   ....[15]....
        /*01c0*/ 	.word	0x00006ee0


	//   ....[16]....
        /*01c4*/ 	.word	0x00006f00


	//   ....[17]....
        /*01c8*/ 	.word	0x00007c00


	//   ....[18]....
        /*01cc*/ 	.word	0x00007c40


	//   ....[19]....
        /*01d0*/ 	.word	0x00007ea0


	//   ....[20]....
        /*01d4*/ 	.word	0x00007ed0


	//   ....[21]....
        /*01d8*/ 	.word	0x00008040


	//   ....[22]....
        /*01dc*/ 	.word	0x00008070


	//   ....[23]....
        /*01e0*/ 	.word	0x000081d0


	//   ....[24]....
        /*01e4*/ 	.word	0x00008210


	//   ....[25]....
        /*01e8*/ 	.word	0x000086d0


	//   ....[26]....
        /*01ec*/ 	.word	0x000086f0


	//   ....[27]....
        /*01f0*/ 	.word	0x00008840


	//   ....[28]....
        /*01f4*/ 	.word	0x00008850


	//   ....[29]....
        /*01f8*/ 	.word	0x0000f6f0


	//   ....[30]....
        /*01fc*/ 	.word	0x0000f730


	//   ....[31]....
        /*0200*/ 	.word	0x0000fb30


	//   ....[32]....
        /*0204*/ 	.word	0x0000fb40


	//   ....[33]....
        /*0208*/ 	.word	0x00010950


	//   ....[34]....
        /*020c*/ 	.word	0x00010970


	//   ....[35]....
        /*0210*/ 	.word	0x00010a80


	//   ....[36]....
        /*0214*/ 	.word	0x00010aa0


	//   ....[37]....
        /*0218*/ 	.word	0x00011090


	//   ....[38]....
        /*021c*/ 	.word	0x000110b0


	//   ....[39]....
        /*0220*/ 	.word	0x000112b0


	//   ....[40]....
        /*0224*/ 	.word	0x00011350


	//   ....[41]....
        /*0228*/ 	.word	0x00012290


	//   ....[42]....
        /*022c*/ 	.word	0x000122b0


	//   ....[43]....
        /*0230*/ 	.word	0x00012410


	//   ....[44]....
        /*0234*/ 	.word	0x00012420


	//   ....[45]....
        /*0238*/ 	.word	0x00013150


	//   ....[46]....
        /*023c*/ 	.word	0x00013160


	//   ....[47]....
        /*0240*/ 	.word	0x00013170


	//   ....[48]....
        /*0244*/ 	.word	0x00013210


	//   ....[49]....
        /*0248*/ 	.word	0x00013510


	//   ....[50]....
        /*024c*/ 	.word	0x00013530


	//   ....[51]....
        /*0250*/ 	.word	0x00013560


	//   ....[52]....
        /*0254*/ 	.word	0x00013570


	//   ....[53]....
        /*0258*/ 	.word	0x00014c70


	//   ....[54]....
        /*025c*/ 	.word	0x00014ca0


	//   ....[55]....
        /*0260*/ 	.word	0x00014cf0


	//   ....[56]....
        /*0264*/ 	.word	0x00014d00


	//   ....[57]....
        /*0268*/ 	.word	0x00016600


	//   ....[58]....
        /*026c*/ 	.word	0x00016640


	//   ....[59]....
        /*0270*/ 	.word	0x00016680


	//   ....[60]....
        /*0274*/ 	.word	0x000166a0


	//   ....[61]....
        /*0278*/ 	.word	0x00016900


	//   ....[62]....
        /*027c*/ 	.word	0x00016910


	//   ....[63]....
        /*0280*/ 	.word	0x00016b10


	//   ....[64]....
        /*0284*/ 	.word	0x00016b40


	//   ....[65]....
        /*0288*/ 	.word	0x00016d00


	//   ....[66]....
        /*028c*/ 	.word	0x00016d30


	//   ....[67]....
        /*0290*/ 	.word	0x00016ef0


	//   ....[68]....
        /*0294*/ 	.word	0x00016f10


	//   ....[69]....
        /*0298*/ 	.word	0x00017780


	//   ....[70]....
        /*029c*/ 	.word	0x000177a0


	//   ....[71]....
        /*02a0*/ 	.word	0x00017930


	//   ....[72]....
        /*02a4*/ 	.word	0x00017960


	//   ....[73]....
        /*02a8*/ 	.word	0x00017af0


	//   ....[74]....
        /*02ac*/ 	.word	0x00017b20


	//   ....[75]....
        /*02b0*/ 	.word	0x00017cb0


	//   ....[76]....
        /*02b4*/ 	.word	0x00017cd0


	//   ....[77]....
        /*02b8*/ 	.word	0x00017e80


	//   ....[78]....
        /*02bc*/ 	.word	0x00017ed0


	//   ....[79]....
        /*02c0*/ 	.word	0x00017f10


	//   ....[80]....
        /*02c4*/ 	.word	0x00017f60


	//----- nvinfo : EIATTR_EXIT_INSTR_OFFSETS
	.align		4
.L_792:
        /*02c8*/ 	.byte	0x04, 0x1c
        /*02ca*/ 	.short	(.L_794 - .L_793)


	//   ....[0]....
.L_793:
        /*02cc*/ 	.word	0x00000310


	//   ....[1]....
        /*02d0*/ 	.word	0x00016f20


	//   ....[2]....
        /*02d4*/ 	.word	0x00017060


	//   ....[3]....
        /*02d8*/ 	.word	0x000170c0


	//   ....[4]....
        /*02dc*/ 	.word	0x00017ce0


	//   ....[5]....
        /*02e0*/ 	.word	0x00017df0


	//   ....[6]....
        /*02e4*/ 	.word	0x00017e50


	//----- nvinfo : EIATTR_CTAIDZ_USED
	.align		4
.L_794:
        /*02e8*/ 	.byte	0x01, 0x04
	.zero		2


	//----- nvinfo : EIATTR_MAX_THREADS
	.align		4
        /*02ec*/ 	.byte	0x04, 0x05
        /*02ee*/ 	.short	(.L_796 - .L_795)
.L_795:
        /*02f0*/ 	.word	0x00000100
        /*02f4*/ 	.word	0x00000001
        /*02f8*/ 	.word	0x00000001


	//----- nvinfo : EIATTR_CRS_STACK_SIZE
	.align		4
.L_796:
        /*02fc*/ 	.byte	0x04, 0x1e
        /*02fe*/ 	.short	(.L_798 - .L_797)
.L_797:
        /*0300*/ 	.word	0x00000000
.L_798:


//--------------------- .nv.info._ZN7cutlass13device_kernelIN5flash19enable_sm80_to_sm89INS1_16FlashAttnFwdSm80INS1_25CollectiveMainloopFwdSm80ILi8ELi1ELb0EN4cute5tupleIJNS5_1CILi128EEENS7_ILi64EEENS7_ILi256EEEEEELi256ENS_6half_tEfNS_4arch4Sm80ELb0ELb1ELb0ELb0ELb1ELb0ELb1ELb0EEENS1_21CollectiveEpilogueFwdINS6_IJS8_SA_S9_EEENS6_IJNS7_ILi1EEESI_SI_EEESC_SE_Li256ELb0ELb1ELb0ELb0EEENS1_19SingleTileSchedulerILb0ELb0ELb1ELi128EEEEEEEEEvNT_6ParamsE --------------------------
	.section	.nv.info._ZN7cutlass13device_kernelIN5flash19enable_sm80_to_sm89INS1_16FlashAttnFwdSm80INS1_25CollectiveMainloopFwdSm80ILi8ELi1ELb0EN4cute5tupleIJNS5_1CILi128EEENS7_ILi64EEENS7_ILi256EEEEEELi256ENS_6half_tEfNS_4arch4Sm80ELb0ELb1ELb0ELb0ELb1ELb0ELb1ELb0EEENS1_21CollectiveEpilogueFwdINS6_IJS8_SA_S9_EEENS6_IJNS7_ILi1EEESI_SI_EEESC_SE_Li256ELb0ELb1ELb0ELb0EEENS1_19SingleTileSchedulerILb0ELb0ELb1ELi128EEEEEEEEEvNT_6ParamsE,"",@"SHT_CUDA_INFO"
	.sectionflags	@""
	.align	4


	//----- nvinfo : EIATTR_CUDA_API_VERSION
	.align		4
        /*0000*/ 	.byte	0x04, 0x37
        /*0002*/ 	.short	(.L_800 - .L_799)
.L_799:
        /*0004*/ 	.word	0x00000082


	//----- nvinfo : EIATTR_SW2861232_WAR
	.align		4
.L_800:
        /*0008*/ 	.byte	0x01, 0x35
	.zero		2


	//----- nvinfo : EIATTR_PARAM_CBANK
	.align		4
        /*000c*/ 	.byte	0x04, 0x0a
        /*000e*/ 	.short	(.L_802 - .L_801)
	.align		4
.L_801:
        /*0010*/ 	.word	index@(.nv.constant0._ZN7cutlass13device_kernelIN5flash19enable_sm80_to_sm89INS1_16FlashAttnFwdSm80INS1_25CollectiveMainloopFwdSm80ILi8ELi1ELb0EN4cute5tupleIJNS5_1CILi128EEENS7_ILi64EEENS7_ILi256EEEEEELi256ENS_6half_tEfNS_4arch4Sm80ELb0ELb1ELb0ELb0ELb1ELb0ELb1ELb0EEENS1_21CollectiveEpilogueFwdINS6_IJS8_SA_S9_EEENS6_IJNS7_ILi1EEESI_SI_EEESC_SE_Li256ELb0ELb1ELb0ELb0EEENS1_19SingleTileSchedulerILb0ELb0ELb1ELi128EEEEEEEEEvNT_6ParamsE)
        /*0014*/ 	.short	0x0160
        /*0016*/ 	.short	0x0418


	//----- nvinfo : EIATTR_CBANK_PARAM_SIZE
	.align		4
.L_802:
        /*0018*/ 	.byte	0x03, 0x19
        /*001a*/ 	.short	0x0418


	//----- nvinfo : EIATTR_KPARAM_INFO
	.align		4
        /*001c*/ 	.byte	0x04, 0x17
        /*001e*/ 	.short	(.L_804 - .L_803)
.L_803:
        /*0020*/ 	.word	0x00000000
        /*0024*/ 	.short	0x0000
        /*0026*/ 	.short	0x0000
        /*0028*/ 	.byte	0x00, 0xf0, 0x61, 0x10


	//----- nvinfo : EIATTR_MAXREG_COUNT
	.align		4
.L_804:
        /*002c*/ 	.byte	0x03, 0x1b
        /*002e*/ 	.short	0x00ff


	//----- nvinfo : EIATTR_NUM_BARRIERS
	.align		4
        /*0030*/ 	.byte	0x02, 0x4c
        /*0032*/ 	.byte	0x02
	.zero		1


	//----- nvinfo : EIATTR_MERCURY_ISA_VERSION
	.align		4
        /*0034*/ 	.byte	0x03, 0x5f
        /*0036*/ 	.short	0x0000


	//----- nvinfo : EIATTR_COOP_GROUP_MASK_REGIDS
	.align		4
        /*0038*/ 	.byte	0x04, 0x29
        /*003a*/ 	.short	(.L_806 - .L_805)


	//   ....[0]....
.L_805:
        /*003c*/ 	.word	0xffffffff


	//   ....[1]....
        /*0040*/ 	.word	0xffffffff


	//   ....[2]....
        /*0044*/ 	.word	0xffffffff


	//   ....[3]....
        /*0048*/ 	.word	0xffffffff


	//   ....[4]....
        /*004c*/ 	.word	0xffffffff


	//   ....[5]....
        /*0050*/ 	.word	0xffffffff


	//   ....[6]....
        /*0054*/ 	.word	0xffffffff


	//   ....[7]....
        /*0058*/ 	.word	0xffffffff


	//   ....[8]....
        /*005c*/ 	.word	0xffffffff


	//   ....[9]....
        /*0060*/ 	.word	0xffffffff


	//   ....[10]....
        /*0064*/ 	.word	0xffffffff


	//   ....[11]....
        /*0068*/ 	.word	0xffffffff


	//   ....[12]....
        /*006c*/ 	.word	0xffffffff


	//   ....[13]....
        /*0070*/ 	.word	0xffffffff


	//   ....[14]....
        /*0074*/ 	.word	0xffffffff


	//   ....[15]....
        /*0078*/ 	.word	0xffffffff


	//   ....[16]....
        /*007c*/ 	.word	0xffffffff


	//   ....[17]....
        /*0080*/ 	.word	0xffffffff


	//   ....[18]....
        /*0084*/ 	.word	0xffffffff


	//   ....[19]....
        /*0088*/ 	.word	0xffffffff


	//   ....[20]....
        /*008c*/ 	.word	0xffffffff


	//   ....[21]....
        /*0090*/ 	.word	0xffffffff


	//   ....[22]....
        /*0094*/ 	.word	0xffffffff


	//   ....[23]....
        /*0098*/ 	.word	0xffffffff


	//   ....[24]....
        /*009c*/ 	.word	0xffffffff


	//   ....[25]....
        /*00a0*/ 	.word	0xffffffff


	//   ....[26]....
        /*00a4*/ 	.word	0xffffffff


	//   ....[27]....
        /*00a8*/ 	.word	0xffffffff


	//   ....[28]....
        /*00ac*/ 	.word	0xffffffff


	//   ....[29]....
        /*00b0*/ 	.word	0xffffffff


	//   ....[30]....
        /*00b4*/ 	.word	0xffffffff


	//   ....[31]....
        /*00b8*/ 	.word	0xffffffff


	//   ....[32]....
        /*00bc*/ 	.word	0xffffffff


	//   ....[33]....
        /*00c0*/ 	.word	0xffffffff


	//   ....[34]....
        /*00c4*/ 	.word	0xffffffff


	//   ....[35]....
        /*00c8*/ 	.word	0xffffffff


	//   ....[36]....
        /*00cc*/ 	.word	0xffffffff


	//   ....[37]....
        /*00d0*/ 	.word	0xffffffff


	//   ....[38]....
        /*00d4*/ 	.word	0xffffffff


	//   ....[39]....
        /*00d8*/ 	.word	0xffffffff


	//   ....[40]....
        /*00dc*/ 	.word	0xffffffff


	//   ....[41]....
        /*00e0*/ 	.word	0xffffffff


	//   ....[42]....
        /*00e4*/ 	.word	0xffffffff


	//   ....[43]....
        /*00e8*/ 	.word	0xffffffff


	//   ....[44]....
        /*00ec*/ 	.word	0xffffffff


	//   ....[45]....
        /*00f0*/ 	.word	0xffffffff


	//   ....[46]....
        /*00f4*/ 	.word	0xffffffff


	//   ....[47]....
        /*00f8*/ 	.word	0xffffffff


	//   ....[48]....
        /*00fc*/ 	.word	0xffffffff


	//   ....[49]....
        /*0100*/ 	.word	0xffffffff


	//   ....[50]....
        /*0104*/ 	.word	0xffffffff


	//   ....[51]....
        /*0108*/ 	.word	0xffffffff


	//   ....[52]....
        /*010c*/ 	.word	0xffffffff


	//   ....[53]....
        /*0110*/ 	.word	0xffffffff


	//   ....[54]....
        /*0114*/ 	.word	0xffffffff


	//   ....[55]....
        /*0118*/ 	.word	0xffffffff


	//   ....[56]....
        /*011c*/ 	.word	0xffffffff


	//   ....[57]....
        /*0120*/ 	.word	0xffffffff


	//   ....[58]....
        /*0124*/ 	.word	0xffffffff


	//   ....[59]....
        /*0128*/ 	.word	0xffffffff


	//   ....[60]....
        /*012c*/ 	.word	0xffffffff


	//   ....[61]....
        /*0130*/ 	.word	0xffffffff


	//   ....[62]....
        /*0134*/ 	.word	0xffffffff


	//   ....[63]....
        /*0138*/ 	.word	0xffffffff


	//   ....[64]....
        /*013c*/ 	.word	0xffffffff


	//   ....[65]....
        /*0140*/ 	.word	0xffffffff


	//   ....[66]....
        /*0144*/ 	.word	0xffffffff


	//   ....[67]....
        /*0148*/ 	.word	0xffffffff


	//   ....[68]....
        /*014c*/ 	.word	0xffffffff


	//   ....[69]....
        /*0150*/ 	.word	0xffffffff


	//   ....[70]....
        /*0154*/ 	.word	0xffffffff


	//   ....[71]....
        /*0158*/ 	.word	0xffffffff


	//   ....[72]....
        /*015c*/ 	.word	0xffffffff


	//   ....[73]....
        /*0160*/ 	.word	0xffffffff


	//   ....[74]....
        /*0164*/ 	.word	0xffffffff


	//   ....[75]....
        /*0168*/ 	.word	0xffffffff


	//   ....[76]....
        /*016c*/ 	.word	0xffffffff


	//   ....[77]....
        /*0170*/ 	.word	0xffffffff


	//   ....[78]....
        /*0174*/ 	.word	0xffffffff


	//   ....[79]....
        /*0178*/ 	.word	0xffffffff


	//   ....[80]....
        /*017c*/ 	.word	0xffffffff


	//   ....[81]....
        /*0180*/ 	.word	0xffffffff


	//   ....[82]....
        /*0184*/ 	.word	0xffffffff


	//   ....[83]....
        /*0188*/ 	.word	0xffffffff


	//   ....[84]....
        /*018c*/ 	.word	0xffffffff


	//   ....[85]....
        /*0190*/ 	.word	0xffffffff


	//   ....[86]....
        /*0194*/ 	.word	0xffffffff


	//   ....[87]....
        /*0198*/ 	.word	0xffffffff


	//   ....[88]....
        /*019c*/ 	.word	0xffffffff


	//   ....[89]....
        /*01a0*/ 	.word	0xffffffff


	//----- nvinfo : EIATTR_COOP_GROUP_INSTR_OFFSETS
	.align		4
.L_806:
        /*01a4*/ 	.byte	0x04, 0x28
        /*01a6*/ 	.short	(.L_808 - .L_807)


	//   ....[0]....
.L_807:
        /*01a8*/ 	.word	0x00000fd0


	//   ....[1]....
        /*01ac*/ 	.word	0x00001000


	//   ....[2]....
        /*01b0*/ 	.word	0x00001030


	//   ....[3]....
        /*01b4*/ 	.word	0x00001060


	//   ....[4]....
        /*01b8*/ 	.word	0x00001090


	//   ....[5]....
        /*01bc*/ 	.word	0x000010e0


	//   ....[6]....
        /*01c0*/ 	.word	0x00001110


	//   ....[7]....
        /*01c4*/ 	.word	0x00001250


	//   ....[8]....
        /*01c8*/ 	.word	0x00001840


	//   ....[9]....
        /*01cc*/ 	.word	0x00001880


	//   ....[10]....
        /*01d0*/ 	.word	0x000018b0


	//   ....[11]....
        /*01d4*/ 	.word	0x000018f0


	//   ....[12]....
        /*01d8*/ 	.word	0x00001920


	//   ....[13]....
        /*01dc*/ 	.word	0x00001950


	//   ....[14]....
        /*01e0*/ 	.word	0x00001980


	//   ....[15]....
        /*01e4*/ 	.word	0x000019d0


	//   ....[16]....
        /*01e8*/ 	.word	0x00003100


	//   ....[17]....
        /*01ec*/ 	.word	0x00003120


	//   ....[18]....
        /*01f0*/ 	.word	0x00003130


	//   ....[19]....
        /*01f4*/ 	.word	0x00003140


	//   ....[20]....
        /*01f8*/ 	.word	0x00003580


	//   ....[21]....
        /*01fc*/ 	.word	0x00003740


	//   ....[22]....
        /*0200*/ 	.word	0x00004000


	//   ....[23]....
        /*0204*/ 	.word	0x000041e0


	//   ....[24]....
        /*0208*/ 	.word	0x000042d0


	//   ....[25]....
        /*020c*/ 	.word	0x00004330


	//   ....[26]....
        /*0210*/ 	.word	0x00005a00


	//   ....[27]....
        /*0214*/ 	.word	0x00005a20


	//   ....[28]....
        /*0218*/ 	.word	0x00005a40


	//   ....[29]....
        /*021c*/ 	.word	0x00005a50


	//   ....[30]....
        /*0220*/ 	.word	0x00006b10


	//   ....[31]....
        /*0224*/ 	.word	0x00006b30


	//   ....[32]....
        /*0228*/ 	.word	0x00006b50


	//   ....[33]....
        /*022c*/ 	.word	0x00006b60


	//   ....[34]....
        /*0230*/ 	.word	0x00006e00


	//   ....[35]....
        /*0234*/ 	.word	0x00007090


	//   ....[36]....
        /*0238*/ 	.word	0x000079a0


	//   ....[37]....
        /*023c*/ 	.word	0x00007a60


	//   ....[38]....
        /*0240*/ 	.word	0x00007d00


	//   ....[39]....
        /*0244*/ 	.word	0x00007e20


	//   ....[40]....
        /*0248*/ 	.word	0x0000a090


	//   ....[41]....
        /*024c*/ 	.word	0x0000a0b0


	//   ....[42]....
        /*0250*/ 	.word	0x0000a0d0


	//   ....[43]....
        /*0254*/ 	.word	0x0000a0e0


	//   ....[44]....
        /*0258*/ 	.word	0x0000b1a0


	//   ....[45]....
        /*025c*/ 	.word	0x0000b1c0


	//   ....[46]....
        /*0260*/ 	.word	0x0000b1e0


	//   ....[47]....
        /*0264*/ 	.word	0x0000b1f0


	//   ....[48]....
        /*0268*/ 	.word	0x0000b660


	//   ....[49]....
        /*026c*/ 	.word	0x0000b670


	//   ....[50]....
        /*0270*/ 	.word	0x0000b6a0


	//   ....[51]....
        /*0274*/ 	.word	0x0000b6b0


	//   ....[52]....
        /*0278*/ 	.word	0x0000d480


	//   ....[53]....
        /*027c*/ 	.word	0x0000d490


	//   ....[54]....
        /*0280*/ 	.word	0x0000d4a0


	//   ....[55]....
        /*0284*/ 	.word	0x0000d4c0


	//   ....[56]....
        /*0288*/ 	.word	0x0000e540


	//   ....[57]....
        /*028c*/ 	.word	0x0000e550


	//   ....[58]....
        /*0290*/ 	.word	0x0000e560


	//   ....[59]....
        /*0294*/ 	.word	0x0000e570


	//   ....[60]....
        /*0298*/ 	.word	0x0000e7b0


	//   ....[61]....
        /*029c*/ 	.word	0x0000eb30


	//   ....[62]....
        /*02a0*/ 	.word	0x0000f350


	//   ....[63]....
        /*02a4*/ 	.word	0x0000f410


	//   ....[64]....
        /*02a8*/ 	.word	0x0000f6b0


	//   ....[65]....
        /*02ac*/ 	.word	0x0000f7d0


	//   ....[66]....
        /*02b0*/ 	.word	0x000112a0


	//   ....[67]....
        /*02b4*/ 	.word	0x000112d0


	//   ....[68]....
        /*02b8*/ 	.word	0x00011320


	//   ....[69]....
        /*02bc*/ 	.word	0x00011330


	//   ....[70]....
        /*02c0*/ 	.word	0x00012c90


	//   ....[71]....
        /*02c4*/ 	.word	0x00012ca0


	//   ....[72]....
        /*02c8*/ 	.word	0x00012cc0


	//   ....[73]....
        /*02cc*/ 	.word	0x00012cd0


	//   ....[74]....
        /*02d0*/ 	.word	0x00012cf0


	//   ....[75]....
        /*02d4*/ 	.word	0x00012d40


	//   ....[76]....
        /*02d8*/ 	.word	0x00013010


	//   ....[77]....
        /*02dc*/ 	.word	0x00013040


	//   ....[78]....
        /*02e0*/ 	.word	0x00013200


	//   ....[79]....
        /*02e4*/ 	.word	0x00013230


	//   ....[80]....
        /*02e8*/ 	.word	0x000133f0


	//   ....[81]....
        /*02ec*/ 	.word	0x00013410


	//   ....[82]....
        /*02f0*/ 	.word	0x00013b60


	//   ....[83]....
        /*02f4*/ 	.word	0x00013b80


	//   ....[84]....
        /*02f8*/ 	.word	0x00013d10


	//   ....[85]....
        /*02fc*/ 	.word	0x00013d40


	//   ....[86]....
        /*0300*/ 	.word	0x00013ed0


	//   ....[87]....
        /*0304*/ 	.word	0x00013f00


	//   ....[88]....
        /*0308*/ 	.word	0x00014090


	//   ....[89]....
        /*030c*/ 	.word	0x000140b0


	//----- nvinfo : EIATTR_EXIT_INSTR_OFFSETS
	.align		4
.L_808:
        /*0310*/ 	.byte	0x04, 0x1c
        /*0312*/ 	.short	(.L_810 - .L_809)


	//   ....[0]....
.L_809:
        /*0314*/ 	.word	0x00000030


	//   ....[1]....
        /*0318*/ 	.word	0x00013420


	//   ....[2]....
        /*031c*/ 	.word	0x00013560


	//   ....[3]....
        /*0320*/ 	.word	0x000135c0


	//   ....[4]....
        /*0324*/ 	.word	0x000140c0


	//   ....[5]....
        /*0328*/ 	.word	0x000141d0


	//   ....[6]....
        /*032c*/ 	.word	0x00014230


	//----- nvinfo : EIATTR_CTAIDZ_USED
	.align		4
.L_810:
        /*0330*/ 	.byte	0x01, 0x04
	.zero		2


	//----- nvinfo : EIATTR_MAX_THREADS
	.align		4
        /*0334*/ 	.byte	0x04, 0x05
        /*0336*/ 	.short	(.L_812 - .L_811)
.L_811:
        /*0338*/ 	.word	0x00000100
        /*033c*/ 	.word	0x00000001
        /*0340*/ 	.word	0x00000001


	//----- nvinfo : EIATTR_CRS_STACK_SIZE
	.align		4
.L_812:
        /*0344*/ 	.byte	0x04, 0x1e
        /*0346*/ 	.short	(.L_814 - .L_813)
.L_813:
        /*0348*/ 	.word	0x00000000
.L_814:


//--------------------- .nv.info._ZN7cutlass13device_kernelIN5flash19enable_sm80_to_sm89INS1_16FlashAttnFwdSm80INS1_25CollectiveMainloopFwdSm80ILi8ELi1ELb0EN4cute5tupleIJNS5_1CILi128EEENS7_ILi64EEENS7_ILi256EEEEEELi256ENS_6half_tEfNS_4arch4Sm80ELb0ELb1ELb0ELb1ELb1ELb0ELb1ELb0EEENS1_21CollectiveEpilogueFwdINS6_IJS8_SA_S9_EEENS6_IJNS7_ILi1EEESI_SI_EEESC_SE_Li256ELb1ELb1ELb0ELb0EEENS1_19SingleTileSchedulerILb1ELb0ELb1ELi128EEEEEEEEEvNT_6ParamsE --------------------------
	.section	.nv.info._ZN7cutlass13device_kernelIN5flash19enable_sm80_to_sm89INS1_16FlashAttnFwdSm80INS1_25CollectiveMainloopFwdSm80ILi8ELi1ELb0EN4cute5tupleIJNS5_1CILi128EEENS7_ILi64EEENS7_ILi256EEEEEELi256ENS_6half_tEfNS_4arch4Sm80ELb0ELb1ELb0ELb1ELb1ELb0ELb1ELb0EEENS1_21CollectiveEpilogueFwdINS6_IJS8_SA_S9_EEENS6_IJNS7_ILi1EEESI_SI_EEESC_SE_Li256ELb1ELb1ELb0ELb0EEENS1_19SingleTileSchedulerILb1ELb0ELb1ELi128EEEEEEEEEvNT_6ParamsE,"",@"SHT_CUDA_INFO"
	.sectionflags	@""
	.align	4


	//----- nvinfo : EIATTR_CUDA_API_VERSION
	.align		4
        /*0000*/ 	.byte	0x04, 0x37
        /*0002*/ 	.short	(.L_816 - .L_815)
.L_815:
        /*0004*/ 	.word	0x00000082


	//----- nvinfo : EIATTR_SW2861232_WAR
	.align		4
.L_816:
        /*0008*/ 	.byte	0x01, 0x35
	.zero		2


	//----- nvinfo : EIATTR_PARAM_CBANK
	.align		4
        /*000c*/ 	.byte	0x04, 0x0a
        /*000e*/ 	.short	(.L_818 - .L_817)
	.align		4
.L_817:
        /*0010*/ 	.word	index@(.nv.constant0._ZN7cutlass13device_kernelIN5flash19enable_sm80_to_sm89INS1_16FlashAttnFwdSm80INS1_25CollectiveMainloopFwdSm80ILi8ELi1ELb0EN4cute5tupleIJNS5_1CILi128EEENS7_ILi64EEENS7_ILi256EEEEEELi256ENS_6half_tEfNS_4arch4Sm80ELb0ELb1ELb0ELb1ELb1ELb0ELb1ELb0EEENS1_21CollectiveEpilogueFwdINS6_IJS8_SA_S9_EEENS6_IJNS7_ILi1EEESI_SI_EEESC_SE_Li256ELb1ELb1ELb0ELb0EEENS1_19SingleTileSchedulerILb1ELb0ELb1ELi128EEEEEEEEEvNT_6ParamsE)
        /*0014*/ 	.short	0x0160
        /*0016*/ 	.short	0x0418


	//----- nvinfo : EIATTR_CBANK_PARAM_SIZE
	.align		4
.L_818:
        /*0018*/ 	.byte	0x03, 0x19
        /*001a*/ 	.short	0x0418


	//----- nvinfo : EIATTR_KPARAM_INFO
	.align		4
        /*001c*/ 	.byte	0x04, 0x17
        /*001e*/ 	.short	(.L_820 - .L_819)
.L_819:
        /*0020*/ 	.word	0x00000000
        /*0024*/ 	.short	0x0000
        /*0026*/ 	.short	0x0000
        /*0028*/ 	.byte	0x00, 0xf0, 0x61, 0x10


	//----- nvinfo : EIATTR_MAXREG_COUNT
	.align		4
.L_820:
        /*002c*/ 	.byte	0x03, 0x1b
        /*002e*/ 	.short	0x00ff


	//----- nvinfo : EIATTR_NUM_BARRIERS
	.align		4
        /*0030*/ 	.byte	0x02, 0x4c
        /*0032*/ 	.byte	0x02
	.zero		1


	//----- nvinfo : EIATTR_MERCURY_ISA_VERSION
	.align		4
        /*0034*/ 	.byte	0x03, 0x5f
        /*0036*/ 	.short	0x0000


	//----- nvinfo : EIATTR_COOP_GROUP_MASK_REGIDS
	.align		4
        /*0038*/ 	.byte	0x04, 0x29
        /*003a*/ 	.short	(.L_822 - .L_821)


	//   ....[0]....
.L_821:
        /*003c*/ 	.word	0xffffffff


	//   ....[1]....
        /*0040*/ 	.word	0xffffffff


	//   ....[2]....
        /*0044*/ 	.word	0xffffffff


	//   ....[3]....
        /*0048*/ 	.word	0xffffffff


	//   ....[4]....
        /*004c*/ 	.word	0xffffffff


	//   ....[5]....
        /*0050*/ 	.word	0xffffffff


	//   ....[6]....
        /*0054*/ 	.word	0xffffffff


	//   ....[7]....
        /*0058*/ 	.word	0xffffffff


	//   ....[8]....
        /*005c*/ 	.word	0xffffffff


	//   ....[9]....
        /*0060*/ 	.word	0xffffffff


	//   ....[10]....
        /*0064*/ 	.word	0xffffffff


	//   ....[11]....
        /*0068*/ 	.word	0xffffffff


	//   ....[12]....
        /*006c*/ 	.word	0xffffffff


	//   ....[13]....
        /*0070*/ 	.word	0xffffffff


	//   ....[14]....
        /*0074*/ 	.word	0xffffffff


	//   ....[15]....
        /*0078*/ 	.word	0xffffffff


	//   ....[16]....
        /*007c*/ 	.word	0xffffffff


	//   ....[17]....
        /*0080*/ 	.word	0xffffffff


	//   ....[18]....
        /*0084*/ 	.word	0xffffffff


	//   ....[19]....
        /*0088*/ 	.word	0xffffffff


	//   ....[20]....
        /*008c*/ 	.word	0xffffffff


	//   ....[21]....
        /*0090*/ 	.word	0xffffffff


	//   ....[22]....
        /*0094*/ 	.word	0xffffffff


	//   ....[23]....
        /*0098*/ 	.word	0xffffffff


	//   ....[24]....
        /*009c*/ 	.word	0xffffffff


	//   ....[25]....
        /*00a0*/ 	.word	0xffffffff


	//   ....[26]....
        /*00a4*/ 	.word	0xffffffff


	//   ....[27]....
        /*00a8*/ 	.word	0xffffffff


	//   ....[28]....
        /*00ac*/ 	.word	0xffffffff


	//   ....[29]....
        /*00b0*/ 	.word	0xffffffff


	//   ....[30]....
        /*00b4*/ 	.word	0xffffffff


	//   ....[31]....
        /*00b8*/ 	.word	0xffffffff


	//   ....[32]....
        /*00bc*/ 	.word	0xffffffff


	//   ....[33]....
        /*00c0*/ 	.word	0xffffffff


	//   ....[34]....
        /*00c4*/ 	.word	0xffffffff


	//   ....[35]....
        /*00c8*/ 	.word	0xffffffff


	//   ....[36]....
        /*00cc*/ 	.word	0xffffffff


	//   ....[37]....
        /*00d0*/ 	.word	0xffffffff


	//   ....[38]....
        /*00d4*/ 	.word	0xffffffff


	//   ....[39]....
        /*00d8*/ 	.word	0xffffffff


	//   ....[40]....
        /*00dc*/ 	.word	0xffffffff


	//   ....[41]....
        /*00e0*/ 	.word	0xffffffff


	//   ....[42]....
        /*00e4*/ 	.word	0xffffffff


	//   ....[43]....
        /*00e8*/ 	.word	0xffffffff


	//   ....[44]....
        /*00ec*/ 	.word	0xffffffff


	//   ....[45]....
        /*00f0*/ 	.word	0xffffffff


	//   ....[46]....
        /*00f4*/ 	.word	0xffffffff


	//   ....[47]....
        /*00f8*/ 	.word	0xffffffff


	//   ....[48]....
        /*00fc*/ 	.word	0xffffffff


	//   ....[49]....
        /*0100*/ 	.word	0xffffffff


	//   ....[50]....
        /*0104*/ 	.word	0xffffffff


	//   ....[51]....
        /*0108*/ 	.word	0xffffffff


	//   ....[52]....
        /*010c*/ 	.word	0xffffffff


	//   ....[53]....
        /*0110*/ 	.word	0xffffffff


	//   ....[54]....
        /*0114*/ 	.word	0xffffffff


	//   ....[55]....
        /*0118*/ 	.word	0xffffffff


	//   ....[56]....
        /*011c*/ 	.word	0xffffffff


	//   ....[57]....
        /*0120*/ 	.word	0xffffffff


	//   ....[58]....
        /*0124*/ 	.word	0xffffffff


	//   ....[59]....
        /*0128*/ 	.word	0xffffffff


	//   ....[60]....
        /*012c*/ 	.word	0xffffffff


	//   ....[61]....
        /*0130*/ 	.word	0xffffffff


	//   ....[62]....
        /*0134*/ 	.word	0xffffffff


	//   ....[63]....
        /*0138*/ 	.word	0xffffffff


	//   ....[64]....
        /*013c*/ 	.word	0xffffffff


	//   ....[65]....
        /*0140*/ 	.word	0xffffffff


	//   ....[66]....
        /*0144*/ 	.word	0xffffffff


	//   ....[67]....
        /*0148*/ 	.word	0xffffffff


	//   ....[68]....
        /*014c*/ 	.word	0xffffffff


	//   ....[69]....
        /*0150*/ 	.word	0xffffffff


	//   ....[70]....
        /*0154*/ 	.word	0xffffffff


	//   ....[71]....
        /*0158*/ 	.word	0xffffffff


	//   ....[72]....
        /*015c*/ 	.word	0xffffffff


	//   ....[73]....
        /*0160*/ 	.word	0xffffffff


	//   ....[74]....
        /*0164*/ 	.word	0xffffffff


	//   ....[75]....
        /*0168*/ 	.word	0xffffffff


	//   ....[76]....
        /*016c*/ 	.word	0xffffffff


	//   ....[77]....
        /*0170*/ 	.word	0xffffffff


	//   ....[78]....
        /*0174*/ 	.word	0xffffffff


	//   ....[79]....
        /*0178*/ 	.word	0xffffffff


	//   ....[80]....
        /*017c*/ 	.word	0xffffffff


	//   ....[81]....
        /*0180*/ 	.word	0xffffffff


	//   ....[82]....
        /*0184*/ 	.word	0xffffffff


	//   ....[83]....
        /*0188*/ 	.word	0xffffffff


	//   ....[84]....
        /*018c*/ 	.word	0xffffffff


	//   ....[85]....
        /*0190*/ 	.word	0xffffffff


	//   ....[86]....
        /*0194*/ 	.word	0xffffffff


	//   ....[87]....
        /*0198*/ 	.word	0xffffffff


	//   ....[88]....
        /*019c*/ 	.word	0xffffffff


	//   ....[89]....
        /*01a0*/ 	.word	0xffffffff


	//   ....[90]....
        /*01a4*/ 	.word	0xffffffff


	//----- nvinfo : EIATTR_COOP_GROUP_INSTR_OFFSETS
	.align		4
.L_822:
        /*01a8*/ 	.byte	0x04, 0x28
        /*01aa*/ 	.short	(.L_824 - .L_823)


	//   ....[0]....
.L_823:
        /*01ac*/ 	.word	0x00000090


	//   ....[1]....
        /*01b0*/ 	.word	0x00001690


	//   ....[2]....
        /*01b4*/ 	.word	0x000016c0


	//   ....[3]....
        /*01b8*/ 	.word	0x00001920


	//   ....[4]....
        /*01bc*/ 	.word	0x00001950


	//   ....[5]....
        /*01c0*/ 	.word	0x00001ac0


	//   ....[6]....
        /*01c4*/ 	.word	0x00001af0


	//   ....[7]....
        /*01c8*/ 	.word	0x00001c50


	//   ....[8]....
        /*01cc*/ 	.word	0x00001c90


	//   ....[9]....
        /*01d0*/ 	.word	0x00002330


	//   ....[10]....
        /*01d4*/ 	.word	0x00002360


	//   ....[11]....
        /*01d8*/ 	.word	0x00002390


	//   ....[12]....
        /*01dc*/ 	.word	0x000023e0


	//   ....[13]....
        /*01e0*/ 	.word	0x00002420


	//   ....[14]....
        /*01e4*/ 	.word	0x00002450


	//   ....[15]....
        /*01e8*/ 	.word	0x00002480


	//   ....[16]....
        /*01ec*/ 	.word	0x000024c0


	//   ....[17]....
        /*01f0*/ 	.word	0x00003a80


	//   ....[18]....
        /*01f4*/ 	.word	0x00003ab0


	//   ....[19]....
        /*01f8*/ 	.word	0x00003ad0


	//   ....[20]....
        /*01fc*/ 	.word	0x00003ae0


	//   ....[21]....
        /*0200*/ 	.word	0x00003ef0


	//   ....[22]....
        /*0204*/ 	.word	0x000040b0


	//   ....[23]....
        /*0208*/ 	.word	0x00004980


	//   ....[24]....
        /*020c*/ 	.word	0x00004c50


	//   ....[25]....
        /*0210*/ 	.word	0x00004c60


	//   ....[26]....
        /*0214*/ 	.word	0x00004cb0


	//   ....[27]....
        /*0218*/ 	.word	0x000063d0


	//   ....[28]....
        /*021c*/ 	.word	0x000063f0


	//   ....[29]....
        /*0220*/ 	.word	0x00006400


	//   ....[30]....
        /*0224*/ 	.word	0x00006410


	//   ....[31]....
        /*0228*/ 	.word	0x000074e0


	//   ....[32]....
        /*022c*/ 	.word	0x00007500


	//   ....[33]....
        /*0230*/ 	.word	0x00007510


	//   ....[34]....
        /*0234*/ 	.word	0x00007520


	//   ....[35]....
        /*0238*/ 	.word	0x000077b0


	//   ....[36]....
        /*023c*/ 	.word	0x00007a20


	//   ....[37]....
        /*0240*/ 	.word	0x00008310


	//   ....[38]....
        /*0244*/ 	.word	0x000083e0


	//   ....[39]....
        /*0248*/ 	.word	0x00008680


	//   ....[40]....
        /*024c*/ 	.word	0x000087a0


	//   ....[41]....
        /*0250*/ 	.word	0x0000aaa0


	//   ....[42]....
        /*0254*/ 	.word	0x0000aac0


	//   ....[43]....
        /*0258*/ 	.word	0x0000aad0


	//   ....[44]....
        /*025c*/ 	.word	0x0000aae0


	//   ....[45]....
        /*0260*/ 	.word	0x0000bbb0


	//   ....[46]....
        /*0264*/ 	.word	0x0000bbd0


	//   ....[47]....
        /*0268*/ 	.word	0x0000bbe0


	//   ....[48]....
        /*026c*/ 	.word	0x0000bbf0


	//   ....[49]....
        /*0270*/ 	.word	0x0000c050


	//   ....[50]....
        /*0274*/ 	.word	0x0000c060


	//   ....[51]....
        /*0278*/ 	.word	0x0000c090


	//   ....[52]....
        /*027c*/ 	.word	0x0000c0a0


	//   ....[53]....
        /*0280*/ 	.word	0x0000dea0


	//   ....[54]....
        /*0284*/ 	.word	0x0000deb0


	//   ....[55]....
        /*0288*/ 	.word	0x0000dec0


	//   ....[56]....
        /*028c*/ 	.word	0x0000dee0


	//   ....[57]....
        /*0290*/ 	.word	0x0000ef70


	//   ....[58]....
        /*0294*/ 	.word	0x0000ef80


	//   ....[59]....
        /*0298*/ 	.word	0x0000ef90


	//   ....[60]....
        /*029c*/ 	.word	0x0000efa0


	//   ....[61]....
        /*02a0*/ 	.word	0x0000f1e0


	//   ....[62]....
        /*02a4*/ 	.word	0x0000f550


	//   ....[63]....
        /*02a8*/ 	.word	0x0000fd60


	//   ....[64]....
        /*02ac*/ 	.word	0x0000fe20


	//   ....[65]....
        /*02b0*/ 	.word	0x000100c0


	//   ....[66]....
        /*02b4*/ 	.word	0x000101e0


	//   ....[67]....
        /*02b8*/ 	.word	0x00011cb0


	//   ....[68]....
        /*02bc*/ 	.word	0x00011ce0


	//   ....[69]....
        /*02c0*/ 	.word	0x00011d30


	//   ....[70]....
        /*02c4*/ 	.word	0x00011d40


	//   ....[71]....
        /*02c8*/ 	.word	0x000137d0


	//   ....[72]....
        /*02cc*/ 	.word	0x00013810


	//   ....[73]....
        /*02d0*/ 	.word	0x00013850


	//   ....[74]....
        /*02d4*/ 	.word	0x00013880


	//   ....[75]....
        /*02d8*/ 	.word	0x00013aa0


	//   ....[76]....
        /*02dc*/ 	.word	0x00013ab0


	//   ....[77]....
        /*02e0*/ 	.word	0x00013cb0


	//   ....[78]....
        /*02e4*/ 	.word	0x00013ce0


	//   ....[79]....
        /*02e8*/ 	.word	0x00013ea0


	//   ....[80]....
        /*02ec*/ 	.word	0x00013ed0


	//   ....[81]....
        /*02f0*/ 	.word	0x00014090


	//   ....[82]....
        /*02f4*/ 	.word	0x000140b0


	//   ....[83]....
        /*02f8*/ 	.word	0x00014a60


	//   ....[84]....
        /*02fc*/ 	.word	0x00014a80


	//   ....[85]....
        /*0300*/ 	.word	0x00014c10


	//   ....[86]....
        /*0304*/ 	.word	0x00014c40


	//   ....[87]....
        /*0308*/ 	.word	0x00014dd0


	//   ....[88]....
        /*030c*/ 	.word	0x00014e00


	//   ....[89]....
        /*0310*/ 	.word	0x00014f90


	//   ....[90]....
        /*0314*/ 	.word	0x00014fb0


	//----- nvinfo : EIATTR_EXIT_INSTR_OFFSETS
	.align		4
.L_824:
        /*0318*/ 	.byte	0x04, 0x1c
        /*031a*/ 	.short	(.L_826 - .L_825)


	//   ....[0]....
.L_825:
        /*031c*/ 	.word	0x00000440


	//   ....[1]....
        /*0320*/ 	.word	0x000140c0


	//   ....[2]....
        /*0324*/ 	.word	0x00014200


	//   ....[3]....
        /*0328*/ 	.word	0x00014260


	//   ....[4]....
        /*032c*/ 	.word	0x00014fc0


	//   ....[5]....
        /*0330*/ 	.word	0x000150d0


	//   ....[6]....
        /*0334*/ 	.word	0x00015130


	//----- nvinfo : EIATTR_CTAIDZ_USED
	.align		4
.L_826:
        /*0338*/ 	.byte	0x01, 0x04
	.zero		2


	//----- nvinfo : EIATTR_MAX_THREADS
	.align		4
        /*033c*/ 	.byte	0x04, 0x05
        /*033e*/ 	.short	(.L_828 - .L_827)
.L_827:
        /*0340*/ 	.word	0x00000100
        /*0344*/ 	.word	0x00000001
        /*0348*/ 	.word	0x00000001


	//----- nvinfo : EIATTR_CRS_STACK_SIZE
	.align		4
.L_828:
        /*034c*/ 	.byte	0x04, 0x1e
        /*034e*/ 	.short	(.L_830 - .L_829)
.L_829:
        /*0350*/ 	.word	0x00000000
.L_830:


//--------------------- .nv.info._ZN7cutlass13device_kernelIN5flash19enable_sm80_to_sm89INS1_16FlashAttnFwdSm80INS1_25CollectiveMainloopFwdSm80ILi8ELi1ELb0EN4cute5tupleIJNS5_1CILi128EEENS7_ILi48EEENS7_ILi256EEEEEELi256ENS_6half_tEfNS_4arch4Sm80ELb0ELb1ELb0ELb1ELb1ELb1ELb1ELb0EEENS1_21CollectiveEpilogueFwdINS6_IJS8_SA_S9_EEENS6_IJNS7_ILi1EEESI_SI_EEESC_SE_Li256ELb1ELb1ELb0ELb0EEENS1_19SingleTileSchedulerILb1ELb0ELb1ELi128EEEEEEEEEvNT_6ParamsE --------------------------
	.section	.nv.info._ZN7cutlass13device_kernelIN5flash19enable_sm80_to_sm89INS1_16FlashAttnFwdSm80INS1_25CollectiveMainloopFwdSm80ILi8ELi1ELb0EN4cute5tupleIJNS5_1CILi128EEENS7_ILi48EEENS7_ILi256EEEEEELi256ENS_6half_tEfNS_4arch4Sm80ELb0ELb1ELb0ELb1ELb1ELb1ELb1ELb0EEENS1_21CollectiveEpilogueFwdINS6_IJS8_SA_S9_EEENS6_IJNS7_ILi1EEESI_SI_EEESC_SE_Li256ELb1ELb1ELb0ELb0EEENS1_19SingleTileSchedulerILb1ELb0ELb1ELi128EEEEEEEEEvNT_6ParamsE,"",@"SHT_CUDA_INFO"
	.sectionflags	@""
	.align	4


	//----- nvinfo : EIATTR_CUDA_API_VERSION
	.align		4
        /*0000*/ 	.byte	0x04, 0x37
        /*0002*/ 	.short	(.L_832 - .L_831)
.L_831:
        /*0004*/ 	.word	0x00000082


	//----- nvinfo : EIATTR_SW2861232_WAR
	.align		4
.L_832:
        /*0008*/ 	.byte	0x01, 0x35
	.zero		2


	//----- nvinfo : EIATTR_PARAM_CBANK
	.align		4
        /*000c*/ 	.byte	0x04, 0x0a
        /*000e*/ 	.short	(.L_834 - .L_833)
	.align		4
.L_833:
        /*0010*/ 	.word	index@(.nv.constant0._ZN7cutlass13device_kernelIN5flash19enable_sm80_to_sm89INS1_16FlashAttnFwdSm80INS1_25CollectiveMainloopFwdSm80ILi8ELi1ELb0EN4cute5tupleIJNS5_1CILi128EEENS7_ILi48EEENS7_ILi256EEEEEELi256ENS_6half_tEfNS_4arch4Sm80ELb0ELb1ELb0ELb1ELb1ELb1ELb1ELb0EEENS1_21CollectiveEpilogueFwdINS6_IJS8_SA_S9_EEENS6_IJNS7_ILi1EEESI_SI_EEESC_SE_Li256ELb1ELb1ELb0ELb0EEENS1_19SingleTileSchedulerILb1ELb0ELb1ELi128EEEEEEEEEvNT_6ParamsE)
        /*0014*/ 	.short	0x0160
        /*0016*/ 	.short	0x0418


	//----- nvinfo : EIATTR_CBANK_PARAM_SIZE
	.align		4
.L_834:
        /*0018*/ 	.byte	0x03, 0x19
        /*001a*/ 	.short	0x0418


	//----- nvinfo : EIATTR_KPARAM_INFO
	.align		4
        /*001c*/ 	.byte	0x04, 0x17
        /*001e*/ 	.short	(.L_836 - .L_835)
.L_835:
        /*0020*/ 	.word	0x00000000
        /*0024*/ 	.short	0x0000
        /*0026*/ 	.short	0x0000
        /*0028*/ 	.byte	0x00, 0xf0, 0x61, 0x10


	//----- nvinfo : EIATTR_MAXREG_COUNT
	.align		4
.L_836:
        /*002c*/ 	.byte	0x03, 0x1b
        /*002e*/ 	.short	0x00ff


	//----- nvinfo : EIATTR_NUM_BARRIERS
	.align		4
        /*0030*/ 	.byte	0x02, 0x4c
        /*0032*/ 	.byte	0x02
	.zero		1


	//----- nvinfo : EIATTR_MERCURY_ISA_VERSION
	.align		4
        /*0034*/ 	.byte	0x03, 0x5f
        /*0036*/ 	.short	0x0000


	//----- nvinfo : EIATTR_COOP_GROUP_MASK_REGIDS
	.align		4
        /*0038*/ 	.byte	0x04, 0x29
        /*003a*/ 	.short	(.L_838 - .L_837)


	//   ....[0]....
.L_837:
        /*003c*/ 	.word	0xffffffff


	//   ....[1]....
        /*0040*/ 	.word	0xffffffff


	//   ....[2]....
        /*0044*/ 	.word	0xffffffff


	//   ....[3]....
        /*0048*/ 	.word	0xffffffff


	//   ....[4]....
        /*004c*/ 	.word	0xffffffff


	//   ....[5]....
        /*0050*/ 	.word	0xffffffff


	//   ....[6]....
        /*0054*/ 	.word	0xffffffff


	//   ....[7]....
        /*0058*/ 	.word	0xffffffff


	//   ....[8]....
        /*005c*/ 	.word	0xffffffff


	//   ....[9]....
        /*0060*/ 	.word	0xffffffff


	//   ....[10]....
        /*0064*/ 	.word	0xffffffff


	//   ....[11]....
        /*0068*/ 	.word	0xffffffff


	//   ....[12]....
        /*006c*/ 	.word	0xffffffff


	//   ....[13]....
        /*0070*/ 	.word	0xffffffff


	//   ....[14]....
        /*0074*/ 	.word	0xffffffff


	//   ....[15]....
        /*0078*/ 	.word	0xffffffff


	//   ....[16]....
        /*007c*/ 	.word	0xffffffff


	//   ....[17]....
        /*0080*/ 	.word	0xffffffff


	//   ....[18]....
        /*0084*/ 	.word	0xffffffff


	//   ....[19]....
        /*0088*/ 	.word	0xffffffff


	//   ....[20]....
        /*008c*/ 	.word	0xffffffff


	//   ....[21]....
        /*0090*/ 	.word	0xffffffff


	//   ....[22]....
        /*0094*/ 	.word	0xffffffff


	//   ....[23]....
        /*0098*/ 	.word	0xffffffff


	//   ....[24]....
        /*009c*/ 	.word	0xffffffff


	//   ....[25]....
        /*00a0*/ 	.word	0xffffffff


	//   ....[26]....
        /*00a4*/ 	.word	0xffffffff


	//   ....[27]....
        /*00a8*/ 	.word	0xffffffff


	//   ....[28]....
        /*00ac*/ 	.word	0xffffffff


	//   ....[29]....
        /*00b0*/ 	.word	0xffffffff


	//   ....[30]....
        /*00b4*/ 	.word	0xffffffff


	//   ....[31]....
        /*00b8*/ 	.word	0xffffffff


	//   ....[32]....
        /*00bc*/ 	.word	0xffffffff


	//   ....[33]....
        /*00c0*/ 	.word	0xffffffff


	//   ....[34]....
        /*00c4*/ 	.word	0xffffffff


	//   ....[35]....
        /*00c8*/ 	.word	0xffffffff


	//   ....[36]....
        /*00cc*/ 	.word	0xffffffff


	//   ....[37]....
        /*00d0*/ 	.word	0xffffffff


	//   ....[38]....
        /*00d4*/ 	.word	0xffffffff


	//   ....[39]....
        /*00d8*/ 	.word	0xffffffff


	//   ....[40]....
        /*00dc*/ 	.word	0xffffffff


	//   ....[41]....
        /*00e0*/ 	.word	0xffffffff


	//   ....[42]....
        /*00e4*/ 	.word	0xffffffff


	//   ....[43]....
        /*00e8*/ 	.word	0xffffffff


	//   ....[44]....
        /*00ec*/ 	.word	0xffffffff


	//   ....[45]....
        /*00f0*/ 	.word	0xffffffff


	//   ....[46]....
        /*00f4*/ 	.word	0xffffffff


	//   ....[47]....
        /*00f8*/ 	.word	0xffffffff


	//   ....[48]....
        /*00fc*/ 	.word	0xffffffff


	//   ....[49]....
        /*0100*/ 	.word	0xffffffff


	//   ....[50]....
        /*0104*/ 	.word	0xffffffff


	//   ....[51]....
        /*0108*/ 	.word	0xffffffff


	//   ....[52]....
        /*010c*/ 	.word	0xffffffff


	//   ....[53]....
        /*0110*/ 	.word	0xffffffff


	//   ....[54]....
        /*0114*/ 	.word	0xffffffff


	//   ....[55]....
        /*0118*/ 	.word	0xffffffff


	//   ....[56]....
        /*011c*/ 	.word	0xffffffff


	//   ....[57]....
        /*0120*/ 	.word	0xffffffff


	//   ....[58]....
        /*0124*/ 	.word	0xffffffff


	//   ....[59]....
        /*0128*/ 	.word	0xffffffff


	//   ....[60]....
        /*012c*/ 	.word	0xffffffff


	//   ....[61]....
        /*0130*/ 	.word	0xffffffff


	//   ....[62]....
        /*0134*/ 	.word	0xffffffff


	//   ....[63]....
        /*0138*/ 	.word	0xffffffff


	//   ....[64]....
        /*013c*/ 	.word	0xffffffff


	//   ....[65]....
        /*0140*/ 	.word	0xffffffff


	//   ....[66]....
        /*0144*/ 	.word	0xffffffff


	//   ....[67]....
        /*0148*/ 	.word	0xffffffff


	//   ....[68]....
        /*014c*/ 	.word	0xffffffff


	//   ....[69]....
        /*0150*/ 	.word	0xffffffff


	//   ....[70]....
        /*0154*/ 	.word	0xffffffff


	//   ....[71]....
        /*0158*/ 	.word	0xffffffff


	//   ....[72]....
        /*015c*/ 	.word	0xffffffff


	//   ....[73]....
        /*0160*/ 	.word	0xffffffff


	//   ....[74]....
        /*0164*/ 	.word	0xffffffff


	//   ....[75]....
        /*0168*/ 	.word	0xffffffff


	//   ....[76]....
        /*016c*/ 	.word	0xffffffff


	//   ....[77]....
        /*0170*/ 	.word	0xffffffff


	//   ....[78]....
        /*0174*/ 	.word	0xffffffff


	//   ....[79]....
        /*0178*/ 	.word	0xffffffff


	//   ....[80]....
        /*017c*/ 	.word	0xffffffff


	//   ....[81]....
        /*0180*/ 	.word	0xffffffff


	//   ....[82]....
        /*0184*/ 	.word	0xffffffff


	//   ....[83]....
        /*0188*/ 	.word	0xffffffff


	//   ....[84]....
        /*018c*/ 	.word	0xffffffff


	//   ....[85]....
        /*0190*/ 	.word	0xffffffff


	//   ....[86]....
        /*0194*/ 	.word	0xffffffff


	//   ....[87]....
        /*0198*/ 	.word	0xffffffff


	//   ....[88]....
        /*019c*/ 	.word	0xffffffff


	//   ....[89]....
        /*01a0*/ 	.word	0xffffffff


	//   ....[90]....
        /*01a4*/ 	.word	0xffffffff


	//   ....[91]....
        /*01a8*/ 	.word	0xffffffff


	//   ....[92]....
        /*01ac*/ 	.word	0xffffffff


	//   ....[93]....
        /*01b0*/ 	.word	0xffffffff


	//   ....[94]....
        /*01b4*/ 	.word	0xffffffff


	//   ....[95]....
        /*01b8*/ 	.word	0xffffffff


	//   ....[96]....
        /*01bc*/ 	.word	0xffffffff


	//   ....[97]....
        /*01c0*/ 	.word	0xffffffff


	//   ....[98]....
        /*01c4*/ 	.word	0xffffffff


	//   ....[99]....
        /*01c8*/ 	.word	0xffffffff


	//   ....[100]....
        /*01cc*/ 	.word	0xffffffff


	//   ....[101]....
        /*01d0*/ 	.word	0xffffffff


	//   ....[102]....
        /*01d4*/ 	.word	0xffffffff


	//   ....[103]....
        /*01d8*/ 	.word	0xffffffff


	//   ....[104]....
        /*01dc*/ 	.word	0xffffffff


	//   ....[105]....
        /*01e0*/ 	.word	0xffffffff


	//   ....[106]....
        /*01e4*/ 	.word	0xffffffff


	//   ....[107]....
        /*01e8*/ 	.word	0xffffffff


	//   ....[108]....
        /*01ec*/ 	.word	0xffffffff


	//   ....[109]....
        /*01f0*/ 	.word	0xffffffff


	//   ....[110]....
        /*01f4*/ 	.word	0xffffffff


	//   ....[111]....
        /*01f8*/ 	.word	0xffffffff


	//   ....[112]....
        /*01fc*/ 	.word	0xffffffff


	//   ....[113]....
        /*0200*/ 	.word	0xffffffff


	//   ....[114]....
        /*0204*/ 	.word	0xffffffff


	//   ....[115]....
        /*0208*/ 	.word	0xffffffff


	//   ....[116]....
        /*020c*/ 	.word	0xffffffff


	//   ....[117]....
        /*0210*/ 	.word	0xffffffff


	//   ....[118]....
        /*0214*/ 	.word	0xffffffff


	//   ....[119]....
        /*0218*/ 	.word	0xffffffff


	//   ....[120]....
        /*021c*/ 	.word	0xffffffff


	//   ....[121]....
        /*0220*/ 	.word	0xffffffff


	//   ....[122]....
        /*0224*/ 	.word	0xffffffff


	//   ....[123]....
        /*0228*/ 	.word	0xffffffff


	//   ....[124]....
        /*022c*/ 	.word	0xffffffff


	//   ....[125]....
        /*0230*/ 	.word	0xffffffff


	//   ....[126]....
        /*0234*/ 	.word	0xffffffff


	//   ....[127]....
        /*0238*/ 	.word	0xffffffff


	//   ....[128]....
        /*023c*/ 	.word	0xffffffff


	//   ....[129]....
        /*0240*/ 	.word	0xffffffff


	//   ....[130]....
        /*0244*/ 	.word	0xffffffff


	//   ....[131]....
        /*0248*/ 	.word	0xffffffff


	//   ....[132]....
        /*024c*/ 	.word	0xffffffff


	//   ....[133]....
        /*0250*/ 	.word	0xffffffff


	//   ....[134]....
        /*0254*/ 	.word	0xffffffff


	//   ....[135]....
        /*0258*/ 	.word	0xffffffff


	//   ....[136]....
        /*025c*/ 	.word	0xffffffff


	//   ....[137]....
        /*0260*/ 	.word	0xffffffff


	//   ....[138]....
        /*0264*/ 	.word	0xffffffff


	//   ....[139]....
        /*0268*/ 	.word	0xffffffff


	//   ....[140]....
        /*026c*/ 	.word	0xffffffff


	//   ....[141]....
        /*0270*/ 	.word	0xffffffff


	//   ....[142]....
        /*0274*/ 	.word	0xffffffff


	//   ....[143]....
        /*0278*/ 	.word	0xffffffff


	//   ....[144]....
        /*027c*/ 	.word	0xffffffff


	//   ....[145]....
        /*0280*/ 	.word	0xffffffff


	//   ....[146]....
        /*0284*/ 	.word	0xffffffff


	//   ....[147]....
        /*0288*/ 	.word	0xffffffff


	//   ....[148]....
        /*028c*/ 	.word	0xffffffff


	//   ....[149]....
        /*0290*/ 	.word	0xffffffff


	//   ....[150]....
        /*0294*/ 	.word	0xffffffff


	//   ....[151]....
        /*0298*/ 	.word	0xffffffff


	//   ....[152]....
        /*029c*/ 	.word	0xffffffff


	//   ....[153]....
        /*02a0*/ 	.word	0xffffffff


	//   ....[154]....
        /*02a4*/ 	.word	0xffffffff


	//   ....[155]....
        /*02a8*/ 	.word	0xffffffff


	//   ....[156]....
        /*02ac*/ 	.word	0xffffffff


	//   ....[157]....
        /*02b0*/ 	.word	0xffffffff


	//   ....[158]....
        /*02b4*/ 	.word	0xffffffff


	//   ....[159]....
        /*02b8*/ 	.word	0xffffffff


	//   ....[160]....
        /*02bc*/ 	.word	0xffffffff


	//   ....[161]....
        /*02c0*/ 	.word	0xffffffff


	//   ....[162]....
        /*02c4*/ 	.word	0xffffffff


	//   ....[163]....
        /*02c8*/ 	.word	0xffffffff


	//   ....[164]....
        /*02cc*/ 	.word	0xffffffff


	//   ....[165]....
        /*02d0*/ 	.word	0xffffffff


	//   ....[166]....
        /*02d4*/ 	.word	0xffffffff


	//   ....[167]....
        /*02d8*/ 	.word	0xffffffff


	//   ....[168]....
        /*02dc*/ 	.word	0xffffffff


	//   ....[169]....
        /*02e0*/ 	.word	0xffffffff


	//   ....[170]....
        /*02e4*/ 	.word	0xffffffff


	//   ....[171]....
        /*02e8*/ 	.word	0xffffffff


	//   ....[172]....
        /*02ec*/ 	.word	0xffffffff


	//   ....[173]....
        /*02f0*/ 	.word	0xffffffff


	//   ....[174]....
        /*02f4*/ 	.word	0xffffffff


	//   ....[175]....
        /*02f8*/ 	.word	0xffffffff


	//   ....[176]....
        /*02fc*/ 	.word	0xffffffff


	//   ....[177]....
        /*0300*/ 	.word	0xffffffff


	//   ....[178]....
        /*0304*/ 	.word	0xffffffff


	//   ....[179]....
        /*0308*/ 	.word	0xffffffff


	//   ....[180]....
        /*030c*/ 	.word	0xffffffff


	//   ....[181]....
        /*0310*/ 	.word	0xffffffff


	//   ....[182]....
        /*0314*/ 	.word	0xffffffff


	//   ....[183]....
        /*0318*/ 	.word	0xffffffff


	//   ....[184]....
        /*031c*/ 	.word	0xffffffff


	//   ....[185]....
        /*0320*/ 	.word	0xffffffff


	//   ....[186]....
        /*0324*/ 	.word	0xffffffff


	//   ....[187]....
        /*0328*/ 	.word	0xffffffff


	//   ....[188]....
        /*032c*/ 	.word	0xffffffff


	//   ....[189]....
        /*0330*/ 	.word	0xffffffff


	//   ....[190]....
        /*0334*/ 	.word	0xffffffff


	//   ....[191]....
        /*0338*/ 	.word	0xffffffff


	//   ....[192]....
        /*033c*/ 	.word	0xffffffff


	//   ....[193]....
        /*0340*/ 	.word	0xffffffff


	//   ....[194]....
        /*0344*/ 	.word	0xffffffff


	//   ....[195]....
        /*0348*/ 	.word	0xffffffff


	//   ....[196]....
        /*034c*/ 	.word	0xffffffff


	//   ....[197]....
        /*0350*/ 	.word	0xffffffff


	//   ....[198]....
        /*0354*/ 	.word	0xffffffff


	//   ....[199]....
        /*0358*/ 	.word	0xffffffff


	//   ....[200]....
        /*035c*/ 	.word	0xffffffff


	//   ....[201]....
        /*0360*/ 	.word	0xffffffff


	//   ....[202]....
        /*0364*/ 	.word	0xffffffff


	//   ....[203]....
        /*0368*/ 	.word	0xffffffff


	//   ....[204]....
        /*036c*/ 	.word	0xffffffff


	//   ....[205]....
        /*0370*/ 	.word	0xffffffff


	//   ....[206]....
        /*0374*/ 	.word	0xffffffff


	//   ....[207]....
        /*0378*/ 	.word	0xffffffff


	//   ....[208]....
        /*037c*/ 	.word	0xffffffff


	//   ....[209]....
        /*0380*/ 	.word	0xffffffff


	//   ....[210]....
        /*0384*/ 	.word	0xffffffff


	//   ....[211]....
        /*0388*/ 	.word	0xffffffff


	//   ....[212]....
        /*038c*/ 	.word	0xffffffff


	//   ....[213]....
        /*0390*/ 	.word	0xffffffff


	//   ....[214]....
        /*0394*/ 	.word	0xffffffff


	//   ....[215]....
        /*0398*/ 	.word	0xffffffff


	//   ....[216]....
        /*039c*/ 	.word	0xffffffff


	//   ....[217]....
        /*03a0*/ 	.word	0xffffffff


	//   ....[218]....
        /*03a4*/ 	.word	0xffffffff


	//   ....[219]....
        /*03a8*/ 	.word	0xffffffff


	//   ....[220]....
        /*03ac*/ 	.word	0xffffffff


	//   ....[221]....
        /*03b0*/ 	.word	0xffffffff


	//   ....[222]....
        /*03b4*/ 	.word	0xffffffff


	//   ....[223]....
        /*03b8*/ 	.word	0xffffffff


	//   ....[224]....
        /*03bc*/ 	.word	0xffffffff


	//   ....[225]....
        /*03c0*/ 	.word	0xffffffff


	//   ....[226]....
        /*03c4*/ 	.word	0xffffffff


	//   ....[227]....
        /*03c8*/ 	.word	0xffffffff


	//   ....[228]....
        /*03cc*/ 	.word	0xffffffff


	//   ....[229]....
        /*03d0*/ 	.word	0xffffffff


	//   ....[230]....
        /*03d4*/ 	.word	0xffffffff


	//   ....[231]....
        /*03d8*/ 	.word	0xffffffff


	//   ....[232]....
        /*03dc*/ 	.word	0xffffffff


	//   ....[233]....
        /*03e0*/ 	.word	0xffffffff


	//   ....[234]....
        /*03e4*/ 	.word	0xffffffff


	//   ....[235]....
        /*03e8*/ 	.word	0xffffffff


	//   ....[236]....
        /*03ec*/ 	.word	0xffffffff


	//   ....[237]....
        /*03f0*/ 	.word	0xffffffff


	//   ....[238]....
        /*03f4*/ 	.word	0xffffffff


	//   ....[239]....
        /*03f8*/ 	.word	0xffffffff


	//   ....[240]....
        /*03fc*/ 	.word	0xffffffff


	//   ....[241]....
        /*0400*/ 	.word	0xffffffff


	//   ....[242]....
        /*0404*/ 	.word	0xffffffff


	//----- nvinfo : EIATTR_COOP_GROUP_INSTR_OFFSETS
	.align		4
.L_838:
        /*0408*/ 	.byte	0x04, 0x28
        /*040a*/ 	.short	(.L_840 - .L_839)


	//   ....[0]....
.L_839:
        /*040c*/ 	.word	0x00000090


	//   ....[1]....
        /*0410*/ 	.word	0x00002430


	//   ....[2]....
        /*0414*/ 	.word	0x000024a0


	//   ....[3]....
        /*0418*/ 	.word	0x000034a0


	//   ....[4]....
        /*041c*/ 	.word	0x000034b0


	//   ....[5]....
        /*0420*/ 	.word	0x000049c0


	//   ....[6]....
        /*0424*/ 	.word	0x00004a40


	//   ....[7]....
        /*0428*/ 	.word	0x00005ae0


	//   ....[8]....
        /*042c*/ 	.word	0x00005af0


	//   ....[9]....
        /*0430*/ 	.word	0x00006a90


	//   ....[10]....
        /*0434*/ 	.word	0x00006ac0


	//   ....[11]....
        /*0438*/ 	.word	0x00006c80


	//   ....[12]....
        /*043c*/ 	.word	0x00006ca0


	//   ....[13]....
        /*0440*/ 	.word	0x00007180


	//   ....[14]....
        /*0444*/ 	.word	0x000071a0


	//   ....[15]....
        /*0448*/ 	.word	0x00007330


	//   ....[16]....
        /*044c*/ 	.word	0x00007350


	//   ....[17]....
        /*0450*/ 	.word	0x00008640


	//   ....[18]....
        /*0454*/ 	.word	0x00008660


	//   ....[19]....
        /*0458*/ 	.word	0x00008840


	//   ....[20]....
        /*045c*/ 	.word	0x00008850


	//   ....[21]....
        /*0460*/ 	.word	0x00008a20


	//   ....[22]....
        /*0464*/ 	.word	0x00008a40


	//   ....[23]....
        /*0468*/ 	.word	0x00008c10


	//   ....[24]....
        /*046c*/ 	.word	0x00008c20


	//   ....[25]....
        /*0470*/ 	.word	0x00009540


	//   ....[26]....
        /*0474*/ 	.word	0x00009570


	//   ....[27]....
        /*0478*/ 	.word	0x000095b0


	//   ....[28]....
        /*047c*/ 	.word	0x000095e0


	//   ....[29]....
        /*0480*/ 	.word	0x00009b50


	//   ....[30]....
        /*0484*/ 	.word	0x00009b60


	//   ....[31]....
        /*0488*/ 	.word	0x00009d40


	//   ....[32]....
        /*048c*/ 	.word	0x00009d50


	//   ....[33]....
        /*0490*/ 	.word	0x0000ab10


	//   ....[34]....
        /*0494*/ 	.word	0x0000ab30


	//   ....[35]....
        /*0498*/ 	.word	0x0000acf0


	//   ....[36]....
        /*049c*/ 	.word	0x0000ad00


	//   ....[37]....
        /*04a0*/ 	.word	0x0000b130


	//   ....[38]....
        /*04a4*/ 	.word	0x0000b6b0


	//   ....[39]....
        /*04a8*/ 	.word	0x0000bc60


	//   ....[40]....
        /*04ac*/ 	.word	0x0000bc90


	//   ....[41]....
        /*04b0*/ 	.word	0x0000bca0


	//   ....[42]....
        /*04b4*/ 	.word	0x0000bcd0


	//   ....[43]....
        /*04b8*/ 	.word	0x0000d340


	//   ....[44]....
        /*04bc*/ 	.word	0x0000d360


	//   ....[45]....
        /*04c0*/ 	.word	0x0000d510


	//   ....[46]....
        /*04c4*/ 	.word	0x0000d520


	//   ....[47]....
        /*04c8*/ 	.word	0x0000e2d0


	//   ....[48]....
        /*04cc*/ 	.word	0x0000e2f0


	//   ....[49]....
        /*04d0*/ 	.word	0x0000e490


	//   ....[50]....
        /*04d4*/ 	.word	0x0000e4a0


	//   ....[51]....
        /*04d8*/ 	.word	0x0000e730


	//   ....[52]....
        /*04dc*/ 	.word	0x0000ecf0


	//   ....[53]....
        /*04e0*/ 	.word	0x0000f300


	//   ....[54]....
        /*04e4*/ 	.word	0x0000f330


	//   ....[55]....
        /*04e8*/ 	.word	0x0000f340


	//   ....[56]....
        /*04ec*/ 	.word	0x0000f370


	//   ....[57]....
        /*04f0*/ 	.word	0x000110b0


	//   ....[58]....
        /*04f4*/ 	.word	0x000110d0


	//   ....[59]....
        /*04f8*/ 	.word	0x00011220


	//   ....[60]....
        /*04fc*/ 	.word	0x00011230


	//   ....[61]....
        /*0500*/ 	.word	0x00011f80


	//   ....[62]....
        /*0504*/ 	.word	0x00011fa0


	//   ....[63]....
        /*0508*/ 	.word	0x000120e0


	//   ....[64]....
        /*050c*/ 	.word	0x000120f0


	//   ....[65]....
        /*0510*/ 	.word	0x000123c0


	//   ....[66]....
        /*0514*/ 	.word	0x000123f0


	//   ....[67]....
        /*0518*/ 	.word	0x00012400


	//   ....[68]....
        /*051c*/ 	.word	0x00012430


	//   ....[69]....
        /*0520*/ 	.word	0x00013e20


	//   ....[70]....
        /*0524*/ 	.word	0x00013e40


	//   ....[71]....
        /*0528*/ 	.word	0x00014040


	//   ....[72]....
        /*052c*/ 	.word	0x00014050


	//   ....[73]....
        /*0530*/ 	.word	0x00014db0


	//   ....[74]....
        /*0534*/ 	.word	0x00014dd0


	//   ....[75]....
        /*0538*/ 	.word	0x00014f40


	//   ....[76]....
        /*053c*/ 	.word	0x00014f50


	//   ....[77]....
        /*0540*/ 	.word	0x000151b0


	//   ....[78]....
        /*0544*/ 	.word	0x00015750


	//   ....[79]....
        /*0548*/ 	.word	0x00015d40


	//   ....[80]....
        /*054c*/ 	.word	0x00015d70


	//   ....[81]....
        /*0550*/ 	.word	0x00015d80


	//   ....[82]....
        /*0554*/ 	.word	0x00015db0


	//   ....[83]....
        /*0558*/ 	.word	0x00017590


	//   ....[84]....
        /*055c*/ 	.word	0x000175c0


	//   ....[85]....
        /*0560*/ 	.word	0x000175d0


	//   ....[86]....
        /*0564*/ 	.word	0x00017600


	//   ....[87]....
        /*0568*/ 	.word	0x00018fb0


	//   ....[88]....
        /*056c*/ 	.word	0x00018fe0


	//   ....[89]....
        /*0570*/ 	.word	0x00019000


	//   ....[90]....
        /*0574*/ 	.word	0x00019010


	//   ....[91]....
        /*0578*/ 	.word	0x00019230


	//   ....[92]....
        /*057c*/ 	.word	0x00019240


	//   ....[93]....
        /*0580*/ 	.word	0x00019440


	//   ....[94]....
        /*0584*/ 	.word	0x00019470


	//   ....[95]....
        /*0588*/ 	.word	0x00019630


	//   ....[96]....
        /*058c*/ 	.word	0x00019660


	//   ....[97]....
        /*0590*/ 	.word	0x00019820


	//   ....[98]....
        /*0594*/ 	.word	0x00019840


	//   ....[99]....
        /*0598*/ 	.word	0x0001a0b0


	//   ....[100]....
        /*059c*/ 	.word	0x0001a0d0


	//   ....[101]....
        /*05a0*/ 	.word	0x0001a2a0


	//   ....[102]....
        /*05a4*/ 	.word	0x0001a2b0


	//   ....[103]....
        /*05a8*/ 	.word	0x0001a480


	//   ....[104]....
        /*05ac*/ 	.word	0x0001a4a0


	//   ....[105]....
        /*05b0*/ 	.word	0x0001a670


	//   ....[106]....
        /*05b4*/ 	.word	0x0001a680


	//   ....[107]....
        /*05b8*/ 	.word	0x0001a890


	//   ....[108]....
        /*05bc*/ 	.word	0x0001a910


	//   ....[109]....
        /*05c0*/ 	.word	0x0001a990


	//   ....[110]....
        /*05c4*/ 	.word	0x0001aa00


	//   ....[111]....
        /*05c8*/ 	.word	0x0001aa80


	//   ....[112]....
        /*05cc*/ 	.word	0x0001ab00


	//   ....[113]....
        /*05d0*/ 	.word	0x0001ab80


	//   ....[114]....
        /*05d4*/ 	.word	0x0001abf0


	//   ....[115]....
        /*05d8*/ 	.word	0x0001ac70


	//   ....[116]....
        /*05dc*/ 	.word	0x0001acf0


	//   ....[117]....
        /*05e0*/ 	.word	0x0001ad60


	//   ....[118]....
        /*05e4*/ 	.word	0x0001ade0


	//   ....[119]....
        /*05e8*/ 	.word	0x0001ae60


	//   ....[120]....
        /*05ec*/ 	.word	0x0001aee0


	//   ....[121]....
        /*05f0*/ 	.word	0x0001af50


	//   ....[122]....
        /*05f4*/ 	.word	0x0001afd0


	//   ....[123]....
        /*05f8*/ 	.word	0x0001b050


	//   ....[124]....
        /*05fc*/ 	.word	0x0001b0b0


	//   ....[125]....
        /*0600*/ 	.word	0x0001b100


	//   ....[126]....
        /*0604*/ 	.word	0x0001b150


	//   ....[127]....
        /*0608*/ 	.word	0x0001b1a0


	//   ....[128]....
        /*060c*/ 	.word	0x0001b220


	//   ....[129]....
        /*0610*/ 	.word	0x0001b2a0


	//   ....[130]....
        /*0614*/ 	.word	0x0001b320


	//   ....[131]....
        /*0618*/ 	.word	0x0001b390


	//   ....[132]....
        /*061c*/ 	.word	0x0001b410


	//   ....[133]....
        /*0620*/ 	.word	0x0001b490


	//   ....[134]....
        /*0624*/ 	.word	0x0001b510


	//   ....[135]....
        /*0628*/ 	.word	0x0001b580


	//   ....[136]....
        /*062c*/ 	.word	0x0001b600


	//   ....[137]....
        /*0630*/ 	.word	0x0001b680


	//   ....[138]....
        /*0634*/ 	.word	0x0001b6d0


	//   ....[139]....
        /*0638*/ 	.word	0x0001b720


	//   ....[140]....
        /*063c*/ 	.word	0x0001b770


	//   ....[141]....
        /*0640*/ 	.word	0x0001b7b0


	//   ....[142]....
        /*0644*/ 	.word	0x0001b820


	//   ....[143]....
        /*0648*/ 	.word	0x0001b8a0


	//   ....[144]....
        /*064c*/ 	.word	0x0001b920


	//   ....[145]....
        /*0650*/ 	.word	0x0001b990


	//   ....[146]....
        /*0654*/ 	.word	0x0001ba10


	//   ....[147]....
        /*0658*/ 	.word	0x0001ba90


	//   ....[148]....
        /*065c*/ 	.word	0x0001bb10


	//   ....[149]....
        /*0660*/ 	.word	0x0001bb80


	//   ....[150]....
        /*0664*/ 	.word	0x0001bbd0


	//   ....[151]....
        /*0668*/ 	.word	0x0001bc20


	//   ....[152]....
        /*066c*/ 	.word	0x0001bc70


	//   ....[153]....
        /*0670*/ 	.word	0x0001bcb0


	//   ....[154]....
        /*0674*/ 	.word	0x0001bd20


	//   ....[155]....
        /*0678*/ 	.word	0x0001bda0


	//   ....[156]....
        /*067c*/ 	.word	0x0001be10


	//   ....[157]....
        /*0680*/ 	.word	0x0001be90


	//   ....[158]....
        /*0684*/ 	.word	0x0001bf10


	//   ....[159]....
        /*0688*/ 	.word	0x0001bf90


	//   ....[160]....
        /*068c*/ 	.word	0x0001c000


	//   ....[161]....
        /*0690*/ 	.word	0x0001c080


	//   ....[162]....
        /*0694*/ 	.word	0x0001c100


	//   ....[163]....
        /*0698*/ 	.word	0x0001c150


	//   ....[164]....
        /*069c*/ 	.word	0x0001c1a0


	//   ....[165]....
        /*06a0*/ 	.word	0x0001c1f0


	//   ....[166]....
        /*06a4*/ 	.word	0x0001c230


	//   ....[167]....
        /*06a8*/ 	.word	0x0001c280


	//   ....[168]....
        /*06ac*/ 	.word	0x0001c2e0


	//   ....[169]....
        /*06b0*/ 	.word	0x0001c330


	//   ....[170]....
        /*06b4*/ 	.word	0x0001c370


	//   ....[171]....
        /*06b8*/ 	.word	0x0001c3e0


	//   ....[172]....
        /*06bc*/ 	.word	0x0001c460


	//   ....[173]....
        /*06c0*/ 	.word	0x0001c4e0


	//   ....[174]....
        /*06c4*/ 	.word	0x0001c550


	//   ....[175]....
        /*06c8*/ 	.word	0x0001c5d0


	//   ....[176]....
        /*06cc*/ 	.word	0x0001c650


	//   ....[177]....
        /*06d0*/ 	.word	0x0001c6d0


	//   ....[178]....
        /*06d4*/ 	.word	0x0001c740


	//   ....[179]....
        /*06d8*/ 	.word	0x0001cb40


	//   ....[180]....
        /*06dc*/ 	.word	0x0001cb60


	//   ....[181]....
        /*06e0*/ 	.word	0x0001cb80


	//   ....[182]....
        /*06e4*/ 	.word	0x0001cb90


	//   ....[183]....
        /*06e8*/ 	.word	0x0001d170


	//   ....[184]....
        /*06ec*/ 	.word	0x0001d180


	//   ....[185]....
        /*06f0*/ 	.word	0x0001d190


	//   ....[186]....
        /*06f4*/ 	.word	0x0001d1a0


	//   ....[187]....
        /*06f8*/ 	.word	0x0001d710


	//   ....[188]....
        /*06fc*/ 	.word	0x0001d730


	//   ....[189]....
        /*0700*/ 	.word	0x0001d740


	//   ....[190]....
        /*0704*/ 	.word	0x0001d750


	//   ....[191]....
        /*0708*/ 	.word	0x0001dce0


	//   ....[192]....
        /*070c*/ 	.word	0x0001dd40


	//   ....[193]....
        /*0710*/ 	.word	0x0001dd50


	//   ....[194]....
        /*0714*/ 	.word	0x0001dd60


	//   ....[195]....
        /*0718*/ 	.word	0x00021590


	//   ....[196]....
        /*071c*/ 	.word	0x000215b0


	//   ....[197]....
        /*0720*/ 	.word	0x000215d0


	//   ....[198]....
        /*0724*/ 	.word	0x000215e0


	//   ....[199]....
        /*0728*/ 	.word	0x00021a70


	//   ....[200]....
        /*072c*/ 	.word	0x00021a80


	//   ....[201]....
        /*0730*/ 	.word	0x00021a90


	//   ....[202]....
        /*0734*/ 	.word	0x00021aa0


	//   ....[203]....
        /*0738*/ 	.word	0x00021eb0


	//   ....[204]....
        /*073c*/ 	.word	0x00021ed0


	//   ....[205]....
        /*0740*/ 	.word	0x00021ef0


	//   ....[206]....
        /*0744*/ 	.word	0x00021f00


	//   ....[207]....
        /*0748*/ 	.word	0x00022330


	//   ....[208]....
        /*074c*/ 	.word	0x00022390


	//   ....[209]....
        /*0750*/ 	.word	0x000223a0


	//   ....[210]....
        /*0754*/ 	.word	0x000223b0


	//   ....[211]....
        /*0758*/ 	.word	0x00026030


	//   ....[212]....
        /*075c*/ 	.word	0x000260b0


	//   ....[213]....
        /*0760*/ 	.word	0x00026130


	//   ....[214]....
        /*0764*/ 	.word	0x000261a0


	//   ....[215]....
        /*0768*/ 	.word	0x00026220


	//   ....[216]....
        /*076c*/ 	.word	0x00026290


	//   ....[217]....
        /*0770*/ 	.word	0x00026310


	//   ....[218]....
        /*0774*/ 	.word	0x00026380


	//   ....[219]....
        /*0778*/ 	.word	0x00026400


	//   ....[220]....
        /*077c*/ 	.word	0x00026480


	//   ....[221]....
        /*0780*/ 	.word	0x000264f0


	//   ....[222]....
        /*0784*/ 	.word	0x00026560


	//   ....[223]....
        /*0788*/ 	.word	0x000265e0


	//   ....[224]....
        /*078c*/ 	.word	0x00026660


	//   ....[225]....
        /*0790*/ 	.word	0x000266d0


	//   ....[226]....
        /*0794*/ 	.word	0x00026740


	//   ....[227]....
        /*0798*/ 	.word	0x000267c0


	//   ....[228]....
        /*079c*/ 	.word	0x00026840


	//   ....[229]....
        /*07a0*/ 	.word	0x000268c0


	//   ....[230]....
        /*07a4*/ 	.word	0x00026930


	//   ....[231]....
        /*07a8*/ 	.word	0x000269b0


	//   ....[232]....
        /*07ac*/ 	.word	0x00026a20


	//   ....[233]....
        /*07b0*/ 	.word	0x00026a90


	//   ....[234]....
        /*07b4*/ 	.word	0x00026b00


	//   ....[235]....
        /*07b8*/ 	.word	0x00026b80


	//   ....[236]....
        /*07bc*/ 	.word	0x00026c00


	//   ....[237]....
        /*07c0*/ 	.word	0x00026c80


	//   ....[238]....
        /*07c4*/ 	.word	0x00026cf0


	//   ....[239]....
        /*07c8*/ 	.word	0x00026d70


	//   ....[240]....
        /*07cc*/ 	.word	0x00026df0


	//   ....[241]....
        /*07d0*/ 	.word	0x00026e60


	//   ....[242]....
        /*07d4*/ 	.word	0x00026ed0


	//----- nvinfo : EIATTR_EXIT_INSTR_OFFSETS
	.align		4
.L_840:
        /*07d8*/ 	.byte	0x04, 0x1c
        /*07da*/ 	.short	(.L_842 - .L_841)


	//   ....[0]....
.L_841:
        /*07dc*/ 	.word	0x00000320


	//   ....[1]....
        /*07e0*/ 	.word	0x00019850


	//   ....[2]....
        /*07e4*/ 	.word	0x00019990


	//   ....[3]....
        /*07e8*/ 	.word	0x000199f0


	//   ....[4]....
        /*07ec*/ 	.word	0x0001a6c0


	//   ....[5]....
        /*07f0*/ 	.word	0x0001a7d0


	//   ....[6]....
        /*07f4*/ 	.word	0x0001a830


	//----- nvinfo : EIATTR_CTAIDZ_USED
	.align		4
.L_842:
        /*07f8*/ 	.byte	0x01, 0x04
	.zero		2


	//----- nvinfo : EIATTR_MAX_THREADS
	.align		4
        /*07fc*/ 	.byte	0x04, 0x05
        /*07fe*/ 	.short	(.L_844 - .L_843)
.L_843:
        /*0800*/ 	.word	0x00000100
        /*0804*/ 	.word	0x00000001
        /*0808*/ 	.word	0x00000001


	//----- nvinfo : EIATTR_CRS_STACK_SIZE
	.align		4
.L_844:
        /*080c*/ 	.byte	0x04, 0x1e
        /*080e*/ 	.short	(.L_846 - .L_845)
.L_845:
        /*0810*/ 	.word	0x00000000
.L_846:


//--------------------- .nv.info._ZN7cutlass13device_kernelIN5flash19enable_sm80_to_sm89INS1_16FlashAttnFwdSm80INS1_25CollectiveMainloopFwdSm80ILi8ELi1ELb0EN4cute5tupleIJNS5_1CILi128EEENS7_ILi96EEENS7_ILi256EEEEEELi256ENS_6half_tEfNS_4arch4Sm80ELb1ELb0ELb0ELb0ELb1ELb0ELb1ELb0EEENS1_21CollectiveEpilogueFwdINS6_IJS8_SA_S9_EEENS6_IJNS7_ILi1EEESI_SI_EEESC_SE_Li256ELb0ELb1ELb0ELb0EEENS1_30DynamicPersistentTileSchedulerILi256ELi256ELb0ELb1ELb0EEEEEEEEEvNT_6ParamsE --------------------------
	.section	.nv.info._ZN7cutlass13device_kernelIN5flash19enable_sm80_to_sm89INS1_16FlashAttnFwdSm80INS1_25CollectiveMainloopFwdSm80ILi8ELi1ELb0EN4cute5tupleIJNS5_1CILi128EEENS7_ILi96EEENS7_ILi256EEEEEELi256ENS_6half_tEfNS_4arch4Sm80ELb1ELb0ELb0ELb0ELb1ELb0ELb1ELb0EEENS1_21CollectiveEpilogueFwdINS6_IJS8_SA_S9_EEENS6_IJNS7_ILi1EEESI_SI_EEESC_SE_Li256ELb0ELb1ELb0ELb0EEENS1_30DynamicPersistentTileSchedulerILi256ELi256ELb0ELb1ELb0EEEEEEEEEvNT_6ParamsE,"",@"SHT_CUDA_INFO"
	.sectionflags	@""
	.align	4


	//----- nvinfo : EIATTR_CUDA_API_VERSION
	.align		4
        /*0000*/ 	.byte	0x04, 0x37
        /*0002*/ 	.short	(.L_848 - .L_847)
.L_847:
        /*0004*/ 	.word	0x00000082


	//----- nvinfo : EIATTR_SW2861232_WAR
	.align		4
.L_848:
        /*0008*/ 	.byte	0x01, 0x35
	.zero		2


	//----- nvinfo : EIATTR_PARAM_CBANK
	.align		4
        /*000c*/ 	.byte	0x04, 0x0a
        /*000e*/ 	.short	(.L_850 - .L_849)
	.align		4
.L_849:
        /*0010*/ 	.word	index@(.nv.constant0._ZN7cutlass13device_kernelIN5flash19enable_sm80_to_sm89INS1_16FlashAttnFwdSm80INS1_25CollectiveMainloopFwdSm80ILi8ELi1ELb0EN4cute5tupleIJNS5_1CILi128EEENS7_ILi96EEENS7_ILi256EEEEEELi256ENS_6half_tEfNS_4arch4Sm80ELb1ELb0ELb0ELb0ELb1ELb0ELb1ELb0EEENS1_21CollectiveEpilogueFwdINS6_IJS8_SA_S9_EEENS6_IJNS7_ILi1EEESI_SI_EEESC_SE_Li256ELb0ELb1ELb0ELb0EEENS1_30DynamicPersistentTileSchedulerILi256ELi256ELb0ELb1ELb0EEEEEEEEEvNT_6ParamsE)
        /*0014*/ 	.short	0x0160
        /*0016*/ 	.short	0x0428


	//----- nvinfo : EIATTR_CBANK_PARAM_SIZE
	.align		4
.L_850:
        /*0018*/ 	.byte	0x03, 0x19
        /*001a*/ 	.short	0x0428


	//----- nvinfo : EIATTR_KPARAM_INFO
	.align		4
        /*001c*/ 	.byte	0x04, 0x17
        /*001e*/ 	.short	(.L_852 - .L_851)
.L_851:
        /*0020*/ 	.word	0x00000000
        /*0024*/ 	.short	0x0000
        /*0026*/ 	.short	0x0000
        /*0028*/ 	.byte	0x00, 0xf0, 0xa1, 0x10


	//----- nvinfo : EIATTR_MAXREG_COUNT
	.align		4
.L_852:
        /*002c*/ 	.byte	0x03, 0x1b
        /*002e*/ 	.short	0x00ff


	//----- nvinfo : EIATTR_NUM_BARRIERS
	.align		4
        /*0030*/ 	.byte	0x02, 0x4c
        /*0032*/ 	.byte	0x06
	.zero		1


	//----- nvinfo : EIATTR_ANNOTATIONS
	.align		4
        /*0034*/ 	.byte	0x04, 0x55
        /*0036*/ 	.short	(.L_854 - .L_853)


	//   ....[0]....
.L_853:
        /* <DEDUP_REMOVED lines=57> */


	//----- nvinfo : EIATTR_MERCURY_ISA_VERSION
	.align		4
.L_854:
        /*03b0*/ 	.byte	0x03, 0x5f
        /*03b2*/ 	.short	0x0000


	//----- nvinfo : EIATTR_INT_WARP_WIDE_INSTR_OFFSETS
	.align		4
        /*03b4*/ 	.byte	0x04, 0x31
        /*03b6*/ 	.short	(.L_856 - .L_855)


	//   ....[0]....
.L_855:
        /*03b8*/ 	.word	0x00011fb0


	//   ....[1]....
        /*03bc*/ 	.word	0x00012030


	//----- nvinfo : EIATTR_COOP_GROUP_MASK_REGIDS
	.align		4
.L_856:
        /*03c0*/ 	.byte	0x04, 0x29
        /*03c2*/ 	.short	(.L_858 - .L_857)


	//   ....[0]....
.L_857:
        /*03c4*/ 	.word	0xffffffff


	//   ....[1]....
        /*03c8*/ 	.word	0xffffffff


	//   ....[2]....
        /*03cc*/ 	.word	0xffffffff


	//   ....[3]....
        /*03d0*/ 	.word	0xffffffff


	//   ....[4]....
        /*03d4*/ 	.word	0xffffffff


	//   ....[5]....
        /*03d8*/ 	.word	0xffffffff


	//   ....[6]....
        /*03dc*/ 	.word	0xffffffff


	//   ....[7]....
        /*03e0*/ 	.word	0xffffffff


	//   ....[8]....
        /*03e4*/ 	.word	0xffffffff


	//   ....[9]....
        /*03e8*/ 	.word	0xffffffff


	//   ....[10]....
        /*03ec*/ 	.word	0xffffffff


	//   ....[11]....
        /*03f0*/ 	.word	0xffffffff


	//   ....[12]....
        /*03f4*/ 	.word	0xffffffff


	//   ....[13]....
        /*03f8*/ 	.word	0xffffffff


	//   ....[14]....
        /*03fc*/ 	.word	0xffffffff


	//   ....[15]....
        /*0400*/ 	.word	0xffffffff


	//   ....[16]....
        /*0404*/ 	.word	0xffffffff


	//   ....[17]....
        /*0408*/ 	.word	0xffffffff


	//   ....[18]....
        /*040c*/ 	.word	0xffffffff


	//   ....[19]....
        /*0410*/ 	.word	0xffffffff


	//   ....[20]....
        /*0414*/ 	.word	0xffffffff


	//   ....[21]....
        /*0418*/ 	.word	0xffffffff


	//   ....[22]....
        /*041c*/ 	.word	0xffffffff


	//   ....[23]....
        /*0420*/ 	.word	0xffffffff


	//   ....[24]....
        /*0424*/ 	.word	0xffffffff


	//   ....[25]....
        /*0428*/ 	.word	0xffffffff


	//   ....[26]....
        /*042c*/ 	.word	0xffffffff


	//   ....[27]....
        /*0430*/ 	.word	0xffffffff


	//   ....[28]....
        /*0434*/ 	.word	0xffffffff


	//   ....[29]....
        /*0438*/ 	.word	0xffffffff


	//   ....[30]....
        /*043c*/ 	.word	0xffffffff


	//   ....[31]....
        /*0440*/ 	.word	0xffffffff


	//   ....[32]....
        /*0444*/ 	.word	0xffffffff


	//   ....[33]....
        /*0448*/ 	.word	0xffffffff


	//   ....[34]....
        /*044c*/ 	.word	0xffffffff


	//   ....[35]....
        /*0450*/ 	.word	0xffffffff


	//   ....[36]....
        /*0454*/ 	.word	0xffffffff


	//   ....[37]....
        /*0458*/ 	.word	0xffffffff


	//   ....[38]....
        /*045c*/ 	.word	0xffffffff


	//   ....[39]....
        /*0460*/ 	.word	0xffffffff


	//   ....[40]....
        /*0464*/ 	.word	0xffffffff


	//   ....[41]....
        /*0468*/ 	.word	0xffffffff


	//   ....[42]....
        /*046c*/ 	.word	0xffffffff


	//   ....[43]....
        /*0470*/ 	.word	0xffffffff


	//   ....[44]....
        /*0474*/ 	.word	0xffffffff


	//   ....[45]....
        /*0478*/ 	.word	0xffffffff


	//   ....[46]....
        /*047c*/ 	.word	0xffffffff


	//   ....[47]....
        /*0480*/ 	.word	0xffffffff


	//   ....[48]....
        /*0484*/ 	.word	0xffffffff


	//   ....[49]....
        /*0488*/ 	.word	0xffffffff


	//   ....[50]....
        /*048c*/ 	.word	0xffffffff


	//   ....[51]....
        /*0490*/ 	.word	0xffffffff


	//   ....[52]....
        /*0494*/ 	.word	0xffffffff


	//   ....[53]....
        /*0498*/ 	.word	0xffffffff


	//   ....[54]....
        /*049c*/ 	.word	0xffffffff


	//   ....[55]....
        /*04a0*/ 	.word	0xffffffff


	//   ....[56]....
        /*04a4*/ 	.word	0xffffffff


	//   ....[57]....
        /*04a8*/ 	.word	0xffffffff


	//   ....[58]....
        /*04ac*/ 	.word	0xffffffff


	//   ....[59]....
        /*04b0*/ 	.word	0xffffffff


	//   ....[60]....
        /*04b4*/ 	.word	0xffffffff


	//   ....[61]....
        /*04b8*/ 	.word	0xffffffff


	//   ....[62]....
        /*04bc*/ 	.word	0xffffffff


	//   ....[63]....
        /*04c0*/ 	.word	0xffffffff


	//   ....[64]....
        /*04c4*/ 	.word	0xffffffff


	//   ....[65]....
        /*04c8*/ 	.word	0xffffffff


	//   ....[66]....
        /*04cc*/ 	.word	0xffffffff


	//   ....[67]....
        /*04d0*/ 	.word	0xffffffff


	//   ....[68]....
        /*04d4*/ 	.word	0xffffffff


	//   ....[69]....
        /*04d8*/ 	.word	0xffffffff


	//   ....[70]....
        /*04dc*/ 	.word	0xffffffff


	//   ....[71]....
        /*04e0*/ 	.word	0xffffffff


	//   ....[72]....
        /*04e4*/ 	.word	0xffffffff


	//   ....[73]....
        /*04e8*/ 	.word	0xffffffff


	//   ....[74]....
        /*04ec*/ 	.word	0xffffffff


	//   ....[75]....
        /*04f0*/ 	.word	0xffffffff


	//   ....[76]....
        /*04f4*/ 	.word	0xffffffff


	//   ....[77]....
        /*04f8*/ 	.word	0xffffffff


	//   ....[78]....
        /*04fc*/ 	.word	0xffffffff


	//   ....[79]....
        /*0500*/ 	.word	0xffffffff


	//   ....[80]....
        /*0504*/ 	.word	0xffffffff


	//   ....[81]....
        /*0508*/ 	.word	0xffffffff


	//   ....[82]....
        /*050c*/ 	.word	0xffffffff


	//   ....[83]....
        /*0510*/ 	.word	0xffffffff


	//   ....[84]....
        /*0514*/ 	.word	0xffffffff


	//   ....[85]....
        /*0518*/ 	.word	0xffffffff


	//   ....[86]....
        /*051c*/ 	.word	0xffffffff


	//   ....[87]....
        /*0520*/ 	.word	0xffffffff


	//   ....[88]....
        /*0524*/ 	.word	0xffffffff


	//   ....[89]....
        /*0528*/ 	.word	0xffffffff


	//   ....[90]....
        /*052c*/ 	.word	0xffffffff


	//   ....[91]....
        /*0530*/ 	.word	0xffffffff


	//   ....[92]....
        /*0534*/ 	.word	0xffffffff


	//   ....[93]....
        /*0538*/ 	.word	0xffffffff


	//   ....[94]....
        /*053c*/ 	.word	0xffffffff


	//   ....[95]....
        /*0540*/ 	.word	0xffffffff


	//   ....[96]....
        /*0544*/ 	.word	0xffffffff


	//   ....[97]....
        /*0548*/ 	.word	0xffffffff


	//   ....[98]....
        /*054c*/ 	.word	0xffffffff


	//   ....[99]....
        /*0550*/ 	.word	0xffffffff


	//   ....[100]....
        /*0554*/ 	.word	0xffffffff


	//   ....[101]....
        /*0558*/ 	.word	0xffffffff


	//   ....[102]....
        /*055c*/ 	.word	0xffffffff


	//   ....[103]....
        /*0560*/ 	.word	0xffffffff


	//   ....[104]....
        /*0564*/ 	.word	0xffffffff


	//   ....[105]....
        /*0568*/ 	.word	0xffffffff


	//   ....[106]....
        /*056c*/ 	.word	0xffffffff


	//   ....[107]....
        /*0570*/ 	.word	0xffffffff


	//   ....[108]....
        /*0574*/ 	.word	0xffffffff


	//   ....[109]....
        /*0578*/ 	.word	0xffffffff


	//   ....[110]....
        /*057c*/ 	.word	0xffffffff


	//   ....[111]....
        /*0580*/ 	.word	0xffffffff


	//   ....[112]....
        /*0584*/ 	.word	0xffffffff


	//   ....[113]....
        /*0588*/ 	.word	0xffffffff


	//   ....[114]....
        /*058c*/ 	.word	0xffffffff


	//   ....[115]....
        /*0590*/ 	.word	0xffffffff


	//   ....[116]....
        /*0594*/ 	.word	0xffffffff


	//   ....[117]....
        /*0598*/ 	.word	0xffffffff


	//   ....[118]....
        /*059c*/ 	.word	0xffffffff


	//   ....[119]....
        /*05a0*/ 	.word	0xffffffff


	//   ....[120]....
        /*05a4*/ 	.word	0xffffffff


	//   ....[121]....
        /*05a8*/ 	.word	0xffffffff


	//   ....[122]....
        /*05ac*/ 	.word	0xffffffff


	//   ....[123]....
        /*05b0*/ 	.word	0xffffffff


	//   ....[124]....
        /*05b4*/ 	.word	0xffffffff


	//   ....[125]....
        /*05b8*/ 	.word	0xffffffff


	//   ....[126]....
        /*05bc*/ 	.word	0xffffffff


	//   ....[127]....
        /*05c0*/ 	.word	0xffffffff


	//   ....[128]....
        /*05c4*/ 	.word	0xffffffff


	//   ....[129]....
        /*05c8*/ 	.word	0xffffffff


	//   ....[130]....
        /*05cc*/ 	.word	0xffffffff


	//   ....[131]....
        /*05d0*/ 	.word	0xffffffff


	//   ....[132]....
        /*05d4*/ 	.word	0xffffffff


	//   ....[133]....
        /*05d8*/ 	.word	0xffffffff


	//   ....[134]....
        /*05dc*/ 	.word	0xffffffff


	//   ....[135]....
        /*05e0*/ 	.word	0xffffffff


	//   ....[136]....
        /*05e4*/ 	.word	0xffffffff


	//   ....[137]....
        /*05e8*/ 	.word	0xffffffff


	//   ....[138]....
        /*05ec*/ 	.word	0xffffffff


	//   ....[139]....
        /*05f0*/ 	.word	0xffffffff


	//   ....[140]....
        /*05f4*/ 	.word	0xffffffff


	//   ....[141]....
        /*05f8*/ 	.word	0xffffffff


	//   ....[142]....
        /*05fc*/ 	.word	0xffffffff


	//   ....[143]....
        /*0600*/ 	.word	0xffffffff


	//   ....[144]....
        /*0604*/ 	.word	0xffffffff


	//   ....[145]....
        /*0608*/ 	.word	0xffffffff


	//   ....[146]....
        /*060c*/ 	.word	0xffffffff


	//   ....[147]....
        /*0610*/ 	.word	0xffffffff


	//   ....[148]....
        /*0614*/ 	.word	0xffffffff


	//   ....[149]....
        /*0618*/ 	.word	0xffffffff


	//   ....[150]....
        /*061c*/ 	.word	0xffffffff


	//   ....[151]....
        /*0620*/ 	.word	0xffffffff


	//   ....[152]....
        /*0624*/ 	.word	0xffffffff


	//   ....[153]....
        /*0628*/ 	.word	0xffffffff


	//   ....[154]....
        /*062c*/ 	.word	0xffffffff


	//----- nvinfo : EIATTR_COOP_GROUP_INSTR_OFFSETS
	.align		4
.L_858:
        /*0630*/ 	.byte	0x04, 0x28
        /*0632*/ 	.short	(.L_860 - .L_859)


	//   ....[0]....
.L_859:
        /*0634*/ 	.word	0x00000050


	//   ....[1]....
        /*0638*/ 	.word	0x00001510


	//   ....[2]....
        /*063c*/ 	.word	0x00001530


	//   ....[3]....
        /*0640*/ 	.word	0x00001760


	//   ....[4]....
        /*0644*/ 	.word	0x00001770


	//   ....[5]....
        /*0648*/ 	.word	0x00001930


	//   ....[6]....
        /*064c*/ 	.word	0x00001950


	//   ....[7]....
        /*0650*/ 	.word	0x00001b10


	//   ....[8]....
        /*0654*/ 	.word	0x00001b20


	//   ....[9]....
        /*0658*/ 	.word	0x00002130


	//   ....[10]....
        /*065c*/ 	.word	0x00002150


	//   ....[11]....
        /*0660*/ 	.word	0x00002160


	//   ....[12]....
        /*0664*/ 	.word	0x00002190


	//   ....[13]....
        /*0668*/ 	.word	0x000022d0


	//   ....[14]....
        /*066c*/ 	.word	0x00002310


	//   ....[15]....
        /*0670*/ 	.word	0x000025f0


	//   ....[16]....
        /*0674*/ 	.word	0x00002610


	//   ....[17]....
        /*0678*/ 	.word	0x00002620


	//   ....[18]....
        /*067c*/ 	.word	0x00002640


	//   ....[19]....
        /*0680*/ 	.word	0x00002930


	//   ....[20]....
        /*0684*/ 	.word	0x00002970


	//   ....[21]....
        /*0688*/ 	.word	0x00003fd0


	//   ....[22]....
        /*068c*/ 	.word	0x00003ff0


	//   ....[23]....
        /*0690*/ 	.word	0x00004020


	//   ....[24]....
        /*0694*/ 	.word	0x00004040


	//   ....[25]....
        /*0698*/ 	.word	0x00004180


	//   ....[26]....
        /*069c*/ 	.word	0x00004200


	//   ....[27]....
        /*06a0*/ 	.word	0x000044f0


	//   ....[28]....
        /*06a4*/ 	.word	0x00004860


	//   ....[29]....
        /*06a8*/ 	.word	0x00004e70


	//   ....[30]....
        /*06ac*/ 	.word	0x00004e90


	//   ....[31]....
        /*06b0*/ 	.word	0x00004eb0


	//   ....[32]....
        /*06b4*/ 	.word	0x00004ed0


	//   ....[33]....
        /*06b8*/ 	.word	0x00007b30


	//   ....[34]....
        /*06bc*/ 	.word	0x00007b50


	//   ....[35]....
        /*06c0*/ 	.word	0x00007b80


	//   ....[36]....
        /*06c4*/ 	.word	0x00007bb0


	//   ....[37]....
        /*06c8*/ 	.word	0x00007c90


	//   ....[38]....
        /*06cc*/ 	.word	0x00007d50


	//   ....[39]....
        /*06d0*/ 	.word	0x00009530


	//   ....[40]....
        /*06d4*/ 	.word	0x00009550


	//   ....[41]....
        /*06d8*/ 	.word	0x00009580


	//   ....[42]....
        /*06dc*/ 	.word	0x000095b0


	//   ....[43]....
        /*06e0*/ 	.word	0x00009690


	//   ....[44]....
        /*06e4*/ 	.word	0x00009750


	//   ....[45]....
        /*06e8*/ 	.word	0x00009a70


	//   ....[46]....
        /*06ec*/ 	.word	0x00009db0


	//   ....[47]....
        /*06f0*/ 	.word	0x0000a3b0


	//   ....[48]....
        /*06f4*/ 	.word	0x0000a3d0


	//   ....[49]....
        /*06f8*/ 	.word	0x0000a3f0


	//   ....[50]....
        /*06fc*/ 	.word	0x0000a410


	//   ....[51]....
        /*0700*/ 	.word	0x0000cef0


	//   ....[52]....
        /*0704*/ 	.word	0x0000cf00


	//   ....[53]....
        /*0708*/ 	.word	0x0000cf40


	//   ....[54]....
        /*070c*/ 	.word	0x0000cf70


	//   ....[55]....
        /*0710*/ 	.word	0x0000cfa0


	//   ....[56]....
        /*0714*/ 	.word	0x0000d0f0


	//   ....[57]....
        /*0718*/ 	.word	0x0000e870


	//   ....[58]....
        /*071c*/ 	.word	0x0000e890


	//   ....[59]....
        /*0720*/ 	.word	0x0000e990


	//   ....[60]....
        /*0724*/ 	.word	0x0000e9b0


	//   ....[61]....
        /*0728*/ 	.word	0x0000e9e0


	//   ....[62]....
        /*072c*/ 	.word	0x0000ea70


	//   ....[63]....
        /*0730*/ 	.word	0x0000ef00


	//   ....[64]....
        /*0734*/ 	.word	0x0000ef10


	//   ....[65]....
        /*0738*/ 	.word	0x0000ef40


	//   ....[66]....
        /*073c*/ 	.word	0x0000ef50


	//   ....[67]....
        /*0740*/ 	.word	0x00011560


	//   ....[68]....
        /*0744*/ 	.word	0x000115b0


	//   ....[69]....
        /*0748*/ 	.word	0x000115d0


	//   ....[70]....
        /*074c*/ 	.word	0x000115f0


	//   ....[71]....
        /*0750*/ 	.word	0x00012a10


	//   ....[72]....
        /*0754*/ 	.word	0x00012d90


	//   ....[73]....
        /*0758*/ 	.word	0x00012dc0


	//   ....[74]....
        /*075c*/ 	.word	0x00012de0


	//   ....[75]....
        /*0760*/ 	.word	0x00012e00


	//   ....[76]....
        /*0764*/ 	.word	0x00013080


	//   ....[77]....
        /*0768*/ 	.word	0x000130a0


	//   ....[78]....
        /*076c*/ 	.word	0x00013220


	//   ....[79]....
        /*0770*/ 	.word	0x00013250


	//   ....[80]....
        /*0774*/ 	.word	0x00013390


	//   ....[81]....
        /*0778*/ 	.word	0x000133c0


	//   ....[82]....
        /*077c*/ 	.word	0x00013500


	//   ....[83]....
        /*0780*/ 	.word	0x00013520


	//   ....[84]....
        /*0784*/ 	.word	0x00013af0


	//   ....[85]....
        /*0788*/ 	.word	0x00013b10


	//   ....[86]....
        /*078c*/ 	.word	0x00013d50


	//   ....[87]....
        /*0790*/ 	.word	0x00013d60


	//   ....[88]....
        /*0794*/ 	.word	0x00013f30


	//   ....[89]....
        /*0798*/ 	.word	0x00013f50


	//   ....[90]....
        /*079c*/ 	.word	0x00014120


	//   ....[91]....
        /*07a0*/ 	.word	0x00014130


	//   ....[92]....
        /*07a4*/ 	.word	0x00014370


	//   ....[93]....
        /*07a8*/ 	.word	0x00014480


	//   ....[94]....
        /*07ac*/ 	.word	0x000144f0


	//   ....[95]....
        /*07b0*/ 	.word	0x00014560


	//   ....[96]....
        /*07b4*/ 	.word	0x000145c0


	//   ....[97]....
        /*07b8*/ 	.word	0x00014630


	//   ....[98]....
        /*07bc*/ 	.word	0x000146a0


	//   ....[99]....
        /*07c0*/ 	.word	0x00014710


	//   ....[100]....
        /*07c4*/ 	.word	0x00014770


	//   ....[101]....
        /*07c8*/ 	.word	0x000147e0


	//   ....[102]....
        /*07cc*/ 	.word	0x00014850


	//   ....[103]....
        /*07d0*/ 	.word	0x00014a20


	//   ....[104]....
        /*07d4*/ 	.word	0x00014a80


	//   ....[105]....
        /*07d8*/ 	.word	0x00014c80


	//   ....[106]....
        /*07dc*/ 	.word	0x00014ce0


	//   ....[107]....
        /*07e0*/ 	.word	0x00014d50


	//   ....[108]....
        /*07e4*/ 	.word	0x00014dc0


	//   ....[109]....
        /*07e8*/ 	.word	0x00015430


	//   ....[110]....
        /*07ec*/ 	.word	0x00015480


	//   ....[111]....
        /*07f0*/ 	.word	0x000154d0


	//   ....[112]....
        /*07f4*/ 	.word	0x00015520


	//   ....[113]....
        /*07f8*/ 	.word	0x00015590


	//   ....[114]....
        /*07fc*/ 	.word	0x00015600


	//   ....[115]....
        /*0800*/ 	.word	0x000157d0


	//   ....[116]....
        /*0804*/ 	.word	0x00015830


	//   ....[117]....
        /*0808*/ 	.word	0x00015a30


	//   ....[118]....
        /*080c*/ 	.word	0x00015a90


	//   ....[119]....
        /*0810*/ 	.word	0x00015b00


	//   ....[120]....
        /*0814*/ 	.word	0x00015b70


	//   ....[121]....
        /*0818*/ 	.word	0x00015d40


	//   ....[122]....
        /*081c*/ 	.word	0x00015da0


	//   ....[123]....
        /*0820*/ 	.word	0x00015fa0


	//   ....[124]....
        /*0824*/ 	.word	0x00016000


	//   ....[125]....
        /*0828*/ 	.word	0x00016070


	//   ....[126]....
        /*082c*/ 	.word	0x000160e0


	//   ....[127]....
        /*0830*/ 	.word	0x00016720


	//   ....[128]....
        /*0834*/ 	.word	0x00016760


	//   ....[129]....
        /*0838*/ 	.word	0x000167b0


	//   ....[130]....
        /*083c*/ 	.word	0x000167f0


	//   ....[131]....
        /*0840*/ 	.word	0x00016850


	//   ....[132]....
        /*0844*/ 	.word	0x000168c0


	//   ....[133]....
        /*0848*/ 	.word	0x00016930


	//   ....[134]....
        /*084c*/ 	.word	0x00016ab0


	//   ....[135]....
        /*0850*/ 	.word	0x00016b10


	//   ....[136]....
        /*0854*/ 	.word	0x00016c90


	//   ....[137]....
        /*0858*/ 	.word	0x00016cf0


	//   ....[138]....
        /*085c*/ 	.word	0x00016d40


	//   ....[139]....
        /*0860*/ 	.word	0x00016d80


	//   ....[140]....
        /*0864*/ 	.word	0x00016dd0


	//   ....[141]....
        /*0868*/ 	.word	0x00016e10


	//   ....[142]....
        /*086c*/ 	.word	0x00016e60


	//   ....[143]....
        /*0870*/ 	.word	0x00016ec0


	//   ....[144]....
        /*0874*/ 	.word	0x00016f10


	//   ....[145]....
        /*0878*/ 	.word	0x00016f70


	//   ....[146]....
        /*087c*/ 	.word	0x00016fe0


	//   ....[147]....
        /*0880*/ 	.word	0x00017050


	//   ....[148]....
        /*0884*/ 	.word	0x000170c0


	//   ....[149]....
        /*0888*/ 	.word	0x00017120


	//   ....[150]....
        /*088c*/ 	.word	0x00017190


	//   ....[151]....
        /*0890*/ 	.word	0x00017200


	//   ....[152]....
        /*0894*/ 	.word	0x00017270


	//   ....[153]....
        /*0898*/ 	.word	0x000172d0


	//   ....[154]....
        /*089c*/ 	.word	0x00017340


	//----- nvinfo : EIATTR_EXIT_INSTR_OFFSETS
	.align		4
.L_860:
        /*08a0*/ 	.byte	0x04, 0x1c
        /*08a2*/ 	.short	(.L_862 - .L_861)


	//   ....[0]....
.L_861:
        /*08a4*/ 	.word	0x000000a0


	//   ....[1]....
        /*08a8*/ 	.word	0x00014430


	//----- nvinfo : EIATTR_MAX_THREADS
	.align		4
.L_862:
        /*08ac*/ 	.byte	0x04, 0x05
        /*08ae*/ 	.short	(.L_864 - .L_863)
.L_863:
        /*08b0*/ 	.word	0x00000100
        /*08b4*/ 	.word	0x00000001
        /*08b8*/ 	.word	0x00000001


	//----- nvinfo : EIATTR_CRS_STACK_SIZE
	.align		4
.L_864:
        /*08bc*/ 	.byte	0x04, 0x1e
        /*08be*/ 	.short	(.L_866 - .L_865)
.L_865:
        /*08c0*/ 	.word	0x00000000
.L_866:


//--------------------- .nv.info._ZN7cutlass13device_kernelIN5flash19enable_sm80_to_sm89INS1_16FlashAttnFwdSm80INS1_25CollectiveMainloopFwdSm80ILi8ELi1ELb0EN4cute5tupleIJNS5_1CILi128EEENS7_ILi96EEENS7_ILi256EEEEEELi256ENS_6half_tEfNS_4arch4Sm80ELb1ELb0ELb0ELb1ELb1ELb0ELb1ELb0EEENS1_21CollectiveEpilogueFwdINS6_IJS8_SA_S9_EEENS6_IJNS7_ILi1EEESI_SI_EEESC_SE_Li256ELb1ELb1ELb0ELb0EEENS1_19SingleTileSchedulerILb1ELb0ELb1ELi128EEEEEEEEEvNT_6ParamsE --------------------------
	.section	.nv.info._ZN7cutlass13device_kernelIN5flash19enable_sm80_to_sm89INS1_16FlashAttnFwdSm80INS1_25CollectiveMainloopFwdSm80ILi8ELi1ELb0EN4cute5tupleIJNS5_1CILi128EEENS7_ILi96EEENS7_ILi256EEEEEELi256ENS_6half_tEfNS_4arch4Sm80ELb1ELb0ELb0ELb1ELb1ELb0ELb1ELb0EEENS1_21CollectiveEpilogueFwdINS6_IJS8_SA_S9_EEENS6_IJNS7_ILi1EEESI_SI_EEESC_SE_Li256ELb1ELb1ELb0ELb0EEENS1_19SingleTileSchedulerILb1ELb0ELb1ELi128EEEEEEEEEvNT_6ParamsE,"",@"SHT_CUDA_INFO"
	.sectionflags	@""
	.align	4


	//----- nvinfo : EIATTR_CUDA_API_VERSION
	.align		4
        /*0000*/ 	.byte	0x04, 0x37
        /*0002*/ 	.short	(.L_868 - .L_867)
.L_867:
        /*0004*/ 	.word	0x00000082


	//----- nvinfo : EIATTR_SW2861232_WAR
	.align		4
.L_868:
        /*0008*/ 	.byte	0x01, 0x35
	.zero		2


	//----- nvinfo : EIATTR_PARAM_CBANK
	.align		4
        /*000c*/ 	.byte	0x04, 0x0a
        /*000e*/ 	.short	(.L_870 - .L_869)
	.align		4
.L_869:
        /*0010*/ 	.word	index@(.nv.constant0._ZN7cutlass13device_kernelIN5flash19enable_sm80_to_sm89INS1_16FlashAttnFwdSm80INS1_25CollectiveMainloopFwdSm80ILi8ELi1ELb0EN4cute5tupleIJNS5_1CILi128EEENS7_ILi96EEENS7_ILi256EEEEEELi256ENS_6half_tEfNS_4arch4Sm80ELb1ELb0ELb0ELb1ELb1ELb0ELb1ELb0EEENS1_21CollectiveEpilogueFwdINS6_IJS8_SA_S9_EEENS6_IJNS7_ILi1EEESI_SI_EEESC_SE_Li256ELb1ELb1ELb0ELb0EEENS1_19SingleTileSchedulerILb1ELb0ELb1ELi128EEEEEEEEEvNT_6ParamsE)
        /*0014*/ 	.short	0x0160
        /*0016*/ 	.short	0x0418


	//----- nvinfo : EIATTR_CBANK_PARAM_SIZE
	.align		4
.L_870:
        /*0018*/ 	.byte	0x03, 0x19
        /*001a*/ 	.short	0x0418


	//----- nvinfo : EIATTR_KPARAM_INFO
	.align		4
        /*001c*/ 	.byte	0x04, 0x17
        /*001e*/ 	.short	(.L_872 - .L_871)
.L_871:
        /*0020*/ 	.word	0x00000000
        /*0024*/ 	.short	0x0000
        /*0026*/ 	.short	0x0000
        /*0028*/ 	.byte	0x00, 0xf0, 0x61, 0x10


	//----- nvinfo : EIATTR_MAXREG_COUNT
	.align		4
.L_872:
        /*002c*/ 	.byte	0x03, 0x1b
        /*002e*/ 	.short	0x00ff


	//----- nvinfo : EIATTR_NUM_BARRIERS
	.align		4
        /*0030*/ 	.byte	0x02, 0x4c
        /*0032*/ 	.byte	0x02
	.zero		1


	//----- nvinfo : EIATTR_ANNOTATIONS
	.align		4
        /*0034*/ 	.byte	0x04, 0x55
        /*0036*/ 	.short	(.L_874 - .L_873)


	//   ....[0]....
.L_873:
        /* <DEDUP_REMOVED lines=60> */


	//----- nvinfo : EIATTR_MERCURY_ISA_VERSION
	.align		4
.L_874:
        /*03e0*/ 	.byte	0x03, 0x5f
        /*03e2*/ 	.short	0x0000


	//----- nvinfo : EIATTR_COOP_GROUP_MASK_REGIDS
	.align		4
        /*03e4*/ 	.byte	0x04, 0x29
        /*03e6*/ 	.short	(.L_876 - .L_875)


	//   ....[0]....
.L_875:
        /*03e8*/ 	.word	0xffffffff


	//   ....[1]....
        /*03ec*/ 	.word	0xffffffff


	//   ....[2]....
        /*03f0*/ 	.word	0xffffffff


	//   ....[3]....
        /*03f4*/ 	.word	0xffffffff


	//   ....[4]....
        /*03f8*/ 	.word	0xffffffff


	//   ....[5]....
        /*03fc*/ 	.word	0xffffffff


	//   ....[6]....
        /*0400*/ 	.word	0xffffffff


	//   ....[7]....
        /*0404*/ 	.word	0xffffffff


	//   ....[8]....
        /*0408*/ 	.word	0xffffffff


	//   ....[9]....
        /*040c*/ 	.word	0xffffffff


	//   ....[10]....
        /*0410*/ 	.word	0xffffffff


	//   ....[11]....
        /*0414*/ 	.word	0xffffffff


	//   ....[12]....
        /*0418*/ 	.word	0xffffffff


	//   ....[13]....
        /*041c*/ 	.word	0xffffffff


	//   ....[14]....
        /*0420*/ 	.word	0xffffffff


	//   ....[15]....
        /*0424*/ 	.word	0xffffffff


	//   ....[16]....
        /*0428*/ 	.word	0xffffffff


	//   ....[17]....
        /*042c*/ 	.word	0xffffffff


	//   ....[18]....
        /*0430*/ 	.word	0xffffffff


	//   ....[19]....
        /*0434*/ 	.word	0xffffffff


	//   ....[20]....
        /*0438*/ 	.word	0xffffffff


	//   ....[21]....
        /*043c*/ 	.word	0xffffffff


	//   ....[22]....
        /*0440*/ 	.word	0xffffffff


	//   ....[23]....
        /*0444*/ 	.word	0xffffffff


	//   ....[24]....
        /*0448*/ 	.word	0xffffffff


	//   ....[25]....
        /*044c*/ 	.word	0xffffffff


	//   ....[26]....
        /*0450*/ 	.word	0xffffffff


	//   ....[27]....
        /*0454*/ 	.word	0xffffffff


	//   ....[28]....
        /*0458*/ 	.word	0xffffffff


	//   ....[29]....
        /*045c*/ 	.word	0xffffffff


	//   ....[30]....
        /*0460*/ 	.word	0xffffffff


	//   ....[31]....
        /*0464*/ 	.word	0xffffffff


	//   ....[32]....
        /*0468*/ 	.word	0xffffffff


	//   ....[33]....
        /*046c*/ 	.word	0xffffffff


	//   ....[34]....
        /*0470*/ 	.word	0xffffffff


	//   ....[35]....
        /*0474*/ 	.word	0xffffffff


	//   ....[36]....
        /*0478*/ 	.word	0xffffffff


	//   ....[37]....
        /*047c*/ 	.word	0xffffffff


	//   ....[38]....
        /*0480*/ 	.word	0xffffffff


	//   ....[39]....
        /*0484*/ 	.word	0xffffffff


	//   ....[40]....
        /*0488*/ 	.word	0xffffffff


	//   ....[41]....
        /*048c*/ 	.word	0xffffffff


	//   ....[42]....
        /*0490*/ 	.word	0xffffffff


	//   ....[43]....
        /*0494*/ 	.word	0xffffffff


	//   ....[44]....
        /*0498*/ 	.word	0xffffffff


	//   ....[45]....
        /*049c*/ 	.word	0xffffffff


	//   ....[46]....
        /*04a0*/ 	.word	0xffffffff


	//   ....[47]....
        /*04a4*/ 	.word	0xffffffff


	//   ....[48]....
        /*04a8*/ 	.word	0xffffffff


	//   ....[49]....
        /*04ac*/ 	.word	0xffffffff


	//   ....[50]....
        /*04b0*/ 	.word	0xffffffff


	//   ....[51]....
        /*04b4*/ 	.word	0xffffffff


	//   ....[52]....
        /*04b8*/ 	.word	0xffffffff


	//   ....[53]....
        /*04bc*/ 	.word	0xffffffff


	//   ....[54]....
        /*04c0*/ 	.word	0xffffffff


	//   ....[55]....
        /*04c4*/ 	.word	0xffffffff


	//   ....[56]....
        /*04c8*/ 	.word	0xffffffff


	//   ....[57]....
        /*04cc*/ 	.word	0xffffffff


	//   ....[58]....
        /*04d0*/ 	.word	0xffffffff


	//   ....[59]....
        /*04d4*/ 	.word	0xffffffff


	//   ....[60]....
        /*04d8*/ 	.word	0xffffffff


	//   ....[61]....
        /*04dc*/ 	.word	0xffffffff


	//   ....[62]....
        /*04e0*/ 	.word	0xffffffff


	//   ....[63]....
        /*04e4*/ 	.word	0xffffffff


	//   ....[64]....
        /*04e8*/ 	.word	0xffffffff


	//   ....[65]....
        /*04ec*/ 	.word	0xffffffff


	//   ....[66]....
        /*04f0*/ 	.word	0xffffffff


	//   ....[67]....
        /*04f4*/ 	.word	0xffffffff


	//   ....[68]....
        /*04f8*/ 	.word	0xffffffff


	//   ....[69]....
        /*04fc*/ 	.word	0xffffffff


	//   ....[70]....
        /*0500*/ 	.word	0xffffffff


	//   ....[71]....
        /*0504*/ 	.word	0xffffffff


	//   ....[72]....
        /*0508*/ 	.word	0xffffffff


	//   ....[73]....
        /*050c*/ 	.word	0xffffffff


	//   ....[74]....
        /*0510*/ 	.word	0xffffffff


	//   ....[75]....
        /*0514*/ 	.word	0xffffffff


	//   ....[76]....
        /*0518*/ 	.word	0xffffffff


	//   ....[77]....
        /*051c*/ 	.word	0xffffffff


	//   ....[78]....
        /*0520*/ 	.word	0xffffffff


	//   ....[79]....
        /*0524*/ 	.word	0xffffffff


	//   ....[80]....
        /*0528*/ 	.word	0xffffffff


	//   ....[81]....
        /*052c*/ 	.word	0xffffffff


	//   ....[82]....
        /*0530*/ 	.word	0xffffffff


	//   ....[83]....
        /*0534*/ 	.word	0xffffffff


	//   ....[84]....
        /*0538*/ 	.word	0xffffffff


	//   ....[85]....
        /*053c*/ 	.word	0xffffffff


	//   ....[86]....
        /*0540*/ 	.word	0xffffffff


	//   ....[87]....
        /*0544*/ 	.word	0xffffffff


	//   ....[88]....
        /*0548*/ 	.word	0xffffffff


	//   ....[89]....
        /*054c*/ 	.word	0xffffffff


	//   ....[90]....
        /*0550*/ 	.word	0xffffffff


	//----- nvinfo : EIATTR_COOP_GROUP_INSTR_OFFSETS
	.align		4
.L_876:
        /*0554*/ 	.byte	0x04, 0x28
        /*0556*/ 	.short	(.L_878 - .L_877)


	//   ....[0]....
.L_877:
        /*0558*/ 	.word	0x000000a0


	//   ....[1]....
        /*055c*/ 	.word	0x00001420


	//   ....[2]....
        /*0560*/ 	.word	0x00001450


	//   ....[3]....
        /*0564*/ 	.word	0x000016c0


	//   ....[4]....
        /*0568*/ 	.word	0x000016f0


	//   ....[5]....
        /*056c*/ 	.word	0x00001860


	//   ....[6]....
        /*0570*/ 	.word	0x00001890


	//   ....[7]....
        /*0574*/ 	.word	0x00001a10


	//   ....[8]....
        /*0578*/ 	.word	0x00001a60


	//   ....[9]....
        /*057c*/ 	.word	0x00002140


	//   ....[10]....
        /*0580*/ 	.word	0x00002180


	//   ....[11]....
        /*0584*/ 	.word	0x00002220


	//   ....[12]....
        /*0588*/ 	.word	0x00002260


	//   ....[13]....
        /*058c*/ 	.word	0x00002290


	//   ....[14]....
        /*0590*/ 	.word	0x000022c0


	//   ....[15]....
        /*0594*/ 	.word	0x00002300


	//   ....[16]....
        /*0598*/ 	.word	0x00002330


	//   ....[17]....
        /*059c*/ 	.word	0x00002360


	//   ....[18]....
        /*05a0*/ 	.word	0x00002390


	//   ....[19]....
        /*05a4*/ 	.word	0x00002550


	//   ....[20]....
        /*05a8*/ 	.word	0x000025a0


	//   ....[21]....
        /*05ac*/ 	.word	0x000041c0


	//   ....[22]....
        /*05b0*/ 	.word	0x000041d0


	//   ....[23]....
        /*05b4*/ 	.word	0x000041e0


	//   ....[24]....
        /*05b8*/ 	.word	0x000042c0


	//   ....[25]....
        /*05bc*/ 	.word	0x000042e0


	//   ....[26]....
        /*05c0*/ 	.word	0x000042f0


	//   ....[27]....
        /*05c4*/ 	.word	0x00004770


	//   ....[28]....
        /*05c8*/ 	.word	0x00004780


	//   ....[29]....
        /*05cc*/ 	.word	0x00004c90


	//   ....[30]....
        /*05d0*/ 	.word	0x00005090


	//   ....[31]....
        /*05d4*/ 	.word	0x000050e0


	//   ....[32]....
        /*05d8*/ 	.word	0x00005150


	//   ....[33]....
        /*05dc*/ 	.word	0x00008e70


	//   ....[34]....
        /*05e0*/ 	.word	0x00008ea0


	//   ....[35]....
        /*05e4*/ 	.word	0x00008f50


	//   ....[36]....
        /*05e8*/ 	.word	0x00008f90


	//   ....[37]....
        /*05ec*/ 	.word	0x00008fa0


	//   ....[38]....
        /*05f0*/ 	.word	0x00008fb0


	//   ....[39]....
        /*05f4*/ 	.word	0x0000a780


	//   ....[40]....
        /*05f8*/ 	.word	0x0000a790


	//   ....[41]....
        /*05fc*/ 	.word	0x0000a7a0


	//   ....[42]....
        /*0600*/ 	.word	0x0000a7b0


	//   ....[43]....
        /*0604*/ 	.word	0x0000a890


	//   ....[44]....
        /*0608*/ 	.word	0x0000a8f0


	//   ....[45]....
        /*060c*/ 	.word	0x0000ab50


	//   ....[46]....
        /*0610*/ 	.word	0x0000ab60


	//   ....[47]....
        /*0614*/ 	.word	0x0000b500


	//   ....[48]....
        /*0618*/ 	.word	0x0000b540


	//   ....[49]....
        /*061c*/ 	.word	0x0000b560


	//   ....[50]....
        /*0620*/ 	.word	0x0000b580


	//   ....[51]....
        /*0624*/ 	.word	0x0000e290


	//   ....[52]....
        /*0628*/ 	.word	0x0000e2a0


	//   ....[53]....
        /*062c*/ 	.word	0x0000e2b0


	//   ....[54]....
        /*0630*/ 	.word	0x0000e2c0


	//   ....[55]....
        /*0634*/ 	.word	0x0000e360


	//   ....[56]....
        /*0638*/ 	.word	0x0000e380


	//   ....[57]....
        /*063c*/ 	.word	0x0000e820


	//   ....[58]....
        /*0640*/ 	.word	0x0000e830


	//   ....[59]....
        /*0644*/ 	.word	0x0000e850


	//   ....[60]....
        /*0648*/ 	.word	0x0000e860


	//   ....[61]....
        /*064c*/ 	.word	0x0000e880


	//   ....[62]....
        /*0650*/ 	.word	0x0000e920


	//   ....[63]....
        /*0654*/ 	.word	0x000100a0


	//   ....[64]....
        /*0658*/ 	.word	0x000100c0


	//   ....[65]....
        /*065c*/ 	.word	0x000100f0


	//   ....[66]....
        /*0660*/ 	.word	0x00010100


	//   ....[67]....
        /*0664*/ 	.word	0x000126c0


	//   ....[68]....
        /*0668*/ 	.word	0x000126d0


	//   ....[69]....
        /*066c*/ 	.word	0x00012700


	//   ....[70]....
        /*0670*/ 	.word	0x00012720


	//   ....[71]....
        /*0674*/ 	.word	0x00014180


	//   ....[72]....
        /*0678*/ 	.word	0x000141e0


	//   ....[73]....
        /*067c*/ 	.word	0x00014210


	//   ....[74]....
        /*0680*/ 	.word	0x00014240


	//   ....[75]....
        /*0684*/ 	.word	0x00014470


	//   ....[76]....
        /*0688*/ 	.word	0x00014480


	//   ....[77]....
        /*068c*/ 	.word	0x00014680


	//   ....[78]....
        /*0690*/ 	.word	0x000146b0


	//   ....[79]....
        /*0694*/ 	.word	0x00014870


	//   ....[80]....
        /*0698*/ 	.word	0x000148a0


	//   ....[81]....
        /*069c*/ 	.word	0x00014a60


	//   ....[82]....
        /*06a0*/ 	.word	0x00014a80


	//   ....[83]....
        /*06a4*/ 	.word	0x00015400


	//   ....[84]....
        /*06a8*/ 	.word	0x00015420


	//   ....[85]....
        /*06ac*/ 	.word	0x000155e0


	//   ....[86]....
        /*06b0*/ 	.word	0x00015610


	//   ....[87]....
        /*06b4*/ 	.word	0x000157a0


	//   ....[88]....
        /*06b8*/ 	.word	0x000157d0


	//   ....[89]....
        /*06bc*/ 	.word	0x00015960


	//   ....[90]....
        /*06c0*/ 	.word	0x00015980


	//----- nvinfo : EIATTR_EXIT_INSTR_OFFSETS
	.align		4
.L_878:
        /*06c4*/ 	.byte	0x04, 0x1c
        /*06c6*/ 	.short	(.L_880 - .L_879)


	//   ....[0]....
.L_879:
        /*06c8*/ 	.word	0x00000450


	//   ....[1]....
        /*06cc*/ 	.word	0x00014a90


	//   ....[2]....
        /*06d0*/ 	.word	0x00014bd0


	//   ....[3]....
        /*06d4*/ 	.word	0x00014c30


	//   ....[4]....
        /*06d8*/ 	.word	0x00015990


	//   ....[5]....
        /*06dc*/ 	.word	0x00015aa0


	//   ....[6]....
        /*06e0*/ 	.word	0x00015b00


	//----- nvinfo : EIATTR_CTAIDZ_USED
	.align		4
.L_880:
        /*06e4*/ 	.byte	0x01, 0x04
	.zero		2


	//----- nvinfo : EIATTR_MAX_THREADS
	.align		4
        /*06e8*/ 	.byte	0x04, 0x05
        /*06ea*/ 	.short	(.L_882 - .L_881)
.L_881:
        /*06ec*/ 	.word	0x00000100
        /*06f0*/ 	.word	0x00000001
        /*06f4*/ 	.word	0x00000001


	//----- nvinfo : EIATTR_CRS_STACK_SIZE
	.align		4
.L_882:
        /*06f8*/ 	.byte	0x04, 0x1e
        /*06fa*/ 	.short	(.L_884 - .L_883)
.L_883:
        /*06fc*/ 	.word	0x00000000
.L_884:


//--------------------- .nv.info._ZN7cutlass13device_kernelIN5flash19enable_sm80_to_sm89INS1_16FlashAttnFwdSm80INS1_25CollectiveMainloopFwdSm80ILi8ELi1ELb0EN4cute5tupleIJNS5_1CILi128EEENS7_ILi48EEENS7_ILi256EEEEEELi256ENS_6half_tEfNS_4arch4Sm80ELb1ELb0ELb0ELb1ELb1ELb1ELb1ELb0EEENS1_21CollectiveEpilogueFwdINS6_IJS8_SA_S9_EEENS6_IJNS7_ILi1EEESI_SI_EEESC_SE_Li256ELb1ELb1ELb0ELb0EEENS1_19SingleTileSchedulerILb1ELb0ELb1ELi128EEEEEEEEEvNT_6ParamsE --------------------------
	.section	.nv.info._ZN7cutlass13device_kernelIN5flash19enable_sm80_to_sm89INS1_16FlashAttnFwdSm80INS1_25CollectiveMainloopFwdSm80ILi8ELi1ELb0EN4cute5tupleIJNS5_1CILi128EEENS7_ILi48EEENS7_ILi256EEEEEELi256ENS_6half_tEfNS_4arch4Sm80ELb1ELb0ELb0ELb1ELb1ELb1ELb1ELb0EEENS1_21CollectiveEpilogueFwdINS6_IJS8_SA_S9_EEENS6_IJNS7_ILi1EEESI_SI_EEESC_SE_Li256ELb1ELb1ELb0ELb0EEENS1_19SingleTileSchedulerILb1ELb0ELb1ELi128EEEEEEEEEvNT_6ParamsE,"",@"SHT_CUDA_INFO"
	.sectionflags	@""
	.align	4


	//----- nvinfo : EIATTR_CUDA_API_VERSION
	.align		4
        /*0000*/ 	.byte	0x04, 0x37
        /*0002*/ 	.short	(.L_886 - .L_885)
.L_885:
        /*0004*/ 	.word	0x00000082


	//----- nvinfo : EIATTR_SW2861232_WAR
	.align		4
.L_886:
        /*0008*/ 	.byte	0x01, 0x35
	.zero		2


	//----- nvinfo : EIATTR_PARAM_CBANK
	.align		4
        /*000c*/ 	.byte	0x04, 0x0a
        /*000e*/ 	.short	(.L_888 - .L_887)
	.align		4
.L_887:
        /*0010*/ 	.word	index@(.nv.constant0._ZN7cutlass13device_kernelIN5flash19enable_sm80_to_sm89INS1_16FlashAttnFwdSm80INS1_25CollectiveMainloopFwdSm80ILi8ELi1ELb0EN4cute5tupleIJNS5_1CILi128EEENS7_ILi48EEENS7_ILi256EEEEEELi256ENS_6half_tEfNS_4arch4Sm80ELb1ELb0ELb0ELb1ELb1ELb1ELb1ELb0EEENS1_21CollectiveEpilogueFwdINS6_IJS8_SA_S9_EEENS6_IJNS7_ILi1EEESI_SI_EEESC_SE_Li256ELb1ELb1ELb0ELb0EEENS1_19SingleTileSchedulerILb1ELb0ELb1ELi128EEEEEEEEEvNT_6ParamsE)
        /*0014*/ 	.short	0x0160
        /*0016*/ 	.short	0x0418


	//----- nvinfo : EIATTR_CBANK_PARAM_SIZE
	.align		4
.L_888:
        /*0018*/ 	.byte	0x03, 0x19
        /*001a*/ 	.short	0x0418


	//----- nvinfo : EIATTR_KPARAM_INFO
	.align		4
        /*001c*/ 	.byte	0x04, 0x17
        /*001e*/ 	.short	(.L_890 - .L_889)
.L_889:
        /*0020*/ 	.word	0x00000000
        /*0024*/ 	.short	0x0000
        /*0026*/ 	.short	0x0000
        /*0028*/ 	.byte	0x00, 0xf0, 0x61, 0x10


	//----- nvinfo : EIATTR_MAXREG_COUNT
	.align		4
.L_890:
        /*002c*/ 	.byte	0x03, 0x1b
        /*002e*/ 	.short	0x00ff


	//----- nvinfo : EIATTR_NUM_BARRIERS
	.align		4
        /*0030*/ 	.byte	0x02, 0x4c
        /*0032*/ 	.byte	0x02
	.zero		1


	//----- nvinfo : EIATTR_MERCURY_ISA_VERSION
	.align		4
        /*0034*/ 	.byte	0x03, 0x5f
        /*0036*/ 	.short	0x0000


	//----- nvinfo : EIATTR_COOP_GROUP_MASK_REGIDS
	.align		4
        /*0038*/ 	.byte	0x04, 0x29
        /*003a*/ 	.short	(.L_892 - .L_891)


	//   ....[0]....
.L_891:
        /*003c*/ 	.word	0xffffffff


	//   ....[1]....
        /*0040*/ 	.word	0xffffffff


	//   ....[2]....
        /*0044*/ 	.word	0xffffffff


	//   ....[3]....
        /*0048*/ 	.word	0xffffffff


	//   ....[4]....
        /*004c*/ 	.word	0xffffffff


	//   ....[5]....
        /*0050*/ 	.word	0xffffffff


	//   ....[6]....
        /*0054*/ 	.word	0xffffffff


	//   ....[7]....
        /*0058*/ 	.word	0xffffffff


	//   ....[8]....
        /*005c*/ 	.word	0xffffffff


	//   ....[9]....
        /*0060*/ 	.word	0xffffffff


	//   ....[10]....
        /*0064*/ 	.word	0xffffffff


	//   ....[11]....
        /*0068*/ 	.word	0xffffffff


	//   ....[12]....
        /*006c*/ 	.word	0xffffffff


	//   ....[13]....
        /*0070*/ 	.word	0xffffffff


	//   ....[14]....
        /*0074*/ 	.word	0xffffffff


	//   ....[15]....
        /*0078*/ 	.word	0xffffffff


	//   ....[16]....
        /*007c*/ 	.word	0xffffffff


	//   ....[17]....
        /*0080*/ 	.word	0xffffffff


	//   ....[18]....
        /*0084*/ 	.word	0xffffffff


	//   ....[19]....
        /*0088*/ 	.word	0xffffffff


	//   ....[20]....
        /*008c*/ 	.word	0xffffffff


	//   ....[21]....
        /*0090*/ 	.word	0xffffffff


	//   ....[22]....
        /*0094*/ 	.word	0xffffffff


	//   ....[23]....
        /*0098*/ 	.word	0xffffffff


	//   ....[24]....
        /*009c*/ 	.word	0xffffffff


	//   ....[25]....
        /*00a0*/ 	.word	0xffffffff


	//   ....[26]....
        /*00a4*/ 	.word	0xffffffff


	//   ....[27]....
        /*00a8*/ 	.word	0xffffffff


	//   ....[28]....
        /*00ac*/ 	.word	0xffffffff


	//   ....[29]....
        /*00b0*/ 	.word	0xffffffff


	//   ....[30]....
        /*00b4*/ 	.word	0xffffffff


	//   ....[31]....
        /*00b8*/ 	.word	0xffffffff


	//   ....[32]....
        /*00bc*/ 	.word	0xffffffff


	//   ....[33]....
        /*00c0*/ 	.word	0xffffffff


	//   ....[34]....
        /*00c4*/ 	.word	0xffffffff


	//   ....[35]....
        /*00c8*/ 	.word	0xffffffff


	//   ....[36]....
        /*00cc*/ 	.word	0xffffffff


	//   ....[37]....
        /*00d0*/ 	.word	0xffffffff


	//   ....[38]....
        /*00d4*/ 	.word	0xffffffff


	//   ....[39]....
        /*00d8*/ 	.word	0xffffffff


	//   ....[40]....
        /*00dc*/ 	.word	0xffffffff


	//   ....[41]....
        /*00e0*/ 	.word	0xffffffff


	//   ....[42]....
        /*00e4*/ 	.word	0xffffffff


	//   ....[43]....
        /*00e8*/ 	.word	0xffffffff


	//   ....[44]....
        /*00ec*/ 	.word	0xffffffff


	//   ....[45]....
        /*00f0*/ 	.word	0xffffffff


	//   ....[46]....
        /*00f4*/ 	.word	0xffffffff


	//   ....[47]....
        /*00f8*/ 	.word	0xffffffff


	//   ....[48]....
        /*00fc*/ 	.word	0xffffffff


	//   ....[49]....
        /*0100*/ 	.word	0xffffffff


	//   ....[50]....
        /*0104*/ 	.word	0xffffffff


	//   ....[51]....
        /*0108*/ 	.word	0xffffffff


	//   ....[52]....
        /*010c*/ 	.word	0xffffffff


	//   ....[53]....
        /*0110*/ 	.word	0xffffffff


	//   ....[54]....
        /*0114*/ 	.word	0xffffffff


	//   ....[55]....
        /*0118*/ 	.word	0xffffffff


	//   ....[56]....
        /*011c*/ 	.word	0xffffffff


	//   ....[57]....
        /*0120*/ 	.word	0xffffffff


	//   ....[58]....
        /*0124*/ 	.word	0xffffffff


	//   ....[59]....
        /*0128*/ 	.word	0xffffffff


	//   ....[60]....
        /*012c*/ 	.word	0xffffffff


	//   ....[61]....
        /*0130*/ 	.word	0xffffffff


	//   ....[62]....
        /*0134*/ 	.word	0xffffffff


	//   ....[63]....
        /*0138*/ 	.word	0xffffffff


	//   ....[64]....
        /*013c*/ 	.word	0xffffffff


	//   ....[65]....
        /*0140*/ 	.word	0xffffffff


	//   ....[66]....
        /*0144*/ 	.word	0xffffffff


	//   ....[67]....
        /*0148*/ 	.word	0xffffffff


	//   ....[68]....
        /*014c*/ 	.word	0xffffffff


	//   ....[69]....
        /*0150*/ 	.word	0xffffffff


	//   ....[70]....
        /*0154*/ 	.word	0xffffffff


	//   ....[71]....
        /*0158*/ 	.word	0xffffffff


	//   ....[72]....
        /*015c*/ 	.word	0xffffffff


	//   ....[73]....
        /*0160*/ 	.word	0xffffffff


	//   ....[74]....
        /*0164*/ 	.word	0xffffffff


	//   ....[75]....
        /*0168*/ 	.word	0xffffffff


	//   ....[76]....
        /*016c*/ 	.word	0xffffffff


	//   ....[77]....
        /*0170*/ 	.word	0xffffffff


	//   ....[78]....
        /*0174*/ 	.word	0xffffffff


	//   ....[79]....
        /*0178*/ 	.word	0xffffffff


	//   ....[80]....
        /*017c*/ 	.word	0xffffffff


	//   ....[81]....
        /*0180*/ 	.word	0xffffffff


	//   ....[82]....
        /*0184*/ 	.word	0xffffffff


	//   ....[83]....
        /*0188*/ 	.word	0xffffffff


	//   ....[84]....
        /*018c*/ 	.word	0xffffffff


	//   ....[85]....
        /*0190*/ 	.word	0xffffffff


	//   ....[86]....
        /*0194*/ 	.word	0xffffffff


	//   ....[87]....
        /*0198*/ 	.word	0xffffffff


	//   ....[88]....
        /*019c*/ 	.word	0xffffffff


	//   ....[89]....
        /*01a0*/ 	.word	0xffffffff


	//   ....[90]....
        /*01a4*/ 	.word	0xffffffff


	//   ....[91]....
        /*01a8*/ 	.word	0xffffffff


	//   ....[92]....
        /*01ac*/ 	.word	0xffffffff


	//   ....[93]....
        /*01b0*/ 	.word	0xffffffff


	//   ....[94]....
        /*01b4*/ 	.word	0xffffffff


	//   ....[95]....
        /*01b8*/ 	.word	0xffffffff


	//   ....[96]....
        /*01bc*/ 	.word	0xffffffff


	//   ....[97]....
        /*01c0*/ 	.word	0xffffffff


	//   ....[98]....
        /*01c4*/ 	.word	0xffffffff


	//   ....[99]....
        /*01c8*/ 	.word	0xffffffff


	//   ....[100]....
        /*01cc*/ 	.word	0xffffffff


	//   ....[101]....
        /*01d0*/ 	.word	0xffffffff


	//   ....[102]....
        /*01d4*/ 	.word	0xffffffff


	//   ....[103]....
        /*01d8*/ 	.word	0xffffffff


	//   ....[104]....
        /*01dc*/ 	.word	0xffffffff


	//   ....[105]....
        /*01e0*/ 	.word	0xffffffff


	//   ....[106]....
        /*01e4*/ 	.word	0xffffffff


	//   ....[107]....
        /*01e8*/ 	.word	0xffffffff


	//   ....[108]....
        /*01ec*/ 	.word	0xffffffff


	//   ....[109]....
        /*01f0*/ 	.word	0xffffffff


	//   ....[110]....
        /*01f4*/ 	.word	0xffffffff


	//   ....[111]....
        /*01f8*/ 	.word	0xffffffff


	//   ....[112]....
        /*01fc*/ 	.word	0xffffffff


	//   ....[113]....
        /*0200*/ 	.word	0xffffffff


	//   ....[114]....
        /*0204*/ 	.word	0xffffffff


	//   ....[115]....
        /*0208*/ 	.word	0xffffffff


	//   ....[116]....
        /*020c*/ 	.word	0xffffffff


	//   ....[117]....
        /*0210*/ 	.word	0xffffffff


	//   ....[118]....
        /*0214*/ 	.word	0xffffffff


	//   ....[119]....
        /*0218*/ 	.word	0xffffffff


	//   ....[120]....
        /*021c*/ 	.word	0xffffffff


	//   ....[121]....
        /*0220*/ 	.word	0xffffffff


	//   ....[122]....
        /*0224*/ 	.word	0xffffffff


	//   ....[123]....
        /*0228*/ 	.word	0xffffffff


	//   ....[124]....
        /*022c*/ 	.word	0xffffffff


	//   ....[125]....
        /*0230*/ 	.word	0xffffffff


	//   ....[126]....
        /*0234*/ 	.word	0xffffffff


	//   ....[127]....
        /*0238*/ 	.word	0xffffffff


	//   ....[128]....
        /*023c*/ 	.word	0xffffffff


	//   ....[129]....
        /*0240*/ 	.word	0xffffffff


	//   ....[130]....
        /*0244*/ 	.word	0xffffffff


	//----- nvinfo : EIATTR_COOP_GROUP_INSTR_OFFSETS
	.align		4
.L_892:
        /*0248*/ 	.byte	0x04, 0x28
        /*024a*/ 	.short	(.L_894 - .L_893)


	//   ....[0]....
.L_893:
        /*024c*/ 	.word	0x00000090


	//   ....[1]....
        /*0250*/ 	.word	0x000026c0


	//   ....[2]....
        /*0254*/ 	.word	0x00002730


	//   ....[3]....
        /*0258*/ 	.word	0x00003720


	//   ....[4]....
        /*025c*/ 	.word	0x00003730


	//   ....[5]....
        /*0260*/ 	.word	0x00004c60


	//   ....[6]....
        /*0264*/ 	.word	0x00004cd0


	//   ....[7]....
        /*0268*/ 	.word	0x00005d70


	//   ....[8]....
        /*026c*/ 	.word	0x00005d80


	//   ....[9]....
        /*0270*/ 	.word	0x00006d20


	//   ....[10]....
        /*0274*/ 	.word	0x00006d50


	//   ....[11]....
        /*0278*/ 	.word	0x00006f20


	//   ....[12]....
        /*027c*/ 	.word	0x00006f40


	//   ....[13]....
        /*0280*/ 	.word	0x00007370


	//   ....[14]....
        /*0284*/ 	.word	0x00007390


	//   ....[15]....
        /*0288*/ 	.word	0x000075c0


	//   ....[16]....
        /*028c*/ 	.word	0x000075e0


	//   ....[17]....
        /*0290*/ 	.word	0x000084e0


	//   ....[18]....
        /*0294*/ 	.word	0x00008500


	//   ....[19]....
        /*0298*/ 	.word	0x000086f0


	//   ....[20]....
        /*029c*/ 	.word	0x00008720


	//   ....[21]....
        /*02a0*/ 	.word	0x000088a0


	//   ....[22]....
        /*02a4*/ 	.word	0x000088d0


	//   ....[23]....
        /*02a8*/ 	.word	0x00008a50


	//   ....[24]....
        /*02ac*/ 	.word	0x00008a90


	//   ....[25]....
        /*02b0*/ 	.word	0x00008fa0


	//   ....[26]....
        /*02b4*/ 	.word	0x00008fc0


	//   ....[27]....
        /*02b8*/ 	.word	0x00008fd0


	//   ....[28]....
        /*02bc*/ 	.word	0x00008fe0


	//   ....[29]....
        /*02c0*/ 	.word	0x00009510


	//   ....[30]....
        /*02c4*/ 	.word	0x00009580


	//   ....[31]....
        /*02c8*/ 	.word	0x000095a0


	//   ....[32]....
        /*02cc*/ 	.word	0x000095d0


	//   ....[33]....
        /*02d0*/ 	.word	0x000098c0


	//   ....[34]....
        /*02d4*/ 	.word	0x00009960


	//   ....[35]....
        /*02d8*/ 	.word	0x000099e0


	//   ....[36]....
        /*02dc*/ 	.word	0x00009a50


	//   ....[37]....
        /*02e0*/ 	.word	0x00009e90


	//   ....[38]....
        /*02e4*/ 	.word	0x00009ee0


	//   ....[39]....
        /*02e8*/ 	.word	0x00009f20


	//   ....[40]....
        /*02ec*/ 	.word	0x00009f60


	//   ....[41]....
        /*02f0*/ 	.word	0x0000a2b0


	//   ....[42]....
        /*02f4*/ 	.word	0x0000a350


	//   ....[43]....
        /*02f8*/ 	.word	0x0000a3d0


	//   ....[44]....
        /*02fc*/ 	.word	0x0000a440


	//   ....[45]....
        /*0300*/ 	.word	0x0000da10


	//   ....[46]....
        /*0304*/ 	.word	0x0000da70


	//   ....[47]....
        /*0308*/ 	.word	0x0000dab0


	//   ....[48]....
        /*030c*/ 	.word	0x0000dad0


	//   ....[49]....
        /*0310*/ 	.word	0x0000dc90


	//   ....[50]....
        /*0314*/ 	.word	0x0000dd30


	//   ....[51]....
        /*0318*/ 	.word	0x0000dd80


	//   ....[52]....
        /*031c*/ 	.word	0x0000de00


	//   ....[53]....
        /*0320*/ 	.word	0x0000e050


	//   ....[54]....
        /*0324*/ 	.word	0x0000e0f0


	//   ....[55]....
        /*0328*/ 	.word	0x0000e170


	//   ....[56]....
        /*032c*/ 	.word	0x0000e1e0


	//   ....[57]....
        /*0330*/ 	.word	0x0000e420


	//   ....[58]....
        /*0334*/ 	.word	0x0000e470


	//   ....[59]....
        /*0338*/ 	.word	0x0000e4c0


	//   ....[60]....
        /*033c*/ 	.word	0x0000e530


	//   ....[61]....
        /*0340*/ 	.word	0x00012200


	//   ....[62]....
        /*0344*/ 	.word	0x00012240


	//   ....[63]....
        /*0348*/ 	.word	0x00012620


	//   ....[64]....
        /*034c*/ 	.word	0x00012630


	//   ....[65]....
        /*0350*/ 	.word	0x000134a0


	//   ....[66]....
        /*0354*/ 	.word	0x000134b0


	//   ....[67]....
        /*0358*/ 	.word	0x000135c0


	//   ....[68]....
        /*035c*/ 	.word	0x000135e0


	//   ....[69]....
        /*0360*/ 	.word	0x00013a10


	//   ....[70]....
        /*0364*/ 	.word	0x00013a30


	//   ....[71]....
        /*0368*/ 	.word	0x00013ef0


	//   ....[72]....
        /*036c*/ 	.word	0x00013fb0


	//   ....[73]....
        /*0370*/ 	.word	0x00013fc0


	//   ....[74]....
        /*0374*/ 	.word	0x00014010


	//   ....[75]....
        /*0378*/ 	.word	0x00014fe0


	//   ....[76]....
        /*037c*/ 	.word	0x00015000


	//   ....[77]....
        /*0380*/ 	.word	0x00015110


	//   ....[78]....
        /*0384*/ 	.word	0x00015120


	//   ....[79]....
        /*0388*/ 	.word	0x00015df0


	//   ....[80]....
        /*038c*/ 	.word	0x00015e10


	//   ....[81]....
        /*0390*/ 	.word	0x00015ed0


	//   ....[82]....
        /*0394*/ 	.word	0x00015ef0


	//   ....[83]....
        /*0398*/ 	.word	0x000160f0


	//   ....[84]....
        /*039c*/ 	.word	0x00016140


	//   ....[85]....
        /*03a0*/ 	.word	0x00016520


	//   ....[86]....
        /*03a4*/ 	.word	0x00016550


	//   ....[87]....
        /*03a8*/ 	.word	0x000166a0


	//   ....[88]....
        /*03ac*/ 	.word	0x00016790


	//   ....[89]....
        /*03b0*/ 	.word	0x00017fa0


	//   ....[90]....
        /*03b4*/ 	.word	0x00017fc0


	//   ....[91]....
        /*03b8*/ 	.word	0x00018150


	//   ....[92]....
        /*03bc*/ 	.word	0x00018160


	//   ....[93]....
        /*03c0*/ 	.word	0x00018e40


	//   ....[94]....
        /*03c4*/ 	.word	0x00018e50


	//   ....[95]....
        /*03c8*/ 	.word	0x00018e60


	//   ....[96]....
        /*03cc*/ 	.word	0x00018e70


	//   ....[97]....
        /*03d0*/ 	.word	0x00019220


	//   ....[98]....
        /*03d4*/ 	.word	0x00019240


	//   ....[99]....
        /*03d8*/ 	.word	0x00019270


	//   ....[100]....
        /*03dc*/ 	.word	0x00019280


	//   ....[101]....
        /*03e0*/ 	.word	0x0001a960


	//   ....[102]....
        /*03e4*/ 	.word	0x0001a990


	//   ....[103]....
        /*03e8*/ 	.word	0x0001a9d0


	//   ....[104]....
        /*03ec*/ 	.word	0x0001a9e0


	//   ....[105]....
        /*03f0*/ 	.word	0x0001c470


	//   ....[106]....
        /*03f4*/ 	.word	0x0001c4b0


	//   ....[107]....
        /*03f8*/ 	.word	0x0001c4e0


	//   ....[108]....
        /*03fc*/ 	.word	0x0001c510


	//   ....[109]....
        /*0400*/ 	.word	0x0001c730


	//   ....[110]....
        /*0404*/ 	.word	0x0001c740


	//   ....[111]....
        /*0408*/ 	.word	0x0001c940


	//   ....[112]....
        /*040c*/ 	.word	0x0001c970


	//   ....[113]....
        /*0410*/ 	.word	0x0001cb30


	//   ....[114]....
        /*0414*/ 	.word	0x0001cb60


	//   ....[115]....
        /*0418*/ 	.word	0x0001cd20


	//   ....[116]....
        /*041c*/ 	.word	0x0001cd40


	//   ....[117]....
        /*0420*/ 	.word	0x0001d6f0


	//   ....[118]....
        /*0424*/ 	.word	0x0001d710


	//   ....[119]....
        /*0428*/ 	.word	0x0001d8a0


	//   ....[120]....
        /*042c*/ 	.word	0x0001d8d0


	//   ....[121]....
        /*0430*/ 	.word	0x0001da60


	//   ....[122]....
        /*0434*/ 	.word	0x0001da90


	//   ....[123]....
        /*0438*/ 	.word	0x0001dc20


	//   ....[124]....
        /*043c*/ 	.word	0x0001dc40


	//   ....[125]....
        /*0440*/ 	.word	0x0001de00


	//   ....[126]....
        /*0444*/ 	.word	0x0001de60


	//   ....[127]....
        /*0448*/ 	.word	0x0001deb0


	//   ....[128]....
        /*044c*/ 	.word	0x0001df10


	//   ....[129]....
        /*0450*/ 	.word	0x0001df60


	//   ....[130]....
        /*0454*/ 	.word	0x0001dfc0


	//----- nvinfo : EIATTR_EXIT_INSTR_OFFSETS
	.align		4
.L_894:
        /*0458*/ 	.byte	0x04, 0x1c
        /*045a*/ 	.short	(.L_896 - .L_895)


	//   ....[0]....
.L_895:
        /*045c*/ 	.word	0x00000440


	//   ....[1]....
        /*0460*/ 	.word	0x0001cd50


	//   ....[2]....
        /*0464*/ 	.word	0x0001ce90


	//   ....[3]....
        /*0468*/ 	.word	0x0001cef0


	//   ....[4]....
        /*046c*/ 	.word	0x0001dc50


	//   ....[5]....
        /*0470*/ 	.word	0x0001dd60


	//   ....[6]....
        /*0474*/ 	.word	0x0001ddc0


	//----- nvinfo : EIATTR_CTAIDZ_USED
	.align		4
.L_896:
        /*0478*/ 	.byte	0x01, 0x04
	.zero		2


	//----- nvinfo : EIATTR_MAX_THREADS
	.align		4
        /*047c*/ 	.byte	0x04, 0x05
        /*047e*/ 	.short	(.L_898 - .L_897)
.L_897:
        /*0480*/ 	.word	0x00000100
        /*0484*/ 	.word	0x00000001
        /*0488*/ 	.word	0x00000001


	//----- nvinfo : EIATTR_CRS_STACK_SIZE
	.align		4
.L_898:
        /*048c*/ 	.byte	0x04, 0x1e
        /*048e*/ 	.short	(.L_900 - .L_899)
.L_899:
        /*0490*/ 	.word	0x00000000
.L_900:


//--------------------- .nv.callgraph             --------------------------
	.section	.nv.callgraph,"",@"SHT_CUDA_CALLGRAPH"
	.align	4
	.sectionentsize	8
	.align		4
        /*0000*/ 	.word	0x00000000
	.align		4
        /*0004*/ 	.word	0xffffffff
	.align		4
        /*0008*/ 	.word	0x00000000
	.align		4
        /*000c*/ 	.word	0xfffffffe
	.align		4
        /*0010*/ 	.word	0x00000000
	.align		4
        /*0014*/ 	.word	0xfffffffd
	.align		4
        /*0018*/ 	.word	0x00000000
	.align		4
        /*001c*/ 	.word	0xfffffffc


//--------------------- .nv.rel.action            --------------------------
	.section	.nv.rel.action,"",@"SHT_CUDA_RELOCINFO"
	.align	8
	.sectionentsize	8
        /*0000*/ 	.byte	0x73, 0x00, 0x00, 0x00, 0x00, 0x00, 0x00, 0x00, 0x00, 0x00, 0x00, 0x11, 0x25, 0x00, 0x05, 0x36


//--------------------- .nv.constant4             --------------------------
	.section	.nv.constant4,"a",@progbits
	.align	8
	.align		8
.nv.constant4:
        /*0000*/ 	.dword	_ZN83_INTERNAL_f6033e6a_47_flash_fwd_hdim256_fp16_paged_softcapall_sm80_cu_cf07d2ef_42274cuda3std3__45__cpo5beginE
	.align		8
        /*0008*/ 	.dword	_ZN83_INTERNAL_f6033e6a_47_flash_fwd_hdim256_fp16_paged_softcapall_sm80_cu_cf07d2ef_42274cuda3std3__45__cpo3endE
	.align		8
        /*0010*/ 	.dword	_ZN83_INTERNAL_f6033e6a_47_flash_fwd_hdim256_fp16_paged_softcapall_sm80_cu_cf07d2ef_42274cuda3std3__45__cpo6cbeginE
	.align		8
        /*0018*/ 	.dword	_ZN83_INTERNAL_f6033e6a_47_flash_fwd_hdim256_fp16_paged_softcapall_sm80_cu_cf07d2ef_42274cuda3std3__45__cpo4cendE
	.align		8
        /*0020*/ 	.dword	_ZN83_INTERNAL_f6033e6a_47_flash_fwd_hdim256_fp16_paged_softcapall_sm80_cu_cf07d2ef_42274cuda3std3__485_GLOBAL__N__f6033e6a_47_flash_fwd_hdim256_fp16_paged_softcapall_sm80_cu_cf07d2ef_42276ignoreE
	.align		8
        /*0028*/ 	.dword	_ZN83_INTERNAL_f6033e6a_47_flash_fwd_hdim256_fp16_paged_softcapall_sm80_cu_cf07d2ef_42274cuda3std3__419piecewise_constructE
	.align		8
        /*0030*/ 	.dword	_ZN83_INTERNAL_f6033e6a_47_flash_fwd_hdim256_fp16_paged_softcapall_sm80_cu_cf07d2ef_42274cuda3std3__48in_placeE
	.align		8
        /*0038*/ 	.dword	_ZN83_INTERNAL_f6033e6a_47_flash_fwd_hdim256_fp16_paged_softcapall_sm80_cu_cf07d2ef_42274cuda3std6ranges3__45__cpo4swapE
	.align		8
        /*0040*/ 	.dword	_ZN83_INTERNAL_f6033e6a_47_flash_fwd_hdim256_fp16_paged_softcapall_sm80_cu_cf07d2ef_42274cuda3std6ranges3__45__cpo9iter_moveE
	.align		8
        /*0048*/ 	.dword	_ZN83_INTERNAL_f6033e6a_47_flash_fwd_hdim256_fp16_paged_softcapall_sm80_cu_cf07d2ef_42274cute7productE
	.align		8
        /*0050*/ 	.dword	_ZN83_INTERNAL_f6033e6a_47_flash_fwd_hdim256_fp16_paged_softcapall_sm80_cu_cf07d2ef_42274cute1_E


//--------------------- .nv.constant0._ZN7cutlass13device_kernelIN5flash19enable_sm80_to_sm89INS1_16FlashAttnFwdSm80INS1_25CollectiveMainloopFwdSm80ILi8ELi1ELb1EN4cute5tupleIJNS5_1CILi128EEENS7_ILi64EEENS7_ILi256EEEEEELi256ENS_6half_tEfNS_4arch4Sm80ELb0ELb0ELb1ELb0ELb1ELb0ELb1ELb0EEENS1_21CollectiveEpilogueFwdINS6_IJS8_SA_S9_EEENS6_IJNS7_ILi1EEESI_SI_EEESC_SE_Li256ELb0ELb1ELb0ELb0EEENS1_19SingleTileSchedulerILb0ELb0ELb1ELi128EEEEEEEEEvNT_6ParamsE --------------------------
	.section	.nv.constant0._ZN7cutlass13device_kernelIN5flash19enable_sm80_to_sm89INS1_16FlashAttnFwdSm80INS1_25CollectiveMainloopFwdSm80ILi8ELi1ELb1EN4cute5tupleIJNS5_1CILi128EEENS7_ILi64EEENS7_ILi256EEEEEELi256ENS_6half_tEfNS_4arch4Sm80ELb0ELb0ELb1ELb0ELb1ELb0ELb1ELb0EEENS1_21CollectiveEpilogueFwdINS6_IJS8_SA_S9_EEENS6_IJNS7_ILi1EEESI_SI_EEESC_SE_Li256ELb0ELb1ELb0ELb0EEENS1_19SingleTileSchedulerILb0ELb0ELb1ELi128EEEEEEEEEvNT_6ParamsE,"a",@progbits
	.sectionflags	@""
	.align	4
.nv.constant0._ZN7cutlass13device_kernelIN5flash19enable_sm80_to_sm89INS1_16FlashAttnFwdSm80INS1_25CollectiveMainloopFwdSm80ILi8ELi1ELb1EN4cute5tupleIJNS5_1CILi128EEENS7_ILi64EEENS7_ILi256EEEEEELi256ENS_6half_tEfNS_4arch4Sm80ELb0ELb0ELb1ELb0ELb1ELb0ELb1ELb0EEENS1_21CollectiveEpilogueFwdINS6_IJS8_SA_S9_EEENS6_IJNS7_ILi1EEESI_SI_EEESC_SE_Li256ELb0ELb1ELb0ELb0EEENS1_19SingleTileSchedulerILb0ELb0ELb1ELi128EEEEEEEEEvNT_6ParamsE:
	.zero		1400


//--------------------- .nv.constant0._ZN7cutlass13device_kernelIN5flash19enable_sm80_to_sm89INS1_16FlashAttnFwdSm80INS1_25CollectiveMainloopFwdSm80ILi8ELi1ELb1EN4cute5tupleIJNS5_1CILi128EEENS7_ILi64EEENS7_ILi256EEEEEELi256ENS_6half_tEfNS_4arch4Sm80ELb0ELb0ELb1ELb1ELb1ELb0ELb1ELb0EEENS1_21CollectiveEpilogueFwdINS6_IJS8_SA_S9_EEENS6_IJNS7_ILi1EEESI_SI_EEESC_SE_Li256ELb1ELb1ELb0ELb0EEENS1_19SingleTileSchedulerILb1ELb0ELb1ELi128EEEEEEEEEvNT_6ParamsE --------------------------
	.section	.nv.constant0._ZN7cutlass13device_kernelIN5flash19enable_sm80_to_sm89INS1_16FlashAttnFwdSm80INS1_25CollectiveMainloopFwdSm80ILi8ELi1ELb1EN4cute5tupleIJNS5_1CILi128EEENS7_ILi64EEENS7_ILi256EEEEEELi256ENS_6half_tEfNS_4arch4Sm80ELb0ELb0ELb1ELb1ELb1ELb0ELb1ELb0EEENS1_21CollectiveEpilogueFwdINS6_IJS8_SA_S9_EEENS6_IJNS7_ILi1EEESI_SI_EEESC_SE_Li256ELb1ELb1ELb0ELb0EEENS1_19SingleTileSchedulerILb1ELb0ELb1ELi128EEEEEEEEEvNT_6ParamsE,"a",@progbits
	.sectionflags	@""
	.align	4
.nv.constant0._ZN7cutlass13device_kernelIN5flash19enable_sm80_to_sm89INS1_16FlashAttnFwdSm80INS1_25CollectiveMainloopFwdSm80ILi8ELi1ELb1EN4cute5tupleIJNS5_1CILi128EEENS7_ILi64EEENS7_ILi256EEEEEELi256ENS_6half_tEfNS_4arch4Sm80ELb0ELb0ELb1ELb1ELb1ELb0ELb1ELb0EEENS1_21CollectiveEpilogueFwdINS6_IJS8_SA_S9_EEENS6_IJNS7_ILi1EEESI_SI_EEESC_SE_Li256ELb1ELb1ELb0ELb0EEENS1_19SingleTileSchedulerILb1ELb0ELb1ELi128EEEEEEEEEvNT_6ParamsE:
	.zero		1400


//--------------------- .nv.constant0._ZN7cutlass13device_kernelIN5flash19enable_sm80_to_sm89INS1_16FlashAttnFwdSm80INS1_25CollectiveMainloopFwdSm80ILi8ELi1ELb0EN4cute5tupleIJNS5_1CILi128EEENS7_ILi32EEENS7_ILi256EEEEEELi256ENS_6half_tEfNS_4arch4Sm80ELb0ELb0ELb1ELb1ELb1ELb1ELb1ELb0EEENS1_21CollectiveEpilogueFwdINS6_IJS8_SA_S9_EEENS6_IJNS7_ILi1EEESI_SI_EEESC_SE_Li256ELb1ELb1ELb0ELb0EEENS1_19SingleTileSchedulerILb1ELb0ELb1ELi128EEEEEEEEEvNT_6ParamsE --------------------------
	.section	.nv.constant0._ZN7cutlass13device_kernelIN5flash19enable_sm80_to_sm89INS1_16FlashAttnFwdSm80INS1_25CollectiveMainloopFwdSm80ILi8ELi1ELb0EN4cute5tupleIJNS5_1CILi128EEENS7_ILi32EEENS7_ILi256EEEEEELi256ENS_6half_tEfNS_4arch4Sm80ELb0ELb0ELb1ELb1ELb1ELb1ELb1ELb0EEENS1_21CollectiveEpilogueFwdINS6_IJS8_SA_S9_EEENS6_IJNS7_ILi1EEESI_SI_EEESC_SE_Li256ELb1ELb1ELb0ELb0EEENS1_19SingleTileSchedulerILb1ELb0ELb1ELi128EEEEEEEEEvNT_6ParamsE,"a",@progbits
	.sectionflags	@""
	.align	4
.nv.constant0._ZN7cutlass13device_kernelIN5flash19enable_sm80_to_sm89INS1_16FlashAttnFwdSm80INS1_25CollectiveMainloopFwdSm80ILi8ELi1ELb0EN4cute5tupleIJNS5_1CILi128EEENS7_ILi32EEENS7_ILi256EEEEEELi256ENS_6half_tEfNS_4arch4Sm80ELb0ELb0ELb1ELb1ELb1ELb1ELb1ELb0EEENS1_21CollectiveEpilogueFwdINS6_IJS8_SA_S9_EEENS6_IJNS7_ILi1EEESI_SI_EEESC_SE_Li256ELb1ELb1ELb0ELb0EEENS1_19SingleTileSchedulerILb1ELb0ELb1ELi128EEEEEEEEEvNT_6ParamsE:
	.zero		1400


//--------------------- .nv.constant0._ZN7cutlass13device_kernelIN5flash19enable_sm80_to_sm89INS1_16FlashAttnFwdSm80INS1_25CollectiveMainloopFwdSm80ILi8ELi1ELb1EN4cute5tupleIJNS5_1CILi128EEENS7_ILi48EEENS7_ILi256EEEEEELi256ENS_6half_tEfNS_4arch4Sm80ELb0ELb1ELb1ELb0ELb1ELb0ELb1ELb0EEENS1_21CollectiveEpilogueFwdINS6_IJS8_SA_S9_EEENS6_IJNS7_ILi1EEESI_SI_EEESC_SE_Li256ELb0ELb1ELb0ELb0EEENS1_19SingleTileSchedulerILb0ELb0ELb1ELi128EEEEEEEEEvNT_6ParamsE --------------------------
	.section	.nv.constant0._ZN7cutlass13device_kernelIN5flash19enable_sm80_to_sm89INS1_16FlashAttnFwdSm80INS1_25CollectiveMainloopFwdSm80ILi8ELi1ELb1EN4cute5tupleIJNS5_1CILi128EEENS7_ILi48EEENS7_ILi256EEEEEELi256ENS_6half_tEfNS_4arch4Sm80ELb0ELb1ELb1ELb0ELb1ELb0ELb1ELb0EEENS1_21CollectiveEpilogueFwdINS6_IJS8_SA_S9_EEENS6_IJNS7_ILi1EEESI_SI_EEESC_SE_Li256ELb0ELb1ELb0ELb0EEENS1_19SingleTileSchedulerILb0ELb0ELb1ELi128EEEEEEEEEvNT_6ParamsE,"a",@progbits
	.sectionflags	@""
	.align	4
.nv.constant0._ZN7cutlass13device_kernelIN5flash19enable_sm80_to_sm89INS1_16FlashAttnFwdSm80INS1_25CollectiveMainloopFwdSm80ILi8ELi1ELb1EN4cute5tupleIJNS5_1CILi128EEENS7_ILi48EEENS7_ILi256EEEEEELi256ENS_6half_tEfNS_4arch4Sm80ELb0ELb1ELb1ELb0ELb1ELb0ELb1ELb0EEENS1_21CollectiveEpilogueFwdINS6_IJS8_SA_S9_EEENS6_IJNS7_ILi1EEESI_SI_EEESC_SE_Li256ELb0ELb1ELb0ELb0EEENS1_19SingleTileSchedulerILb0ELb0ELb1ELi128EEEEEEEEEvNT_6ParamsE:
	.zero		1400


//--------------------- .nv.constant0._ZN7cutlass13device_kernelIN5flash19enable_sm80_to_sm89INS1_16FlashAttnFwdSm80INS1_25CollectiveMainloopFwdSm80ILi8ELi1ELb1EN4cute5tupleIJNS5_1CILi128EEENS7_ILi48EEENS7_ILi256EEEEEELi256ENS_6half_tEfNS_4arch4Sm80ELb0ELb1ELb1ELb1ELb1ELb0ELb1ELb0EEENS1_21CollectiveEpilogueFwdINS6_IJS8_SA_S9_EEENS6_IJNS7_ILi1EEESI_SI_EEESC_SE_Li256ELb1ELb1ELb0ELb0EEENS1_19SingleTileSchedulerILb1ELb0ELb1ELi128EEEEEEEEEvNT_6ParamsE --------------------------
	.section	.nv.constant0._ZN7cutlass13device_kernelIN5flash19enable_sm80_to_sm89INS1_16FlashAttnFwdSm80INS1_25CollectiveMainloopFwdSm80ILi8ELi1ELb1EN4cute5tupleIJNS5_1CILi128EEENS7_ILi48EEENS7_ILi256EEEEEELi256ENS_6half_tEfNS_4arch4Sm80ELb0ELb1ELb1ELb1ELb1ELb0ELb1ELb0EEENS1_21CollectiveEpilogueFwdINS6_IJS8_SA_S9_EEENS6_IJNS7_ILi1EEESI_SI_EEESC_SE_Li256ELb1ELb1ELb0ELb0EEENS1_19SingleTileSchedulerILb1ELb0ELb1ELi128EEEEEEEEEvNT_6ParamsE,"a",@progbits
	.sectionflags	@""
	.align	4
.nv.constant0._ZN7cutlass13device_kernelIN5flash19enable_sm80_to_sm89INS1_16FlashAttnFwdSm80INS1_25CollectiveMainloopFwdSm80ILi8ELi1ELb1EN4cute5tupleIJNS5_1CILi128EEENS7_ILi48EEENS7_ILi256EEEEEELi256ENS_6half_tEfNS_4arch4Sm80ELb0ELb1ELb1ELb1ELb1ELb0ELb1ELb0EEENS1_21CollectiveEpilogueFwdINS6_IJS8_SA_S9_EEENS6_IJNS7_ILi1EEESI_SI_EEESC_SE_Li256ELb1ELb1ELb0ELb0EEENS1_19SingleTileSchedulerILb1ELb0ELb1ELi128EEEEEEEEEvNT_6ParamsE:
	.zero		1400


//--------------------- .nv.constant0._ZN7cutlass13device_kernelIN5flash19enable_sm80_to_sm89INS1_16FlashAttnFwdSm80INS1_25CollectiveMainloopFwdSm80ILi8ELi1ELb0EN4cute5tupleIJNS5_1CILi128EEENS7_ILi32EEENS7_ILi256EEEEEELi256ENS_6half_tEfNS_4arch4Sm80ELb0ELb1ELb1ELb1ELb1ELb1ELb1ELb0EEENS1_21CollectiveEpilogueFwdINS6_IJS8_SA_S9_EEENS6_IJNS7_ILi1EEESI_SI_EEESC_SE_Li256ELb1ELb1ELb0ELb0EEENS1_19SingleTileSchedulerILb1ELb0ELb1ELi128EEEEEEEEEvNT_6ParamsE --------------------------
	.section	.nv.constant0._ZN7cutlass13device_kernelIN5flash19enable_sm80_to_sm89INS1_16FlashAttnFwdSm80INS1_25CollectiveMainloopFwdSm80ILi8ELi1ELb0EN4cute5tupleIJNS5_1CILi128EEENS7_ILi32EEENS7_ILi256EEEEEELi256ENS_6half_tEfNS_4arch4Sm80ELb0ELb1ELb1ELb1ELb1ELb1ELb1ELb0EEENS1_21CollectiveEpilogueFwdINS6_IJS8_SA_S9_EEENS6_IJNS7_ILi1EEESI_SI_EEESC_SE_Li256ELb1ELb1ELb0ELb0EEENS1_19SingleTileSchedulerILb1ELb0ELb1ELi128EEEEEEEEEvNT_6ParamsE,"a",@progbits
	.sectionflags	@""
	.align	4
.nv.constant0._ZN7cutlass13device_kernelIN5flash19enable_sm80_to_sm89INS1_16FlashAttnFwdSm80INS1_25CollectiveMainloopFwdSm80ILi8ELi1ELb0EN4cute5tupleIJNS5_1CILi128EEENS7_ILi32EEENS7_ILi256EEEEEELi256ENS_6half_tEfNS_4arch4Sm80ELb0ELb1ELb1ELb1ELb1ELb1ELb1ELb0EEENS1_21CollectiveEpilogueFwdINS6_IJS8_SA_S9_EEENS6_IJNS7_ILi1EEESI_SI_EEESC_SE_Li256ELb1ELb1ELb0ELb0EEENS1_19SingleTileSchedulerILb1ELb0ELb1ELi128EEEEEEEEEvNT_6ParamsE:
	.zero		1400


//--------------------- .nv.constant0._ZN7cutlass13device_kernelIN5flash19enable_sm80_to_sm89INS1_16FlashAttnFwdSm80INS1_25CollectiveMainloopFwdSm80ILi8ELi1ELb1EN4cute5tupleIJNS5_1CILi128EEENS7_ILi64EEENS7_ILi256EEEEEELi256ENS_6half_tEfNS_4arch4Sm80ELb1ELb0ELb1ELb0ELb1ELb0ELb1ELb0EEENS1_21CollectiveEpilogueFwdINS6_IJS8_SA_S9_EEENS6_IJNS7_ILi1EEESI_SI_EEESC_SE_Li256ELb0ELb1ELb0ELb0EEENS1_30DynamicPersistentTileSchedulerILi256ELi256ELb0ELb1ELb0EEEEEEEEEvNT_6ParamsE --------------------------
	.section	.nv.constant0._ZN7cutlass13device_kernelIN5flash19enable_sm80_to_sm89INS1_16FlashAttnFwdSm80INS1_25CollectiveMainloopFwdSm80ILi8ELi1ELb1EN4cute5tupleIJNS5_1CILi128EEENS7_ILi64EEENS7_ILi256EEEEEELi256ENS_6half_tEfNS_4arch4Sm80ELb1ELb0ELb1ELb0ELb1ELb0ELb1ELb0EEENS1_21CollectiveEpilogueFwdINS6_IJS8_SA_S9_EEENS6_IJNS7_ILi1EEESI_SI_EEESC_SE_Li256ELb0ELb1ELb0ELb0EEENS1_30DynamicPersistentTileSchedulerILi256ELi256ELb0ELb1ELb0EEEEEEEEEvNT_6ParamsE,"a",@progbits
	.sectionflags	@""
	.align	4
.nv.constant0._ZN7cutlass13device_kernelIN5flash19enable_sm80_to_sm89INS1_16FlashAttnFwdSm80INS1_25CollectiveMainloopFwdSm80ILi8ELi1ELb1EN4cute5tupleIJNS5_1CILi128EEENS7_ILi64EEENS7_ILi256EEEEEELi256ENS_6half_tEfNS_4arch4Sm80ELb1ELb0ELb1ELb0ELb1ELb0ELb1ELb0EEENS1_21CollectiveEpilogueFwdINS6_IJS8_SA_S9_EEENS6_IJNS7_ILi1EEESI_SI_EEESC_SE_Li256ELb0ELb1ELb0ELb0EEENS1_30DynamicPersistentTileSchedulerILi256ELi256ELb0ELb1ELb0EEEEEEEEEvNT_6ParamsE:
	.zero		1416


//--------------------- .nv.constant0._ZN7cutlass13device_kernelIN5flash19enable_sm80_to_sm89INS1_16FlashAttnFwdSm80INS1_25CollectiveMainloopFwdSm80ILi8ELi1ELb1EN4cute5tupleIJNS5_1CILi128EEENS7_ILi64EEENS7_ILi256EEEEEELi256ENS_6half_tEfNS_4arch4Sm80ELb1ELb0ELb1ELb1ELb1ELb0ELb1ELb0EEENS1_21CollectiveEpilogueFwdINS6_IJS8_SA_S9_EEENS6_IJNS7_ILi1EEESI_SI_EEESC_SE_Li256ELb1ELb1ELb0ELb0EEENS1_19SingleTileSchedulerILb1ELb0ELb1ELi128EEEEEEEEEvNT_6ParamsE --------------------------
	.section	.nv.constant0._ZN7cutlass13device_kernelIN5flash19enable_sm80_to_sm89INS1_16FlashAttnFwdSm80INS1_25CollectiveMainloopFwdSm80ILi8ELi1ELb1EN4cute5tupleIJNS5_1CILi128EEENS7_ILi64EEENS7_ILi256EEEEEELi256ENS_6half_tEfNS_4arch4Sm80ELb1ELb0ELb1ELb1ELb1ELb0ELb1ELb0EEENS1_21CollectiveEpilogueFwdINS6_IJS8_SA_S9_EEENS6_IJNS7_ILi1EEESI_SI_EEESC_SE_Li256ELb1ELb1ELb0ELb0EEENS1_19SingleTileSchedulerILb1ELb0ELb1ELi128EEEEEEEEEvNT_6ParamsE,"a",@progbits
	.sectionflags	@""
	.align	4
.nv.constant0._ZN7cutlass13device_kernelIN5flash19enable_sm80_to_sm89INS1_16FlashAttnFwdSm80INS1_25CollectiveMainloopFwdSm80ILi8ELi1ELb1EN4cute5tupleIJNS5_1CILi128EEENS7_ILi64EEENS7_ILi256EEEEEELi256ENS_6half_tEfNS_4arch4Sm80ELb1ELb0ELb1ELb1ELb1ELb0ELb1ELb0EEENS1_21CollectiveEpilogueFwdINS6_IJS8_SA_S9_EEENS6_IJNS7_ILi1EEESI_SI_EEESC_SE_Li256ELb1ELb1ELb0ELb0EEENS1_19SingleTileSchedulerILb1ELb0ELb1ELi128EEEEEEEEEvNT_6ParamsE:
	.zero		1400


//--------------------- .nv.constant0._ZN7cutlass13device_kernelIN5flash19enable_sm80_to_sm89INS1_16FlashAttnFwdSm80INS1_25CollectiveMainloopFwdSm80ILi8ELi1ELb0EN4cute5tupleIJNS5_1CILi128EEENS7_ILi32EEENS7_ILi256EEEEEELi256ENS_6half_tEfNS_4arch4Sm80ELb1ELb0ELb1ELb1ELb1ELb1ELb1ELb0EEENS1_21CollectiveEpilogueFwdINS6_IJS8_SA_S9_EEENS6_IJNS7_ILi1EEESI_SI_EEESC_SE_Li256ELb1ELb1ELb0ELb0EEENS1_19SingleTileSchedulerILb1ELb0ELb1ELi128EEEEEEEEEvNT_6ParamsE --------------------------
	.section	.nv.constant0._ZN7cutlass13device_kernelIN5flash19enable_sm80_to_sm89INS1_16FlashAttnFwdSm80INS1_25CollectiveMainloopFwdSm80ILi8ELi1ELb0EN4cute5tupleIJNS5_1CILi128EEENS7_ILi32EEENS7_ILi256EEEEEELi256ENS_6half_tEfNS_4arch4Sm80ELb1ELb0ELb1ELb1ELb1ELb1ELb1ELb0EEENS1_21CollectiveEpilogueFwdINS6_IJS8_SA_S9_EEENS6_IJNS7_ILi1EEESI_SI_EEESC_SE_Li256ELb1ELb1ELb0ELb0EEENS1_19SingleTileSchedulerILb1ELb0ELb1ELi128EEEEEEEEEvNT_6ParamsE,"a",@progbits
	.sectionflags	@""
	.align	4
.nv.constant0._ZN7cutlass13device_kernelIN5flash19enable_sm80_to_sm89INS1_16FlashAttnFwdSm80INS1_25CollectiveMainloopFwdSm80ILi8ELi1ELb0EN4cute5tupleIJNS5_1CILi128EEENS7_ILi32EEENS7_ILi256EEEEEELi256ENS_6half_tEfNS_4arch4Sm80ELb1ELb0ELb1ELb1ELb1ELb1ELb1ELb0EEENS1_21CollectiveEpilogueFwdINS6_IJS8_SA_S9_EEENS6_IJNS7_ILi1EEESI_SI_EEESC_SE_Li256ELb1ELb1ELb0ELb0EEENS1_19SingleTileSchedulerILb1ELb0ELb1ELi128EEEEEEEEEvNT_6ParamsE:
	.zero		1400


//--------------------- .nv.constant0._ZN7cutlass13device_kernelIN5flash19enable_sm80_to_sm89INS1_16FlashAttnFwdSm80INS1_25CollectiveMainloopFwdSm80ILi8ELi1ELb0EN4cute5tupleIJNS5_1CILi128EEENS7_ILi96EEENS7_ILi256EEEEEELi256ENS_6half_tEfNS_4arch4Sm80ELb0ELb0ELb1ELb0ELb1ELb0ELb1ELb0EEENS1_21CollectiveEpilogueFwdINS6_IJS8_SA_S9_EEENS6_IJNS7_ILi1EEESI_SI_EEESC_SE_Li256ELb0ELb1ELb0ELb0EEENS1_19SingleTileSchedulerILb0ELb0ELb1ELi128EEEEEEEEEvNT_6ParamsE --------------------------
	.section	.nv.constant0._ZN7cutlass13device_kernelIN5flash19enable_sm80_to_sm89INS1_16FlashAttnFwdSm80INS1_25CollectiveMainloopFwdSm80ILi8ELi1ELb0EN4cute5tupleIJNS5_1CILi128EEENS7_ILi96EEENS7_ILi256EEEEEELi256ENS_6half_tEfNS_4arch4Sm80ELb0ELb0ELb1ELb0ELb1ELb0ELb1ELb0EEENS1_21CollectiveEpilogueFwdINS6_IJS8_SA_S9_EEENS6_IJNS7_ILi1EEESI_SI_EEESC_SE_Li256ELb0ELb1ELb0ELb0EEENS1_19SingleTileSchedulerILb0ELb0ELb1ELi128EEEEEEEEEvNT_6ParamsE,"a",@progbits
	.sectionflags	@""
	.align	4
.nv.constant0._ZN7cutlass13device_kernelIN5flash19enable_sm80_to_sm89INS1_16FlashAttnFwdSm80INS1_25CollectiveMainloopFwdSm80ILi8ELi1ELb0EN4cute5tupleIJNS5_1CILi128EEENS7_ILi96EEENS7_ILi256EEEEEELi256ENS_6half_tEfNS_4arch4Sm80ELb0ELb0ELb1ELb0ELb1ELb0ELb1ELb0EEENS1_21CollectiveEpilogueFwdINS6_IJS8_SA_S9_EEENS6_IJNS7_ILi1EEESI_SI_EEESC_SE_Li256ELb0ELb1ELb0ELb0EEENS1_19SingleTileSchedulerILb0ELb0ELb1ELi128EEEEEEEEEvNT_6ParamsE:
	.zero		1400


//--------------------- .nv.constant0._ZN7cutlass13device_kernelIN5flash19enable_sm80_to_sm89INS1_16FlashAttnFwdSm80INS1_25CollectiveMainloopFwdSm80ILi8ELi1ELb0EN4cute5tupleIJNS5_1CILi128EEENS7_ILi96EEENS7_ILi256EEEEEELi256ENS_6half_tEfNS_4arch4Sm80ELb0ELb0ELb1ELb1ELb1ELb0ELb1ELb0EEENS1_21CollectiveEpilogueFwdINS6_IJS8_SA_S9_EEENS6_IJNS7_ILi1EEESI_SI_EEESC_SE_Li256ELb1ELb1ELb0ELb0EEENS1_19SingleTileSchedulerILb1ELb0ELb1ELi128EEEEEEEEEvNT_6ParamsE --------------------------
	.section	.nv.constant0._ZN7cutlass13device_kernelIN5flash19enable_sm80_to_sm89INS1_16FlashAttnFwdSm80INS1_25CollectiveMainloopFwdSm80ILi8ELi1ELb0EN4cute5tupleIJNS5_1CILi128EEENS7_ILi96EEENS7_ILi256EEEEEELi256ENS_6half_tEfNS_4arch4Sm80ELb0ELb0ELb1ELb1ELb1ELb0ELb1ELb0EEENS1_21CollectiveEpilogueFwdINS6_IJS8_SA_S9_EEENS6_IJNS7_ILi1EEESI_SI_EEESC_SE_Li256ELb1ELb1ELb0ELb0EEENS1_19SingleTileSchedulerILb1ELb0ELb1ELi128EEEEEEEEEvNT_6ParamsE,"a",@progbits
	.sectionflags	@""
	.align	4
.nv.constant0._ZN7cutlass13device_kernelIN5flash19enable_sm80_to_sm89INS1_16FlashAttnFwdSm80INS1_25CollectiveMainloopFwdSm80ILi8ELi1ELb0EN4cute5tupleIJNS5_1CILi128EEENS7_ILi96EEENS7_ILi256EEEEEELi256ENS_6half_tEfNS_4arch4Sm80ELb0ELb0ELb1ELb1ELb1ELb0ELb1ELb0EEENS1_21CollectiveEpilogueFwdINS6_IJS8_SA_S9_EEENS6_IJNS7_ILi1EEESI_SI_EEESC_SE_Li256ELb1ELb1ELb0ELb0EEENS1_19SingleTileSchedulerILb1ELb0ELb1ELi128EEEEEEEEEvNT_6ParamsE:
	.zero		1400


//--------------------- .nv.constant0._ZN7cutlass13device_kernelIN5flash19enable_sm80_to_sm89INS1_16FlashAttnFwdSm80INS1_25CollectiveMainloopFwdSm80ILi8ELi1ELb0EN4cute5tupleIJNS5_1CILi128EEENS7_ILi48EEENS7_ILi256EEEEEELi256ENS_6half_tEfNS_4arch4Sm80ELb0ELb0ELb1ELb1ELb1ELb1ELb1ELb0EEENS1_21CollectiveEpilogueFwdINS6_IJS8_SA_S9_EEENS6_IJNS7_ILi1EEESI_SI_EEESC_SE_Li256ELb1ELb1ELb0ELb0EEENS1_19SingleTileSchedulerILb1ELb0ELb1ELi128EEEEEEEEEvNT_6ParamsE --------------------------
	.section	.nv.constant0._ZN7cutlass13device_kernelIN5flash19enable_sm80_to_sm89INS1_16FlashAttnFwdSm80INS1_25CollectiveMainloopFwdSm80ILi8ELi1ELb0EN4cute5tupleIJNS5_1CILi128EEENS7_ILi48EEENS7_ILi256EEEEEELi256ENS_6half_tEfNS_4arch4Sm80ELb0ELb0ELb1ELb1ELb1ELb1ELb1ELb0EEENS1_21CollectiveEpilogueFwdINS6_IJS8_SA_S9_EEENS6_IJNS7_ILi1EEESI_SI_EEESC_SE_Li256ELb1ELb1ELb0ELb0EEENS1_19SingleTileSchedulerILb1ELb0ELb1ELi128EEEEEEEEEvNT_6ParamsE,"a",@progbits
	.sectionflags	@""
	.align	4
.nv.constant0._ZN7cutlass13device_kernelIN5flash19enable_sm80_to_sm89INS1_16FlashAttnFwdSm80INS1_25CollectiveMainloopFwdSm80ILi8ELi1ELb0EN4cute5tupleIJNS5_1CILi128EEENS7_ILi48EEENS7_ILi256EEEEEELi256ENS_6half_tEfNS_4arch4Sm80ELb0ELb0ELb1ELb1ELb1ELb1ELb1ELb0EEENS1_21CollectiveEpilogueFwdINS6_IJS8_SA_S9_EEENS6_IJNS7_ILi1EEESI_SI_EEESC_SE_Li256ELb1ELb1ELb0ELb0EEENS1_19SingleTileSchedulerILb1ELb0ELb1ELi128EEEEEEEEEvNT_6ParamsE:
	.zero		1400


//--------------------- .nv.constant0._ZN7cutlass13device_kernelIN5flash19enable_sm80_to_sm89INS1_16FlashAttnFwdSm80INS1_25CollectiveMainloopFwdSm80ILi8ELi1ELb0EN4cute5tupleIJNS5_1CILi128EEENS7_ILi64EEENS7_ILi256EEEEEELi256ENS_6half_tEfNS_4arch4Sm80ELb0ELb1ELb1ELb0ELb1ELb0ELb1ELb0EEENS1_21CollectiveEpilogueFwdINS6_IJS8_SA_S9_EEENS6_IJNS7_ILi1EEESI_SI_EEESC_SE_Li256ELb0ELb1ELb0ELb0EEENS1_19SingleTileSchedulerILb0ELb0ELb1ELi128EEEEEEEEEvNT_6ParamsE --------------------------
	.section	.nv.constant0._ZN7cutlass13device_kernelIN5flash19enable_sm80_to_sm89INS1_16FlashAttnFwdSm80INS1_25CollectiveMainloopFwdSm80ILi8ELi1ELb0EN4cute5tupleIJNS5_1CILi128EEENS7_ILi64EEENS7_ILi256EEEEEELi256ENS_6half_tEfNS_4arch4Sm80ELb0ELb1ELb1ELb0ELb1ELb0ELb1ELb0EEENS1_21CollectiveEpilogueFwdINS6_IJS8_SA_S9_EEENS6_IJNS7_ILi1EEESI_SI_EEESC_SE_Li256ELb0ELb1ELb0ELb0EEENS1_19SingleTileSchedulerILb0ELb0ELb1ELi128EEEEEEEEEvNT_6ParamsE,"a",@progbits
	.sectionflags	@""
	.align	4
.nv.constant0._ZN7cutlass13device_kernelIN5flash19enable_sm80_to_sm89INS1_16FlashAttnFwdSm80INS1_25CollectiveMainloopFwdSm80ILi8ELi1ELb0EN4cute5tupleIJNS5_1CILi128EEENS7_ILi64EEENS7_ILi256EEEEEELi256ENS_6half_tEfNS_4arch4Sm80ELb0ELb1ELb1ELb0ELb1ELb0ELb1ELb0EEENS1_21CollectiveEpilogueFwdINS6_IJS8_SA_S9_EEENS6_IJNS7_ILi1EEESI_SI_EEESC_SE_Li256ELb0ELb1ELb0ELb0EEENS1_19SingleTileSchedulerILb0ELb0ELb1ELi128EEEEEEEEEvNT_6ParamsE:
	.zero		1400


//--------------------- .nv.constant0._ZN7cutlass13device_kernelIN5flash19enable_sm80_to_sm89INS1_16FlashAttnFwdSm80INS1_25CollectiveMainloopFwdSm80ILi8ELi1ELb0EN4cute5tupleIJNS5_1CILi128EEENS7_ILi64EEENS7_ILi256EEEEEELi256ENS_6half_tEfNS_4arch4Sm80ELb0ELb1ELb1ELb1ELb1ELb0ELb1ELb0EEENS1_21CollectiveEpilogueFwdINS6_IJS8_SA_S9_EEENS6_IJNS7_ILi1EEESI_SI_EEESC_SE_Li256ELb1ELb1ELb0ELb0EEENS1_19SingleTileSchedulerILb1ELb0ELb1ELi128EEEEEEEEEvNT_6ParamsE --------------------------
	.section	.nv.constant0._ZN7cutlass13device_kernelIN5flash19enable_sm80_to_sm89INS1_16FlashAttnFwdSm80INS1_25CollectiveMainloopFwdSm80ILi8ELi1ELb0EN4cute5tupleIJNS5_1CILi128EEENS7_ILi64EEENS7_ILi256EEEEEELi256ENS_6half_tEfNS_4arch4Sm80ELb0ELb1ELb1ELb1ELb1ELb0ELb1ELb0EEENS1_21CollectiveEpilogueFwdINS6_IJS8_SA_S9_EEENS6_IJNS7_ILi1EEESI_SI_EEESC_SE_Li256ELb1ELb1ELb0ELb0EEENS1_19SingleTileSchedulerILb1ELb0ELb1ELi128EEEEEEEEEvNT_6ParamsE,"a",@progbits
	.sectionflags	@""
	.align	4
.nv.constant0._ZN7cutlass13device_kernelIN5flash19enable_sm80_to_sm89INS1_16FlashAttnFwdSm80INS1_25CollectiveMainloopFwdSm80ILi8ELi1ELb0EN4cute5tupleIJNS5_1CILi128EEENS7_ILi64EEENS7_ILi256EEEEEELi256ENS_6half_tEfNS_4arch4Sm80ELb0ELb1ELb1ELb1ELb1ELb0ELb1ELb0EEENS1_21CollectiveEpilogueFwdINS6_IJS8_SA_S9_EEENS6_IJNS7_ILi1EEESI_SI_EEESC_SE_Li256ELb1ELb1ELb0ELb0EEENS1_19SingleTileSchedulerILb1ELb0ELb1ELi128EEEEEEEEEvNT_6ParamsE:
	.zero		1400


//--------------------- .nv.constant0._ZN7cutlass13device_kernelIN5flash19enable_sm80_to_sm89INS1_16FlashAttnFwdSm80INS1_25CollectiveMainloopFwdSm80ILi8ELi1ELb0EN4cute5tupleIJNS5_1CILi128EEENS7_ILi48EEENS7_ILi256EEEEEELi256ENS_6half_tEfNS_4arch4Sm80ELb0ELb1ELb1ELb1ELb1ELb1ELb1ELb0EEENS1_21CollectiveEpilogueFwdINS6_IJS8_SA_S9_EEENS6_IJNS7_ILi1EEESI_SI_EEESC_SE_Li256ELb1ELb1ELb0ELb0EEENS1_19SingleTileSchedulerILb1ELb0ELb1ELi128EEEEEEEEEvNT_6ParamsE --------------------------
	.section	.nv.constant0._ZN7cutlass13device_kernelIN5flash19enable_sm80_to_sm89INS1_16FlashAttnFwdSm80INS1_25CollectiveMainloopFwdSm80ILi8ELi1ELb0EN4cute5tupleIJNS5_1CILi128EEENS7_ILi48EEENS7_ILi256EEEEEELi256ENS_6half_tEfNS_4arch4Sm80ELb0ELb1ELb1ELb1ELb1ELb1ELb1ELb0EEENS1_21CollectiveEpilogueFwdINS6_IJS8_SA_S9_EEENS6_IJNS7_ILi1EEESI_SI_EEESC_SE_Li256ELb1ELb1ELb0ELb0EEENS1_19SingleTileSchedulerILb1ELb0ELb1ELi128EEEEEEEEEvNT_6ParamsE,"a",@progbits
	.sectionflags	@""
	.align	4
.nv.constant0._ZN7cutlass13device_kernelIN5flash19enable_sm80_to_sm89INS1_16FlashAttnFwdSm80INS1_25CollectiveMainloopFwdSm80ILi8ELi1ELb0EN4cute5tupleIJNS5_1CILi128EEENS7_ILi48EEENS7_ILi256EEEEEELi256ENS_6half_tEfNS_4arch4Sm80ELb0ELb1ELb1ELb1ELb1ELb1ELb1ELb0EEENS1_21CollectiveEpilogueFwdINS6_IJS8_SA_S9_EEENS6_IJNS7_ILi1EEESI_SI_EEESC_SE_Li256ELb1ELb1ELb0ELb0EEENS1_19SingleTileSchedulerILb1ELb0ELb1ELi128EEEEEEEEEvNT_6ParamsE:
	.zero		1400


//--------------------- .nv.constant0._ZN7cutlass13device_kernelIN5flash19enable_sm80_to_sm89INS1_16FlashAttnFwdSm80INS1_25CollectiveMainloopFwdSm80ILi8ELi1ELb0EN4cute5tupleIJNS5_1CILi128EEENS7_ILi96EEENS7_ILi256EEEEEELi256ENS_6half_tEfNS_4arch4Sm80ELb1ELb0ELb1ELb0ELb1ELb0ELb1ELb0EEENS1_21CollectiveEpilogueFwdINS6_IJS8_SA_S9_EEENS6_IJNS7_ILi1EEESI_SI_EEESC_SE_Li256ELb0ELb1ELb0ELb0EEENS1_30DynamicPersistentTileSchedulerILi256ELi256ELb0ELb1ELb0EEEEEEEEEvNT_6ParamsE --------------------------
	.section	.nv.constant0._ZN7cutlass13device_kernelIN5flash19enable_sm80_to_sm89INS1_16FlashAttnFwdSm80INS1_25CollectiveMainloopFwdSm80ILi8ELi1ELb0EN4cute5tupleIJNS5_1CILi128EEENS7_ILi96EEENS7_ILi256EEEEEELi256ENS_6half_tEfNS_4arch4Sm80ELb1ELb0ELb1ELb0ELb1ELb0ELb1ELb0EEENS1_21CollectiveEpilogueFwdINS6_IJS8_SA_S9_EEENS6_IJNS7_ILi1EEESI_SI_EEESC_SE_Li256ELb0ELb1ELb0ELb0EEENS1_30DynamicPersistentTileSchedulerILi256ELi256ELb0ELb1ELb0EEEEEEEEEvNT_6ParamsE,"a",@progbits
	.sectionflags	@""
	.align	4
.nv.constant0._ZN7cutlass13device_kernelIN5flash19enable_sm80_to_sm89INS1_16FlashAttnFwdSm80INS1_25CollectiveMainloopFwdSm80ILi8ELi1ELb0EN4cute5tupleIJNS5_1CILi128EEENS7_ILi96EEENS7_ILi256EEEEEELi256ENS_6half_tEfNS_4arch4Sm80ELb1ELb0ELb1ELb0ELb1ELb0ELb1ELb0EEENS1_21CollectiveEpilogueFwdINS6_IJS8_SA_S9_EEENS6_IJNS7_ILi1EEESI_SI_EEESC_SE_Li256ELb0ELb1ELb0ELb0EEENS1_30DynamicPersistentTileSchedulerILi256ELi256ELb0ELb1ELb0EEEEEEEEEvNT_6ParamsE:
	.zero		1416


//--------------------- .nv.constant0._ZN7cutlass13device_kernelIN5flash19enable_sm80_to_sm89INS1_16FlashAttnFwdSm80INS1_25CollectiveMainloopFwdSm80ILi8ELi1ELb0EN4cute5tupleIJNS5_1CILi128EEENS7_ILi96EEENS7_ILi256EEEEEELi256ENS_6half_tEfNS_4arch4Sm80ELb1ELb0ELb1ELb1ELb1ELb0ELb1ELb0EEENS1_21CollectiveEpilogueFwdINS6_IJS8_SA_S9_EEENS6_IJNS7_ILi1EEESI_SI_EEESC_SE_Li256ELb1ELb1ELb0ELb0EEENS1_19SingleTileSchedulerILb1ELb0ELb1ELi128EEEEEEEEEvNT_6ParamsE --------------------------
	.section	.nv.constant0._ZN7cutlass13device_kernelIN5flash19enable_sm80_to_sm89INS1_16FlashAttnFwdSm80INS1_25CollectiveMainloopFwdSm80ILi8ELi1ELb0EN4cute5tupleIJNS5_1CILi128EEENS7_ILi96EEENS7_ILi256EEEEEELi256ENS_6half_tEfNS_4arch4Sm80ELb1ELb0ELb1ELb1ELb1ELb0ELb1ELb0EEENS1_21CollectiveEpilogueFwdINS6_IJS8_SA_S9_EEENS6_IJNS7_ILi1EEESI_SI_EEESC_SE_Li256ELb1ELb1ELb0ELb0EEENS1_19SingleTileSchedulerILb1ELb0ELb1ELi128EEEEEEEEEvNT_6ParamsE,"a",@progbits
	.sectionflags	@""
	.align	4
.nv.constant0._ZN7cutlass13device_kernelIN5flash19enable_sm80_to_sm89INS1_16FlashAttnFwdSm80INS1_25CollectiveMainloopFwdSm80ILi8ELi1ELb0EN4cute5tupleIJNS5_1CILi128EEENS7_ILi96EEENS7_ILi256EEEEEELi256ENS_6half_tEfNS_4arch4Sm80ELb1ELb0ELb1ELb1ELb1ELb0ELb1ELb0EEENS1_21CollectiveEpilogueFwdINS6_IJS8_SA_S9_EEENS6_IJNS7_ILi1EEESI_SI_EEESC_SE_Li256ELb1ELb1ELb0ELb0EEENS1_19SingleTileSchedulerILb1ELb0ELb1ELi128EEEEEEEEEvNT_6ParamsE:
	.zero		1400


//--------------------- .nv.constant0._ZN7cutlass13device_kernelIN5flash19enable_sm80_to_sm89INS1_16FlashAttnFwdSm80INS1_25CollectiveMainloopFwdSm80ILi8ELi1ELb0EN4cute5tupleIJNS5_1CILi128EEENS7_ILi48EEENS7_ILi256EEEEEELi256ENS_6half_tEfNS_4arch4Sm80ELb1ELb0ELb1ELb1ELb1ELb1ELb1ELb0EEENS1_21CollectiveEpilogueFwdINS6_IJS8_SA_S9_EEENS6_IJNS7_ILi1EEESI_SI_EEESC_SE_Li256ELb1ELb1ELb0ELb0EEENS1_19SingleTileSchedulerILb1ELb0ELb1ELi128EEEEEEEEEvNT_6ParamsE --------------------------
	.section	.nv.constant0._ZN7cutlass13device_kernelIN5flash19enable_sm80_to_sm89INS1_16FlashAttnFwdSm80INS1_25CollectiveMainloopFwdSm80ILi8ELi1ELb0EN4cute5tupleIJNS5_1CILi128EEENS7_ILi48EEENS7_ILi256EEEEEELi256ENS_6half_tEfNS_4arch4Sm80ELb1ELb0ELb1ELb1ELb1ELb1ELb1ELb0EEENS1_21CollectiveEpilogueFwdINS6_IJS8_SA_S9_EEENS6_IJNS7_ILi1EEESI_SI_EEESC_SE_Li256ELb1ELb1ELb0ELb0EEENS1_19SingleTileSchedulerILb1ELb0ELb1ELi128EEEEEEEEEvNT_6ParamsE,"a",@progbits
	.sectionflags	@""
	.align	4
.nv.constant0._ZN7cutlass13device_kernelIN5flash19enable_sm80_to_sm89INS1_16FlashAttnFwdSm80INS1_25CollectiveMainloopFwdSm80ILi8ELi1ELb0EN4cute5tupleIJNS5_1CILi128EEENS7_ILi48EEENS7_ILi256EEEEEELi256ENS_6half_tEfNS_4arch4Sm80ELb1ELb0ELb1ELb1ELb1ELb1ELb1ELb0EEENS1_21CollectiveEpilogueFwdINS6_IJS8_SA_S9_EEENS6_IJNS7_ILi1EEESI_SI_EEESC_SE_Li256ELb1ELb1ELb0ELb0EEENS1_19SingleTileSchedulerILb1ELb0ELb1ELi128EEEEEEEEEvNT_6ParamsE:
	.zero		1400


//--------------------- .nv.constant0._ZN7cutlass13device_kernelIN5flash19enable_sm80_to_sm89INS1_16FlashAttnFwdSm80INS1_25CollectiveMainloopFwdSm80ILi8ELi1ELb1EN4cute5tupleIJNS5_1CILi128EEENS7_ILi64EEENS7_ILi256EEEEEELi256ENS_6half_tEfNS_4arch4Sm80ELb0ELb0ELb0ELb0ELb1ELb0ELb1ELb0EEENS1_21CollectiveEpilogueFwdINS6_IJS8_SA_S9_EEENS6_IJNS7_ILi1EEESI_SI_EEESC_SE_Li256ELb0ELb1ELb0ELb0EEENS1_19SingleTileSchedulerILb0ELb0ELb1ELi128EEEEEEEEEvNT_6ParamsE --------------------------
	.section	.nv.constant0._ZN7cutlass13device_kernelIN5flash19enable_sm80_to_sm89INS1_16FlashAttnFwdSm80INS1_25CollectiveMainloopFwdSm80ILi8ELi1ELb1EN4cute5tupleIJNS5_1CILi128EEENS7_ILi64EEENS7_ILi256EEEEEELi256ENS_6half_tEfNS_4arch4Sm80ELb0ELb0ELb0ELb0ELb1ELb0ELb1ELb0EEENS1_21CollectiveEpilogueFwdINS6_IJS8_SA_S9_EEENS6_IJNS7_ILi1EEESI_SI_EEESC_SE_Li256ELb0ELb1ELb0ELb0EEENS1_19SingleTileSchedulerILb0ELb0ELb1ELi128EEEEEEEEEvNT_6ParamsE,"a",@progbits
	.sectionflags	@""
	.align	4
.nv.constant0._ZN7cutlass13device_kernelIN5flash19enable_sm80_to_sm89INS1_16FlashAttnFwdSm80INS1_25CollectiveMainloopFwdSm80ILi8ELi1ELb1EN4cute5tupleIJNS5_1CILi128EEENS7_ILi64EEENS7_ILi256EEEEEELi256ENS_6half_tEfNS_4arch4Sm80ELb0ELb0ELb0ELb0ELb1ELb0ELb1ELb0EEENS1_21CollectiveEpilogueFwdINS6_IJS8_SA_S9_EEENS6_IJNS7_ILi1EEESI_SI_EEESC_SE_Li256ELb0ELb1ELb0ELb0EEENS1_19SingleTileSchedulerILb0ELb0ELb1ELi128EEEEEEEEEvNT_6ParamsE:
	.zero		1400


//--------------------- .nv.constant0._ZN7cutlass13device_kernelIN5flash19enable_sm80_to_sm89INS1_16FlashAttnFwdSm80INS1_25CollectiveMainloopFwdSm80ILi8ELi1ELb1EN4cute5tupleIJNS5_1CILi128EEENS7_ILi64EEENS7_ILi256EEEEEELi256ENS_6half_tEfNS_4arch4Sm80ELb0ELb0ELb0ELb1ELb1ELb0ELb1ELb0EEENS1_21CollectiveEpilogueFwdINS6_IJS8_SA_S9_EEENS6_IJNS7_ILi1EEESI_SI_EEESC_SE_Li256ELb1ELb1ELb0ELb0EEENS1_19SingleTileSchedulerILb1ELb0ELb1ELi128EEEEEEEEEvNT_6ParamsE --------------------------
	.section	.nv.constant0._ZN7cutlass13device_kernelIN5flash19enable_sm80_to_sm89INS1_16FlashAttnFwdSm80INS1_25CollectiveMainloopFwdSm80ILi8ELi1ELb1EN4cute5tupleIJNS5_1CILi128EEENS7_ILi64EEENS7_ILi256EEEEEELi256ENS_6half_tEfNS_4arch4Sm80ELb0ELb0ELb0ELb1ELb1ELb0ELb1ELb0EEENS1_21CollectiveEpilogueFwdINS6_IJS8_SA_S9_EEENS6_IJNS7_ILi1EEESI_SI_EEESC_SE_Li256ELb1ELb1ELb0ELb0EEENS1_19SingleTileSchedulerILb1ELb0ELb1ELi128EEEEEEEEEvNT_6ParamsE,"a",@progbits
	.sectionflags	@""
	.align	4
.nv.constant0._ZN7cutlass13device_kernelIN5flash19enable_sm80_to_sm89INS1_16FlashAttnFwdSm80INS1_25CollectiveMainloopFwdSm80ILi8ELi1ELb1EN4cute5tupleIJNS5_1CILi128EEENS7_ILi64EEENS7_ILi256EEEEEELi256ENS_6half_tEfNS_4arch4Sm80ELb0ELb0ELb0ELb1ELb1ELb0ELb1ELb0EEENS1_21CollectiveEpilogueFwdINS6_IJS8_SA_S9_EEENS6_IJNS7_ILi1EEESI_SI_EEESC_SE_Li256ELb1ELb1ELb0ELb0EEENS1_19SingleTileSchedulerILb1ELb0ELb1ELi128EEEEEEEEEvNT_6ParamsE:
	.zero		1400


//--------------------- .nv.constant0._ZN7cutlass13device_kernelIN5flash19enable_sm80_to_sm89INS1_16FlashAttnFwdSm80INS1_25CollectiveMainloopFwdSm80ILi8ELi1ELb0EN4cute5tupleIJNS5_1CILi128EEENS7_ILi32EEENS7_ILi256EEEEEELi256ENS_6half_tEfNS_4arch4Sm80ELb0ELb0ELb0ELb1ELb1ELb1ELb1ELb0EEENS1_21CollectiveEpilogueFwdINS6_IJS8_SA_S9_EEENS6_IJNS7_ILi1EEESI_SI_EEESC_SE_Li256ELb1ELb1ELb0ELb0EEENS1_19SingleTileSchedulerILb1ELb0ELb1ELi128EEEEEEEEEvNT_6ParamsE --------------------------
	.section	.nv.constant0._ZN7cutlass13device_kernelIN5flash19enable_sm80_to_sm89INS1_16FlashAttnFwdSm80INS1_25CollectiveMainloopFwdSm80ILi8ELi1ELb0EN4cute5tupleIJNS5_1CILi128EEENS7_ILi32EEENS7_ILi256EEEEEELi256ENS_6half_tEfNS_4arch4Sm80ELb0ELb0ELb0ELb1ELb1ELb1ELb1ELb0EEENS1_21CollectiveEpilogueFwdINS6_IJS8_SA_S9_EEENS6_IJNS7_ILi1EEESI_SI_EEESC_SE_Li256ELb1ELb1ELb0ELb0EEENS1_19SingleTileSchedulerILb1ELb0ELb1ELi128EEEEEEEEEvNT_6ParamsE,"a",@progbits
	.sectionflags	@""
	.align	4
.nv.constant0._ZN7cutlass13device_kernelIN5flash19enable_sm80_to_sm89INS1_16FlashAttnFwdSm80INS1_25CollectiveMainloopFwdSm80ILi8ELi1ELb0EN4cute5tupleIJNS5_1CILi128EEENS7_ILi32EEENS7_ILi256EEEEEELi256ENS_6half_tEfNS_4arch4Sm80ELb0ELb0ELb0ELb1ELb1ELb1ELb1ELb0EEENS1_21CollectiveEpilogueFwdINS6_IJS8_SA_S9_EEENS6_IJNS7_ILi1EEESI_SI_EEESC_SE_Li256ELb1ELb1ELb0ELb0EEENS1_19SingleTileSchedulerILb1ELb0ELb1ELi128EEEEEEEEEvNT_6ParamsE:
	.zero		1400


//--------------------- .nv.constant0._ZN7cutlass13device_kernelIN5flash19enable_sm80_to_sm89INS1_16FlashAttnFwdSm80INS1_25CollectiveMainloopFwdSm80ILi8ELi1ELb1EN4cute5tupleIJNS5_1CILi128EEENS7_ILi48EEENS7_ILi256EEEEEELi256ENS_6half_tEfNS_4arch4Sm80ELb0ELb1ELb0ELb0ELb1ELb0ELb1ELb0EEENS1_21CollectiveEpilogueFwdINS6_IJS8_SA_S9_EEENS6_IJNS7_ILi1EEESI_SI_EEESC_SE_Li256ELb0ELb1ELb0ELb0EEENS1_19SingleTileSchedulerILb0ELb0ELb1ELi128EEEEEEEEEvNT_6ParamsE --------------------------
	.section	.nv.constant0._ZN7cutlass13device_kernelIN5flash19enable_sm80_to_sm89INS1_16FlashAttnFwdSm80INS1_25CollectiveMainloopFwdSm80ILi8ELi1ELb1EN4cute5tupleIJNS5_1CILi128EEENS7_ILi48EEENS7_ILi256EEEEEELi256ENS_6half_tEfNS_4arch4Sm80ELb0ELb1ELb0ELb0ELb1ELb0ELb1ELb0EEENS1_21CollectiveEpilogueFwdINS6_IJS8_SA_S9_EEENS6_IJNS7_ILi1EEESI_SI_EEESC_SE_Li256ELb0ELb1ELb0ELb0EEENS1_19SingleTileSchedulerILb0ELb0ELb1ELi128EEEEEEEEEvNT_6ParamsE,"a",@progbits
	.sectionflags	@""
	.align	4
.nv.constant0._ZN7cutlass13device_kernelIN5flash19enable_sm80_to_sm89INS1_16FlashAttnFwdSm80INS1_25CollectiveMainloopFwdSm80ILi8ELi1ELb1EN4cute5tupleIJNS5_1CILi128EEENS7_ILi48EEENS7_ILi256EEEEEELi256ENS_6half_tEfNS_4arch4Sm80ELb0ELb1ELb0ELb0ELb1ELb0ELb1ELb0EEENS1_21CollectiveEpilogueFwdINS6_IJS8_SA_S9_EEENS6_IJNS7_ILi1EEESI_SI_EEESC_SE_Li256ELb0ELb1ELb0ELb0EEENS1_19SingleTileSchedulerILb0ELb0ELb1ELi128EEEEEEEEEvNT_6ParamsE:
	.zero		1400


//--------------------- .nv.constant0._ZN7cutlass13device_kernelIN5flash19enable_sm80_to_sm89INS1_16FlashAttnFwdSm80INS1_25CollectiveMainloopFwdSm80ILi8ELi1ELb1EN4cute5tupleIJNS5_1CILi128EEENS7_ILi48EEENS7_ILi256EEEEEELi256ENS_6half_tEfNS_4arch4Sm80ELb0ELb1ELb0ELb1ELb1ELb0ELb1ELb0EEENS1_21CollectiveEpilogueFwdINS6_IJS8_SA_S9_EEENS6_IJNS7_ILi1EEESI_SI_EEESC_SE_Li256ELb1ELb1ELb0ELb0EEENS1_19SingleTileSchedulerILb1ELb0ELb1ELi128EEEEEEEEEvNT_6ParamsE --------------------------
	.section	.nv.constant0._ZN7cutlass13device_kernelIN5flash19enable_sm80_to_sm89INS1_16FlashAttnFwdSm80INS1_25CollectiveMainloopFwdSm80ILi8ELi1ELb1EN4cute5tupleIJNS5_1CILi128EEENS7_ILi48EEENS7_ILi256EEEEEELi256ENS_6half_tEfNS_4arch4Sm80ELb0ELb1ELb0ELb1ELb1ELb0ELb1ELb0EEENS1_21CollectiveEpilogueFwdINS6_IJS8_SA_S9_EEENS6_IJNS7_ILi1EEESI_SI_EEESC_SE_Li256ELb1ELb1ELb0ELb0EEENS1_19SingleTileSchedulerILb1ELb0ELb1ELi128EEEEEEEEEvNT_6ParamsE,"a",@progbits
	.sectionflags	@""
	.align	4
.nv.constant0._ZN7cutlass13device_kernelIN5flash19enable_sm80_to_sm89INS1_16FlashAttnFwdSm80INS1_25CollectiveMainloopFwdSm80ILi8ELi1ELb1EN4cute5tupleIJNS5_1CILi128EEENS7_ILi48EEENS7_ILi256EEEEEELi256ENS_6half_tEfNS_4arch4Sm80ELb0ELb1ELb0ELb1ELb1ELb0ELb1ELb0EEENS1_21CollectiveEpilogueFwdINS6_IJS8_SA_S9_EEENS6_IJNS7_ILi1EEESI_SI_EEESC_SE_Li256ELb1ELb1ELb0ELb0EEENS1_19SingleTileSchedulerILb1ELb0ELb1ELi128EEEEEEEEEvNT_6ParamsE:
	.zero		1400


//--------------------- .nv.constant0._ZN7cutlass13device_kernelIN5flash19enable_sm80_to_sm89INS1_16FlashAttnFwdSm80INS1_25CollectiveMainloopFwdSm80ILi8ELi1ELb0EN4cute5tupleIJNS5_1CILi128EEENS7_ILi32EEENS7_ILi256EEEEEELi256ENS_6half_tEfNS_4arch4Sm80ELb0ELb1ELb0ELb1ELb1ELb1ELb1ELb0EEENS1_21CollectiveEpilogueFwdINS6_IJS8_SA_S9_EEENS6_IJNS7_ILi1EEESI_SI_EEESC_SE_Li256ELb1ELb1ELb0ELb0EEENS1_19SingleTileSchedulerILb1ELb0ELb1ELi128EEEEEEEEEvNT_6ParamsE --------------------------
	.section	.nv.constant0._ZN7cutlass13device_kernelIN5flash19enable_sm80_to_sm89INS1_16FlashAttnFwdSm80INS1_25CollectiveMainloopFwdSm80ILi8ELi1ELb0EN4cute5tupleIJNS5_1CILi128EEENS7_ILi32EEENS7_ILi256EEEEEELi256ENS_6half_tEfNS_4arch4Sm80ELb0ELb1ELb0ELb1ELb1ELb1ELb1ELb0EEENS1_21CollectiveEpilogueFwdINS6_IJS8_SA_S9_EEENS6_IJNS7_ILi1EEESI_SI_EEESC_SE_Li256ELb1ELb1ELb0ELb0EEENS1_19SingleTileSchedulerILb1ELb0ELb1ELi128EEEEEEEEEvNT_6ParamsE,"a",@progbits
	.sectionflags	@""
	.align	4
.nv.constant0._ZN7cutlass13device_kernelIN5flash19enable_sm80_to_sm89INS1_16FlashAttnFwdSm80INS1_25CollectiveMainloopFwdSm80ILi8ELi1ELb0EN4cute5tupleIJNS5_1CILi128EEENS7_ILi32EEENS7_ILi256EEEEEELi256ENS_6half_tEfNS_4arch4Sm80ELb0ELb1ELb0ELb1ELb1ELb1ELb1ELb0EEENS1_21CollectiveEpilogueFwdINS6_IJS8_SA_S9_EEENS6_IJNS7_ILi1EEESI_SI_EEESC_SE_Li256ELb1ELb1ELb0ELb0EEENS1_19SingleTileSchedulerILb1ELb0ELb1ELi128EEEEEEEEEvNT_6ParamsE:
	.zero		1400


//--------------------- .nv.constant0._ZN7cutlass13device_kernelIN5flash19enable_sm80_to_sm89INS1_16FlashAttnFwdSm80INS1_25CollectiveMainloopFwdSm80ILi8ELi1ELb1EN4cute5tupleIJNS5_1CILi128EEENS7_ILi64EEENS7_ILi256EEEEEELi256ENS_6half_tEfNS_4arch4Sm80ELb1ELb0ELb0ELb0ELb1ELb0ELb1ELb0EEENS1_21CollectiveEpilogueFwdINS6_IJS8_SA_S9_EEENS6_IJNS7_ILi1EEESI_SI_EEESC_SE_Li256ELb0ELb1ELb0ELb0EEENS1_30DynamicPersistentTileSchedulerILi256ELi256ELb0ELb1ELb0EEEEEEEEEvNT_6ParamsE --------------------------
	.section	.nv.constant0._ZN7cutlass13device_kernelIN5flash19enable_sm80_to_sm89INS1_16FlashAttnFwdSm80INS1_25CollectiveMainloopFwdSm80ILi8ELi1ELb1EN4cute5tupleIJNS5_1CILi128EEENS7_ILi64EEENS7_ILi256EEEEEELi256ENS_6half_tEfNS_4arch4Sm80ELb1ELb0ELb0ELb0ELb1ELb0ELb1ELb0EEENS1_21CollectiveEpilogueFwdINS6_IJS8_SA_S9_EEENS6_IJNS7_ILi1EEESI_SI_EEESC_SE_Li256ELb0ELb1ELb0ELb0EEENS1_30DynamicPersistentTileSchedulerILi256ELi256ELb0ELb1ELb0EEEEEEEEEvNT_6ParamsE,"a",@progbits
	.sectionflags	@""
	.align	4
.nv.constant0._ZN7cutlass13device_kernelIN5flash19enable_sm80_to_sm89INS1_16FlashAttnFwdSm80INS1_25CollectiveMainloopFwdSm80ILi8ELi1ELb1EN4cute5tupleIJNS5_1CILi128EEENS7_ILi64EEENS7_ILi256EEEEEELi256ENS_6half_tEfNS_4arch4Sm80ELb1ELb0ELb0ELb0ELb1ELb0ELb1ELb0EEENS1_21CollectiveEpilogueFwdINS6_IJS8_SA_S9_EEENS6_IJNS7_ILi1EEESI_SI_EEESC_SE_Li256ELb0ELb1ELb0ELb0EEENS1_30DynamicPersistentTileSchedulerILi256ELi256ELb0ELb1ELb0EEEEEEEEEvNT_6ParamsE:
	.zero		1416


//--------------------- .nv.constant0._ZN7cutlass13device_kernelIN5flash19enable_sm80_to_sm89INS1_16FlashAttnFwdSm80INS1_25CollectiveMainloopFwdSm80ILi8ELi1ELb1EN4cute5tupleIJNS5_1CILi128EEENS7_ILi64EEENS7_ILi256EEEEEELi256ENS_6half_tEfNS_4arch4Sm80ELb1ELb0ELb0ELb1ELb1ELb0ELb1ELb0EEENS1_21CollectiveEpilogueFwdINS6_IJS8_SA_S9_EEENS6_IJNS7_ILi1EEESI_SI_EEESC_SE_Li256ELb1ELb1ELb0ELb0EEENS1_19SingleTileSchedulerILb1ELb0ELb1ELi128EEEEEEEEEvNT_6ParamsE --------------------------
	.section	.nv.constant0._ZN7cutlass13device_kernelIN5flash19enable_sm80_to_sm89INS1_16FlashAttnFwdSm80INS1_25CollectiveMainloopFwdSm80ILi8ELi1ELb1EN4cute5tupleIJNS5_1CILi128EEENS7_ILi64EEENS7_ILi256EEEEEELi256ENS_6half_tEfNS_4arch4Sm80ELb1ELb0ELb0ELb1ELb1ELb0ELb1ELb0EEENS1_21CollectiveEpilogueFwdINS6_IJS8_SA_S9_EEENS6_IJNS7_ILi1EEESI_SI_EEESC_SE_Li256ELb1ELb1ELb0ELb0EEENS1_19SingleTileSchedulerILb1ELb0ELb1ELi128EEEEEEEEEvNT_6ParamsE,"a",@progbits
	.sectionflags	@""
	.align	4
.nv.constant0._ZN7cutlass13device_kernelIN5flash19enable_sm80_to_sm89INS1_16FlashAttnFwdSm80INS1_25CollectiveMainloopFwdSm80ILi8ELi1ELb1EN4cute5tupleIJNS5_1CILi128EEENS7_ILi64EEENS7_ILi256EEEEEELi256ENS_6half_tEfNS_4arch4Sm80ELb1ELb0ELb0ELb1ELb1ELb0ELb1ELb0EEENS1_21CollectiveEpilogueFwdINS6_IJS8_SA_S9_EEENS6_IJNS7_ILi1EEESI_SI_EEESC_SE_Li256ELb1ELb1ELb0ELb0EEENS1_19SingleTileSchedulerILb1ELb0ELb1ELi128EEEEEEEEEvNT_6ParamsE:
	.zero		1400


//--------------------- .nv.constant0._ZN7cutlass13device_kernelIN5flash19enable_sm80_to_sm89INS1_16FlashAttnFwdSm80INS1_25CollectiveMainloopFwdSm80ILi8ELi1ELb0EN4cute5tupleIJNS5_1CILi128EEENS7_ILi32EEENS7_ILi256EEEEEELi256ENS_6half_tEfNS_4arch4Sm80ELb1ELb0ELb0ELb1ELb1ELb1ELb1ELb0EEENS1_21CollectiveEpilogueFwdINS6_IJS8_SA_S9_EEENS6_IJNS7_ILi1EEESI_SI_EEESC_SE_Li256ELb1ELb1ELb0ELb0EEENS1_19SingleTileSchedulerILb1ELb0ELb1ELi128EEEEEEEEEvNT_6ParamsE --------------------------
	.section	.nv.constant0._ZN7cutlass13device_kernelIN5flash19enable_sm80_to_sm89INS1_16FlashAttnFwdSm80INS1_25CollectiveMainloopFwdSm80ILi8ELi1ELb0EN4cute5tupleIJNS5_1CILi128EEENS7_ILi32EEENS7_ILi256EEEEEELi256ENS_6half_tEfNS_4arch4Sm80ELb1ELb0ELb0ELb1ELb1ELb1ELb1ELb0EEENS1_21CollectiveEpilogueFwdINS6_IJS8_SA_S9_EEENS6_IJNS7_ILi1EEESI_SI_EEESC_SE_Li256ELb1ELb1ELb0ELb0EEENS1_19SingleTileSchedulerILb1ELb0ELb1ELi128EEEEEEEEEvNT_6ParamsE,"a",@progbits
	.sectionflags	@""
	.align	4
.nv.constant0._ZN7cutlass13device_kernelIN5flash19enable_sm80_to_sm89INS1_16FlashAttnFwdSm80INS1_25CollectiveMainloopFwdSm80ILi8ELi1ELb0EN4cute5tupleIJNS5_1CILi128EEENS7_ILi32EEENS7_ILi256EEEEEELi256ENS_6half_tEfNS_4arch4Sm80ELb1ELb0ELb0ELb1ELb1ELb1ELb1ELb0EEENS1_21CollectiveEpilogueFwdINS6_IJS8_SA_S9_EEENS6_IJNS7_ILi1EEESI_SI_EEESC_SE_Li256ELb1ELb1ELb0ELb0EEENS1_19SingleTileSchedulerILb1ELb0ELb1ELi128EEEEEEEEEvNT_6ParamsE:
	.zero		1400


//--------------------- .nv.constant0._ZN7cutlass13device_kernelIN5flash19enable_sm80_to_sm89INS1_16FlashAttnFwdSm80INS1_25CollectiveMainloopFwdSm80ILi8ELi1ELb0EN4cute5tupleIJNS5_1CILi128EEENS7_ILi96EEENS7_ILi256EEEEEELi256ENS_6half_tEfNS_4arch4Sm80ELb0ELb0ELb0ELb0ELb1ELb0ELb1ELb0EEENS1_21CollectiveEpilogueFwdINS6_IJS8_SA_S9_EEENS6_IJNS7_ILi1EEESI_SI_EEESC_SE_Li256ELb0ELb1ELb0ELb0EEENS1_19SingleTileSchedulerILb0ELb0ELb1ELi128EEEEEEEEEvNT_6ParamsE --------------------------
	.section	.nv.constant0._ZN7cutlass13device_kernelIN5flash19enable_sm80_to_sm89INS1_16FlashAttnFwdSm80INS1_25CollectiveMainloopFwdSm80ILi8ELi1ELb0EN4cute5tupleIJNS5_1CILi128EEENS7_ILi96EEENS7_ILi256EEEEEELi256ENS_6half_tEfNS_4arch4Sm80ELb0ELb0ELb0ELb0ELb1ELb0ELb1ELb0EEENS1_21CollectiveEpilogueFwdINS6_IJS8_SA_S9_EEENS6_IJNS7_ILi1EEESI_SI_EEESC_SE_Li256ELb0ELb1ELb0ELb0EEENS1_19SingleTileSchedulerILb0ELb0ELb1ELi128EEEEEEEEEvNT_6ParamsE,"a",@progbits
	.sectionflags	@""
	.align	4
.nv.constant0._ZN7cutlass13device_kernelIN5flash19enable_sm80_to_sm89INS1_16FlashAttnFwdSm80INS1_25CollectiveMainloopFwdSm80ILi8ELi1ELb0EN4cute5tupleIJNS5_1CILi128EEENS7_ILi96EEENS7_ILi256EEEEEELi256ENS_6half_tEfNS_4arch4Sm80ELb0ELb0ELb0ELb0ELb1ELb0ELb1ELb0EEENS1_21CollectiveEpilogueFwdINS6_IJS8_SA_S9_EEENS6_IJNS7_ILi1EEESI_SI_EEESC_SE_Li256ELb0ELb1ELb0ELb0EEENS1_19SingleTileSchedulerILb0ELb0ELb1ELi128EEEEEEEEEvNT_6ParamsE:
	.zero		1400


//--------------------- .nv.constant0._ZN7cutlass13device_kernelIN5flash19enable_sm80_to_sm89INS1_16FlashAttnFwdSm80INS1_25CollectiveMainloopFwdSm80ILi8ELi1ELb0EN4cute5tupleIJNS5_1CILi128EEENS7_ILi96EEENS7_ILi256EEEEEELi256ENS_6half_tEfNS_4arch4Sm80ELb0ELb0ELb0ELb1ELb1ELb0ELb1ELb0EEENS1_21CollectiveEpilogueFwdINS6_IJS8_SA_S9_EEENS6_IJNS7_ILi1EEESI_SI_EEESC_SE_Li256ELb1ELb1ELb0ELb0EEENS1_19SingleTileSchedulerILb1ELb0ELb1ELi128EEEEEEEEEvNT_6ParamsE --------------------------
	.section	.nv.constant0._ZN7cutlass13device_kernelIN5flash19enable_sm80_to_sm89INS1_16FlashAttnFwdSm80INS1_25CollectiveMainloopFwdSm80ILi8ELi1ELb0EN4cute5tupleIJNS5_1CILi128EEENS7_ILi96EEENS7_ILi256EEEEEELi256ENS_6half_tEfNS_4arch4Sm80ELb0ELb0ELb0ELb1ELb1ELb0ELb1ELb0EEENS1_21CollectiveEpilogueFwdINS6_IJS8_SA_S9_EEENS6_IJNS7_ILi1EEESI_SI_EEESC_SE_Li256ELb1ELb1ELb0ELb0EEENS1_19SingleTileSchedulerILb1ELb0ELb1ELi128EEEEEEEEEvNT_6ParamsE,"a",@progbits
	.sectionflags	@""
	.align	4
.nv.constant0._ZN7cutlass13device_kernelIN5flash19enable_sm80_to_sm89INS1_16FlashAttnFwdSm80INS1_25CollectiveMainloopFwdSm80ILi8ELi1ELb0EN4cute5tupleIJNS5_1CILi128EEENS7_ILi96EEENS7_ILi256EEEEEELi256ENS_6half_tEfNS_4arch4Sm80ELb0ELb0ELb0ELb1ELb1ELb0ELb1ELb0EEENS1_21CollectiveEpilogueFwdINS6_IJS8_SA_S9_EEENS6_IJNS7_ILi1EEESI_SI_EEESC_SE_Li256ELb1ELb1ELb0ELb0EEENS1_19SingleTileSchedulerILb1ELb0ELb1ELi128EEEEEEEEEvNT_6ParamsE:
	.zero		1400


//--------------------- .nv.constant0._ZN7cutlass13device_kernelIN5flash19enable_sm80_to_sm89INS1_16FlashAttnFwdSm80INS1_25CollectiveMainloopFwdSm80ILi8ELi1ELb0EN4cute5tupleIJNS5_1CILi128EEENS7_ILi48EEENS7_ILi256EEEEEELi256ENS_6half_tEfNS_4arch4Sm80ELb0ELb0ELb0ELb1ELb1ELb1ELb1ELb0EEENS1_21CollectiveEpilogueFwdINS6_IJS8_SA_S9_EEENS6_IJNS7_ILi1EEESI_SI_EEESC_SE_Li256ELb1ELb1ELb0ELb0EEENS1_19SingleTileSchedulerILb1ELb0ELb1ELi128EEEEEEEEEvNT_6ParamsE --------------------------
	.section	.nv.constant0._ZN7cutlass13device_kernelIN5flash19enable_sm80_to_sm89INS1_16FlashAttnFwdSm80INS1_25CollectiveMainloopFwdSm80ILi8ELi1ELb0EN4cute5tupleIJNS5_1CILi128EEENS7_ILi48EEENS7_ILi256EEEEEELi256ENS_6half_tEfNS_4arch4Sm80ELb0ELb0ELb0ELb1ELb1ELb1ELb1ELb0EEENS1_21CollectiveEpilogueFwdINS6_IJS8_SA_S9_EEENS6_IJNS7_ILi1EEESI_SI_EEESC_SE_Li256ELb1ELb1ELb0ELb0EEENS1_19SingleTileSchedulerILb1ELb0ELb1ELi128EEEEEEEEEvNT_6ParamsE,"a",@progbits
	.sectionflags	@""
	.align	4
.nv.constant0._ZN7cutlass13device_kernelIN5flash19enable_sm80_to_sm89INS1_16FlashAttnFwdSm80INS1_25CollectiveMainloopFwdSm80ILi8ELi1ELb0EN4cute5tupleIJNS5_1CILi128EEENS7_ILi48EEENS7_ILi256EEEEEELi256ENS_6half_tEfNS_4arch4Sm80ELb0ELb0ELb0ELb1ELb1ELb1ELb1ELb0EEENS1_21CollectiveEpilogueFwdINS6_IJS8_SA_S9_EEENS6_IJNS7_ILi1EEESI_SI_EEESC_SE_Li256ELb1ELb1ELb0ELb0EEENS1_19SingleTileSchedulerILb1ELb0ELb1ELi128EEEEEEEEEvNT_6ParamsE:
	.zero		1400


//--------------------- .nv.constant0._ZN7cutlass13device_kernelIN5flash19enable_sm80_to_sm89INS1_16FlashAttnFwdSm80INS1_25CollectiveMainloopFwdSm80ILi8ELi1ELb0EN4cute5tupleIJNS5_1CILi128EEENS7_ILi64EEENS7_ILi256EEEEEELi256ENS_6half_tEfNS_4arch4Sm80ELb0ELb1ELb0ELb0ELb1ELb0ELb1ELb0EEENS1_21CollectiveEpilogueFwdINS6_IJS8_SA_S9_EEENS6_IJNS7_ILi1EEESI_SI_EEESC_SE_Li256ELb0ELb1ELb0ELb0EEENS1_19SingleTileSchedulerILb0ELb0ELb1ELi128EEEEEEEEEvNT_6ParamsE --------------------------
	.section	.nv.constant0._ZN7cutlass13device_kernelIN5flash19enable_sm80_to_sm89INS1_16FlashAttnFwdSm80INS1_25CollectiveMainloopFwdSm80ILi8ELi1ELb0EN4cute5tupleIJNS5_1CILi128EEENS7_ILi64EEENS7_ILi256EEEEEELi256ENS_6half_tEfNS_4arch4Sm80ELb0ELb1ELb0ELb0ELb1ELb0ELb1ELb0EEENS1_21CollectiveEpilogueFwdINS6_IJS8_SA_S9_EEENS6_IJNS7_ILi1EEESI_SI_EEESC_SE_Li256ELb0ELb1ELb0ELb0EEENS1_19SingleTileSchedulerILb0ELb0ELb1ELi128EEEEEEEEEvNT_6ParamsE,"a",@progbits
	.sectionflags	@""
	.align	4
.nv.constant0._ZN7cutlass13device_kernelIN5flash19enable_sm80_to_sm89INS1_16FlashAttnFwdSm80INS1_25CollectiveMainloopFwdSm80ILi8ELi1ELb0EN4cute5tupleIJNS5_1CILi128EEENS7_ILi64EEENS7_ILi256EEEEEELi256ENS_6half_tEfNS_4arch4Sm80ELb0ELb1ELb0ELb0ELb1ELb0ELb1ELb0EEENS1_21CollectiveEpilogueFwdINS6_IJS8_SA_S9_EEENS6_IJNS7_ILi1EEESI_SI_EEESC_SE_Li256ELb0ELb1ELb0ELb0EEENS1_19SingleTileSchedulerILb0ELb0ELb1ELi128EEEEEEEEEvNT_6ParamsE:
	.zero		1400


//--------------------- .nv.constant0._ZN7cutlass13device_kernelIN5flash19enable_sm80_to_sm89INS1_16FlashAttnFwdSm80INS1_25CollectiveMainloopFwdSm80ILi8ELi1ELb0EN4cute5tupleIJNS5_1CILi128EEENS7_ILi64EEENS7_ILi256EEEEEELi256ENS_6half_tEfNS_4arch4Sm80ELb0ELb1ELb0ELb1ELb1ELb0ELb1ELb0EEENS1_21CollectiveEpilogueFwdINS6_IJS8_SA_S9_EEENS6_IJNS7_ILi1EEESI_SI_EEESC_SE_Li256ELb1ELb1ELb0ELb0EEENS1_19SingleTileSchedulerILb1ELb0ELb1ELi128EEEEEEEEEvNT_6ParamsE --------------------------
	.section	.nv.constant0._ZN7cutlass13device_kernelIN5flash19enable_sm80_to_sm89INS1_16FlashAttnFwdSm80INS1_25CollectiveMainloopFwdSm80ILi8ELi1ELb0EN4cute5tupleIJNS5_1CILi128EEENS7_ILi64EEENS7_ILi256EEEEEELi256ENS_6half_tEfNS_4arch4Sm80ELb0ELb1ELb0ELb1ELb1ELb0ELb1ELb0EEENS1_21CollectiveEpilogueFwdINS6_IJS8_SA_S9_EEENS6_IJNS7_ILi1EEESI_SI_EEESC_SE_Li256ELb1ELb1ELb0ELb0EEENS1_19SingleTileSchedulerILb1ELb0ELb1ELi128EEEEEEEEEvNT_6ParamsE,"a",@progbits
	.sectionflags	@""
	.align	4
.nv.constant0._ZN7cutlass13device_kernelIN5flash19enable_sm80_to_sm89INS1_16FlashAttnFwdSm80INS1_25CollectiveMainloopFwdSm80ILi8ELi1ELb0EN4cute5tupleIJNS5_1CILi128EEENS7_ILi64EEENS7_ILi256EEEEEELi256ENS_6half_tEfNS_4arch4Sm80ELb0ELb1ELb0ELb1ELb1ELb0ELb1ELb0EEENS1_21CollectiveEpilogueFwdINS6_IJS8_SA_S9_EEENS6_IJNS7_ILi1EEESI_SI_EEESC_SE_Li256ELb1ELb1ELb0ELb0EEENS1_19SingleTileSchedulerILb1ELb0ELb1ELi128EEEEEEEEEvNT_6ParamsE:
	.zero		1400


//--------------------- .nv.constant0._ZN7cutlass13device_kernelIN5flash19enable_sm80_to_sm89INS1_16FlashAttnFwdSm80INS1_25CollectiveMainloopFwdSm80ILi8ELi1ELb0EN4cute5tupleIJNS5_1CILi128EEENS7_ILi48EEENS7_ILi256EEEEEELi256ENS_6half_tEfNS_4arch4Sm80ELb0ELb1ELb0ELb1ELb1ELb1ELb1ELb0EEENS1_21CollectiveEpilogueFwdINS6_IJS8_SA_S9_EEENS6_IJNS7_ILi1EEESI_SI_EEESC_SE_Li256ELb1ELb1ELb0ELb0EEENS1_19SingleTileSchedulerILb1ELb0ELb1ELi128EEEEEEEEEvNT_6ParamsE --------------------------
	.section	.nv.constant0._ZN7cutlass13device_kernelIN5flash19enable_sm80_to_sm89INS1_16FlashAttnFwdSm80INS1_25CollectiveMainloopFwdSm80ILi8ELi1ELb0EN4cute5tupleIJNS5_1CILi128EEENS7_ILi48EEENS7_ILi256EEEEEELi256ENS_6half_tEfNS_4arch4Sm80ELb0ELb1ELb0ELb1ELb1ELb1ELb1ELb0EEENS1_21CollectiveEpilogueFwdINS6_IJS8_SA_S9_EEENS6_IJNS7_ILi1EEESI_SI_EEESC_SE_Li256ELb1ELb1ELb0ELb0EEENS1_19SingleTileSchedulerILb1ELb0ELb1ELi128EEEEEEEEEvNT_6ParamsE,"a",@progbits
	.sectionflags	@""
	.align	4
.nv.constant0._ZN7cutlass13device_kernelIN5flash19enable_sm80_to_sm89INS1_16FlashAttnFwdSm80INS1_25CollectiveMainloopFwdSm80ILi8ELi1ELb0EN4cute5tupleIJNS5_1CILi128EEENS7_ILi48EEENS7_ILi256EEEEEELi256ENS_6half_tEfNS_4arch4Sm80ELb0ELb1ELb0ELb1ELb1ELb1ELb1ELb0EEENS1_21CollectiveEpilogueFwdINS6_IJS8_SA_S9_EEENS6_IJNS7_ILi1EEESI_SI_EEESC_SE_Li256ELb1ELb1ELb0ELb0EEENS1_19SingleTileSchedulerILb1ELb0ELb1ELi128EEEEEEEEEvNT_6ParamsE:
	.zero		1400


//--------------------- .nv.constant0._ZN7cutlass13device_kernelIN5flash19enable_sm80_to_sm89INS1_16FlashAttnFwdSm80INS1_25CollectiveMainloopFwdSm80ILi8ELi1ELb0EN4cute5tupleIJNS5_1CILi128EEENS7_ILi96EEENS7_ILi256EEEEEELi256ENS_6half_tEfNS_4arch4Sm80ELb1ELb0ELb0ELb0ELb1ELb0ELb1ELb0EEENS1_21CollectiveEpilogueFwdINS6_IJS8_SA_S9_EEENS6_IJNS7_ILi1EEESI_SI_EEESC_SE_Li256ELb0ELb1ELb0ELb0EEENS1_30DynamicPersistentTileSchedulerILi256ELi256ELb0ELb1ELb0EEEEEEEEEvNT_6ParamsE --------------------------
	.section	.nv.constant0._ZN7cutlass13device_kernelIN5flash19enable_sm80_to_sm89INS1_16FlashAttnFwdSm80INS1_25CollectiveMainloopFwdSm80ILi8ELi1ELb0EN4cute5tupleIJNS5_1CILi128EEENS7_ILi96EEENS7_ILi256EEEEEELi256ENS_6half_tEfNS_4arch4Sm80ELb1ELb0ELb0ELb0ELb1ELb0ELb1ELb0EEENS1_21CollectiveEpilogueFwdINS6_IJS8_SA_S9_EEENS6_IJNS7_ILi1EEESI_SI_EEESC_SE_Li256ELb0ELb1ELb0ELb0EEENS1_30DynamicPersistentTileSchedulerILi256ELi256ELb0ELb1ELb0EEEEEEEEEvNT_6ParamsE,"a",@progbits
	.sectionflags	@""
	.align	4
.nv.constant0._ZN7cutlass13device_kernelIN5flash19enable_sm80_to_sm89INS1_16FlashAttnFwdSm80INS1_25CollectiveMainloopFwdSm80ILi8ELi1ELb0EN4cute5tupleIJNS5_1CILi128EEENS7_ILi96EEENS7_ILi256EEEEEELi256ENS_6half_tEfNS_4arch4Sm80ELb1ELb0ELb0ELb0ELb1ELb0ELb1ELb0EEENS1_21CollectiveEpilogueFwdINS6_IJS8_SA_S9_EEENS6_IJNS7_ILi1EEESI_SI_EEESC_SE_Li256ELb0ELb1ELb0ELb0EEENS1_30DynamicPersistentTileSchedulerILi256ELi256ELb0ELb1ELb0EEEEEEEEEvNT_6ParamsE:
	.zero		1416


//--------------------- .nv.constant0._ZN7cutlass13device_kernelIN5flash19enable_sm80_to_sm89INS1_16FlashAttnFwdSm80INS1_25CollectiveMainloopFwdSm80ILi8ELi1ELb0EN4cute5tupleIJNS5_1CILi128EEENS7_ILi96EEENS7_ILi256EEEEEELi256ENS_6half_tEfNS_4arch4Sm80ELb1ELb0ELb0ELb1ELb1ELb0ELb1ELb0EEENS1_21CollectiveEpilogueFwdINS6_IJS8_SA_S9_EEENS6_IJNS7_ILi1EEESI_SI_EEESC_SE_Li256ELb1ELb1ELb0ELb0EEENS1_19SingleTileSchedulerILb1ELb0ELb1ELi128EEEEEEEEEvNT_6ParamsE --------------------------
	.section	.nv.constant0._ZN7cutlass13device_kernelIN5flash19enable_sm80_to_sm89INS1_16FlashAttnFwdSm80INS1_25CollectiveMainloopFwdSm80ILi8ELi1ELb0EN4cute5tupleIJNS5_1CILi128EEENS7_ILi96EEENS7_ILi256EEEEEELi256ENS_6half_tEfNS_4arch4Sm80ELb1ELb0ELb0ELb1ELb1ELb0ELb1ELb0EEENS1_21CollectiveEpilogueFwdINS6_IJS8_SA_S9_EEENS6_IJNS7_ILi1EEESI_SI_EEESC_SE_Li256ELb1ELb1ELb0ELb0EEENS1_19SingleTileSchedulerILb1ELb0ELb1ELi128EEEEEEEEEvNT_6ParamsE,"a",@progbits
	.sectionflags	@""
	.align	4
.nv.constant0._ZN7cutlass13device_kernelIN5flash19enable_sm80_to_sm89INS1_16FlashAttnFwdSm80INS1_25CollectiveMainloopFwdSm80ILi8ELi1ELb0EN4cute5tupleIJNS5_1CILi128EEENS7_ILi96EEENS7_ILi256EEEEEELi256ENS_6half_tEfNS_4arch4Sm80ELb1ELb0ELb0ELb1ELb1ELb0ELb1ELb0EEENS1_21CollectiveEpilogueFwdINS6_IJS8_SA_S9_EEENS6_IJNS7_ILi1EEESI_SI_EEESC_SE_Li256ELb1ELb1ELb0ELb0EEENS1_19SingleTileSchedulerILb1ELb0ELb1ELi128EEEEEEEEEvNT_6ParamsE:
	.zero		1400


//--------------------- .nv.constant0._ZN7cutlass13device_kernelIN5flash19enable_sm80_to_sm89INS1_16FlashAttnFwdSm80INS1_25CollectiveMainloopFwdSm80ILi8ELi1ELb0EN4cute5tupleIJNS5_1CILi128EEENS7_ILi48EEENS7_ILi256EEEEEELi256ENS_6half_tEfNS_4arch4Sm80ELb1ELb0ELb0ELb1ELb1ELb1ELb1ELb0EEENS1_21CollectiveEpilogueFwdINS6_IJS8_SA_S9_EEENS6_IJNS7_ILi1EEESI_SI_EEESC_SE_Li256ELb1ELb1ELb0ELb0EEENS1_19SingleTileSchedulerILb1ELb0ELb1ELi128EEEEEEEEEvNT_6ParamsE --------------------------
	.section	.nv.constant0._ZN7cutlass13device_kernelIN5flash19enable_sm80_to_sm89INS1_16FlashAttnFwdSm80INS1_25CollectiveMainloopFwdSm80ILi8ELi1ELb0EN4cute5tupleIJNS5_1CILi128EEENS7_ILi48EEENS7_ILi256EEEEEELi256ENS_6half_tEfNS_4arch4Sm80ELb1ELb0ELb0ELb1ELb1ELb1ELb1ELb0EEENS1_21CollectiveEpilogueFwdINS6_IJS8_SA_S9_EEENS6_IJNS7_ILi1EEESI_SI_EEESC_SE_Li256ELb1ELb1ELb0ELb0EEENS1_19SingleTileSchedulerILb1ELb0ELb1ELi128EEEEEEEEEvNT_6ParamsE,"a",@progbits
	.sectionflags	@""
	.align	4
.nv.constant0._ZN7cutlass13device_kernelIN5flash19enable_sm80_to_sm89INS1_16FlashAttnFwdSm80INS1_25CollectiveMainloopFwdSm80ILi8ELi1ELb0EN4cute5tupleIJNS5_1CILi128EEENS7_ILi48EEENS7_ILi256EEEEEELi256ENS_6half_tEfNS_4arch4Sm80ELb1ELb0ELb0ELb1ELb1ELb1ELb1ELb0EEENS1_21CollectiveEpilogueFwdINS6_IJS8_SA_S9_EEENS6_IJNS7_ILi1EEESI_SI_EEESC_SE_Li256ELb1ELb1ELb0ELb0EEENS1_19SingleTileSchedulerILb1ELb0ELb1ELi128EEEEEEEEEvNT_6ParamsE:
	.zero		1400


//--------------------- .text._ZN7cutlass13device_kernelIN5flash19enable_sm80_to_sm89INS1_16FlashAttnFwdSm80INS1_25CollectiveMainloopFwdSm80ILi8ELi1ELb1EN4cute5tupleIJNS5_1CILi128EEENS7_ILi64EEENS7_ILi256EEEEEELi256ENS_6half_tEfNS_4arch4Sm80ELb0ELb0ELb1ELb0ELb1ELb0ELb1ELb0EEENS1_21CollectiveEpilogueFwdINS6_IJS8_SA_S9_EEENS6_IJNS7_ILi1EEESI_SI_EEESC_SE_Li256ELb0ELb1ELb0ELb0EEENS1_19SingleTileSchedulerILb0ELb0ELb1ELi128EEEEEEEEEvNT_6ParamsE --------------------------
	.section	.text._ZN7cutlass13device_kernelIN5flash19enable_sm80_to_sm89INS1_16FlashAttnFwdSm80INS1_25CollectiveMainloopFwdSm80ILi8ELi1ELb1EN4cute5tupleIJNS5_1CILi128EEENS7_ILi64EEENS7_ILi256EEEEEELi256ENS_6half_tEfNS_4arch4Sm80ELb0ELb0ELb1ELb0ELb1ELb0ELb1ELb0EEENS1_21CollectiveEpilogueFwdINS6_IJS8_SA_S9_EEENS6_IJNS7_ILi1EEESI_SI_EEESC_SE_Li256ELb0ELb1ELb0ELb0EEENS1_19SingleTileSchedulerILb0ELb0ELb1ELi128EEEEEEEEEvNT_6ParamsE,"ax",@progbits
	.sectioninfo	@"SHI_REGISTERS=255"
	.align	128
.text._ZN7cutlass13device_kernelIN5flash19enable_sm80_to_sm89INS1_16FlashAttnFwdSm80INS1_25CollectiveMainloopFwdSm80ILi8ELi1ELb1EN4cute5tupleIJNS5_1CILi128EEENS7_ILi64EEENS7_ILi256EEEEEELi256ENS_6half_tEfNS_4arch4Sm80ELb0ELb0ELb1ELb0ELb1ELb0ELb1ELb0EEENS1_21CollectiveEpilogueFwdINS6_IJS8_SA_S9_EEENS6_IJNS7_ILi1EEESI_SI_EEESC_SE_Li256ELb0ELb1ELb0ELb0EEENS1_19SingleTileSchedulerILb0ELb0ELb1ELi128EEEEEEEEEvNT_6ParamsE:
        .type           _ZN7cutlass13device_kernelIN5flash19enable_sm80_to_sm89INS1_16FlashAttnFwdSm80INS1_25CollectiveMainloopFwdSm80ILi8ELi1ELb1EN4cute5tupleIJNS5_1CILi128EEENS7_ILi64EEENS7_ILi256EEEEEELi256ENS_6half_tEfNS_4arch4Sm80ELb0ELb0ELb1ELb0ELb1ELb0ELb1ELb0EEENS1_21CollectiveEpilogueFwdINS6_IJS8_SA_S9_EEENS6_IJNS7_ILi1EEESI_SI_EEESC_SE_Li256ELb0ELb1ELb0ELb0EEENS1_19SingleTileSchedulerILb0ELb0ELb1ELi128EEEEEEEEEvNT_6ParamsE,@function
        .size           _ZN7cutlass13device_kernelIN5flash19enable_sm80_to_sm89INS1_16FlashAttnFwdSm80INS1_25CollectiveMainloopFwdSm80ILi8ELi1ELb1EN4cute5tupleIJNS5_1CILi128EEENS7_ILi64EEENS7_ILi256EEEEEELi256ENS_6half_tEfNS_4arch4Sm80ELb0ELb0ELb1ELb0ELb1ELb0ELb1ELb0EEENS1_21CollectiveEpilogueFwdINS6_IJS8_SA_S9_EEENS6_IJNS7_ILi1EEESI_SI_EEESC_SE_Li256ELb0ELb1ELb0ELb0EEENS1_19SingleTileSchedulerILb0ELb0ELb1ELi128EEEEEEEEEvNT_6ParamsE,(.L_x_3532 - _ZN7cutlass13device_kernelIN5flash19enable_sm80_to_sm89INS1_16FlashAttnFwdSm80INS1_25CollectiveMainloopFwdSm80ILi8ELi1ELb1EN4cute5tupleIJNS5_1CILi128EEENS7_ILi64EEENS7_ILi256EEEEEELi256ENS_6half_tEfNS_4arch4Sm80ELb0ELb0ELb1ELb0ELb1ELb0ELb1ELb0EEENS1_21CollectiveEpilogueFwdINS6_IJS8_SA_S9_EEENS6_IJNS7_ILi1EEESI_SI_EEESC_SE_Li256ELb0ELb1ELb0ELb0EEENS1_19SingleTileSchedulerILb0ELb0ELb1ELi128EEEEEEEEEvNT_6ParamsE)
        .other          _ZN7cutlass13device_kernelIN5flash19enable_sm80_to_sm89INS1_16FlashAttnFwdSm80INS1_25CollectiveMainloopFwdSm80ILi8ELi1ELb1EN4cute5tupleIJNS5_1CILi128EEENS7_ILi64EEENS7_ILi256EEEEEELi256ENS_6half_tEfNS_4arch4Sm80ELb0ELb0ELb1ELb0ELb1ELb0ELb1ELb0EEENS1_21CollectiveEpilogueFwdINS6_IJS8_SA_S9_EEENS6_IJNS7_ILi1EEESI_SI_EEESC_SE_Li256ELb0ELb1ELb0ELb0EEENS1_19SingleTileSchedulerILb0ELb0ELb1ELi128EEEEEEEEEvNT_6ParamsE,@"STO_CUDA_ENTRY STV_DEFAULT"
_ZN7cutlass13device_kernelIN5flash19enable_sm80_to_sm89INS1_16FlashAttnFwdSm80INS1_25CollectiveMainloopFwdSm80ILi8ELi1ELb1EN4cute5tupleIJNS5_1CILi128EEENS7_ILi64EEENS7_ILi256EEEEEELi256ENS_6half_tEfNS_4arch4Sm80ELb0ELb0ELb1ELb0ELb1ELb0ELb1ELb0EEENS1_21CollectiveEpilogueFwdINS6_IJS8_SA_S9_EEENS6_IJNS7_ILi1EEESI_SI_EEESC_SE_Li256ELb0ELb1ELb0ELb0EEENS1_19SingleTileSchedulerILb0ELb0ELb1ELi128EEEEEEEEEvNT_6ParamsE:
[----:B------:R-:W-:-:S03]  /*0000*/  MOV R1, c[0x0][0x28] ;  /* 0x00000a0000017a02 */ /* 0x000fc60000000f00 */
[----:B------:R-:W1:Y:S01]  /*0010*/  S2UR UR16, SR_CTAID.Z ;  /* 0x00000000001079c3 */ /* 0x000e620000002700 */
[----:B------:R-:W-:Y:S02]  /*0020*/  IADD3 R1, R1, -0xc0, RZ ;  /* 0xffffff4001017810 */ /* 0x000fe40007ffe0ff */
[----:B-1----:R-:W-:-:S13]  /*0030*/  ISETP.LE.AND P0, PT, RZ, UR16, PT ;  /* 0x00000010ff007c0c */ /* 0x002fda000bf03270 */
[----:B------:R-:W-:Y:S05]  /*0040*/  @!P0 EXIT ;  /* 0x000000000000894d */ /* 0x000fea0003800000 */
[----:B------:R-:W-:Y:S02]  /*0050*/  ULDC.64 UR6, c[0x0][0x370] ;  /* 0x0000dc0000067ab9 */ /* 0x000fe40000000a00 */
[----:B------:R-:W-:Y:S02]  /*0060*/  UISETP.NE.U32.AND UP1, UPT, URZ, UR6, UPT ;  /* 0x000000063f00728c */ /* 0x000fe4000bf25070 */
[----:B------:R-:W-:Y:S02]  /*0070*/  ULDC.64 UR4, c[0x0][0x340] ;  /* 0x0000d00000047ab9 */ /* 0x000fe40000000a00 */
[----:B------:R-:W-:Y:S02]  /*0080*/  UISETP.NE.AND.EX UP1, UPT, URZ, UR7, UPT, UP1 ;  /* 0x000000073f00728c */ /* 0x000fe4000bf25310 */
[----:B------:R-:W-:Y:S02]  /*0090*/  UISETP.NE.U32.AND UP0, UPT, URZ, UR4, UPT ;  /* 0x000000043f00728c */ /* 0x000fe4000bf05070 */
[----:B------:R-:W-:-:S02]  /*00a0*/  ULDC.64 UR8, c[0x0][0x370] ;  /* 0x0000dc0000087ab9 */ /* 0x000fc40000000a00 */
[----:B------:R-:W-:Y:S01]  /*00b0*/  UISETP.NE.AND.EX UP0, UPT, URZ, UR5, UPT, UP0 ;  /* 0x000000053f00728c */ /* 0x000fe2000bf05300 */
[----:B------:R-:W-:Y:S01]  /*00c0*/  PLOP3.LUT P1, PT, PT, PT, UP1, 0x80, 0x0 ;  /* 0x000000000000781c */ /* 0x000fe20003f2f018 */
[----:B------:R-:W-:Y:S02]  /*00d0*/  ULDC.64 UR14, c[0x0][0x118] ;  /* 0x00004600000e7ab9 */ /* 0x000fe40000000a00 */
[----:B------:R-:W-:Y:S02]  /*00e0*/  ULDC.64 UR6, c[0x0][0x340] ;  /* 0x0000d00000067ab9 */ /* 0x000fe40000000a00 */
[----:B------:R-:W-:Y:S01]  /*00f0*/  @UP1 UMOV UR5, 0x4 ;  /* 0x0000000400051882 */ /* 0x000fe20000000000 */
[----:B------:R-:W-:Y:S01]  /*0100*/  PLOP3.LUT P0, PT, PT, PT, UP0, 0x80, 0x0 ;  /* 0x000000000000781c */ /* 0x000fe20003f0f008 */
[----:B------:R-:W-:-:S03]  /*0110*/  @UP1 UIMAD.WIDE UR8, UR16, UR5, UR8 ;  /* 0x00000005100812a5 */ /* 0x000fc6000f8e0208 */
[----:B------:R-:W-:Y:S02]  /*0120*/  @UP0 UMOV UR4, 0x4 ;  /* 0x0000000400040882 */ /* 0x000fe40000000000 */
[----:B------:R-:W-:Y:S01]  /*0130*/  @UP0 UIMAD.WIDE UR4, UR16, UR4, UR6 ;  /* 0x00000004100402a5 */ /* 0x000fe2000f8e0206 */
[----:B------:R-:W-:Y:S02]  /*0140*/  IMAD.U32 R4, RZ, RZ, UR8 ;  /* 0x00000008ff047e24 */ /* 0x000fe4000f8e00ff */
[----:B------:R-:W-:-:S03]  /*0150*/  IMAD.U32 R5, RZ, RZ, UR9 ;  /* 0x00000009ff057e24 */ /* 0x000fc6000f8e00ff */
[----:B------:R-:W-:Y:S01]  /*0160*/  IMAD.U32 R2, RZ, RZ, UR4 ;  /* 0x00000004ff027e24 */ /* 0x000fe2000f8e00ff */
[----:B------:R-:W-:Y:S01]  /*0170*/  ULDC UR4, c[0x0][0x2ac] ;  /* 0x0000ab0000047ab9 */ /* 0x000fe20000000800 */
[----:B------:R-:W2:Y:S01]  /*0180*/  @P1 LDG.E R4, [R4.64] ;  /* 0x0000000e04041981 */ /* 0x000ea2000c1e1900 */
[----:B------:R-:W-:-:S05]  /*0190*/  IMAD.U32 R3, RZ, RZ, UR5 ;  /* 0x00000005ff037e24 */ /* 0x000fca000f8e00ff */
[----:B------:R1:W3:Y:S04]  /*01a0*/  @P0 LDG.E R2, [R2.64] ;  /* 0x0000000e02020981 */ /* 0x0002e8000c1e1900 */
[----:B------:R-:W4:Y:S01]  /*01b0*/  S2R R27, SR_TID.X ;  /* 0x00000000001b7919 */ /* 0x000f220000002100 */
[----:B------:R-:W-:Y:S02]  /*01c0*/  ULDC UR6, c[0x0][0x1d0] ;  /* 0x0000740000067ab9 */ /* 0x000fe40000000800 */
[----:B------:R-:W-:Y:S02]  /*01d0*/  UIMAD UR6, UR4, UR6, 0x3f ;  /* 0x0000003f040674a4 */ /* 0x000fe4000f8e0206 */
[----:B------:R-:W-:Y:S02]  /*01e0*/  UMOV UR11, URZ ;  /* 0x0000003f000b7c82 */ /* 0x000fe40008000000 */
[----:B------:R-:W-:-:S04]  /*01f0*/  USHF.R.S32.HI UR5, URZ, 0x1f, UR6 ;  /* 0x0000001f3f057899 */ /* 0x000fc80008011406 */
[----:B------:R-:W-:Y:S01]  /*0200*/  ULEA.HI UR5, UR5, UR6, URZ, 0x6 ;  /* 0x0000000605057291 */ /* 0x000fe2000f8f303f */
[----:B----4-:R-:W-:-:S04]  /*0210*/  SHF.R.S32.HI R26, RZ, 0x1f, R27 ;  /* 0x0000001fff1a7819 */ /* 0x010fc8000001141b */
[----:B-1----:R-:W-:Y:S01]  /*0220*/  LEA.HI R3, R26, R27, RZ, 0x3 ;  /* 0x0000001b1a037211 */ /* 0x002fe200078f18ff */
[----:B------:R-:W-:-:S03]  /*0230*/  USHF.R.S32.HI UR8, URZ, 0x6, UR5 ;  /* 0x000000063f087899 */ /* 0x000fc60008011405 */
[----:B------:R-:W-:Y:S02]  /*0240*/  LOP3.LUT R0, R3, 0xfffffff8, RZ, 0xc0, !PT ;  /* 0xfffffff803007812 */ /* 0x000fe400078ec0ff */
[----:B------:R-:W-:-:S03]  /*0250*/  SHF.R.S32.HI R18, RZ, 0x3, R3 ;  /* 0x00000003ff127819 */ /* 0x000fc60000011403 */
[----:B------:R-:W-:Y:S02]  /*0260*/  IMAD.IADD R20, R27, 0x1, -R0 ;  /* 0x000000011b147824 */ /* 0x000fe400078e0a00 */
[----:B------:R-:W-:Y:S02]  /*0270*/  IMAD.U32 R0, RZ, RZ, UR8 ;  /* 0x00000008ff007e24 */ /* 0x000fe4000f8e00ff */
[----:B------:R-:W-:Y:S02]  /*0280*/  IMAD R86, R20, 0x20, R18 ;  /* 0x0000002014567824 */ /* 0x000fe400078e0212 */
[----:B------:R-:W-:Y:S01]  /*0290*/  IMAD.MOV.U32 R87, RZ, RZ, c[0x0][0x2b8] ;  /* 0x0000ae00ff577624 */ /* 0x000fe200078e00ff */
[----:B------:R-:W-:Y:S01]  /*02a0*/  ULDC UR10, c[0x0][0x1d0] ;  /* 0x00007400000a7ab9 */ /* 0x000fe20000000800 */
[----:B------:R-:W-:Y:S01]  /*02b0*/  IMAD R0, R0, 0x40, R86 ;  /* 0x0000004000007824 */ /* 0x000fe200078e0256 */
[----:B------:R-:W-:Y:S02]  /*02c0*/  UIMAD UR10, UR4, UR10, URZ ;  /* 0x0000000a040a72a4 */ /* 0x000fe4000f8e023f */
[----:B------:R-:W-:Y:S01]  /*02d0*/  ISETP.NE.AND P2, PT, R87, 0x1, PT ;  /* 0x000000015700780c */ /* 0x000fe20003f45270 */
[----:B------:R-:W-:Y:S01]  /*02e0*/  ULDC.64 UR4, c[0x0][0x2b0] ;  /* 0x0000ac0000047ab9 */ /* 0x000fe20000000a00 */
[----:B------:R-:W-:-:S02]  /*02f0*/  IADD3 R0, R0, -0x40, RZ ;  /* 0xffffffc000007810 */ /* 0x000fc40007ffe0ff */
[----:B------:R-:W-:Y:S01]  /*0300*/  LOP3.LUT R176, R176, 0xffffffef, RZ, 0xc0, !PT ;  /* 0xffffffefb0b07812 */ /* 0x000fe200078ec0ff */
[----:B------:R-:W-:-:S08]  /*0310*/  IMAD.MOV.U32 R36, RZ, RZ, RZ ;  /* 0x000000ffff247224 */ /* 0x000fd000078e00ff */
[----:B------:R-:W-:Y:S01]  /*0320*/  @P2 LOP3.LUT R176, R176, 0x10, RZ, 0xfc, !PT ;  /* 0x00000010b0b02812 */ /* 0x000fe200078efcff */
[----:B------:R-:W1:Y:S01]  /*0330*/  S2UR UR9, SR_CTAID.Y ;  /* 0x00000000000979c3 */ /* 0x000e620000002600 */
[----:B------:R-:W4:Y:S01]  /*0340*/  S2R R7, SR_CTAID.X ;  /* 0x0000000000077919 */ /* 0x000f220000002500 */
[----:B------:R-:W-:Y:S01]  /*0350*/  IMAD.MOV.U32 R11, RZ, RZ, c[0x0][0x2c4] ;  /* 0x0000b100ff0b7624 */ /* 0x000fe200078e00ff */
[----:B------:R-:W-:Y:S01]  /*0360*/  USHF.R.S32.HI UR18, URZ, 0x1f, UR16 ;  /* 0x0000001f3f127899 */ /* 0x000fe20008011410 */
[----:B----4-:R-:W-:Y:S01]  /*0370*/  IMAD R8, R7, 0x80, R86 ;  /* 0x0000008007087824 */ /* 0x010fe200078e0256 */
[----:B------:R-:W-:Y:S06]  /*0380*/  BAR.SYNC.DEFER_BLOCKING 0x0 ;  /* 0x0000000000007b1d */ /* 0x000fec0000010000 */
[----:B--2---:R-:W2:Y:S08]  /*0390*/  @P1 R2UR UR11, R4 ;  /* 0x00000000040b13c2 */ /* 0x004eb000000e0000 */
[----:B---3--:R3:W4:Y:S01]  /*03a0*/  @P0 R2UR UR7, R2 ;  /* 0x00000000020703c2 */ /* 0x00872200000e0000 */
[----:B------:R-:W-:Y:S01]  /*03b0*/  ISETP.GE.AND P0, PT, R0, UR10, PT ;  /* 0x0000000a00007c0c */ /* 0x000fe2000bf06270 */
[----:B----4-:R-:W-:-:S02]  /*03c0*/  @!UP0 UMOV UR7, UR16 ;  /* 0x0000001000078c82 */ /* 0x010fc40008000000 */
[----:B------:R-:W-:Y:S01]  /*03d0*/  USHF.R.S32.HI UR6, URZ, 0x1f, UR7 ;  /* 0x0000001f3f067899 */ /* 0x000fe20008011407 */
[----:B------:R-:W-:-:S03]  /*03e0*/  ISETP.GT.OR P0, PT, R86, 0x3f, P0 ;  /* 0x0000003f5600780c */ /* 0x000fc60000704670 */
[----:B------:R-:W-:Y:S01]  /*03f0*/  UIMAD UR6, UR6, UR4, URZ ;  /* 0x00000004060672a4 */ /* 0x000fe2000f8e023f */
[----:B--2---:R-:W-:Y:S01]  /*0400*/  IADD3 R15, R0, UR11, RZ ;  /* 0x0000000b000f7c10 */ /* 0x004fe2000fffe0ff */
[----:B------:R-:W-:-:S04]  /*0410*/  UIMAD.WIDE.U32 UR12, UR7, UR4, URZ ;  /* 0x00000004070c72a5 */ /* 0x000fc8000f8e003f */
[----:B------:R-:W-:Y:S01]  /*0420*/  @P2 IMAD.HI.U32 R0, R15, c[0x0][0x2bc], RZ ;  /* 0x0000af000f002a27 */ /* 0x000fe200078e00ff */
[----:B------:R-:W-:-:S03]  /*0430*/  UIMAD UR6, UR7, UR5, UR6 ;  /* 0x00000005070672a4 */ /* 0x000fc6000f8e0206 */
[----:B------:R-:W-:Y:S01]  /*0440*/  IMAD.MOV.U32 R12, RZ, RZ, R15 ;  /* 0x000000ffff0c7224 */ /* 0x000fe200078e000f */
[----:B------:R-:W-:Y:S01]  /*0450*/  @P2 SHF.R.U32.HI R12, RZ, c[0x0][0x2c0], R0 ;  /* 0x0000b000ff0c2a19 */ /* 0x000fe20000011600 */
[----:B------:R-:W-:Y:S02]  /*0460*/  UIADD3 UR6, UR13, UR6, URZ ;  /* 0x000000060d067290 */ /* 0x000fe4000fffe03f */
[----:B-1----:R-:W-:Y:S01]  /*0470*/  USHF.R.S32.HI UR7, URZ, 0x1f, UR9 ;  /* 0x0000001f3f077899 */ /* 0x002fe20008011409 */
[----:B------:R-:W-:Y:S01]  /*0480*/  @!P0 IADD3 R0, P2, R12, UR12, RZ ;  /* 0x0000000c0c008c10 */ /* 0x000fe2000ff5e0ff */
[----:B------:R-:W-:-:S03]  /*0490*/  ULDC.64 UR4, c[0x0][0x1b8] ;  /* 0x00006e0000047ab9 */ /* 0x000fc60000000a00 */
[----:B---3--:R-:W-:Y:S02]  /*04a0*/  @!P0 LEA R2, P1, R0, c[0x0][0x2a0], 0x2 ;  /* 0x0000a80000028a11 */ /* 0x008fe400078210ff */
[----:B------:R-:W-:-:S04]  /*04b0*/  @!P0 LEA.HI.X.SX32 R3, R12, UR6, 0x1, P2 ;  /* 0x000000060c038c11 */ /* 0x000fc800090f0eff */
[----:B------:R-:W-:-:S05]  /*04c0*/  @!P0 LEA.HI.X R3, R0, c[0x0][0x2a4], R3, 0x2, P1 ;  /* 0x0000a90000038a11 */ /* 0x000fca00008f1403 */
[----:B------:R1:W2:Y:S01]  /*04d0*/  @!P0 LDG.E R36, [R2.64] ;  /* 0x0000000e02248981 */ /* 0x0002a2000c1e1900 */
[----:B------:R-:W-:Y:S01]  /*04e0*/  ISETP.NE.AND P0, PT, R11, 0x1, PT ;  /* 0x000000010b00780c */ /* 0x000fe20003f05270 */
[----:B------:R-:W-:Y:S02]  /*04f0*/  UIMAD UR17, UR7, UR4, URZ ;  /* 0x00000004071172a4 */ /* 0x000fe4000f8e023f */
[----:B------:R-:W-:Y:S02]  /*0500*/  UIMAD.WIDE.U32 UR20, UR9, UR4, URZ ;  /* 0x00000004091472a5 */ /* 0x000fe4000f8e003f */
[----:B------:R-:W-:-:S03]  /*0510*/  UIMAD UR17, UR9, UR5, UR17 ;  /* 0x00000005091172a4 */ /* 0x000fc6000f8e0211 */
[----:B------:R-:W-:Y:S02]  /*0520*/  ULDC.64 UR4, c[0x0][0x1c0] ;  /* 0x0000700000047ab9 */ /* 0x000fe40000000a00 */
[----:B------:R-:W-:Y:S02]  /*0530*/  UIMAD UR18, UR18, UR4, URZ ;  /* 0x00000004121272a4 */ /* 0x000fe4000f8e023f */
[----:B------:R-:W-:Y:S01]  /*0540*/  UIADD3 UR21, UR21, UR17, URZ ;  /* 0x0000001115157290 */ /* 0x000fe2000fffe03f */
[----:B------:R-:W-:Y:S01]  /*0550*/  @P0 IMAD.HI.U32 R0, R8, c[0x0][0x2c8], RZ ;  /* 0x0000b20008000a27 */ /* 0x000fe200078e00ff */
[----:B------:R-:W-:Y:S02]  /*0560*/  UIMAD UR5, UR16, UR5, UR18 ;  /* 0x00000005100572a4 */ /* 0x000fe4000f8e0212 */
[----:B------:R-:W-:Y:S01]  /*0570*/  UIMAD.WIDE.U32 UR16, UR16, UR4, UR20 ;  /* 0x00000004101072a5 */ /* 0x000fe2000f8e0014 */
[----:B------:R-:W-:Y:S01]  /*0580*/  IMAD.MOV.U32 R4, RZ, RZ, R8 ;  /* 0x000000ffff047224 */ /* 0x000fe200078e0008 */
[----:B------:R-:W-:-:S02]  /*0590*/  @P0 SHF.R.U32.HI R4, RZ, c[0x0][0x2cc], R0 ;  /* 0x0000b300ff040a19 */ /* 0x000fc40000011600 */
[----:B------:R-:W-:Y:S02]  /*05a0*/  UIADD3 UR5, UR17, UR5, URZ ;  /* 0x0000000511057290 */ /* 0x000fe4000fffe03f */
[--C-:B------:R-:W-:Y:S01]  /*05b0*/  SHF.R.S32.HI R5, RZ, 0x1f, R4.reuse ;  /* 0x0000001fff057819 */ /* 0x100fe20000011404 */
[----:B------:R-:W-:Y:S02]  /*05c0*/  IMAD.MOV R0, RZ, RZ, -R4 ;  /* 0x000000ffff007224 */ /* 0x000fe400078e0a04 */
[----:B-1----:R-:W-:Y:S02]  /*05d0*/  IMAD.U32 R3, RZ, RZ, UR17 ;  /* 0x00000011ff037e24 */ /* 0x002fe4000f8e00ff */
[----:B------:R-:W-:Y:S02]  /*05e0*/  IMAD R6, R5, c[0x0][0x1b0], RZ ;  /* 0x00006c0005067a24 */ /* 0x000fe400078e02ff */
[----:B------:R-:W-:Y:S02]  /*05f0*/  IMAD.U32 R2, RZ, RZ, UR16 ;  /* 0x00000010ff027e24 */ /* 0x000fe4000f8e00ff */
[----:B------:R-:W-:-:S02]  /*0600*/  IMAD.U32 R3, RZ, RZ, UR5 ;  /* 0x00000005ff037e24 */ /* 0x000fc4000f8e00ff */
[----:B------:R-:W-:Y:S01]  /*0610*/  IMAD.SHL.U32 R179, R20, 0x8, RZ ;  /* 0x0000000814b37824 */ /* 0x000fe200078e00ff */
[----:B------:R-:W-:Y:S01]  /*0620*/  STL [R1+0x88], R86 ;  /* 0x0000885601007387 */ /* 0x000fe20000100800 */
[----:B------:R-:W-:Y:S01]  /*0630*/  IMAD R5, R0, c[0x0][0x2c4], R8 ;  /* 0x0000b10000057a24 */ /* 0x000fe200078e0208 */
[----:B------:R-:W-:Y:S01]  /*0640*/  LEA.HI R16, R26, R27, RZ, 0x4 ;  /* 0x0000001b1a107211 */ /* 0x000fe200078f20ff */
[----:B------:R-:W-:Y:S01]  /*0650*/  IMAD.WIDE.U32 R2, R4, c[0x0][0x1b0], R2 ;  /* 0x00006c0004027a25 */ /* 0x000fe200078e0002 */
[----:B------:R-:W-:-:S03]  /*0660*/  ULDC.64 UR4, c[0x0][0x1e8] ;  /* 0x00007a0000047ab9 */ /* 0x000fc60000000a00 */
[----:B------:R-:W-:Y:S01]  /*0670*/  IMAD R0, R4, c[0x0][0x1b4], R6 ;  /* 0x00006d0004007a24 */ /* 0x000fe200078e0206 */
[----:B------:R-:W-:-:S03]  /*0680*/  SHF.R.S32.HI R4, RZ, 0x1f, R5 ;  /* 0x0000001fff047819 */ /* 0x000fc60000011405 */
[----:B------:R-:W-:Y:S02]  /*0690*/  IMAD.IADD R3, R3, 0x1, R0 ;  /* 0x0000000103037824 */ /* 0x000fe400078e0200 */
[----:B------:R-:W-:Y:S02]  /*06a0*/  IMAD R0, R4, c[0x0][0x1a8], RZ ;  /* 0x00006a0004007a24 */ /* 0x000fe400078e02ff */
[----:B------:R-:W-:-:S04]  /*06b0*/  IMAD.WIDE.U32 R2, R5, c[0x0][0x1a8], R2 ;  /* 0x00006a0005027a25 */ /* 0x000fc800078e0002 */
[----:B------:R-:W-:Y:S01]  /*06c0*/  IMAD R0, R5, c[0x0][0x1ac], R0 ;  /* 0x00006b0005007a24 */ /* 0x000fe200078e0200 */
[----:B------:R-:W-:-:S03]  /*06d0*/  LEA R14, P0, R2, c[0x0][0x160], 0x1 ;  /* 0x00005800020e7a11 */ /* 0x000fc600078008ff */
[----:B------:R-:W-:Y:S02]  /*06e0*/  IMAD.IADD R0, R3, 0x1, R0 ;  /* 0x0000000103007824 */ /* 0x000fe400078e0200 */
[----:B------:R-:W-:Y:S02]  /*06f0*/  IMAD.SHL.U32 R3, R18, 0x40, RZ ;  /* 0x0000004012037824 */ /* 0x000fe400078e00ff */
[----:B------:R-:W-:Y:S01]  /*0700*/  IMAD R11, R11, c[0x0][0x168], RZ ;  /* 0x00005a000b0b7a24 */ /* 0x000fe200078e02ff */
[----:B------:R-:W-:Y:S01]  /*0710*/  LEA.HI.X R13, R2, c[0x0][0x164], R0, 0x1, P0 ;  /* 0x00005900020d7a11 */ /* 0x000fe200000f0c00 */
[----:B------:R-:W-:Y:S01]  /*0720*/  IMAD R17, R7, 0x80, R18 ;  /* 0x0000008007117824 */ /* 0x000fe200078e0212 */
[----:B------:R-:W-:Y:S01]  /*0730*/  LOP3.LUT R0, R3, 0x1c0, RZ, 0xc0, !PT ;  /* 0x000001c003007812 */ /* 0x000fe200078ec0ff */
[----:B------:R-:W-:Y:S01]  /*0740*/  SHFL.IDX PT, R2, R14, RZ, 0x181f ;  /* 0x00181fff0e027589 */ /* 0x000fe200000e0000 */
[----:B------:R-:W-:Y:S02]  /*0750*/  LEA.HI R5, R26, R27, RZ, 0x6 ;  /* 0x0000001b1a057211 */ /* 0x000fe400078f30ff */
[----:B------:R-:W-:Y:S01]  /*0760*/  ISETP.GE.AND P0, PT, R17, R11, PT ;  /* 0x0000000b1100720c */ /* 0x000fe20003f06270 */
[----:B------:R-:W1:Y:S01]  /*0770*/  SHFL.IDX PT, R3, R13, RZ, 0x181f ;  /* 0x00181fff0d037589 */ /* 0x000e6200000e0000 */
[----:B------:R-:W-:-:S02]  /*0780*/  SHF.R.U32.HI R4, RZ, 0x3, R0 ;  /* 0x00000003ff047819 */ /* 0x000fc40000011600 */
[----:B------:R-:W-:-:S04]  /*0790*/  LOP3.LUT R0, R0, 0x38, R179, 0xf8, !PT ;  /* 0x0000003800007812 */ /* 0x000fc800078ef8b3 */
[----:B------:R-:W-:Y:S01]  /*07a0*/  LOP3.LUT R0, R0, R4, RZ, 0x3c, !PT ;  /* 0x0000000400007212 */ /* 0x000fe200078e3cff */
[----:B------:R-:W-:Y:S01]  /*07b0*/  IMAD.SHL.U32 R4, R5, 0x8, RZ ;  /* 0x0000000805047824 */ /* 0x000fe200078e00ff */
[C---:B------:R-:W-:Y:S02]  /*07c0*/  IADD3 R134, R179.reuse, 0x40, RZ ;  /* 0x00000040b3867810 */ /* 0x040fe40007ffe0ff */
[C---:B------:R-:W-:Y:S02]  /*07d0*/  IADD3 R133, R179.reuse, 0x80, RZ ;  /* 0x00000080b3857810 */ /* 0x040fe40007ffe0ff */
[----:B------:R-:W-:Y:S02]  /*07e0*/  IADD3 R177, R179, 0xc0, RZ ;  /* 0x000000c0b3b17810 */ /* 0x000fe40007ffe0ff */
[----:B------:R-:W-:Y:S02]  /*07f0*/  LOP3.LUT R178, R0, 0xfffffe00, R4, 0xf8, !PT ;  /* 0xfffffe0000b27812 */ /* 0x000fe400078ef804 */
[----:B------:R-:W-:-:S02]  /*0800*/  @!P0 SHF.R.S32.HI R4, RZ, 0x1f, R134 ;  /* 0x0000001fff048819 */ /* 0x000fc40000011486 */
[----:B------:R-:W-:Y:S02]  /*0810*/  @!P0 SHF.R.S32.HI R0, RZ, 0x1f, R133 ;  /* 0x0000001fff008819 */ /* 0x000fe40000011485 */
[----:B------:R-:W-:Y:S02]  /*0820*/  @!P0 SHF.R.S32.HI R5, RZ, 0x1f, R177 ;  /* 0x0000001fff058819 */ /* 0x000fe400000114b1 */
[----:B------:R-:W-:Y:S02]  /*0830*/  ISETP.GE.AND P6, PT, R179, c[0x0][0x198], PT ;  /* 0x00006600b3007a0c */ /* 0x000fe40003fc6270 */
[----:B------:R-:W-:Y:S02]  /*0840*/  @!P0 LEA.HI R6, R4, R134, RZ, 0x3 ;  /* 0x0000008604068211 */ /* 0x000fe400078f18ff */
[----:B------:R-:W-:Y:S02]  /*0850*/  ISETP.GE.AND P5, PT, R134, c[0x0][0x198], PT ;  /* 0x0000660086007a0c */ /* 0x000fe40003fa6270 */
[----:B------:R-:W-:-:S02]  /*0860*/  @!P0 LEA.HI R4, R0, R133, RZ, 0x3 ;  /* 0x0000008500048211 */ /* 0x000fc400078f18ff */
[----:B------:R-:W-:Y:S02]  /*0870*/  ISETP.GE.AND P4, PT, R133, c[0x0][0x198], PT ;  /* 0x0000660085007a0c */ /* 0x000fe40003f86270 */
[----:B------:R-:W-:Y:S02]  /*0880*/  @!P0 LEA.HI R0, R5, R177, RZ, 0x3 ;  /* 0x000000b105008211 */ /* 0x000fe400078f18ff */
[----:B------:R-:W-:Y:S02]  /*0890*/  ISETP.GE.AND P3, PT, R177, c[0x0][0x198], PT ;  /* 0x00006600b1007a0c */ /* 0x000fe40003f66270 */
[----:B------:R-:W-:Y:S01]  /*08a0*/  @!P0 LOP3.LUT R6, R6, 0xfffffff8, RZ, 0xc0, !PT ;  /* 0xfffffff806068812 */ /* 0x000fe200078ec0ff */
[----:B------:R3:W-:Y:S01]  /*08b0*/  STL [R1+0xb4], R8 ;  /* 0x0000b40801007387 */ /* 0x0007e20000100800 */
[----:B------:R-:W-:Y:S02]  /*08c0*/  @!P0 LOP3.LUT R4, R4, 0xfffffff8, RZ, 0xc0, !PT ;  /* 0xfffffff804048812 */ /* 0x000fe400078ec0ff */
[----:B------:R-:W-:Y:S01]  /*08d0*/  @!P0 LOP3.LUT R10, R0, 0xfffffff8, RZ, 0xc0, !PT ;  /* 0xfffffff8000a8812 */ /* 0x000fe200078ec0ff */
[----:B------:R-:W-:-:S02]  /*08e0*/  @!P0 IMAD.SHL.U32 R0, R178, 0x2, RZ ;  /* 0x00000002b2008824 */ /* 0x000fc400078e00ff */
[----:B-1----:R-:W-:-:S04]  /*08f0*/  @!P0 IMAD.WIDE R6, R6, 0x2, R2 ;  /* 0x0000000206068825 */ /* 0x002fc800078e0202 */
[----:B------:R-:W-:-:S04]  /*0900*/  @!P0 IMAD.WIDE R4, R4, 0x2, R2 ;  /* 0x0000000204048825 */ /* 0x000fc800078e0202 */
[----:B---3--:R-:W-:-:S04]  /*0910*/  @!P0 IMAD.WIDE R8, R179, 0x2, R2 ;  /* 0x00000002b3088825 */ /* 0x008fc800078e0202 */
[----:B------:R-:W-:Y:S01]  /*0920*/  @!P0 IMAD.WIDE R2, R10, 0x2, R2 ;  /* 0x000000020a028825 */ /* 0x000fe200078e0202 */
[----:B------:R-:W-:Y:S01]  /*0930*/  @!PT LDS RZ, [RZ] ;  /* 0x00000000fffff984 */ /* 0x000fe20000000800 */
[----:B------:R1:W-:Y:S04]  /*0940*/  @!P0 LDGSTS.E.BYPASS.LTC128B.128 [R0+0x100], [R8.64], !P6 ;  /* 0x0010000008008fae */ /* 0x0003e8000f101d4e */
[----:B------:R3:W-:Y:S04]  /*0950*/  @!P0 LDGSTS.E.BYPASS.LTC128B.128 [R0+0x4100], [R6.64], !P5 ;  /* 0x0410000006008fae */ /* 0x0007e8000e901d4e */
[----:B------:R4:W-:Y:S04]  /*0960*/  @!P0 LDGSTS.E.BYPASS.LTC128B.128 [R0+0x8100], [R4.64], !P4 ;  /* 0x0810000004008fae */ /* 0x0009e8000e101d4e */
[----:B------:R5:W-:Y:S01]  /*0970*/  @!P0 LDGSTS.E.BYPASS.LTC128B.128 [R0+0xc100], [R2.64], !P3 ;  /* 0x0c10000002008fae */ /* 0x000be2000d901d4e */
[----:B-1----:R-:W-:-:S04]  /*0980*/  IADD3 R8, R17, 0x20, RZ ;  /* 0x0000002011087810 */ /* 0x002fc80007ffe0ff */
[----:B------:R-:W-:Y:S01]  /*0990*/  ISETP.GE.AND P0, PT, R8, R11, PT ;  /* 0x0000000b0800720c */ /* 0x000fe20003f06270 */
[----:B-----5:R-:W-:Y:S04]  /*09a0*/  SHFL.IDX PT, R2, R14, 0x1, 0x181f ;  /* 0x00381f000e027f89 */ /* 0x020fe800000e0000 */
[----:B------:R-:W1:Y:S08]  /*09b0*/  SHFL.IDX PT, R3, R13, 0x1, 0x181f ;  /* 0x00381f000d037f89 */ /* 0x000e7000000e0000 */
[----:B----4-:R-:W-:-:S02]  /*09c0*/  @!P0 SHF.R.S32.HI R4, RZ, 0x1f, R134 ;  /* 0x0000001fff048819 */ /* 0x010fc40000011486 */
[----:B---3--:R-:W-:Y:S02]  /*09d0*/  @!P0 SHF.R.S32.HI R0, RZ, 0x1f, R133 ;  /* 0x0000001fff008819 */ /* 0x008fe40000011485 */
[----:B------:R-:W-:Y:S02]  /*09e0*/  @!P0 SHF.R.S32.HI R5, RZ, 0x1f, R177 ;  /* 0x0000001fff058819 */ /* 0x000fe400000114b1 */
[----:B------:R-:W-:Y:S02]  /*09f0*/  @!P0 LEA.HI R6, R4, R134, RZ, 0x3 ;  /* 0x0000008604068211 */ /* 0x000fe400078f18ff */
[----:B------:R-:W-:Y:S02]  /*0a00*/  @!P0 LEA.HI R4, R0, R133, RZ, 0x3 ;  /* 0x0000008500048211 */ /* 0x000fe400078f18ff */
[----:B------:R-:W-:Y:S02]  /*0a10*/  @!P0 LEA.HI R0, R5, R177, RZ, 0x3 ;  /* 0x000000b105008211 */ /* 0x000fe400078f18ff */
[----:B------:R-:W-:-:S02]  /*0a20*/  @!P0 LOP3.LUT R6, R6, 0xfffffff8, RZ, 0xc0, !PT ;  /* 0xfffffff806068812 */ /* 0x000fc400078ec0ff */
[----:B------:R-:W-:Y:S02]  /*0a30*/  @!P0 LOP3.LUT R4, R4, 0xfffffff8, RZ, 0xc0, !PT ;  /* 0xfffffff804048812 */ /* 0x000fe400078ec0ff */
[----:B------:R-:W-:Y:S01]  /*0a40*/  @!P0 LOP3.LUT R10, R0, 0xfffffff8, RZ, 0xc0, !PT ;  /* 0xfffffff8000a8812 */ /* 0x000fe200078ec0ff */
[----:B------:R-:W-:Y:S02]  /*0a50*/  @!P0 IMAD.SHL.U32 R0, R178, 0x2, RZ ;  /* 0x00000002b2008824 */ /* 0x000fe400078e00ff */
[----:B-1----:R-:W-:-:S04]  /*0a60*/  @!P0 IMAD.WIDE R8, R179, 0x2, R2 ;  /* 0x00000002b3088825 */ /* 0x002fc800078e0202 */
[--C-:B------:R-:W-:Y:S01]  /*0a70*/  @!P0 IMAD.WIDE R6, R6, 0x2, R2.reuse ;  /* 0x0000000206068825 */ /* 0x100fe200078e0202 */
[----:B------:R1:W-:Y:S03]  /*0a80*/  @!P0 LDGSTS.E.BYPASS.LTC128B.128 [R0+0x1100], [R8.64], !P6 ;  /* 0x0110000008008fae */ /* 0x0003e6000f101d4e */
[--C-:B------:R-:W-:Y:S01]  /*0a90*/  @!P0 IMAD.WIDE R4, R4, 0x2, R2.reuse ;  /* 0x0000000204048825 */ /* 0x100fe200078e0202 */
[----:B------:R3:W-:Y:S03]  /*0aa0*/  @!P0 LDGSTS.E.BYPASS.LTC128B.128 [R0+0x5100], [R6.64], !P5 ;  /* 0x0510000006008fae */ /* 0x0007e6000e901d4e */
[----:B------:R-:W-:Y:S01]  /*0ab0*/  @!P0 IMAD.WIDE R2, R10, 0x2, R2 ;  /* 0x000000020a028825 */ /* 0x000fe200078e0202 */
[----:B------:R1:W-:Y:S04]  /*0ac0*/  @!P0 LDGSTS.E.BYPASS.LTC128B.128 [R0+0x9100], [R4.64], !P4 ;  /* 0x0910000004008fae */ /* 0x0003e8000e101d4e */
[----:B------:R4:W-:Y:S01]  /*0ad0*/  @!P0 LDGSTS.E.BYPASS.LTC128B.128 [R0+0xd100], [R2.64], !P3 ;  /* 0x0d10000002008fae */ /* 0x0009e2000d901d4e */
[----:B---3--:R-:W-:-:S04]  /*0ae0*/  IADD3 R6, R17, 0x40, RZ ;  /* 0x0000004011067810 */ /* 0x008fc80007ffe0ff */
[----:B------:R-:W-:Y:S02]  /*0af0*/  ISETP.GE.AND P0, PT, R6, R11, PT ;  /* 0x0000000b0600720c */ /* 0x000fe40003f06270 */
[----:B------:R-:W-:Y:S01]  /*0b00*/  SHF.R.S32.HI R6, RZ, 0x4, R16 ;  /* 0x00000004ff067819 */ /* 0x000fe20000011410 */
[----:B----4-:R-:W-:Y:S01]  /*0b10*/  SHFL.IDX PT, R2, R14, 0x2, 0x181f ;  /* 0x00581f000e027f89 */ /* 0x010fe200000e0000 */
[----:B-1----:R-:W-:-:S03]  /*0b20*/  IMAD.MOV R0, RZ, RZ, -R12 ;  /* 0x000000ffff007224 */ /* 0x002fc600078e0a0c */
[----:B------:R-:W1:Y:S01]  /*0b30*/  SHFL.IDX PT, R3, R13, 0x2, 0x181f ;  /* 0x00581f000d037f89 */ /* 0x000e6200000e0000 */
[----:B------:R-:W-:Y:S01]  /*0b40*/  LEA.HI R5, R16, R6, RZ, 0x1 ;  /* 0x0000000610057211 */ /* 0x000fe200078f08ff */
[----:B------:R-:W-:Y:S01]  /*0b50*/  IMAD R37, R0, c[0x0][0x2b8], R15 ;  /* 0x0000ae0000257a24 */ /* 0x000fe200078e020f */
[----:B------:R-:W-:Y:S02]  /*0b60*/  IADD3 R4, R17, 0x60, RZ ;  /* 0x0000006011047810 */ /* 0x000fe40007ffe0ff */
[----:B------:R-:W-:Y:S02]  /*0b70*/  LOP3.LUT R0, R5, 0xfffffffe, RZ, 0xc0, !PT ;  /* 0xfffffffe05007812 */ /* 0x000fe400078ec0ff */
[----:B------:R-:W-:Y:S02]  /*0b80*/  ISETP.GE.AND P2, PT, R4, R11, PT ;  /* 0x0000000b0400720c */ /* 0x000fe40003f46270 */
[----:B------:R-:W-:Y:S02]  /*0b90*/  @!P0 SHF.R.S32.HI R5, RZ, 0x1f, R134 ;  /* 0x0000001fff058819 */ /* 0x000fe40000011486 */
[----:B------:R-:W-:Y:S01]  /*0ba0*/  SHF.R.S32.HI R25, RZ, 0x1f, R37 ;  /* 0x0000001fff197819 */ /* 0x000fe20000011425 */
[----:B------:R-:W-:Y:S01]  /*0bb0*/  IMAD.IADD R23, R6, 0x1, -R0 ;  /* 0x0000000106177824 */ /* 0x000fe200078e0a00 */
[----:B------:R-:W-:-:S02]  /*0bc0*/  @!P0 SHF.R.S32.HI R4, RZ, 0x1f, R133 ;  /* 0x0000001fff048819 */ /* 0x000fc40000011485 */
[----:B------:R-:W-:Y:S01]  /*0bd0*/  @!P0 SHF.R.S32.HI R0, RZ, 0x1f, R177 ;  /* 0x0000001fff008819 */ /* 0x000fe200000114b1 */
[----:B------:R-:W-:Y:S01]  /*0be0*/  IMAD R7, R25, c[0x0][0x1e0], RZ ;  /* 0x0000780019077a24 */ /* 0x000fe200078e02ff */
[----:B------:R-:W-:Y:S02]  /*0bf0*/  @!P0 LEA.HI R8, R5, R134, RZ, 0x3 ;  /* 0x0000008605088211 */ /* 0x000fe400078f18ff */
[----:B------:R-:W-:Y:S02]  /*0c00*/  @!P0 LEA.HI R6, R4, R133, RZ, 0x3 ;  /* 0x0000008504068211 */ /* 0x000fe400078f18ff */
[----:B------:R-:W-:Y:S01]  /*0c10*/  @!P0 LEA.HI R0, R0, R177, RZ, 0x3 ;  /* 0x000000b100008211 */ /* 0x000fe200078f18ff */
[C---:B------:R-:W-:Y:S01]  /*0c20*/  IMAD.WIDE.U32 R4, R37.reuse, c[0x0][0x1e0], RZ ;  /* 0x0000780025047a25 */ /* 0x040fe200078e00ff */
[----:B------:R-:W-:Y:S02]  /*0c30*/  @!P0 LOP3.LUT R8, R8, 0xfffffff8, RZ, 0xc0, !PT ;  /* 0xfffffff808088812 */ /* 0x000fe400078ec0ff */
[----:B------:R-:W-:Y:S01]  /*0c40*/  @!P0 LOP3.LUT R6, R6, 0xfffffff8, RZ, 0xc0, !PT ;  /* 0xfffffff806068812 */ /* 0x000fe200078ec0ff */
[----:B------:R-:W-:Y:S01]  /*0c50*/  IMAD R7, R37, c[0x0][0x1e4], R7 ;  /* 0x0000790025077a24 */ /* 0x000fe200078e0207 */
[----:B------:R-:W-:Y:S01]  /*0c60*/  @!P0 LOP3.LUT R12, R0, 0xfffffff8, RZ, 0xc0, !PT ;  /* 0xfffffff8000c8812 */ /* 0x000fe200078ec0ff */
[----:B------:R-:W-:-:S02]  /*0c70*/  @!P0 IMAD.SHL.U32 R0, R178, 0x2, RZ ;  /* 0x00000002b2008824 */ /* 0x000fc400078e00ff */
[----:B-1----:R-:W-:-:S04]  /*0c80*/  @!P0 IMAD.WIDE R10, R179, 0x2, R2 ;  /* 0x00000002b30a8825 */ /* 0x002fc800078e0202 */
[----:B------:R-:W-:Y:S01]  /*0c90*/  IMAD.IADD R5, R5, 0x1, R7 ;  /* 0x0000000105057824 */ /* 0x000fe200078e0207 */
[----:B------:R1:W-:Y:S01]  /*0ca0*/  @!P0 LDGSTS.E.BYPASS.LTC128B.128 [R0+0x2100], [R10.64], !P6 ;  /* 0x021000000a008fae */ /* 0x0003e2000f101d4e */
[----:B------:R-:W-:-:S04]  /*0cb0*/  @!P0 IMAD.WIDE R8, R8, 0x2, R2 ;  /* 0x0000000208088825 */ /* 0x000fc800078e0202 */
[--C-:B------:R-:W-:Y:S01]  /*0cc0*/  @!P0 IMAD.WIDE R6, R6, 0x2, R2.reuse ;  /* 0x0000000206068825 */ /* 0x100fe200078e0202 */
[----:B------:R1:W-:Y:S04]  /*0cd0*/  @!P0 LDGSTS.E.BYPASS.LTC128B.128 [R0+0x6100], [R8.64], !P5 ;  /* 0x0610000008008fae */ /* 0x0003e8000e901d4e */
[----:B------:R3:W-:Y:S01]  /*0ce0*/  @!P0 LDGSTS.E.BYPASS.LTC128B.128 [R0+0xa100], [R6.64], !P4 ;  /* 0x0a10000006008fae */ /* 0x0007e2000e101d4e */
[----:B------:R-:W-:Y:S01]  /*0cf0*/  @!P0 IMAD.WIDE R2, R12, 0x2, R2 ;  /* 0x000000020c028825 */ /* 0x000fe200078e0202 */
[----:B------:R-:W-:Y:S01]  /*0d00*/  UIMAD.WIDE.U32 UR18, UR9, UR4, URZ ;  /* 0x00000004091272a5 */ /* 0x000fe2000f8e003f */
[----:B--2---:R-:W-:Y:S01]  /*0d10*/  SHF.R.S32.HI R24, RZ, 0x1f, R36 ;  /* 0x0000001fff187819 */ /* 0x004fe20000011424 */
[----:B------:R-:W-:Y:S02]  /*0d20*/  UIMAD UR4, UR7, UR4, URZ ;  /* 0x00000004070472a4 */ /* 0x000fe4000f8e023f */
[----:B------:R1:W-:Y:S01]  /*0d30*/  @!P0 LDGSTS.E.BYPASS.LTC128B.128 [R0+0xe100], [R2.64], !P3 ;  /* 0x0e10000002008fae */ /* 0x0003e2000d901d4e */
[----:B------:R-:W-:Y:S01]  /*0d40*/  IMAD.WIDE.U32 R4, R36, c[0x0][0x1f0], R4 ;  /* 0x00007c0024047a25 */ /* 0x000fe200078e0004 */
[----:B------:R-:W-:Y:S01]  /*0d50*/  UIMAD UR4, UR9, UR5, UR4 ;  /* 0x00000005090472a4 */ /* 0x000fe2000f8e0204 */
[----:B---3--:R-:W-:-:S05]  /*0d60*/  LOP3.LUT R6, R16, 0xfffffff0, RZ, 0xc0, !PT ;  /* 0xfffffff010067812 */ /* 0x008fca00078ec0ff */
[----:B------:R-:W-:Y:S02]  /*0d70*/  IMAD.IADD R6, R27, 0x1, -R6 ;  /* 0x000000011b067824 */ /* 0x000fe400078e0a06 */
[----:B-1----:R-:W-:-:S03]  /*0d80*/  IMAD R0, R24, c[0x0][0x1f0], RZ ;  /* 0x00007c0018007a24 */ /* 0x002fc600078e02ff */
[----:B------:R-:W-:Y:S01]  /*0d90*/  SHF.R.S32.HI R2, RZ, 0x1f, R6 ;  /* 0x0000001fff027819 */ /* 0x000fe20000011406 */
[----:B------:R-:W-:Y:S01]  /*0da0*/  UIADD3 UR16, UR19, UR4, URZ ;  /* 0x0000000413107290 */ /* 0x000fe2000fffe03f */
[----:B------:R1:W-:Y:S02]  /*0db0*/  SHFL.IDX PT, R3, R13, 0x3, 0x181f ;  /* 0x00781f000d037f89 */ /* 0x0003e400000e0000 */
[----:B------:R-:W-:Y:S01]  /*0dc0*/  LEA.HI R21, R2, R6, RZ, 0x3 ;  /* 0x0000000602157211 */ /* 0x000fe200078f18ff */
[----:B------:R-:W-:Y:S01]  /*0dd0*/  IMAD R0, R36, c[0x0][0x1f4], R0 ;  /* 0x00007d0024007a24 */ /* 0x000fe200078e0200 */
[----:B------:R2:W3:Y:S01]  /*0de0*/  SHFL.IDX PT, R2, R14, 0x3, 0x181f ;  /* 0x00781f000e027f89 */ /* 0x0004e200000e0000 */
[----:B------:R-:W-:Y:S01]  /*0df0*/  IADD3 R4, P0, R4, UR18, RZ ;  /* 0x0000001204047c10 */ /* 0x000fe2000ff1e0ff */
[----:B------:R-:W-:Y:S01]  /*0e00*/  ULEA UR17, UR8, 0xffffffc0, 0x6 ;  /* 0xffffffc008117891 */ /* 0x000fe2000f8e303f */
[----:B------:R-:W-:Y:S01]  /*0e10*/  LOP3.LUT R8, R21, 0xfffffff8, RZ, 0xc0, !PT ;  /* 0xfffffff815087812 */ /* 0x000fe200078ec0ff */
[----:B------:R-:W-:Y:S01]  /*0e20*/  IMAD.SHL.U32 R7, R18, 0x8, RZ ;  /* 0x0000000812077824 */ /* 0x000fe200078e00ff */
[----:B------:R-:W-:Y:S01]  /*0e30*/  IADD3.X R5, R5, UR16, R0, P0, !PT ;  /* 0x0000001005057c10 */ /* 0x000fe200087fe400 */
[----:B------:R-:W-:Y:S01]  /*0e40*/  IMAD.SHL.U32 R0, R20, 0x40, RZ ;  /* 0x0000004014007824 */ /* 0x000fe200078e00ff */
[----:B------:R-:W-:Y:S01]  /*0e50*/  LEA R16, P0, R4, c[0x0][0x1c8], 0x1 ;  /* 0x0000720004107a11 */ /* 0x000fe200078008ff */
[----:B------:R-:W-:Y:S01]  /*0e60*/  UIADD3 UR17, UR10, -UR17, URZ ;  /* 0x800000110a117290 */ /* 0x000fe2000fffe03f */
[----:B------:R-:W-:Y:S01]  /*0e70*/  IMAD.IADD R19, R6, 0x1, -R8 ;  /* 0x0000000106137824 */ /* 0x000fe200078e0a08 */
[----:B------:R-:W-:Y:S01]  /*0e80*/  @!P2 SHF.R.S32.HI R6, RZ, 0x1f, R177 ;  /* 0x0000001fff06a819 */ /* 0x000fe200000114b1 */
[----:B------:R-:W-:Y:S01]  /*0e90*/  STL [R1+0x54], R36 ;  /* 0x0000542401007387 */ /* 0x000fe20000100800 */
[----:B------:R-:W-:Y:S01]  /*0ea0*/  LOP3.LUT R0, R0, 0x1c0, RZ, 0xc0, !PT ;  /* 0x000001c000007812 */ /* 0x000fe200078ec0ff */
[----:B------:R-:W-:Y:S01]  /*0eb0*/  UISETP.GE.AND UP0, UPT, UR10, 0x1, UPT ;  /* 0x000000010a00788c */ /* 0x000fe2000bf06270 */
[----:B------:R-:W-:Y:S01]  /*0ec0*/  IADD3 R18, -R18, UR17, RZ ;  /* 0x0000001112127c10 */ /* 0x000fe2000fffe1ff */
[----:B------:R-:W-:Y:S01]  /*0ed0*/  ULDC.64 UR4, c[0x0][0x210] ;  /* 0x0000840000047ab9 */ /* 0x000fe20000000a00 */
[----:B-1----:R-:W-:-:S02]  /*0ee0*/  LEA.HI.X R13, R4, c[0x0][0x1cc], R5, 0x1, P0 ;  /* 0x00007300040d7a11 */ /* 0x002fc400000f0c05 */
[----:B------:R-:W-:Y:S02]  /*0ef0*/  @!P2 SHF.R.S32.HI R5, RZ, 0x1f, R134 ;  /* 0x0000001fff05a819 */ /* 0x000fe40000011486 */
[----:B------:R-:W-:Y:S02]  /*0f00*/  @!P2 SHF.R.S32.HI R4, RZ, 0x1f, R133 ;  /* 0x0000001fff04a819 */ /* 0x000fe40000011485 */
[----:B------:R-:W-:Y:S02]  /*0f10*/  @!P2 LEA.HI R5, R5, R134, RZ, 0x3 ;  /* 0x000000860505a211 */ /* 0x000fe400078f18ff */
[----:B------:R-:W-:Y:S02]  /*0f20*/  LOP3.LUT R15, R0, 0x8, R7, 0xf8, !PT ;  /* 0x00000008000f7812 */ /* 0x000fe400078ef807 */
[----:B--2---:R-:W-:Y:S02]  /*0f30*/  SHF.R.U32.HI R14, RZ, 0x3, R0 ;  /* 0x00000003ff0e7819 */ /* 0x004fe40000011600 */
[----:B------:R-:W-:-:S02]  /*0f40*/  @!P2 LEA.HI R4, R4, R133, RZ, 0x3 ;  /* 0x000000850404a211 */ /* 0x000fc400078f18ff */
[----:B------:R-:W-:Y:S02]  /*0f50*/  @!P2 LEA.HI R0, R6, R177, RZ, 0x3 ;  /* 0x000000b10600a211 */ /* 0x000fe400078f18ff */
[----:B------:R-:W-:Y:S02]  /*0f60*/  ISETP.GE.AND P1, PT, R18, 0x1, PT ;  /* 0x000000011200780c */ /* 0x000fe40003f26270 */
[----:B------:R-:W-:Y:S02]  /*0f70*/  @!P2 LOP3.LUT R8, R5, 0xfffffff8, RZ, 0xc0, !PT ;  /* 0xfffffff80508a812 */ /* 0x000fe400078ec0ff */
[----:B------:R-:W-:Y:S02]  /*0f80*/  @!P2 LOP3.LUT R6, R4, 0xfffffff8, RZ, 0xc0, !PT ;  /* 0xfffffff80406a812 */ /* 0x000fe400078ec0ff */
[----:B------:R-:W-:Y:S01]  /*0f90*/  @!P2 LOP3.LUT R12, R0, 0xfffffff8, RZ, 0xc0, !PT ;  /* 0xfffffff8000ca812 */ /* 0x000fe200078ec0ff */
[----:B------:R-:W-:Y:S01]  /*0fa0*/  @!P2 IMAD.SHL.U32 R0, R178, 0x2, RZ ;  /* 0x00000002b200a824 */ /* 0x000fe200078e00ff */
[----:B------:R-:W-:Y:S01]  /*0fb0*/  SHFL.IDX PT, R4, R16, RZ, 0x181f ;  /* 0x00181fff10047589 */ /* 0x000fe200000e0000 */
[----:B---3--:R-:W-:-:S03]  /*0fc0*/  @!P2 IMAD.WIDE R10, R179, 0x2, R2 ;  /* 0x00000002b30aa825 */ /* 0x008fc600078e0202 */
[----:B------:R-:W1:Y:S01]  /*0fd0*/  SHFL.IDX PT, R5, R13, RZ, 0x181f ;  /* 0x00181fff0d057589 */ /* 0x000e6200000e0000 */
[----:B------:R-:W-:-:S03]  /*0fe0*/  @!P2 IMAD.WIDE R8, R8, 0x2, R2 ;  /* 0x000000020808a825 */ /* 0x000fc600078e0202 */
[----:B------:R2:W-:Y:S01]  /*0ff0*/  @!P2 LDGSTS.E.BYPASS.LTC128B.128 [R0+0x3100], [R10.64], !P6 ;  /* 0x031000000a00afae */ /* 0x0005e2000f101d4e */
[----:B------:R-:W-:-:S03]  /*1000*/  @!P2 IMAD.WIDE R6, R6, 0x2, R2 ;  /* 0x000000020606a825 */ /* 0x000fc600078e0202 */
[----:B------:R2:W-:Y:S01]  /*1010*/  @!P2 LDGSTS.E.BYPASS.LTC128B.128 [R0+0x7100], [R8.64], !P5 ;  /* 0x071000000800afae */ /* 0x0005e2000e901d4e */
[----:B------:R-:W-:-:S03]  /*1020*/  @!P2 IMAD.WIDE R2, R12, 0x2, R2 ;  /* 0x000000020c02a825 */ /* 0x000fc600078e0202 */
[----:B------:R2:W-:Y:S04]  /*1030*/  @!P2 LDGSTS.E.BYPASS.LTC128B.128 [R0+0xb100], [R6.64], !P4 ;  /* 0x0b1000000600afae */ /* 0x0005e8000e101d4e */
[----:B------:R3:W-:Y:S01]  /*1040*/  @!P2 LDGSTS.E.BYPASS.LTC128B.128 [R0+0xf100], [R2.64], !P3 ;  /* 0x0f1000000200afae */ /* 0x0007e2000d901d4e */
[----:B------:R-:W-:Y:S02]  /*1050*/  ISETP.GE.AND P0, PT, R18, 0x21, PT ;  /* 0x000000211200780c */ /* 0x000fe40003f06270 */
[----:B------:R-:W-:Y:S01]  /*1060*/  ISETP.GE.AND P5, PT, R179, c[0x0][0x1d4], PT ;  /* 0x00007500b3007a0c */ /* 0x000fe20003fa6270 */
[----:B------:R-:W-:Y:S01]  /*1070*/  STL [R1+0x80], R179 ;  /* 0x000080b301007387 */ /* 0x000fe20000100800 */
[----:B------:R-:W-:Y:S01]  /*1080*/  ISETP.GE.AND P4, PT, R134, c[0x0][0x1d4], PT ;  /* 0x0000750086007a0c */ /* 0x000fe20003f86270 */
[----:B------:R-:W-:Y:S01]  /*1090*/  @P1 IMAD.SHL.U32 R12, R178, 0x2, RZ ;  /* 0x00000002b20c1824 */ /* 0x000fe200078e00ff */
[----:B------:R-:W-:Y:S01]  /*10a0*/  LOP3.LUT R22, R15, R14, RZ, 0x3c, !PT ;  /* 0x0000000e0f167212 */ /* 0x000fe200078e3cff */
[----:B------:R-:W-:Y:S04]  /*10b0*/  STL [R1+0xac], R17 ;  /* 0x0000ac1101007387 */ /* 0x000fe80000100800 */
[----:B------:R-:W0:Y:S01]  /*10c0*/  LDGDEPBAR ;  /* 0x00000000000079af */ /* 0x000e220000000000 */
[----:B---3--:R-:W-:-:S02]  /*10d0*/  @P1 SHF.R.S32.HI R3, RZ, 0x1f, R134 ;  /* 0x0000001fff031819 */ /* 0x008fc40000011486 */
[----:B------:R-:W-:Y:S02]  /*10e0*/  @P1 SHF.R.S32.HI R2, RZ, 0x1f, R133 ;  /* 0x0000001fff021819 */ /* 0x000fe40000011485 */
[----:B------:R-:W-:Y:S02]  /*10f0*/  @P1 LEA.HI R3, R3, R134, RZ, 0x3 ;  /* 0x0000008603031211 */ /* 0x000fe400078f18ff */
[----:B--2---:R-:W-:Y:S02]  /*1100*/  @P1 SHF.R.S32.HI R0, RZ, 0x1f, R177 ;  /* 0x0000001fff001819 */ /* 0x004fe400000114b1 */
[----:B------:R-:W-:Y:S02]  /*1110*/  @P1 LEA.HI R6, R2, R133, RZ, 0x3 ;  /* 0x0000008502061211 */ /* 0x000fe400078f18ff */
[----:B------:R-:W-:Y:S01]  /*1120*/  @P1 LEA.HI R0, R0, R177, RZ, 0x3 ;  /* 0x000000b100001211 */ /* 0x000fe200078f18ff */
[----:B------:R2:W-:Y:S01]  /*1130*/  SHFL.IDX PT, R2, R16, 0x1, 0x181f ;  /* 0x00381f0010027f89 */ /* 0x0005e200000e0000 */
[----:B------:R-:W-:-:S03]  /*1140*/  @P1 LOP3.LUT R7, R3, 0xfffffff8, RZ, 0xc0, !PT ;  /* 0xfffffff803071812 */ /* 0x000fc600078ec0ff */
[----:B------:R-:W3:Y:S01]  /*1150*/  SHFL.IDX PT, R3, R13, 0x1, 0x181f ;  /* 0x00381f000d037f89 */ /* 0x000ee200000e0000 */
[----:B------:R-:W-:Y:S02]  /*1160*/  @P1 LOP3.LUT R10, R6, 0xfffffff8, RZ, 0xc0, !PT ;  /* 0xfffffff8060a1812 */ /* 0x000fe400078ec0ff */
[----:B------:R-:W-:Y:S01]  /*1170*/  @P1 LOP3.LUT R0, R0, 0xfffffff8, RZ, 0xc0, !PT ;  /* 0xfffffff800001812 */ /* 0x000fe200078ec0ff */
[----:B-1----:R-:W-:-:S04]  /*1180*/  @P1 IMAD.WIDE R8, R179, 0x2, R4 ;  /* 0x00000002b3081825 */ /* 0x002fc800078e0204 */
[--C-:B------:R-:W-:Y:S01]  /*1190*/  @P1 IMAD.WIDE R6, R7, 0x2, R4.reuse ;  /* 0x0000000207061825 */ /* 0x100fe200078e0204 */
[----:B------:R1:W-:Y:S03]  /*11a0*/  @P1 LDGSTS.E.BYPASS.LTC128B.128 [R12+0x10100], [R8.64], !P5 ;  /* 0x10100000080c1fae */ /* 0x0003e6000e901d4e */
[----:B------:R-:W-:Y:S01]  /*11b0*/  @P1 IMAD.WIDE R14, R0, 0x2, R4 ;  /* 0x00000002000e1825 */ /* 0x000fe200078e0204 */
[----:B------:R-:W-:Y:S01]  /*11c0*/  @P0 SHF.R.S32.HI R0, RZ, 0x1f, R133 ;  /* 0x0000001fff000819 */ /* 0x000fe20000011485 */
[----:B------:R4:W-:Y:S02]  /*11d0*/  @P1 LDGSTS.E.BYPASS.LTC128B.128 [R12+0x12100], [R6.64], !P4 ;  /* 0x12100000060c1fae */ /* 0x0009e4000e101d4e */
[----:B--2---:R-:W-:Y:S01]  /*11e0*/  @P1 IMAD.WIDE R16, R10, 0x2, R4 ;  /* 0x000000020a101825 */ /* 0x004fe200078e0204 */
[----:B------:R-:W-:Y:S02]  /*11f0*/  @P0 SHF.R.S32.HI R4, RZ, 0x1f, R134 ;  /* 0x0000001fff040819 */ /* 0x000fe40000011486 */
[----:B------:R-:W-:-:S02]  /*1200*/  @P0 SHF.R.S32.HI R5, RZ, 0x1f, R177 ;  /* 0x0000001fff050819 */ /* 0x000fc400000114b1 */
[----:B------:R-:W-:Y:S02]  /*1210*/  ISETP.GE.AND P3, PT, R133, c[0x0][0x1d4], PT ;  /* 0x0000750085007a0c */ /* 0x000fe40003f66270 */
[----:B------:R-:W-:-:S11]  /*1220*/  ISETP.GE.AND P6, PT, R177, c[0x0][0x1d4], PT ;  /* 0x00007500b1007a0c */ /* 0x000fd60003fc6270 */
[----:B------:R2:W-:Y:S01]  /*1230*/  @P1 LDGSTS.E.BYPASS.LTC128B.128 [R12+0x14100], [R16.64], !P3 ;  /* 0x14100000100c1fae */ /* 0x0005e2000d901d4e */
[----:B----4-:R-:W-:-:S03]  /*1240*/  @P0 LEA.HI R6, R4, R134, RZ, 0x3 ;  /* 0x0000008604060211 */ /* 0x010fc600078f18ff */
[----:B------:R2:W-:Y:S01]  /*1250*/  @P1 LDGSTS.E.BYPASS.LTC128B.128 [R12+0x16100], [R14.64], !P6 ;  /* 0x161000000e0c1fae */ /* 0x0005e2000f101d4e */
[----:B------:R-:W-:Y:S02]  /*1260*/  @P0 LEA.HI R4, R0, R133, RZ, 0x3 ;  /* 0x0000008500040211 */ /* 0x000fe400078f18ff */
[----:B------:R-:W-:Y:S02]  /*1270*/  @P0 LEA.HI R0, R5, R177, RZ, 0x3 ;  /* 0x000000b105000211 */ /* 0x000fe400078f18ff */
[----:B------:R-:W-:Y:S02]  /*1280*/  @P0 LOP3.LUT R6, R6, 0xfffffff8, RZ, 0xc0, !PT ;  /* 0xfffffff806060812 */ /* 0x000fe400078ec0ff */
[----:B------:R-:W-:Y:S02]  /*1290*/  @P0 LOP3.LUT R5, R4, 0xfffffff8, RZ, 0xc0, !PT ;  /* 0xfffffff804050812 */ /* 0x000fe400078ec0ff */
[----:B------:R-:W-:Y:S01]  /*12a0*/  @P0 LOP3.LUT R0, R0, 0xfffffff8, RZ, 0xc0, !PT ;  /* 0xfffffff800000812 */ /* 0x000fe200078ec0ff */
[----:B---3--:R-:W-:-:S04]  /*12b0*/  @P0 IMAD.WIDE R6, R6, 0x2, R2 ;  /* 0x0000000206060825 */ /* 0x008fc800078e0202 */
[----:B------:R-:W-:-:S04]  /*12c0*/  @P0 IMAD.WIDE R10, R5, 0x2, R2 ;  /* 0x00000002050a0825 */ /* 0x000fc800078e0202 */
[----:B-1----:R-:W-:-:S04]  /*12d0*/  @P0 IMAD.WIDE R8, R0, 0x2, R2 ;  /* 0x0000000200080825 */ /* 0x002fc800078e0202 */
[----:B------:R-:W-:Y:S02]  /*12e0*/  @P0 IMAD.SHL.U32 R4, R178, 0x2, RZ ;  /* 0x00000002b2040824 */ /* 0x000fe400078e00ff */
[----:B------:R-:W-:-:S05]  /*12f0*/  @P0 IMAD.WIDE R2, R179, 0x2, R2 ;  /* 0x00000002b3020825 */ /* 0x000fca00078e0202 */
[----:B------:R1:W-:Y:S04]  /*1300*/  @P0 LDGSTS.E.BYPASS.LTC128B.128 [R4+0x11100], [R2.64], !P5 ;  /* 0x1110000002040fae */ /* 0x0003e8000e901d4e */
[----:B------:R3:W-:Y:S04]  /*1310*/  @P0 LDGSTS.E.BYPASS.LTC128B.128 [R4+0x13100], [R6.64], !P4 ;  /* 0x1310000006040fae */ /* 0x0007e8000e101d4e */
[----:B------:R3:W-:Y:S04]  /*1320*/  @P0 LDGSTS.E.BYPASS.LTC128B.128 [R4+0x15100], [R10.64], !P3 ;  /* 0x151000000a040fae */ /* 0x0007e8000d901d4e */
[----:B------:R3:W-:Y:S04]  /*1330*/  @P0 LDGSTS.E.BYPASS.LTC128B.128 [R4+0x17100], [R8.64], !P6 ;  /* 0x1710000008040fae */ /* 0x0007e8000f101d4e */
[----:B------:R-:W0:Y:S01]  /*1340*/  LDGDEPBAR ;  /* 0x00000000000079af */ /* 0x000e220000000000 */
[----:B------:R-:W-:-:S02]  /*1350*/  IMAD.SHL.U32 R13, R19, 0x40, RZ ;  /* 0x00000040130d7824 */ /* 0x000fc400078e00ff */
[----:B------:R-:W-:-:S03]  /*1360*/  IMAD.SHL.U32 R5, R23, 0x8, RZ ;  /* 0x0000000817057824 */ /* 0x000fc600078e00ff */
[----:B------:R-:W-:-:S04]  /*1370*/  LOP3.LUT R0, R13, 0x1c0, RZ, 0xc0, !PT ;  /* 0x000001c00d007812 */ /* 0x000fc800078ec0ff */
[----:B-1----:R-:W-:Y:S02]  /*1380*/  LOP3.LUT R2, R0, 0x8, R5, 0xf8, !PT ;  /* 0x0000000800027812 */ /* 0x002fe400078ef805 */
[----:B------:R-:W-:Y:S01]  /*1390*/  SHF.R.U32.HI R0, RZ, 0x3, R0 ;  /* 0x00000003ff007819 */ /* 0x000fe20000011600 */
[----:B------:R-:W-:Y:S01]  /*13a0*/  IMAD.SHL.U32 R3, R21, 0x40, RZ ;  /* 0x0000004015037824 */ /* 0x000fe200078e00ff */
[----:B------:R-:W-:Y:S02]  /*13b0*/  LEA.HI R5, R26, R27, RZ, 0x5 ;  /* 0x0000001b1a057211 */ /* 0x000fe400078f28ff */
[----:B------:R-:W-:Y:S02]  /*13c0*/  LOP3.LUT R2, R2, R0, RZ, 0x3c, !PT ;  /* 0x0000000002027212 */ /* 0x000fe400078e3cff */
[----:B------:R-:W-:Y:S02]  /*13d0*/  SHF.R.S32.HI R232, RZ, 0x5, R5 ;  /* 0x00000005ffe87819 */ /* 0x000fe40000011405 */
[----:B------:R-:W-:Y:S01]  /*13e0*/  LOP3.LUT R3, R2, 0xfffffe00, R3, 0xf8, !PT ;  /* 0xfffffe0002037812 */ /* 0x000fe200078ef803 */
[----:B------:R-:W-:-:S04]  /*13f0*/  DEPBAR.LE SB0, 0x1 ;  /* 0x000080400000791a */ /* 0x000fc80000000000 */
[----:B------:R-:W-:Y:S01]  /*1400*/  IMAD R0, R23, 0x200, R22 ;  /* 0x0000020017007824 */ /* 0x000fe200078e0216 */
[----:B------:R-:W-:Y:S01]  /*1410*/  R2P PR, R19, 0x6 ;  /* 0x0000000613007804 */ /* 0x000fe20000000000 */
[----:B---3--:R-:W-:Y:S02]  /*1420*/  IMAD.MOV.U32 R4, RZ, RZ, 0x10 ;  /* 0x00000010ff047424 */ /* 0x008fe400078e00ff */
[----:B------:R-:W-:Y:S02]  /*1430*/  IMAD R232, R232, 0x400, R3 ;  /* 0x00000400e8e87824 */ /* 0x000fe400078e0203 */
[----:B------:R-:W-:Y:S01]  /*1440*/  IMAD.SHL.U32 R135, R0, 0x2, RZ ;  /* 0x0000000200877824 */ /* 0x000fe200078e00ff */
[----:B------:R-:W-:Y:S01]  /*1450*/  BAR.SYNC.DEFER_BLOCKING 0x0 ;  /* 0x0000000000007b1d */ /* 0x000fe20000010000 */
[----:B------:R-:W-:Y:S01]  /*1460*/  IMAD.MOV.U32 R0, RZ, RZ, 0x20 ;  /* 0x00000020ff007424 */ /* 0x000fe200078e00ff */
[----:B------:R-:W-:Y:S01]  /*1470*/  SEL R4, R4, 0xfffffff0, !P1 ;  /* 0xfffffff004047807 */ /* 0x000fe20004800000 */
[----:B------:R-:W-:-:S03]  /*1480*/  IMAD.SHL.U32 R232, R232, 0x2, RZ ;  /* 0x00000002e8e87824 */ /* 0x000fc600078e00ff */
[----:B------:R-:W-:Y:S01]  /*1490*/  SEL R0, R0, 0xffffffe0, !P2 ;  /* 0xffffffe000007807 */ /* 0x000fe20005000000 */
[----:B------:R-:W-:-:S04]  /*14a0*/  IMAD R236, R4, 0x2, R232 ;  /* 0x0000000204ec7824 */ /* 0x000fc800078e02e8 */
[C---:B------:R-:W-:Y:S02]  /*14b0*/  IMAD R240, R0.reuse, 0x2, R232 ;  /* 0x0000000200f07824 */ /* 0x040fe400078e02e8 */
[----:B------:R-:W-:Y:S01]  /*14c0*/  IMAD R244, R0, 0x2, R236 ;  /* 0x0000000200f47824 */ /* 0x000fe200078e02ec */
[----:B------:R-:W-:Y:S01]  /*14d0*/  LOP3.LUT P0, RZ, R20, 0x2, RZ, 0xc0, !PT ;  /* 0x0000000214ff7812 */ /* 0x000fe2000780c0ff */
[----:B------:R2:W1:Y:S04]  /*14e0*/  LDSM.16.M88.4 R168, [R232+0x100] ;  /* 0x00010000e8a8783b */ /* 0x0004680000000200 */
[----:B------:R2:W3:Y:S04]  /*14f0*/  LDSM.16.M88.4 R200, [R232+0x4100] ;  /* 0x00410000e8c8783b */ /* 0x0004e80000000200 */
[----:B------:R2:W4:Y:S04]  /*1500*/  LDSM.16.M88.4 R216, [R232+0x8100] ;  /* 0x00810000e8d8783b */ /* 0x0005280000000200 */
[----:B------:R2:W1:Y:S04]  /*1510*/  LDSM.16.M88.4 R172, [R236+0x100] ;  /* 0x00010000ecac783b */ /* 0x0004680000000200 */
        /* <DEDUP_REMOVED lines=8> */
[----:B------:R-:W1:Y:S04]  /*15a0*/  LDSM.16.M88.4 R232, [R232+0xc100] ;  /* 0x00c10000e8e8783b */ /* 0x000e680000000200 */
[----:B------:R-:W1:Y:S04]  /*15b0*/  LDSM.16.M88.4 R236, [R236+0xc100] ;  /* 0x00c10000ecec783b */ /* 0x000e680000000200 */
[----:B------:R-:W1:Y:S04]  /*15c0*/  LDSM.16.M88.4 R240, [R240+0xc100] ;  /* 0x00c10000f0f0783b */ /* 0x000e680000000200 */
[----:B------:R-:W1:Y:S04]  /*15d0*/  LDSM.16.M88.4 R244, [R244+0xc100] ;  /* 0x00c10000f4f4783b */ /* 0x000e680000000200 */
[----:B------:R-:W-:Y:S01]  /*15e0*/  BAR.SYNC.DEFER_BLOCKING 0x0 ;  /* 0x0000000000007b1d */ /* 0x000fe20000010000 */
[----:B------:R-:W-:-:S02]  /*15f0*/  IADD3 R2, R135, 0x10100, RZ ;  /* 0x0001010087027810 */ /* 0x000fc40007ffe0ff */
[----:B------:R-:W-:Y:S02]  /*1600*/  IADD3 R88, R135, 0x10120, RZ ;  /* 0x0001012087587810 */ /* 0x000fe40007ffe0ff */
[----:B------:R-:W-:Y:S02]  /*1610*/  @P0 IADD3 R88, R2, -0x20, RZ ;  /* 0xffffffe002580810 */ /* 0x000fe40007ffe0ff */
[----:B------:R-:W-:Y:S02]  /*1620*/  LOP3.LUT R2, R5, 0xffffffe0, RZ, 0xc0, !PT ;  /* 0xffffffe005027812 */ /* 0x000fe400078ec0ff */
[C---:B------:R-:W-:Y:S01]  /*1630*/  IADD3 R6, R88.reuse, 0x800, RZ ;  /* 0x0000080058067810 */ /* 0x040fe20007ffe0ff */
[----:B------:R2:W-:Y:S02]  /*1640*/  STL [R1+0xb0], R178 ;  /* 0x0000b0b201007387 */ /* 0x0005e40000100800 */
[----:B------:R-:W-:Y:S01]  /*1650*/  IMAD.IADD R84, R27, 0x1, -R2 ;  /* 0x000000011b547824 */ /* 0x000fe200078e0a02 */
[C---:B------:R-:W-:Y:S01]  /*1660*/  IADD3 R2, R88.reuse, 0x1800, RZ ;  /* 0x0000180058027810 */ /* 0x040fe20007ffe0ff */
[----:B------:R2:W-:Y:S01]  /*1670*/  STL [R1+0x60], R37 ;  /* 0x0000602501007387 */ /* 0x0005e20000100800 */
[----:B------:R-:W-:-:S03]  /*1680*/  IADD3 R5, R88, 0x1000, RZ ;  /* 0x0000100058057810 */ /* 0x000fc60007ffe0ff */
[----:B------:R2:W-:Y:S01]  /*1690*/  STL [R1+0x4], R88 ;  /* 0x0000045801007387 */ /* 0x0005e20000100800 */
[----:B------:R-:W-:-:S04]  /*16a0*/  DEPBAR.LE SB0, 0x0 ;  /* 0x000080000000791a */ /* 0x000fc80000000000 */
[----:B------:R-:W-:Y:S06]  /*16b0*/  BAR.SYNC.DEFER_BLOCKING 0x0 ;  /* 0x0000000000007b1d */ /* 0x000fec0000010000 */
[----:B------:R2:W-:Y:S04]  /*16c0*/  STL [R1+0x40], R6 ;  /* 0x0000400601007387 */ /* 0x0005e80000100800 */
[----:B------:R2:W-:Y:S04]  /*16d0*/  STL [R1+0x38], R2 ;  /* 0x0000380201007387 */ /* 0x0005e80000100800 */
[----:B------:R2:W-:Y:S01]  /*16e0*/  STL [R1+0x3c], R5 ;  /* 0x00003c0501007387 */ /* 0x0005e20000100800 */
[----:B------:R-:W-:Y:S01]  /*16f0*/  PLOP3.LUT P0, PT, PT, PT, UP0, 0x80, 0x0 ;  /* 0x000000000000781c */ /* 0x000fe20003f0f008 */
[----:B------:R-:W-:-:S02]  /*1700*/  UIMAD UR7, UR7, UR4, URZ ;  /* 0x00000004070772a4 */ /* 0x000fc4000f8e023f */
[----:B------:R-:W-:Y:S02]  /*1710*/  UIMAD.WIDE.U32 UR20, UR9, UR4, URZ ;  /* 0x00000004091472a5 */ /* 0x000fe4000f8e003f */
[----:B------:R-:W-:Y:S01]  /*1720*/  UIMAD UR5, UR9, UR5, UR7 ;  /* 0x00000005090572a4 */ /* 0x000fe2000f8e0207 */
[----:B------:R-:W-:Y:S01]  /*1730*/  ISETP.GT.AND P2, PT, R86, 0x3f, PT ;  /* 0x0000003f5600780c */ /* 0x000fe20003f44270 */
[----:B------:R2:W1:Y:S02]  /*1740*/  LDSM.16.M88.4 R28, [R135+0x10100] ;  /* 0x01010000871c783b */ /* 0x0004640000000200 */
[----:B------:R-:W-:Y:S02]  /*1750*/  UIADD3 UR5, UR21, UR5, URZ ;  /* 0x0000000515057290 */ /* 0x000fe4000fffe03f */
[----:B------:R2:W1:Y:S01]  /*1760*/  LDSM.16.M88.4 R32, [R135+0x10900] ;  /* 0x010900008720783b */ /* 0x0004620000000200 */
[----:B------:R-:W-:-:S03]  /*1770*/  SEL R85, RZ, 0x10, P6 ;  /* 0x00000010ff557807 */ /* 0x000fc60003000000 */
[----:B------:R2:W1:Y:S04]  /*1780*/  LDSM.16.M88.4 R44, [R135+0x11100] ;  /* 0x01110000872c783b */ /* 0x0004680000000200 */
[----:B------:R2:W1:Y:S04]  /*1790*/  LDSM.16.M88.4 R52, [R135+0x11900] ;  /* 0x011900008734783b */ /* 0x0004680000000200 */
[----:B------:R2:W1:Y:S04]  /*17a0*/  LDSM.16.M88.4 R40, [R88] ;  /* 0x000000005828783b */ /* 0x0004680000000200 */
[----:B------:R2:W1:Y:S04]  /*17b0*/  LDSM.16.M88.4 R56, [R88+0x800] ;  /* 0x000800005838783b */ /* 0x0004680000000200 */
[----:B------:R2:W1:Y:S04]  /*17c0*/  LDSM.16.M88.4 R64, [R88+0x1000] ;  /* 0x001000005840783b */ /* 0x0004680000000200 */
[----:B------:R2:W1:Y:S01]  /*17d0*/  LDSM.16.M88.4 R72, [R88+0x1800] ;  /* 0x001800005848783b */ /* 0x0004620000000200 */
[----:B------:R-:W-:Y:S05]  /*17e0*/  @!P0 BRA `(.L_x_0) ;  /* 0x0000047000008947 */ /* 0x000fea0003800000 */
[----:B--234-:R-:W-:Y:S01]  /*17f0*/  IMAD R2, R25, c[0x0][0x208], RZ ;  /* 0x0000820019027a24 */ /* 0x01cfe200078e02ff */
[----:B------:R-:W-:Y:S01]  /*1800*/  SHF.R.S32.HI R8, RZ, 0x1f, R133 ;  /* 0x0000001fff087819 */ /* 0x000fe20000011485 */
[----:B------:R-:W-:Y:S01]  /*1810*/  IMAD.WIDE.U32 R6, R37, c[0x0][0x208], RZ ;  /* 0x0000820025067a25 */ /* 0x000fe200078e00ff */
[----:B------:R-:W-:-:S02]  /*1820*/  SHF.R.S32.HI R9, RZ, 0x1f, R177 ;  /* 0x0000001fff097819 */ /* 0x000fc400000114b1 */
[----:B------:R-:W-:Y:S01]  /*1830*/  LEA.HI R8, R8, R133, RZ, 0x3 ;  /* 0x0000008508087211 */ /* 0x000fe200078f18ff */
[----:B------:R-:W-:Y:S01]  /*1840*/  IMAD R2, R37, c[0x0][0x20c], R2 ;  /* 0x0000830025027a24 */ /* 0x000fe200078e0202 */
[----:B------:R-:W-:Y:S01]  /*1850*/  P2R R21, PR, RZ, 0x8 ;  /* 0x00000008ff157803 */ /* 0x000fe20000000000 */
[C---:B------:R-:W-:Y:S01]  /*1860*/  IMAD.WIDE R14, R179.reuse, 0x2, RZ ;  /* 0x00000002b30e7825 */ /* 0x040fe200078e02ff */
[----:B------:R-:W-:Y:S02]  /*1870*/  ISETP.GE.AND P3, PT, R179, c[0x0][0x1d4], PT ;  /* 0x00007500b3007a0c */ /* 0x000fe40003f66270 */
[----:B------:R-:W-:Y:S01]  /*1880*/  P2R R19, PR, RZ, 0x4 ;  /* 0x00000004ff137803 */ /* 0x000fe20000000000 */
[----:B------:R-:W-:Y:S01]  /*1890*/  IMAD.IADD R7, R7, 0x1, R2 ;  /* 0x0000000107077824 */ /* 0x000fe200078e0202 */
[----:B------:R-:W-:Y:S01]  /*18a0*/  ISETP.GE.AND P2, PT, R134, c[0x0][0x1d4], PT ;  /* 0x0000750086007a0c */ /* 0x000fe20003f46270 */
[----:B------:R-:W-:Y:S01]  /*18b0*/  IMAD R2, R24, c[0x0][0x218], RZ ;  /* 0x0000860018027a24 */ /* 0x000fe200078e02ff */
[----:B------:R-:W-:Y:S01]  /*18c0*/  ISETP.GE.AND P1, PT, R133, c[0x0][0x1d4], PT ;  /* 0x0000750085007a0c */ /* 0x000fe20003f26270 */
[----:B------:R-:W-:Y:S01]  /*18d0*/  IMAD.WIDE.U32 R6, R36, c[0x0][0x218], R6 ;  /* 0x0000860024067a25 */ /* 0x000fe200078e0006 */
[----:B------:R-:W-:-:S03]  /*18e0*/  P2R R26, PR, RZ, 0x10 ;  /* 0x00000010ff1a7803 */ /* 0x000fc60000000000 */
[----:B------:R-:W-:Y:S01]  /*18f0*/  IMAD R5, R36, c[0x0][0x21c], R2 ;  /* 0x0000870024057a24 */ /* 0x000fe200078e0202 */
[----:B------:R-:W-:-:S04]  /*1900*/  IADD3 R2, P0, R6, UR20, RZ ;  /* 0x0000001406027c10 */ /* 0x000fc8000ff1e0ff */
[----:B------:R-:W-:Y:S02]  /*1910*/  IADD3.X R5, R7, UR5, R5, P0, !PT ;  /* 0x0000000507057c10 */ /* 0x000fe400087fe405 */
[----:B------:R-:W-:-:S04]  /*1920*/  LEA R6, P0, R2, c[0x0][0x1f8], 0x1 ;  /* 0x00007e0002067a11 */ /* 0x000fc800078008ff */
[----:B------:R-:W-:Y:S01]  /*1930*/  LEA.HI.X R5, R2, c[0x0][0x1fc], R5, 0x1, P0 ;  /* 0x00007f0002057a11 */ /* 0x000fe200000f0c05 */
[----:B------:R-:W2:Y:S01]  /*1940*/  SHFL.IDX PT, R12, R6, RZ, 0x181f ;  /* 0x00181fff060c7589 */ /* 0x000ea200000e0000 */
[----:B------:R-:W-:-:S03]  /*1950*/  SHF.R.S32.HI R2, RZ, 0x1f, R134 ;  /* 0x0000001fff027819 */ /* 0x000fc60000011486 */
[----:B------:R-:W3:Y:S01]  /*1960*/  SHFL.IDX PT, R13, R5, RZ, 0x181f ;  /* 0x00181fff050d7589 */ /* 0x000ee200000e0000 */
[----:B------:R-:W-:-:S03]  /*1970*/  LEA.HI R7, R2, R134, RZ, 0x3 ;  /* 0x0000008602077211 */ /* 0x000fc600078f18ff */
[----:B------:R4:W5:Y:S04]  /*1980*/  SHFL.IDX PT, R2, R6, 0x1, 0x181f ;  /* 0x00381f0006027f89 */ /* 0x00096800000e0000 */
[----:B------:R-:W1:Y:S01]  /*1990*/  SHFL.IDX PT, R5, R5, 0x1, 0x181f ;  /* 0x00381f0005057f89 */ /* 0x000e6200000e0000 */
[----:B--2---:R-:W-:-:S05]  /*19a0*/  IADD3 R24, P0, R12, R14, RZ ;  /* 0x0000000e0c187210 */ /* 0x004fca0007f1e0ff */
[----:B---3--:R-:W-:Y:S01]  /*19b0*/  IMAD.X R25, R13, 0x1, R15, P0 ;  /* 0x000000010d197824 */ /* 0x008fe200000e060f */
[----:B----4-:R-:W-:Y:S02]  /*19c0*/  LOP3.LUT R6, R7, 0xfffffff8, RZ, 0xc0, !PT ;  /* 0xfffffff807067812 */ /* 0x010fe400078ec0ff */
[----:B------:R-:W-:-:S03]  /*19d0*/  LOP3.LUT R7, R8, 0xfffffff8, RZ, 0xc0, !PT ;  /* 0xfffffff808077812 */ /* 0x000fc600078ec0ff */
[----:B------:R-:W-:Y:S01]  /*19e0*/  IMAD.WIDE R10, R6, 0x2, RZ ;  /* 0x00000002060a7825 */ /* 0x000fe200078e02ff */
[----:B------:R-:W-:-:S03]  /*19f0*/  LEA.HI R6, R9, R177, RZ, 0x3 ;  /* 0x000000b109067211 */ /* 0x000fc600078f18ff */
[----:B------:R-:W-:Y:S01]  /*1a00*/  IMAD.WIDE R8, R7, 0x2, RZ ;  /* 0x0000000207087825 */ /* 0x000fe200078e02ff */
[----:B------:R-:W-:Y:S02]  /*1a10*/  IADD3 R22, P0, R12, R10, RZ ;  /* 0x0000000a0c167210 */ /* 0x000fe40007f1e0ff */
[----:B------:R-:W-:-:S03]  /*1a20*/  LOP3.LUT R6, R6, 0xfffffff8, RZ, 0xc0, !PT ;  /* 0xfffffff806067812 */ /* 0x000fc600078ec0ff */
[----:B------:R-:W-:Y:S01]  /*1a30*/  IMAD.X R23, R13, 0x1, R11, P0 ;  /* 0x000000010d177824 */ /* 0x000fe200000e060b */
[----:B------:R-:W-:Y:S01]  /*1a40*/  IADD3 R16, P0, R12, R8, RZ ;  /* 0x000000080c107210 */ /* 0x000fe20007f1e0ff */
[----:B------:R-:W-:-:S04]  /*1a50*/  IMAD.WIDE R6, R6, 0x2, RZ ;  /* 0x0000000206067825 */ /* 0x000fc800078e02ff */
[----:B------:R-:W-:Y:S01]  /*1a60*/  IMAD.X R17, R13, 0x1, R9, P0 ;  /* 0x000000010d117824 */ /* 0x000fe200000e0609 */
[----:B-----5:R-:W-:-:S05]  /*1a70*/  IADD3 R14, P0, R14, R2, RZ ;  /* 0x000000020e0e7210 */ /* 0x020fca0007f1e0ff */
[----:B-1----:R-:W-:Y:S01]  /*1a80*/  IMAD.X R15, R15, 0x1, R5, P0 ;  /* 0x000000010f0f7824 */ /* 0x002fe200000e0605 */
[----:B------:R-:W-:-:S05]  /*1a90*/  IADD3 R12, P0, R12, R6, RZ ;  /* 0x000000060c0c7210 */ /* 0x000fca0007f1e0ff */
[----:B------:R-:W-:Y:S01]  /*1aa0*/  IMAD.X R13, R13, 0x1, R7, P0 ;  /* 0x000000010d0d7824 */ /* 0x000fe200000e0607 */
[----:B------:R-:W-:-:S05]  /*1ab0*/  IADD3 R10, P0, R10, R2, RZ ;  /* 0x000000020a0a7210 */ /* 0x000fca0007f1e0ff */
[----:B------:R-:W-:Y:S01]  /*1ac0*/  IMAD.X R11, R11, 0x1, R5, P0 ;  /* 0x000000010b0b7824 */ /* 0x000fe200000e0605 */
[----:B------:R-:W-:-:S05]  /*1ad0*/  IADD3 R8, P0, R8, R2, RZ ;  /* 0x0000000208087210 */ /* 0x000fca0007f1e0ff */
[----:B------:R-:W-:Y:S01]  /*1ae0*/  IMAD.X R9, R9, 0x1, R5, P0 ;  /* 0x0000000109097824 */ /* 0x000fe200000e0605 */
[----:B------:R-:W-:Y:S01]  /*1af0*/  IADD3 R6, P0, R6, R2, RZ ;  /* 0x0000000206067210 */ /* 0x000fe20007f1e0ff */
[----:B------:R-:W-:-:S04]  /*1b00*/  IMAD.SHL.U32 R2, R178, 0x2, RZ ;  /* 0x00000002b2027824 */ /* 0x000fc800078e00ff */
[----:B------:R-:W-:Y:S01]  /*1b10*/  IMAD.X R7, R7, 0x1, R5, P0 ;  /* 0x0000000107077824 */ /* 0x000fe200000e0605 */
[C---:B------:R-:W-:Y:S02]  /*1b20*/  ISETP.LT.OR P0, PT, R18.reuse, 0x1, P3 ;  /* 0x000000011200780c */ /* 0x040fe40001f01670 */
[----:B------:R-:W-:-:S11]  /*1b30*/  ISETP.LT.OR P3, PT, R18, 0x21, P3 ;  /* 0x000000211200780c */ /* 0x000fd60001f61670 */
[----:B------:R1:W-:Y:S01]  /*1b40*/  LDGSTS.E.BYPASS.LTC128B.128 [R2+0x100], [R24.64], !P0 ;  /* 0x0010000018027fae */ /* 0x0003e2000c101d4e */
[C---:B------:R-:W-:Y:S02]  /*1b50*/  ISETP.LT.OR P0, PT, R18.reuse, 0x1, P2 ;  /* 0x000000011200780c */ /* 0x040fe40001701670 */
[----:B------:R-:W-:-:S11]  /*1b60*/  ISETP.LT.OR P2, PT, R18, 0x21, P2 ;  /* 0x000000211200780c */ /* 0x000fd60001741670 */
[----:B------:R1:W-:Y:S01]  /*1b70*/  LDGSTS.E.BYPASS.LTC128B.128 [R2+0x2100], [R22.64], !P0 ;  /* 0x0210000016027fae */ /* 0x0003e2000c101d4e */
[C---:B------:R-:W-:Y:S02]  /*1b80*/  ISETP.LT.OR P0, PT, R18.reuse, 0x1, P1 ;  /* 0x000000011200780c */ /* 0x040fe40000f01670 */
[----:B------:R-:W-:-:S11]  /*1b90*/  ISETP.LT.OR P1, PT, R18, 0x21, P1 ;  /* 0x000000211200780c */ /* 0x000fd60000f21670 */
[----:B------:R1:W-:Y:S01]  /*1ba0*/  LDGSTS.E.BYPASS.LTC128B.128 [R2+0x4100], [R16.64], !P0 ;  /* 0x0410000010027fae */ /* 0x0003e2000c101d4e */
[----:B------:R-:W-:-:S04]  /*1bb0*/  ISETP.GE.AND P0, PT, R177, c[0x0][0x1d4], PT ;  /* 0x00007500b1007a0c */ /* 0x000fc80003f06270 */
[C---:B------:R-:W-:Y:S02]  /*1bc0*/  ISETP.LT.OR P4, PT, R18.reuse, 0x1, P0 ;  /* 0x000000011200780c */ /* 0x040fe40000781670 */
[----:B------:R-:W-:-:S11]  /*1bd0*/  ISETP.LT.OR P0, PT, R18, 0x21, P0 ;  /* 0x000000211200780c */ /* 0x000fd60000701670 */
[----:B------:R1:W-:Y:S01]  /*1be0*/  LDGSTS.E.BYPASS.LTC128B.128 [R2+0x6100], [R12.64], !P4 ;  /* 0x061000000c027fae */ /* 0x0003e2000e101d4e */
[----:B------:R-:W-:-:S03]  /*1bf0*/  ISETP.NE.AND P4, PT, R26, RZ, PT ;  /* 0x000000ff1a00720c */ /* 0x000fc60003f85270 */
[----:B------:R1:W-:Y:S01]  /*1c00*/  LDGSTS.E.BYPASS.LTC128B.128 [R2+0x1100], [R14.64], !P3 ;  /* 0x011000000e027fae */ /* 0x0003e2000d901d4e */
[----:B------:R-:W-:-:S03]  /*1c10*/  ISETP.NE.AND P3, PT, R21, RZ, PT ;  /* 0x000000ff1500720c */ /* 0x000fc60003f65270 */
[----:B------:R1:W-:Y:S01]  /*1c20*/  LDGSTS.E.BYPASS.LTC128B.128 [R2+0x3100], [R10.64], !P2 ;  /* 0x031000000a027fae */ /* 0x0003e2000d101d4e */
[----:B------:R-:W-:-:S03]  /*1c30*/  ISETP.NE.AND P2, PT, R19, RZ, PT ;  /* 0x000000ff1300720c */ /* 0x000fc60003f45270 */
[----:B------:R1:W-:Y:S04]  /*1c40*/  LDGSTS.E.BYPASS.LTC128B.128 [R2+0x5100], [R8.64], !P1 ;  /* 0x0510000008027fae */ /* 0x0003e8000c901d4e */
[----:B------:R1:W-:Y:S04]  /*1c50*/  LDGSTS.E.BYPASS.LTC128B.128 [R2+0x7100], [R6.64], !P0 ;  /* 0x0710000006027fae */ /* 0x0003e8000c101d4e */
.L_x_0:
[C---:B-1234-:R-:W-:Y:S01]  /*1c60*/  HMMA.16816.F32 R12, R168.reuse, R28, RZ ;  /* 0x0000001ca80c723c */ /* 0x05efe200000018ff */
[----:B------:R-:W-:Y:S01]  /*1c70*/  LOP3.LUT P0, RZ, R20, 0x4, RZ, 0xc0, !PT ;  /* 0x0000000414ff7812 */ /* 0x000fe2000780c0ff */
[----:B------:R-:W0:Y:S01]  /*1c80*/  LDGDEPBAR ;  /* 0x00000000000079af */ /* 0x000e220000000000 */
[----:B------:R-:W-:Y:S01]  /*1c90*/  MOV R2, 0x40 ;  /* 0x0000004000027802 */ /* 0x000fe20000000f00 */
[----:B------:R-:W-:Y:S01]  /*1ca0*/  UISETP.GE.AND UP0, UPT, UR10, 0x41, UPT ;  /* 0x000000410a00788c */ /* 0x000fe2000bf06270 */
[----:B------:R-:W-:Y:S02]  /*1cb0*/  IADD3 R6, R88, 0x2800, RZ ;  /* 0x0000280058067810 */ /* 0x000fe40007ffe0ff */
[----:B------:R-:W-:Y:S01]  /*1cc0*/  SEL R2, R2, 0xffffffc0, !P0 ;  /* 0xffffffc002027807 */ /* 0x000fe20004000000 */
[----:B------:R-:W-:Y:S02]  /*1cd0*/  HMMA.16816.F32 R8, R168, R30, RZ ;  /* 0x0000001ea808723c */ /* 0x000fe400000018ff */
[----:B------:R-:W-:-:S02]  /*1ce0*/  PLOP3.LUT P0, PT, PT, PT, UP0, 0x40, 0x0 ;  /* 0x000000000000781c */ /* 0x000fc40003f0e808 */
[-C--:B------:R-:W-:Y:S02]  /*1cf0*/  IADD3 R5, R135, R2.reuse, RZ ;  /* 0x0000000287057210 */ /* 0x080fe40007ffe0ff */
[C---:B------:R-:W-:Y:S02]  /*1d00*/  IADD3 R250, R88.reuse, R2, RZ ;  /* 0x0000000258fa7210 */ /* 0x040fe40007ffe0ff */
[----:B------:R-:W-:Y:S01]  /*1d10*/  HMMA.16816.F32 R24, R168, R32, RZ ;  /* 0x00000020a818723c */ /* 0x000fe200000018ff */
[----:B------:R-:W1:Y:S01]  /*1d20*/  LDSM.16.M88.4 R20, [R5+0x10100] ;  /* 0x010100000514783b */ /* 0x000e620000000200 */
[----:B------:R-:W-:-:S03]  /*1d30*/  IADD3 R2, R88, 0x2000, RZ ;  /* 0x0000200058027810 */ /* 0x000fc60007ffe0ff */
[----:B------:R-:W-:Y:S03]  /*1d40*/  LDSM.16.M88.4 R48, [R5+0x11100] ;  /* 0x011100000530783b */ /* 0x000fe60000000200 */
[----:B------:R-:W-:Y:S01]  /*1d50*/  HMMA.16816.F32 R36, R172, R40, R12 ;  /* 0x00000028ac24723c */ /* 0x000fe2000000180c */
[----:B------:R-:W-:Y:S04]  /*1d60*/  LDSM.16.M88.4 R60, [R5+0x11900] ;  /* 0x01190000053c783b */ /* 0x000fe80000000200 */
[----:B------:R-:W-:Y:S03]  /*1d70*/  LDSM.16.M88.4 R68, [R250+0x1000] ;  /* 0x00100000fa44783b */ /* 0x000fe60000000200 */
[----:B------:R-:W-:Y:S01]  /*1d80*/  HMMA.16816.F32 R12, R168, R34, RZ ;  /* 0x00000022a80c723c */ /* 0x000fe200000018ff */
[----:B------:R-:W-:Y:S04]  /*1d90*/  LDSM.16.M88.4 R76, [R250+0x1800] ;  /* 0x00180000fa4c783b */ /* 0x000fe80000000200 */
[----:B------:R-:W-:Y:S03]  /*1da0*/  LDSM.16.M88.4 R80, [R250+0x3800] ;  /* 0x00380000fa50783b */ /* 0x000fe60000000200 */
[----:B------:R-:W-:Y:S01]  /*1db0*/  HMMA.16816.F32 R40, R172, R42, R8 ;  /* 0x0000002aac28723c */ /* 0x000fe20000001808 */
[----:B------:R-:W-:Y:S04]  /*1dc0*/  STL [R1], R5 ;  /* 0x0000000501007387 */ /* 0x000fe80000100800 */
[----:B------:R2:W-:Y:S03]  /*1dd0*/  STL [R1+0x34], R2 ;  /* 0x0000340201007387 */ /* 0x0005e60000100800 */
[C---:B------:R-:W-:Y:S01]  /*1de0*/  HMMA.16816.F32 R8, R168.reuse, R44, RZ ;  /* 0x0000002ca808723c */ /* 0x040fe200000018ff */
[----:B------:R3:W-:Y:S07]  /*1df0*/  STL [R1+0x30], R6 ;  /* 0x0000300601007387 */ /* 0x0007ee0000100800 */
[C---:B------:R-:W-:Y:S01]  /*1e00*/  HMMA.16816.F32 R16, R168.reuse, R46, RZ ;  /* 0x0000002ea810723c */ /* 0x040fe200000018ff */
[----:B------:R-:W4:Y:S07]  /*1e10*/  LDSM.16.M88.4 R44, [R5+0x10900] ;  /* 0x01090000052c783b */ /* 0x000f2e0000000200 */
[----:B------:R-:W-:Y:S01]  /*1e20*/  HMMA.16816.F32 R28, R168, R52, RZ ;  /* 0x00000034a81c723c */ /* 0x000fe200000018ff */
[----:B--2---:R-:W-:-:S07]  /*1e30*/  IADD3 R2, R88, 0x3800, RZ ;  /* 0x0000380058027810 */ /* 0x004fce0007ffe0ff */
[----:B------:R-:W-:Y:S01]  /*1e40*/  HMMA.16816.F32 R32, R168, R54, RZ ;  /* 0x00000036a820723c */ /* 0x000fe200000018ff */
[----:B------:R-:W2:Y:S01]  /*1e50*/  LDSM.16.M88.4 R52, [R250] ;  /* 0x00000000fa34783b */ /* 0x000ea20000000200 */
[----:B---3--:R-:W-:-:S06]  /*1e60*/  IADD3 R6, R88, 0x5000, RZ ;  /* 0x0000500058067810 */ /* 0x008fcc0007ffe0ff */
[C---:B------:R-:W-:Y:S08]  /*1e70*/  HMMA.16816.F32 R24, R172.reuse, R56, R24 ;  /* 0x00000038ac18723c */ /* 0x040ff00000001818 */
[C---:B------:R-:W-:Y:S01]  /*1e80*/  HMMA.16816.F32 R12, R172.reuse, R58, R12 ;  /* 0x0000003aac0c723c */ /* 0x040fe2000000180c */
[----:B------:R-:W3:Y:S07]  /*1e90*/  LDSM.16.M88.4 R56, [R250+0x800] ;  /* 0x00080000fa38783b */ /* 0x000eee0000000200 */
[C---:B------:R-:W-:Y:S08]  /*1ea0*/  HMMA.16816.F32 R8, R172.reuse, R64, R8 ;  /* 0x00000040ac08723c */ /* 0x040ff00000001808 */
[C---:B------:R-:W-:Y:S01]  /*1eb0*/  HMMA.16816.F32 R16, R172.reuse, R66, R16 ;  /* 0x00000042ac10723c */ /* 0x040fe20000001810 */
[----:B------:R-:W-:Y:S07]  /*1ec0*/  LDSM.16.M88.4 R64, [R135+0x13100] ;  /* 0x013100008740783b */ /* 0x000fee0000000200 */
[C---:B------:R-:W-:Y:S08]  /*1ed0*/  HMMA.16816.F32 R28, R172.reuse, R72, R28 ;  /* 0x00000048ac1c723c */ /* 0x040ff0000000181c */
[----:B------:R-:W-:Y:S01]  /*1ee0*/  HMMA.16816.F32 R32, R172, R74, R32 ;  /* 0x0000004aac20723c */ /* 0x000fe20000001820 */
[----:B------:R-:W-:Y:S07]  /*1ef0*/  LDSM.16.M88.4 R72, [R135+0x13900] ;  /* 0x013900008748783b */ /* 0x000fee0000000200 */
[C---:B-1----:R-:W-:Y:S08]  /*1f00*/  HMMA.16816.F32 R36, R192.reuse, R20, R36 ;  /* 0x00000014c024723c */ /* 0x042ff00000001824 */
[C---:B------:R-:W-:Y:S08]  /*1f10*/  HMMA.16816.F32 R40, R192.reuse, R22, R40 ;  /* 0x00000016c028723c */ /* 0x040ff00000001828 */
[C---:B----4-:R-:W-:Y:S08]  /*1f20*/  HMMA.16816.F32 R24, R192.reuse, R44, R24 ;  /* 0x0000002cc018723c */ /* 0x050ff00000001818 */
[C---:B------:R-:W-:Y:S01]  /*1f30*/  HMMA.16816.F32 R20, R192.reuse, R46, R12 ;  /* 0x0000002ec014723c */ /* 0x040fe2000000180c */
[----:B------:R-:W1:Y:S04]  /*1f40*/  LDSM.16.M88.4 R12, [R135+0x12100] ;  /* 0x01210000870c783b */ /* 0x000e680000000200 */
[----:B------:R-:W4:Y:S03]  /*1f50*/  LDSM.16.M88.4 R44, [R135+0x12900] ;  /* 0x01290000872c783b */ /* 0x000f260000000200 */
[C---:B------:R-:W-:Y:S08]  /*1f60*/  HMMA.16816.F32 R8, R192.reuse, R48, R8 ;  /* 0x00000030c008723c */ /* 0x040ff00000001808 */
[C---:B------:R-:W-:Y:S01]  /*1f70*/  HMMA.16816.F32 R16, R192.reuse, R50, R16 ;  /* 0x00000032c010723c */ /* 0x040fe20000001810 */
[----:B------:R-:W5:Y:S07]  /*1f80*/  LDSM.16.M88.4 R48, [R88+0x2000] ;  /* 0x002000005830783b */ /* 0x000f6e0000000200 */
[C---:B------:R-:W-:Y:S08]  /*1f90*/  HMMA.16816.F32 R28, R192.reuse, R60, R28 ;  /* 0x0000003cc01c723c */ /* 0x040ff0000000181c */
[----:B------:R-:W-:Y:S01]  /*1fa0*/  HMMA.16816.F32 R32, R192, R62, R32 ;  /* 0x0000003ec020723c */ /* 0x000fe20000001820 */
[----:B------:R-:W-:Y:S07]  /*1fb0*/  LDSM.16.M88.4 R60, [R88+0x3000] ;  /* 0x00300000583c783b */ /* 0x000fee0000000200 */
[C---:B--2---:R-:W-:Y:S08]  /*1fc0*/  HMMA.16816.F32 R36, R196.reuse, R52, R36 ;  /* 0x00000034c424723c */ /* 0x044ff00000001824 */
[C---:B------:R-:W-:Y:S01]  /*1fd0*/  HMMA.16816.F32 R40, R196.reuse, R54, R40 ;  /* 0x00000036c428723c */ /* 0x040fe20000001828 */
[----:B------:R-:W2:Y:S07]  /*1fe0*/  LDSM.16.M88.4 R52, [R88+0x2800] ;  /* 0x002800005834783b */ /* 0x000eae0000000200 */
[C---:B---3--:R-:W-:Y:S08]  /*1ff0*/  HMMA.16816.F32 R24, R196.reuse, R56, R24 ;  /* 0x00000038c418723c */ /* 0x048ff00000001818 */
[C---:B------:R-:W-:Y:S01]  /*2000*/  HMMA.16816.F32 R20, R196.reuse, R58, R20 ;  /* 0x0000003ac414723c */ /* 0x040fe20000001814 */
[----:B------:R-:W-:Y:S07]  /*2010*/  LDSM.16.M88.4 R56, [R5+0x12900] ;  /* 0x012900000538783b */ /* 0x000fee0000000200 */
[C---:B------:R-:W-:Y:S08]  /*2020*/  HMMA.16816.F32 R8, R196.reuse, R68, R8 ;  /* 0x00000044c408723c */ /* 0x040ff00000001808 */
[C---:B------:R-:W-:Y:S01]  /*2030*/  HMMA.16816.F32 R16, R196.reuse, R70, R16 ;  /* 0x00000046c410723c */ /* 0x040fe20000001810 */
[----:B------:R-:W-:Y:S07]  /*2040*/  LDSM.16.M88.4 R68, [R250+0x3000] ;  /* 0x00300000fa44783b */ /* 0x000fee0000000200 */
[C---:B------:R-:W-:Y:S08]  /*2050*/  HMMA.16816.F32 R28, R196.reuse, R76, R28 ;  /* 0x0000004cc41c723c */ /* 0x040ff0000000181c */
[----:B------:R-:W-:Y:S01]  /*2060*/  HMMA.16816.F32 R32, R196, R78, R32 ;  /* 0x0000004ec420723c */ /* 0x000fe20000001820 */
[----:B------:R-:W3:Y:S07]  /*2070*/  LDSM.16.M88.4 R76, [R88+0x3800] ;  /* 0x00380000584c783b */ /* 0x000eee0000000200 */
[C---:B-1----:R-:W-:Y:S08]  /*2080*/  HMMA.16816.F32 R36, R200.reuse, R12, R36 ;  /* 0x0000000cc824723c */ /* 0x042ff00000001824 */
[C---:B------:R-:W-:Y:S08]  /*2090*/  HMMA.16816.F32 R40, R200.reuse, R14, R40 ;  /* 0x0000000ec828723c */ /* 0x040ff00000001828 */
[C---:B----4-:R-:W-:Y:S08]  /*20a0*/  HMMA.16816.F32 R24, R200.reuse, R44, R24 ;  /* 0x0000002cc818723c */ /* 0x050ff00000001818 */
[C---:B------:R-:W-:Y:S01]  /*20b0*/  HMMA.16816.F32 R20, R200.reuse, R46, R20 ;  /* 0x0000002ec814723c */ /* 0x040fe20000001814 */
[----:B------:R-:W1:Y:S07]  /*20c0*/  LDSM.16.M88.4 R44, [R5+0x12100] ;  /* 0x01210000052c783b */ /* 0x000e6e0000000200 */
[C---:B------:R-:W-:Y:S08]  /*20d0*/  HMMA.16816.F32 R12, R200.reuse, R64, R8 ;  /* 0x00000040c80c723c */ /* 0x040ff00000001808 */
[C---:B------:R-:W-:Y:S01]  /*20e0*/  HMMA.16816.F32 R8, R200.reuse, R66, R16 ;  /* 0x00000042c808723c */ /* 0x040fe20000001810 */
[----:B------:R-:W4:Y:S07]  /*20f0*/  LDSM.16.M88.4 R64, [R5+0x13100] ;  /* 0x013100000540783b */ /* 0x000f2e0000000200 */
[C---:B------:R-:W-:Y:S08]  /*2100*/  HMMA.16816.F32 R28, R200.reuse, R72, R28 ;  /* 0x00000048c81c723c */ /* 0x040ff0000000181c */
[----:B------:R-:W-:Y:S01]  /*2110*/  HMMA.16816.F32 R32, R200, R74, R32 ;  /* 0x0000004ac820723c */ /* 0x000fe20000001820 */
[----:B------:R-:W1:Y:S07]  /*2120*/  LDSM.16.M88.4 R72, [R5+0x13900] ;  /* 0x013900000548783b */ /* 0x000e6e0000000200 */
[C---:B-----5:R-:W-:Y:S08]  /*2130*/  HMMA.16816.F32 R36, R204.reuse, R48, R36 ;  /* 0x00000030cc24723c */ /* 0x060ff00000001824 */
[C---:B------:R-:W-:Y:S01]  /*2140*/  HMMA.16816.F32 R40, R204.reuse, R50, R40 ;  /* 0x00000032cc28723c */ /* 0x040fe20000001828 */
[----:B------:R-:W-:Y:S07]  /*2150*/  LDSM.16.M88.4 R48, [R135+0x14100] ;  /* 0x014100008730783b */ /* 0x000fee0000000200 */
[C---:B--2---:R-:W-:Y:S08]  /*2160*/  HMMA.16816.F32 R24, R204.reuse, R52, R24 ;  /* 0x00000034cc18723c */ /* 0x044ff00000001818 */
[C---:B------:R-:W-:Y:S01]  /*2170*/  HMMA.16816.F32 R20, R204.reuse, R54, R20 ;  /* 0x00000036cc14723c */ /* 0x040fe20000001814 */
[----:B------:R-:W2:Y:S07]  /*2180*/  LDSM.16.M88.4 R52, [R250+0x2000] ;  /* 0x00200000fa34783b */ /* 0x000eae0000000200 */
[C---:B------:R-:W-:Y:S08]  /*2190*/  HMMA.16816.F32 R16, R204.reuse, R60, R12 ;  /* 0x0000003ccc10723c */ /* 0x040ff0000000180c */
[C---:B------:R-:W-:Y:S01]  /*21a0*/  HMMA.16816.F32 R12, R204.reuse, R62, R8 ;  /* 0x0000003ecc0c723c */ /* 0x040fe20000001808 */
[----:B------:R-:W5:Y:S07]  /*21b0*/  LDSM.16.M88.4 R60, [R250+0x2800] ;  /* 0x00280000fa3c783b */ /* 0x000f6e0000000200 */
[C---:B---3--:R-:W-:Y:S08]  /*21c0*/  HMMA.16816.F32 R8, R204.reuse, R76, R28 ;  /* 0x0000004ccc08723c */ /* 0x048ff0000000181c */
[----:B------:R-:W-:Y:S01]  /*21d0*/  HMMA.16816.F32 R32, R204, R78, R32 ;  /* 0x0000004ecc20723c */ /* 0x000fe20000001820 */
[----:B------:R-:W-:Y:S07]  /*21e0*/  LDSM.16.M88.4 R76, [R135+0x15900] ;  /* 0x01590000874c783b */ /* 0x000fee0000000200 */
[C---:B-1----:R-:W-:Y:S08]  /*21f0*/  HMMA.16816.F32 R36, R208.reuse, R44, R36 ;  /* 0x0000002cd024723c */ /* 0x042ff00000001824 */
[C---:B------:R-:W-:Y:S01]  /*2200*/  HMMA.16816.F32 R40, R208.reuse, R46, R40 ;  /* 0x0000002ed028723c */ /* 0x040fe20000001828 */
[----:B------:R-:W-:Y:S07]  /*2210*/  LDSM.16.M88.4 R44, [R88+0x4000] ;  /* 0x00400000582c783b */ /* 0x000fee0000000200 */
[C---:B------:R-:W-:Y:S08]  /*2220*/  HMMA.16816.F32 R28, R208.reuse, R56, R24 ;  /* 0x00000038d01c723c */ /* 0x040ff00000001818 */
[C---:B------:R-:W-:Y:S01]  /*2230*/  HMMA.16816.F32 R24, R208.reuse, R58, R20 ;  /* 0x0000003ad018723c */ /* 0x040fe20000001814 */
[----:B------:R-:W1:Y:S07]  /*2240*/  LDSM.16.M88.4 R56, [R135+0x14900] ;  /* 0x014900008738783b */ /* 0x000e6e0000000200 */
[C---:B----4-:R-:W-:Y:S08]  /*2250*/  HMMA.16816.F32 R20, R208.reuse, R64, R16 ;  /* 0x00000040d014723c */ /* 0x050ff00000001810 */
[C---:B------:R-:W-:Y:S01]  /*2260*/  HMMA.16816.F32 R16, R208.reuse, R66, R12 ;  /* 0x00000042d010723c */ /* 0x040fe2000000180c */
[----:B------:R-:W3:Y:S07]  /*2270*/  LDSM.16.M88.4 R64, [R135+0x15100] ;  /* 0x015100008740783b */ /* 0x000eee0000000200 */
[C---:B------:R-:W-:Y:S08]  /*2280*/  HMMA.16816.F32 R12, R208.reuse, R72, R8 ;  /* 0x00000048d00c723c */ /* 0x040ff00000001808 */
[----:B------:R-:W-:Y:S01]  /*2290*/  HMMA.16816.F32 R8, R208, R74, R32 ;  /* 0x0000004ad008723c */ /* 0x000fe20000001820 */
[----:B------:R-:W-:Y:S07]  /*22a0*/  LDSM.16.M88.4 R72, [R88+0x5800] ;  /* 0x005800005848783b */ /* 0x000fee0000000200 */
[C---:B--2---:R-:W-:Y:S08]  /*22b0*/  HMMA.16816.F32 R36, R212.reuse, R52, R36 ;  /* 0x00000034d424723c */ /* 0x044ff00000001824 */
[C---:B------:R-:W-:Y:S01]  /*22c0*/  HMMA.16816.F32 R40, R212.reuse, R54, R40 ;  /* 0x00000036d428723c */ /* 0x040fe20000001828 */
[----:B------:R-:W-:Y:S07]  /*22d0*/  LDSM.16.M88.4 R52, [R88+0x4800] ;  /* 0x004800005834783b */ /* 0x000fee0000000200 */
[C---:B-----5:R-:W-:Y:S08]  /*22e0*/  HMMA.16816.F32 R32, R212.reuse, R60, R28 ;  /* 0x0000003cd420723c */ /* 0x060ff0000000181c */
[C---:B------:R-:W-:Y:S01]  /*22f0*/  HMMA.16816.F32 R28, R212.reuse, R62, R24 ;  /* 0x0000003ed41c723c */ /* 0x040fe20000001818 */
[----:B------:R-:W2:Y:S07]  /*2300*/  LDSM.16.M88.4 R60, [R88+0x5000] ;  /* 0x00500000583c783b */ /* 0x000eae0000000200 */
[C---:B------:R-:W-:Y:S08]  /*2310*/  HMMA.16816.F32 R24, R212.reuse, R68, R20 ;  /* 0x00000044d418723c */ /* 0x040ff00000001814 */
[C---:B------:R-:W-:Y:S01]  /*2320*/  HMMA.16816.F32 R20, R212.reuse, R70, R16 ;  /* 0x00000046d414723c */ /* 0x040fe20000001810 */
[----:B------:R-:W-:Y:S07]  /*2330*/  LDSM.16.M88.4 R68, [R5+0x14900] ;  /* 0x014900000544783b */ /* 0x000fee0000000200 */
[C---:B------:R-:W-:Y:S08]  /*2340*/  HMMA.16816.F32 R16, R212.reuse, R80, R12 ;  /* 0x00000050d410723c */ /* 0x040ff0000000180c */
[----:B------:R-:W-:Y:S08]  /*2350*/  HMMA.16816.F32 R12, R212, R82, R8 ;  /* 0x00000052d40c723c */ /* 0x000ff00000001808 */
[C---:B------:R-:W-:Y:S08]  /*2360*/  HMMA.16816.F32 R8, R216.reuse, R48, R36 ;  /* 0x00000030d808723c */ /* 0x040ff00000001824 */
[C---:B------:R-:W-:Y:S01]  /*2370*/  HMMA.16816.F32 R40, R216.reuse, R50, R40 ;  /* 0x00000032d828723c */ /* 0x040fe20000001828 */
[----:B------:R-:W4:Y:S07]  /*2380*/  LDSM.16.M88.4 R48, [R5+0x14100] ;  /* 0x014100000530783b */ /* 0x000f2e0000000200 */
[C---:B-1----:R-:W-:Y:S08]  /*2390*/  HMMA.16816.F32 R36, R216.reuse, R56, R32 ;  /* 0x00000038d824723c */ /* 0x042ff00000001820 */
[C---:B------:R-:W-:Y:S01]  /*23a0*/  HMMA.16816.F32 R32, R216.reuse, R58, R28 ;  /* 0x0000003ad820723c */ /* 0x040fe2000000181c */
[----:B------:R-:W-:Y:S07]  /*23b0*/  LDSM.16.M88.4 R56, [R5+0x15900] ;  /* 0x015900000538783b */ /* 0x000fee0000000200 */
[C---:B---3--:R-:W-:Y:S08]  /*23c0*/  HMMA.16816.F32 R28, R216.reuse, R64, R24 ;  /* 0x00000040d81c723c */ /* 0x048ff00000001818 */
[C---:B------:R-:W-:Y:S08]  /*23d0*/  HMMA.16816.F32 R24, R216.reuse, R66, R20 ;  /* 0x00000042d818723c */ /* 0x040ff00000001814 */
[C---:B------:R-:W-:Y:S08]  /*23e0*/  HMMA.16816.F32 R20, R216.reuse, R76, R16 ;  /* 0x0000004cd814723c */ /* 0x040ff00000001810 */
[----:B------:R-:W-:Y:S08]  /*23f0*/  HMMA.16816.F32 R16, R216, R78, R12 ;  /* 0x0000004ed810723c */ /* 0x000ff0000000180c */
[C---:B------:R-:W-:Y:S08]  /*2400*/  HMMA.16816.F32 R12, R220.reuse, R44, R8 ;  /* 0x0000002cdc0c723c */ /* 0x040ff00000001808 */
[C---:B--2---:R-:W-:Y:S08]  /*2410*/  HMMA.16816.F32 R28, R220.reuse, R60, R28 ;  /* 0x0000003cdc1c723c */ /* 0x044ff0000000181c */
[C---:B------:R-:W-:Y:S08]  /*2420*/  HMMA.16816.F32 R24, R220.reuse, R62, R24 ;  /* 0x0000003edc18723c */ /* 0x040ff00000001818 */
[C---:B------:R-:W-:Y:S08]  /*2430*/  HMMA.16816.F32 R60, R220.reuse, R74, R16 ;  /* 0x0000004adc3c723c */ /* 0x040ff00000001810 */
[----:B------:R-:W-:Y:S08]  /*2440*/  HMMA.16816.F32 R32, R220, R54, R32 ;  /* 0x00000036dc20723c */ /* 0x000ff00000001820 */
[----:B----4-:R-:W-:Y:S01]  /*2450*/  HMMA.16816.F32 R16, R224, R48, R12 ;  /* 0x00000030e010723c */ /* 0x010fe2000000180c */
[----:B------:R-:W1:Y:S07]  /*2460*/  LDSM.16.M88.4 R12, [R250+0x4000] ;  /* 0x00400000fa0c783b */ /* 0x000e6e0000000200 */
[C---:B------:R-:W-:Y:S08]  /*2470*/  HMMA.16816.F32 R8, R220.reuse, R46, R40 ;  /* 0x0000002edc08723c */ /* 0x040ff00000001828 */
[C---:B------:R-:W-:Y:S01]  /*2480*/  HMMA.16816.F32 R64, R220.reuse, R72, R20 ;  /* 0x00000048dc40723c */ /* 0x040fe20000001814 */
[----:B------:R-:W2:Y:S04]  /*2490*/  LDSM.16.M88.4 R20, [R5+0x15100] ;  /* 0x015100000514783b */ /* 0x000ea80000000200 */
[----:B------:R-:W-:Y:S03]  /*24a0*/  LDSM.16.M88.4 R72, [R250+0x5800] ;  /* 0x00580000fa48783b */ /* 0x000fe60000000200 */
[----:B------:R-:W-:Y:S01]  /*24b0*/  HMMA.16816.F32 R36, R220, R52, R36 ;  /* 0x00000034dc24723c */ /* 0x000fe20000001824 */
[----:B------:R-:W-:Y:S07]  /*24c0*/  LDSM.16.M88.4 R52, [R250+0x4800] ;  /* 0x00480000fa34783b */ /* 0x000fee0000000200 */
[C---:B------:R-:W-:Y:S01]  /*24d0*/  HMMA.16816.F32 R44, R224.reuse, R70, R32 ;  /* 0x00000046e02c723c */ /* 0x040fe20000001820 */
[----:B------:R-:W3:Y:S07]  /*24e0*/  LDSM.16.M88.4 R32, [R135+0x16100] ;  /* 0x016100008720783b */ /* 0x000eee0000000200 */
[----:B------:R-:W-:Y:S08]  /*24f0*/  HMMA.16816.F32 R8, R224, R50, R8 ;  /* 0x00000032e008723c */ /* 0x000ff00000001808 */
[----:B-1----:R-:W-:Y:S08]  /*2500*/  HMMA.16816.F32 R16, R228, R12, R16 ;  /* 0x0000000ce410723c */ /* 0x002ff00000001810 */
[C---:B------:R-:W-:Y:S01]  /*2510*/  HMMA.16816.F32 R48, R224.reuse, R68, R36 ;  /* 0x00000044e030723c */ /* 0x040fe20000001824 */
[----:B------:R-:W-:Y:S07]  /*2520*/  LDSM.16.M88.4 R68, [R250+0x5000] ;  /* 0x00500000fa44783b */ /* 0x000fee0000000200 */
[C---:B--2---:R-:W-:Y:S08]  /*2530*/  HMMA.16816.F32 R40, R224.reuse, R20, R28 ;  /* 0x00000014e028723c */ /* 0x044ff0000000181c */
[C---:B------:R-:W-:Y:S01]  /*2540*/  HMMA.16816.F32 R28, R224.reuse, R22, R24 ;  /* 0x00000016e01c723c */ /* 0x040fe20000001818 */
[----:B------:R-:W1:Y:S07]  /*2550*/  LDSM.16.M88.4 R20, [R88+0x6000] ;  /* 0x006000005814783b */ /* 0x000e6e0000000200 */
[----:B------:R-:W-:Y:S01]  /*2560*/  HMMA.16816.F32 R36, R224, R56, R64 ;  /* 0x00000038e024723c */ /* 0x000fe20000001840 */
[----:B------:R-:W-:Y:S07]  /*2570*/  LDSM.16.M88.4 R64, [R135+0x17900] ;  /* 0x017900008740783b */ /* 0x000fee0000000200 */
[----:B------:R-:W-:Y:S08]  /*2580*/  HMMA.16816.F32 R8, R228, R14, R8 ;  /* 0x0000000ee408723c */ /* 0x000ff00000001808 */
[----:B---3--:R-:W-:Y:S08]  /*2590*/  HMMA.16816.F32 R12, R232, R32, R16 ;  /* 0x00000020e80c723c */ /* 0x008ff00000001810 */
[C---:B------:R-:W-:Y:S01]  /*25a0*/  HMMA.16816.F32 R24, R228.reuse, R52, R48 ;  /* 0x00000034e418723c */ /* 0x040fe20000001830 */
[----:B------:R-:W-:Y:S07]  /*25b0*/  LDSM.16.M88.4 R48, [R88+0x6800] ;  /* 0x006800005830783b */ /* 0x000fee0000000200 */
[C---:B------:R-:W-:Y:S01]  /*25c0*/  HMMA.16816.F32 R76, R228.reuse, R72, R36 ;  /* 0x00000048e44c723c */ /* 0x040fe20000001824 */
[----:B------:R-:W2:Y:S07]  /*25d0*/  LDSM.16.M88.4 R36, [R5+0x16100] ;  /* 0x016100000524783b */ /* 0x000eae0000000200 */
[----:B------:R-:W-:Y:S01]  /*25e0*/  HMMA.16816.F32 R52, R228, R54, R44 ;  /* 0x00000036e434723c */ /* 0x000fe2000000182c */
[----:B------:R-:W3:Y:S07]  /*25f0*/  LDSM.16.M88.4 R44, [R135+0x16900] ;  /* 0x01690000872c783b */ /* 0x000eee0000000200 */
[----:B------:R-:W-:Y:S08]  /*2600*/  HMMA.16816.F32 R8, R232, R34, R8 ;  /* 0x00000022e808723c */ /* 0x000ff00000001808 */
[----:B-1----:R-:W-:Y:S08]  /*2610*/  HMMA.16816.F32 R12, R236, R20, R12 ;  /* 0x00000014ec0c723c */ /* 0x002ff0000000180c */
[----:B------:R-:W-:Y:S08]  /*2620*/  HMMA.16816.F32 R80, R224, R58, R60 ;  /* 0x0000003ae050723c */ /* 0x000ff0000000183c */
[C---:B------:R-:W-:Y:S01]  /*2630*/  HMMA.16816.F32 R60, R228.reuse, R68, R40 ;  /* 0x00000044e43c723c */ /* 0x040fe20000001828 */
[----:B------:R-:W1:Y:S07]  /*2640*/  LDSM.16.M88.4 R40, [R250+0x6000] ;  /* 0x00600000fa28783b */ /* 0x000e6e0000000200 */
[----:B------:R-:W-:Y:S01]  /*2650*/  HMMA.16816.F32 R56, R228, R70, R28 ;  /* 0x00000046e438723c */ /* 0x000fe2000000181c */
[----:B------:R-:W4:Y:S07]  /*2660*/  LDSM.16.M88.4 R28, [R135+0x17100] ;  /* 0x01710000871c783b */ /* 0x000f2e0000000200 */
[----:B------:R-:W-:Y:S08]  /*2670*/  HMMA.16816.F32 R8, R236, R22, R8 ;  /* 0x00000016ec08723c */ /* 0x000ff00000001808 */
[----:B--2---:R-:W-:Y:S08]  /*2680*/  HMMA.16816.F32 R12, R240, R36, R12 ;  /* 0x00000024f00c723c */ /* 0x004ff0000000180c */
[C---:B---3--:R-:W-:Y:S08]  /*2690*/  HMMA.16816.F32 R16, R232.reuse, R44, R24 ;  /* 0x0000002ce810723c */ /* 0x048ff00000001818 */
[----:B------:R-:W-:Y:S01]  /*26a0*/  HMMA.16816.F32 R24, R232, R46, R52 ;  /* 0x0000002ee818723c */ /* 0x000fe20000001834 */
[----:B------:R-:W2:Y:S04]  /*26b0*/  LDSM.16.M88.4 R52, [R88+0x7000] ;  /* 0x007000005834783b */ /* 0x000ea80000000200 */
[----:B------:R-:W3:Y:S03]  /*26c0*/  LDSM.16.M88.4 R44, [R5+0x16900] ;  /* 0x01690000052c783b */ /* 0x000ee60000000200 */
[----:B------:R-:W-:Y:S08]  /*26d0*/  HMMA.16816.F32 R8, R240, R38, R8 ;  /* 0x00000026f008723c */ /* 0x000ff00000001808 */
[----:B-1----:R-:W-:Y:S08]  /*26e0*/  HMMA.16816.F32 R32, R244, R40, R12 ;  /* 0x00000028f420723c */ /* 0x002ff0000000180c */
[----:B------:R-:W-:Y:S08]  /*26f0*/  HMMA.16816.F32 R20, R236, R48, R16 ;  /* 0x00000030ec14723c */ /* 0x000ff00000001810 */
[----:B----4-:R-:W-:Y:S08]  /*2700*/  HMMA.16816.F32 R12, R232, R28, R60 ;  /* 0x0000001ce80c723c */ /* 0x010ff0000000183c */
[----:B------:R-:W-:Y:S01]  /*2710*/  HMMA.16816.F32 R16, R236, R50, R24 ;  /* 0x00000032ec10723c */ /* 0x000fe20000001818 */
[----:B------:R-:W-:Y:S01]  /*2720*/  LDSM.16.M88.4 R48, [R88+0x7800] ;  /* 0x007800005830783b */ /* 0x000fe20000000200 */
[----:B------:R-:W-:-:S02]  /*2730*/  FMUL.FTZ R32, R32, c[0x0][0x320] ;  /* 0x0000c80020207a20 */ /* 0x000fc40000410000 */
[----:B------:R-:W-:Y:S02]  /*2740*/  FMUL.FTZ R33, R33, c[0x0][0x320] ;  /* 0x0000c80021217a20 */ /* 0x000fe40000410000 */
[----:B------:R-:W-:Y:S02]  /*2750*/  FMUL.FTZ R34, R34, c[0x0][0x320] ;  /* 0x0000c80022227a20 */ /* 0x000fe40000410000 */
[----:B------:R-:W-:Y:S01]  /*2760*/  HMMA.16816.F32 R36, R232, R30, R56 ;  /* 0x0000001ee824723c */ /* 0x000fe20000001838 */
[----:B------:R-:W-:Y:S01]  /*2770*/  LDSM.16.M88.4 R56, [R250+0x6800] ;  /* 0x00680000fa38783b */ /* 0x000fe20000000200 */
[----:B------:R-:W-:-:S04]  /*2780*/  FMUL.FTZ R35, R35, c[0x0][0x320] ;  /* 0x0000c80023237a20 */ /* 0x000fc80000410000 */
[----:B------:R-:W1:Y:S02]  /*2790*/  MUFU.TANH R73, R35 ;  /* 0x0000002300497308 */ /* 0x000e640000002400 */
[----:B------:R-:W-:Y:S01]  /*27a0*/  HMMA.16816.F32 R28, R244, R42, R8 ;  /* 0x0000002af41c723c */ /* 0x000fe20000001808 */
[----:B------:R-:W4:Y:S07]  /*27b0*/  LDSM.16.M88.4 R40, [R5+0x17100] ;  /* 0x017100000528783b */ /* 0x000f2e0000000200 */
[----:B--2---:R-:W-:Y:S08]  /*27c0*/  HMMA.16816.F32 R12, R236, R52, R12 ;  /* 0x00000034ec0c723c */ /* 0x004ff0000000180c */
[----:B---3--:R-:W-:Y:S08]  /*27d0*/  HMMA.16816.F32 R8, R240, R46, R16 ;  /* 0x0000002ef008723c */ /* 0x008ff00000001810 */
[----:B------:R-:W-:Y:S01]  /*27e0*/  HMMA.16816.F32 R68, R228, R74, R80 ;  /* 0x0000004ae444723c */ /* 0x000fe20000001850 */
[----:B------:R-:W2:Y:S01]  /*27f0*/  MUFU.TANH R80, R32 ;  /* 0x0000002000507308 */ /* 0x000ea20000002400 */
[----:B------:R-:W-:-:S02]  /*2800*/  FMUL.FTZ R28, R28, c[0x0][0x320] ;  /* 0x0000c8001c1c7a20 */ /* 0x000fc40000410000 */
[----:B------:R-:W-:Y:S02]  /*2810*/  FMUL.FTZ R29, R29, c[0x0][0x320] ;  /* 0x0000c8001d1d7a20 */ /* 0x000fe40000410000 */
[----:B------:R-:W-:Y:S02]  /*2820*/  FMUL.FTZ R30, R30, c[0x0][0x320] ;  /* 0x0000c8001e1e7a20 */ /* 0x000fe40000410000 */
[----:B------:R-:W-:Y:S01]  /*2830*/  HMMA.16816.F32 R20, R240, R44, R20 ;  /* 0x0000002cf014723c */ /* 0x000fe20000001814 */
[----:B------:R-:W3:Y:S01]  /*2840*/  MUFU.TANH R75, R33 ;  /* 0x00000021004b7308 */ /* 0x000ee20000002400 */
[----:B------:R-:W-:Y:S01]  /*2850*/  LDSM.16.M88.4 R44, [R250+0x7000] ;  /* 0x00700000fa2c783b */ /* 0x000fe20000000200 */
[----:B------:R-:W-:-:S05]  /*2860*/  FMUL.FTZ R31, R31, c[0x0][0x320] ;  /* 0x0000c8001f1f7a20 */ /* 0x000fca0000410000 */
[----:B------:R-:W-:Y:S01]  /*2870*/  HMMA.16816.F32 R60, R232, R64, R76 ;  /* 0x00000040e83c723c */ /* 0x000fe2000000184c */
[----:B------:R5:W1:Y:S07]  /*2880*/  MUFU.TANH R74, R34 ;  /* 0x00000022004a7308 */ /* 0x000a6e0000002400 */
[----:B----4-:R-:W-:Y:S01]  /*2890*/  HMMA.16816.F32 R16, R240, R40, R12 ;  /* 0x00000028f010723c */ /* 0x010fe2000000180c */
[----:B------:R-:W4:Y:S07]  /*28a0*/  MUFU.TANH R72, R28 ;  /* 0x0000001c00487308 */ /* 0x000f2e0000002400 */
[----:B------:R-:W-:Y:S01]  /*28b0*/  HMMA.16816.F32 R12, R244, R58, R8 ;  /* 0x0000003af40c723c */ /* 0x000fe20000001808 */
[----:B------:R-:W1:Y:S07]  /*28c0*/  MUFU.TANH R65, R29 ;  /* 0x0000001d00417308 */ /* 0x000e6e0000002400 */
[----:B------:R-:W-:Y:S01]  /*28d0*/  HMMA.16816.F32 R8, R232, R66, R68 ;  /* 0x00000042e808723c */ /* 0x000fe20000001844 */
[----:B------:R-:W1:Y:S07]  /*28e0*/  MUFU.TANH R64, R30 ;  /* 0x0000001e00407308 */ /* 0x000e6e0000002400 */
[----:B-----5:R-:W-:Y:S01]  /*28f0*/  HMMA.16816.F32 R32, R236, R54, R36 ;  /* 0x00000036ec20723c */ /* 0x020fe20000001824 */
[----:B------:R5:W1:Y:S07]  /*2900*/  LDSM.16.M88.4 R36, [R5+0x17900] ;  /* 0x017900000524783b */ /* 0x000a6e0000000200 */
[----:B------:R-:W-:Y:S01]  /*2910*/  HMMA.16816.F32 R24, R244, R56, R20 ;  /* 0x00000038f418723c */ /* 0x000fe20000001814 */
[----:B------:R2:W1:Y:S01]  /*2920*/  MUFU.TANH R57, R31 ;  /* 0x0000001f00397308 */ /* 0x0004620000002400 */
[----:B------:R-:W-:-:S02]  /*2930*/  FMUL.FTZ R12, R12, c[0x0][0x320] ;  /* 0x0000c8000c0c7a20 */ /* 0x000fc40000410000 */
[----:B------:R-:W-:Y:S02]  /*2940*/  FMUL.FTZ R13, R13, c[0x0][0x320] ;  /* 0x0000c8000d0d7a20 */ /* 0x000fe40000410000 */
[----:B------:R-:W-:Y:S02]  /*2950*/  FMUL.FTZ R14, R14, c[0x0][0x320] ;  /* 0x0000c8000e0e7a20 */ /* 0x000fe40000410000 */
[C---:B------:R-:W-:Y:S01]  /*2960*/  HMMA.16816.F32 R20, R236.reuse, R48, R60 ;  /* 0x00000030ec14723c */ /* 0x040fe2000000183c */
[----:B------:R-:W-:Y:S01]  /*2970*/  FMUL.FTZ R15, R15, c[0x0][0x320] ;  /* 0x0000c8000f0f7a20 */ /* 0x000fe20000410000 */
[----:B------:R-:W1:Y:S06]  /*2980*/  MUFU.TANH R52, R12 ;  /* 0x0000000c00347308 */ /* 0x000e6c0000002400 */
[----:B------:R-:W-:Y:S01]  /*2990*/  HMMA.16816.F32 R8, R236, R50, R8 ;  /* 0x00000032ec08723c */ /* 0x000fe20000001808 */
[----:B-----5:R-:W-:Y:S01]  /*29a0*/  IADD3 R5, R88, 0x3000, RZ ;  /* 0x0000300058057810 */ /* 0x020fe20007ffe0ff */
[----:B------:R-:W1:Y:S04]  /*29b0*/  MUFU.TANH R49, R13 ;  /* 0x0000000d00317308 */ /* 0x000e680000002400 */
[----:B------:R5:W-:Y:S02]  /*29c0*/  STL [R1+0x2c], R5 ;  /* 0x00002c0501007387 */ /* 0x000be40000100800 */
[----:B--2---:R-:W-:Y:S01]  /*29d0*/  HMMA.16816.F32 R28, R240, R42, R32 ;  /* 0x0000002af01c723c */ /* 0x004fe20000001820 */
[----:B------:R-:W-:Y:S01]  /*29e0*/  FMUL.FTZ R24, R24, c[0x0][0x320] ;  /* 0x0000c80018187a20 */ /* 0x000fe20000410000 */
[----:B------:R-:W2:Y:S01]  /*29f0*/  LDSM.16.M88.4 R32, [R250+0x7800] ;  /* 0x00780000fa20783b */ /* 0x000ea20000000200 */
[----:B------:R-:W-:Y:S01]  /*2a00*/  FMUL.FTZ R25, R25, c[0x0][0x320] ;  /* 0x0000c80019197a20 */ /* 0x000fe20000410000 */
[----:B------:R-:W2:Y:S01]  /*2a10*/  MUFU.TANH R48, R14 ;  /* 0x0000000e00307308 */ /* 0x000ea20000002400 */
[----:B------:R-:W-:Y:S01]  /*2a20*/  FMUL.FTZ R26, R26, c[0x0][0x320] ;  /* 0x0000c8001a1a7a20 */ /* 0x000fe20000410000 */
[----:B------:R3:W-:Y:S01]  /*2a30*/  STL [R1+0x28], R2 ;  /* 0x0000280201007387 */ /* 0x0007e20000100800 */
[----:B------:R-:W-:Y:S01]  /*2a40*/  FMUL.FTZ R27, R27, c[0x0][0x320] ;  /* 0x0000c8001b1b7a20 */ /* 0x000fe20000410000 */
[----:B------:R-:W-:-:S04]  /*2a50*/  DEPBAR.LE SB0, 0x0 ;  /* 0x000080000000791a */ /* 0x000fc80000000000 */
[----:B------:R-:W2:Y:S04]  /*2a60*/  MUFU.TANH R56, R24 ;  /* 0x0000001800387308 */ /* 0x000ea80000002400 */
[----:B-1----:R-:W-:Y:S04]  /*2a70*/  HMMA.16816.F32 R8, R240, R38, R8 ;  /* 0x00000026f008723c */ /* 0x002fe80000001808 */
[----:B------:R-:W1:Y:S01]  /*2a80*/  MUFU.TANH R55, R25 ;  /* 0x0000001900377308 */ /* 0x000e620000002400 */
[----:B-----5:R-:W-:-:S07]  /*2a90*/  IADD3 R5, R88, 0x4000, RZ ;  /* 0x0000400058057810 */ /* 0x020fce0007ffe0ff */
[----:B------:R-:W1:Y:S01]  /*2aa0*/  MUFU.TANH R54, R26 ;  /* 0x0000001a00367308 */ /* 0x000e620000002400 */
[----:B------:R5:W-:Y:S01]  /*2ab0*/  STL [R1+0x24], R5 ;  /* 0x0000240501007387 */ /* 0x000be20000100800 */
[----:B---3--:R-:W-:-:S06]  /*2ac0*/  IADD3 R2, R88, 0x4800, RZ ;  /* 0x0000480058027810 */ /* 0x008fcc0007ffe0ff */
[----:B------:R3:W1:Y:S01]  /*2ad0*/  MUFU.TANH R53, R27 ;  /* 0x0000001b00357308 */ /* 0x0006620000002400 */
[----:B------:R1:W-:Y:S04]  /*2ae0*/  STL [R1+0x20], R2 ;  /* 0x0000200201007387 */ /* 0x0003e80000100800 */
[----:B------:R4:W-:Y:S01]  /*2af0*/  STL [R1+0x1c], R6 ;  /* 0x00001c0601007387 */ /* 0x0009e20000100800 */
[C---:B--2---:R-:W-:Y:S08]  /*2b00*/  HMMA.16816.F32 R8, R244.reuse, R34, R8 ;  /* 0x00000022f408723c */ /* 0x044ff00000001808 */
[----:B---3--:R-:W-:Y:S01]  /*2b10*/  HMMA.16816.F32 R24, R244, R44, R16 ;  /* 0x0000002cf418723c */ /* 0x008fe20000001810 */
[----:B------:R2:W3:Y:S01]  /*2b20*/  MUFU.TANH R45, R15 ;  /* 0x0000000f002d7308 */ /* 0x0004e20000002400 */
[----:B-----5:R-:W-:-:S05]  /*2b30*/  IADD3 R5, R88, 0x5800, RZ ;  /* 0x0000580058057810 */ /* 0x020fca0007ffe0ff */
[----:B------:R5:W-:Y:S01]  /*2b40*/  STL [R1+0x18], R5 ;  /* 0x0000180501007387 */ /* 0x000be20000100800 */
[----:B------:R-:W-:Y:S01]  /*2b50*/  HMMA.16816.F32 R16, R240, R36, R20 ;  /* 0x00000024f010723c */ /* 0x000fe20000001814 */
[C---:B-1----:R-:W-:Y:S02]  /*2b60*/  IADD3 R2, R88.reuse, 0x6000, RZ ;  /* 0x0000600058027810 */ /* 0x042fe40007ffe0ff */
[----:B----4-:R-:W-:-:S03]  /*2b70*/  IADD3 R6, R88, 0x6800, RZ ;  /* 0x0000680058067810 */ /* 0x010fc60007ffe0ff */
[----:B------:R1:W-:Y:S02]  /*2b80*/  STL [R1+0x14], R2 ;  /* 0x0000140201007387 */ /* 0x0003e40000100800 */
[----:B------:R-:W-:Y:S01]  /*2b90*/  HMMA.16816.F32 R20, R244, R46, R28 ;  /* 0x0000002ef414723c */ /* 0x000fe2000000181c */
[----:B------:R-:W-:Y:S01]  /*2ba0*/  FMUL.FTZ R8, R8, c[0x0][0x320] ;  /* 0x0000c80008087a20 */ /* 0x000fe20000410000 */
[----:B------:R4:W-:Y:S01]  /*2bb0*/  STL [R1+0x10], R6 ;  /* 0x0000100601007387 */ /* 0x0009e20000100800 */
[----:B------:R-:W-:Y:S02]  /*2bc0*/  FMUL.FTZ R9, R9, c[0x0][0x320] ;  /* 0x0000c80009097a20 */ /* 0x000fe40000410000 */
[----:B------:R4:W1:Y:S01]  /*2bd0*/  MUFU.TANH R29, R8 ;  /* 0x00000008001d7308 */ /* 0x0008620000002400 */
[----:B------:R-:W-:Y:S02]  /*2be0*/  FMUL.FTZ R10, R10, c[0x0][0x320] ;  /* 0x0000c8000a0a7a20 */ /* 0x000fe40000410000 */
[----:B------:R-:W-:-:S02]  /*2bf0*/  FMUL.FTZ R25, R25, c[0x0][0x320] ;  /* 0x0000c80019197a20 */ /* 0x000fc40000410000 */
[----:B------:R-:W-:Y:S02]  /*2c00*/  FMUL.FTZ R26, R26, c[0x0][0x320] ;  /* 0x0000c8001a1a7a20 */ /* 0x000fe40000410000 */
[----:B------:R-:W-:Y:S01]  /*2c10*/  FMUL.FTZ R27, R27, c[0x0][0x320] ;  /* 0x0000c8001b1b7a20 */ /* 0x000fe20000410000 */
[----:B------:R4:W3:Y:S01]  /*2c20*/  MUFU.TANH R43, R25 ;  /* 0x00000019002b7308 */ /* 0x0008e20000002400 */
[----:B------:R-:W-:Y:S02]  /*2c30*/  FMUL.FTZ R24, R24, c[0x0][0x320] ;  /* 0x0000c80018187a20 */ /* 0x000fe40000410000 */
[----:B--2---:R-:W-:Y:S01]  /*2c40*/  HMMA.16816.F32 R12, R244, R32, R16 ;  /* 0x00000020f40c723c */ /* 0x004fe20000001810 */
[----:B-----5:R-:W-:Y:S01]  /*2c50*/  IADD3 R5, R88, 0x7000, RZ ;  /* 0x0000700058057810 */ /* 0x020fe20007ffe0ff */
[----:B------:R-:W-:-:S03]  /*2c60*/  FMUL.FTZ R11, R11, c[0x0][0x320] ;  /* 0x0000c8000b0b7a20 */ /* 0x000fc60000410000 */
[----:B------:R4:W2:Y:S01]  /*2c70*/  MUFU.TANH R42, R26 ;  /* 0x0000001a002a7308 */ /* 0x0008a20000002400 */
[----:B-1----:R-:W-:Y:S02]  /*2c80*/  IADD3 R2, R88, 0x7800, RZ ;  /* 0x0000780058027810 */ /* 0x002fe40007ffe0ff */
[----:B------:R-:W-:Y:S02]  /*2c90*/  FMUL.FTZ R20, R20, c[0x0][0x320] ;  /* 0x0000c80014147a20 */ /* 0x000fe40000410000 */
[----:B------:R-:W-:Y:S01]  /*2ca0*/  FMUL.FTZ R21, R21, c[0x0][0x320] ;  /* 0x0000c80015157a20 */ /* 0x000fe20000410000 */
[----:B------:R4:W-:Y:S01]  /*2cb0*/  STL [R1+0x8], R2 ;  /* 0x0000080201007387 */ /* 0x0009e20000100800 */
[----:B------:R-:W-:Y:S01]  /*2cc0*/  FMUL.FTZ R22, R22, c[0x0][0x320] ;  /* 0x0000c80016167a20 */ /* 0x000fe20000410000 */
[----:B------:R4:W1:Y:S01]  /*2cd0*/  MUFU.TANH R38, R27 ;  /* 0x0000001b00267308 */ /* 0x0008620000002400 */
[----:B------:R-:W-:Y:S01]  /*2ce0*/  FMUL.FTZ R23, R23, c[0x0][0x320] ;  /* 0x0000c80017177a20 */ /* 0x000fe20000410000 */
[----:B------:R4:W-:Y:S06]  /*2cf0*/  STL [R1+0xc], R5 ;  /* 0x00000c0501007387 */ /* 0x0009ec0000100800 */
[----:B------:R4:W1:Y:S03]  /*2d00*/  MUFU.TANH R44, R24 ;  /* 0x00000018002c7308 */ /* 0x0008660000002400 */
[----:B------:R-:W-:-:S02]  /*2d10*/  FMUL.FTZ R12, R12, c[0x0][0x320] ;  /* 0x0000c8000c0c7a20 */ /* 0x000fc40000410000 */
[----:B------:R-:W-:Y:S02]  /*2d20*/  FMUL.FTZ R13, R13, c[0x0][0x320] ;  /* 0x0000c8000d0d7a20 */ /* 0x000fe40000410000 */
[----:B------:R-:W-:Y:S02]  /*2d30*/  FMUL.FTZ R14, R14, c[0x0][0x320] ;  /* 0x0000c8000e0e7a20 */ /* 0x000fe40000410000 */
[----:B------:R-:W-:Y:S01]  /*2d40*/  FMUL.FTZ R15, R15, c[0x0][0x320] ;  /* 0x0000c8000f0f7a20 */ /* 0x000fe20000410000 */
[----:B------:R4:W1:Y:S08]  /*2d50*/  MUFU.TANH R37, R20 ;  /* 0x0000001400257308 */ /* 0x0008700000002400 */
        /* <DEDUP_REMOVED lines=9> */
[----:B------:R4:W1:Y:S01]  /*2df0*/  MUFU.TANH R34, R11 ;  /* 0x0000000b00227308 */ /* 0x0008620000002400 */
[----:B------:R-:W-:Y:S06]  /*2e00*/  BAR.SYNC.DEFER_BLOCKING 0x0 ;  /* 0x0000000000007b1d */ /* 0x000fec0000010000 */
[----:B------:R-:W-:Y:S05]  /*2e10*/  @P0 BRA `(.L_x_1) ;  /* 0x0000057000000947 */ /* 0x000fea0003800000 */
[----:B--23--:R-:W-:Y:S01]  /*2e20*/  ULEA UR4, UR8, UR11, 0x6 ;  /* 0x0000000b08047291 */ /* 0x00cfe2000f8e303f */
[----:B------:R-:W-:Y:S01]  /*2e30*/  ISETP.NE.AND P1, PT, R87, 0x1, PT ;  /* 0x000000015700780c */ /* 0x000fe20003f25270 */
[----:B----4-:R-:W-:-:S04]  /*2e40*/  IMAD.MOV.U32 R9, RZ, RZ, RZ ;  /* 0x000000ffff097224 */ /* 0x010fc800078e00ff */
[----:B------:R-:W-:-:S05]  /*2e50*/  IMAD.U32 R5, RZ, RZ, UR4 ;  /* 0x00000004ff057e24 */ /* 0x000fca000f8e00ff */
[----:B------:R-:W-:-:S05]  /*2e60*/  IADD3 R5, R5, -0x80, R86 ;  /* 0xffffff8005057810 */ /* 0x000fca0007ffe056 */
[----:B------:R-:W-:-:S04]  /*2e70*/  @P1 IMAD.HI.U32 R6, R5, c[0x0][0x2bc], RZ ;  /* 0x0000af0005061a27 */ /* 0x000fc800078e00ff */
[----:B------:R-:W-:Y:S01]  /*2e80*/  IMAD.MOV.U32 R2, RZ, RZ, R5 ;  /* 0x000000ffff027224 */ /* 0x000fe200078e0005 */
[----:B------:R-:W-:-:S04]  /*2e90*/  @P1 SHF.R.U32.HI R2, RZ, c[0x0][0x2c0], R6 ;  /* 0x0000b000ff021a19 */ /* 0x000fc80000011606 */
[----:B------:R-:W-:-:S04]  /*2ea0*/  @!P2 IADD3 R7, P0, R2, UR12, RZ ;  /* 0x0000000c0207ac10 */ /* 0x000fc8000ff1e0ff */
[----:B------:R-:W-:Y:S02]  /*2eb0*/  @!P2 LEA.HI.X.SX32 R8, R2, UR6, 0x1, P0 ;  /* 0x000000060208ac11 */ /* 0x000fe400080f0eff */
[----:B------:R-:W-:-:S04]  /*2ec0*/  @!P2 LEA R6, P0, R7, c[0x0][0x2a0], 0x2 ;  /* 0x0000a8000706aa11 */ /* 0x000fc800078010ff */
[----:B------:R-:W-:-:S05]  /*2ed0*/  @!P2 LEA.HI.X R7, R7, c[0x0][0x2a4], R8, 0x2, P0 ;  /* 0x0000a9000707aa11 */ /* 0x000fca00000f1408 */
[----:B------:R2:W3:Y:S01]  /*2ee0*/  @!P2 LDG.E R9, [R6.64] ;  /* 0x0000000e0609a981 */ /* 0x0004e2000c1e1900 */
[----:B------:R-:W-:Y:S01]  /*2ef0*/  IMAD.MOV R2, RZ, RZ, -R2 ;  /* 0x000000ffff027224 */ /* 0x000fe200078e0a02 */
[----:B------:R-:W-:Y:S01]  /*2f00*/  SEL R24, RZ, 0x10, P5 ;  /* 0x00000010ff187807 */ /* 0x000fe20002800000 */
[----:B------:R-:W-:Y:S01]  /*2f10*/  IMAD.WIDE R40, R179, 0x2, RZ ;  /* 0x00000002b3287825 */ /* 0x000fe200078e02ff */
[----:B------:R-:W-:Y:S02]  /*2f20*/  SHF.R.S32.HI R8, RZ, 0x1f, R133 ;  /* 0x0000001fff087819 */ /* 0x000fe40000011485 */
[----:B------:R-:W-:Y:S01]  /*2f30*/  IADD3 R20, -R24, 0x10, RZ ;  /* 0x0000001018147810 */ /* 0x000fe20007ffe1ff */
[----:B------:R-:W-:Y:S01]  /*2f40*/  IMAD R10, R2, c[0x0][0x2b8], R5 ;  /* 0x0000ae00020a7a24 */ /* 0x000fe200078e0205 */
[----:B------:R-:W-:Y:S02]  /*2f50*/  SEL R23, RZ, 0x10, P4 ;  /* 0x00000010ff177807 */ /* 0x000fe40002000000 */
[----:B------:R-:W-:-:S02]  /*2f60*/  LOP3.LUT R20, R20, 0xf, RZ, 0xc0, !PT ;  /* 0x0000000f14147812 */ /* 0x000fc400078ec0ff */
[----:B------:R-:W-:Y:S01]  /*2f70*/  SHF.R.S32.HI R2, RZ, 0x1f, R10 ;  /* 0x0000001fff027819 */ /* 0x000fe2000001140a */
[----:B------:R4:W-:Y:S01]  /*2f80*/  STL [R1+0x60], R10 ;  /* 0x0000600a01007387 */ /* 0x0009e20000100800 */
[----:B------:R-:W-:Y:S02]  /*2f90*/  LEA.HI R8, R8, R133, RZ, 0x3 ;  /* 0x0000008508087211 */ /* 0x000fe400078f18ff */
[----:B------:R-:W-:Y:S01]  /*2fa0*/  IADD3 R18, -R23, 0x10, RZ ;  /* 0x0000001017127810 */ /* 0x000fe20007ffe1ff */
[----:B------:R-:W-:Y:S01]  /*2fb0*/  IMAD R2, R2, c[0x0][0x1e0], RZ ;  /* 0x0000780002027a24 */ /* 0x000fe200078e02ff */
[----:B------:R-:W-:Y:S02]  /*2fc0*/  SEL R22, RZ, 0x10, P3 ;  /* 0x00000010ff167807 */ /* 0x000fe40001800000 */
[----:B------:R-:W-:Y:S01]  /*2fd0*/  LOP3.LUT R8, R8, 0xfffffff8, RZ, 0xc0, !PT ;  /* 0xfffffff808087812 */ /* 0x000fe200078ec0ff */
[----:B------:R-:W-:Y:S01]  /*2fe0*/  IMAD R2, R10, c[0x0][0x1e4], R2 ;  /* 0x000079000a027a24 */ /* 0x000fe200078e0202 */
[----:B------:R-:W-:-:S02]  /*2ff0*/  LOP3.LUT R18, R18, 0xf, RZ, 0xc0, !PT ;  /* 0x0000000f12127812 */ /* 0x000fc400078ec0ff */
[----:B------:R-:W-:Y:S01]  /*3000*/  IADD3 R16, -R22, 0x10, RZ ;  /* 0x0000001016107810 */ /* 0x000fe20007ffe1ff */
[----:B--2---:R-:W-:Y:S01]  /*3010*/  IMAD.WIDE.U32 R6, R10, c[0x0][0x1e0], RZ ;  /* 0x000078000a067a25 */ /* 0x004fe200078e00ff */
[----:B------:R-:W-:Y:S02]  /*3020*/  IADD3 R14, -R85, 0x10, RZ ;  /* 0x00000010550e7810 */ /* 0x000fe40007ffe1ff */
[----:B------:R-:W-:Y:S01]  /*3030*/  LOP3.LUT R16, R16, 0xf, RZ, 0xc0, !PT ;  /* 0x0000000f10107812 */ /* 0x000fe200078ec0ff */
[----:B------:R-:W-:Y:S01]  /*3040*/  IMAD.IADD R7, R7, 0x1, R2 ;  /* 0x0000000107077824 */ /* 0x000fe200078e0202 */
[----:B------:R-:W-:Y:S02]  /*3050*/  LOP3.LUT R14, R14, 0xf, RZ, 0xc0, !PT ;  /* 0x0000000f0e0e7812 */ /* 0x000fe400078ec0ff */
[----:B----4-:R-:W-:-:S04]  /*3060*/  SHF.R.S32.HI R10, RZ, 0x1f, R134 ;  /* 0x0000001fff0a7819 */ /* 0x010fc80000011486 */
[----:B------:R-:W-:-:S04]  /*3070*/  LEA.HI R10, R10, R134, RZ, 0x3 ;  /* 0x000000860a0a7211 */ /* 0x000fc800078f18ff */
[----:B------:R-:W-:-:S05]  /*3080*/  LOP3.LUT R10, R10, 0xfffffff8, RZ, 0xc0, !PT ;  /* 0xfffffff80a0a7812 */ /* 0x000fca00078ec0ff */
[----:B------:R-:W-:Y:S01]  /*3090*/  IMAD.WIDE R10, R10, 0x2, RZ ;  /* 0x000000020a0a7825 */ /* 0x000fe200078e02ff */
[----:B---3--:R-:W-:-:S03]  /*30a0*/  SHF.R.S32.HI R2, RZ, 0x1f, R9 ;  /* 0x0000001fff027819 */ /* 0x008fc60000011409 */
[----:B------:R-:W-:Y:S01]  /*30b0*/  IMAD.WIDE.U32 R6, R9, c[0x0][0x1f0], R6 ;  /* 0x00007c0009067a25 */ /* 0x000fe200078e0006 */
[----:B------:R2:W-:Y:S03]  /*30c0*/  STL [R1+0x54], R9 ;  /* 0x0000540901007387 */ /* 0x0005e60000100800 */
[----:B------:R-:W-:-:S04]  /*30d0*/  IMAD R2, R2, c[0x0][0x1f0], RZ ;  /* 0x00007c0002027a24 */ /* 0x000fc800078e02ff */
[----:B------:R-:W-:Y:S01]  /*30e0*/  IMAD R12, R9, c[0x0][0x1f4], R2 ;  /* 0x00007d00090c7a24 */ /* 0x000fe200078e0202 */
[----:B------:R-:W-:Y:S02]  /*30f0*/  IADD3 R2, P0, R6, UR18, RZ ;  /* 0x0000001206027c10 */ /* 0x000fe4000ff1e0ff */
[----:B------:R-:W-:Y:S02]  /*3100*/  SHF.R.S32.HI R6, RZ, 0x1f, R177 ;  /* 0x0000001fff067819 */ /* 0x000fe400000114b1 */
[----:B------:R-:W-:Y:S02]  /*3110*/  IADD3.X R12, R7, UR16, R12, P0, !PT ;  /* 0x00000010070c7c10 */ /* 0x000fe400087fe40c */
[----:B------:R-:W-:Y:S02]  /*3120*/  LEA R13, P0, R2, c[0x0][0x1c8], 0x1 ;  /* 0x00007200020d7a11 */ /* 0x000fe400078008ff */
[----:B------:R-:W-:Y:S02]  /*3130*/  LEA.HI R6, R6, R177, RZ, 0x3 ;  /* 0x000000b106067211 */ /* 0x000fe400078f18ff */
[----:B------:R-:W-:-:S02]  /*3140*/  LEA.HI.X R12, R2, c[0x0][0x1cc], R12, 0x1, P0 ;  /* 0x00007300020c7a11 */ /* 0x000fc400000f0c0c */
[----:B------:R-:W3:Y:S01]  /*3150*/  SHFL.IDX PT, R2, R13, 0x1, 0x181f ;  /* 0x00381f000d027f89 */ /* 0x000ee200000e0000 */
[----:B------:R-:W-:-:S03]  /*3160*/  LOP3.LUT R6, R6, 0xfffffff8, RZ, 0xc0, !PT ;  /* 0xfffffff806067812 */ /* 0x000fc600078ec0ff */
[----:B------:R-:W4:Y:S01]  /*3170*/  SHFL.IDX PT, R5, R12, 0x1, 0x181f ;  /* 0x00381f000c057f89 */ /* 0x000f2200000e0000 */
[----:B--2---:R-:W-:-:S04]  /*3180*/  IMAD.WIDE R8, R8, 0x2, RZ ;  /* 0x0000000208087825 */ /* 0x004fc800078e02ff */
[----:B------:R-:W-:Y:S01]  /*3190*/  IMAD.WIDE R6, R6, 0x2, RZ ;  /* 0x0000000206067825 */ /* 0x000fe200078e02ff */
[----:B---3--:R-:W-:-:S04]  /*31a0*/  IADD3 R20, P1, P0, R20, R2, R40 ;  /* 0x0000000214147210 */ /* 0x008fc8000783e028 */
[----:B----4-:R-:W-:Y:S02]  /*31b0*/  IADD3.X R21, RZ, R5, R41, P1, P0 ;  /* 0x00000005ff157210 */ /* 0x010fe40000fe0429 */
[----:B------:R-:W-:-:S04]  /*31c0*/  IADD3 R18, P1, P0, R18, R2, R10 ;  /* 0x0000000212127210 */ /* 0x000fc8000783e00a */
[----:B------:R-:W-:Y:S02]  /*31d0*/  IADD3.X R19, RZ, R5, R11, P1, P0 ;  /* 0x00000005ff137210 */ /* 0x000fe40000fe040b */
[----:B------:R-:W-:-:S04]  /*31e0*/  IADD3 R16, P1, P0, R16, R2, R8 ;  /* 0x0000000210107210 */ /* 0x000fc8000783e008 */
[-C--:B------:R-:W-:Y:S02]  /*31f0*/  IADD3.X R17, RZ, R5.reuse, R9, P1, P0 ;  /* 0x00000005ff117210 */ /* 0x080fe40000fe0409 */
[----:B------:R-:W-:Y:S02]  /*3200*/  IADD3 R14, P1, P0, R14, R2, R6 ;  /* 0x000000020e0e7210 */ /* 0x000fe4000783e006 */
[----:B------:R-:W2:Y:S02]  /*3210*/  SHFL.IDX PT, R2, R13, RZ, 0x181f ;  /* 0x00181fff0d027589 */ /* 0x000ea400000e0000 */
[----:B------:R-:W-:Y:S02]  /*3220*/  IADD3.X R15, RZ, R5, R7, P1, P0 ;  /* 0x00000005ff0f7210 */ /* 0x000fe40000fe0407 */
[----:B------:R2:W3:Y:S02]  /*3230*/  SHFL.IDX PT, R5, R12, RZ, 0x181f ;  /* 0x00181fff0c057589 */ /* 0x0004e400000e0000 */
[----:B--2---:R-:W-:-:S05]  /*3240*/  IADD3 R12, P0, R40, R2, RZ ;  /* 0x00000002280c7210 */ /* 0x004fca0007f1e0ff */
[----:B---3--:R-:W-:Y:S01]  /*3250*/  IMAD.X R13, R41, 0x1, R5, P0 ;  /* 0x00000001290d7824 */ /* 0x008fe200000e0605 */
[----:B------:R-:W-:-:S05]  /*3260*/  IADD3 R10, P0, R10, R2, RZ ;  /* 0x000000020a0a7210 */ /* 0x000fca0007f1e0ff */
[----:B------:R-:W-:Y:S01]  /*3270*/  IMAD.X R11, R11, 0x1, R5, P0 ;  /* 0x000000010b0b7824 */ /* 0x000fe200000e0605 */
[----:B------:R-:W-:-:S05]  /*3280*/  IADD3 R8, P0, R8, R2, RZ ;  /* 0x0000000208087210 */ /* 0x000fca0007f1e0ff */
[----:B------:R-:W-:Y:S01]  /*3290*/  IMAD.X R9, R9, 0x1, R5, P0 ;  /* 0x0000000109097824 */ /* 0x000fe200000e0605 */
[----:B------:R-:W-:Y:S01]  /*32a0*/  IADD3 R6, P0, R6, R2, RZ ;  /* 0x0000000206067210 */ /* 0x000fe20007f1e0ff */
[----:B------:R-:W-:-:S04]  /*32b0*/  IMAD.SHL.U32 R2, R178, 0x2, RZ ;  /* 0x00000002b2027824 */ /* 0x000fc800078e00ff */
[----:B------:R-:W-:Y:S01]  /*32c0*/  IMAD.X R7, R7, 0x1, R5, P0 ;  /* 0x0000000107077824 */ /* 0x000fe200000e0605 */
[----:B------:R-:W-:Y:S01]  /*32d0*/  ISETP.NE.U32.AND P0, PT, R24, RZ, PT ;  /* 0x000000ff1800720c */ /* 0x000fe20003f05070 */
[----:B------:R2:W-:Y:S04]  /*32e0*/  LDGSTS.E.BYPASS.LTC128B.128 [R2+0x10100], [R12.64], !P5 ;  /* 0x101000000c027fae */ /* 0x0005e8000e901d4e */
[----:B------:R2:W-:Y:S04]  /*32f0*/  LDGSTS.E.BYPASS.LTC128B.128 [R2+0x12100], [R10.64], !P4 ;  /* 0x121000000a027fae */ /* 0x0005e8000e101d4e */
[----:B------:R2:W-:Y:S04]  /*3300*/  LDGSTS.E.BYPASS.LTC128B.128 [R2+0x14100], [R8.64], !P3 ;  /* 0x1410000008027fae */ /* 0x0005e8000d901d4e */
[----:B------:R2:W-:Y:S04]  /*3310*/  LDGSTS.E.BYPASS.LTC128B.128 [R2+0x16100], [R6.64], !P6 ;  /* 0x1610000006027fae */ /* 0x0005e8000f101d4e */
[----:B------:R2:W-:Y:S01]  /*3320*/  LDGSTS.E.BYPASS.LTC128B.128.ZFILL [R2+0x11100], [R20.64], P0 ;  /* 0x1110000014027fae */ /* 0x0005e20008141d4e */
[----:B------:R-:W-:-:S13]  /*3330*/  ISETP.NE.U32.AND P0, PT, R23, RZ, PT ;  /* 0x000000ff1700720c */ /* 0x000fda0003f05070 */
[----:B------:R2:W-:Y:S01]  /*3340*/  LDGSTS.E.BYPASS.LTC128B.128.ZFILL [R2+0x13100], [R18.64], P0 ;  /* 0x1310000012027fae */ /* 0x0005e20008141d4e */
[----:B------:R-:W-:-:S13]  /*3350*/  ISETP.NE.U32.AND P0, PT, R22, RZ, PT ;  /* 0x000000ff1600720c */ /* 0x000fda0003f05070 */
[----:B------:R2:W-:Y:S01]  /*3360*/  LDGSTS.E.BYPASS.LTC128B.128.ZFILL [R2+0x15100], [R16.64], P0 ;  /* 0x1510000010027fae */ /* 0x0005e20008141d4e */
[----:B------:R-:W-:-:S13]  /*3370*/  ISETP.NE.U32.AND P0, PT, R85, RZ, PT ;  /* 0x000000ff5500720c */ /* 0x000fda0003f05070 */
[----:B------:R2:W-:Y:S02]  /*3380*/  LDGSTS.E.BYPASS.LTC128B.128.ZFILL [R2+0x17100], [R14.64], P0 ;  /* 0x171000000e027fae */ /* 0x0005e40008141d4e */
.L_x_1:
[----:B--234-:R-:W-:Y:S01]  /*3390*/  SHF.R.S32.HI R2, RZ, 0x1f, R84 ;  /* 0x0000001fff027819 */ /* 0x01cfe20000011454 */
[----:B------:R-:W0:Y:S01]  /*33a0*/  LDGDEPBAR ;  /* 0x00000000000079af */ /* 0x000e220000000000 */
[----:B------:R-:W-:Y:S02]  /*33b0*/  SHF.L.U32 R248, R3, 0x1, RZ ;  /* 0x0000000103f87819 */ /* 0x000fe400000006ff */
[----:B------:R-:W-:-:S03]  /*33c0*/  LEA.HI R5, R2, R84, RZ, 0x2 ;  /* 0x0000005402057211 */ /* 0x000fc600078f10ff */
[--C-:B------:R-:W-:Y:S01]  /*33d0*/  IMAD R249, R4, 0x2, R248.reuse ;  /* 0x0000000204f97824 */ /* 0x100fe200078e02f8 */
[----:B------:R-:W-:Y:S01]  /*33e0*/  LOP3.LUT R2, R5, 0x7ffffffc, RZ, 0xc0, !PT ;  /* 0x7ffffffc05027812 */ /* 0x000fe200078ec0ff */
[----:B------:R2:W-:Y:S01]  /*33f0*/  STL [R1+0xb8], R5 ;  /* 0x0000b80501007387 */ /* 0x0005e20000100800 */
[C---:B------:R-:W-:Y:S02]  /*3400*/  IMAD R252, R0.reuse, 0x2, R248 ;  /* 0x0000000200fc7824 */ /* 0x040fe400078e02f8 */
[----:B------:R-:W-:Y:S01]  /*3410*/  LEA R251, R0, R249, 0x1 ;  /* 0x000000f900fb7211 */ /* 0x000fe200078e08ff */
[----:B------:R-:W-:Y:S01]  /*3420*/  IMAD.IADD R2, R84, 0x1, -R2 ;  /* 0x0000000154027824 */ /* 0x000fe200078e0a02 */
[----:B------:R-:W-:Y:S04]  /*3430*/  LDSM.16.MT88.4 R76, [R248+0x2100] ;  /* 0x00210000f84c783b */ /* 0x000fe80000004200 */
[----:B------:R-:W-:Y:S01]  /*3440*/  LDSM.16.MT88.4 R60, [R249+0x900] ;  /* 0x00090000f93c783b */ /* 0x000fe20000004200 */
[----:B--2---:R-:W-:-:S04]  /*3450*/  IMAD.U32 R5, RZ, RZ, UR17 ;  /* 0x00000011ff057e24 */ /* 0x004fc8000f8e00ff */
[----:B------:R-:W-:-:S05]  /*3460*/  IMAD R2, R2, -0x2, R5 ;  /* 0xfffffffe02027824 */ /* 0x000fca00078e0205 */
[----:B------:R-:W-:-:S04]  /*3470*/  ISETP.GT.AND P0, PT, R2, RZ, PT ;  /* 0x000000ff0200720c */ /* 0x000fc80003f04270 */
[----:B------:R-:W-:Y:S02]  /*3480*/  FSEL R15, R74, -INF , P0 ;  /* 0xff8000004a0f7808 */ /* 0x000fe40000000000 */
[----:B------:R-:W-:Y:S02]  /*3490*/  FSEL R9, R80, -INF , P0 ;  /* 0xff80000050097808 */ /* 0x000fe40000000000 */
[----:B------:R-:W-:-:S04]  /*34a0*/  ISETP.GT.AND P0, PT, R2, 0x1, PT ;  /* 0x000000010200780c */ /* 0x000fc80003f04270 */
[----:B------:R-:W-:Y:S02]  /*34b0*/  FSEL R20, R73, -INF , P0 ;  /* 0xff80000049147808 */ /* 0x000fe40000000000 */
[----:B------:R-:W-:Y:S02]  /*34c0*/  FSEL R8, R75, -INF , P0 ;  /* 0xff8000004b087808 */ /* 0x000fe40000000000 */
[----:B------:R-:W-:Y:S02]  /*34d0*/  ISETP.GT.AND P0, PT, R2, 0x8, PT ;  /* 0x000000080200780c */ /* 0x000fe40003f04270 */
[----:B------:R-:W-:Y:S02]  /*34e0*/  FMNMX.FTZ R132, R9, R8, !PT ;  /* 0x0000000809847209 */ /* 0x000fe40007810000 */
[----:B------:R-:W-:Y:S02]  /*34f0*/  FSEL R19, R64, -INF , P0 ;  /* 0xff80000040137808 */ /* 0x000fe40000000000 */
[----:B------:R-:W-:-:S02]  /*3500*/  FSEL R7, R72, -INF , P0 ;  /* 0xff80000048077808 */ /* 0x000fc40000000000 */
[C---:B------:R-:W-:Y:S01]  /*3510*/  ISETP.GT.AND P0, PT, R2.reuse, 0x9, PT ;  /* 0x000000090200780c */ /* 0x040fe20003f04270 */
[----:B------:R-:W-:Y:S01]  /*3520*/  LDSM.16.MT88.4 R72, [R249+0x2100] ;  /* 0x00210000f948783b */ /* 0x000fe20000004200 */
[----:B------:R-:W-:Y:S02]  /*3530*/  FMNMX.FTZ R132, R7, R132, !PT ;  /* 0x0000008407847209 */ /* 0x000fe40007810000 */
[----:B------:R-:W-:Y:S02]  /*3540*/  FSEL R18, R57, -INF , P0 ;  /* 0xff80000039127808 */ /* 0x000fe40000000000 */
[----:B------:R-:W-:Y:S02]  /*3550*/  FSEL R6, R65, -INF , P0 ;  /* 0xff80000041067808 */ /* 0x000fe40000000000 */
[----:B------:R-:W-:Y:S02]  /*3560*/  ISETP.GT.AND P0, PT, R2, 0x10, PT ;  /* 0x000000100200780c */ /* 0x000fe40003f04270 */
[----:B------:R-:W-:-:S02]  /*3570*/  FMNMX.FTZ R132, R6, R132, !PT ;  /* 0x0000008406847209 */ /* 0x000fc40007810000 */
[----:B------:R-:W-:Y:S02]  /*3580*/  FSEL R17, R54, -INF , P0 ;  /* 0xff80000036117808 */ /* 0x000fe40000000000 */
[----:B------:R-:W-:Y:S02]  /*3590*/  FSEL R5, R56, -INF , P0 ;  /* 0xff80000038057808 */ /* 0x000fe40000000000 */
[----:B------:R-:W-:Y:S01]  /*35a0*/  ISETP.GT.AND P0, PT, R2, 0x11, PT ;  /* 0x000000110200780c */ /* 0x000fe20003f04270 */
[----:B------:R-:W-:Y:S01]  /*35b0*/  LDSM.16.MT88.4 R56, [R252+0x900] ;  /* 0x00090000fc38783b */ /* 0x000fe20000004200 */
[----:B------:R-:W-:Y:S02]  /*35c0*/  FMNMX.FTZ R132, R5, R132, !PT ;  /* 0x0000008405847209 */ /* 0x000fe40007810000 */
[----:B------:R-:W-:Y:S02]  /*35d0*/  FSEL R16, R53, -INF , P0 ;  /* 0xff80000035107808 */ /* 0x000fe40000000000 */
[----:B------:R-:W-:-:S02]  /*35e0*/  FSEL R11, R55, -INF , P0 ;  /* 0xff800000370b7808 */ /* 0x000fc40000000000 */
[----:B------:R-:W-:Y:S02]  /*35f0*/  ISETP.GT.AND P0, PT, R2, 0x18, PT ;  /* 0x000000180200780c */ /* 0x000fe40003f04270 */
[----:B------:R-:W-:Y:S02]  /*3600*/  FMNMX.FTZ R132, R11, R132, !PT ;  /* 0x000000840b847209 */ /* 0x000fe40007810000 */
[----:B------:R-:W-:Y:S02]  /*3610*/  FSEL R21, R48, -INF , P0 ;  /* 0xff80000030157808 */ /* 0x000fe40000000000 */
[----:B------:R-:W-:Y:S02]  /*3620*/  FSEL R10, R52, -INF , P0 ;  /* 0xff800000340a7808 */ /* 0x000fe40000000000 */
[----:B------:R-:W-:Y:S01]  /*3630*/  ISETP.GT.AND P0, PT, R2, 0x19, PT ;  /* 0x000000190200780c */ /* 0x000fe20003f04270 */
[----:B------:R-:W-:Y:S01]  /*3640*/  LDSM.16.MT88.4 R52, [R248+0x900] ;  /* 0x00090000f834783b */ /* 0x000fe20000004200 */
[----:B------:R-:W-:-:S02]  /*3650*/  FMNMX.FTZ R132, R10, R132, !PT ;  /* 0x000000840a847209 */ /* 0x000fc40007810000 */
[----:B------:R-:W-:Y:S02]  /*3660*/  FSEL R23, R45, -INF , P0 ;  /* 0xff8000002d177808 */ /* 0x000fe40000000000 */
[----:B------:R-:W-:Y:S02]  /*3670*/  FSEL R14, R49, -INF , P0 ;  /* 0xff800000310e7808 */ /* 0x000fe40000000000 */
[----:B------:R-:W-:Y:S01]  /*3680*/  ISETP.GT.AND P0, PT, R2, 0x20, PT ;  /* 0x000000200200780c */ /* 0x000fe20003f04270 */
[----:B------:R-:W-:Y:S01]  /*3690*/  LDSM.16.MT88.4 R48, [R251+0x900] ;  /* 0x00090000fb30783b */ /* 0x000fe20000004200 */
[----:B------:R-:W-:Y:S02]  /*36a0*/  FMNMX.FTZ R132, R14, R132, !PT ;  /* 0x000000840e847209 */ /* 0x000fe40007810000 */
[----:B------:R-:W-:Y:S02]  /*36b0*/  FSEL R113, R42, -INF , P0 ;  /* 0xff8000002a717808 */ /* 0x000fe40000000000 */
[----:B-1----:R-:W-:-:S02]  /*36c0*/  FSEL R101, R44, -INF , P0 ;  /* 0xff8000002c657808 */ /* 0x002fc40000000000 */
[----:B------:R-:W-:Y:S01]  /*36d0*/  ISETP.GT.AND P0, PT, R2, 0x21, PT ;  /* 0x000000210200780c */ /* 0x000fe20003f04270 */
        /* <DEDUP_REMOVED lines=8> */
[----:B------:R-:W-:Y:S02]  /*3760*/  ISETP.GT.AND P0, PT, R2, 0x29, PT ;  /* 0x000000290200780c */ /* 0x000fe40003f04270 */
[----:B------:R-:W-:Y:S02]  /*3770*/  FMNMX.FTZ R12, R19, R12, !PT ;  /* 0x0000000c130c7209 */ /* 0x000fe40007810000 */
[----:B------:R-:W-:Y:S02]  /*3780*/  FSEL R110, R32, -INF , P0 ;  /* 0xff800000206e7808 */ /* 0x000fe40000000000 */
[----:B------:R-:W-:-:S02]  /*3790*/  FSEL R98, R36, -INF , P0 ;  /* 0xff80000024627808 */ /* 0x000fc40000000000 */
[----:B------:R-:W-:Y:S02]  /*37a0*/  ISETP.GT.AND P0, PT, R2, 0x30, PT ;  /* 0x000000300200780c */ /* 0x000fe40003f04270 */
        /* <DEDUP_REMOVED lines=10> */
[----:B------:R-:W-:Y:S01]  /*3850*/  FSEL R95, R29, -INF , P0 ;  /* 0xff8000001d5f7808 */ /* 0x000fe20000000000 */
[----:B------:R-:W-:Y:S01]  /*3860*/  LDSM.16.MT88.4 R24, [R252+0x100] ;  /* 0x00010000fc18783b */ /* 0x000fe20000004200 */
[----:B------:R-:W-:-:S02]  /*3870*/  ISETP.GT.AND P0, PT, R2, 0x39, PT ;  /* 0x000000390200780c */ /* 0x000fc40003f04270 */
[----:B------:R-:W-:Y:S02]  /*3880*/  FMNMX.FTZ R2, R18, R12, !PT ;  /* 0x0000000c12027209 */ /* 0x000fe40007810000 */
[----:B------:R-:W-:Y:S02]  /*3890*/  FMNMX.FTZ R132, R97, R132, !PT ;  /* 0x0000008461847209 */ /* 0x000fe40007810000 */
[----:B------:R-:W-:Y:S02]  /*38a0*/  FMNMX.FTZ R2, R17, R2, !PT ;  /* 0x0000000211027209 */ /* 0x000fe40007810000 */
[----:B------:R-:W-:Y:S02]  /*38b0*/  FMNMX.FTZ R132, R96, R132, !PT ;  /* 0x0000008460847209 */ /* 0x000fe40007810000 */
[----:B------:R-:W-:Y:S02]  /*38c0*/  FMNMX.FTZ R2, R16, R2, !PT ;  /* 0x0000000210027209 */ /* 0x000fe40007810000 */
[----:B------:R-:W-:-:S02]  /*38d0*/  FSEL R94, R28, -INF , P0 ;  /* 0xff8000001c5e7808 */ /* 0x000fc40000000000 */
[----:B------:R-:W-:Y:S01]  /*38e0*/  FMNMX.FTZ R2, R21, R2, !PT ;  /* 0x0000000215027209 */ /* 0x000fe20007810000 */
[----:B------:R-:W-:Y:S01]  /*38f0*/  LDSM.16.MT88.4 R28, [R249+0x100] ;  /* 0x00010000f91c783b */ /* 0x000fe20000004200 */
[----:B------:R-:W-:Y:S02]  /*3900*/  FMNMX.FTZ R132, R95, R132, !PT ;  /* 0x000000845f847209 */ /* 0x000fe40007810000 */
[----:B------:R-:W-:Y:S02]  /*3910*/  FMNMX.FTZ R2, R23, R2, !PT ;  /* 0x0000000217027209 */ /* 0x000fe40007810000 */
[----:B------:R-:W-:Y:S02]  /*3920*/  FMNMX.FTZ R132, R94, R132, !PT ;  /* 0x000000845e847209 */ /* 0x000fe40007810000 */
[----:B------:R-:W-:Y:S02]  /*3930*/  FMNMX.FTZ R2, R113, R2, !PT ;  /* 0x0000000271027209 */ /* 0x000fe40007810000 */
[----:B------:R-:W-:Y:S01]  /*3940*/  FSEL R102, R34, -INF , P0 ;  /* 0xff80000022667808 */ /* 0x000fe20000000000 */
[----:B------:R-:W1:Y:S01]  /*3950*/  SHFL.BFLY PT, R12, R132, 0x2, 0x1f ;  /* 0x0c401f00840c7f89 */ /* 0x000e6200000e0000 */
[----:B------:R-:W-:-:S03]  /*3960*/  FMNMX.FTZ R2, R112, R2, !PT ;  /* 0x0000000270027209 */ /* 0x000fc60007810000 */
[----:B------:R-:W-:Y:S01]  /*3970*/  LDSM.16.MT88.4 R32, [R248+0x100] ;  /* 0x00010000f820783b */ /* 0x000fe20000004200 */
[----:B------:R-:W-:-:S04]  /*3980*/  FMNMX.FTZ R2, R111, R2, !PT ;  /* 0x000000026f027209 */ /* 0x000fc80007810000 */
[----:B------:R-:W-:-:S04]  /*3990*/  FMNMX.FTZ R2, R110, R2, !PT ;  /* 0x000000026e027209 */ /* 0x000fc80007810000 */
[----:B------:R-:W-:-:S04]  /*39a0*/  FMNMX.FTZ R2, R109, R2, !PT ;  /* 0x000000026d027209 */ /* 0x000fc80007810000 */
[----:B------:R-:W-:-:S04]  /*39b0*/  FMNMX.FTZ R2, R108, R2, !PT ;  /* 0x000000026c027209 */ /* 0x000fc80007810000 */
[----:B------:R-:W-:Y:S02]  /*39c0*/  FMNMX.FTZ R2, R103, R2, !PT ;  /* 0x0000000267027209 */ /* 0x000fe40007810000 */
[----:B-1----:R-:W-:Y:S02]  /*39d0*/  FMNMX.FTZ R132, R132, R12, !PT ;  /* 0x0000000c84847209 */ /* 0x002fe40007810000 */
[----:B------:R-:W-:-:S03]  /*39e0*/  FMNMX.FTZ R2, R102, R2, !PT ;  /* 0x0000000266027209 */ /* 0x000fc60007810000 */
[----:B------:R-:W1:Y:S04]  /*39f0*/  SHFL.BFLY PT, R12, R132, 0x1, 0x1f ;  /* 0x0c201f00840c7f89 */ /* 0x000e6800000e0000 */
[----:B------:R-:W2:Y:S01]  /*3a00*/  SHFL.BFLY PT, R22, R2, 0x2, 0x1f ;  /* 0x0c401f0002167f89 */ /* 0x000ea200000e0000 */
[----:B-1----:R-:W-:Y:S02]  /*3a10*/  FMNMX.FTZ R132, R132, R12, !PT ;  /* 0x0000000c84847209 */ /* 0x002fe40007810000 */
[----:B--2---:R-:W-:-:S03]  /*3a20*/  FMNMX.FTZ R2, R2, R22, !PT ;  /* 0x0000001602027209 */ /* 0x004fc60007810000 */
[C---:B------:R-:W-:Y:S01]  /*3a30*/  FMUL.FTZ R13, R132.reuse, c[0x0][0x2d0] ;  /* 0x0000b400840d7a20 */ /* 0x040fe20000410000 */
[----:B------:R-:W-:Y:S01]  /*3a40*/  FSETP.NEU.FTZ.AND P0, PT, R132, -INF , PT ;  /* 0xff8000008400780b */ /* 0x000fe20003f1d000 */
[----:B------:R-:W1:Y:S03]  /*3a50*/  SHFL.BFLY PT, R12, R2, 0x1, 0x1f ;  /* 0x0c201f00020c7f89 */ /* 0x000e6600000e0000 */
[----:B------:R-:W-:-:S05]  /*3a60*/  FSEL R13, R13, RZ, P0 ;  /* 0x000000ff0d0d7208 */ /* 0x000fca0000000000 */
[--C-:B------:R-:W-:Y:S02]  /*3a70*/  FFMA.FTZ R14, R14, c[0x0][0x2d0], -R13.reuse ;  /* 0x0000b4000e0e7a23 */ /* 0x100fe4000001080d */
[--C-:B------:R-:W-:Y:S02]  /*3a80*/  FFMA.FTZ R9, R9, c[0x0][0x2d0], -R13.reuse ;  /* 0x0000b40009097a23 */ /* 0x100fe4000001080d */
[--C-:B------:R-:W-:Y:S01]  /*3a90*/  FFMA.FTZ R8, R8, c[0x0][0x2d0], -R13.reuse ;  /* 0x0000b40008087a23 */ /* 0x100fe2000001080d */
[----:B------:R-:W-:Y:S01]  /*3aa0*/  MUFU.EX2 R91, R14 ;  /* 0x0000000e005b7308 */ /* 0x000fe20000000800 */
[--C-:B------:R-:W-:Y:S02]  /*3ab0*/  FFMA.FTZ R7, R7, c[0x0][0x2d0], -R13.reuse ;  /* 0x0000b40007077a23 */ /* 0x100fe4000001080d */
[--C-:B------:R-:W-:Y:S02]  /*3ac0*/  FFMA.FTZ R6, R6, c[0x0][0x2d0], -R13.reuse ;  /* 0x0000b40006067a23 */ /* 0x100fe4000001080d */
[----:B------:R-:W-:-:S02]  /*3ad0*/  FFMA.FTZ R11, R11, c[0x0][0x2d0], -R13 ;  /* 0x0000b4000b0b7a23 */ /* 0x000fc4000001080d */
[--C-:B------:R-:W-:Y:S01]  /*3ae0*/  FFMA.FTZ R10, R10, c[0x0][0x2d0], -R13.reuse ;  /* 0x0000b4000a0a7a23 */ /* 0x100fe2000001080d */
[----:B------:R-:W-:Y:S01]  /*3af0*/  MUFU.EX2 R85, R9 ;  /* 0x0000000900557308 */ /* 0x000fe20000000800 */
[----:B------:R-:W-:Y:S01]  /*3b00*/  FFMA.FTZ R5, R5, c[0x0][0x2d0], -R13 ;  /* 0x0000b40005057a23 */ /* 0x000fe2000001080d */
[----:B-1----:R-:W-:-:S06]  /*3b10*/  FMNMX.FTZ R2, R2, R12, !PT ;  /* 0x0000000c02027209 */ /* 0x002fcc0007810000 */
[----:B------:R-:W1:Y:S01]  /*3b20*/  MUFU.EX2 R83, R8 ;  /* 0x0000000800537308 */ /* 0x000e620000000800 */
[C---:B------:R-:W-:Y:S01]  /*3b30*/  FSETP.NEU.FTZ.AND P0, PT, R2.reuse, -INF , PT ;  /* 0xff8000000200780b */ /* 0x040fe20003f1d000 */
[----:B------:R-:W-:-:S05]  /*3b40*/  FMUL.FTZ R12, R2, c[0x0][0x2d0] ;  /* 0x0000b400020c7a20 */ /* 0x000fca0000410000 */
[----:B------:R-:W-:Y:S01]  /*3b50*/  FSEL R12, R12, RZ, P0 ;  /* 0x000000ff0c0c7208 */ /* 0x000fe20000000000 */
[----:B------:R-:W-:Y:S01]  /*3b60*/  MUFU.EX2 R82, R7 ;  /* 0x0000000700527308 */ /* 0x000fe20000000800 */
[----:B------:R-:W-:-:S03]  /*3b70*/  PLOP3.LUT P0, PT, PT, PT, UP0, 0x40, 0x0 ;  /* 0x000000000000781c */ /* 0x000fc60003f0e808 */
[--C-:B------:R-:W-:Y:S02]  /*3b80*/  FFMA.FTZ R3, R19, c[0x0][0x2d0], -R12.reuse ;  /* 0x0000b40013037a23 */ /* 0x100fe4000001080c */
[--C-:B------:R-:W-:Y:S02]  /*3b90*/  FFMA.FTZ R15, R15, c[0x0][0x2d0], -R12.reuse ;  /* 0x0000b4000f0f7a23 */ /* 0x100fe4000001080c */
[----:B------:R2:W-:Y:S01]  /*3ba0*/  MUFU.EX2 R80, R3 ;  /* 0x0000000300507308 */ /* 0x0005e20000000800 */
[--C-:B------:R-:W-:Y:S01]  /*3bb0*/  FFMA.FTZ R20, R20, c[0x0][0x2d0], -R12.reuse ;  /* 0x0000b40014147a23 */ /* 0x100fe2000001080c */
[----:B-1----:R-:W-:Y:S01]  /*3bc0*/  F2FP.PACK_AB R8, R83, R85 ;  /* 0x000000555308723e */ /* 0x002fe200000000ff */
[----:B------:R-:W-:-:S05]  /*3bd0*/  FFMA.FTZ R0, R23, c[0x0][0x2d0], -R12 ;  /* 0x0000b40017007a23 */ /* 0x000fca000001080c */
[----:B------:R-:W-:Y:S01]  /*3be0*/  MUFU.EX2 R86, R6 ;  /* 0x0000000600567308 */ /* 0x000fe20000000800 */
[----:B--2---:R-:W-:-:S07]  /*3bf0*/  FFMA.FTZ R3, R18, c[0x0][0x2d0], -R12 ;  /* 0x0000b40012037a23 */ /* 0x004fce000001080c */
[----:B------:R-:W-:Y:S08]  /*3c00*/  MUFU.EX2 R15, R15 ;  /* 0x0000000f000f7308 */ /* 0x000ff00000000800 */
[----:B------:R1:W-:Y:S08]  /*3c10*/  MUFU.EX2 R81, R3 ;  /* 0x0000000300517308 */ /* 0x0003f00000000800 */
[----:B------:R-:W2:Y:S01]  /*3c20*/  MUFU.EX2 R14, R20 ;  /* 0x00000014000e7308 */ /* 0x000ea20000000800 */
[----:B-1----:R-:W-:-:S07]  /*3c30*/  FFMA.FTZ R3, R17, c[0x0][0x2d0], -R12 ;  /* 0x0000b40011037a23 */ /* 0x002fce000001080c */
[----:B------:R1:W-:Y:S01]  /*3c40*/  MUFU.EX2 R89, R11 ;  /* 0x0000000b00597308 */ /* 0x0003e20000000800 */
[----:B--2---:R-:W-:-:S07]  /*3c50*/  F2FP.PACK_AB R9, R14, R15 ;  /* 0x0000000f0e09723e */ /* 0x004fce00000000ff */
[----:B------:R2:W-:Y:S08]  /*3c60*/  MUFU.EX2 R84, R3 ;  /* 0x0000000300547308 */ /* 0x0005f00000000800 */
[----:B------:R3:W4:Y:S01]  /*3c70*/  MUFU.EX2 R90, R10 ;  /* 0x0000000a005a7308 */ /* 0x0007220000000800 */
[----:B-1----:R-:W-:Y:S01]  /*3c80*/  F2FP.PACK_AB R11, R81, R80 ;  /* 0x00000050510b723e */ /* 0x002fe200000000ff */
[----:B--2---:R-:W-:-:S06]  /*3c90*/  FFMA.FTZ R3, R16, c[0x0][0x2d0], -R12 ;  /* 0x0000b40010037a23 */ /* 0x004fcc000001080c */
[----:B------:R-:W1:Y:S01]  /*3ca0*/  MUFU.EX2 R88, R5 ;  /* 0x0000000500587308 */ /* 0x000e620000000800 */
[----:B------:R-:W2:Y:S01]  /*3cb0*/  LDSM.16.MT88.4 R16, [R251+0x100] ;  /* 0x00010000fb10783b */ /* 0x000ea20000004200 */
[----:B---3--:R-:W-:-:S06]  /*3cc0*/  F2FP.PACK_AB R10, R86, R82 ;  /* 0x00000052560a723e */ /* 0x008fcc00000000ff */
[----:B------:R3:W5:Y:S01]  /*3cd0*/  MUFU.EX2 R87, R3 ;  /* 0x0000000300577308 */ /* 0x0007620000000800 */
[----:B----4-:R-:W-:Y:S01]  /*3ce0*/  F2FP.PACK_AB R6, R91, R90 ;  /* 0x0000005a5b06723e */ /* 0x010fe200000000ff */
[C---:B------:R-:W-:Y:S06]  /*3cf0*/  HMMA.16816.F32 R68, R8.reuse, R34, RZ ;  /* 0x000000220844723c */ /* 0x040fec00000018ff */
[----:B------:R-:W-:Y:S01]  /*3d00*/  MUFU.EX2 R92, R0 ;  /* 0x00000000005c7308 */ /* 0x000fe20000000800 */
[----:B-1----:R-:W-:Y:S01]  /*3d10*/  F2FP.PACK_AB R4, R89, R88 ;  /* 0x000000585904723e */ /* 0x002fe200000000ff */
[----:B------:R-:W-:Y:S01]  /*3d20*/  HMMA.16816.F32 R64, R8, R28, RZ ;  /* 0x0000001c0840723c */ /* 0x000fe200000018ff */
[----:B---3--:R-:W-:Y:S01]  /*3d30*/  FFMA.FTZ R3, R21, c[0x0][0x2d0], -R12 ;  /* 0x0000b40015037a23 */ /* 0x008fe2000001080c */
[----:B-----5:R-:W-:-:S04]  /*3d40*/  F2FP.PACK_AB R5, R87, R84 ;  /* 0x000000545705723e */ /* 0x020fc800000000ff */
[----:B------:R-:W1:Y:S02]  /*3d50*/  MUFU.EX2 R93, R3 ;  /* 0x00000003005d7308 */ /* 0x000e640000000800 */
[C---:B------:R-:W-:Y:S08]  /*3d60*/  HMMA.16816.F32 R20, R8.reuse, R32, RZ ;  /* 0x000000200814723c */ /* 0x040ff000000018ff */
[----:B------:R-:W-:Y:S01]  /*3d70*/  HMMA.16816.F32 R40, R8, R30, RZ ;  /* 0x0000001e0828723c */ /* 0x000fe200000018ff */
[----:B-1----:R-:W-:-:S07]  /*3d80*/  F2FP.PACK_AB R7, R92, R93 ;  /* 0x0000005d5c07723e */ /* 0x002fce00000000ff */
[C---:B------:R-:W-:Y:S08]  /*3d90*/  HMMA.16816.F32 R36, R8.reuse, R24, RZ ;  /* 0x000000180824723c */ /* 0x040ff000000018ff */
[C---:B------:R-:W-:Y:S08]  /*3da0*/  HMMA.16816.F32 R32, R8.reuse, R26, RZ ;  /* 0x0000001a0820723c */ /* 0x040ff000000018ff */
[C---:B--2---:R-:W-:Y:S08]  /*3db0*/  HMMA.16816.F32 R28, R8.reuse, R16, RZ ;  /* 0x00000010081c723c */ /* 0x044ff000000018ff */
[----:B------:R-:W-:Y:S08]  /*3dc0*/  HMMA.16816.F32 R24, R8, R18, RZ ;  /* 0x000000120818723c */ /* 0x000ff000000018ff */
[----:B------:R-:W-:Y:S08]  /*3dd0*/  HMMA.16816.F32 R164, R4, R52, R20 ;  /* 0x0000003404a4723c */ /* 0x000ff00000001814 */
[----:B------:R-:W-:Y:S08]  /*3de0*/  HMMA.16816.F32 R20, R8, R76, RZ ;  /* 0x0000004c0814723c */ /* 0x000ff000000018ff */
[C---:B------:R-:W-:Y:S01]  /*3df0*/  HMMA.16816.F32 R104, R4.reuse, R60, R64 ;  /* 0x0000003c0468723c */ /* 0x040fe20000001840 */
[----:B------:R-:W-:Y:S07]  /*3e00*/  LDSM.16.MT88.4 R64, [R252+0x4100] ;  /* 0x00410000fc40783b */ /* 0x000fee0000004200 */
[C---:B------:R-:W-:Y:S08]  /*3e10*/  HMMA.16816.F32 R28, R4.reuse, R48, R28 ;  /* 0x00000030041c723c */ /* 0x040ff0000000181c */
[----:B------:R-:W-:Y:S01]  /*3e20*/  HMMA.16816.F32 R24, R4, R50, R24 ;  /* 0x000000320418723c */ /* 0x000fe20000001818 */
[----:B------:R-:W-:Y:S07]  /*3e30*/  LDSM.16.MT88.4 R48, [R249+0x4900] ;  /* 0x00490000f930783b */ /* 0x000fee0000004200 */
[----:B------:R-:W-:Y:S01]  /*3e40*/  HMMA.16816.F32 R16, R8, R78, RZ ;  /* 0x0000004e0810723c */ /* 0x000fe200000018ff */
[----:B------:R-:W-:Y:S01]  /*3e50*/  IMAD.MOV.U32 R139, RZ, RZ, R106 ;  /* 0x000000ffff8b7224 */ /* 0x000fe200078e006a */
[----:B------:R-:W-:Y:S01]  /*3e60*/  MOV R137, R104 ;  /* 0x0000006800897202 */ /* 0x000fe20000000f00 */
[----:B------:R-:W-:-:S02]  /*3e70*/  IMAD.MOV.U32 R138, RZ, RZ, R107 ;  /* 0x000000ffff8a7224 */ /* 0x000fc400078e006b */
[----:B------:R-:W-:-:S03]  /*3e80*/  IMAD.MOV.U32 R136, RZ, RZ, R105 ;  /* 0x000000ffff887224 */ /* 0x000fc600078e0069 */
[C---:B------:R-:W-:Y:S01]  /*3e90*/  HMMA.16816.F32 R20, R4.reuse, R44, R20 ;  /* 0x0000002c0414723c */ /* 0x040fe20000001814 */
[----:B------:R-:W-:Y:S01]  /*3ea0*/  MOV R107, R29 ;  /* 0x0000001d006b7202 */ /* 0x000fe20000000f00 */
[----:B------:R-:W-:Y:S01]  /*3eb0*/  IMAD.MOV.U32 R106, RZ, RZ, R28 ;  /* 0x000000ffff6a7224 */ /* 0x000fe200078e001c */
[----:B------:R-:W-:Y:S01]  /*3ec0*/  MOV R115, R31 ;  /* 0x0000001f00737202 */ /* 0x000fe20000000f00 */
[----:B------:R-:W-:Y:S02]  /*3ed0*/  IMAD.MOV.U32 R114, RZ, RZ, R30 ;  /* 0x000000ffff727224 */ /* 0x000fe400078e001e */
[----:B------:R-:W-:Y:S02]  /*3ee0*/  LDSM.16.MT88.4 R28, [R249+0x2900] ;  /* 0x00290000f91c783b */ /* 0x000fe40000004200 */
[----:B------:R-:W-:Y:S01]  /*3ef0*/  HMMA.16816.F32 R156, R4, R54, R68 ;  /* 0x00000036049c723c */ /* 0x000fe20000001844 */
[----:B------:R-:W-:Y:S01]  /*3f00*/  IMAD.MOV.U32 R155, RZ, RZ, R26 ;  /* 0x000000ffff9b7224 */ /* 0x000fe200078e001a */
[----:B------:R-:W1:Y:S01]  /*3f10*/  LDSM.16.MT88.4 R52, [R252+0x2100] ;  /* 0x00210000fc34783b */ /* 0x000e620000004200 */
[----:B------:R-:W-:Y:S01]  /*3f20*/  IMAD.MOV.U32 R154, RZ, RZ, R27 ;  /* 0x000000ffff9a7224 */ /* 0x000fe200078e001b */
[----:B------:R-:W-:Y:S01]  /*3f30*/  MOV R153, R24 ;  /* 0x0000001800997202 */ /* 0x000fe20000000f00 */
[----:B------:R-:W-:-:S02]  /*3f40*/  IMAD.MOV.U32 R152, RZ, RZ, R25 ;  /* 0x000000ffff987224 */ /* 0x000fc400078e0019 */
[----:B------:R-:W2:Y:S01]  /*3f50*/  LDSM.16.MT88.4 R24, [R251+0x2100] ;  /* 0x00210000fb18783b */ /* 0x000ea20000004200 */
[C---:B------:R-:W-:Y:S03]  /*3f60*/  HMMA.16816.F32 R16, R4.reuse, R46, R16 ;  /* 0x0000002e0410723c */ /* 0x040fe60000001810 */
[----:B------:R-:W3:Y:S05]  /*3f70*/  LDSM.16.MT88.4 R44, [R252+0x2900] ;  /* 0x00290000fc2c783b */ /* 0x000eea0000004200 */
[----:B------:R-:W-:Y:S01]  /*3f80*/  IMAD.MOV.U32 R131, RZ, RZ, R22 ;  /* 0x000000ffff837224 */ /* 0x000fe200078e0016 */
[----:B------:R-:W-:Y:S01]  /*3f90*/  MOV R130, R23 ;  /* 0x0000001700827202 */ /* 0x000fe20000000f00 */
[----:B------:R-:W-:Y:S01]  /*3fa0*/  IMAD.MOV.U32 R129, RZ, RZ, R20 ;  /* 0x000000ffff817224 */ /* 0x000fe200078e0014 */
[----:B------:R-:W-:Y:S01]  /*3fb0*/  HMMA.16816.F32 R148, R4, R62, R40 ;  /* 0x0000003e0494723c */ /* 0x000fe20000001828 */
[----:B------:R-:W-:Y:S01]  /*3fc0*/  IMAD.MOV.U32 R128, RZ, RZ, R21 ;  /* 0x000000ffff807224 */ /* 0x000fe200078e0015 */
[----:B------:R-:W4:Y:S04]  /*3fd0*/  LDSM.16.MT88.4 R40, [R251+0x2900] ;  /* 0x00290000fb28783b */ /* 0x000f280000004200 */
[----:B------:R-:W-:Y:S02]  /*3fe0*/  LDSM.16.MT88.4 R60, [R249+0x4100] ;  /* 0x00410000f93c783b */ /* 0x000fe40000004200 */
[----:B------:R-:W-:Y:S05]  /*3ff0*/  HMMA.16816.F32 R20, R8, R72, RZ ;  /* 0x000000480814723c */ /* 0x000fea00000018ff */
[----:B------:R-:W-:Y:S01]  /*4000*/  MOV R127, R17 ;  /* 0x00000011007f7202 */ /* 0x000fe20000000f00 */
[----:B------:R-:W-:Y:S01]  /*4010*/  IMAD.MOV.U32 R126, RZ, RZ, R18 ;  /* 0x000000ffff7e7224 */ /* 0x000fe200078e0012 */
[----:B------:R-:W-:Y:S01]  /*4020*/  MOV R124, R16 ;  /* 0x00000010007c7202 */ /* 0x000fe20000000f00 */
[----:B------:R-:W-:Y:S01]  /*4030*/  HMMA.16816.F32 R36, R4, R56, R36 ;  /* 0x000000380424723c */ /* 0x000fe20000001824 */
[----:B------:R-:W-:-:S07]  /*4040*/  IMAD.MOV.U32 R125, RZ, RZ, R19 ;  /* 0x000000ffff7d7224 */ /* 0x000fce00078e0013 */
[----:B------:R-:W-:Y:S08]  /*4050*/  HMMA.16816.F32 R16, R8, R74, RZ ;  /* 0x0000004a0810723c */ /* 0x000ff000000018ff */
[----:B------:R-:W-:Y:S01]  /*4060*/  HMMA.16816.F32 R140, R4, R58, R32 ;  /* 0x0000003a048c723c */ /* 0x000fe20000001820 */
[----:B------:R-:W5:Y:S07]  /*4070*/  LDSM.16.MT88.4 R56, [R248+0x4100] ;  /* 0x00410000f838783b */ /* 0x000f6e0000004200 */
[----:B-1----:R-:W-:Y:S01]  /*4080*/  HMMA.16816.F32 R32, R8, R54, RZ ;  /* 0x000000360820723c */ /* 0x002fe200000018ff */
[----:B------:R-:W-:Y:S01]  /*4090*/  IMAD.MOV.U32 R147, RZ, RZ, R38 ;  /* 0x000000ffff937224 */ /* 0x000fe200078e0026 */
[----:B------:R-:W-:Y:S01]  /*40a0*/  MOV R146, R39 ;  /* 0x0000002700927202 */ /* 0x000fe20000000f00 */
[----:B------:R-:W-:-:S02]  /*40b0*/  IMAD.MOV.U32 R145, RZ, RZ, R36 ;  /* 0x000000ffff917224 */ /* 0x000fc400078e0024 */
[----:B------:R-:W-:-:S03]  /*40c0*/  IMAD.MOV.U32 R144, RZ, RZ, R37 ;  /* 0x000000ffff907224 */ /* 0x000fc600078e0025 */
[----:B------:R-:W-:Y:S08]  /*40d0*/  HMMA.16816.F32 R68, R4, R28, R20 ;  /* 0x0000001c0444723c */ /* 0x000ff00000001814 */
[C---:B--2---:R-:W-:Y:S08]  /*40e0*/  HMMA.16816.F32 R20, R8.reuse, R24, RZ ;  /* 0x000000180814723c */ /* 0x044ff000000018ff */
[----:B------:R-:W-:Y:S01]  /*40f0*/  HMMA.16816.F32 R36, R8, R52, RZ ;  /* 0x000000340824723c */ /* 0x000fe200000018ff */
[----:B------:R-:W1:Y:S07]  /*4100*/  LDSM.16.MT88.4 R52, [R248+0x4900] ;  /* 0x00490000f834783b */ /* 0x000e6e0000004200 */
[----:B------:R-:W-:Y:S08]  /*4110*/  HMMA.16816.F32 R72, R4, R30, R16 ;  /* 0x0000001e0448723c */ /* 0x000ff00000001810 */
[----:B------:R-:W-:Y:S08]  /*4120*/  HMMA.16816.F32 R16, R8, R26, RZ ;  /* 0x0000001a0810723c */ /* 0x000ff000000018ff */
[C---:B---3--:R-:W-:Y:S08]  /*4130*/  HMMA.16816.F32 R116, R4.reuse, R46, R32 ;  /* 0x0000002e0474723c */ /* 0x048ff00000001820 */
[C---:B----4-:R-:W-:Y:S07]  /*4140*/  HMMA.16816.F32 R20, R4.reuse, R40, R20 ;  /* 0x000000280414723c */ /* 0x050fee0000001814 */
[----:B------:R-:W-:Y:S01]  /*4150*/  IMAD.MOV.U32 R40, RZ, RZ, R137 ;  /* 0x000000ffff287224 */ /* 0x000fe200078e0089 */
[----:B------:R-:W-:Y:S01]  /*4160*/  HMMA.16816.F32 R76, R4, R44, R36 ;  /* 0x0000002c044c723c */ /* 0x000fe20000001824 */
[----:B------:R-:W2:Y:S01]  /*4170*/  LDSM.16.MT88.4 R36, [R251+0x4100] ;  /* 0x00410000fb24783b */ /* 0x000ea20000004200 */
[----:B------:R-:W-:-:S03]  /*4180*/  MOV R41, R136 ;  /* 0x0000008800297202 */ /* 0x000fc60000000f00 */
[----:B------:R-:W3:Y:S03]  /*4190*/  LDSM.16.MT88.4 R44, [R252+0x4900] ;  /* 0x00490000fc2c783b */ /* 0x000ee60000004200 */
[----:B-----5:R-:W-:Y:S01]  /*41a0*/  HMMA.16816.F32 R28, R8, R58, RZ ;  /* 0x0000003a081c723c */ /* 0x020fe200000018ff */
[----:B------:R-:W-:Y:S01]  /*41b0*/  IMAD.MOV.U32 R123, RZ, RZ, R118 ;  /* 0x000000ffff7b7224 */ /* 0x000fe200078e0076 */
[----:B------:R-:W-:Y:S01]  /*41c0*/  MOV R121, R117 ;  /* 0x0000007500797202 */ /* 0x000fe20000000f00 */
[----:B------:R-:W-:Y:S02]  /*41d0*/  IMAD.MOV.U32 R122, RZ, RZ, R119 ;  /* 0x000000ffff7a7224 */ /* 0x000fe400078e0077 */
[----:B------:R-:W-:Y:S02]  /*41e0*/  IMAD.MOV.U32 R120, RZ, RZ, R116 ;  /* 0x000000ffff787224 */ /* 0x000fe400078e0074 */
[----:B------:R-:W-:Y:S01]  /*41f0*/  MOV R58, R153 ;  /* 0x00000099003a7202 */ /* 0x000fe20000000f00 */
[----:B------:R-:W-:Y:S01]  /*4200*/  HMMA.16816.F32 R16, R4, R42, R16 ;  /* 0x0000002a0410723c */ /* 0x000fe20000001810 */
[----:B------:R-:W-:Y:S01]  /*4210*/  IMAD.MOV.U32 R119, RZ, RZ, R22 ;  /* 0x000000ffff777224 */ /* 0x000fe200078e0016 */
[----:B------:R-:W-:Y:S01]  /*4220*/  MOV R118, R23 ;  /* 0x0000001700767202 */ /* 0x000fe20000000f00 */
[----:B------:R-:W-:-:S02]  /*4230*/  IMAD.MOV.U32 R117, RZ, RZ, R21 ;  /* 0x000000ffff757224 */ /* 0x000fc400078e0015 */
[----:B------:R-:W-:Y:S02]  /*4240*/  IMAD.MOV.U32 R116, RZ, RZ, R20 ;  /* 0x000000ffff747224 */ /* 0x000fe400078e0014 */
[----:B------:R-:W-:Y:S01]  /*4250*/  IMAD.MOV.U32 R59, RZ, RZ, R152 ;  /* 0x000000ffff3b7224 */ /* 0x000fe200078e0098 */
[----:B------:R-:W-:Y:S01]  /*4260*/  HMMA.16816.F32 R20, R8, R62, RZ ;  /* 0x0000003e0814723c */ /* 0x000fe200000018ff */
[----:B------:R-:W-:Y:S01]  /*4270*/  MOV R42, R139 ;  /* 0x0000008b002a7202 */ /* 0x000fe20000000f00 */
[----:B------:R-:W-:-:S05]  /*4280*/  IMAD.MOV.U32 R43, RZ, RZ, R138 ;  /* 0x000000ffff2b7224 */ /* 0x000fca00078e008a */
[----:B------:R-:W-:Y:S01]  /*4290*/  IMAD.MOV.U32 R62, RZ, RZ, R131 ;  /* 0x000000ffff3e7224 */ /* 0x000fe200078e0083 */
[----:B------:R-:W-:Y:S01]  /*42a0*/  HMMA.16816.F32 R32, R8, R56, RZ ;  /* 0x000000380820723c */ /* 0x000fe200000018ff */
[----:B------:R-:W-:-:S06]  /*42b0*/  IMAD.MOV.U32 R63, RZ, RZ, R130 ;  /* 0x000000ffff3f7224 */ /* 0x000fcc00078e0082 */
[----:B------:R-:W-:Y:S01]  /*42c0*/  IMAD.MOV.U32 R56, RZ, RZ, R155 ;  /* 0x000000ffff387224 */ /* 0x000fe200078e009b */
[----:B-1----:R-:W-:Y:S01]  /*42d0*/  HMMA.16816.F32 R160, R4, R54, R28 ;  /* 0x0000003604a0723c */ /* 0x002fe2000000181c */
[----:B------:R-:W1:Y:S01]  /*42e0*/  LDSM.16.MT88.4 R28, [R251+0x4900] ;  /* 0x00490000fb1c783b */ /* 0x000e620000004200 */
[----:B------:R-:W-:Y:S01]  /*42f0*/  MOV R105, R18 ;  /* 0x0000001200697202 */ /* 0x000fe20000000f00 */
[----:B------:R-:W-:Y:S01]  /*4300*/  IMAD.MOV.U32 R104, RZ, RZ, R19 ;  /* 0x000000ffff687224 */ /* 0x000fe200078e0013 */
[----:B------:R-:W-:Y:S01]  /*4310*/  MOV R0, R16 ;  /* 0x0000001000007202 */ /* 0x000fe20000000f00 */
[----:B------:R-:W-:Y:S02]  /*4320*/  IMAD.MOV.U32 R3, RZ, RZ, R17 ;  /* 0x000000ffff037224 */ /* 0x000fe400078e0011 */
[----:B------:R-:W-:Y:S01]  /*4330*/  IMAD.MOV.U32 R57, RZ, RZ, R154 ;  /* 0x000000ffff397224 */ /* 0x000fe200078e009a */
[----:B------:R-:W-:Y:S01]  /*4340*/  HMMA.16816.F32 R16, R8, R64, RZ ;  /* 0x000000400810723c */ /* 0x000fe200000018ff */
[----:B------:R-:W-:-:S02]  /*4350*/  IMAD.MOV.U32 R54, RZ, RZ, R145 ;  /* 0x000000ffff367224 */ /* 0x000fc400078e0091 */
[----:B------:R-:W-:-:S04]  /*4360*/  IMAD.MOV.U32 R55, RZ, RZ, R144 ;  /* 0x000000ffff377224 */ /* 0x000fc800078e0090 */
[----:B------:R-:W-:Y:S01]  /*4370*/  IMAD.MOV.U32 R65, RZ, RZ, R127 ;  /* 0x000000ffff417224 */ /* 0x000fe200078e007f */
[----:B------:R-:W-:Y:S01]  /*4380*/  HMMA.16816.F32 R152, R4, R50, R20 ;  /* 0x000000320498723c */ /* 0x000fe20000001814 */
[----:B------:R-:W-:-:S06]  /*4390*/  IMAD.MOV.U32 R64, RZ, RZ, R124 ;  /* 0x000000ffff407224 */ /* 0x000fcc00078e007c */
[----:B------:R-:W-:Y:S01]  /*43a0*/  MOV R50, R126 ;  /* 0x0000007e00327202 */ /* 0x000fe20000000f00 */
[----:B------:R-:W-:Y:S01]  /*43b0*/  HMMA.16816.F32 R188, R4, R52, R32 ;  /* 0x0000003404bc723c */ /* 0x000fe20000001820 */
[----:B------:R-:W4:Y:S01]  /*43c0*/  LDSM.16.MT88.4 R32, [R248+0x6100] ;  /* 0x00610000f820783b */ /* 0x000f220000004200 */
[----:B------:R-:W-:-:S05]  /*43d0*/  IMAD.MOV.U32 R51, RZ, RZ, R125 ;  /* 0x000000ffff337224 */ /* 0x000fca00078e007d */
[----:B------:R-:W-:Y:S01]  /*43e0*/  IMAD.MOV.U32 R52, RZ, RZ, R147 ;  /* 0x000000ffff347224 */ /* 0x000fe200078e0093 */
[----:B--2---:R-:W-:Y:S01]  /*43f0*/  HMMA.16816.F32 R20, R8, R36, RZ ;  /* 0x000000240814723c */ /* 0x004fe200000018ff */
[----:B------:R-:W-:-:S06]  /*4400*/  MOV R53, R146 ;  /* 0x0000009200357202 */ /* 0x000fcc0000000f00 */
[----:B------:R-:W-:Y:S01]  /*4410*/  IMAD.MOV.U32 R36, RZ, RZ, R119 ;  /* 0x000000ffff247224 */ /* 0x000fe200078e0077 */
[----:B---3--:R-:W-:Y:S01]  /*4420*/  HMMA.16816.F32 R180, R4, R44, R16 ;  /* 0x0000002c04b4723c */ /* 0x008fe20000001810 */
[----:B------:R-:W-:-:S06]  /*4430*/  IMAD.MOV.U32 R37, RZ, RZ, R118 ;  /* 0x000000ffff257224 */ /* 0x000fcc00078e0076 */
[----:B------:R-:W-:Y:S01]  /*4440*/  MOV R44, R123 ;  /* 0x0000007b002c7202 */ /* 0x000fe20000000f00 */
[----:B------:R-:W-:Y:S01]  /*4450*/  HMMA.16816.F32 R16, R8, R38, RZ ;  /* 0x000000260810723c */ /* 0x000fe200000018ff */
[----:B------:R-:W-:-:S06]  /*4460*/  IMAD.MOV.U32 R45, RZ, RZ, R122 ;  /* 0x000000ffff2d7224 */ /* 0x000fcc00078e007a */
[----:B------:R-:W-:Y:S01]  /*4470*/  MOV R39, R117 ;  /* 0x0000007500277202 */ /* 0x000fe20000000f00 */
[----:B------:R-:W-:Y:S01]  /*4480*/  HMMA.16816.F32 R24, R8, R60, RZ ;  /* 0x0000003c0818723c */ /* 0x000fe200000018ff */
[----:B------:R-:W-:-:S06]  /*4490*/  IMAD.MOV.U32 R38, RZ, RZ, R116 ;  /* 0x000000ffff267224 */ /* 0x000fcc00078e0074 */
[----:B------:R-:W-:Y:S01]  /*44a0*/  MOV R60, R129 ;  /* 0x00000081003c7202 */ /* 0x000fe20000000f00 */
[----:B-1----:R-:W-:Y:S01]  /*44b0*/  HMMA.16816.F32 R136, R4, R28, R20 ;  /* 0x0000001c0488723c */ /* 0x002fe20000001814 */
[----:B------:R-:W1:Y:S01]  /*44c0*/  LDSM.16.MT88.4 R20, [R248+0x6900] ;  /* 0x00690000f814783b */ /* 0x000e620000004200 */
[----:B------:R-:W-:-:S05]  /*44d0*/  IMAD.MOV.U32 R61, RZ, RZ, R128 ;  /* 0x000000ffff3d7224 */ /* 0x000fca00078e0080 */
[----:B------:R-:W-:Y:S01]  /*44e0*/  MOV R29, R3 ;  /* 0x00000003001d7202 */ /* 0x000fe20000000f00 */
[C---:B------:R-:W-:Y:S01]  /*44f0*/  HMMA.16816.F32 R128, R4.reuse, R30, R16 ;  /* 0x0000001e0480723c */ /* 0x040fe20000001810 */
[----:B------:R-:W-:Y:S02]  /*4500*/  FADD.FTZ R3, R15, R14 ;  /* 0x0000000e0f037221 */ /* 0x000fe40000010000 */
[----:B------:R-:W-:Y:S02]  /*4510*/  FFMA.FTZ R28, R99, c[0x0][0x2d0], -R13 ;  /* 0x0000b400631c7a23 */ /* 0x000fe4000001080d */
[----:B------:R-:W-:Y:S02]  /*4520*/  FADD.FTZ R3, R80, R3 ;  /* 0x0000000350037221 */ /* 0x000fe40000010000 */
[----:B------:R-:W-:Y:S01]  /*4530*/  IMAD.MOV.U32 R30, RZ, RZ, R0 ;  /* 0x000000ffff1e7224 */ /* 0x000fe200078e0000 */
[----:B------:R-:W-:Y:S01]  /*4540*/  HMMA.16816.F32 R184, R4, R48, R24 ;  /* 0x0000003004b8723c */ /* 0x000fe20000001818 */
[----:B------:R-:W-:-:S02]  /*4550*/  FADD.FTZ R3, R81, R3 ;  /* 0x0000000351037221 */ /* 0x000fc40000010000 */
[----:B------:R-:W-:Y:S02]  /*4560*/  FADD.FTZ R0, R85, R83 ;  /* 0x0000005355007221 */ /* 0x000fe40000010000 */
[----:B------:R-:W-:Y:S02]  /*4570*/  FFMA.FTZ R31, R98, c[0x0][0x2d0], -R13 ;  /* 0x0000b400621f7a23 */ /* 0x000fe4000001080d */
[----:B------:R-:W-:Y:S01]  /*4580*/  IMAD.MOV.U32 R48, RZ, RZ, R107 ;  /* 0x000000ffff307224 */ /* 0x000fe200078e006b */
[----:B----4-:R-:W-:Y:S01]  /*4590*/  HMMA.16816.F32 R16, R8, R32, RZ ;  /* 0x000000200810723c */ /* 0x010fe200000018ff */
[----:B------:R-:W-:Y:S01]  /*45a0*/  MOV R49, R106 ;  /* 0x0000006a00317202 */ /* 0x000fe20000000f00 */
[----:B------:R-:W-:Y:S01]  /*45b0*/  FADD.FTZ R0, R82, R0 ;  /* 0x0000000052007221 */ /* 0x000fe20000010000 */
[----:B------:R-:W-:Y:S01]  /*45c0*/  MOV R82, R44 ;  /* 0x0000002c00527202 */ /* 0x000fe20000000f00 */
[----:B------:R-:W-:Y:S02]  /*45d0*/  IMAD.MOV.U32 R83, RZ, RZ, R45 ;  /* 0x000000ffff537224 */ /* 0x000fe400078e002d */
[----:B------:R-:W-:-:S02]  /*45e0*/  IMAD.MOV.U32 R85, RZ, RZ, R49 ;  /* 0x000000ffff557224 */ /* 0x000fc400078e0031 */
[----:B------:R-:W-:Y:S01]  /*45f0*/  HMMA.16816.F32 R24, R8, R66, RZ ;  /* 0x000000420818723c */ /* 0x000fe200000018ff */
[----:B------:R-:W-:Y:S01]  /*4600*/  IMAD.MOV.U32 R32, RZ, RZ, R48 ;  /* 0x000000ffff207224 */ /* 0x000fe200078e0030 */
[----:B------:R-:W-:Y:S01]  /*4610*/  MOV R48, R54 ;  /* 0x0000003600307202 */ /* 0x000fe20000000f00 */
[----:B------:R-:W-:Y:S01]  /*4620*/  IMAD.MOV.U32 R49, RZ, RZ, R55 ;  /* 0x000000ffff317224 */ /* 0x000fe200078e0037 */
[----:B------:R-:W-:Y:S01]  /*4630*/  MOV R54, R56 ;  /* 0x0000003800367202 */ /* 0x000fe20000000f00 */
[----:B------:R-:W-:Y:S02]  /*4640*/  IMAD.MOV.U32 R55, RZ, RZ, R57 ;  /* 0x000000ffff377224 */ /* 0x000fe400078e0039 */
[----:B------:R-:W-:Y:S01]  /*4650*/  IMAD.MOV.U32 R67, RZ, RZ, R121 ;  /* 0x000000ffff437224 */ /* 0x000fe200078e0079 */
[----:B------:R-:W-:Y:S01]  /*4660*/  MOV R66, R120 ;  /* 0x0000007800427202 */ /* 0x000fe20000000f00 */
[----:B------:R-:W-:Y:S02]  /*4670*/  FADD.FTZ R0, R86, R0 ;  /* 0x0000000056007221 */ /* 0x000fe40000010000 */
[----:B------:R-:W-:Y:S01]  /*4680*/  IMAD.MOV.U32 R81, RZ, RZ, R67 ;  /* 0x000000ffff517224 */ /* 0x000fe200078e0043 */
[----:B------:R-:W-:Y:S01]  /*4690*/  MOV R67, R51 ;  /* 0x0000003300437202 */ /* 0x000fe20000000f00 */
[----:B------:R-:W-:Y:S01]  /*46a0*/  IMAD.MOV.U32 R80, RZ, RZ, R66 ;  /* 0x000000ffff507224 */ /* 0x000fe200078e0042 */
[----:B------:R-:W-:Y:S01]  /*46b0*/  MOV R51, R53 ;  /* 0x0000003500337202 */ /* 0x000fe20000000f00 */
[----:B------:R-:W-:Y:S01]  /*46c0*/  IMAD.MOV.U32 R66, RZ, RZ, R50 ;  /* 0x000000ffff427224 */ /* 0x000fe200078e0032 */
[----:B-1----:R-:W-:Y:S01]  /*46d0*/  HMMA.16816.F32 R124, R4, R20, R16 ;  /* 0x00000014047c723c */ /* 0x002fe20000001810 */
[----:B------:R-:W-:-:S02]  /*46e0*/  IMAD.MOV.U32 R50, RZ, RZ, R52 ;  /* 0x000000ffff327224 */ /* 0x000fc400078e0034 */
[----:B------:R-:W-:Y:S02]  /*46f0*/  IMAD.MOV.U32 R52, RZ, RZ, R58 ;  /* 0x000000ffff347224 */ /* 0x000fe400078e003a */
[----:B------:R-:W-:Y:S02]  /*4700*/  IMAD.MOV.U32 R53, RZ, RZ, R59 ;  /* 0x000000ffff357224 */ /* 0x000fe400078e003b */
[----:B------:R-:W-:Y:S01]  /*4710*/  FADD.FTZ R0, R88, R0 ;  /* 0x0000000058007221 */ /* 0x000fe20000010000 */
[----:B------:R-:W-:Y:S01]  /*4720*/  HMMA.16816.F32 R144, R4, R46, R24 ;  /* 0x0000002e0490723c */ /* 0x000fe20000001818 */
[----:B------:R-:W1:Y:S01]  /*4730*/  LDSM.16.MT88.4 R24, [R249+0x6100] ;  /* 0x00610000f918783b */ /* 0x000e620000004200 */
[----:B------:R-:W-:Y:S01]  /*4740*/  FADD.FTZ R3, R84, R3 ;  /* 0x0000000354037221 */ /* 0x000fe20000010000 */
[----:B------:R-:W-:Y:S01]  /*4750*/  MOV R88, R38 ;  /* 0x0000002600587202 */ /* 0x000fe20000000f00 */
[----:B------:R-:W-:Y:S02]  /*4760*/  FADD.FTZ R0, R89, R0 ;  /* 0x0000000059007221 */ /* 0x000fe40000010000 */
[----:B------:R-:W-:-:S02]  /*4770*/  FFMA.FTZ R14, R101, c[0x0][0x2d0], -R13 ;  /* 0x0000b400650e7a23 */ /* 0x000fc4000001080d */
[----:B------:R-:W-:Y:S01]  /*4780*/  HMMA.16816.F32 R16, R8, R34, RZ ;  /* 0x000000220810723c */ /* 0x000fe200000018ff */
[----:B------:R-:W-:Y:S02]  /*4790*/  IMAD.MOV.U32 R46, RZ, RZ, R105 ;  /* 0x000000ffff2e7224 */ /* 0x000fe400078e0069 */
[----:B------:R-:W-:Y:S02]  /*47a0*/  IMAD.MOV.U32 R47, RZ, RZ, R104 ;  /* 0x000000ffff2f7224 */ /* 0x000fe400078e0068 */
[----:B------:R-:W-:Y:S02]  /*47b0*/  IMAD.MOV.U32 R98, RZ, RZ, R46 ;  /* 0x000000ffff627224 */ /* 0x000fe400078e002e */
[----:B------:R-:W-:Y:S02]  /*47c0*/  IMAD.MOV.U32 R99, RZ, RZ, R47 ;  /* 0x000000ffff637224 */ /* 0x000fe400078e002f */
[----:B------:R-:W-:Y:S01]  /*47d0*/  FFMA.FTZ R84, R97, c[0x0][0x2d0], -R13 ;  /* 0x0000b40061547a23 */ /* 0x000fe2000001080d */
[----:B------:R-:W-:Y:S01]  /*47e0*/  MOV R97, R29 ;  /* 0x0000001d00617202 */ /* 0x000fe20000000f00 */
[----:B------:R-:W-:-:S02]  /*47f0*/  FADD.FTZ R0, R90, R0 ;  /* 0x000000005a007221 */ /* 0x000fc40000010000 */
[----:B------:R-:W-:Y:S02]  /*4800*/  FADD.FTZ R29, R87, R3 ;  /* 0x00000003571d7221 */ /* 0x000fe40000010000 */
[--C-:B------:R-:W-:Y:S01]  /*4810*/  FFMA.FTZ R15, R100, c[0x0][0x2d0], -R13.reuse ;  /* 0x0000b400640f7a23 */ /* 0x100fe2000001080d */
[----:B------:R2:W3:Y:S01]  /*4820*/  MUFU.EX2 R3, R14 ;  /* 0x0000000e00037308 */ /* 0x0004e20000000800 */
[----:B------:R-:W-:Y:S02]  /*4830*/  FFMA.FTZ R35, R96, c[0x0][0x2d0], -R13 ;  /* 0x0000b40060237a23 */ /* 0x000fe4000001080d */
[----:B------:R-:W-:Y:S02]  /*4840*/  IMAD.MOV.U32 R96, RZ, RZ, R30 ;  /* 0x000000ffff607224 */ /* 0x000fe400078e001e */
[----:B------:R-:W-:Y:S01]  /*4850*/  FADD.FTZ R30, R91, R0 ;  /* 0x000000005b1e7221 */ /* 0x000fe20000010000 */
[----:B------:R-:W-:Y:S01]  /*4860*/  MOV R91, R37 ;  /* 0x00000025005b7202 */ /* 0x000fe20000000f00 */
[----:B------:R-:W-:Y:S01]  /*4870*/  IMAD.MOV.U32 R89, RZ, RZ, R39 ;  /* 0x000000ffff597224 */ /* 0x000fe200078e0027 */
[----:B------:R-:W-:Y:S01]  /*4880*/  HMMA.16816.F32 R120, R4, R22, R16 ;  /* 0x000000160478723c */ /* 0x000fe20000001810 */
[----:B------:R-:W4:Y:S01]  /*4890*/  LDSM.16.MT88.4 R20, [R249+0x6900] ;  /* 0x00690000f914783b */ /* 0x000f220000004200 */
[----:B------:R5:W3:Y:S01]  /*48a0*/  MUFU.EX2 R0, R15 ;  /* 0x0000000f00007308 */ /* 0x000ae20000000800 */
[----:B------:R-:W-:-:S02]  /*48b0*/  IMAD.MOV.U32 R90, RZ, RZ, R36 ;  /* 0x000000ffff5a7224 */ /* 0x000fc400078e0024 */
[--C-:B------:R-:W-:Y:S02]  /*48c0*/  FFMA.FTZ R34, R95, c[0x0][0x2d0], -R13.reuse ;  /* 0x0000b4005f227a23 */ /* 0x100fe4000001080d */
[----:B------:R-:W-:Y:S01]  /*48d0*/  FFMA.FTZ R33, R94, c[0x0][0x2d0], -R13 ;  /* 0x0000b4005e217a23 */ /* 0x000fe2000001080d */
[----:B-1----:R-:W-:Y:S01]  /*48e0*/  HMMA.16816.F32 R16, R8, R24, RZ ;  /* 0x000000180810723c */ /* 0x002fe200000018ff */
[--C-:B------:R-:W-:Y:S02]  /*48f0*/  FFMA.FTZ R13, R112, c[0x0][0x2d0], -R12.reuse ;  /* 0x0000b400700d7a23 */ /* 0x100fe4000001080c */
[--C-:B--2---:R-:W-:Y:S02]  /*4900*/  FFMA.FTZ R14, R110, c[0x0][0x2d0], -R12.reuse ;  /* 0x0000b4006e0e7a23 */ /* 0x104fe4000001080c */
[----:B------:R-:W-:Y:S02]  /*4910*/  IMAD.MOV.U32 R112, RZ, RZ, R85 ;  /* 0x000000ffff707224 */ /* 0x000fe400078e0055 */
[----:B-----5:R-:W-:-:S02]  /*4920*/  FFMA.FTZ R15, R111, c[0x0][0x2d0], -R12 ;  /* 0x0000b4006f0f7a23 */ /* 0x020fc4000001080c */
[----:B------:R-:W-:Y:S08]  /*4930*/  MUFU.EX2 R14, R14 ;  /* 0x0000000e000e7308 */ /* 0x000ff00000000800 */
[----:B------:R-:W-:Y:S07]  /*4940*/  MUFU.EX2 R15, R15 ;  /* 0x0000000f000f7308 */ /* 0x000fee0000000800 */
[----:B----4-:R-:W-:Y:S08]  /*4950*/  HMMA.16816.F32 R116, R4, R20, R16 ;  /* 0x000000140474723c */ /* 0x010ff00000001810 */
[----:B------:R-:W-:Y:S01]  /*4960*/  HMMA.16816.F32 R16, R8, R26, RZ ;  /* 0x0000001a0810723c */ /* 0x000fe200000018ff */
[----:B------:R-:W1:Y:S11]  /*4970*/  LDSM.16.MT88.4 R24, [R252+0x6100] ;  /* 0x00610000fc18783b */ /* 0x000e760000004200 */
[----:B------:R-:W-:Y:S11]  /*4980*/  @!UPT UIADD3 URZ, URZ, URZ, URZ ;  /* 0x0000003f3f3ff290 */ /* 0x000ff6000fffe03f */
[----:B------:R-:W-:Y:S01]  /*4990*/  @!UPT UIADD3 URZ, URZ, URZ, URZ ;  /* 0x0000003f3f3ff290 */ /* 0x000fe2000fffe03f */
[----:B------:R-:W-:Y:S01]  /*49a0*/  HMMA.16816.F32 R104, R4, R22, R16 ;  /* 0x000000160468723c */ /* 0x000fe20000001810 */
[----:B------:R-:W2:Y:S07]  /*49b0*/  LDSM.16.MT88.4 R20, [R252+0x6900] ;  /* 0x00690000fc14783b */ /* 0x000eae0000004200 */
[----:B-1----:R-:W-:Y:S11]  /*49c0*/  HMMA.16816.F32 R16, R8, R24, RZ ;  /* 0x000000180810723c */ /* 0x002ff600000018ff */
[----:B------:R-:W-:Y:S11]  /*49d0*/  @!UPT UIADD3 URZ, URZ, URZ, URZ ;  /* 0x0000003f3f3ff290 */ /* 0x000ff6000fffe03f */
[----:B------:R-:W-:Y:S02]  /*49e0*/  @!UPT UIADD3 URZ, URZ, URZ, URZ ;  /* 0x0000003f3f3ff290 */ /* 0x000fe4000fffe03f */
[----:B--2---:R-:W-:Y:S08]  /*49f0*/  HMMA.16816.F32 R56, R4, R20, R16 ;  /* 0x000000140438723c */ /* 0x004ff00000001810 */
[----:B------:R-:W-:Y:S11]  /*4a00*/  HMMA.16816.F32 R16, R8, R26, RZ ;  /* 0x0000001a0810723c */ /* 0x000ff600000018ff */
[----:B------:R-:W-:Y:S11]  /*4a10*/  @!UPT UIADD3 URZ, URZ, URZ, URZ ;  /* 0x0000003f3f3ff290 */ /* 0x000ff6000fffe03f */
[----:B------:R-:W-:Y:S02]  /*4a20*/  @!UPT UIADD3 URZ, URZ, URZ, URZ ;  /* 0x0000003f3f3ff290 */ /* 0x000fe4000fffe03f */
[----:B------:R-:W-:Y:S01]  /*4a30*/  HMMA.16816.F32 R44, R4, R22, R16 ;  /* 0x00000016042c723c */ /* 0x000fe20000001810 */
[----:B------:R-:W1:Y:S07]  /*4a40*/  LDSM.16.MT88.4 R16, [R251+0x6100] ;  /* 0x00610000fb10783b */ /* 0x000e6e0000004200 */
[C---:B-1----:R-:W-:Y:S08]  /*4a50*/  HMMA.16816.F32 R20, R8.reuse, R16, RZ ;  /* 0x000000100814723c */ /* 0x042ff000000018ff */
[----:B------:R-:W-:Y:S01]  /*4a60*/  HMMA.16816.F32 R8, R8, R18, RZ ;  /* 0x000000120808723c */ /* 0x000fe200000018ff */
[----:B------:R-:W1:Y:S11]  /*4a70*/  LDSM.16.MT88.4 R16, [R251+0x6900] ;  /* 0x00690000fb10783b */ /* 0x000e760000004200 */
[----:B------:R-:W-:Y:S04]  /*4a80*/  @!UPT UIADD3 URZ, URZ, URZ, URZ ;  /* 0x0000003f3f3ff290 */ /* 0x000fe8000fffe03f */
[C---:B-1----:R-:W-:Y:S01]  /*4a90*/  HMMA.16816.F32 R36, R4.reuse, R16, R20 ;  /* 0x000000100424723c */ /* 0x042fe20000001814 */
[----:B------:R-:W-:Y:S07]  /*4aa0*/  MUFU.EX2 R16, R31 ;  /* 0x0000001f00107308 */ /* 0x000fee0000000800 */
[----:B------:R-:W-:Y:S01]  /*4ab0*/  HMMA.16816.F32 R20, R4, R18, R8 ;  /* 0x000000120414723c */ /* 0x000fe20000001808 */
[----:B------:R-:W1:Y:S01]  /*4ac0*/  LDSM.16.MT88.4 R8, [R248+0x1100] ;  /* 0x00110000f808783b */ /* 0x000e620000004200 */
[----:B------:R2:W4:Y:S05]  /*4ad0*/  MUFU.EX2 R6, R28 ;  /* 0x0000001c00067308 */ /* 0x00052a0000000800 */
[----:B---3--:R-:W-:-:S02]  /*4ae0*/  FADD.FTZ R4, R3, R30 ;  /* 0x0000001e03047221 */ /* 0x008fc40000010000 */
[--C-:B------:R-:W-:Y:S01]  /*4af0*/  FFMA.FTZ R7, R113, c[0x0][0x2d0], -R12.reuse ;  /* 0x0000b40071077a23 */ /* 0x100fe2000001080c */
[----:B------:R-:W-:Y:S01]  /*4b00*/  MOV R113, R32 ;  /* 0x0000002000717202 */ /* 0x000fe20000000f00 */
[--C-:B------:R-:W-:Y:S01]  /*4b10*/  FFMA.FTZ R18, R109, c[0x0][0x2d0], -R12.reuse ;  /* 0x0000b4006d127a23 */ /* 0x100fe2000001080c */
[----:B------:R-:W-:Y:S01]  /*4b20*/  MUFU.EX2 R17, R33 ;  /* 0x0000002100117308 */ /* 0x000fe20000000800 */
[--C-:B------:R-:W-:Y:S02]  /*4b30*/  FFMA.FTZ R19, R108, c[0x0][0x2d0], -R12.reuse ;  /* 0x0000b4006c137a23 */ /* 0x100fe4000001080c */
[--C-:B------:R-:W-:Y:S02]  /*4b40*/  FFMA.FTZ R32, R102, c[0x0][0x2d0], -R12.reuse ;  /* 0x0000b40066207a23 */ /* 0x100fe4000001080c */
[----:B------:R-:W-:Y:S02]  /*4b50*/  FADD.FTZ R5, R93, R29 ;  /* 0x0000001d5d057221 */ /* 0x000fe40000010000 */
[----:B--2---:R-:W-:-:S02]  /*4b60*/  FFMA.FTZ R28, R103, c[0x0][0x2d0], -R12 ;  /* 0x0000b400671c7a23 */ /* 0x004fc4000001080c */
[C---:B------:R-:W-:Y:S01]  /*4b70*/  FADD.FTZ R12, R0.reuse, R4 ;  /* 0x00000004000c7221 */ /* 0x040fe20000010000 */
[----:B------:R-:W-:Y:S01]  /*4b80*/  F2FP.PACK_AB R4, R0, R3 ;  /* 0x000000030004723e */ /* 0x000fe200000000ff */
[----:B------:R-:W-:Y:S01]  /*4b90*/  FADD.FTZ R5, R92, R5 ;  /* 0x000000055c057221 */ /* 0x000fe20000010000 */
[----:B------:R-:W2:Y:S01]  /*4ba0*/  MUFU.EX2 R3, R7 ;  /* 0x0000000700037308 */ /* 0x000ea20000000800 */
[----:B----4-:R-:W-:Y:S01]  /*4bb0*/  FADD.FTZ R12, R6, R12 ;  /* 0x0000000c060c7221 */ /* 0x010fe20000010000 */
[----:B------:R-:W-:-:S06]  /*4bc0*/  F2FP.PACK_AB R6, R16, R6 ;  /* 0x000000061006723e */ /* 0x000fcc00000000ff */
[----:B------:R-:W3:Y:S01]  /*4bd0*/  MUFU.EX2 R0, R13 ;  /* 0x0000000d00007308 */ /* 0x000ee20000000800 */
[----:B--2---:R-:W-:Y:S01]  /*4be0*/  FADD.FTZ R5, R3, R5 ;  /* 0x0000000503057221 */ /* 0x004fe20000010000 */
[----:B------:R-:W-:-:S03]  /*4bf0*/  F2FP.PACK_AB R7, R14, R15 ;  /* 0x0000000f0e07723e */ /* 0x000fc600000000ff */
[C---:B---3--:R-:W-:Y:S01]  /*4c00*/  FADD.FTZ R13, R0.reuse, R5 ;  /* 0x00000005000d7221 */ /* 0x048fe20000010000 */
[----:B------:R-:W-:Y:S02]  /*4c10*/  F2FP.PACK_AB R5, R0, R3 ;  /* 0x000000030005723e */ /* 0x000fe400000000ff */
[----:B------:R2:W-:Y:S05]  /*4c20*/  MUFU.EX2 R3, R84 ;  /* 0x0000005400037308 */ /* 0x0005ea0000000800 */
[C---:B-1----:R-:W-:Y:S03]  /*4c30*/  HMMA.16816.F32 R164, R4.reuse, R8, R164 ;  /* 0x0000000804a4723c */ /* 0x042fe600000018a4 */
[----:B------:R1:W3:Y:S05]  /*4c40*/  MUFU.EX2 R0, R35 ;  /* 0x0000002300007308 */ /* 0x0002ea0000000800 */
[C---:B------:R-:W-:Y:S01]  /*4c50*/  HMMA.16816.F32 R24, R4.reuse, R10, R156 ;  /* 0x0000000a0418723c */ /* 0x040fe2000000189c */
[----:B------:R-:W4:Y:S07]  /*4c60*/  LDSM.16.MT88.4 R8, [R249+0x1100] ;  /* 0x00110000f908783b */ /* 0x000f2e0000004200 */
[C---:B----4-:R-:W-:Y:S08]  /*4c70*/  HMMA.16816.F32 R156, R4.reuse, R8, R40 ;  /* 0x00000008049c723c */ /* 0x050ff00000001828 */
        /* <DEDUP_REMOVED lines=27> */
[----:B------:R-:W-:Y:S11]  /*4e30*/  HMMA.16816.F32 R8, R4, R10, R144 ;  /* 0x0000000a0408723c */ /* 0x000ff60000001890 */
[----:B------:R-:W-:Y:S05]  /*4e40*/  @!UPT UIADD3 URZ, URZ, URZ, URZ ;  /* 0x0000003f3f3ff290 */ /* 0x000fea000fffe03f */
[----:B------:R-:W-:Y:S01]  /*4e50*/  IMAD.MOV.U32 R152, RZ, RZ, R180 ;  /* 0x000000ffff987224 */ /* 0x000fe200078e00b4 */
[----:B------:R-:W-:Y:S01]  /*4e60*/  MOV R86, R182 ;  /* 0x000000b600567202 */ /* 0x000fe20000000f00 */
[----:B------:R-:W-:Y:S02]  /*4e70*/  IMAD.MOV.U32 R85, RZ, RZ, R181 ;  /* 0x000000ffff557224 */ /* 0x000fe400078e00b5 */
[----:B------:R-:W-:Y:S01]  /*4e80*/  IMAD.MOV.U32 R87, RZ, RZ, R183 ;  /* 0x000000ffff577224 */ /* 0x000fe200078e00b7 */
[----:B--2---:R-:W-:Y:S02]  /*4e90*/  MOV R84, R152 ;  /* 0x0000009800547202 */ /* 0x004fe40000000f00 */
[----:B------:R-:W-:Y:S01]  /*4ea0*/  LDSM.16.MT88.4 R152, [R249+0x1900] ;  /* 0x00190000f998783b */ /* 0x000fe20000004200 */
[----:B------:R-:W-:Y:S01]  /*4eb0*/  IMAD.MOV.U32 R147, RZ, RZ, R8 ;  /* 0x000000ffff937224 */ /* 0x000fe200078e0008 */
[----:B------:R-:W-:Y:S01]  /*4ec0*/  MOV R146, R9 ;  /* 0x0000000900927202 */ /* 0x000fe20000000f00 */
[----:B------:R-:W-:-:S02]  /*4ed0*/  IMAD.MOV.U32 R145, RZ, RZ, R10 ;  /* 0x000000ffff917224 */ /* 0x000fc400078e000a */
[----:B------:R-:W-:Y:S02]  /*4ee0*/  IMAD.MOV.U32 R144, RZ, RZ, R11 ;  /* 0x000000ffff907224 */ /* 0x000fe400078e000b */
[----:B------:R-:W2:Y:S02]  /*4ef0*/  LDSM.16.MT88.4 R8, [R251+0x5100] ;  /* 0x00510000fb08783b */ /* 0x000ea40000004200 */
[C---:B--2---:R-:W-:Y:S08]  /*4f00*/  HMMA.16816.F32 R160, R4.reuse, R8, R136 ;  /* 0x0000000804a0723c */ /* 0x044ff00000001888 */
[C---:B------:R-:W-:Y:S01]  /*4f10*/  HMMA.16816.F32 R188, R4.reuse, R10, R128 ;  /* 0x0000000a04bc723c */ /* 0x040fe20000001880 */
[----:B------:R-:W2:Y:S11]  /*4f20*/  LDSM.16.MT88.4 R8, [R248+0x7100] ;  /* 0x00710000f808783b */ /* 0x000eb60000004200 */
[----:B------:R-:W-:Y:S04]  /*4f30*/  @!UPT UIADD3 URZ, URZ, URZ, URZ ;  /* 0x0000003f3f3ff290 */ /* 0x000fe8000fffe03f */
[----:B------:R-:W-:Y:S01]  /*4f40*/  MOV R139, R160 ;  /* 0x000000a0008b7202 */ /* 0x000fe20000000f00 */
[----:B------:R-:W-:Y:S01]  /*4f50*/  IMAD.MOV.U32 R138, RZ, RZ, R161 ;  /* 0x000000ffff8a7224 */ /* 0x000fe200078e00a1 */
[----:B------:R-:W-:Y:S01]  /*4f60*/  MOV R136, R163 ;  /* 0x000000a300887202 */ /* 0x000fe20000000f00 */
[----:B------:R-:W-:Y:S02]  /*4f70*/  IMAD.MOV.U32 R137, RZ, RZ, R162 ;  /* 0x000000ffff897224 */ /* 0x000fe400078e00a2 */
[----:B------:R-:W-:Y:S01]  /*4f80*/  LDSM.16.MT88.4 R160, [R248+0x1900] ;  /* 0x00190000f8a0783b */ /* 0x000fe20000004200 */
[C---:B--2---:R-:W-:Y:S08]  /*4f90*/  HMMA.16816.F32 R180, R4.reuse, R8, R124 ;  /* 0x0000000804b4723c */ /* 0x044ff0000000187c */
[C---:B------:R-:W-:Y:S01]  /*4fa0*/  HMMA.16816.F32 R120, R4.reuse, R10, R120 ;  /* 0x0000000a0478723c */ /* 0x040fe20000001878 */
[----:B------:R-:W2:Y:S07]  /*4fb0*/  LDSM.16.MT88.4 R8, [R249+0x7100] ;  /* 0x00710000f908783b */ /* 0x000eae0000004200 */
[C---:B--2---:R-:W-:Y:S08]  /*4fc0*/  HMMA.16816.F32 R116, R4.reuse, R8, R116 ;  /* 0x000000080474723c */ /* 0x044ff00000001874 */
[----:B------:R-:W-:Y:S11]  /*4fd0*/  HMMA.16816.F32 R8, R4, R10, R104 ;  /* 0x0000000a0408723c */ /* 0x000ff60000001868 */
[----:B------:R-:W-:Y:S05]  /*4fe0*/  @!UPT UIADD3 URZ, URZ, URZ, URZ ;  /* 0x0000003f3f3ff290 */ /* 0x000fea000fffe03f */
[----:B------:R-:W-:Y:S01]  /*4ff0*/  IMAD.MOV.U32 R131, RZ, RZ, R116 ;  /* 0x000000ffff837224 */ /* 0x000fe200078e0074 */
[----:B------:R-:W-:Y:S01]  /*5000*/  MOV R130, R117 ;  /* 0x0000007500827202 */ /* 0x000fe20000000f00 */
[----:B------:R-:W-:Y:S01]  /*5010*/  IMAD.MOV.U32 R129, RZ, RZ, R118 ;  /* 0x000000ffff817224 */ /* 0x000fe200078e0076 */
[----:B------:R-:W-:-:S03]  /*5020*/  MOV R128, R119 ;  /* 0x0000007700807202 */ /* 0x000fc60000000f00 */
[----:B------:R-:W-:Y:S02]  /*5030*/  IMAD.MOV.U32 R33, RZ, RZ, R130 ;  /* 0x000000ffff217224 */ /* 0x000fe400078e0082 */
[----:B------:R-:W-:Y:S01]  /*5040*/  IMAD.MOV.U32 R104, RZ, RZ, R8 ;  /* 0x000000ffff687224 */ /* 0x000fe200078e0008 */
[----:B------:R-:W-:Y:S01]  /*5050*/  MOV R29, R9 ;  /* 0x00000009001d7202 */ /* 0x000fe20000000f00 */
[----:B------:R-:W-:Y:S01]  /*5060*/  IMAD.MOV.U32 R30, RZ, RZ, R10 ;  /* 0x000000ffff1e7224 */ /* 0x000fe200078e000a */
[----:B------:R-:W-:Y:S01]  /*5070*/  MOV R31, R11 ;  /* 0x0000000b001f7202 */ /* 0x000fe20000000f00 */
[----:B-1----:R-:W-:Y:S01]  /*5080*/  IMAD.MOV.U32 R35, RZ, RZ, R128 ;  /* 0x000000ffff237224 */ /* 0x002fe200078e0080 */
[----:B------:R-:W1:Y:S01]  /*5090*/  LDSM.16.MT88.4 R8, [R252+0x7100] ;  /* 0x00710000fc08783b */ /* 0x000e620000004200 */
[----:B---3--:R-:W-:Y:S01]  /*50a0*/  F2FP.PACK_AB R128, R0, R3 ;  /* 0x000000030080723e */ /* 0x008fe200000000ff */
[C---:B-1----:R-:W-:Y:S02]  /*50b0*/  HMMA.16816.F32 R116, R4.reuse, R8, R56 ;  /* 0x000000080474723c */ /* 0x042fe40000001838 */
[----:B------:R-:W-:Y:S06]  /*50c0*/  LDSM.16.MT88.4 R56, [R252+0x3900] ;  /* 0x00390000fc38783b */ /* 0x000fec0000004200 */
[C---:B------:R-:W-:Y:S01]  /*50d0*/  HMMA.16816.F32 R184, R4.reuse, R10, R44 ;  /* 0x0000000a04b8723c */ /* 0x040fe2000000182c */
[----:B------:R-:W1:Y:S07]  /*50e0*/  LDSM.16.MT88.4 R8, [R251+0x7100] ;  /* 0x00710000fb08783b */ /* 0x000e6e0000004200 */
[C---:B-1----:R-:W-:Y:S07]  /*50f0*/  HMMA.16816.F32 R124, R4.reuse, R8, R36 ;  /* 0x00000008047c723c */ /* 0x042fee0000001824 */
[----:B------:R-:W-:Y:S01]  /*5100*/  FADD.FTZ R9, R16, R12 ;  /* 0x0000000c10097221 */ /* 0x000fe20000010000 */
[----:B------:R-:W-:Y:S01]  /*5110*/  HMMA.16816.F32 R20, R4, R10, R20 ;  /* 0x0000000a0414723c */ /* 0x000fe20000001814 */
[----:B------:R-:W1:Y:S01]  /*5120*/  MUFU.EX2 R5, R18 ;  /* 0x0000001200057308 */ /* 0x000e620000000800 */
[----:B------:R-:W-:-:S05]  /*5130*/  MOV R12, R139 ;  /* 0x0000008b000c7202 */ /* 0x000fca0000000f00 */
[----:B------:R-:W-:Y:S02]  /*5140*/  FADD.FTZ R7, R15, R13 ;  /* 0x0000000d0f077221 */ /* 0x000fe40000010000 */
[----:B------:R2:W3:Y:S01]  /*5150*/  MUFU.EX2 R6, R34 ;  /* 0x0000002200067308 */ /* 0x0004e20000000800 */
[----:B------:R-:W-:Y:S02]  /*5160*/  IMAD.MOV.U32 R13, RZ, RZ, R138 ;  /* 0x000000ffff0d7224 */ /* 0x000fe400078e008a */
[----:B------:R-:W-:Y:S01]  /*5170*/  FADD.FTZ R8, R14, R7 ;  /* 0x000000070e087221 */ /* 0x000fe20000010000 */
[----:B------:R-:W-:Y:S01]  /*5180*/  MOV R14, R137 ;  /* 0x00000089000e7202 */ /* 0x000fe20000000f00 */
[----:B------:R-:W-:Y:S02]  /*5190*/  FADD.FTZ R7, R3, R9 ;  /* 0x0000000903077221 */ /* 0x000fe40000010000 */
[----:B------:R-:W-:Y:S01]  /*51a0*/  IMAD.MOV.U32 R15, RZ, RZ, R136 ;  /* 0x000000ffff0f7224 */ /* 0x000fe200078e0088 */
[----:B------:R-:W4:Y:S01]  /*51b0*/  MUFU.EX2 R4, R19 ;  /* 0x0000001300047308 */ /* 0x000f220000000800 */
[----:B-1----:R-:W-:Y:S01]  /*51c0*/  FADD.FTZ R8, R5, R8 ;  /* 0x0000000805087221 */ /* 0x002fe20000010000 */
[----:B------:R-:W1:Y:S01]  /*51d0*/  LDSM.16.MT88.4 R136, [R251+0x1900] ;  /* 0x00190000fb88783b */ /* 0x000e620000004200 */
[----:B------:R-:W-:-:S05]  /*51e0*/  FADD.FTZ R7, R0, R7 ;  /* 0x0000000700077221 */ /* 0x000fca0000010000 */
[----:B------:R5:W-:Y:S01]  /*51f0*/  MUFU.EX2 R11, R28 ;  /* 0x0000001c000b7308 */ /* 0x000be20000000800 */
[----:B--2---:R-:W-:Y:S01]  /*5200*/  MOV R34, R129 ;  /* 0x0000008100227202 */ /* 0x004fe20000000f00 */
[----:B---3--:R-:W-:Y:S01]  /*5210*/  FADD.FTZ R0, R6, R7 ;  /* 0x0000000706007221 */ /* 0x008fe20000010000 */
[----:B------:R-:W-:Y:S01]  /*5220*/  F2FP.PACK_AB R130, R17, R6 ;  /* 0x000000061182723e */ /* 0x000fe200000000ff */
[----:B------:R-:W-:Y:S01]  /*5230*/  IMAD.MOV.U32 R7, RZ, RZ, R144 ;  /* 0x000000ffff077224 */ /* 0x000fe200078e0090 */
[----:B------:R-:W-:-:S03]  /*5240*/  MOV R6, R145 ;  /* 0x0000009100067202 */ /* 0x000fc60000000f00 */
[----:B------:R2:W3:Y:S01]  /*5250*/  MUFU.EX2 R10, R32 ;  /* 0x00000020000a7308 */ /* 0x0004e20000000800 */
[C---:B----4-:R-:W-:Y:S01]  /*5260*/  F2FP.PACK_AB R129, R4.reuse, R5 ;  /* 0x000000050481723e */ /* 0x050fe200000000ff */
[----:B------:R-:W-:Y:S01]  /*5270*/  FADD.FTZ R3, R4, R8 ;  /* 0x0000000804037221 */ /* 0x000fe20000010000 */
[----:B------:R-:W-:Y:S01]  /*5280*/  MOV R4, R147 ;  /* 0x0000009300047202 */ /* 0x000fe20000000f00 */
[----:B------:R-:W-:Y:S02]  /*5290*/  IMAD.MOV.U32 R5, RZ, RZ, R146 ;  /* 0x000000ffff057224 */ /* 0x000fe400078e0092 */
[----:B------:R-:W4:Y:S01]  /*52a0*/  LDSM.16.MT88.4 R144, [R252+0x1900] ;  /* 0x00190000fc90783b */ /* 0x000f220000004200 */
[----:B-----5:R-:W-:-:S03]  /*52b0*/  IMAD.MOV.U32 R28, RZ, RZ, R104 ;  /* 0x000000ffff1c7224 */ /* 0x020fc600078e0068 */
[----:B------:R-:W-:Y:S01]  /*52c0*/  LDSM.16.MT88.4 R104, [R248+0x7900] ;  /* 0x00790000f868783b */ /* 0x000fe20000004200 */
[----:B--2---:R-:W-:Y:S02]  /*52d0*/  MOV R32, R131 ;  /* 0x0000008300207202 */ /* 0x004fe40000000f00 */
[C---:B---3--:R-:W-:Y:S01]  /*52e0*/  F2FP.PACK_AB R131, R10.reuse, R11 ;  /* 0x0000000b0a83723e */ /* 0x048fe200000000ff */
[----:B------:R-:W-:Y:S02]  /*52f0*/  FADD.FTZ R11, R11, R3 ;  /* 0x000000030b0b7221 */ /* 0x000fe40000010000 */
[----:B------:R-:W-:Y:S02]  /*5300*/  FADD.FTZ R3, R17, R0 ;  /* 0x0000000011037221 */ /* 0x000fe40000010000 */
[----:B------:R-:W-:Y:S02]  /*5310*/  FADD.FTZ R0, R10, R11 ;  /* 0x0000000b0a007221 */ /* 0x000fe40000010000 */
[C---:B------:R-:W-:Y:S03]  /*5320*/  HMMA.16816.F32 R156, R128.reuse, R152, R156 ;  /* 0x00000098809c723c */ /* 0x040fe6000000189c */
[----:B------:R-:W-:Y:S04]  /*5330*/  STL [R1+0x84], R0 ;  /* 0x0000840001007387 */ /* 0x000fe80000100800 */
[----:B------:R-:W-:Y:S01]  /*5340*/  STL [R1+0x64], R3 ;  /* 0x0000640301007387 */ /* 0x000fe20000100800 */
[C---:B------:R-:W-:Y:S03]  /*5350*/  HMMA.16816.F32 R152, R128.reuse, R154, R40 ;  /* 0x0000009a8098723c */ /* 0x040fe60000001828 */
[----:B------:R-:W2:Y:S05]  /*5360*/  LDSM.16.MT88.4 R40, [R248+0x3900] ;  /* 0x00390000f828783b */ /* 0x000eaa0000004200 */
[C---:B-1----:R-:W-:Y:S08]  /*5370*/  HMMA.16816.F32 R140, R128.reuse, R136, R140 ;  /* 0x00000088808c723c */ /* 0x042ff0000000188c */
[C---:B----4-:R-:W-:Y:S08]  /*5380*/  HMMA.16816.F32 R148, R128.reuse, R144, R148 ;  /* 0x000000908094723c */ /* 0x050ff00000001894 */
[C---:B------:R-:W-:Y:S01]  /*5390*/  HMMA.16816.F32 R144, R128.reuse, R146, R48 ;  /* 0x000000928090723c */ /* 0x040fe20000001830 */
[----:B------:R-:W1:Y:S07]  /*53a0*/  LDSM.16.MT88.4 R48, [R249+0x3900] ;  /* 0x00390000f930783b */ /* 0x000e6e0000004200 */
[C---:B------:R-:W-:Y:S08]  /*53b0*/  HMMA.16816.F32 R136, R128.reuse, R138, R52 ;  /* 0x0000008a8088723c */ /* 0x040ff00000001834 */
[C---:B------:R-:W-:Y:S08]  /*53c0*/  HMMA.16816.F32 R52, R128.reuse, R56, R76 ;  /* 0x000000388034723c */ /* 0x040ff0000000184c */
[C---:B--2---:R-:W-:Y:S08]  /*53d0*/  HMMA.16816.F32 R36, R128.reuse, R40, R60 ;  /* 0x000000288024723c */ /* 0x044ff0000000183c */
[C---:B------:R-:W-:Y:S01]  /*53e0*/  HMMA.16816.F32 R40, R128.reuse, R42, R64 ;  /* 0x0000002a8028723c */ /* 0x040fe20000001840 */
[----:B------:R-:W2:Y:S07]  /*53f0*/  LDSM.16.MT88.4 R64, [R251+0x3900] ;  /* 0x00390000fb40783b */ /* 0x000eae0000004200 */
[C---:B------:R-:W-:Y:S01]  /*5400*/  HMMA.16816.F32 R56, R128.reuse, R58, R80 ;  /* 0x0000003a8038723c */ /* 0x040fe20000001850 */
[----:B------:R-:W3:Y:S07]  /*5410*/  LDSM.16.MT88.4 R80, [R249+0x5900] ;  /* 0x00590000f950783b */ /* 0x000eee0000004200 */
[C---:B-1----:R-:W-:Y:S08]  /*5420*/  HMMA.16816.F32 R44, R128.reuse, R48, R68 ;  /* 0x00000030802c723c */ /* 0x042ff00000001844 */
[C---:B------:R-:W-:Y:S01]  /*5430*/  HMMA.16816.F32 R48, R128.reuse, R50, R72 ;  /* 0x000000328030723c */ /* 0x040fe20000001848 */
[----:B------:R-:W1:Y:S07]  /*5440*/  LDSM.16.MT88.4 R72, [R248+0x5900] ;  /* 0x00590000f848783b */ /* 0x000e6e0000004200 */
[C---:B------:R-:W-:Y:S08]  /*5450*/  HMMA.16816.F32 R164, R128.reuse, R160, R164 ;  /* 0x000000a080a4723c */ /* 0x040ff000000018a4 */
[C---:B------:R-:W-:Y:S08]  /*5460*/  HMMA.16816.F32 R160, R128.reuse, R162, R24 ;  /* 0x000000a280a0723c */ /* 0x040ff00000001818 */
[C---:B--2---:R-:W-:Y:S01]  /*5470*/  HMMA.16816.F32 R60, R128.reuse, R64, R88 ;  /* 0x00000040803c723c */ /* 0x044fe20000001858 */
[----:B------:R-:W2:Y:S07]  /*5480*/  LDSM.16.MT88.4 R88, [R252+0x5900] ;  /* 0x00590000fc58783b */ /* 0x000eae0000004200 */
[C---:B---3--:R-:W-:Y:S08]  /*5490*/  HMMA.16816.F32 R76, R128.reuse, R80, R108 ;  /* 0x00000050804c723c */ /* 0x048ff0000000186c */
[C---:B------:R-:W-:Y:S01]  /*54a0*/  HMMA.16816.F32 R80, R128.reuse, R82, R112 ;  /* 0x000000528050723c */ /* 0x040fe20000001870 */
[----:B------:R-:W-:Y:S07]  /*54b0*/  LDSM.16.MT88.4 R112, [R249+0x7900] ;  /* 0x00790000f970783b */ /* 0x000fee0000004200 */
[C---:B-1----:R-:W-:Y:S01]  /*54c0*/  HMMA.16816.F32 R68, R128.reuse, R72, R96 ;  /* 0x000000488044723c */ /* 0x042fe20000001860 */
        /* <DEDUP_REMOVED lines=8> */
[C---:B------:R-:W-:Y:S08]  /*5550*/  HMMA.16816.F32 R64, R128.reuse, R66, R92 ;  /* 0x000000428040723c */ /* 0x040ff0000000185c */
[C---:B-1----:R-:W-:Y:S08]  /*5560*/  HMMA.16816.F32 R92, R128.reuse, R96, R12 ;  /* 0x00000060805c723c */ /* 0x042ff0000000180c */
[C---:B------:R-:W-:Y:S08]  /*5570*/  HMMA.16816.F32 R108, R128.reuse, R112, R32 ;  /* 0x00000070806c723c */ /* 0x040ff00000001820 */
[C---:B------:R-:W-:Y:S08]  /*5580*/  HMMA.16816.F32 R96, R128.reuse, R98, R188 ;  /* 0x000000628060723c */ /* 0x040ff000000018bc */
[C---:B--2---:R-:W-:Y:S08]  /*5590*/  HMMA.16816.F32 R116, R128.reuse, R120, R116 ;  /* 0x000000788074723c */ /* 0x044ff00000001874 */
[C---:B------:R-:W-:Y:S08]  /*55a0*/  HMMA.16816.F32 R112, R128.reuse, R114, R28 ;  /* 0x000000728070723c */ /* 0x040ff0000000181c */
[C---:B------:R-:W-:Y:S08]  /*55b0*/  HMMA.16816.F32 R120, R128.reuse, R122, R184 ;  /* 0x0000007a8078723c */ /* 0x040ff000000018b8 */
[C---:B---3--:R-:W-:Y:S08]  /*55c0*/  HMMA.16816.F32 R124, R128.reuse, R4, R124 ;  /* 0x00000004807c723c */ /* 0x048ff0000000187c */
[----:B------:R-:W-:Y:S01]  /*55d0*/  HMMA.16816.F32 R128, R128, R6, R20 ;  /* 0x000000068080723c */ /* 0x000fe20000001814 */
[----:B------:R-:W-:Y:S07]  /*55e0*/  @P0 BRA `(.L_x_2) ;  /* 0x00003d9000000947 */ /* 0x000fee0003800000 */
[----:B------:R-:W-:Y:S01]  /*55f0*/  SHF.R.S32.HI R3, RZ, 0x1f, R133 ;  /* 0x0000001fff037819 */ /* 0x000fe20000011485 */
[----:B------:R-:W-:Y:S01]  /*5600*/  UIADD3 UR8, UR8, -0x2, URZ ;  /* 0xfffffffe08087890 */ /* 0x000fe2000fffe03f */
[----:B------:R-:W-:-:S02]  /*5610*/  SHF.R.S32.HI R0, RZ, 0x1f, R134 ;  /* 0x0000001fff007819 */ /* 0x000fc40000011486 */
[----:B------:R-:W-:Y:S02]  /*5620*/  SHF.R.S32.HI R4, RZ, 0x1f, R177 ;  /* 0x0000001fff047819 */ /* 0x000fe400000114b1 */
[----:B------:R-:W-:Y:S01]  /*5630*/  LEA.HI R3, R3, R133, RZ, 0x3 ;  /* 0x0000008503037211 */ /* 0x000fe200078f18ff */
[----:B------:R-:W-:Y:S01]  /*5640*/  IMAD.MOV.U32 R133, RZ, RZ, R132 ;  /* 0x000000ffff857224 */ /* 0x000fe200078e0084 */
[----:B------:R-:W-:Y:S01]  /*5650*/  LEA.HI R0, R0, R134, RZ, 0x3 ;  /* 0x0000008600007211 */ /* 0x000fe200078f18ff */
[----:B------:R-:W-:Y:S01]  /*5660*/  IMAD.MOV.U32 R134, RZ, RZ, R2 ;  /* 0x000000ffff867224 */ /* 0x000fe200078e0002 */
[----:B------:R-:W-:Y:S02]  /*5670*/  LEA.HI R4, R4, R177, RZ, 0x3 ;  /* 0x000000b104047211 */ /* 0x000fe400078f18ff */
[----:B------:R-:W-:Y:S02]  /*5680*/  LOP3.LUT R2, R3, 0xfffffff8, RZ, 0xc0, !PT ;  /* 0xfffffff803027812 */ /* 0x000fe400078ec0ff */
[----:B------:R-:W-:-:S02]  /*5690*/  LOP3.LUT R0, R0, 0xfffffff8, RZ, 0xc0, !PT ;  /* 0xfffffff800007812 */ /* 0x000fc400078ec0ff */
[----:B------:R-:W-:Y:S02]  /*56a0*/  LOP3.LUT R3, R4, 0xfffffff8, RZ, 0xc0, !PT ;  /* 0xfffffff804037812 */ /* 0x000fe400078ec0ff */
[----:B------:R-:W-:Y:S02]  /*56b0*/  SHF.R.S32.HI R4, RZ, 0x1f, R0 ;  /* 0x0000001fff047819 */ /* 0x000fe40000011400 */
[----:B------:R-:W-:Y:S02]  /*56c0*/  SHF.R.S32.HI R5, RZ, 0x1f, R2 ;  /* 0x0000001fff057819 */ /* 0x000fe40000011402 */
[----:B------:R-:W-:Y:S02]  /*56d0*/  SHF.R.S32.HI R6, RZ, 0x1f, R3 ;  /* 0x0000001fff067819 */ /* 0x000fe40000011403 */
[C---:B------:R-:W-:Y:S01]  /*56e0*/  SHF.L.U64.HI R4, R0.reuse, 0x1, R4 ;  /* 0x0000000100047819 */ /* 0x040fe20000010204 */
[----:B------:R-:W-:Y:S01]  /*56f0*/  IMAD.SHL.U32 R0, R0, 0x2, RZ ;  /* 0x0000000200007824 */ /* 0x000fe200078e00ff */
[----:B------:R-:W-:-:S03]  /*5700*/  LEA R8, P0, R179, RZ, 0x1 ;  /* 0x000000ffb3087211 */ /* 0x000fc600078008ff */
[----:B------:R1:W-:Y:S01]  /*5710*/  STL [R1+0x68], R4 ;  /* 0x0000680401007387 */ /* 0x0003e20000100800 */
[----:B------:R-:W-:-:S03]  /*5720*/  LEA.HI.X.SX32 R9, R179, RZ, 0x1, P0 ;  /* 0x000000ffb3097211 */ /* 0x000fc600000f0eff */
[----:B------:R2:W-:Y:S01]  /*5730*/  STL [R1+0x6c], R0 ;  /* 0x00006c0001007387 */ /* 0x0005e20000100800 */
[----:B-1----:R-:W-:Y:S02]  /*5740*/  SEL R4, RZ, 0x10, P5 ;  /* 0x00000010ff047807 */ /* 0x002fe40002800000 */
[----:B--2---:R-:W-:-:S03]  /*5750*/  SHF.L.U64.HI R0, R2, 0x1, R5 ;  /* 0x0000000102007819 */ /* 0x004fc60000010205 */
[----:B------:R-:W-:Y:S01]  /*5760*/  STL [R1+0xa8], R4 ;  /* 0x0000a80401007387 */ /* 0x000fe20000100800 */
[----:B------:R-:W-:Y:S01]  /*5770*/  ISETP.NE.U32.AND P0, PT, R4, RZ, PT ;  /* 0x000000ff0400720c */ /* 0x000fe20003f05070 */
[----:B------:R-:W-:Y:S02]  /*5780*/  IMAD.SHL.U32 R5, R2, 0x2, RZ ;  /* 0x0000000202057824 */ /* 0x000fe400078e00ff */
[----:B------:R1:W-:Y:S01]  /*5790*/  STL [R1+0x70], R0 ;  /* 0x0000700001007387 */ /* 0x0003e20000100800 */
[----:B------:R-:W-:-:S03]  /*57a0*/  IMAD.SHL.U32 R2, R3, 0x2, RZ ;  /* 0x0000000203027824 */ /* 0x000fc600078e00ff */
[----:B------:R-:W-:Y:S04]  /*57b0*/  STL.64 [R1+0x58], R8 ;  /* 0x0000580801007387 */ /* 0x000fe80000100a00 */
[----:B------:R2:W-:Y:S01]  /*57c0*/  STL [R1+0x74], R5 ;  /* 0x0000740501007387 */ /* 0x0005e20000100800 */
[----:B-1----:R-:W-:Y:S02]  /*57d0*/  IADD3 R0, -R4, 0x10, RZ ;  /* 0x0000001004007810 */ /* 0x002fe40007ffe1ff */
[----:B------:R-:W-:Y:S02]  /*57e0*/  SHF.L.U64.HI R4, R3, 0x1, R6 ;  /* 0x0000000103047819 */ /* 0x000fe40000010206 */
[----:B------:R-:W-:Y:S02]  /*57f0*/  LOP3.LUT R0, R0, 0xf, RZ, 0xc0, !PT ;  /* 0x0000000f00007812 */ /* 0x000fe400078ec0ff */
[----:B------:R-:W-:Y:S01]  /*5800*/  SEL R6, RZ, 0x10, P4 ;  /* 0x00000010ff067807 */ /* 0x000fe20002000000 */
[----:B------:R1:W-:Y:S01]  /*5810*/  STL [R1+0x78], R4 ;  /* 0x0000780401007387 */ /* 0x0003e20000100800 */
[----:B--2---:R-:W-:-:S02]  /*5820*/  SEL R5, RZ, 0x10, P3 ;  /* 0x00000010ff057807 */ /* 0x004fc40001800000 */
[----:B------:R-:W-:Y:S01]  /*5830*/  ISETP.NE.U32.AND P0, PT, R6, RZ, PT ;  /* 0x000000ff0600720c */ /* 0x000fe20003f05070 */
[----:B------:R2:W-:Y:S01]  /*5840*/  STL [R1+0x7c], R2 ;  /* 0x00007c0201007387 */ /* 0x0005e20000100800 */
[----:B------:R-:W-:-:S03]  /*5850*/  ISETP.NE.U32.AND P1, PT, R5, RZ, PT ;  /* 0x000000ff0500720c */ /* 0x000fc60003f25070 */
[----:B------:R3:W-:Y:S04]  /*5860*/  STL [R1+0x98], R0 ;  /* 0x0000980001007387 */ /* 0x0007e80000100800 */
[----:B------:R-:W-:Y:S04]  /*5870*/  STL [R1+0xa4], R6 ;  /* 0x0000a40601007387 */ /* 0x000fe80000100800 */
[----:B------:R-:W-:Y:S01]  /*5880*/  STL [R1+0xa0], R5 ;  /* 0x0000a00501007387 */ /* 0x000fe20000100800 */
[----:B-1----:R-:W-:Y:S02]  /*5890*/  SEL R4, RZ, 0x10, P6 ;  /* 0x00000010ff047807 */ /* 0x002fe40003000000 */
[----:B--2---:R-:W-:-:S03]  /*58a0*/  IADD3 R2, -R5, 0x10, RZ ;  /* 0x0000001005027810 */ /* 0x004fc60007ffe1ff */
[----:B------:R-:W-:Y:S01]  /*58b0*/  STL [R1+0x9c], R4 ;  /* 0x00009c0401007387 */ /* 0x000fe20000100800 */
[----:B------:R-:W-:Y:S02]  /*58c0*/  IADD3 R3, -R4, 0x10, RZ ;  /* 0x0000001004037810 */ /* 0x000fe40007ffe1ff */
[----:B---3--:R-:W-:Y:S02]  /*58d0*/  IADD3 R0, -R6, 0x10, RZ ;  /* 0x0000001006007810 */ /* 0x008fe40007ffe1ff */
[----:B------:R-:W-:Y:S02]  /*58e0*/  LOP3.LUT R7, R2, 0xf, RZ, 0xc0, !PT ;  /* 0x0000000f02077812 */ /* 0x000fe400078ec0ff */
[----:B------:R-:W-:Y:S02]  /*58f0*/  LOP3.LUT R0, R0, 0xf, RZ, 0xc0, !PT ;  /* 0x0000000f00007812 */ /* 0x000fe400078ec0ff */
[----:B------:R-:W-:Y:S02]  /*5900*/  LOP3.LUT R2, R3, 0xf, RZ, 0xc0, !PT ;  /* 0x0000000f03027812 */ /* 0x000fe400078ec0ff */
[----:B------:R-:W-:Y:S01]  /*5910*/  ISETP.NE.U32.AND P0, PT, R4, RZ, PT ;  /* 0x000000ff0400720c */ /* 0x000fe20003f05070 */
[----:B------:R1:W-:Y:S04]  /*5920*/  STL [R1+0x94], R0 ;  /* 0x0000940001007387 */ /* 0x0003e80000100800 */
[----:B------:R2:W-:Y:S04]  /*5930*/  STL [R1+0x90], R7 ;  /* 0x0000900701007387 */ /* 0x0005e80000100800 */
[----:B------:R2:W-:Y:S01]  /*5940*/  STL [R1+0x8c], R2 ;  /* 0x00008c0201007387 */ /* 0x0005e20000100800 */
[----:B-1----:R-:W-:-:S05]  /*5950*/  IMAD.SHL.U32 R0, R178, 0x2, RZ ;  /* 0x00000002b2007824 */ /* 0x002fca00078e00ff */
[----:B------:R2:W-:Y:S01]  /*5960*/  STL [R1+0x44], R0 ;  /* 0x0000440001007387 */ /* 0x0005e20000100800 */
[----:B------:R-:W-:Y:S05]  /*5970*/  BRA `(.L_x_3) ;  /* 0x0000045000007947 */ /* 0x000fea0003800000 */
.L_x_5:
[----:B------:R-:W2:Y:S01]  /*5980*/  LDL R12, [R1+0x88] ;  /* 0x00008800010c7983 */ /* 0x000ea20000100800 */
[----:B------:R-:W-:Y:S01]  /*5990*/  IMAD.MOV.U32 R2, RZ, RZ, c[0x0][0x2b8] ;  /* 0x0000ae00ff027624 */ /* 0x000fe200078e00ff */
[----:B------:R-:W-:Y:S01]  /*59a0*/  ULEA UR4, UR8, UR11, 0x6 ;  /* 0x0000000b08047291 */ /* 0x000fe2000f8e303f */
[----:B------:R-:W-:Y:S01]  /*59b0*/  IMAD.MOV.U32 R8, RZ, RZ, RZ ;  /* 0x000000ffff087224 */ /* 0x000fe200078e00ff */
[----:B------:R-:W3:Y:S02]  /*59c0*/  LDL.64 R30, [R1+0x58] ;  /* 0x00005800011e7983 */ /* 0x000ee40000100a00 */
[----:B------:R-:W-:Y:S02]  /*59d0*/  ISETP.NE.AND P1, PT, R2, 0x1, PT ;  /* 0x000000010200780c */ /* 0x000fe40003f25270 */
[----:B------:R-:W4:Y:S01]  /*59e0*/  LDL R29, [R1+0x6c] ;  /* 0x00006c00011d7983 */ /* 0x000f220000100800 */
[----:B------:R-:W-:Y:S03]  /*59f0*/  IMAD.U32 R2, RZ, RZ, UR4 ;  /* 0x00000004ff027e24 */ /* 0x000fe6000f8e00ff */
[----:B------:R-:W5:Y:S04]  /*5a00*/  LDL R28, [R1+0x68] ;  /* 0x00006800011c7983 */ /* 0x000f680000100800 */
[----:B------:R-:W3:Y:S04]  /*5a10*/  LDL R27, [R1+0x74] ;  /* 0x00007400011b7983 */ /* 0x000ee80000100800 */
[----:B------:R-:W3:Y:S04]  /*5a20*/  LDL R26, [R1+0x70] ;  /* 0x00007000011a7983 */ /* 0x000ee80000100800 */
[----:B------:R-:W3:Y:S04]  /*5a30*/  LDL R25, [R1+0x7c] ;  /* 0x00007c0001197983 */ /* 0x000ee80000100800 */
[----:B------:R-:W3:Y:S01]  /*5a40*/  LDL R24, [R1+0x78] ;  /* 0x0000780001187983 */ /* 0x000ee20000100800 */
[----:B--2---:R-:W-:Y:S05]  /*5a50*/  IADD3 R2, R2, -0x40, R12 ;  /* 0xffffffc002027810 */ /* 0x004fea0007ffe00c */
[----:B------:R-:W-:Y:S04]  /*5a60*/  @P1 IMAD.HI.U32 R5, R2, c[0x0][0x2bc], RZ ;  /* 0x0000af0002051a27 */ /* 0x000fe800078e00ff */
[----:B------:R-:W-:Y:S01]  /*5a70*/  IMAD.MOV.U32 R0, RZ, RZ, R2 ;  /* 0x000000ffff007224 */ /* 0x000fe200078e0002 */
[----:B------:R-:W-:Y:S04]  /*5a80*/  @P1 SHF.R.U32.HI R0, RZ, c[0x0][0x2c0], R5 ;  /* 0x0000b000ff001a19 */ /* 0x000fe80000011605 */
[C---:B------:R-:W-:Y:S04]  /*5a90*/  @!P2 IADD3 R5, P0, R0.reuse, UR12, RZ ;  /* 0x0000000c0005ac10 */ /* 0x040fe8000ff1e0ff */
[----:B------:R-:W-:Y:S01]  /*5aa0*/  @!P2 LEA.HI.X.SX32 R7, R0, UR6, 0x1, P0 ;  /* 0x000000060007ac11 */ /* 0x000fe200080f0eff */
[----:B------:R-:W-:Y:S01]  /*5ab0*/  IMAD.MOV R0, RZ, RZ, -R0 ;  /* 0x000000ffff007224 */ /* 0x000fe200078e0a00 */
[C---:B------:R-:W-:Y:S03]  /*5ac0*/  @!P2 LEA R6, P0, R5.reuse, c[0x0][0x2a0], 0x2 ;  /* 0x0000a8000506aa11 */ /* 0x040fe600078010ff */
[----:B------:R-:W-:Y:S01]  /*5ad0*/  IMAD R9, R0, c[0x0][0x2b8], R2 ;  /* 0x0000ae0000097a24 */ /* 0x000fe200078e0202 */
[----:B------:R-:W-:Y:S04]  /*5ae0*/  @!P2 LEA.HI.X R7, R5, c[0x0][0x2a4], R7, 0x2, P0 ;  /* 0x0000a9000507aa11 */ /* 0x000fe800000f1407 */
[----:B------:R-:W-:Y:S01]  /*5af0*/  STL [R1+0x60], R9 ;  /* 0x0000600901007387 */ /* 0x000fe20000100800 */
[----:B------:R-:W-:Y:S03]  /*5b00*/  SHF.R.S32.HI R0, RZ, 0x1f, R9 ;  /* 0x0000001fff007819 */ /* 0x000fe60000011409 */
[----:B------:R1:W2:Y:S02]  /*5b10*/  @!P2 LDG.E R8, [R6.64] ;  /* 0x0000000e0608a981 */ /* 0x0002a4000c1e1900 */
[----:B------:R-:W-:Y:S04]  /*5b20*/  IMAD R0, R0, c[0x0][0x1e0], RZ ;  /* 0x0000780000007a24 */ /* 0x000fe800078e02ff */
[C---:B------:R-:W-:Y:S02]  /*5b30*/  IMAD R0, R9.reuse, c[0x0][0x1e4], R0 ;  /* 0x0000790009007a24 */ /* 0x040fe400078e0200 */
[----:B-1----:R-:W-:Y:S04]  /*5b40*/  IMAD.WIDE.U32 R6, R9, c[0x0][0x1e0], RZ ;  /* 0x0000780009067a25 */ /* 0x002fe800078e00ff */
[----:B------:R-:W-:Y:S01]  /*5b50*/  IMAD.IADD R7, R7, 0x1, R0 ;  /* 0x0000000107077824 */ /* 0x000fe200078e0200 */
[----:B--2---:R-:W-:Y:S01]  /*5b60*/  STL [R1+0x54], R8 ;  /* 0x0000540801007387 */ /* 0x004fe20000100800 */
[----:B------:R-:W-:Y:S02]  /*5b70*/  SHF.R.S32.HI R5, RZ, 0x1f, R8 ;  /* 0x0000001fff057819 */ /* 0x000fe40000011408 */
[----:B------:R-:W-:Y:S04]  /*5b80*/  IMAD.WIDE.U32 R6, R8, c[0x0][0x1f0], R6 ;  /* 0x00007c0008067a25 */ /* 0x000fe800078e0006 */
[----:B------:R-:W-:Y:S01]  /*5b90*/  IMAD R5, R5, c[0x0][0x1f0], RZ ;  /* 0x00007c0005057a24 */ /* 0x000fe200078e02ff */
[----:B------:R-:W-:Y:S03]  /*5ba0*/  IADD3 R0, P0, R6, UR18, RZ ;  /* 0x0000001206007c10 */ /* 0x000fe6000ff1e0ff */
[----:B------:R-:W-:Y:S05]  /*5bb0*/  IMAD R5, R8, c[0x0][0x1f4], R5 ;  /* 0x00007d0008057a24 */ /* 0x000fea00078e0205 */
[----:B------:R-:W-:Y:S02]  /*5bc0*/  IADD3.X R5, R7, UR16, R5, P0, !PT ;  /* 0x0000001007057c10 */ /* 0x000fe400087fe405 */
[C---:B------:R-:W-:Y:S04]  /*5bd0*/  LEA R12, P0, R0.reuse, c[0x0][0x1c8], 0x1 ;  /* 0x00007200000c7a11 */ /* 0x040fe800078008ff */
[----:B------:R-:W-:Y:S02]  /*5be0*/  LEA.HI.X R5, R0, c[0x0][0x1cc], R5, 0x1, P0 ;  /* 0x0000730000057a11 */ /* 0x000fe400000f0c05 */
[----:B------:R-:W3:Y:S04]  /*5bf0*/  SHFL.IDX PT, R0, R12, RZ, 0x181f ;  /* 0x00181fff0c007589 */ /* 0x000ee800000e0000 */
[----:B------:R-:W1:Y:S01]  /*5c00*/  SHFL.IDX PT, R2, R5, RZ, 0x181f ;  /* 0x00181fff05027589 */ /* 0x000e6200000e0000 */
[----:B---3--:R-:W-:Y:S05]  /*5c10*/  IADD3 R8, P0, R30, R0, RZ ;  /* 0x000000001e087210 */ /* 0x008fea0007f1e0ff */
[C---:B-1----:R-:W-:Y:S01]  /*5c20*/  IMAD.X R9, R31.reuse, 0x1, R2, P0 ;  /* 0x000000011f097824 */ /* 0x042fe200000e0602 */
[----:B----4-:R-:W-:Y:S04]  /*5c30*/  IADD3 R6, P0, R0, R29, RZ ;  /* 0x0000001d00067210 */ /* 0x010fe80007f1e0ff */
[----:B------:R-:W-:Y:S01]  /*5c40*/  @!PT LDS RZ, [RZ] ;  /* 0x00000000fffff984 */ /* 0x000fe20000000800 */
[----:B------:R1:W-:Y:S01]  /*5c50*/  LDGSTS.E.BYPASS.LTC128B.128 [R132+0x10100], [R8.64], !P5 ;  /* 0x1010000008847fae */ /* 0x0003e2000e901d4e */
[----:B-----5:R-:W-:Y:S05]  /*5c60*/  IADD3.X R7, R2, R28, RZ, P0, !PT ;  /* 0x0000001c02077210 */ /* 0x020fea00007fe4ff */
[----:B------:R2:W-:Y:S02]  /*5c70*/  LDGSTS.E.BYPASS.LTC128B.128 [R132+0x12100], [R6.64], !P4 ;  /* 0x1210000006847fae */ /* 0x0005e4000e101d4e */
[----:B--2---:R-:W-:Y:S05]  /*5c80*/  IADD3 R6, P0, R0, R27, RZ ;  /* 0x0000001b00067210 */ /* 0x004fea0007f1e0ff */
[----:B------:R-:W-:Y:S01]  /*5c90*/  IMAD.X R7, R2, 0x1, R26, P0 ;  /* 0x0000000102077824 */ /* 0x000fe200000e061a */
[----:B------:R-:W-:Y:S02]  /*5ca0*/  IADD3 R10, P0, R0, R25, RZ ;  /* 0x00000019000a7210 */ /* 0x000fe40007f1e0ff */
[----:B------:R-:W2:Y:S03]  /*5cb0*/  SHFL.IDX PT, R0, R12, 0x1, 0x181f ;  /* 0x00381f000c007f89 */ /* 0x000ea600000e0000 */
[----:B------:R-:W-:Y:S01]  /*5cc0*/  IMAD.X R11, R2, 0x1, R24, P0 ;  /* 0x00000001020b7824 */ /* 0x000fe200000e0618 */
[----:B------:R2:W-:Y:S04]  /*5cd0*/  LDGSTS.E.BYPASS.LTC128B.128 [R132+0x14100], [R6.64], !P3 ;  /* 0x1410000006847fae */ /* 0x0005e8000d901d4e */
[----:B------:R-:W3:Y:S04]  /*5ce0*/  SHFL.IDX PT, R2, R5, 0x1, 0x181f ;  /* 0x00381f0005027f89 */ /* 0x000ee800000e0000 */
[----:B------:R4:W-:Y:S01]  /*5cf0*/  LDGSTS.E.BYPASS.LTC128B.128 [R132+0x16100], [R10.64], !P6 ;  /* 0x161000000a847fae */ /* 0x0009e2000f101d4e */
[----:B--2---:R-:W-:Y:S05]  /*5d00*/  IADD3 R6, P0, R30, R0, RZ ;  /* 0x000000001e067210 */ /* 0x004fea0007f1e0ff */
[----:B---3--:R-:W-:Y:S05]  /*5d10*/  IMAD.X R7, R31, 0x1, R2, P0 ;  /* 0x000000011f077824 */ /* 0x008fea00000e0602 */
[----:B------:R2:W-:Y:S02]  /*5d20*/  LDGSTS.E.BYPASS.LTC128B.128 [R132+0x11100], [R6.64], !P5 ;  /* 0x1110000006847fae */ /* 0x0005e4000e901d4e */
[----:B--2---:R-:W-:Y:S04]  /*5d30*/  IADD3 R6, P0, R0, R29, RZ ;  /* 0x0000001d00067210 */ /* 0x004fe80007f1e0ff */
[----:B------:R-:W-:Y:S02]  /*5d40*/  IADD3.X R7, R2, R28, RZ, P0, !PT ;  /* 0x0000001c02077210 */ /* 0x000fe400007fe4ff */
[----:B-1----:R-:W-:Y:S03]  /*5d50*/  IADD3 R8, P0, R0, R27, RZ ;  /* 0x0000001b00087210 */ /* 0x002fe60007f1e0ff */
[----:B------:R1:W-:Y:S02]  /*5d60*/  LDGSTS.E.BYPASS.LTC128B.128 [R132+0x13100], [R6.64], !P4 ;  /* 0x1310000006847fae */ /* 0x0003e4000e101d4e */
[----:B------:R-:W-:Y:S05]  /*5d70*/  IMAD.X R9, R2, 0x1, R26, P0 ;  /* 0x0000000102097824 */ /* 0x000fea00000e061a */
[----:B------:R4:W-:Y:S01]  /*5d80*/  LDGSTS.E.BYPASS.LTC128B.128 [R132+0x15100], [R8.64], !P3 ;  /* 0x1510000008847fae */ /* 0x0009e2000d901d4e */
[----:B-1----:R-:W-:Y:S05]  /*5d90*/  IADD3 R6, P0, R0, R25, RZ ;  /* 0x0000001900067210 */ /* 0x002fea0007f1e0ff */
[----:B------:R-:W-:Y:S05]  /*5da0*/  IMAD.X R7, R2, 0x1, R24, P0 ;  /* 0x0000000102077824 */ /* 0x000fea00000e0618 */
[----:B------:R4:W-:Y:S01]  /*5db0*/  LDGSTS.E.BYPASS.LTC128B.128 [R132+0x17100], [R6.64], !P6 ;  /* 0x1710000006847fae */ /* 0x0009e2000f101d4e */
[----:B------:R-:W-:-:S05]  /*5dc0*/  BRA `(.L_x_4) ;  /* 0x000015e000007947 */ /* 0x000fca0003800000 */
.L_x_3:
[----:B------:R-:W3:Y:S01]  /*5dd0*/  LDL R4, [R1+0x60] ;  /* 0x0000600001047983 */ /* 0x000ee20000100800 */
[----:B------:R-:W-:Y:S04]  /*5de0*/  DEPBAR.LE SB0, 0x0 ;  /* 0x000080000000791a */ /* 0x000fe80000000000 */
[----:B------:R-:W4:Y:S01]  /*5df0*/  LDL R17, [R1+0x54] ;  /* 0x0000540001117983 */ /* 0x000f220000100800 */
[----:B------:R-:W-:Y:S04]  /*5e00*/  UISETP.GE.AND UP0, UPT, UR8, 0x1, UPT ;  /* 0x000000010800788c */ /* 0x000fe8000bf06270 */
[----:B------:R-:W5:Y:S05]  /*5e10*/  LDL.64 R14, [R1+0x58] ;  /* 0x00005800010e7983 */ /* 0x000f6a0000100a00 */
[----:B------:R-:W5:Y:S05]  /*5e20*/  LDL R16, [R1+0x98] ;  /* 0x0000980001107983 */ /* 0x000f6a0000100800 */
[----:B--2---:R-:W2:Y:S05]  /*5e30*/  LDL R13, [R1+0x94] ;  /* 0x00009400010d7983 */ /* 0x004eaa0000100800 */
[----:B------:R-:W2:Y:S05]  /*5e40*/  LDL R6, [R1+0x6c] ;  /* 0x00006c0001067983 */ /* 0x000eaa0000100800 */
        /* <DEDUP_REMOVED lines=12> */
[----:B------:R-:W-:Y:S06]  /*5f10*/  BAR.SYNC.DEFER_BLOCKING 0x0 ;  /* 0x0000000000007b1d */ /* 0x000fec0000010000 */
[----:B------:R-:W-:Y:S05]  /*5f20*/  LDSM.16.M88.4 R24, [R135+0x11100] ;  /* 0x011100008718783b */ /* 0x000fea0000000200 */
[----:B------:R-:W-:Y:S01]  /*5f30*/  LDSM.16.M88.4 R32, [R135+0x11900] ;  /* 0x011900008720783b */ /* 0x000fe20000000200 */
[----:B---3--:R-:W-:Y:S01]  /*5f40*/  SHF.R.S32.HI R0, RZ, 0x1f, R4 ;  /* 0x0000001fff007819 */ /* 0x008fe20000011404 */
[----:B------:R-:W-:Y:S04]  /*5f50*/  IMAD.WIDE.U32 R2, R4, c[0x0][0x208], RZ ;  /* 0x0000820004027a25 */ /* 0x000fe800078e00ff */
[----:B------:R-:W-:Y:S04]  /*5f60*/  IMAD R0, R0, c[0x0][0x208], RZ ;  /* 0x0000820000007a24 */ /* 0x000fe800078e02ff */
[----:B------:R-:W-:Y:S01]  /*5f70*/  IMAD R0, R4, c[0x0][0x20c], R0 ;  /* 0x0000830004007a24 */ /* 0x000fe200078e0200 */
[----:B----4-:R-:W-:Y:S04]  /*5f80*/  SHF.R.S32.HI R4, RZ, 0x1f, R17 ;  /* 0x0000001fff047819 */ /* 0x010fe80000011411 */
[----:B------:R-:W-:Y:S01]  /*5f90*/  IADD3 R3, R3, R0, RZ ;  /* 0x0000000003037210 */ /* 0x000fe20007ffe0ff */
[----:B------:R-:W-:Y:S04]  /*5fa0*/  IMAD R4, R4, c[0x0][0x218], RZ ;  /* 0x0000860004047a24 */ /* 0x000fe800078e02ff */
[C---:B------:R-:W-:Y:S04]  /*5fb0*/  IMAD.WIDE.U32 R2, R17.reuse, c[0x0][0x218], R2 ;  /* 0x0000860011027a25 */ /* 0x040fe800078e0002 */
[----:B------:R-:W-:Y:S01]  /*5fc0*/  IMAD R4, R17, c[0x0][0x21c], R4 ;  /* 0x0000870011047a24 */ /* 0x000fe200078e0204 */
[----:B------:R-:W-:Y:S04]  /*5fd0*/  IADD3 R0, P0, R2, UR20, RZ ;  /* 0x0000001402007c10 */ /* 0x000fe8000ff1e0ff */
[----:B------:R-:W-:Y:S02]  /*5fe0*/  IADD3.X R3, R3, UR5, R4, P0, !PT ;  /* 0x0000000503037c10 */ /* 0x000fe400087fe404 */
[C---:B------:R-:W-:Y:S04]  /*5ff0*/  LEA R4, P0, R0.reuse, c[0x0][0x1f8], 0x1 ;  /* 0x00007e0000047a11 */ /* 0x040fe800078008ff */
[----:B------:R-:W-:Y:S02]  /*6000*/  LEA.HI.X R3, R0, c[0x0][0x1fc], R3, 0x1, P0 ;  /* 0x00007f0000037a11 */ /* 0x000fe400000f0c03 */
[----:B------:R-:W5:Y:S05]  /*6010*/  SHFL.IDX PT, R0, R4, 0x1, 0x181f ;  /* 0x00381f0004007f89 */ /* 0x000f6a00000e0000 */
[----:B------:R-:W1:Y:S01]  /*6020*/  SHFL.IDX PT, R2, R3, 0x1, 0x181f ;  /* 0x00381f0003027f89 */ /* 0x000e6200000e0000 */
[----:B-----5:R-:W-:Y:S04]  /*6030*/  IADD3 R20, P1, P0, R16, R0, R14 ;  /* 0x0000000010147210 */ /* 0x020fe8000783e00e */
[----:B------:R-:W-:Y:S01]  /*6040*/  LDSM.16.M88.4 R16, [R135+0x10900] ;  /* 0x010900008710783b */ /* 0x000fe20000000200 */
[----:B-1----:R-:W-:Y:S02]  /*6050*/  IADD3.X R21, RZ, R2, R15, P1, P0 ;  /* 0x00000002ff157210 */ /* 0x002fe40000fe040f */
[----:B--2---:R-:W-:Y:S02]  /*6060*/  IADD3 R22, P1, P0, R13, R0, R6 ;  /* 0x000000000d167210 */ /* 0x004fe4000783e006 */
[----:B------:R-:W-:Y:S02]  /*6070*/  LDSM.16.M88.4 R176, [R176] ;  /* 0x00000000b0b0783b */ /* 0x000fe40000000200 */
[----:B------:R-:W-:Y:S02]  /*6080*/  IADD3.X R23, RZ, R2, R11, P1, P0 ;  /* 0x00000002ff177210 */ /* 0x000fe40000fe040b */
[----:B------:R-:W-:Y:S01]  /*6090*/  IADD3 R28, P1, P0, R12, R0, R5 ;  /* 0x000000000c1c7210 */ /* 0x000fe2000783e005 */
[----:B------:R-:W-:Y:S03]  /*60a0*/  LDSM.16.M88.4 R180, [R180] ;  /* 0x00000000b4b4783b */ /* 0x000fe60000000200 */
[----:B------:R-:W-:Y:S02]  /*60b0*/  IADD3.X R29, RZ, R2, R10, P1, P0 ;  /* 0x00000002ff1d7210 */ /* 0x000fe40000fe040a */
[----:B------:R-:W-:Y:S01]  /*60c0*/  IADD3 R30, P1, P0, R7, R0, R9 ;  /* 0x00000000071e7210 */ /* 0x000fe2000783e009 */
[----:B------:R-:W-:Y:S03]  /*60d0*/  LDSM.16.M88.4 R184, [R184] ;  /* 0x00000000b8b8783b */ /* 0x000fe60000000200 */
[----:B------:R-:W-:Y:S02]  /*60e0*/  IADD3.X R31, RZ, R2, R8, P1, P0 ;  /* 0x00000002ff1f7210 */ /* 0x000fe40000fe0408 */
[----:B------:R-:W1:Y:S05]  /*60f0*/  SHFL.IDX PT, R0, R4, RZ, 0x181f ;  /* 0x00181fff04007589 */ /* 0x000e6a00000e0000 */
[----:B------:R2:W3:Y:S05]  /*6100*/  SHFL.IDX PT, R2, R3, RZ, 0x181f ;  /* 0x00181fff03027589 */ /* 0x0004ea00000e0000 */
[----:B------:R-:W-:Y:S01]  /*6110*/  LDSM.16.M88.4 R188, [R188] ;  /* 0x00000000bcbc783b */ /* 0x000fe20000000200 */
[----:B-1----:R-:W-:Y:S04]  /*6120*/  IADD3 R12, P0, R14, R0, RZ ;  /* 0x000000000e0c7210 */ /* 0x002fe80007f1e0ff */
[----:B--2---:R-:W2:Y:S01]  /*6130*/  LDL R3, [R1+0xa0] ;  /* 0x0000a00001037983 */ /* 0x004ea20000100800 */
[----:B---3--:R-:W-:Y:S02]  /*6140*/  IADD3.X R13, R15, R2, RZ, P0, !PT ;  /* 0x000000020f0d7210 */ /* 0x008fe400007fe4ff */
[----:B------:R-:W-:Y:S04]  /*6150*/  IADD3 R6, P0, R0, R6, RZ ;  /* 0x0000000600067210 */ /* 0x000fe80007f1e0ff */
[----:B------:R-:W-:Y:S02]  /*6160*/  IADD3.X R7, R2, R11, RZ, P0, !PT ;  /* 0x0000000b02077210 */ /* 0x000fe400007fe4ff */
[----:B------:R-:W-:Y:S04]  /*6170*/  IADD3 R4, P0, R0, R5, RZ ;  /* 0x0000000500047210 */ /* 0x000fe80007f1e0ff */
[----:B------:R-:W-:Y:S02]  /*6180*/  IADD3.X R5, R2, R10, RZ, P0, !PT ;  /* 0x0000000a02057210 */ /* 0x000fe400007fe4ff */
[----:B------:R-:W-:Y:S02]  /*6190*/  IADD3 R14, P0, R0, R9, RZ ;  /* 0x00000009000e7210 */ /* 0x000fe40007f1e0ff */
[----:B------:R-:W3:Y:S02]  /*61a0*/  LDL R0, [R1+0xa4] ;  /* 0x0000a40001007983 */ /* 0x000ee40000100800 */
[----:B------:R-:W-:Y:S03]  /*61b0*/  IADD3.X R15, R2, R8, RZ, P0, !PT ;  /* 0x00000008020f7210 */ /* 0x000fe600007fe4ff */
[----:B------:R-:W1:Y:S05]  /*61c0*/  LDSM.16.M88.4 R8, [R135+0x10100] ;  /* 0x010100008708783b */ /* 0x000e6a0000000200 */
[----:B------:R-:W-:Y:S01]  /*61d0*/  @!PT LDS RZ, [RZ] ;  /* 0x00000000fffff984 */ /* 0x000fe20000000800 */
[----:B------:R-:W-:Y:S01]  /*61e0*/  @!PT LDS RZ, [RZ] ;  /* 0x00000000fffff984 */ /* 0x000fe20000000800 */
[----:B------:R-:W-:Y:S01]  /*61f0*/  @!PT LDS RZ, [RZ] ;  /* 0x00000000fffff984 */ /* 0x000fe20000000800 */
[----:B------:R4:W-:Y:S05]  /*6200*/  LDGSTS.E.BYPASS.LTC128B.128 [R132+0x100], [R12.64], !P5 ;  /* 0x001000000c847fae */ /* 0x0009ea000e901d4e */
[----:B------:R-:W5:Y:S05]  /*6210*/  LDL R2, [R1+0x9c] ;  /* 0x00009c0001027983 */ /* 0x000f6a0000100800 */
[----:B------:R1:W-:Y:S05]  /*6220*/  LDGSTS.E.BYPASS.LTC128B.128 [R132+0x2100], [R6.64], !P4 ;  /* 0x0210000006847fae */ /* 0x0003ea000e101d4e */
[----:B------:R1:W-:Y:S05]  /*6230*/  LDGSTS.E.BYPASS.LTC128B.128 [R132+0x4100], [R4.64], !P3 ;  /* 0x0410000004847fae */ /* 0x0003ea000d901d4e */
[----:B------:R2:W-:Y:S05]  /*6240*/  LDGSTS.E.BYPASS.LTC128B.128 [R132+0x6100], [R14.64], !P6 ;  /* 0x061000000e847fae */ /* 0x0005ea000f101d4e */
[----:B----4-:R-:W4:Y:S01]  /*6250*/  LDL R13, [R1+0xa8] ;  /* 0x0000a800010d7983 */ /* 0x010f220000100800 */
[C---:B-1----:R-:W-:Y:S08]  /*6260*/  HMMA.16816.F32 R4, R168.reuse, R8, RZ ;  /* 0x00000008a804723c */ /* 0x042ff000000018ff */
[C---:B------:R-:W-:Y:S01]  /*6270*/  HMMA.16816.F32 R8, R168.reuse, R10, RZ ;  /* 0x0000000aa808723c */ /* 0x040fe200000018ff */
[----:B---3--:R-:W-:Y:S02]  /*6280*/  ISETP.NE.U32.AND P1, PT, R0, RZ, PT ;  /* 0x000000ff0000720c */ /* 0x008fe40003f25070 */
[----:B------:R-:W3:Y:S01]  /*6290*/  LDL R0, [R1] ;  /* 0x0000000001007983 */ /* 0x000ee20000100800 */
[----:B----4-:R-:W-:Y:S04]  /*62a0*/  ISETP.NE.U32.AND P0, PT, R13, RZ, PT ;  /* 0x000000ff0d00720c */ /* 0x010fe80003f05070 */
[C---:B--2---:R-:W-:Y:S08]  /*62b0*/  HMMA.16816.F32 R12, R168.reuse, R16, RZ ;  /* 0x00000010a80c723c */ /* 0x044ff000000018ff */
[C---:B------:R-:W-:Y:S01]  /*62c0*/  HMMA.16816.F32 R16, R168.reuse, R18, RZ ;  /* 0x00000012a810723c */ /* 0x040fe200000018ff */
[----:B------:R1:W-:Y:S01]  /*62d0*/  LDGSTS.E.BYPASS.LTC128B.128.ZFILL [R132+0x1100], [R20.64], P0 ;  /* 0x0110000014847fae */ /* 0x0003e20008141d4e */
[----:B------:R-:W-:Y:S04]  /*62e0*/  ISETP.NE.U32.AND P0, PT, R3, RZ, PT ;  /* 0x000000ff0300720c */ /* 0x000fe80003f05070 */
[----:B------:R1:W-:Y:S01]  /*62f0*/  LDGSTS.E.BYPASS.LTC128B.128.ZFILL [R132+0x3100], [R22.64], P1 ;  /* 0x0310000016847fae */ /* 0x0003e20008941d4e */
[----:B-----5:R-:W-:Y:S04]  /*6300*/  ISETP.NE.U32.AND P1, PT, R2, RZ, PT ;  /* 0x000000ff0200720c */ /* 0x020fe80003f25070 */
[----:B------:R-:W2:Y:S05]  /*6310*/  LDL R3, [R1+0x2c] ;  /* 0x00002c0001037983 */ /* 0x000eaa0000100800 */
[----:B------:R4:W-:Y:S01]  /*6320*/  LDGSTS.E.BYPASS.LTC128B.128.ZFILL [R132+0x5100], [R28.64], P0 ;  /* 0x051000001c847fae */ /* 0x0009e20008141d4e */
[----:B------:R-:W-:Y:S04]  /*6330*/  PLOP3.LUT P0, PT, PT, PT, UP0, 0x80, 0x0 ;  /* 0x000000000000781c */ /* 0x000fe80003f0f008 */
[----:B------:R4:W-:Y:S05]  /*6340*/  LDGSTS.E.BYPASS.LTC128B.128.ZFILL [R132+0x7100], [R30.64], P1 ;  /* 0x071000001e847fae */ /* 0x0009ea0008941d4e */
[----:B------:R-:W5:Y:S05]  /*6350*/  LDL R2, [R1+0x28] ;  /* 0x0000280001027983 */ /* 0x000f6a0000100800 */
[----:B------:R-:W0:Y:S01]  /*6360*/  LDGDEPBAR ;  /* 0x00000000000079af */ /* 0x000e220000000000 */
[C---:B-1----:R-:W-:Y:S08]  /*6370*/  HMMA.16816.F32 R20, R168.reuse, R24, RZ ;  /* 0x00000018a814723c */ /* 0x042ff000000018ff */
[C---:B------:R-:W-:Y:S08]  /*6380*/  HMMA.16816.F32 R24, R168.reuse, R26, RZ ;  /* 0x0000001aa818723c */ /* 0x040ff000000018ff */
[C---:B----4-:R-:W-:Y:S08]  /*6390*/  HMMA.16816.F32 R28, R168.reuse, R32, RZ ;  /* 0x00000020a81c723c */ /* 0x050ff000000018ff */
[----:B------:R-:W-:Y:S08]  /*63a0*/  HMMA.16816.F32 R32, R168, R34, RZ ;  /* 0x00000022a820723c */ /* 0x000ff000000018ff */
[C---:B------:R-:W-:Y:S08]  /*63b0*/  HMMA.16816.F32 R4, R172.reuse, R176, R4 ;  /* 0x000000b0ac04723c */ /* 0x040ff00000001804 */
[C---:B------:R-:W-:Y:S08]  /*63c0*/  HMMA.16816.F32 R8, R172.reuse, R178, R8 ;  /* 0x000000b2ac08723c */ /* 0x040ff00000001808 */
[C---:B------:R-:W-:Y:S08]  /*63d0*/  HMMA.16816.F32 R12, R172.reuse, R180, R12 ;  /* 0x000000b4ac0c723c */ /* 0x040ff0000000180c */
[C---:B------:R-:W-:Y:S08]  /*63e0*/  HMMA.16816.F32 R16, R172.reuse, R182, R16 ;  /* 0x000000b6ac10723c */ /* 0x040ff00000001810 */
[C---:B------:R-:W-:Y:S08]  /*63f0*/  HMMA.16816.F32 R20, R172.reuse, R184, R20 ;  /* 0x000000b8ac14723c */ /* 0x040ff00000001814 */
[C---:B------:R-:W-:Y:S08]  /*6400*/  HMMA.16816.F32 R24, R172.reuse, R186, R24 ;  /* 0x000000baac18723c */ /* 0x040ff00000001818 */
[C---:B------:R-:W-:Y:S01]  /*6410*/  HMMA.16816.F32 R28, R172.reuse, R188, R28 ;  /* 0x000000bcac1c723c */ /* 0x040fe2000000181c */
[----:B------:R-:W4:Y:S05]  /*6420*/  LDL R188, [R1+0x34] ;  /* 0x0000340001bc7983 */ /* 0x000f2a0000100800 */
[----:B------:R-:W2:Y:S02]  /*6430*/  LDL R189, [R1+0x30] ;  /* 0x0000300001bd7983 */ /* 0x000ea40000100800 */
[----:B------:R-:W-:Y:S03]  /*6440*/  HMMA.16816.F32 R32, R172, R190, R32 ;  /* 0x000000beac20723c */ /* 0x000fe60000001820 */
[----:B---3--:R-:W1:Y:S05]  /*6450*/  LDSM.16.M88.4 R176, [R0+0x10100] ;  /* 0x0101000000b0783b */ /* 0x008e6a0000000200 */
[----:B------:R-:W3:Y:S05]  /*6460*/  LDSM.16.M88.4 R180, [R0+0x10900] ;  /* 0x0109000000b4783b */ /* 0x000eea0000000200 */
[----:B------:R-:W-:Y:S01]  /*6470*/  LDSM.16.M88.4 R184, [R0+0x11900] ;  /* 0x0119000000b8783b */ /* 0x000fe20000000200 */
[C---:B-1----:R-:W-:Y:S08]  /*6480*/  HMMA.16816.F32 R4, R192.reuse, R176, R4 ;  /* 0x000000b0c004723c */ /* 0x042ff00000001804 */
[C---:B------:R-:W-:Y:S01]  /*6490*/  HMMA.16816.F32 R8, R192.reuse, R178, R8 ;  /* 0x000000b2c008723c */ /* 0x040fe20000001808 */
[----:B------:R-:W1:Y:S07]  /*64a0*/  LDSM.16.M88.4 R176, [R0+0x11100] ;  /* 0x0111000000b0783b */ /* 0x000e6e0000000200 */
[C---:B---3--:R-:W-:Y:S08]  /*64b0*/  HMMA.16816.F32 R12, R192.reuse, R180, R12 ;  /* 0x000000b4c00c723c */ /* 0x048ff0000000180c */
[C---:B------:R-:W-:Y:S01]  /*64c0*/  HMMA.16816.F32 R16, R192.reuse, R182, R16 ;  /* 0x000000b6c010723c */ /* 0x040fe20000001810 */
[----:B------:R-:W3:Y:S07]  /*64d0*/  LDSM.16.M88.4 R180, [R250] ;  /* 0x00000000fab4783b */ /* 0x000eee0000000200 */
[C---:B-1----:R-:W-:Y:S08]  /*64e0*/  HMMA.16816.F32 R20, R192.reuse, R176, R20 ;  /* 0x000000b0c014723c */ /* 0x042ff00000001814 */
[C---:B------:R-:W-:Y:S01]  /*64f0*/  HMMA.16816.F32 R24, R192.reuse, R178, R24 ;  /* 0x000000b2c018723c */ /* 0x040fe20000001818 */
[----:B------:R-:W1:Y:S07]  /*6500*/  LDSM.16.M88.4 R176, [R250+0x800] ;  /* 0x00080000fab0783b */ /* 0x000e6e0000000200 */
[C---:B------:R-:W-:Y:S08]  /*6510*/  HMMA.16816.F32 R28, R192.reuse, R184, R28 ;  /* 0x000000b8c01c723c */ /* 0x040ff0000000181c */
[----:B------:R-:W-:Y:S01]  /*6520*/  HMMA.16816.F32 R32, R192, R186, R32 ;  /* 0x000000bac020723c */ /* 0x000fe20000001820 */
[----:B------:R-:W5:Y:S07]  /*6530*/  LDSM.16.M88.4 R184, [R250+0x1000] ;  /* 0x00100000fab8783b */ /* 0x000f6e0000000200 */
[C---:B---3--:R-:W-:Y:S08]  /*6540*/  HMMA.16816.F32 R4, R196.reuse, R180, R4 ;  /* 0x000000b4c404723c */ /* 0x048ff00000001804 */
[C---:B------:R-:W-:Y:S01]  /*6550*/  HMMA.16816.F32 R8, R196.reuse, R182, R8 ;  /* 0x000000b6c408723c */ /* 0x040fe20000001808 */
[----:B------:R-:W3:Y:S07]  /*6560*/  LDSM.16.M88.4 R180, [R250+0x1800] ;  /* 0x00180000fab4783b */ /* 0x000eee0000000200 */
[C---:B-1----:R-:W-:Y:S08]  /*6570*/  HMMA.16816.F32 R12, R196.reuse, R176, R12 ;  /* 0x000000b0c40c723c */ /* 0x042ff0000000180c */
[C---:B------:R-:W-:Y:S01]  /*6580*/  HMMA.16816.F32 R16, R196.reuse, R178, R16 ;  /* 0x000000b2c410723c */ /* 0x040fe20000001810 */
[----:B------:R-:W1:Y:S07]  /*6590*/  LDSM.16.M88.4 R176, [R135+0x12100] ;  /* 0x0121000087b0783b */ /* 0x000e6e0000000200 */
[C---:B-----5:R-:W-:Y:S08]  /*65a0*/  HMMA.16816.F32 R20, R196.reuse, R184, R20 ;  /* 0x000000b8c414723c */ /* 0x060ff00000001814 */
[C---:B------:R-:W-:Y:S01]  /*65b0*/  HMMA.16816.F32 R24, R196.reuse, R186, R24 ;  /* 0x000000bac418723c */ /* 0x040fe20000001818 */
[----:B------:R-:W5:Y:S07]  /*65c0*/  LDSM.16.M88.4 R184, [R135+0x12900] ;  /* 0x0129000087b8783b */ /* 0x000f6e0000000200 */
[C---:B---3--:R-:W-:Y:S08]  /*65d0*/  HMMA.16816.F32 R28, R196.reuse, R180, R28 ;  /* 0x000000b4c41c723c */ /* 0x048ff0000000181c */
[----:B------:R-:W-:Y:S01]  /*65e0*/  HMMA.16816.F32 R32, R196, R182, R32 ;  /* 0x000000b6c420723c */ /* 0x000fe20000001820 */
[----:B------:R-:W3:Y:S07]  /*65f0*/  LDSM.16.M88.4 R180, [R135+0x13100] ;  /* 0x0131000087b4783b */ /* 0x000eee0000000200 */
[C---:B-1----:R-:W-:Y:S08]  /*6600*/  HMMA.16816.F32 R4, R200.reuse, R176, R4 ;  /* 0x000000b0c804723c */ /* 0x042ff00000001804 */
[C---:B------:R-:W-:Y:S01]  /*6610*/  HMMA.16816.F32 R8, R200.reuse, R178, R8 ;  /* 0x000000b2c808723c */ /* 0x040fe20000001808 */
[----:B------:R-:W1:Y:S07]  /*6620*/  LDSM.16.M88.4 R176, [R135+0x13900] ;  /* 0x0139000087b0783b */ /* 0x000e6e0000000200 */
[C---:B-----5:R-:W-:Y:S08]  /*6630*/  HMMA.16816.F32 R12, R200.reuse, R184, R12 ;  /* 0x000000b8c80c723c */ /* 0x060ff0000000180c */
[C---:B------:R-:W-:Y:S01]  /*6640*/  HMMA.16816.F32 R16, R200.reuse, R186, R16 ;  /* 0x000000bac810723c */ /* 0x040fe20000001810 */
[----:B----4-:R4:W5:Y:S07]  /*6650*/  LDSM.16.M88.4 R184, [R188] ;  /* 0x00000000bcb8783b */ /* 0x01096e0000000200 */
[C---:B---3--:R-:W-:Y:S08]  /*6660*/  HMMA.16816.F32 R20, R200.reuse, R180, R20 ;  /* 0x000000b4c814723c */ /* 0x048ff00000001814 */
[C---:B------:R-:W-:Y:S01]  /*6670*/  HMMA.16816.F32 R24, R200.reuse, R182, R24 ;  /* 0x000000b6c818723c */ /* 0x040fe20000001818 */
[----:B--2---:R2:W3:Y:S05]  /*6680*/  LDSM.16.M88.4 R180, [R189] ;  /* 0x00000000bdb4783b */ /* 0x0044ea0000000200 */
[----:B----4-:R-:W4:Y:S02]  /*6690*/  LDL R188, [R1+0x20] ;  /* 0x0000200001bc7983 */ /* 0x010f240000100800 */
[C---:B-1----:R-:W-:Y:S08]  /*66a0*/  HMMA.16816.F32 R28, R200.reuse, R176, R28 ;  /* 0x000000b0c81c723c */ /* 0x042ff0000000181c */
[----:B------:R-:W-:Y:S01]  /*66b0*/  HMMA.16816.F32 R32, R200, R178, R32 ;  /* 0x000000b2c820723c */ /* 0x000fe20000001820 */
[----:B------:R1:W1:Y:S05]  /*66c0*/  LDSM.16.M88.4 R176, [R3] ;  /* 0x0000000003b0783b */ /* 0x00026a0000000200 */
[----:B--2---:R-:W2:Y:S02]  /*66d0*/  LDL R189, [R1+0x24] ;  /* 0x0000240001bd7983 */ /* 0x004ea40000100800 */
[C---:B-----5:R-:W-:Y:S08]  /*66e0*/  HMMA.16816.F32 R4, R204.reuse, R184, R4 ;  /* 0x000000b8cc04723c */ /* 0x060ff00000001804 */
[C---:B------:R-:W-:Y:S01]  /*66f0*/  HMMA.16816.F32 R8, R204.reuse, R186, R8 ;  /* 0x000000bacc08723c */ /* 0x040fe20000001808 */
[----:B------:R5:W1:Y:S07]  /*6700*/  LDSM.16.M88.4 R184, [R2] ;  /* 0x0000000002b8783b */ /* 0x000a6e0000000200 */
[C---:B---3--:R-:W-:Y:S01]  /*6710*/  HMMA.16816.F32 R12, R204.reuse, R180, R12 ;  /* 0x000000b4cc0c723c */ /* 0x048fe2000000180c */
[----:B-1----:R-:W3:Y:S07]  /*6720*/  LDL R3, [R1+0x1c] ;  /* 0x00001c0001037983 */ /* 0x002eee0000100800 */
[C---:B------:R-:W-:Y:S01]  /*6730*/  HMMA.16816.F32 R16, R204.reuse, R182, R16 ;  /* 0x000000b6cc10723c */ /* 0x040fe20000001810 */
[----:B------:R-:W1:Y:S05]  /*6740*/  LDSM.16.M88.4 R180, [R0+0x12100] ;  /* 0x0121000000b4783b */ /* 0x000e6a0000000200 */
[----:B-----5:R-:W4:Y:S02]  /*6750*/  LDL R2, [R1+0x18] ;  /* 0x0000180001027983 */ /* 0x020f240000100800 */
[C---:B------:R-:W-:Y:S08]  /*6760*/  HMMA.16816.F32 R20, R204.reuse, R176, R20 ;  /* 0x000000b0cc14723c */ /* 0x040ff00000001814 */
[C---:B------:R-:W-:Y:S01]  /*6770*/  HMMA.16816.F32 R24, R204.reuse, R178, R24 ;  /* 0x000000b2cc18723c */ /* 0x040fe20000001818 */
[----:B------:R-:W1:Y:S07]  /*6780*/  LDSM.16.M88.4 R176, [R0+0x12900] ;  /* 0x0129000000b0783b */ /* 0x000e6e0000000200 */
[C---:B------:R-:W-:Y:S08]  /*6790*/  HMMA.16816.F32 R28, R204.reuse, R184, R28 ;  /* 0x000000b8cc1c723c */ /* 0x040ff0000000181c */
[----:B------:R-:W-:Y:S01]  /*67a0*/  HMMA.16816.F32 R32, R204, R186, R32 ;  /* 0x000000bacc20723c */ /* 0x000fe20000001820 */
[----:B------:R-:W1:Y:S07]  /*67b0*/  LDSM.16.M88.4 R184, [R0+0x13100] ;  /* 0x0131000000b8783b */ /* 0x000e6e0000000200 */
[C---:B-1----:R-:W-:Y:S08]  /*67c0*/  HMMA.16816.F32 R4, R208.reuse, R180, R4 ;  /* 0x000000b4d004723c */ /* 0x042ff00000001804 */
[C---:B------:R-:W-:Y:S01]  /*67d0*/  HMMA.16816.F32 R8, R208.reuse, R182, R8 ;  /* 0x000000b6d008723c */ /* 0x040fe20000001808 */
[----:B------:R-:W1:Y:S07]  /*67e0*/  LDSM.16.M88.4 R180, [R0+0x13900] ;  /* 0x0139000000b4783b */ /* 0x000e6e0000000200 */
[C---:B------:R-:W-:Y:S08]  /*67f0*/  HMMA.16816.F32 R12, R208.reuse, R176, R12 ;  /* 0x000000b0d00c723c */ /* 0x040ff0000000180c */
[C---:B------:R-:W-:Y:S01]  /*6800*/  HMMA.16816.F32 R16, R208.reuse, R178, R16 ;  /* 0x000000b2d010723c */ /* 0x040fe20000001810 */
[----:B------:R-:W1:Y:S07]  /*6810*/  LDSM.16.M88.4 R176, [R250+0x2000] ;  /* 0x00200000fab0783b */ /* 0x000e6e0000000200 */
[C---:B------:R-:W-:Y:S08]  /*6820*/  HMMA.16816.F32 R20, R208.reuse, R184, R20 ;  /* 0x000000b8d014723c */ /* 0x040ff00000001814 */
[C---:B------:R-:W-:Y:S01]  /*6830*/  HMMA.16816.F32 R24, R208.reuse, R186, R24 ;  /* 0x000000bad018723c */ /* 0x040fe20000001818 */
[----:B------:R-:W1:Y:S07]  /*6840*/  LDSM.16.M88.4 R184, [R250+0x2800] ;  /* 0x00280000fab8783b */ /* 0x000e6e0000000200 */
[C---:B-1----:R-:W-:Y:S08]  /*6850*/  HMMA.16816.F32 R28, R208.reuse, R180, R28 ;  /* 0x000000b4d01c723c */ /* 0x042ff0000000181c */
[----:B------:R-:W-:Y:S01]  /*6860*/  HMMA.16816.F32 R32, R208, R182, R32 ;  /* 0x000000b6d020723c */ /* 0x000fe20000001820 */
        /* <DEDUP_REMOVED lines=8> */
[C---:B------:R-:W-:Y:S01]  /*68f0*/  HMMA.16816.F32 R24, R212.reuse, R182, R24 ;  /* 0x000000b6d418723c */ /* 0x040fe20000001818 */
[----:B------:R-:W1:Y:S07]  /*6900*/  LDSM.16.M88.4 R180, [R135+0x14900] ;  /* 0x0149000087b4783b */ /* 0x000e6e0000000200 */
[C---:B------:R-:W-:Y:S08]  /*6910*/  HMMA.16816.F32 R28, R212.reuse, R176, R28 ;  /* 0x000000b0d41c723c */ /* 0x040ff0000000181c */
[----:B------:R-:W-:Y:S01]  /*6920*/  HMMA.16816.F32 R32, R212, R178, R32 ;  /* 0x000000b2d420723c */ /* 0x000fe20000001820 */
[----:B------:R-:W1:Y:S07]  /*6930*/  LDSM.16.M88.4 R176, [R135+0x15100] ;  /* 0x0151000087b0783b */ /* 0x000e6e0000000200 */
[C---:B------:R-:W-:Y:S08]  /*6940*/  HMMA.16816.F32 R4, R216.reuse, R184, R4 ;  /* 0x000000b8d804723c */ /* 0x040ff00000001804 */
[C---:B------:R-:W-:Y:S01]  /*6950*/  HMMA.16816.F32 R8, R216.reuse, R186, R8 ;  /* 0x000000bad808723c */ /* 0x040fe20000001808 */
[----:B------:R-:W1:Y:S07]  /*6960*/  LDSM.16.M88.4 R184, [R135+0x15900] ;  /* 0x0159000087b8783b */ /* 0x000e6e0000000200 */
[C---:B-1----:R-:W-:Y:S08]  /*6970*/  HMMA.16816.F32 R12, R216.reuse, R180, R12 ;  /* 0x000000b4d80c723c */ /* 0x042ff0000000180c */
[C---:B------:R-:W-:Y:S08]  /*6980*/  HMMA.16816.F32 R16, R216.reuse, R182, R16 ;  /* 0x000000b6d810723c */ /* 0x040ff00000001810 */
[C---:B------:R-:W-:Y:S08]  /*6990*/  HMMA.16816.F32 R20, R216.reuse, R176, R20 ;  /* 0x000000b0d814723c */ /* 0x040ff00000001814 */
[C---:B------:R-:W-:Y:S08]  /*69a0*/  HMMA.16816.F32 R24, R216.reuse, R178, R24 ;  /* 0x000000b2d818723c */ /* 0x040ff00000001818 */
[C---:B------:R-:W-:Y:S08]  /*69b0*/  HMMA.16816.F32 R28, R216.reuse, R184, R28 ;  /* 0x000000b8d81c723c */ /* 0x040ff0000000181c */
[----:B------:R-:W-:Y:S01]  /*69c0*/  HMMA.16816.F32 R32, R216, R186, R32 ;  /* 0x000000bad820723c */ /* 0x000fe20000001820 */
[----:B----4-:R1:W-:Y:S05]  /*69d0*/  LDSM.16.M88.4 R176, [R188] ;  /* 0x00000000bcb0783b */ /* 0x0103ea0000000200 */
[----:B--2---:R2:W4:Y:S05]  /*69e0*/  LDSM.16.M88.4 R180, [R189] ;  /* 0x00000000bdb4783b */ /* 0x00452a0000000200 */
[----:B-1----:R-:W5:Y:S05]  /*69f0*/  LDL R188, [R1+0x10] ;  /* 0x0000100001bc7983 */ /* 0x002f6a0000100800 */
[----:B---3--:R1:W3:Y:S05]  /*6a00*/  LDSM.16.M88.4 R184, [R3] ;  /* 0x0000000003b8783b */ /* 0x0082ea0000000200 */
[----:B--2---:R-:W2:Y:S01]  /*6a10*/  LDL R189, [R1+0x14] ;  /* 0x0000140001bd7983 */ /* 0x004ea20000100800 */
[C---:B----4-:R-:W-:Y:S04]  /*6a20*/  HMMA.16816.F32 R4, R220.reuse, R180, R4 ;  /* 0x000000b4dc04723c */ /* 0x050fe80000001804 */
[----:B-1----:R-:W4:Y:S04]  /*6a30*/  LDL R3, [R1+0xc] ;  /* 0x00000c0001037983 */ /* 0x002f280000100800 */
[C---:B------:R-:W-:Y:S01]  /*6a40*/  HMMA.16816.F32 R8, R220.reuse, R182, R8 ;  /* 0x000000b6dc08723c */ /* 0x040fe20000001808 */
[----:B------:R1:W1:Y:S07]  /*6a50*/  LDSM.16.M88.4 R180, [R2] ;  /* 0x0000000002b4783b */ /* 0x00026e0000000200 */
[C---:B------:R-:W-:Y:S08]  /*6a60*/  HMMA.16816.F32 R12, R220.reuse, R176, R12 ;  /* 0x000000b0dc0c723c */ /* 0x040ff0000000180c */
[C---:B------:R-:W-:Y:S01]  /*6a70*/  HMMA.16816.F32 R16, R220.reuse, R178, R16 ;  /* 0x000000b2dc10723c */ /* 0x040fe20000001810 */
[----:B------:R-:W1:Y:S07]  /*6a80*/  LDSM.16.M88.4 R176, [R0+0x14100] ;  /* 0x0141000000b0783b */ /* 0x000e6e0000000200 */
[C---:B---3--:R-:W-:Y:S01]  /*6a90*/  HMMA.16816.F32 R20, R220.reuse, R184, R20 ;  /* 0x000000b8dc14723c */ /* 0x048fe20000001814 */
[----:B-1----:R-:W3:Y:S07]  /*6aa0*/  LDL R2, [R1+0x8] ;  /* 0x0000080001027983 */ /* 0x002eee0000100800 */
        /* <DEDUP_REMOVED lines=33> */
[C---:B------:R-:W-:Y:S08]  /*6cc0*/  HMMA.16816.F32 R16, R232.reuse, R178, R16 ;  /* 0x000000b2e810723c */ /* 0x040ff00000001810 */
[C---:B-1----:R-:W-:Y:S08]  /*6cd0*/  HMMA.16816.F32 R20, R232.reuse, R184, R20 ;  /* 0x000000b8e814723c */ /* 0x042ff00000001814 */
[C---:B------:R-:W-:Y:S08]  /*6ce0*/  HMMA.16816.F32 R24, R232.reuse, R186, R24 ;  /* 0x000000bae818723c */ /* 0x040ff00000001818 */
[C---:B------:R-:W-:Y:S08]  /*6cf0*/  HMMA.16816.F32 R28, R232.reuse, R180, R28 ;  /* 0x000000b4e81c723c */ /* 0x040ff0000000181c */
[----:B------:R-:W-:Y:S01]  /*6d00*/  HMMA.16816.F32 R32, R232, R182, R32 ;  /* 0x000000b6e820723c */ /* 0x000fe20000001820 */
[----:B-----5:R-:W-:Y:S05]  /*6d10*/  LDSM.16.M88.4 R184, [R188] ;  /* 0x00000000bcb8783b */ /* 0x020fea0000000200 */
[----:B--2---:R-:W1:Y:S05]  /*6d20*/  LDSM.16.M88.4 R176, [R189] ;  /* 0x00000000bdb0783b */ /* 0x004e6a0000000200 */
[----:B----4-:R-:W2:Y:S01]  /*6d30*/  LDSM.16.M88.4 R180, [R3] ;  /* 0x0000000003b4783b */ /* 0x010ea20000000200 */
[C---:B-1----:R-:W-:Y:S08]  /*6d40*/  HMMA.16816.F32 R4, R236.reuse, R176, R4 ;  /* 0x000000b0ec04723c */ /* 0x042ff00000001804 */
[C---:B------:R-:W-:Y:S01]  /*6d50*/  HMMA.16816.F32 R8, R236.reuse, R178, R8 ;  /* 0x000000b2ec08723c */ /* 0x040fe20000001808 */
[----:B---3--:R-:W1:Y:S07]  /*6d60*/  LDSM.16.M88.4 R176, [R2] ;  /* 0x0000000002b0783b */ /* 0x008e6e0000000200 */
[C---:B------:R-:W-:Y:S08]  /*6d70*/  HMMA.16816.F32 R12, R236.reuse, R184, R12 ;  /* 0x000000b8ec0c723c */ /* 0x040ff0000000180c */
[C---:B------:R-:W-:Y:S01]  /*6d80*/  HMMA.16816.F32 R16, R236.reuse, R186, R16 ;  /* 0x000000baec10723c */ /* 0x040fe20000001810 */
[----:B------:R-:W3:Y:S07]  /*6d90*/  LDSM.16.M88.4 R184, [R0+0x16100] ;  /* 0x0161000000b8783b */ /* 0x000eee0000000200 */
[C---:B--2---:R-:W-:Y:S08]  /*6da0*/  HMMA.16816.F32 R20, R236.reuse, R180, R20 ;  /* 0x000000b4ec14723c */ /* 0x044ff00000001814 */
[C---:B------:R-:W-:Y:S01]  /*6db0*/  HMMA.16816.F32 R24, R236.reuse, R182, R24 ;  /* 0x000000b6ec18723c */ /* 0x040fe20000001818 */
[----:B------:R-:W2:Y:S07]  /*6dc0*/  LDSM.16.M88.4 R180, [R0+0x16900] ;  /* 0x0169000000b4783b */ /* 0x000eae0000000200 */
[C---:B-1----:R-:W-:Y:S08]  /*6dd0*/  HMMA.16816.F32 R28, R236.reuse, R176, R28 ;  /* 0x000000b0ec1c723c */ /* 0x042ff0000000181c */
[----:B------:R-:W-:Y:S01]  /*6de0*/  HMMA.16816.F32 R32, R236, R178, R32 ;  /* 0x000000b2ec20723c */ /* 0x000fe20000001820 */
[----:B------:R-:W1:Y:S07]  /*6df0*/  LDSM.16.M88.4 R176, [R0+0x17100] ;  /* 0x0171000000b0783b */ /* 0x000e6e0000000200 */
[C---:B---3--:R-:W-:Y:S08]  /*6e00*/  HMMA.16816.F32 R4, R240.reuse, R184, R4 ;  /* 0x000000b8f004723c */ /* 0x048ff00000001804 */
[C---:B------:R-:W-:Y:S01]  /*6e10*/  HMMA.16816.F32 R8, R240.reuse, R186, R8 ;  /* 0x000000baf008723c */ /* 0x040fe20000001808 */
[----:B------:R-:W3:Y:S07]  /*6e20*/  LDSM.16.M88.4 R184, [R0+0x17900] ;  /* 0x0179000000b8783b */ /* 0x000eee0000000200 */
[C---:B--2---:R-:W-:Y:S08]  /*6e30*/  HMMA.16816.F32 R12, R240.reuse, R180, R12 ;  /* 0x000000b4f00c723c */ /* 0x044ff0000000180c */
[C---:B------:R-:W-:Y:S01]  /*6e40*/  HMMA.16816.F32 R16, R240.reuse, R182, R16 ;  /* 0x000000b6f010723c */ /* 0x040fe20000001810 */
[----:B------:R-:W2:Y:S07]  /*6e50*/  LDSM.16.M88.4 R180, [R250+0x6000] ;  /* 0x00600000fab4783b */ /* 0x000eae0000000200 */
[C---:B-1----:R-:W-:Y:S08]  /*6e60*/  HMMA.16816.F32 R20, R240.reuse, R176, R20 ;  /* 0x000000b0f014723c */ /* 0x042ff00000001814 */
[C---:B------:R-:W-:Y:S01]  /*6e70*/  HMMA.16816.F32 R24, R240.reuse, R178, R24 ;  /* 0x000000b2f018723c */ /* 0x040fe20000001818 */
[----:B------:R-:W1:Y:S07]  /*6e80*/  LDSM.16.M88.4 R176, [R250+0x6800] ;  /* 0x00680000fab0783b */ /* 0x000e6e0000000200 */
[C---:B---3--:R-:W-:Y:S08]  /*6e90*/  HMMA.16816.F32 R28, R240.reuse, R184, R28 ;  /* 0x000000b8f01c723c */ /* 0x048ff0000000181c */
[----:B------:R-:W-:Y:S08]  /*6ea0*/  HMMA.16816.F32 R32, R240, R186, R32 ;  /* 0x000000baf020723c */ /* 0x000ff00000001820 */
[C---:B--2---:R-:W-:Y:S08]  /*6eb0*/  HMMA.16816.F32 R4, R244.reuse, R180, R4 ;  /* 0x000000b4f404723c */ /* 0x044ff00000001804 */
[C---:B------:R-:W-:Y:S08]  /*6ec0*/  HMMA.16816.F32 R8, R244.reuse, R182, R8 ;  /* 0x000000b6f408723c */ /* 0x040ff00000001808 */
[C---:B-1----:R-:W-:Y:S08]  /*6ed0*/  HMMA.16816.F32 R12, R244.reuse, R176, R12 ;  /* 0x000000b0f40c723c */ /* 0x042ff0000000180c */
[----:B------:R-:W-:Y:S01]  /*6ee0*/  FMUL.FTZ R6, R6, c[0x0][0x320] ;  /* 0x0000c80006067a20 */ /* 0x000fe20000410000 */
[C---:B------:R-:W-:Y:S03]  /*6ef0*/  HMMA.16816.F32 R16, R244.reuse, R178, R16 ;  /* 0x000000b2f410723c */ /* 0x040fe60000001810 */
[----:B------:R-:W1:Y:S01]  /*6f00*/  MUFU.TANH R2, R6 ;  /* 0x0000000600027308 */ /* 0x000e620000002400 */
[----:B------:R-:W-:Y:S02]  /*6f10*/  FMUL.FTZ R7, R7, c[0x0][0x320] ;  /* 0x0000c80007077a20 */ /* 0x000fe40000410000 */
[----:B------:R-:W-:Y:S02]  /*6f20*/  FMUL.FTZ R4, R4, c[0x0][0x320] ;  /* 0x0000c80004047a20 */ /* 0x000fe40000410000 */
[----:B------:R-:W-:Y:S04]  /*6f30*/  FMUL.FTZ R5, R5, c[0x0][0x320] ;  /* 0x0000c80005057a20 */ /* 0x000fe80000410000 */
[----:B------:R-:W-:Y:S01]  /*6f40*/  FMUL.FTZ R8, R8, c[0x0][0x320] ;  /* 0x0000c80008087a20 */ /* 0x000fe20000410000 */
[----:B------:R-:W2:Y:S01]  /*6f50*/  MUFU.TANH R0, R7 ;  /* 0x0000000700007308 */ /* 0x000ea20000002400 */
[----:B------:R-:W-:Y:S02]  /*6f60*/  FMUL.FTZ R9, R9, c[0x0][0x320] ;  /* 0x0000c80009097a20 */ /* 0x000fe40000410000 */
[----:B------:R-:W-:Y:S02]  /*6f70*/  FMUL.FTZ R10, R10, c[0x0][0x320] ;  /* 0x0000c8000a0a7a20 */ /* 0x000fe40000410000 */
[----:B------:R-:W-:Y:S02]  /*6f80*/  FMUL.FTZ R11, R11, c[0x0][0x320] ;  /* 0x0000c8000b0b7a20 */ /* 0x000fe40000410000 */
[----:B------:R-:W-:Y:S02]  /*6f90*/  FMUL.FTZ R13, R13, c[0x0][0x320] ;  /* 0x0000c8000d0d7a20 */ /* 0x000fe40000410000 */
[----:B------:R-:W-:Y:S01]  /*6fa0*/  FMUL.FTZ R14, R14, c[0x0][0x320] ;  /* 0x0000c8000e0e7a20 */ /* 0x000fe20000410000 */
[----:B------:R-:W-:Y:S01]  /*6fb0*/  MUFU.TANH R184, R4 ;  /* 0x0000000400b87308 */ /* 0x000fe20000002400 */
[----:B------:R-:W-:Y:S02]  /*6fc0*/  FMUL.FTZ R15, R15, c[0x0][0x320] ;  /* 0x0000c8000f0f7a20 */ /* 0x000fe40000410000 */
[----:B------:R-:W-:Y:S01]  /*6fd0*/  FMUL.FTZ R16, R16, c[0x0][0x320] ;  /* 0x0000c80010107a20 */ /* 0x000fe20000410000 */
[----:B-1----:R-:W-:Y:S01]  /*6fe0*/  STL [R1+0x48], R2 ;  /* 0x0000480201007387 */ /* 0x002fe20000100800 */
[----:B------:R-:W-:Y:S02]  /*6ff0*/  FMUL.FTZ R17, R17, c[0x0][0x320] ;  /* 0x0000c80011117a20 */ /* 0x000fe40000410000 */
[----:B------:R-:W-:Y:S02]  /*7000*/  FMUL.FTZ R18, R18, c[0x0][0x320] ;  /* 0x0000c80012127a20 */ /* 0x000fe40000410000 */
[----:B------:R-:W-:Y:S01]  /*7010*/  FMUL.FTZ R19, R19, c[0x0][0x320] ;  /* 0x0000c80013137a20 */ /* 0x000fe20000410000 */
[----:B------:R1:W-:Y:S01]  /*7020*/  MUFU.TANH R186, R5 ;  /* 0x0000000500ba7308 */ /* 0x0003e20000002400 */
[----:B------:R-:W-:Y:S01]  /*7030*/  FMUL.FTZ R12, R12, c[0x0][0x320] ;  /* 0x0000c8000c0c7a20 */ /* 0x000fe20000410000 */
[----:B--2---:R2:W-:Y:S08]  /*7040*/  STL [R1+0x50], R0 ;  /* 0x0000500001007387 */ /* 0x0045f00000100800 */
[----:B------:R-:W-:Y:S10]  /*7050*/  MUFU.TANH R185, R8 ;  /* 0x0000000800b97308 */ /* 0x000ff40000002400 */
[----:B------:R-:W-:Y:S01]  /*7060*/  MUFU.TANH R183, R9 ;  /* 0x0000000900b77308 */ /* 0x000fe20000002400 */
[----:B-1----:R-:W1:Y:S09]  /*7070*/  LDSM.16.M88.4 R4, [R250+0x7000] ;  /* 0x00700000fa04783b */ /* 0x002e720000000200 */
[----:B--2---:R-:W2:Y:S10]  /*7080*/  MUFU.TANH R0, R10 ;  /* 0x0000000a00007308 */ /* 0x004eb40000002400 */
[----:B------:R3:W4:Y:S10]  /*7090*/  MUFU.TANH R191, R11 ;  /* 0x0000000b00bf7308 */ /* 0x0007340000002400 */
[----:B------:R-:W4:Y:S01]  /*70a0*/  MUFU.TANH R181, R13 ;  /* 0x0000000d00b57308 */ /* 0x000f220000002400 */
[----:B--2---:R-:W-:Y:S09]  /*70b0*/  STL [R1+0x4c], R0 ;  /* 0x00004c0001007387 */ /* 0x004ff20000100800 */
[----:B------:R-:W2:Y:S01]  /*70c0*/  MUFU.TANH R190, R14 ;  /* 0x0000000e00be7308 */ /* 0x000ea20000002400 */
[----:B---3--:R-:W3:Y:S01]  /*70d0*/  LDSM.16.M88.4 R8, [R250+0x7800] ;  /* 0x00780000fa08783b */ /* 0x008ee20000000200 */
[----:B------:R-:W-:Y:S08]  /*70e0*/  DEPBAR.LE SB0, 0x0 ;  /* 0x000080000000791a */ /* 0x000ff00000000000 */
[----:B------:R-:W2:Y:S01]  /*70f0*/  MUFU.TANH R189, R15 ;  /* 0x0000000f00bd7308 */ /* 0x000ea20000002400 */
[----:B------:R-:W-:Y:S01]  /*7100*/  BAR.SYNC.DEFER_BLOCKING 0x0 ;  /* 0x0000000000007b1d */ /* 0x000fe20000010000 */
[C---:B-1----:R-:W-:Y:S08]  /*7110*/  HMMA.16816.F32 R20, R244.reuse, R4, R20 ;  /* 0x00000004f414723c */ /* 0x042ff00000001814 */
[----:B------:R-:W1:Y:S01]  /*7120*/  MUFU.TANH R178, R16 ;  /* 0x0000001000b27308 */ /* 0x000e620000002400 */
[C---:B------:R-:W-:Y:S09]  /*7130*/  HMMA.16816.F32 R24, R244.reuse, R6, R24 ;  /* 0x00000006f418723c */ /* 0x040ff20000001818 */
[----:B------:R5:W1:Y:S06]  /*7140*/  MUFU.TANH R177, R17 ;  /* 0x0000001100b17308 */ /* 0x000a6c0000002400 */
[----:B------:R-:W-:Y:S02]  /*7150*/  FMUL.FTZ R20, R20, c[0x0][0x320] ;  /* 0x0000c80014147a20 */ /* 0x000fe40000410000 */
[----:B------:R-:W-:Y:S02]  /*7160*/  FMUL.FTZ R22, R22, c[0x0][0x320] ;  /* 0x0000c80016167a20 */ /* 0x000fe40000410000 */
[----:B------:R1:W1:Y:S01]  /*7170*/  MUFU.TANH R188, R18 ;  /* 0x0000001200bc7308 */ /* 0x0002620000002400 */
[----:B------:R-:W-:Y:S02]  /*7180*/  FMUL.FTZ R23, R23, c[0x0][0x320] ;  /* 0x0000c80017177a20 */ /* 0x000fe40000410000 */
[----:B------:R-:W-:Y:S01]  /*7190*/  FMUL.FTZ R21, R21, c[0x0][0x320] ;  /* 0x0000c80015157a20 */ /* 0x000fe20000410000 */
[C---:B---3--:R-:W-:Y:S06]  /*71a0*/  HMMA.16816.F32 R28, R244.reuse, R8, R28 ;  /* 0x00000008f41c723c */ /* 0x048fec000000181c */
[----:B------:R3:W2:Y:S02]  /*71b0*/  MUFU.TANH R187, R19 ;  /* 0x0000001300bb7308 */ /* 0x0006a40000002400 */
[----:B------:R-:W-:Y:S04]  /*71c0*/  HMMA.16816.F32 R32, R244, R10, R32 ;  /* 0x0000000af420723c */ /* 0x000fe80000001820 */
[----:B-----5:R-:W-:Y:S04]  /*71d0*/  FMUL.FTZ R17, R25, c[0x0][0x320] ;  /* 0x0000c80019117a20 */ /* 0x020fe80000410000 */
[----:B------:R5:W2:Y:S08]  /*71e0*/  MUFU.TANH R176, R20 ;  /* 0x0000001400b07308 */ /* 0x000ab00000002400 */
[----:B------:R-:W-:Y:S02]  /*71f0*/  FMUL.FTZ R16, R28, c[0x0][0x320] ;  /* 0x0000c8001c107a20 */ /* 0x000fe40000410000 */
[----:B------:R2:W2:Y:S01]  /*7200*/  MUFU.TANH R180, R22 ;  /* 0x0000001600b47308 */ /* 0x0004a20000002400 */
[----:B------:R-:W-:Y:S02]  /*7210*/  FMUL.FTZ R15, R29, c[0x0][0x320] ;  /* 0x0000c8001d0f7a20 */ /* 0x000fe40000410000 */
[----:B-1----:R-:W-:Y:S02]  /*7220*/  FMUL.FTZ R18, R31, c[0x0][0x320] ;  /* 0x0000c8001f127a20 */ /* 0x002fe40000410000 */
[----:B---3--:R-:W-:Y:S02]  /*7230*/  FMUL.FTZ R19, R24, c[0x0][0x320] ;  /* 0x0000c80018137a20 */ /* 0x008fe40000410000 */
[----:B------:R-:W-:Y:S02]  /*7240*/  FMUL.FTZ R14, R32, c[0x0][0x320] ;  /* 0x0000c800200e7a20 */ /* 0x000fe40000410000 */
[----:B------:R-:W-:Y:S01]  /*7250*/  FMUL.FTZ R13, R33, c[0x0][0x320] ;  /* 0x0000c800210d7a20 */ /* 0x000fe20000410000 */
[----:B------:R1:W3:Y:S01]  /*7260*/  MUFU.TANH R179, R23 ;  /* 0x0000001700b37308 */ /* 0x0002e20000002400 */
[----:B------:R-:W-:Y:S02]  /*7270*/  FMUL.FTZ R4, R34, c[0x0][0x320] ;  /* 0x0000c80022047a20 */ /* 0x000fe40000410000 */
[----:B------:R-:W-:Y:S02]  /*7280*/  FMUL.FTZ R0, R35, c[0x0][0x320] ;  /* 0x0000c80023007a20 */ /* 0x000fe40000410000 */
[----:B-----5:R-:W-:Y:S05]  /*7290*/  FMUL.FTZ R20, R30, c[0x0][0x320] ;  /* 0x0000c8001e147a20 */ /* 0x020fea0000410000 */
[----:B------:R3:W3:Y:S01]  /*72a0*/  MUFU.TANH R182, R12 ;  /* 0x0000000c00b67308 */ /* 0x0006e20000002400 */
[----:B--2---:R-:W-:Y:S09]  /*72b0*/  FMUL.FTZ R22, R27, c[0x0][0x320] ;  /* 0x0000c8001b167a20 */ /* 0x004ff20000410000 */
[----:B------:R-:W2:Y:S01]  /*72c0*/  MUFU.TANH R21, R21 ;  /* 0x0000001500157308 */ /* 0x000ea20000002400 */
[----:B-1----:R-:W-:Y:S09]  /*72d0*/  FMUL.FTZ R23, R26, c[0x0][0x320] ;  /* 0x0000c8001a177a20 */ /* 0x002ff20000410000 */
[----:B------:R-:W1:Y:S10]  /*72e0*/  MUFU.TANH R19, R19 ;  /* 0x0000001300137308 */ /* 0x000e740000002400 */
        /* <DEDUP_REMOVED lines=10> */
[----:B------:R1:W1:Y:S02]  /*7390*/  MUFU.TANH R3, R0 ;  /* 0x0000000000037308 */ /* 0x0002640000002400 */
[----:B-1234-:R-:W-:-:S05]  /*73a0*/  @P0 BRA `(.L_x_5) ;  /* 0xffffe5d000000947 */ /* 0x01efca000383ffff */
.L_x_4:
[----:B----4-:R-:W2:Y:S01]  /*73b0*/  LDL.LU R9, [R1+0x64] ;  /* 0x0000640001097983 */ /* 0x010ea20000300800 */
[----:B------:R-:W-:Y:S01]  /*73c0*/  FMNMX.FTZ R132, R184, R133, !PT ;  /* 0x00000085b8847209 */ /* 0x000fe20007810000 */
[----:B------:R-:W-:Y:S01]  /*73d0*/  UIADD3 UR4, UR8, -0x1, URZ ;  /* 0xffffffff08047890 */ /* 0x000fe2000fffe03f */
[----:B------:R-:W-:Y:S01]  /*73e0*/  ISETP.LT.AND P0, PT, RZ, UR8, PT ;  /* 0x00000008ff007c0c */ /* 0x000fe2000bf01270 */
[----:B------:R-:W3:Y:S01]  /*73f0*/  LDL.LU R8, [R1+0x48] ;  /* 0x0000480001087983 */ /* 0x000ee20000300800 */
[----:B------:R-:W-:Y:S03]  /*7400*/  FMNMX.FTZ R132, R186, R132, !PT ;  /* 0x00000084ba847209 */ /* 0x000fe60007810000 */
[----:B------:R-:W4:Y:S01]  /*7410*/  LDL.LU R12, [R1+0x50] ;  /* 0x00005000010c7983 */ /* 0x000f220000300800 */
[----:B------:R-:W-:Y:S01]  /*7420*/  FMNMX.FTZ R132, R185, R132, !PT ;  /* 0x00000084b9847209 */ /* 0x000fe20007810000 */
[----:B------:R-:W-:Y:S02]  /*7430*/  UMOV UR8, UR4 ;  /* 0x0000000400087c82 */ /* 0x000fe40008000000 */
[----:B------:R-:W5:Y:S01]  /*7440*/  LDL.LU R10, [R1+0x4c] ;  /* 0x00004c00010a7983 */ /* 0x000f620000300800 */
[----:B------:R-:W-:Y:S03]  /*7450*/  FMNMX.FTZ R132, R183, R132, !PT ;  /* 0x00000084b7847209 */ /* 0x000fe60007810000 */
[----:B------:R-:W0:Y:S01]  /*7460*/  LDGDEPBAR ;  /* 0x00000000000079af */ /* 0x000e220000000000 */
[----:B------:R-:W-:Y:S04]  /*7470*/  FMNMX.FTZ R132, R182, R132, !PT ;  /* 0x00000084b6847209 */ /* 0x000fe80007810000 */
        /* <DEDUP_REMOVED lines=10> */
[----:B------:R-:W-:Y:S05]  /*7520*/  FMNMX.FTZ R132, R13, R132, !PT ;  /* 0x000000840d847209 */ /* 0x000fea0007810000 */
[----:B------:R-:W1:Y:S02]  /*7530*/  SHFL.BFLY PT, R0, R132, 0x2, 0x1f ;  /* 0x0c401f0084007f89 */ /* 0x000e6400000e0000 */
[----:B-1----:R-:W-:Y:S06]  /*7540*/  FMNMX.FTZ R132, R132, R0, !PT ;  /* 0x0000000084847209 */ /* 0x002fec0007810000 */
[----:B------:R-:W1:Y:S02]  /*7550*/  SHFL.BFLY PT, R0, R132, 0x1, 0x1f ;  /* 0x0c201f0084007f89 */ /* 0x000e6400000e0000 */
[----:B-1----:R-:W-:Y:S05]  /*7560*/  FMNMX.FTZ R132, R132, R0, !PT ;  /* 0x0000000084847209 */ /* 0x002fea0007810000 */
[C---:B------:R-:W-:Y:S02]  /*7570*/  FADD.FTZ R0, -R132.reuse, R133 ;  /* 0x0000008584007221 */ /* 0x040fe40000010100 */
[----:B------:R-:W-:Y:S02]  /*7580*/  FMUL.FTZ R2, R132, c[0x0][0x2d0] ;  /* 0x0000b40084027a20 */ /* 0x000fe40000410000 */
[----:B------:R-:W-:Y:S02]  /*7590*/  FMUL.FTZ R0, R0, c[0x0][0x2d0] ;  /* 0x0000b40000007a20 */ /* 0x000fe40000410000 */
[--C-:B------:R-:W-:Y:S02]  /*75a0*/  FFMA.FTZ R184, R184, c[0x0][0x2d0], -R2.reuse ;  /* 0x0000b400b8b87a23 */ /* 0x100fe40000010802 */
[--C-:B------:R-:W-:Y:S01]  /*75b0*/  FFMA.FTZ R26, R176, c[0x0][0x2d0], -R2.reuse ;  /* 0x0000b400b01a7a23 */ /* 0x100fe20000010802 */
[----:B------:R-:W1:Y:S01]  /*75c0*/  MUFU.EX2 R6, R0 ;  /* 0x0000000000067308 */ /* 0x000e620000000800 */
[--C-:B------:R-:W-:Y:S02]  /*75d0*/  FFMA.FTZ R5, R186, c[0x0][0x2d0], -R2.reuse ;  /* 0x0000b400ba057a23 */ /* 0x100fe40000010802 */
[--C-:B------:R-:W-:Y:S02]  /*75e0*/  FFMA.FTZ R7, R185, c[0x0][0x2d0], -R2.reuse ;  /* 0x0000b400b9077a23 */ /* 0x100fe40000010802 */
[--C-:B------:R-:W-:Y:S02]  /*75f0*/  FFMA.FTZ R183, R183, c[0x0][0x2d0], -R2.reuse ;  /* 0x0000b400b7b77a23 */ /* 0x100fe40000010802 */
[--C-:B------:R-:W-:Y:S02]  /*7600*/  FFMA.FTZ R186, R182, c[0x0][0x2d0], -R2.reuse ;  /* 0x0000b400b6ba7a23 */ /* 0x100fe40000010802 */
[--C-:B------:R-:W-:Y:S01]  /*7610*/  FFMA.FTZ R182, R178, c[0x0][0x2d0], -R2.reuse ;  /* 0x0000b400b2b67a23 */ /* 0x100fe20000010802 */
[----:B------:R-:W2:Y:S01]  /*7620*/  MUFU.EX2 R176, R184 ;  /* 0x000000b800b07308 */ /* 0x000ea20000000800 */
        /* <DEDUP_REMOVED lines=9> */
[----:B------:R-:W-:Y:S02]  /*76c0*/  FFMA.FTZ R11, R19, c[0x0][0x2d0], -R2 ;  /* 0x0000b400130b7a23 */ /* 0x000fe40000010802 */
[C---:B-1----:R-:W-:Y:S01]  /*76d0*/  FMUL.FTZ R32, R6.reuse, R136 ;  /* 0x0000008806207220 */ /* 0x042fe20000410000 */
[----:B------:R-:W1:Y:S01]  /*76e0*/  MUFU.EX2 R7, R7 ;  /* 0x0000000700077308 */ /* 0x000e620000000800 */
[C---:B------:R-:W-:Y:S02]  /*76f0*/  FMUL.FTZ R33, R6.reuse, R137 ;  /* 0x0000008906217220 */ /* 0x040fe40000410000 */
[C---:B------:R-:W-:Y:S01]  /*7700*/  FMUL.FTZ R13, R6.reuse, R157 ;  /* 0x0000009d060d7220 */ /* 0x040fe20000410000 */
[----:B------:R-:W-:Y:S01]  /*7710*/  MOV R157, R28 ;  /* 0x0000001c009d7202 */ /* 0x000fe20000000f00 */
[C---:B------:R-:W-:Y:S02]  /*7720*/  FMUL.FTZ R28, R6.reuse, R140 ;  /* 0x0000008c061c7220 */ /* 0x040fe40000410000 */
[C---:B------:R-:W-:Y:S02]  /*7730*/  FMUL.FTZ R16, R6.reuse, R152 ;  /* 0x0000009806107220 */ /* 0x040fe40000410000 */
[C---:B------:R-:W-:Y:S01]  /*7740*/  FMUL.FTZ R17, R6.reuse, R153 ;  /* 0x0000009906117220 */ /* 0x040fe20000410000 */
[----:B------:R-:W1:Y:S01]  /*7750*/  MUFU.EX2 R178, R183 ;  /* 0x000000b700b27308 */ /* 0x000e620000000800 */
[----:B------:R-:W-:Y:S01]  /*7760*/  MOV R153, R29 ;  /* 0x0000001d00997202 */ /* 0x000fe20000000f00 */
[C---:B------:R-:W-:Y:S02]  /*7770*/  FMUL.FTZ R29, R6.reuse, R141 ;  /* 0x0000008d061d7220 */ /* 0x040fe40000410000 */
[C---:B------:R-:W-:Y:S01]  /*7780*/  FMUL.FTZ R21, R6.reuse, R149 ;  /* 0x0000009506157220 */ /* 0x040fe20000410000 */
[----:B------:R-:W-:Y:S01]  /*7790*/  MOV R149, R31 ;  /* 0x0000001f00957202 */ /* 0x000fe20000000f00 */
[C---:B------:R-:W-:Y:S02]  /*77a0*/  FMUL.FTZ R36, R6.reuse, R36 ;  /* 0x0000002406247220 */ /* 0x040fe40000410000 */
        /* <DEDUP_REMOVED lines=47> */
[----:B--2---:R-:W-:Y:S01]  /*7aa0*/  FFMA.FTZ R0, R6, R9, R176 ;  /* 0x0000000906007223 */ /* 0x004fe200000100b0 */
[C---:B------:R-:W-:Y:S01]  /*7ab0*/  F2FP.PACK_AB R176, R5.reuse, R176 ;  /* 0x000000b005b0723e */ /* 0x040fe200000000ff */
[----:B------:R-:W2:Y:S02]  /*7ac0*/  LDL.LU R9, [R1+0x84] ;  /* 0x0000840001097983 */ /* 0x000ea40000300800 */
[----:B------:R-:W-:Y:S04]  /*7ad0*/  FADD.FTZ R0, R5, R0 ;  /* 0x0000000005007221 */ /* 0x000fe80000010000 */
[----:B-1----:R-:W-:Y:S04]  /*7ae0*/  FADD.FTZ R0, R7, R0 ;  /* 0x0000000007007221 */ /* 0x002fe80000010000 */
[----:B------:R-:W-:Y:S01]  /*7af0*/  FADD.FTZ R183, R178, R0 ;  /* 0x00000000b2b77221 */ /* 0x000fe20000010000 */
[----:B---3--:R-:W-:Y:S02]  /*7b00*/  FMNMX.FTZ R0, R8, R134, !PT ;  /* 0x0000008608007209 */ /* 0x008fe40007810000 */
[----:B------:R-:W-:Y:S02]  /*7b10*/  F2FP.PACK_AB R178, R178, R7 ;  /* 0x00000007b2b2723e */ /* 0x000fe400000000ff */
[----:B----4-:R-:W-:Y:S04]  /*7b20*/  FMNMX.FTZ R0, R12, R0, !PT ;  /* 0x000000000c007209 */ /* 0x010fe80007810000 */
[----:B-----5:R-:W-:Y:S04]  /*7b30*/  FMNMX.FTZ R0, R10, R0, !PT ;  /* 0x000000000a007209 */ /* 0x020fe80007810000 */
        /* <DEDUP_REMOVED lines=18> */
[----:B------:R-:W-:Y:S01]  /*7c60*/  FMUL.FTZ R5, R2, c[0x0][0x2d0] ;  /* 0x0000b40002057a20 */ /* 0x000fe20000410000 */
[----:B------:R-:W-:Y:S01]  /*7c70*/  MUFU.EX2 R134, R181 ;  /* 0x000000b500867308 */ /* 0x000fe20000000800 */
[----:B------:R-:W-:Y:S02]  /*7c80*/  FMUL.FTZ R0, R0, c[0x0][0x2d0] ;  /* 0x0000b40000007a20 */ /* 0x000fe40000410000 */
[--C-:B------:R-:W-:Y:S02]  /*7c90*/  FFMA.FTZ R8, R8, c[0x0][0x2d0], -R5.reuse ;  /* 0x0000b40008087a23 */ /* 0x100fe40000010805 */
[--C-:B------:R-:W-:Y:S02]  /*7ca0*/  FFMA.FTZ R7, R12, c[0x0][0x2d0], -R5.reuse ;  /* 0x0000b4000c077a23 */ /* 0x100fe40000010805 */
        /* <DEDUP_REMOVED lines=8> */
[----:B------:R-:W-:Y:S01]  /*7d30*/  MUFU.EX2 R8, R8 ;  /* 0x0000000800087308 */ /* 0x000fe20000000800 */
[--C-:B------:R-:W-:Y:S02]  /*7d40*/  FFMA.FTZ R14, R22, c[0x0][0x2d0], -R5.reuse ;  /* 0x0000b400160e7a23 */ /* 0x100fe40000010805 */
[--C-:B------:R-:W-:Y:S02]  /*7d50*/  FFMA.FTZ R18, R18, c[0x0][0x2d0], -R5.reuse ;  /* 0x0000b40012127a23 */ /* 0x100fe40000010805 */
[--C-:B------:R-:W-:Y:S02]  /*7d60*/  FFMA.FTZ R19, R4, c[0x0][0x2d0], -R5.reuse ;  /* 0x0000b40004137a23 */ /* 0x100fe40000010805 */
[C---:B------:R-:W-:Y:S01]  /*7d70*/  FMUL.FTZ R4, R6.reuse, R164 ;  /* 0x000000a406047220 */ /* 0x040fe20000410000 */
[----:B------:R-:W-:Y:S01]  /*7d80*/  MOV R164, R15 ;  /* 0x0000000f00a47202 */ /* 0x000fe20000000f00 */
[C---:B------:R-:W-:Y:S01]  /*7d90*/  FMUL.FTZ R12, R6.reuse, R156 ;  /* 0x0000009c060c7220 */ /* 0x040fe20000410000 */
[----:B------:R-:W3:Y:S01]  /*7da0*/  MUFU.EX2 R7, R7 ;  /* 0x0000000700077308 */ /* 0x000ee20000000800 */
[C---:B------:R-:W-:Y:S01]  /*7db0*/  FMUL.FTZ R20, R6.reuse, R148 ;  /* 0x0000009406147220 */ /* 0x040fe20000410000 */
[----:B------:R-:W-:Y:S01]  /*7dc0*/  MOV R156, R25 ;  /* 0x00000019009c7202 */ /* 0x000fe20000000f00 */
[----:B------:R-:W-:Y:S01]  /*7dd0*/  FMUL.FTZ R25, R6, R145 ;  /* 0x0000009106197220 */ /* 0x000fe20000410000 */
[----:B------:R-:W-:Y:S01]  /*7de0*/  MOV R148, R11 ;  /* 0x0000000b00947202 */ /* 0x000fe20000000f00 */
[C---:B-1----:R-:W-:Y:S02]  /*7df0*/  FMUL.FTZ R34, R0.reuse, R138 ;  /* 0x0000008a00227220 */ /* 0x042fe40000410000 */
[----:B------:R-:W-:Y:S02]  /*7e00*/  FMUL.FTZ R35, R0, R139 ;  /* 0x0000008b00237220 */ /* 0x000fe40000410000 */
[----:B------:R-:W1:Y:S01]  /*7e10*/  LDSM.16.MT88.4 R136, [R248+0x100] ;  /* 0x00010000f888783b */ /* 0x000e620000004200 */
[----:B------:R-:W4:Y:S01]  /*7e20*/  MUFU.EX2 R179, R133 ;  /* 0x0000008500b37308 */ /* 0x000f220000000800 */
[--C-:B------:R-:W-:Y:S02]  /*7e30*/  FFMA.FTZ R190, R190, c[0x0][0x2d0], -R5.reuse ;  /* 0x0000b400bebe7a23 */ /* 0x100fe40000010805 */
[--C-:B------:R-:W-:Y:S02]  /*7e40*/  FFMA.FTZ R189, R189, c[0x0][0x2d0], -R5.reuse ;  /* 0x0000b400bdbd7a23 */ /* 0x100fe40000010805 */
[--C-:B------:R-:W-:Y:S02]  /*7e50*/  FFMA.FTZ R188, R188, c[0x0][0x2d0], -R5.reuse ;  /* 0x0000b400bcbc7a23 */ /* 0x100fe40000010805 */
[----:B------:R-:W-:Y:S02]  /*7e60*/  FFMA.FTZ R187, R187, c[0x0][0x2d0], -R5 ;  /* 0x0000b400bbbb7a23 */ /* 0x000fe40000010805 */
[----:B------:R-:W-:Y:S01]  /*7e70*/  FMUL.FTZ R5, R6, R165 ;  /* 0x000000a506057220 */ /* 0x000fe20000410000 */
[----:B------:R-:W5:Y:S01]  /*7e80*/  MUFU.EX2 R191, R191 ;  /* 0x000000bf00bf7308 */ /* 0x000f620000000800 */
[C---:B------:R-:W-:Y:S01]  /*7e90*/  FMUL.FTZ R11, R0.reuse, R163 ;  /* 0x000000a3000b7220 */ /* 0x040fe20000410000 */
[----:B------:R-:W-:Y:S01]  /*7ea0*/  MOV R165, R19 ;  /* 0x0000001300a57202 */ /* 0x000fe20000000f00 */
[C---:B------:R-:W-:Y:S01]  /*7eb0*/  FMUL.FTZ R15, R0.reuse, R159 ;  /* 0x0000009f000f7220 */ /* 0x040fe20000410000 */
[C---:B---3--:R-:W-:Y:S01]  /*7ec0*/  F2FP.PACK_AB R177, R7.reuse, R8 ;  /* 0x0000000807b1723e */ /* 0x048fe200000000ff */
[C---:B------:R-:W-:Y:S01]  /*7ed0*/  FMUL.FTZ R19, R0.reuse, R155 ;  /* 0x0000009b00137220 */ /* 0x040fe20000410000 */
[----:B------:R-:W-:Y:S01]  /*7ee0*/  MOV R163, R27 ;  /* 0x0000001b00a37202 */ /* 0x000fe20000000f00 */
[C---:B------:R-:W-:Y:S02]  /*7ef0*/  FMUL.FTZ R22, R0.reuse, R150 ;  /* 0x0000009600167220 */ /* 0x040fe40000410000 */
[C---:B------:R-:W-:Y:S01]  /*7f00*/  FMUL.FTZ R23, R0.reuse, R151 ;  /* 0x0000009700177220 */ /* 0x040fe20000410000 */
[----:B------:R-:W-:Y:S01]  /*7f10*/  MUFU.EX2 R148, R148 ;  /* 0x0000009400947308 */ /* 0x000fe20000000800 */
[C---:B------:R-:W-:Y:S02]  /*7f20*/  FMUL.FTZ R27, R0.reuse, R147 ;  /* 0x00000093001b7220 */ /* 0x040fe40000410000 */
[C---:B------:R-:W-:Y:S02]  /*7f30*/  FMUL.FTZ R31, R0.reuse, R143 ;  /* 0x0000008f001f7220 */ /* 0x040fe40000410000 */
[C---:B------:R-:W-:Y:S02]  /*7f40*/  FMUL.FTZ R38, R0.reuse, R38 ;  /* 0x0000002600267220 */ /* 0x040fe40000410000 */
[C---:B------:R-:W-:Y:S02]  /*7f50*/  FMUL.FTZ R39, R0.reuse, R39 ;  /* 0x0000002700277220 */ /* 0x040fe40000410000 */
[C---:B------:R-:W-:Y:S01]  /*7f60*/  FMUL.FTZ R42, R0.reuse, R42 ;  /* 0x0000002a002a7220 */ /* 0x040fe20000410000 */
[----:B------:R-:W3:Y:S01]  /*7f70*/  MUFU.EX2 R133, R186 ;  /* 0x000000ba00857308 */ /* 0x000ee20000000800 */
[C---:B------:R-:W-:Y:S02]  /*7f80*/  FMUL.FTZ R43, R0.reuse, R43 ;  /* 0x0000002b002b7220 */ /* 0x040fe40000410000 */
[C---:B------:R-:W-:Y:S02]  /*7f90*/  FMUL.FTZ R46, R0.reuse, R46 ;  /* 0x0000002e002e7220 */ /* 0x040fe40000410000 */
[C---:B------:R-:W-:Y:S02]  /*7fa0*/  FMUL.FTZ R47, R0.reuse, R47 ;  /* 0x0000002f002f7220 */ /* 0x040fe40000410000 */
        /* <DEDUP_REMOVED lines=47> */
[----:B--2---:R-:W-:Y:S02]  /*82a0*/  FFMA.FTZ R3, R0, R9, R8 ;  /* 0x0000000900037223 */ /* 0x004fe40000010008 */
[C---:B------:R-:W-:Y:S01]  /*82b0*/  FMUL.FTZ R8, R6.reuse, R160 ;  /* 0x000000a006087220 */ /* 0x040fe20000410000 */
[----:B------:R-:W-:Y:S01]  /*82c0*/  MOV R160, R18 ;  /* 0x0000001200a07202 */ /* 0x000fe20000000f00 */
[----:B------:R-:W-:Y:S02]  /*82d0*/  FADD.FTZ R3, R7, R3 ;  /* 0x0000000307037221 */ /* 0x000fe40000010000 */
[C---:B------:R-:W-:Y:S01]  /*82e0*/  FMUL.FTZ R9, R6.reuse, R161 ;  /* 0x000000a106097220 */ /* 0x040fe20000410000 */
[----:B------:R-:W-:Y:S01]  /*82f0*/  MOV R161, R24 ;  /* 0x0000001800a17202 */ /* 0x000fe20000000f00 */
[----:B----4-:R-:W-:Y:S01]  /*8300*/  FADD.FTZ R152, R179, R3 ;  /* 0x00000003b3987221 */ /* 0x010fe20000010000 */
[----:B-----5:R-:W-:Y:S01]  /*8310*/  F2FP.PACK_AB R179, R191, R179 ;  /* 0x000000b3bfb3723e */ /* 0x020fe200000000ff */
[----:B------:R-:W-:Y:S01]  /*8320*/  FMUL.FTZ R24, R6, R144 ;  /* 0x0000009006187220 */ /* 0x000fe20000410000 */
[----:B------:R-:W-:Y:S01]  /*8330*/  MUFU.EX2 R181, R161 ;  /* 0x000000a100b57308 */ /* 0x000fe20000000800 */
[C---:B------:R-:W-:Y:S01]  /*8340*/  FMUL.FTZ R6, R0.reuse, R166 ;  /* 0x000000a600067220 */ /* 0x040fe20000410000 */
[----:B------:R-:W-:Y:S01]  /*8350*/  MOV R166, R14 ;  /* 0x0000000e00a67202 */ /* 0x000fe20000000f00 */
[C---:B------:R-:W-:Y:S01]  /*8360*/  FMUL.FTZ R7, R0.reuse, R167 ;  /* 0x000000a700077220 */ /* 0x040fe20000410000 */
[----:B------:R-:W-:Y:S01]  /*8370*/  MOV R167, R10 ;  /* 0x0000000a00a77202 */ /* 0x000fe20000000f00 */
[C---:B------:R-:W-:Y:S02]  /*8380*/  FMUL.FTZ R18, R0.reuse, R154 ;  /* 0x0000009a00127220 */ /* 0x040fe40000410000 */
[C---:B------:R-:W-:Y:S01]  /*8390*/  FMUL.FTZ R10, R0.reuse, R162 ;  /* 0x000000a2000a7220 */ /* 0x040fe20000410000 */
[----:B------:R-:W-:Y:S01]  /*83a0*/  MOV R162, R30 ;  /* 0x0000001e00a27202 */ /* 0x000fe20000000f00 */
[C---:B------:R-:W-:Y:S01]  /*83b0*/  FMUL.FTZ R30, R0.reuse, R142 ;  /* 0x0000008e001e7220 */ /* 0x040fe20000410000 */
[C---:B-1----:R-:W-:Y:S01]  /*83c0*/  HMMA.16816.F32 R4, R176.reuse, R136, R4 ;  /* 0x00000088b004723c */ /* 0x042fe20000001804 */
[----:B------:R-:W-:Y:S01]  /*83d0*/  LDSM.16.MT88.4 R140, [R248+0x900] ;  /* 0x00090000f88c783b */ /* 0x000fe20000004200 */
[----:B------:R-:W-:Y:S03]  /*83e0*/  MUFU.EX2 R144, R182 ;  /* 0x000000b600907308 */ /* 0x000fe60000000800 */
[C---:B------:R-:W-:Y:S01]  /*83f0*/  FMUL.FTZ R14, R0.reuse, R158 ;  /* 0x0000009e000e7220 */ /* 0x040fe20000410000 */
[----:B------:R-:W-:Y:S01]  /*8400*/  MOV R158, R26 ;  /* 0x0000001a009e7202 */ /* 0x000fe20000000f00 */
[----:B------:R-:W-:Y:S01]  /*8410*/  FMUL.FTZ R26, R0, R146 ;  /* 0x00000092001a7220 */ /* 0x000fe20000410000 */
[C---:B------:R-:W-:Y:S01]  /*8420*/  HMMA.16816.F32 R8, R176.reuse, R138, R8 ;  /* 0x0000008ab008723c */ /* 0x040fe20000001808 */
[----:B------:R-:W1:Y:S03]  /*8430*/  LDSM.16.MT88.4 R136, [R249+0x100] ;  /* 0x00010000f988783b */ /* 0x000e660000004200 */
[----:B------:R-:W-:Y:S01]  /*8440*/  MUFU.EX2 R182, R160 ;  /* 0x000000a000b67308 */ /* 0x000fe20000000800 */
[----:B---3--:R-:W-:Y:S09]  /*8450*/  FADD.FTZ R0, R133, R183 ;  /* 0x000000b785007221 */ /* 0x008ff20000010000 */
[----:B------:R-:W2:Y:S10]  /*8460*/  MUFU.EX2 R3, R185 ;  /* 0x000000b900037308 */ /* 0x000eb40000000800 */
[----:B------:R3:W-:Y:S10]  /*8470*/  MUFU.EX2 R183, R166 ;  /* 0x000000a600b77308 */ /* 0x0007f40000000800 */
[----:B------:R-:W-:Y:S01]  /*8480*/  MUFU.EX2 R185, R180 ;  /* 0x000000b400b97308 */ /* 0x000fe20000000800 */
[C---:B--2---:R-:W-:Y:S01]  /*8490*/  FADD.FTZ R0, R3.reuse, R0 ;  /* 0x0000000003007221 */ /* 0x044fe20000010000 */
[C---:B-1----:R-:W-:Y:S03]  /*84a0*/  HMMA.16816.F32 R12, R176.reuse, R136, R12 ;  /* 0x00000088b00c723c */ /* 0x042fe6000000180c */
[----:B------:R-:W-:Y:S05]  /*84b0*/  FADD.FTZ R0, R144, R0 ;  /* 0x0000000090007221 */ /* 0x000fea0000010000 */
[----:B------:R-:W-:Y:S01]  /*84c0*/  MUFU.EX2 R184, R167 ;  /* 0x000000a700b87308 */ /* 0x000fe20000000800 */
[----:B---3--:R-:W-:Y:S01]  /*84d0*/  MOV R166, R149 ;  /* 0x0000009500a67202 */ /* 0x008fe20000000f00 */
[C---:B------:R-:W-:Y:S01]  /*84e0*/  HMMA.16816.F32 R16, R176.reuse, R138, R16 ;  /* 0x0000008ab010723c */ /* 0x040fe20000001810 */
[----:B------:R-:W1:Y:S02]  /*84f0*/  LDSM.16.MT88.4 R136, [R252+0x100] ;  /* 0x00010000fc88783b */ /* 0x000e640000004200 */
[C---:B------:R-:W-:Y:S05]  /*8500*/  FADD.FTZ R0, R134.reuse, R0 ;  /* 0x0000000086007221 */ /* 0x040fea0000010000 */
[----:B------:R-:W-:Y:S01]  /*8510*/  MUFU.EX2 R180, R165 ;  /* 0x000000a500b47308 */ /* 0x000fe20000000800 */
[C---:B-1----:R-:W-:Y:S08]  /*8520*/  HMMA.16816.F32 R20, R176.reuse, R136, R20 ;  /* 0x00000088b014723c */ /* 0x042ff00000001814 */
[C---:B------:R-:W-:Y:S01]  /*8530*/  HMMA.16816.F32 R24, R176.reuse, R138, R24 ;  /* 0x0000008ab018723c */ /* 0x040fe20000001818 */
[----:B------:R-:W1:Y:S07]  /*8540*/  LDSM.16.MT88.4 R136, [R251+0x100] ;  /* 0x00010000fb88783b */ /* 0x000e6e0000004200 */
        /* <DEDUP_REMOVED lines=36> */
[C---:B-1----:R-:W-:Y:S07]  /*8790*/  HMMA.16816.F32 R124, R176.reuse, R136, R124 ;  /* 0x00000088b07c723c */ /* 0x042fee000000187c */
[----:B------:R-:W-:Y:S01]  /*87a0*/  F2FP.PACK_AB R136, R3, R133 ;  /* 0x000000850388723e */ /* 0x000fe200000000ff */
[----:B------:R-:W-:Y:S01]  /*87b0*/  HMMA.16816.F32 R128, R176, R138, R128 ;  /* 0x0000008ab080723c */ /* 0x000fe20000001880 */
[----:B------:R-:W-:Y:S03]  /*87c0*/  MUFU.EX2 R3, R163 ;  /* 0x000000a300037308 */ /* 0x000fe60000000800 */
[----:B------:R-:W-:Y:S03]  /*87d0*/  F2FP.PACK_AB R137, R189, R190 ;  /* 0x000000bebd89723e */ /* 0x000fe600000000ff */
[----:B------:R-:W-:Y:S02]  /*87e0*/  F2FP.PACK_AB R138, R134, R144 ;  /* 0x00000090868a723e */ /* 0x000fe400000000ff */
[----:B------:R-:W1:Y:S02]  /*87f0*/  LDSM.16.MT88.4 R144, [R249+0x900] ;  /* 0x00090000f990783b */ /* 0x000e640000004200 */
[----:B------:R2:W-:Y:S01]  /*8800*/  MUFU.EX2 R134, R162 ;  /* 0x000000a200867308 */ /* 0x0005e20000000800 */
[----:B------:R-:W-:Y:S02]  /*8810*/  F2FP.PACK_AB R139, R187, R188 ;  /* 0x000000bcbb8b723e */ /* 0x000fe400000000ff */
[----:B------:R-:W-:Y:S05]  /*8820*/  F2FP.PACK_AB R177, R182, R181 ;  /* 0x000000b5b6b1723e */ /* 0x000fea00000000ff */
[C---:B------:R-:W-:Y:S02]  /*8830*/  HMMA.16816.F32 R4, R136.reuse, R140, R4 ;  /* 0x0000008c8804723c */ /* 0x040fe40000001804 */
[----:B------:R-:W-:Y:S06]  /*8840*/  MUFU.EX2 R176, R153 ;  /* 0x0000009900b07308 */ /* 0x000fec0000000800 */
[C---:B------:R-:W-:Y:S01]  /*8850*/  HMMA.16816.F32 R8, R136.reuse, R142, R8 ;  /* 0x0000008e8808723c */ /* 0x040fe20000001808 */
[----:B------:R-:W3:Y:S03]  /*8860*/  LDSM.16.MT88.4 R140, [R252+0x900] ;  /* 0x00090000fc8c783b */ /* 0x000ee60000004200 */
[----:B------:R-:W4:Y:S05]  /*8870*/  MUFU.EX2 R133, R158 ;  /* 0x0000009e00857308 */ /* 0x000f2a0000000800 */
[----:B--2---:R-:W-:Y:S05]  /*8880*/  LDSM.16.MT88.4 R160, [R248+0x1900] ;  /* 0x00190000f8a0783b */ /* 0x004fea0000004200 */
[----:B------:R-:W-:Y:S01]  /*8890*/  MUFU.EX2 R178, R156 ;  /* 0x0000009c00b27308 */ /* 0x000fe20000000800 */
[C---:B-1----:R-:W-:Y:S03]  /*88a0*/  HMMA.16816.F32 R12, R136.reuse, R144, R12 ;  /* 0x00000090880c723c */ /* 0x042fe6000000180c */
[----:B----4-:R-:W-:Y:S05]  /*88b0*/  FADD.FTZ R0, R133, R0 ;  /* 0x0000000085007221 */ /* 0x010fea0000010000 */
[C---:B------:R-:W-:Y:S01]  /*88c0*/  HMMA.16816.F32 R16, R136.reuse, R146, R16 ;  /* 0x000000928810723c */ /* 0x040fe20000001810 */
[----:B------:R-:W1:Y:S03]  /*88d0*/  LDSM.16.MT88.4 R144, [R251+0x900] ;  /* 0x00090000fb90783b */ /* 0x000e660000004200 */
[C---:B------:R-:W-:Y:S04]  /*88e0*/  FADD.FTZ R0, R3.reuse, R0 ;  /* 0x0000000003007221 */ /* 0x040fe80000010000 */
[----:B------:R-:W-:Y:S01]  /*88f0*/  FADD.FTZ R0, R148, R0 ;  /* 0x0000000094007221 */ /* 0x000fe20000010000 */
[C---:B---3--:R-:W-:Y:S03]  /*8900*/  HMMA.16816.F32 R20, R136.reuse, R140, R20 ;  /* 0x0000008c8814723c */ /* 0x048fe60000001814 */
[C---:B------:R-:W-:Y:S05]  /*8910*/  FADD.FTZ R0, R134.reuse, R0 ;  /* 0x0000000086007221 */ /* 0x040fea0000010000 */
[C---:B------:R-:W-:Y:S01]  /*8920*/  HMMA.16816.F32 R24, R136.reuse, R142, R24 ;  /* 0x0000008e8818723c */ /* 0x040fe20000001818 */
[----:B------:R-:W2:Y:S07]  /*8930*/  LDSM.16.MT88.4 R140, [R248+0x2900] ;  /* 0x00290000f88c783b */ /* 0x000eae0000004200 */
[C---:B-1----:R-:W-:Y:S08]  /*8940*/  HMMA.16816.F32 R28, R136.reuse, R144, R28 ;  /* 0x00000090881c723c */ /* 0x042ff0000000181c */
[C---:B------:R-:W-:Y:S01]  /*8950*/  HMMA.16816.F32 R32, R136.reuse, R146, R32 ;  /* 0x000000928820723c */ /* 0x040fe20000001820 */
[----:B------:R-:W1:Y:S07]  /*8960*/  LDSM.16.MT88.4 R144, [R249+0x2900] ;  /* 0x00290000f990783b */ /* 0x000e6e0000004200 */
[C---:B--2---:R-:W-:Y:S08]  /*8970*/  HMMA.16816.F32 R36, R136.reuse, R140, R36 ;  /* 0x0000008c8824723c */ /* 0x044ff00000001824 */
        /* <DEDUP_REMOVED lines=33> */
[----:B------:R-:W-:Y:S01]  /*8b90*/  HMMA.16816.F32 R128, R136, R146, R128 ;  /* 0x000000928880723c */ /* 0x000fe20000001880 */
[----:B------:R-:W1:Y:S06]  /*8ba0*/  LDSM.16.MT88.4 R144, [R249+0x1100] ;  /* 0x00110000f990783b */ /* 0x000e6c0000004200 */
[----:B------:R-:W-:Y:S02]  /*8bb0*/  F2FP.PACK_AB R138, R134, R148 ;  /* 0x00000094868a723e */ /* 0x000fe400000000ff */
[----:B------:R-:W3:Y:S01]  /*8bc0*/  LDSM.16.MT88.4 R148, [R252+0x1100] ;  /* 0x00110000fc94783b */ /* 0x000ee20000004200 */
[----:B------:R-:W4:Y:S02]  /*8bd0*/  MUFU.EX2 R134, R164 ;  /* 0x000000a400867308 */ /* 0x000f240000000800 */
[----:B------:R-:W-:Y:S02]  /*8be0*/  F2FP.PACK_AB R136, R3, R133 ;  /* 0x000000850388723e */ /* 0x000fe400000000ff */
[----:B------:R-:W-:Y:S02]  /*8bf0*/  F2FP.PACK_AB R137, R185, R186 ;  /* 0x000000bab989723e */ /* 0x000fe400000000ff */
[----:B------:R-:W-:Y:S04]  /*8c00*/  F2FP.PACK_AB R139, R183, R184 ;  /* 0x000000b8b78b723e */ /* 0x000fe800000000ff */
[----:B------:R-:W5:Y:S03]  /*8c10*/  MUFU.EX2 R3, R166 ;  /* 0x000000a600037308 */ /* 0x000f660000000800 */
[C---:B--2---:R-:W-:Y:S07]  /*8c20*/  HMMA.16816.F32 R4, R136.reuse, R140, R4 ;  /* 0x0000008c8804723c */ /* 0x044fee0000001804 */
[----:B------:R-:W2:Y:S01]  /*8c30*/  MUFU.EX2 R133, R157 ;  /* 0x0000009d00857308 */ /* 0x000ea20000000800 */
[C---:B------:R-:W-:Y:S01]  /*8c40*/  HMMA.16816.F32 R8, R136.reuse, R142, R8 ;  /* 0x0000008e8808723c */ /* 0x040fe20000001808 */
[----:B------:R-:W3:Y:S03]  /*8c50*/  LDSM.16.MT88.4 R140, [R251+0x1100] ;  /* 0x00110000fb8c783b */ /* 0x000ee60000004200 */
[----:B----4-:R-:W-:Y:S04]  /*8c60*/  F2FP.PACK_AB R179, R134, R180 ;  /* 0x000000b486b3723e */ /* 0x010fe800000000ff */
[C---:B-1----:R-:W-:Y:S04]  /*8c70*/  HMMA.16816.F32 R12, R136.reuse, R144, R12 ;  /* 0x00000090880c723c */ /* 0x042fe8000000180c */
[----:B-----5:R-:W-:Y:S04]  /*8c80*/  FADD.FTZ R0, R3, R0 ;  /* 0x0000000003007221 */ /* 0x020fe80000010000 */
[C---:B------:R-:W-:Y:S01]  /*8c90*/  FADD.FTZ R0, R176.reuse, R0 ;  /* 0x00000000b0007221 */ /* 0x040fe20000010000 */
[C---:B------:R-:W-:Y:S01]  /*8ca0*/  HMMA.16816.F32 R16, R136.reuse, R146, R16 ;  /* 0x000000928810723c */ /* 0x040fe20000001810 */
[----:B------:R-:W1:Y:S02]  /*8cb0*/  LDSM.16.MT88.4 R144, [R248+0x3100] ;  /* 0x00310000f890783b */ /* 0x000e640000004200 */
[----:B------:R-:W-:Y:S01]  /*8cc0*/  F2FP.PACK_AB R176, R176, R3 ;  /* 0x00000003b0b0723e */ /* 0x000fe200000000ff */
[----:B------:R-:W-:Y:S02]  /*8cd0*/  FADD.FTZ R3, R191, R152 ;  /* 0x00000098bf037221 */ /* 0x000fe40000010000 */
[----:B--2---:R-:W-:Y:S02]  /*8ce0*/  FADD.FTZ R0, R133, R0 ;  /* 0x0000000085007221 */ /* 0x004fe40000010000 */
[C---:B---3--:R-:W-:Y:S01]  /*8cf0*/  HMMA.16816.F32 R20, R136.reuse, R148, R20 ;  /* 0x000000948814723c */ /* 0x048fe20000001814 */
[----:B------:R-:W-:Y:S03]  /*8d00*/  LDSM.16.MT88.4 R152, [R249+0x1900] ;  /* 0x00190000f998783b */ /* 0x000fe60000004200 */
[C---:B------:R-:W-:Y:S01]  /*8d10*/  FADD.FTZ R0, R178.reuse, R0 ;  /* 0x00000000b2007221 */ /* 0x040fe20000010000 */
[----:B------:R-:W-:Y:S02]  /*8d20*/  F2FP.PACK_AB R178, R178, R133 ;  /* 0x00000085b2b2723e */ /* 0x000fe400000000ff */
[----:B------:R-:W-:Y:S01]  /*8d30*/  MOV R133, R132 ;  /* 0x0000008400857202 */ /* 0x000fe20000000f00 */
[C---:B------:R-:W-:Y:S01]  /*8d40*/  HMMA.16816.F32 R24, R136.reuse, R150, R24 ;  /* 0x000000968818723c */ /* 0x040fe20000001818 */
[----:B------:R-:W2:Y:S07]  /*8d50*/  LDSM.16.MT88.4 R148, [R249+0x3100] ;  /* 0x00310000f994783b */ /* 0x000eae0000004200 */
[C---:B------:R-:W-:Y:S01]  /*8d60*/  HMMA.16816.F32 R28, R136.reuse, R140, R28 ;  /* 0x0000008c881c723c */ /* 0x040fe2000000181c */
[----:B------:R3:W-:Y:S07]  /*8d70*/  STL [R1+0x64], R0 ;  /* 0x0000640001007387 */ /* 0x0007ee0000100800 */
[C---:B------:R-:W-:Y:S01]  /*8d80*/  HMMA.16816.F32 R32, R136.reuse, R142, R32 ;  /* 0x0000008e8820723c */ /* 0x040fe20000001820 */
[----:B------:R-:W4:Y:S07]  /*8d90*/  LDSM.16.MT88.4 R140, [R252+0x3100] ;  /* 0x00310000fc8c783b */ /* 0x000f2e0000004200 */
[C---:B-1----:R-:W-:Y:S08]  /*8da0*/  HMMA.16816.F32 R36, R136.reuse, R144, R36 ;  /* 0x000000908824723c */ /* 0x042ff00000001824 */
[C---:B------:R-:W-:Y:S01]  /*8db0*/  HMMA.16816.F32 R40, R136.reuse, R146, R40 ;  /* 0x000000928828723c */ /* 0x040fe20000001828 */
[----:B------:R-:W1:Y:S03]  /*8dc0*/  LDSM.16.MT88.4 R144, [R251+0x3100] ;  /* 0x00310000fb90783b */ /* 0x000e660000004200 */
[----:B---3--:R-:W-:Y:S04]  /*8dd0*/  FADD.FTZ R0, R190, R3 ;  /* 0x00000003be007221 */ /* 0x008fe80000010000 */
[C---:B--2---:R-:W-:Y:S04]  /*8de0*/  HMMA.16816.F32 R44, R136.reuse, R148, R44 ;  /* 0x00000094882c723c */ /* 0x044fe8000000182c */
[----:B------:R-:W-:Y:S04]  /*8df0*/  FADD.FTZ R0, R189, R0 ;  /* 0x00000000bd007221 */ /* 0x000fe80000010000 */
[C---:B------:R-:W-:Y:S01]  /*8e00*/  HMMA.16816.F32 R48, R136.reuse, R150, R48 ;  /* 0x000000968830723c */ /* 0x040fe20000001830 */
[----:B------:R-:W2:Y:S03]  /*8e10*/  LDSM.16.MT88.4 R148, [R248+0x5100] ;  /* 0x00510000f894783b */ /* 0x000ea60000004200 */
[----:B------:R-:W-:Y:S04]  /*8e20*/  FADD.FTZ R0, R188, R0 ;  /* 0x00000000bc007221 */ /* 0x000fe80000010000 */
[C---:B----4-:R-:W-:Y:S04]  /*8e30*/  HMMA.16816.F32 R52, R136.reuse, R140, R52 ;  /* 0x0000008c8834723c */ /* 0x050fe80000001834 */
[----:B------:R-:W-:Y:S04]  /*8e40*/  FADD.FTZ R0, R187, R0 ;  /* 0x00000000bb007221 */ /* 0x000fe80000010000 */
[C---:B------:R-:W-:Y:S01]  /*8e50*/  HMMA.16816.F32 R56, R136.reuse, R142, R56 ;  /* 0x0000008e8838723c */ /* 0x040fe20000001838 */
[----:B------:R-:W3:Y:S03]  /*8e60*/  LDSM.16.MT88.4 R140, [R249+0x5100] ;  /* 0x00510000f98c783b */ /* 0x000ee60000004200 */
[----:B------:R-:W-:Y:S04]  /*8e70*/  FADD.FTZ R0, R186, R0 ;  /* 0x00000000ba007221 */ /* 0x000fe80000010000 */
[----:B------:R-:W-:Y:S01]  /*8e80*/  FADD.FTZ R0, R185, R0 ;  /* 0x00000000b9007221 */ /* 0x000fe20000010000 */
[C---:B-1----:R-:W-:Y:S03]  /*8e90*/  HMMA.16816.F32 R60, R136.reuse, R144, R60 ;  /* 0x00000090883c723c */ /* 0x042fe6000000183c */
[----:B------:R-:W-:Y:S04]  /*8ea0*/  FADD.FTZ R0, R184, R0 ;  /* 0x00000000b8007221 */ /* 0x000fe80000010000 */
[----:B------:R-:W-:Y:S01]  /*8eb0*/  FADD.FTZ R0, R183, R0 ;  /* 0x00000000b7007221 */ /* 0x000fe20000010000 */
[C---:B------:R-:W-:Y:S01]  /*8ec0*/  HMMA.16816.F32 R64, R136.reuse, R146, R64 ;  /* 0x000000928840723c */ /* 0x040fe20000001840 */
[----:B------:R-:W1:Y:S03]  /*8ed0*/  LDSM.16.MT88.4 R144, [R252+0x5100] ;  /* 0x00510000fc90783b */ /* 0x000e660000004200 */
[----:B------:R-:W-:Y:S04]  /*8ee0*/  FADD.FTZ R0, R181, R0 ;  /* 0x00000000b5007221 */ /* 0x000fe80000010000 */
[C---:B--2---:R-:W-:Y:S04]  /*8ef0*/  HMMA.16816.F32 R68, R136.reuse, R148, R68 ;  /* 0x000000948844723c */ /* 0x044fe80000001844 */
[----:B------:R-:W-:Y:S04]  /*8f00*/  FADD.FTZ R0, R182, R0 ;  /* 0x00000000b6007221 */ /* 0x000fe80000010000 */
[C---:B------:R-:W-:Y:S01]  /*8f10*/  HMMA.16816.F32 R72, R136.reuse, R150, R72 ;  /* 0x000000968848723c */ /* 0x040fe20000001848 */
[----:B------:R-:W2:Y:S03]  /*8f20*/  LDSM.16.MT88.4 R148, [R251+0x5100] ;  /* 0x00510000fb94783b */ /* 0x000ea60000004200 */
[----:B------:R-:W-:Y:S04]  /*8f30*/  FADD.FTZ R0, R180, R0 ;  /* 0x00000000b4007221 */ /* 0x000fe80000010000 */
[C---:B---3--:R-:W-:Y:S04]  /*8f40*/  HMMA.16816.F32 R76, R136.reuse, R140, R76 ;  /* 0x0000008c884c723c */ /* 0x048fe8000000184c */
[----:B------:R-:W-:Y:S01]  /*8f50*/  FADD.FTZ R0, R134, R0 ;  /* 0x0000000086007221 */ /* 0x000fe20000010000 */
[----:B------:R-:W-:Y:S03]  /*8f60*/  MOV R134, R2 ;  /* 0x0000000200867202 */ /* 0x000fe60000000f00 */
[C---:B------:R-:W-:Y:S01]  /*8f70*/  HMMA.16816.F32 R80, R136.reuse, R142, R80 ;  /* 0x0000008e8850723c */ /* 0x040fe20000001850 */
[----:B------:R-:W3:Y:S07]  /*8f80*/  LDSM.16.MT88.4 R140, [R248+0x7100] ;  /* 0x00710000f88c783b */ /* 0x000eee0000004200 */
[C---:B-1----:R-:W-:Y:S01]  /*8f90*/  HMMA.16816.F32 R84, R136.reuse, R144, R84 ;  /* 0x000000908854723c */ /* 0x042fe20000001854 */
[----:B------:R-:W-:Y:S07]  /*8fa0*/  STL [R1+0x84], R0 ;  /* 0x0000840001007387 */ /* 0x000fee0000100800 */
[C---:B------:R-:W-:Y:S01]  /*8fb0*/  HMMA.16816.F32 R88, R136.reuse, R146, R88 ;  /* 0x000000928858723c */ /* 0x040fe20000001858 */
[----:B------:R-:W1:Y:S07]  /*8fc0*/  LDSM.16.MT88.4 R144, [R249+0x7100] ;  /* 0x00710000f990783b */ /* 0x000e6e0000004200 */
[C---:B--2---:R-:W-:Y:S08]  /*8fd0*/  HMMA.16816.F32 R92, R136.reuse, R148, R92 ;  /* 0x00000094885c723c */ /* 0x044ff0000000185c */
[C---:B------:R-:W-:Y:S01]  /*8fe0*/  HMMA.16816.F32 R96, R136.reuse, R150, R96 ;  /* 0x000000968860723c */ /* 0x040fe20000001860 */
[----:B------:R-:W2:Y:S07]  /*8ff0*/  LDSM.16.MT88.4 R148, [R252+0x7100] ;  /* 0x00710000fc94783b */ /* 0x000eae0000004200 */
[C---:B---3--:R-:W-:Y:S08]  /*9000*/  HMMA.16816.F32 R100, R136.reuse, R140, R100 ;  /* 0x0000008c8864723c */ /* 0x048ff00000001864 */
[C---:B------:R-:W-:Y:S01]  /*9010*/  HMMA.16816.F32 R104, R136.reuse, R142, R104 ;  /* 0x0000008e8868723c */ /* 0x040fe20000001868 */
[----:B------:R-:W3:Y:S07]  /*9020*/  LDSM.16.MT88.4 R140, [R251+0x7100] ;  /* 0x00710000fb8c783b */ /* 0x000eee0000004200 */
[C---:B-1----:R-:W-:Y:S08]  /*9030*/  HMMA.16816.F32 R108, R136.reuse, R144, R108 ;  /* 0x00000090886c723c */ /* 0x042ff0000000186c */
[C---:B------:R-:W-:Y:S01]  /*9040*/  HMMA.16816.F32 R112, R136.reuse, R146, R112 ;  /* 0x000000928870723c */ /* 0x040fe20000001870 */
[----:B------:R-:W1:Y:S07]  /*9050*/  LDSM.16.MT88.4 R144, [R252+0x1900] ;  /* 0x00190000fc90783b */ /* 0x000e6e0000004200 */
[C---:B--2---:R-:W-:Y:S08]  /*9060*/  HMMA.16816.F32 R116, R136.reuse, R148, R116 ;  /* 0x000000948874723c */ /* 0x044ff00000001874 */
[C---:B------:R-:W-:Y:S08]  /*9070*/  HMMA.16816.F32 R120, R136.reuse, R150, R120 ;  /* 0x000000968878723c */ /* 0x040ff00000001878 */
[C---:B---3--:R-:W-:Y:S08]  /*9080*/  HMMA.16816.F32 R124, R136.reuse, R140, R124 ;  /* 0x0000008c887c723c */ /* 0x048ff0000000187c */
[----:B------:R-:W-:Y:S01]  /*9090*/  HMMA.16816.F32 R128, R136, R142, R128 ;  /* 0x0000008e8880723c */ /* 0x000fe20000001880 */
[----:B------:R-:W2:Y:S07]  /*90a0*/  LDSM.16.MT88.4 R136, [R251+0x1900] ;  /* 0x00190000fb88783b */ /* 0x000eae0000004200 */
[C---:B------:R-:W-:Y:S01]  /*90b0*/  HMMA.16816.F32 R164, R176.reuse, R160, R4 ;  /* 0x000000a0b0a4723c */ /* 0x040fe20000001804 */
[----:B------:R-:W3:Y:S07]  /*90c0*/  LDSM.16.MT88.4 R4, [R248+0x3900] ;  /* 0x00390000f804783b */ /* 0x000eee0000004200 */
[C---:B------:R-:W-:Y:S01]  /*90d0*/  HMMA.16816.F32 R160, R176.reuse, R162, R8 ;  /* 0x000000a2b0a0723c */ /* 0x040fe20000001808 */
[----:B------:R-:W4:Y:S07]  /*90e0*/  LDSM.16.MT88.4 R8, [R249+0x3900] ;  /* 0x00390000f908783b */ /* 0x000f2e0000004200 */
[C---:B------:R-:W-:Y:S01]  /*90f0*/  HMMA.16816.F32 R156, R176.reuse, R152, R12 ;  /* 0x00000098b09c723c */ /* 0x040fe2000000180c */
[----:B------:R-:W5:Y:S07]  /*9100*/  LDSM.16.MT88.4 R12, [R252+0x3900] ;  /* 0x00390000fc0c783b */ /* 0x000f6e0000004200 */
[C---:B------:R-:W-:Y:S01]  /*9110*/  HMMA.16816.F32 R152, R176.reuse, R154, R16 ;  /* 0x0000009ab098723c */ /* 0x040fe20000001810 */
[----:B------:R-:W4:Y:S07]  /*9120*/  LDSM.16.MT88.4 R16, [R251+0x3900] ;  /* 0x00390000fb10783b */ /* 0x000f2e0000004200 */
[C---:B-1----:R-:W-:Y:S08]  /*9130*/  HMMA.16816.F32 R148, R176.reuse, R144, R20 ;  /* 0x00000090b094723c */ /* 0x042ff00000001814 */
[C---:B------:R-:W-:Y:S08]  /*9140*/  HMMA.16816.F32 R144, R176.reuse, R146, R24 ;  /* 0x00000092b090723c */ /* 0x040ff00000001818 */
[C---:B--2---:R-:W-:Y:S08]  /*9150*/  HMMA.16816.F32 R140, R176.reuse, R136, R28 ;  /* 0x00000088b08c723c */ /* 0x044ff0000000181c */
[C---:B------:R-:W-:Y:S08]  /*9160*/  HMMA.16816.F32 R136, R176.reuse, R138, R32 ;  /* 0x0000008ab088723c */ /* 0x040ff00000001820 */
[C---:B---3--:R-:W-:Y:S08]  /*9170*/  HMMA.16816.F32 R36, R176.reuse, R4, R36 ;  /* 0x00000004b024723c */ /* 0x048ff00000001824 */
[C---:B------:R-:W-:Y:S01]  /*9180*/  HMMA.16816.F32 R40, R176.reuse, R6, R40 ;  /* 0x00000006b028723c */ /* 0x040fe20000001828 */
[----:B------:R-:W1:Y:S07]  /*9190*/  LDSM.16.MT88.4 R4, [R248+0x5900] ;  /* 0x00590000f804783b */ /* 0x000e6e0000004200 */
[C---:B----4-:R-:W-:Y:S08]  /*91a0*/  HMMA.16816.F32 R44, R176.reuse, R8, R44 ;  /* 0x00000008b02c723c */ /* 0x050ff0000000182c */
[C---:B------:R-:W-:Y:S01]  /*91b0*/  HMMA.16816.F32 R48, R176.reuse, R10, R48 ;  /* 0x0000000ab030723c */ /* 0x040fe20000001830 */
[----:B------:R-:W2:Y:S07]  /*91c0*/  LDSM.16.MT88.4 R8, [R249+0x5900] ;  /* 0x00590000f908783b */ /* 0x000eae0000004200 */
[C---:B-----5:R-:W-:Y:S08]  /*91d0*/  HMMA.16816.F32 R52, R176.reuse, R12, R52 ;  /* 0x0000000cb034723c */ /* 0x060ff00000001834 */
[C---:B------:R-:W-:Y:S01]  /*91e0*/  HMMA.16816.F32 R56, R176.reuse, R14, R56 ;  /* 0x0000000eb038723c */ /* 0x040fe20000001838 */
[----:B------:R-:W3:Y:S07]  /*91f0*/  LDSM.16.MT88.4 R12, [R252+0x5900] ;  /* 0x00590000fc0c783b */ /* 0x000eee0000004200 */
[C---:B------:R-:W-:Y:S08]  /*9200*/  HMMA.16816.F32 R60, R176.reuse, R16, R60 ;  /* 0x00000010b03c723c */ /* 0x040ff0000000183c */
[C---:B------:R-:W-:Y:S01]  /*9210*/  HMMA.16816.F32 R64, R176.reuse, R18, R64 ;  /* 0x00000012b040723c */ /* 0x040fe20000001840 */
[----:B------:R-:W4:Y:S07]  /*9220*/  LDSM.16.MT88.4 R16, [R251+0x5900] ;  /* 0x00590000fb10783b */ /* 0x000f2e0000004200 */
[C---:B-1----:R-:W-:Y:S08]  /*9230*/  HMMA.16816.F32 R68, R176.reuse, R4, R68 ;  /* 0x00000004b044723c */ /* 0x042ff00000001844 */
        /* <DEDUP_REMOVED lines=8> */
[C---:B----4-:R-:W-:Y:S08]  /*92c0*/  HMMA.16816.F32 R92, R176.reuse, R16, R92 ;  /* 0x00000010b05c723c */ /* 0x050ff0000000185c */
[C---:B------:R-:W-:Y:S01]  /*92d0*/  HMMA.16816.F32 R96, R176.reuse, R18, R96 ;  /* 0x00000012b060723c */ /* 0x040fe20000001860 */
[----:B------:R-:W4:Y:S07]  /*92e0*/  LDSM.16.MT88.4 R16, [R251+0x7900] ;  /* 0x00790000fb10783b */ /* 0x000f2e0000004200 */
[C---:B-1----:R-:W-:Y:S08]  /*92f0*/  HMMA.16816.F32 R100, R176.reuse, R4, R100 ;  /* 0x00000004b064723c */ /* 0x042ff00000001864 */
[C---:B------:R-:W-:Y:S08]  /*9300*/  HMMA.16816.F32 R104, R176.reuse, R6, R104 ;  /* 0x00000006b068723c */ /* 0x040ff00000001868 */
[C---:B--2---:R-:W-:Y:S08]  /*9310*/  HMMA.16816.F32 R108, R176.reuse, R8, R108 ;  /* 0x00000008b06c723c */ /* 0x044ff0000000186c */
[C---:B------:R-:W-:Y:S08]  /*9320*/  HMMA.16816.F32 R112, R176.reuse, R10, R112 ;  /* 0x0000000ab070723c */ /* 0x040ff00000001870 */
[C---:B---3--:R-:W-:Y:S08]  /*9330*/  HMMA.16816.F32 R116, R176.reuse, R12, R116 ;  /* 0x0000000cb074723c */ /* 0x048ff00000001874 */
[C---:B------:R-:W-:Y:S08]  /*9340*/  HMMA.16816.F32 R120, R176.reuse, R14, R120 ;  /* 0x0000000eb078723c */ /* 0x040ff00000001878 */
[C---:B----4-:R-:W-:Y:S08]  /*9350*/  HMMA.16816.F32 R124, R176.reuse, R16, R124 ;  /* 0x00000010b07c723c */ /* 0x050ff0000000187c */
[----:B------:R-:W-:Y:S01]  /*9360*/  HMMA.16816.F32 R128, R176, R18, R128 ;  /* 0x00000012b080723c */ /* 0x000fe20000001880 */
[----:B------:R-:W-:-:S07]  /*9370*/  @P0 BRA `(.L_x_3) ;  /* 0xffffca5000000947 */ /* 0x000fce000383ffff */
.L_x_2:
[----:B------:R-:W2:Y:S04]  /*9380*/  LDL.LU R0, [R1+0x64] ;  /* 0x0000640001007983 */ /* 0x000ea80000300800 */
[----:B------:R-:W1:Y:S01]  /*9390*/  S2R R8, SR_TID.X ;  /* 0x0000000000087919 */ /* 0x000e620000002100 */
[----:B------:R-:W-:Y:S01]  /*93a0*/  MOV R178, c[0x0][0x4e8] ;  /* 0x00013a0000b27a02 */ /* 0x000fe20000000f00 */
[----:B------:R-:W3:Y:S01]  /*93b0*/  S2UR UR7, SR_CTAID.Y ;  /* 0x00000000000779c3 */ /* 0x000ee20000002600 */
[----:B------:R-:W-:Y:S01]  /*93c0*/  ULDC.64 UR4, c[0x0][0x490] ;  /* 0x0001240000047ab9 */ /* 0x000fe20000000a00 */
[----:B------:R-:W4:Y:S04]  /*93d0*/  LDL.LU R3, [R1+0x84] ;  /* 0x0000840001037983 */ /* 0x000f280000300800 */
[----:B------:R-:W4:Y:S01]  /*93e0*/  LDL.LU R9, [R1+0xb4] ;  /* 0x0000b40001097983 */ /* 0x000f220000300800 */
[----:B------:R-:W-:-:S03]  /*93f0*/  ISETP.NE.AND P4, PT, R178, 0x1, PT ;  /* 0x00000001b200780c */ /* 0x000fc60003f85270 */
[----:B------:R-:W4:Y:S01]  /*9400*/  LDL.LU R179, [R1+0xb8] ;  /* 0x0000b80001b37983 */ /* 0x000f220000300800 */
[----:B-1----:R-:W-:-:S04]  /*9410*/  SHF.R.S32.HI R5, RZ, 0x1f, R8 ;  /* 0x0000001fff057819 */ /* 0x002fc80000011408 */
[CC--:B------:R-:W-:Y:S02]  /*9420*/  LEA.HI R177, R5.reuse, R8.reuse, RZ, 0x5 ;  /* 0x0000000805b17211 */ /* 0x0c0fe400078f28ff */
[----:B------:R-:W-:Y:S02]  /*9430*/  LEA.HI R5, R5, R8, RZ, 0x2 ;  /* 0x0000000805057211 */ /* 0x000fe400078f10ff */
[----:B------:R-:W-:Y:S01]  /*9440*/  LOP3.LUT R4, R177, 0xffffffe0, RZ, 0xc0, !PT ;  /* 0xffffffe0b1047812 */ /* 0x000fe200078ec0ff */
[----:B---3--:R-:W-:Y:S01]  /*9450*/  USHF.R.S32.HI UR6, URZ, 0x1f, UR7 ;  /* 0x0000001f3f067899 */ /* 0x008fe20008011407 */
[----:B------:R-:W-:-:S03]  /*9460*/  LOP3.LUT R17, R5, 0xfffffffc, RZ, 0xc0, !PT ;  /* 0xfffffffc05117812 */ /* 0x000fc600078ec0ff */
[----:B------:R-:W-:Y:S01]  /*9470*/  UIMAD UR8, UR6, UR4, URZ ;  /* 0x00000004060872a4 */ /* 0x000fe2000f8e023f */
[----:B------:R-:W-:Y:S01]  /*9480*/  IADD3 R17, -R17, R8, RZ ;  /* 0x0000000811117210 */ /* 0x000fe20007ffe1ff */
[----:B------:R-:W-:Y:S02]  /*9490*/  UIMAD.WIDE.U32 UR10, UR7, UR4, URZ ;  /* 0x00000004070a72a5 */ /* 0x000fe4000f8e003f */
[----:B------:R-:W-:-:S03]  /*94a0*/  UIMAD UR8, UR7, UR5, UR8 ;  /* 0x00000005070872a4 */ /* 0x000fc6000f8e0208 */
[----:B------:R-:W-:Y:S02]  /*94b0*/  ULDC.64 UR4, c[0x0][0x3e8] ;  /* 0x0000fa0000047ab9 */ /* 0x000fe40000000a00 */
[----:B------:R-:W-:Y:S01]  /*94c0*/  UIMAD.WIDE.U32 UR12, UR7, UR4, URZ ;  /* 0x00000004070c72a5 */ /* 0x000fe2000f8e003f */
[----:B------:R-:W-:Y:S06]  /*94d0*/  BAR.SYNC.DEFER_BLOCKING 0x1, 0x100 ;  /* 0x0044000000007b1d */ /* 0x000fec0000010000 */
[----:B--2---:R-:W1:Y:S04]  /*94e0*/  SHFL.BFLY PT, R11, R0, 0x2, 0x1f ;  /* 0x0c401f00000b7f89 */ /* 0x004e6800000e0000 */
[----:B----4-:R-:W2:Y:S01]  /*94f0*/  SHFL.BFLY PT, R6, R3, 0x2, 0x1f ;  /* 0x0c401f0003067f89 */ /* 0x010ea200000e0000 */
[----:B------:R-:W-:Y:S01]  /*9500*/  MOV R15, R9 ;  /* 0x00000009000f7202 */ /* 0x000fe20000000f00 */
[----:B-1----:R-:W-:-:S05]  /*9510*/  FADD.FTZ R11, R11, R0 ;  /* 0x000000000b0b7221 */ /* 0x002fca0000010000 */
[----:B------:R-:W1:Y:S01]  /*9520*/  SHFL.BFLY PT, R0, R11, 0x1, 0x1f ;  /* 0x0c201f000b007f89 */ /* 0x000e6200000e0000 */
[----:B--2---:R-:W-:-:S05]  /*9530*/  FADD.FTZ R6, R6, R3 ;  /* 0x0000000306067221 */ /* 0x004fca0000010000 */
[----:B------:R-:W2:Y:S01]  /*9540*/  SHFL.BFLY PT, R3, R6, 0x1, 0x1f ;  /* 0x0c201f0006037f89 */ /* 0x000ea200000e0000 */
[----:B-1----:R-:W-:Y:S01]  /*9550*/  FADD.FTZ R11, R11, R0 ;  /* 0x000000000b0b7221 */ /* 0x002fe20000010000 */
[----:B------:R-:W-:-:S04]  /*9560*/  MOV R0, RZ ;  /* 0x000000ff00007202 */ /* 0x000fc80000000f00 */
[----:B------:R-:W-:Y:S01]  /*9570*/  FSETP.NE.FTZ.AND P1, PT, R11, RZ, PT ;  /* 0x000000ff0b00720b */ /* 0x000fe20003f35000 */
[----:B--2---:R-:W-:Y:S02]  /*9580*/  FADD.FTZ R6, R6, R3 ;  /* 0x0000000306067221 */ /* 0x004fe40000010000 */
[----:B------:R-:W-:-:S03]  /*9590*/  @P4 IMAD.HI.U32 R3, R9, c[0x0][0x4ec], RZ ;  /* 0x00013b0009034a27 */ /* 0x000fc600078e00ff */
[----:B------:R-:W-:Y:S02]  /*95a0*/  FSETP.NE.FTZ.AND P0, PT, R6, RZ, PT ;  /* 0x000000ff0600720b */ /* 0x000fe40003f15000 */
[----:B------:R-:W-:Y:S02]  /*95b0*/  @P4 SHF.R.U32.HI R15, RZ, c[0x0][0x4f0], R3 ;  /* 0x00013c00ff0f4a19 */ /* 0x000fe40000011603 */
[----:B------:R-:W-:-:S03]  /*95c0*/  IADD3 R3, -R4, R8, RZ ;  /* 0x0000000804037210 */ /* 0x000fc60007ffe1ff */
[----:B------:R-:W1:Y:S01]  /*95d0*/  @P1 MUFU.RCP R0, R11 ;  /* 0x0000000b00001308 */ /* 0x000e620000001000 */
[----:B------:R-:W-:Y:S02]  /*95e0*/  MOV R4, RZ ;  /* 0x000000ff00047202 */ /* 0x000fe40000000f00 */
[----:B------:R-:W-:Y:S02]  /*95f0*/  LOP3.LUT P3, RZ, R3, 0x3, RZ, 0xc0, !PT ;  /* 0x0000000303ff7812 */ /* 0x000fe4000786c0ff */
[----:B------:R-:W-:-:S03]  /*9600*/  IADD3 R7, -R15, RZ, RZ ;  /* 0x000000ff0f077210 */ /* 0x000fc60007ffe1ff */
[----:B------:R-:W2:Y:S01]  /*9610*/  @P0 MUFU.RCP R4, R6 ;  /* 0x0000000600040308 */ /* 0x000ea20000001000 */
[C---:B-1----:R-:W-:Y:S02]  /*9620*/  FMUL.FTZ R85, R0.reuse, R85 ;  /* 0x0000005500557220 */ /* 0x042fe40000410000 */
[C---:B------:R-:W-:Y:S02]  /*9630*/  FMUL.FTZ R84, R0.reuse, R84 ;  /* 0x0000005400547220 */ /* 0x040fe40000410000 */
[C---:B------:R-:W-:Y:S02]  /*9640*/  FMUL.FTZ R176, R0.reuse, R165 ;  /* 0x000000a500b07220 */ /* 0x040fe40000410000 */
[----:B------:R-:W-:Y:S02]  /*9650*/  FMUL.FTZ R14, R0, R164 ;  /* 0x000000a4000e7220 */ /* 0x000fe40000410000 */
[C---:B--2---:R-:W-:Y:S02]  /*9660*/  FMUL.FTZ R87, R4.reuse, R87 ;  /* 0x0000005704577220 */ /* 0x044fe40000410000 */
[----:B------:R-:W-:-:S02]  /*9670*/  FMUL.FTZ R30, R4, R86 ;  /* 0x00000056041e7220 */ /* 0x000fc40000410000 */
[C---:B------:R-:W-:Y:S02]  /*9680*/  FMUL.FTZ R175, R0.reuse, R161 ;  /* 0x000000a100af7220 */ /* 0x040fe40000410000 */
[C---:B------:R-:W-:Y:S01]  /*9690*/  FMUL.FTZ R20, R0.reuse, R156 ;  /* 0x0000009c00147220 */ /* 0x040fe20000410000 */
[----:B------:R-:W-:Y:S01]  /*96a0*/  F2FP.PACK_AB R30, R87, R30 ;  /* 0x0000001e571e723e */ /* 0x000fe200000000ff */
[C---:B------:R-:W-:Y:S01]  /*96b0*/  FMUL.FTZ R173, R0.reuse, R153 ;  /* 0x0000009900ad7220 */ /* 0x040fe20000410000 */
[----:B------:R-:W2:Y:S01]  /*96c0*/  LDL.LU R87, [R1+0xb0] ;  /* 0x0000b00001577983 */ /* 0x000ea20000300800 */
[C---:B------:R-:W-:Y:S02]  /*96d0*/  FMUL.FTZ R22, R0.reuse, R152 ;  /* 0x0000009800167220 */ /* 0x040fe40000410000 */
[----:B------:R-:W-:Y:S01]  /*96e0*/  FMUL.FTZ R172, R0, R149 ;  /* 0x0000009500ac7220 */ /* 0x000fe20000410000 */
[----:B------:R-:W3:Y:S01]  /*96f0*/  LDL R86, [R1+0xac] ;  /* 0x0000ac0001567983 */ /* 0x000ee20000100800 */
[----:B------:R-:W-:-:S02]  /*9700*/  FMUL.FTZ R12, R4, R46 ;  /* 0x0000002e040c7220 */ /* 0x000fc40000410000 */
[C---:B------:R-:W-:Y:S02]  /*9710*/  FMUL.FTZ R31, R4.reuse, R55 ;  /* 0x00000037041f7220 */ /* 0x040fe40000410000 */
[----:B------:R-:W-:Y:S02]  /*9720*/  FMUL.FTZ R46, R4, R54 ;  /* 0x00000036042e7220 */ /* 0x000fe40000410000 */
[C---:B------:R-:W-:Y:S02]  /*9730*/  FMUL.FTZ R24, R0.reuse, R148 ;  /* 0x0000009400187220 */ /* 0x040fe40000410000 */
[C---:B------:R-:W-:Y:S01]  /*9740*/  FMUL.FTZ R26, R0.reuse, R144 ;  /* 0x00000090001a7220 */ /* 0x040fe20000410000 */
[----:B------:R-:W-:Y:S01]  /*9750*/  F2FP.PACK_AB R46, R31, R46 ;  /* 0x0000002e1f2e723e */ /* 0x000fe200000000ff */
[C---:B------:R-:W-:Y:S01]  /*9760*/  FMUL.FTZ R170, R0.reuse, R141 ;  /* 0x0000008d00aa7220 */ /* 0x040fe20000410000 */
[----:B------:R-:W-:Y:S01]  /*9770*/  F2FP.PACK_AB R31, R85, R84 ;  /* 0x00000054551f723e */ /* 0x000fe200000000ff */
[C---:B------:R-:W-:Y:S01]  /*9780*/  FMUL.FTZ R18, R0.reuse, R160 ;  /* 0x000000a000127220 */ /* 0x040fe20000410000 */
[----:B------:R1:W5:Y:S01]  /*9790*/  LDL R85, [R1+0x80] ;  /* 0x0000800001557983 */ /* 0x0003620000100800 */
[----:B------:R-:W-:-:S02]  /*97a0*/  FMUL.FTZ R174, R0, R157 ;  /* 0x0000009d00ae7220 */ /* 0x000fc40000410000 */
[C---:B------:R-:W-:Y:S02]  /*97b0*/  FMUL.FTZ R171, R0.reuse, R145 ;  /* 0x0000009100ab7220 */ /* 0x040fe40000410000 */
[C---:B------:R-:W-:Y:S02]  /*97c0*/  FMUL.FTZ R144, R0.reuse, R140 ;  /* 0x0000008c00907220 */ /* 0x040fe40000410000 */
[C---:B------:R-:W-:Y:S02]  /*97d0*/  FMUL.FTZ R169, R0.reuse, R137 ;  /* 0x0000008900a97220 */ /* 0x040fe40000410000 */
[C---:B------:R-:W-:Y:S02]  /*97e0*/  FMUL.FTZ R141, R0.reuse, R136 ;  /* 0x00000088008d7220 */ /* 0x040fe40000410000 */
[C---:B------:R-:W-:Y:S02]  /*97f0*/  FMUL.FTZ R168, R0.reuse, R37 ;  /* 0x0000002500a87220 */ /* 0x040fe40000410000 */
        /* <DEDUP_REMOVED lines=8> */
[C---:B------:R-:W-:Y:S01]  /*9880*/  FMUL.FTZ R148, R0.reuse, R77 ;  /* 0x0000004d00947220 */ /* 0x040fe20000410000 */
[----:B------:R-:W-:Y:S01]  /*9890*/  SHF.R.S32.HI R3, RZ, 0x2, R5 ;  /* 0x00000002ff037819 */ /* 0x000fe20000011405 */
        /* <DEDUP_REMOVED lines=35> */
[----:B------:R-:W-:Y:S01]  /*9ad0*/  FMUL.FTZ R128, R0, R128 ;  /* 0x0000008000807220 */ /* 0x000fe20000410000 */
[----:B------:R-:W-:Y:S01]  /*9ae0*/  SHF.R.S32.HI R0, RZ, 0x1f, R5 ;  /* 0x0000001fff007819 */ /* 0x000fe20000011405 */
[C---:B------:R-:W-:Y:S01]  /*9af0*/  FMUL.FTZ R39, R4.reuse, R39 ;  /* 0x0000002704277220 */ /* 0x040fe20000410000 */
[----:B------:R-:W4:Y:S01]  /*9b00*/  @P0 MUFU.LG2 R6, R6 ;  /* 0x0000000600060308 */ /* 0x000f220000000c00 */
[----:B------:R-:W-:Y:S01]  /*9b10*/  FMUL.FTZ R16, R4, R38 ;  /* 0x0000002604107220 */ /* 0x000fe20000410000 */
[----:B------:R-:W-:Y:S01]  /*9b20*/  LEA.HI R0, R0, R3, RZ, 0x3 ;  /* 0x0000000300007211 */ /* 0x000fe200078f18ff */
[----:B------:R-:W-:-:S03]  /*9b30*/  IMAD R133, R7, c[0x0][0x4e8], R9 ;  /* 0x00013a0007857a24 */ /* 0x000fc600078e0209 */
[----:B------:R-:W-:Y:S02]  /*9b40*/  F2FP.PACK_AB R54, R39, R16 ;  /* 0x000000102736723e */ /* 0x000fe400000000ff */
[----:B------:R-:W-:Y:S01]  /*9b50*/  LOP3.LUT R0, R0, 0xfffffff8, RZ, 0xc0, !PT ;  /* 0xfffffff800007812 */ /* 0x000fe200078ec0ff */
[----:B------:R-:W1:Y:S03]  /*9b60*/  S2R R16, SR_CTAID.Z ;  /* 0x0000000000107919 */ /* 0x000e660000002700 */
[----:B------:R-:W-:Y:S02]  /*9b70*/  IADD3 R10, R3, -R0, RZ ;  /* 0x80000000030a7210 */ /* 0x000fe40007ffe0ff */
[----:B------:R-:W-:Y:S02]  /*9b80*/  @P1 MOV R3, 0x3f317218 ;  /* 0x3f31721800031802 */ /* 0x000fe40000000f00 */
[----:B------:R-:W-:-:S02]  /*9b90*/  @P0 MOV R0, 0x3f317218 ;  /* 0x3f31721800000802 */ /* 0x000fc40000000f00 */
[----:B------:R-:W-:Y:S01]  /*9ba0*/  MOV R9, UR13 ;  /* 0x0000000d00097c02 */ /* 0x000fe20008000f00 */
[----:B------:R-:W-:Y:S01]  /*9bb0*/  @P1 FMUL.FTZ R9, R3, c[0x0][0x2d0] ;  /* 0x0000b40003091a20 */ /* 0x000fe20000410000 */
[----:B------:R-:W1:Y:S01]  /*9bc0*/  @P1 MUFU.LG2 R11, R11 ;  /* 0x0000000b000b1308 */ /* 0x000e620000000c00 */
[----:B----4-:R-:W-:Y:S02]  /*9bd0*/  @P0 FMUL.FTZ R3, R6, 0.69314718246459960938 ;  /* 0x3f31721806030820 */ /* 0x010fe40000410000 */
[----:B------:R-:W-:Y:S01]  /*9be0*/  @P0 FMUL.FTZ R0, R0, c[0x0][0x2d0] ;  /* 0x0000b40000000a20 */ /* 0x000fe20000410000 */
[----:B------:R-:W-:Y:S01]  /*9bf0*/  UIMAD UR6, UR6, UR4, URZ ;  /* 0x00000004060672a4 */ /* 0x000fe2000f8e023f */
[----:B------:R-:W-:Y:S01]  /*9c00*/  MOV R80, 0xff800000 ;  /* 0xff80000000507802 */ /* 0x000fe20000000f00 */
[----:B------:R-:W-:Y:S02]  /*9c10*/  FMUL.FTZ R52, R4, R42 ;  /* 0x0000002a04347220 */ /* 0x000fe40000410000 */
[----:B------:R-:W-:Y:S01]  /*9c20*/  @P0 FFMA.FTZ R80, R0, R2, R3 ;  /* 0x0000000200500223 */ /* 0x000fe20000010003 */
[----:B------:R-:W-:Y:S01]  /*9c30*/  SHF.R.S32.HI R0, RZ, 0x5, R177 ;  /* 0x00000005ff007819 */ /* 0x000fe200000114b1 */
[----:B------:R-:W-:-:S02]  /*9c40*/  FMUL.FTZ R42, R4, R62 ;  /* 0x0000003e042a7220 */ /* 0x000fc40000410000 */
[C---:B------:R-:W-:Y:S02]  /*9c50*/  FMUL.FTZ R40, R4.reuse, R66 ;  /* 0x0000004204287220 */ /* 0x040fe40000410000 */
[C---:B------:R-:W-:Y:S02]  /*9c60*/  FMUL.FTZ R38, R4.reuse, R70 ;  /* 0x0000004604267220 */ /* 0x040fe40000410000 */
[C---:B------:R-:W-:Y:S02]  /*9c70*/  FMUL.FTZ R36, R4.reuse, R74 ;  /* 0x0000004a04247220 */ /* 0x040fe40000410000 */
[C---:B------:R-:W-:Y:S01]  /*9c80*/  FMUL.FTZ R34, R4.reuse, R78 ;  /* 0x0000004e04227220 */ /* 0x040fe20000410000 */
[----:B------:R-:W-:Y:S01]  /*9c90*/  UIMAD UR5, UR7, UR5, UR6 ;  /* 0x00000005070572a4 */ /* 0x000fe2000f8e0206 */
        /* <DEDUP_REMOVED lines=50> */
[----:B------:R-:W-:Y:S01]  /*9fc0*/  FMUL.FTZ R130, R4, R130 ;  /* 0x0000008204827220 */ /* 0x000fe20000410000 */
[----:B------:R-:W-:Y:S02]  /*9fd0*/  MOV R4, UR10 ;  /* 0x0000000a00047c02 */ /* 0x000fe40008000f00 */
[----:B------:R-:W-:Y:S02]  /*9fe0*/  MOV R8, UR12 ;  /* 0x0000000c00087c02 */ /* 0x000fe40008000f00 */
[----:B------:R-:W-:Y:S01]  /*9ff0*/  SHF.R.S32.HI R3, RZ, 0x1f, R0 ;  /* 0x0000001fff037819 */ /* 0x000fe20000011400 */
[----:B------:R-:W-:Y:S01]  /*a000*/  UIADD3 UR5, UR13, UR5, URZ ;  /* 0x000000050d057290 */ /* 0x000fe2000fffe03f */
[----:B------:R-:W-:Y:S01]  /*a010*/  MOV R6, R4 ;  /* 0x0000000400067202 */ /* 0x000fe20000000f00 */
[----:B------:R-:W4:Y:S01]  /*a020*/  S2R R84, SR_CTAID.X ;  /* 0x0000000000547919 */ /* 0x000f220000002500 */
[----:B------:R-:W-:Y:S02]  /*a030*/  MOV R4, R8 ;  /* 0x0000000800047202 */ /* 0x000fe40000000f00 */
[----:B------:R-:W-:-:S02]  /*a040*/  LEA.HI R3, R3, R0, RZ, 0x3 ;  /* 0x0000000003037211 */ /* 0x000fc400078f18ff */
[----:B-1----:R-:W-:Y:S02]  /*a050*/  SHF.R.S32.HI R8, RZ, 0x1f, R16 ;  /* 0x0000001fff087819 */ /* 0x002fe40000011410 */
[----:B------:R-:W-:Y:S01]  /*a060*/  LEA.HI R2, R17, R17, RZ, 0x1 ;  /* 0x0000001111027211 */ /* 0x000fe200078f08ff */
[----:B------:R-:W-:Y:S01]  /*a070*/  UIADD3 UR8, UR11, UR8, URZ ;  /* 0x000000080b087290 */ /* 0x000fe2000fffe03f */
[----:B------:R-:W-:Y:S01]  /*a080*/  MOV R5, UR11 ;  /* 0x0000000b00057c02 */ /* 0x000fe20008000f00 */
[----:B------:R-:W-:Y:S01]  /*a090*/  @P1 FMUL.FTZ R11, R11, 0.69314718246459960938 ;  /* 0x3f3172180b0b1820 */ /* 0x000fe20000410000 */
[----:B------:R-:W-:Y:S01]  /*a0a0*/  MOV R5, UR5 ;  /* 0x0000000500057c02 */ /* 0x000fe20008000f00 */
[----:B------:R-:W-:Y:S01]  /*a0b0*/  IMAD R82, R8, c[0x0][0x3f0], RZ ;  /* 0x0000fc0008527a24 */ /* 0x000fe200078e02ff */
[----:B------:R-:W-:Y:S02]  /*a0c0*/  LOP3.LUT R3, R3, 0xffffff8, RZ, 0xc0, !PT ;  /* 0x0ffffff803037812 */ /* 0x000fe400078ec0ff */
[----:B------:R-:W-:-:S02]  /*a0d0*/  LOP3.LUT R2, R2, 0x1ffffffe, RZ, 0xc0, !PT ;  /* 0x1ffffffe02027812 */ /* 0x000fc400078ec0ff */
[----:B------:R-:W-:Y:S01]  /*a0e0*/  MOV R81, 0xff800000 ;  /* 0xff80000000517802 */ /* 0x000fe20000000f00 */
[----:B------:R-:W-:Y:S01]  /*a0f0*/  @P1 FFMA.FTZ R81, R9, R132, R11 ;  /* 0x0000008409511223 */ /* 0x000fe2000001000b */
[----:B------:R-:W-:Y:S02]  /*a100*/  F2FP.PACK_AB R50, R47, R12 ;  /* 0x0000000c2f32723e */ /* 0x000fe400000000ff */
[----:B------:R-:W-:Y:S01]  /*a110*/  F2FP.PACK_AB R34, R79, R34 ;  /* 0x000000224f22723e */ /* 0x000fe200000000ff */
[----:B------:R-:W-:Y:S01]  /*a120*/  IMAD R79, R8, c[0x0][0x498], RZ ;  /* 0x00012600084f7a24 */ /* 0x000fe200078e02ff */
[----:B------:R-:W-:Y:S02]  /*a130*/  MOV R7, UR8 ;  /* 0x0000000800077c02 */ /* 0x000fe40008000f00 */
[C---:B------:R-:W-:Y:S02]  /*a140*/  IADD3 R9, R0.reuse, -R3, RZ ;  /* 0x8000000300097210 */ /* 0x040fe40007ffe0ff */
[----:B------:R-:W-:Y:S01]  /*a150*/  LEA R12, R0, R17, 0x9 ;  /* 0x00000011000c7211 */ /* 0x000fe200078e48ff */
[C---:B------:R-:W-:Y:S01]  /*a160*/  IMAD R0, R16.reuse, c[0x0][0x3f4], R82 ;  /* 0x0000fd0010007a24 */ /* 0x040fe200078e0252 */
[----:B------:R-:W-:Y:S01]  /*a170*/  IADD3 R11, R17, -R2, RZ ;  /* 0x80000002110b7210 */ /* 0x000fe20007ffe0ff */
[----:B------:R-:W-:Y:S01]  /*a180*/  IMAD.WIDE.U32 R2, R16, c[0x0][0x3f0], R4 ;  /* 0x0000fc0010027a25 */ /* 0x000fe200078e0004 */
[----:B------:R-:W-:-:S02]  /*a190*/  SHF.L.U32 R4, R10, 0x6, RZ ;  /* 0x000000060a047819 */ /* 0x000fc400000006ff */
[----:B------:R-:W-:Y:S01]  /*a1a0*/  SHF.R.S32.HI R8, RZ, 0x2, R179 ;  /* 0x00000002ff087819 */ /* 0x000fe200000114b3 */
[----:B------:R-:W-:Y:S01]  /*a1b0*/  IMAD R79, R16, c[0x0][0x49c], R79 ;  /* 0x00012700104f7a24 */ /* 0x000fe200078e024f */
[----:B------:R-:W-:Y:S01]  /*a1c0*/  LOP3.LUT R5, R10, 0x1, RZ, 0xc0, !PT ;  /* 0x000000010a057812 */ /* 0x000fe200078ec0ff */
[----:B------:R-:W-:Y:S01]  /*a1d0*/  IMAD.WIDE.U32 R16, R16, c[0x0][0x498], R6 ;  /* 0x0001260010107a25 */ /* 0x000fe200078e0006 */
[----:B------:R-:W-:Y:S02]  /*a1e0*/  IADD3 R3, R3, R0, RZ ;  /* 0x0000000003037210 */ /* 0x000fe40007ffe0ff */
[----:B------:R-:W-:Y:S02]  /*a1f0*/  LOP3.LUT R7, R4, 0x1c0, RZ, 0xc0, !PT ;  /* 0x000001c004077812 */ /* 0x000fe400078ec0ff */
[----:B------:R-:W-:Y:S02]  /*a200*/  LEA R0, R9, R8, 0x4 ;  /* 0x0000000809007211 */ /* 0x000fe400078e20ff */
[----:B------:R-:W-:-:S02]  /*a210*/  R2P PR, R10, 0x6 ;  /* 0x000000060a007804 */ /* 0x000fc40000000000 */
[----:B------:R-:W-:Y:S02]  /*a220*/  ISETP.NE.U32.AND P0, PT, R5, 0x1, PT ;  /* 0x000000010500780c */ /* 0x000fe40003f05070 */
[----:B------:R-:W-:Y:S02]  /*a230*/  LEA.HI R7, R7, R7, RZ, 0x1d ;  /* 0x0000000707077211 */ /* 0x000fe400078fe8ff */
[----:B------:R-:W-:Y:S02]  /*a240*/  SHF.R.S32.HI R5, RZ, 0x1f, R15 ;  /* 0x0000001fff057819 */ /* 0x000fe4000001140f */
[----:B------:R-:W-:Y:S02]  /*a250*/  LEA R4, R11, R0, 0x3 ;  /* 0x000000000b047211 */ /* 0x000fe400078e18ff */
[----:B------:R-:W-:Y:S01]  /*a260*/  F2FP.PACK_AB R32, R83, R32 ;  /* 0x000000205320723e */ /* 0x000fe200000000ff */
[----:B------:R-:W-:Y:S01]  /*a270*/  IMAD R83, R178, c[0x0][0x388], RZ ;  /* 0x0000e200b2537a24 */ /* 0x000fe200078e02ff */
[----:B------:R-:W-:-:S02]  /*a280*/  LEA R7, R12, R7, 0x1 ;  /* 0x000000070c077211 */ /* 0x000fc400078e08ff */
[C---:B----4-:R-:W-:Y:S01]  /*a290*/  LEA R12, R84.reuse, R4, 0x7 ;  /* 0x00000004540c7211 */ /* 0x050fe200078e38ff */
[----:B------:R-:W-:Y:S01]  /*a2a0*/  IMAD R4, R5, c[0x0][0x3e0], RZ ;  /* 0x0000f80005047a24 */ /* 0x000fe200078e02ff */
[----:B------:R-:W-:Y:S01]  /*a2b0*/  LEA R0, R84, R0, 0x7 ;  /* 0x0000000054007211 */ /* 0x000fe200078e38ff */
[----:B------:R-:W-:-:S03]  /*a2c0*/  IMAD.WIDE.U32 R2, R15, c[0x0][0x3e0], R2 ;  /* 0x0000f8000f027a25 */ /* 0x000fc600078e0002 */
[CC--:B------:R-:W-:Y:S01]  /*a2d0*/  ISETP.GE.OR P5, PT, R0.reuse, R83.reuse, P3 ;  /* 0x000000530000720c */ /* 0x0c0fe20001fa6670 */
[----:B------:R-:W-:Y:S01]  /*a2e0*/  IMAD R4, R15, c[0x0][0x3e4], R4 ;  /* 0x0000f9000f047a24 */ /* 0x000fe200078e0204 */
[----:B------:R-:W-:Y:S01]  /*a2f0*/  IADD3 R0, R0, 0x8, RZ ;  /* 0x0000000800007810 */ /* 0x000fe20007ffe0ff */
[----:B------:R-:W-:Y:S01]  /*a300*/  @P4 IMAD.HI.U32 R8, R12, c[0x0][0x4ec], RZ ;  /* 0x00013b000c084a27 */ /* 0x000fe200078e00ff */
[----:B------:R-:W-:Y:S02]  /*a310*/  F2FP.PACK_AB R14, R176, R14 ;  /* 0x0000000eb00e723e */ /* 0x000fe400000000ff */
[----:B------:R-:W-:Y:S02]  /*a320*/  SHF.L.U32 R7, R7, 0x1, RZ ;  /* 0x0000000107077819 */ /* 0x000fe400000006ff */
[----:B------:R-:W-:Y:S02]  /*a330*/  ISETP.GE.OR P3, PT, R0, R83, P3 ;  /* 0x000000530000720c */ /* 0x000fe40001f66670 */
[----:B------:R-:W-:-:S02]  /*a340*/  IADD3 R3, R3, R4, RZ ;  /* 0x0000000403037210 */ /* 0x000fc40007ffe0ff */
[----:B------:R-:W-:Y:S02]  /*a350*/  MOV R0, R12 ;  /* 0x0000000c00007202 */ /* 0x000fe40000000f00 */
[----:B------:R-:W-:Y:S01]  /*a360*/  @P4 SHF.R.U32.HI R0, RZ, c[0x0][0x4f0], R8 ;  /* 0x00013c00ff004a19 */ /* 0x000fe20000011608 */
[----:B------:R1:W-:Y:S01]  /*a370*/  STS [R7+0x80], R14 ;  /* 0x0000800e07007388 */ /* 0x0003e20000000800 */
[----:B------:R-:W-:Y:S02]  /*a380*/  SHF.R.S32.HI R5, RZ, 0x1f, R133 ;  /* 0x0000001fff057819 */ /* 0x000fe40000011485 */
[----:B------:R-:W-:-:S03]  /*a390*/  IADD3 R9, R7, 0x80, RZ ;  /* 0x0000008007097810 */ /* 0x000fc60007ffe0ff */
[----:B------:R-:W-:Y:S01]  /*a3a0*/  IMAD R4, R5, c[0x0][0x3d8], RZ ;  /* 0x0000f60005047a24 */ /* 0x000fe200078e02ff */
[----:B------:R-:W-:Y:S02]  /*a3b0*/  MOV R5, 0x20 ;  /* 0x0000002000057802 */ /* 0x000fe40000000f00 */
[----:B------:R-:W-:Y:S01]  /*a3c0*/  IADD3 R6, R7, 0x70, RZ ;  /* 0x0000007007067810 */ /* 0x000fe20007ffe0ff */
[----:B------:R-:W-:Y:S01]  /*a3d0*/  IMAD R82, R133, c[0x0][0x3dc], R4 ;  /* 0x0000f70085527a24 */ /* 0x000fe200078e0204 */
[----:B------:R-:W-:Y:S02]  /*a3e0*/  @P0 IADD3 R6, R9, 0x10, RZ ;  /* 0x0000001009060810 */ /* 0x000fe40007ffe0ff */
[----:B------:R-:W-:Y:S02]  /*a3f0*/  SHF.R.S32.HI R4, RZ, 0x1f, R0 ;  /* 0x0000001fff047819 */ /* 0x000fe40000011400 */
[C---:B------:R-:W-:Y:S01]  /*a400*/  IADD3 R10, P0, R0.reuse, R16, RZ ;  /* 0x00000010000a7210 */ /* 0x040fe20007f1e0ff */
[----:B-1----:R-:W-:Y:S01]  /*a410*/  IMAD.WIDE.U32 R14, R133, c[0x0][0x3d8], R2 ;  /* 0x0000f600850e7a25 */ /* 0x002fe200078e0002 */
[----:B------:R-:W-:-:S05]  /*a420*/  IADD3 R3, -R0, RZ, RZ ;  /* 0x000000ff00037210 */ /* 0x000fca0007ffe1ff */
[----:B------:R-:W-:Y:S01]  /*a430*/  IMAD R3, R3, c[0x0][0x4e8], R12 ;  /* 0x00013a0003037a24 */ /* 0x000fe200078e020c */
[----:B------:R-:W-:-:S04]  /*a440*/  SEL R2, R5, 0xffffffe0, !P1 ;  /* 0xffffffe005027807 */ /* 0x000fc80004800000 */
[----:B------:R-:W-:Y:S02]  /*a450*/  SHF.R.S32.HI R5, RZ, 0x1f, R3 ;  /* 0x0000001fff057819 */ /* 0x000fe40000011403 */
[----:B------:R-:W-:Y:S02]  /*a460*/  IADD3.X R11, R4, R17, R79, P0, !PT ;  /* 0x00000011040b7210 */ /* 0x000fe400007fe44f */
[----:B------:R-:W-:Y:S01]  /*a470*/  MOV R4, 0x40 ;  /* 0x0000004000047802 */ /* 0x000fe20000000f00 */
[----:B------:R-:W-:Y:S01]  /*a480*/  IMAD R5, R5, c[0x0][0x488], RZ ;  /* 0x0001220005057a24 */ /* 0x000fe200078e02ff */
[----:B------:R-:W-:Y:S01]  /*a490*/  F2FP.PACK_AB R13, R167, R13 ;  /* 0x0000000da70d723e */ /* 0x000fe200000000ff */
[----:B------:R-:W-:Y:S01]  /*a4a0*/  IMAD.WIDE.U32 R10, R3, c[0x0][0x488], R10 ;  /* 0x00012200030a7a25 */ /* 0x000fe200078e000a */
[----:B------:R-:W-:Y:S02]  /*a4b0*/  SEL R12, R4, 0xffffffc0, !P2 ;  /* 0xffffffc0040c7807 */ /* 0x000fe40005000000 */
[----:B------:R-:W-:Y:S01]  /*a4c0*/  F2FP.PACK_AB R18, R175, R18 ;  /* 0x00000012af12723e */ /* 0x000fe200000000ff */
[----:B------:R-:W-:Y:S01]  /*a4d0*/  IMAD R5, R3, c[0x0][0x48c], R5 ;  /* 0x0001230003057a24 */ /* 0x000fe200078e0205 */
[----:B------:R-:W-:-:S02]  /*a4e0*/  F2FP.PACK_AB R19, R163, R19 ;  /* 0x00000013a313723e */ /* 0x000fc400000000ff */
[----:B------:R-:W-:Y:S02]  /*a4f0*/  F2FP.PACK_AB R20, R174, R20 ;  /* 0x00000014ae14723e */ /* 0x000fe400000000ff */
[----:B------:R-:W-:Y:S02]  /*a500*/  F2FP.PACK_AB R23, R159, R23 ;  /* 0x000000179f17723e */ /* 0x000fe400000000ff */
[----:B------:R-:W-:Y:S02]  /*a510*/  IADD3 R0, R7, R2, RZ ;  /* 0x0000000207007210 */ /* 0x000fe40007ffe0ff */
[----:B------:R-:W-:Y:S02]  /*a520*/  F2FP.PACK_AB R22, R173, R22 ;  /* 0x00000016ad16723e */ /* 0x000fe400000000ff */
[----:B------:R-:W-:Y:S02]  /*a530*/  F2FP.PACK_AB R21, R155, R21 ;  /* 0x000000159b15723e */ /* 0x000fe400000000ff */
[----:B------:R-:W-:Y:S01]  /*a540*/  IADD3 R2, R2, R6, RZ ;  /* 0x0000000602027210 */ /* 0x000fe20007ffe0ff */
[----:B------:R-:W-:Y:S01]  /*a550*/  STS [R7+0x480], R13 ;  /* 0x0004800d07007388 */ /* 0x000fe20000000800 */
[----:B------:R-:W-:-:S02]  /*a560*/  F2FP.PACK_AB R24, R172, R24 ;  /* 0x00000018ac18723e */ /* 0x000fc400000000ff */
[----:B------:R-:W-:Y:S02]  /*a570*/  F2FP.PACK_AB R25, R151, R25 ;  /* 0x000000199719723e */ /* 0x000fe400000000ff */
[----:B------:R-:W-:Y:S01]  /*a580*/  IADD3 R4, R7, R12, RZ ;  /* 0x0000000c07047210 */ /* 0x000fe20007ffe0ff */
[----:B------:R-:W-:Y:S01]  /*a590*/  STS [R6], R18 ;  /* 0x0000001206007388 */ /* 0x000fe20000000800 */
[----:B------:R-:W-:Y:S02]  /*a5a0*/  F2FP.PACK_AB R26, R171, R26 ;  /* 0x0000001aab1a723e */ /* 0x000fe400000000ff */
[----:B------:R-:W-:Y:S01]  /*a5b0*/  F2FP.PACK_AB R27, R147, R27 ;  /* 0x0000001b931b723e */ /* 0x000fe200000000ff */
[----:B------:R-:W-:Y:S01]  /*a5c0*/  STS [R6+0x400], R19 ;  /* 0x0004001306007388 */ /* 0x000fe20000000800 */
[----:B------:R-:W-:Y:S02]  /*a5d0*/  IADD3 R8, R12, R6, RZ ;  /* 0x000000060c087210 */ /* 0x000fe40007ffe0ff */
[----:B------:R-:W-:Y:S01]  /*a5e0*/  F2FP.PACK_AB R59, R170, R144 ;  /* 0x00000090aa3b723e */ /* 0x000fe200000000ff */
[----:B------:R-:W-:Y:S01]  /*a5f0*/  STS [R0+0x80], R20 ;  /* 0x0000801400007388 */ /* 0x000fe20000000800 */
[----:B------:R-:W-:-:S02]  /*a600*/  F2FP.PACK_AB R58, R143, R142 ;  /* 0x0000008e8f3a723e */ /* 0x000fc400000000ff */
[----:B------:R-:W-:Y:S01]  /*a610*/  IADD3 R3, R12, R0, RZ ;  /* 0x000000000c037210 */ /* 0x000fe20007ffe0ff */
[----:B------:R-:W-:Y:S01]  /*a620*/  STS [R0+0x480], R23 ;  /* 0x0004801700007388 */ /* 0x000fe20000000800 */
[----:B------:R-:W-:Y:S02]  /*a630*/  IADD3 R11, R11, R5, RZ ;  /* 0x000000050b0b7210 */ /* 0x000fe40007ffe0ff */
[----:B------:R-:W-:Y:S01]  /*a640*/  F2FP.PACK_AB R57, R169, R141 ;  /* 0x0000008da939723e */ /* 0x000fe200000000ff */
[----:B------:R-:W-:Y:S01]  /*a650*/  STS [R2], R22 ;  /* 0x0000001602007388 */ /* 0x000fe20000000800 */
[----:B------:R-:W-:Y:S02]  /*a660*/  F2FP.PACK_AB R56, R139, R56 ;  /* 0x000000388b38723e */ /* 0x000fe400000000ff */
[----:B------:R-:W-:Y:S01]  /*a670*/  IADD3 R5, R2, R12, RZ ;  /* 0x0000000c02057210 */ /* 0x000fe20007ffe0ff */
[----:B------:R-:W-:Y:S01]  /*a680*/  STS [R2+0x400], R21 ;  /* 0x0004001502007388 */ /* 0x000fe20000000800 */
[----:B------:R-:W-:-:S02]  /*a690*/  F2FP.PACK_AB R55, R168, R140 ;  /* 0x0000008ca837723e */ /* 0x000fc400000000ff */
[----:B------:R-:W-:Y:S01]  /*a6a0*/  F2FP.PACK_AB R53, R165, R137 ;  /* 0x00000089a535723e */ /* 0x000fe200000000ff */
[----:B------:R-:W-:Y:S01]  /*a6b0*/  STS [R4+0x80], R24 ;  /* 0x0000801804007388 */ /* 0x000fe20000000800 */
[----:B------:R-:W-:Y:S02]  /*a6c0*/  F2FP.PACK_AB R52, R43, R52 ;  /* 0x000000342b34723e */ /* 0x000fe400000000ff */
[----:B------:R-:W-:Y:S01]  /*a6d0*/  F2FP.PACK_AB R51, R164, R136 ;  /* 0x00000088a433723e */ /* 0x000fe200000000ff */
[----:B------:R-:W-:Y:S01]  /*a6e0*/  STS [R4+0x480], R25 ;  /* 0x0004801904007388 */ /* 0x000fe20000000800 */
[----:B------:R-:W-:Y:S02]  /*a6f0*/  F2FP.PACK_AB R49, R161, R49 ;  /* 0x00000031a131723e */ /* 0x000fe400000000ff */
[----:B------:R-:W-:Y:S01]  /*a700*/  F2FP.PACK_AB R48, R33, R48 ;  /* 0x000000302130723e */ /* 0x000fe200000000ff */
[----:B------:R-:W-:Y:S01]  /*a710*/  STS [R8], R26 ;  /* 0x0000001a08007388 */ /* 0x000fe20000000800 */
[----:B------:R-:W-:-:S03]  /*a720*/  F2FP.PACK_AB R47, R160, R135 ;  /* 0x00000087a02f723e */ /* 0x000fc600000000ff */
[----:B------:R-:W-:Y:S01]  /*a730*/  STS [R8+0x400], R27 ;  /* 0x0004001b08007388 */ /* 0x000fe20000000800 */
[----:B------:R-:W-:-:S03]  /*a740*/  F2FP.PACK_AB R45, R157, R45 ;  /* 0x0000002d9d2d723e */ /* 0x000fc600000000ff */
[----:B------:R-:W-:Y:S01]  /*a750*/  STS [R3+0x80], R59 ;  /* 0x0000803b03007388 */ /* 0x000fe20000000800 */
[----:B------:R-:W-:-:S03]  /*a760*/  F2FP.PACK_AB R44, R29, R44 ;  /* 0x0000002c1d2c723e */ /* 0x000fc600000000ff */
[----:B------:R-:W-:Y:S01]  /*a770*/  STS [R3+0x480], R58 ;  /* 0x0004803a03007388 */ /* 0x000fe20000000800 */
[----:B------:R-:W-:-:S03]  /*a780*/  F2FP.PACK_AB R43, R156, R134 ;  /* 0x000000869c2b723e */ /* 0x000fc600000000ff */
        /* <DEDUP_REMOVED lines=18> */
[----:B------:R-:W-:Y:S04]  /*a8b0*/  STS [R2+0x4400], R48 ;  /* 0x0044003002007388 */ /* 0x000fe80000000800 */
[----:B------:R-:W-:Y:S04]  /*a8c0*/  STS [R4+0x4080], R47 ;  /* 0x0040802f04007388 */ /* 0x000fe80000000800 */
        /* <DEDUP_REMOVED lines=33> */
[----:B------:R-:W-:-:S03]  /*aae0*/  LEA R9, P0, R10, c[0x0][0x450], 0x2 ;  /* 0x000114000a097a11 */ /* 0x000fc600078010ff */
        /* <DEDUP_REMOVED lines=13> */
[----:B------:R-:W-:-:S03]  /*abc0*/  LEA.HI.X R11, R10, c[0x0][0x454], R11, 0x2, P0 ;  /* 0x000115000a0b7a11 */ /* 0x000fc600000f140b */
[----:B------:R-:W-:Y:S04]  /*abd0*/  STS [R7+0xc480], R74 ;  /* 0x00c4804a07007388 */ /* 0x000fe80000000800 */
[----:B------:R-:W-:Y:S04]  /*abe0*/  STS [R6+0xc000], R73 ;  /* 0x00c0004906007388 */ /* 0x000fe80000000800 */
[----:B------:R-:W-:Y:S04]  /*abf0*/  STS [R6+0xc400], R72 ;  /* 0x00c4004806007388 */ /* 0x000fe80000000800 */
[----:B------:R-:W-:Y:S04]  /*ac00*/  STS [R0+0xc080], R71 ;  /* 0x00c0804700007388 */ /* 0x000fe80000000800 */
[----:B------:R2:W-:Y:S04]  /*ac10*/  STS [R0+0xc480], R70 ;  /* 0x00c4804600007388 */ /* 0x0005e80000000800 */
[----:B------:R-:W-:Y:S04]  /*ac20*/  STS [R2+0xc000], R69 ;  /* 0x00c0004502007388 */ /* 0x000fe80000000800 */
        /* <DEDUP_REMOVED lines=9> */
[----:B------:R-:W-:Y:S04]  /*acc0*/  SHFL.IDX PT, R12, R9, RZ, 0x1c1f ;  /* 0x001c1fff090c7589 */ /* 0x000fe800000e0000 */
[----:B------:R-:W1:Y:S04]  /*acd0*/  SHFL.IDX PT, R13, R11, RZ, 0x1c1f ;  /* 0x001c1fff0b0d7589 */ /* 0x000e6800000e0000 */
[----:B------:R-:W-:Y:S06]  /*ace0*/  BAR.SYNC.DEFER_BLOCKING 0x1, 0x100 ;  /* 0x0044000000007b1d */ /* 0x000fec0000010000 */
[----:B------:R-:W-:Y:S04]  /*acf0*/  SHFL.IDX PT, R10, R9, 0x1, 0x1c1f ;  /* 0x003c1f00090a7f89 */ /* 0x000fe800000e0000 */
[----:B------:R-:W4:Y:S01]  /*ad00*/  SHFL.IDX PT, R11, R11, 0x1, 0x1c1f ;  /* 0x003c1f000b0b7f89 */ /* 0x000f2200000e0000 */
[----:B--2---:R-:W-:-:S03]  /*ad10*/  SHF.L.U32 R0, R87, 0x1, RZ ;  /* 0x0000000157007819 */ /* 0x004fc600000006ff */
[----:B-1----:R-:W-:Y:S04]  /*ad20*/  @!P5 ST.E [R12.64], R81 ;  /* 0x000000510c00d985 */ /* 0x002fe8000c10190e */
[----:B----4-:R1:W-:Y:S04]  /*ad30*/  @!P3 ST.E [R10.64], R80 ;  /* 0x000000500a00b985 */ /* 0x0103e8000c10190e */
[----:B------:R2:W4:Y:S04]  /*ad40*/  LDS.128 R40, [R0+0x1080] ;  /* 0x0010800000287984 */ /* 0x0005280000000c00 */
[----:B------:R2:W1:Y:S04]  /*ad50*/  LDS.128 R56, [R0+0x2080] ;  /* 0x0020800000387984 */ /* 0x0004680000000c00 */
[----:B------:R2:W2:Y:S04]  /*ad60*/  LDS.128 R68, [R0+0x3080] ;  /* 0x0030800000447984 */ /* 0x0004a80000000c00 */
        /* <DEDUP_REMOVED lines=8> */
[----:B------:R2:W2:Y:S01]  /*adf0*/  LDS.128 R72, [R0+0xf080] ;  /* 0x00f0800000487984 */ /* 0x0004a20000000c00 */
[----:B------:R-:W-:-:S02]  /*ae00*/  IADD3 R2, R15, R82, RZ ;  /* 0x000000520f027210 */ /* 0x000fc40007ffe0ff */
[----:B-1----:R-:W-:-:S04]  /*ae10*/  LEA R11, P0, R14, c[0x0][0x380], 0x1 ;  /* 0x0000e0000e0b7a11 */ /* 0x002fc800078008ff */
[----:B------:R-:W-:Y:S02]  /*ae20*/  LEA.HI.X R10, R14, c[0x0][0x384], R2, 0x1, P0 ;  /* 0x0000e1000e0a7a11 */ /* 0x000fe400000f0c02 */
[----:B---3--:R-:W-:Y:S01]  /*ae30*/  ISETP.GE.AND P0, PT, R86, R83, PT ;  /* 0x000000535600720c */ /* 0x008fe20003f06270 */
[----:B------:R1:W3:Y:S01]  /*ae40*/  SHFL.IDX PT, R2, R11, RZ, 0x181f ;  /* 0x00181fff0b027589 */ /* 0x0002e200000e0000 */
[----:B------:R-:W-:Y:S03]  /*ae50*/  BSSY B0, `(.L_x_6) ;  /* 0x000001f000007945 */ /* 0x000fe60003800000 */
[----:B------:R1:W1:Y:S08]  /*ae60*/  SHFL.IDX PT, R3, R10, RZ, 0x181f ;  /* 0x00181fff0a037589 */ /* 0x00027000000e0000 */
[----:B------:R-:W-:Y:S05]  /*ae70*/  @P0 BRA `(.L_x_7) ;  /* 0x000001c000000947 */ /* 0x000fea0003800000 */
[----:B----4-:R-:W4:Y:S01]  /*ae80*/  LDS.128 R24, [R0+0x80] ;  /* 0x0000800000187984 */ /* 0x010f220000000c00 */
[----:B-----5:R-:W-:-:S02]  /*ae90*/  IADD3 R6, R85, 0x40, RZ ;  /* 0x0000004055067810 */ /* 0x020fc40007ffe0ff */
[C---:B------:R-:W-:Y:S01]  /*aea0*/  IADD3 R7, R85.reuse, 0x80, RZ ;  /* 0x0000008055077810 */ /* 0x040fe20007ffe0ff */
[----:B------:R-:W3:Y:S01]  /*aeb0*/  LDS.128 R20, [R0+0x4080] ;  /* 0x0040800000147984 */ /* 0x000ee20000000c00 */
[----:B------:R-:W-:Y:S02]  /*aec0*/  IADD3 R8, R85, 0xc0, RZ ;  /* 0x000000c055087810 */ /* 0x000fe40007ffe0ff */
[----:B------:R-:W-:Y:S01]  /*aed0*/  ISETP.GE.AND P2, PT, R6, c[0x0][0x3c8], PT ;  /* 0x0000f20006007a0c */ /* 0x000fe20003f46270 */
[----:B------:R-:W2:Y:S01]  /*aee0*/  LDS.128 R16, [R0+0x8080] ;  /* 0x0080800000107984 */ /* 0x000ea20000000c00 */
[----:B------:R-:W-:Y:S02]  /*aef0*/  ISETP.GE.AND P1, PT, R7, c[0x0][0x3c8], PT ;  /* 0x0000f20007007a0c */ /* 0x000fe40003f26270 */
[----:B------:R-:W-:Y:S01]  /*af00*/  ISETP.GE.AND P0, PT, R8, c[0x0][0x3c8], PT ;  /* 0x0000f20008007a0c */ /* 0x000fe20003f06270 */
[----:B------:R1:W2:Y:S01]  /*af10*/  LDS.128 R12, [R0+0xc080] ;  /* 0x00c08000000c7984 */ /* 0x0002a20000000c00 */
[----:B------:R-:W-:-:S07]  /*af20*/  ISETP.GE.AND P3, PT, R85, c[0x0][0x3c8], PT ;  /* 0x0000f20055007a0c */ /* 0x000fce0003f66270 */
[----:B------:R-:W-:-:S04]  /*af30*/  @!P2 SHF.R.S32.HI R4, RZ, 0x1f, R6 ;  /* 0x0000001fff04a819 */ /* 0x000fc80000011406 */
[----:B------:R-:W-:Y:S02]  /*af40*/  @!P0 SHF.R.S32.HI R5, RZ, 0x1f, R8 ;  /* 0x0000001fff058819 */ /* 0x000fe40000011408 */
[----:B------:R-:W-:-:S04]  /*af50*/  @!P2 LEA.HI R6, R4, R6, RZ, 0x3 ;  /* 0x000000060406a211 */ /* 0x000fc800078f18ff */
[----:B------:R-:W-:Y:S02]  /*af60*/  @!P2 LOP3.LUT R6, R6, 0xfffffff8, RZ, 0xc0, !PT ;  /* 0xfffffff80606a812 */ /* 0x000fe400078ec0ff */
[----:B-12---:R-:W-:-:S04]  /*af70*/  @!P1 SHF.R.S32.HI R0, RZ, 0x1f, R7 ;  /* 0x0000001fff009819 */ /* 0x006fc80000011407 */
[----:B------:R-:W-:Y:S01]  /*af80*/  @!P1 LEA.HI R4, R0, R7, RZ, 0x3 ;  /* 0x0000000700049211 */ /* 0x000fe200078f18ff */
[--C-:B---3--:R-:W-:Y:S01]  /*af90*/  @!P2 IMAD.WIDE R6, R6, 0x2, R2.reuse ;  /* 0x000000020606a825 */ /* 0x108fe200078e0202 */
[----:B------:R-:W-:Y:S02]  /*afa0*/  @!P0 LEA.HI R0, R5, R8, RZ, 0x3 ;  /* 0x0000000805008211 */ /* 0x000fe400078f18ff */
[----:B------:R-:W-:Y:S01]  /*afb0*/  @!P1 LOP3.LUT R4, R4, 0xfffffff8, RZ, 0xc0, !PT ;  /* 0xfffffff804049812 */ /* 0x000fe200078ec0ff */
[----:B------:R-:W-:Y:S01]  /*afc0*/  @!P3 IMAD.WIDE R8, R85, 0x2, R2 ;  /* 0x000000025508b825 */ /* 0x000fe200078e0202 */
[----:B------:R-:W-:-:S03]  /*afd0*/  @!P0 LOP3.LUT R0, R0, 0xfffffff8, RZ, 0xc0, !PT ;  /* 0xfffffff800008812 */ /* 0x000fc600078ec0ff */
[--C-:B------:R-:W-:Y:S01]  /*afe0*/  @!P1 IMAD.WIDE R4, R4, 0x2, R2.reuse ;  /* 0x0000000204049825 */ /* 0x100fe200078e0202 */
[----:B----4-:R1:W-:Y:S03]  /*aff0*/  @!P3 ST.E.128 [R8.64], R24 ;  /* 0x000000180800b985 */ /* 0x0103e6000c101d0e */
[----:B------:R-:W-:Y:S01]  /*b000*/  @!P0 IMAD.WIDE R2, R0, 0x2, R2 ;  /* 0x0000000200028825 */ /* 0x000fe200078e0202 */
[----:B------:R1:W-:Y:S04]  /*b010*/  @!P2 ST.E.128 [R6.64], R20 ;  /* 0x000000140600a985 */ /* 0x0003e8000c101d0e */
[----:B------:R1:W-:Y:S04]  /*b020*/  @!P1 ST.E.128 [R4.64], R16 ;  /* 0x0000001004009985 */ /* 0x0003e8000c101d0e */
[----:B------:R1:W-:Y:S02]  /*b030*/  @!P0 ST.E.128 [R2.64], R12 ;  /* 0x0000000c02008985 */ /* 0x0003e4000c101d0e */
.L_x_7:
[----:B----4-:R-:W-:Y:S05]  /*b040*/  BSYNC B0 ;  /* 0x0000000000007941 */ /* 0x010fea0003800000 */
.L_x_6:
[----:B--2---:R-:W-:Y:S01]  /*b050*/  IADD3 R0, R86, 0x20, RZ ;  /* 0x0000002056007810 */ /* 0x004fe20007ffe0ff */
[----:B-1----:R1:W2:Y:S01]  /*b060*/  SHFL.IDX PT, R3, R10, 0x1, 0x181f ;  /* 0x00381f000a037f89 */ /* 0x0022a200000e0000 */
[----:B------:R-:W-:Y:S02]  /*b070*/  BSSY B0, `(.L_x_8) ;  /* 0x000001c000007945 */ /* 0x000fe40003800000 */
[----:B------:R-:W-:Y:S01]  /*b080*/  ISETP.GE.AND P0, PT, R0, R83, PT ;  /* 0x000000530000720c */ /* 0x000fe20003f06270 */
[----:B---3--:R1:W3:-:S12]  /*b090*/  SHFL.IDX PT, R2, R11, 0x1, 0x181f ;  /* 0x00381f000b027f89 */ /* 0x0082d800000e0000 */
[----:B------:R-:W-:Y:S05]  /*b0a0*/  @P0 BRA `(.L_x_9) ;  /* 0x0000018000000947 */ /* 0x000fea0003800000 */
[C---:B-----5:R-:W-:Y:S02]  /*b0b0*/  IADD3 R6, R85.reuse, 0x40, RZ ;  /* 0x0000004055067810 */ /* 0x060fe40007ffe0ff */
[C---:B------:R-:W-:Y:S02]  /*b0c0*/  IADD3 R7, R85.reuse, 0x80, RZ ;  /* 0x0000008055077810 */ /* 0x040fe40007ffe0ff */
[----:B------:R-:W-:Y:S02]  /*b0d0*/  IADD3 R8, R85, 0xc0, RZ ;  /* 0x000000c055087810 */ /* 0x000fe40007ffe0ff */
[----:B------:R-:W-:Y:S02]  /*b0e0*/  ISETP.GE.AND P2, PT, R6, c[0x0][0x3c8], PT ;  /* 0x0000f20006007a0c */ /* 0x000fe40003f46270 */
[----:B------:R-:W-:Y:S02]  /*b0f0*/  ISETP.GE.AND P1, PT, R7, c[0x0][0x3c8], PT ;  /* 0x0000f20007007a0c */ /* 0x000fe40003f26270 */
[----:B------:R-:W-:-:S02]  /*b100*/  ISETP.GE.AND P0, PT, R8, c[0x0][0x3c8], PT ;  /* 0x0000f20008007a0c */ /* 0x000fc40003f06270 */
[----:B------:R-:W-:-:S07]  /*b110*/  ISETP.GE.AND P3, PT, R85, c[0x0][0x3c8], PT ;  /* 0x0000f20055007a0c */ /* 0x000fce0003f66270 */
[----:B------:R-:W-:Y:S02]  /*b120*/  @!P2 SHF.R.S32.HI R4, RZ, 0x1f, R6 ;  /* 0x0000001fff04a819 */ /* 0x000fe40000011406 */
[----:B------:R-:W-:Y:S02]  /*b130*/  @!P1 SHF.R.S32.HI R0, RZ, 0x1f, R7 ;  /* 0x0000001fff009819 */ /* 0x000fe40000011407 */
[----:B------:R-:W-:Y:S02]  /*b140*/  @!P0 SHF.R.S32.HI R5, RZ, 0x1f, R8 ;  /* 0x0000001fff058819 */ /* 0x000fe40000011408 */
[----:B------:R-:W-:Y:S02]  /*b150*/  @!P2 LEA.HI R6, R4, R6, RZ, 0x3 ;  /* 0x000000060406a211 */ /* 0x000fe400078f18ff */
[----:B------:R-:W-:Y:S02]  /*b160*/  @!P1 LEA.HI R4, R0, R7, RZ, 0x3 ;  /* 0x0000000700049211 */ /* 0x000fe400078f18ff */
[----:B------:R-:W-:Y:S01]  /*b170*/  @!P0 LEA.HI R0, R5, R8, RZ, 0x3 ;  /* 0x0000000805008211 */ /* 0x000fe200078f18ff */
[----:B--23--:R-:W-:Y:S01]  /*b180*/  @!P3 IMAD.WIDE R8, R85, 0x2, R2 ;  /* 0x000000025508b825 */ /* 0x00cfe200078e0202 */
[----:B------:R-:W-:-:S02]  /*b190*/  @!P2 LOP3.LUT R6, R6, 0xfffffff8, RZ, 0xc0, !PT ;  /* 0xfffffff80606a812 */ /* 0x000fc400078ec0ff */
[----:B------:R-:W-:Y:S02]  /*b1a0*/  @!P1 LOP3.LUT R4, R4, 0xfffffff8, RZ, 0xc0, !PT ;  /* 0xfffffff804049812 */ /* 0x000fe400078ec0ff */
[----:B------:R-:W-:Y:S01]  /*b1b0*/  @!P0 LOP3.LUT R0, R0, 0xfffffff8, RZ, 0xc0, !PT ;  /* 0xfffffff800008812 */ /* 0x000fe200078ec0ff */
[--C-:B------:R-:W-:Y:S01]  /*b1c0*/  @!P2 IMAD.WIDE R6, R6, 0x2, R2.reuse ;  /* 0x000000020606a825 */ /* 0x100fe200078e0202 */
[----:B------:R2:W-:Y:S03]  /*b1d0*/  @!P3 ST.E.128 [R8.64], R40 ;  /* 0x000000280800b985 */ /* 0x0005e6000c101d0e */
[--C-:B------:R-:W-:Y:S01]  /*b1e0*/  @!P1 IMAD.WIDE R4, R4, 0x2, R2.reuse ;  /* 0x0000000204049825 */ /* 0x100fe200078e0202 */
[----:B------:R2:W-:Y:S03]  /*b1f0*/  @!P2 ST.E.128 [R6.64], R36 ;  /* 0x000000240600a985 */ /* 0x0005e6000c101d0e */
[----:B------:R-:W-:Y:S01]  /*b200*/  @!P0 IMAD.WIDE R2, R0, 0x2, R2 ;  /* 0x0000000200028825 */ /* 0x000fe200078e0202 */
[----:B------:R2:W-:Y:S04]  /*b210*/  @!P1 ST.E.128 [R4.64], R32 ;  /* 0x0000002004009985 */ /* 0x0005e8000c101d0e */
[----:B------:R2:W-:Y:S02]  /*b220*/  @!P0 ST.E.128 [R2.64], R28 ;  /* 0x0000001c02008985 */ /* 0x0005e4000c101d0e */
.L_x_9:
[----:B------:R-:W-:Y:S05]  /*b230*/  BSYNC B0 ;  /* 0x0000000000007941 */ /* 0x000fea0003800000 */
.L_x_8:
[----:B------:R-:W-:Y:S01]  /*b240*/  IADD3 R0, R86, 0x40, RZ ;  /* 0x0000004056007810 */ /* 0x000fe20007ffe0ff */
[----:B--2---:R2:W4:Y:S01]  /*b250*/  SHFL.IDX PT, R3, R10, 0x2, 0x181f ;  /* 0x00581f000a037f89 */ /* 0x00452200000e0000 */
        /* <DEDUP_REMOVED lines=17> */
[----:B---34-:R-:W-:Y:S01]  /*b370*/  @!P3 IMAD.WIDE R8, R85, 0x2, R2 ;  /* 0x000000025508b825 */ /* 0x018fe200078e0202 */
        /* <DEDUP_REMOVED lines=10> */
.L_x_11:
[----:B------:R-:W-:Y:S05]  /*b420*/  BSYNC B0 ;  /* 0x0000000000007941 */ /* 0x000fea0003800000 */
.L_x_10:
[----:B------:R-:W-:Y:S01]  /*b430*/  IADD3 R0, R86, 0x60, RZ ;  /* 0x0000006056007810 */ /* 0x000fe20007ffe0ff */
[----:B---34-:R3:W4:Y:S03]  /*b440*/  SHFL.IDX PT, R3, R10, 0x3, 0x181f ;  /* 0x00781f000a037f89 */ /* 0x01872600000e0000 */
[----:B------:R-:W-:Y:S01]  /*b450*/  ISETP.GE.AND P0, PT, R0, R83, PT ;  /* 0x000000530000720c */ /* 0x000fe20003f06270 */
[----:B------:R3:W1:-:S12]  /*b460*/  SHFL.IDX PT, R2, R11, 0x3, 0x181f ;  /* 0x00781f000b027f89 */ /* 0x00065800000e0000 */
[----:B------:R-:W-:Y:S05]  /*b470*/  @P0 EXIT ;  /* 0x000000000000094d */ /* 0x000fea0003800000 */
[C---:B-----5:R-:W-:Y:S02]  /*b480*/  IADD3 R5, R85.reuse, 0x40, RZ ;  /* 0x0000004055057810 */ /* 0x060fe40007ffe0ff */
[----:B------:R-:W-:Y:S02]  /*b490*/  IADD3 R6, R85, 0x80, RZ ;  /* 0x0000008055067810 */ /* 0x000fe40007ffe0ff */
[----:B------:R-:W-:Y:S02]  /*b4a0*/  ISETP.GE.AND P1, PT, R5, c[0x0][0x3c8], PT ;  /* 0x0000f20005007a0c */ /* 0x000fe40003f26270 */
[----:B------:R-:W-:Y:S02]  /*b4b0*/  ISETP.GE.AND P0, PT, R6, c[0x0][0x3c8], PT ;  /* 0x0000f20006007a0c */ /* 0x000fe40003f06270 */
[----:B------:R-:W-:-:S09]  /*b4c0*/  ISETP.GE.AND P2, PT, R85, c[0x0][0x3c8], PT ;  /* 0x0000f20055007a0c */ /* 0x000fd20003f46270 */
[----:B------:R-:W-:Y:S02]  /*b4d0*/  @!P1 SHF.R.S32.HI R4, RZ, 0x1f, R5 ;  /* 0x0000001fff049819 */ /* 0x000fe40000011405 */
[----:B------:R-:W-:Y:S02]  /*b4e0*/  @!P0 SHF.R.S32.HI R0, RZ, 0x1f, R6 ;  /* 0x0000001fff008819 */ /* 0x000fe40000011406 */
[----:B------:R-:W-:Y:S01]  /*b4f0*/  @!P1 LEA.HI R4, R4, R5, RZ, 0x3 ;  /* 0x0000000504049211 */ /* 0x000fe200078f18ff */
[--C-:B-1--4-:R-:W-:Y:S01]  /*b500*/  @!P2 IMAD.WIDE R8, R85, 0x2, R2.reuse ;  /* 0x000000025508a825 */ /* 0x112fe200078e0202 */
[----:B------:R-:W-:Y:S02]  /*b510*/  @!P0 LEA.HI R0, R0, R6, RZ, 0x3 ;  /* 0x0000000600008211 */ /* 0x000fe400078f18ff */
[----:B------:R-:W-:Y:S02]  /*b520*/  @!P1 LOP3.LUT R4, R4, 0xfffffff8, RZ, 0xc0, !PT ;  /* 0xfffffff804049812 */ /* 0x000fe400078ec0ff */
[----:B------:R-:W-:Y:S01]  /*b530*/  @!P0 LOP3.LUT R0, R0, 0xfffffff8, RZ, 0xc0, !PT ;  /* 0xfffffff800008812 */ /* 0x000fe200078ec0ff */
[----:B------:R1:W-:Y:S02]  /*b540*/  @!P2 ST.E.128 [R8.64], R68 ;  /* 0x000000440800a985 */ /* 0x0003e4000c101d0e */
[----:B------:R-:W-:-:S04]  /*b550*/  @!P1 IMAD.WIDE R6, R4, 0x2, R2 ;  /* 0x0000000204069825 */ /* 0x000fc800078e0202 */
[----:B------:R-:W-:Y:S01]  /*b560*/  @!P0 IMAD.WIDE R4, R0, 0x2, R2 ;  /* 0x0000000200048825 */ /* 0x000fe200078e0202 */
[----:B------:R-:W-:Y:S01]  /*b570*/  IADD3 R0, R85, 0xc0, RZ ;  /* 0x000000c055007810 */ /* 0x000fe20007ffe0ff */
[----:B------:R1:W-:Y:S04]  /*b580*/  @!P1 ST.E.128 [R6.64], R64 ;  /* 0x0000004006009985 */ /* 0x0003e8000c101d0e */
[----:B------:R1:W-:Y:S01]  /*b590*/  @!P0 ST.E.128 [R4.64], R60 ;  /* 0x0000003c04008985 */ /* 0x0003e2000c101d0e */
[----:B------:R-:W-:-:S13]  /*b5a0*/  ISETP.GE.AND P0, PT, R0, c[0x0][0x3c8], PT ;  /* 0x0000f20000007a0c */ /* 0x000fda0003f06270 */
[----:B------:R-:W-:Y:S05]  /*b5b0*/  @P0 EXIT ;  /* 0x000000000000094d */ /* 0x000fea0003800000 */
[----:B-1----:R-:W-:-:S04]  /*b5c0*/  SHF.R.S32.HI R4, RZ, 0x1f, R0 ;  /* 0x0000001fff047819 */ /* 0x002fc80000011400 */
[----:B------:R-:W-:-:S04]  /*b5d0*/  LEA.HI R0, R4, R0, RZ, 0x3 ;  /* 0x0000000004007211 */ /* 0x000fc800078f18ff */
[----:B------:R-:W-:-:S05]  /*b5e0*/  LOP3.LUT R0, R0, 0xfffffff8, RZ, 0xc0, !PT ;  /* 0xfffffff800007812 */ /* 0x000fca00078ec0ff */
[----:B------:R-:W-:-:S05]  /*b5f0*/  IMAD.WIDE R2, R0, 0x2, R2 ;  /* 0x0000000200027825 */ /* 0x000fca00078e0202 */
[----:B------:R-:W-:Y:S01]  /*b600*/  ST.E.128 [R2.64], R72 ;  /* 0x0000004802007985 */ /* 0x000fe2000c101d0e */
[----:B------:R-:W-:Y:S05]  /*b610*/  EXIT ;  /* 0x000000000000794d */ /* 0x000fea0003800000 */
.L_x_12:
[----:B------:R-:W-:-:S00]  /*b620*/  BRA `(.L_x_12) ;  /* 0xfffffff000007947 */ /* 0x000fc0000383ffff */
[----:B------:R-:W-:-:S00]  /*b630*/  NOP ;  /* 0x0000000000007918 */ /* 0x000fc00000000000 */
        /* <DEDUP_REMOVED lines=12> */
.L_x_3532:


//--------------------- .text._ZN7cutlass13device_kernelIN5flash19enable_sm80_to_sm89INS1_16FlashAttnFwdSm80INS1_25CollectiveMainloopFwdSm80ILi8ELi1ELb1EN4cute5tupleIJNS5_1CILi128EEENS7_ILi64EEENS7_ILi256EEEEEELi256ENS_6half_tEfNS_4arch4Sm80ELb0ELb0ELb1ELb1ELb1ELb0ELb1ELb0EEENS1_21CollectiveEpilogueFwdINS6_IJS8_SA_S9_EEENS6_IJNS7_ILi1EEESI_SI_EEESC_SE_Li256ELb1ELb1ELb0ELb0EEENS1_19SingleTileSchedulerILb1ELb0ELb1ELi128EEEEEEEEEvNT_6ParamsE --------------------------
	.section	.text._ZN7cutlass13device_kernelIN5flash19enable_sm80_to_sm89INS1_16FlashAttnFwdSm80INS1_25CollectiveMainloopFwdSm80ILi8ELi1ELb1EN4cute5tupleIJNS5_1CILi128EEENS7_ILi64EEENS7_ILi256EEEEEELi256ENS_6half_tEfNS_4arch4Sm80ELb0ELb0ELb1ELb1ELb1ELb0ELb1ELb0EEENS1_21CollectiveEpilogueFwdINS6_IJS8_SA_S9_EEENS6_IJNS7_ILi1EEESI_SI_EEESC_SE_Li256ELb1ELb1ELb0ELb0EEENS1_19SingleTileSchedulerILb1ELb0ELb1ELi128EEEEEEEEEvNT_6ParamsE,"ax",@progbits
	.sectioninfo	@"SHI_REGISTERS=255"
	.align	128
.text._ZN7cutlass13device_kernelIN5flash19enable_sm80_to_sm89INS1_16FlashAttnFwdSm80INS1_25CollectiveMainloopFwdSm80ILi8ELi1ELb1EN4cute5tupleIJNS5_1CILi128EEENS7_ILi64EEENS7_ILi256EEEEEELi256ENS_6half_tEfNS_4arch4Sm80ELb0ELb0ELb1ELb1ELb1ELb0ELb1ELb0EEENS1_21CollectiveEpilogueFwdINS6_IJS8_SA_S9_EEENS6_IJNS7_ILi1EEESI_SI_EEESC_SE_Li256ELb1ELb1ELb0ELb0EEENS1_19SingleTileSchedulerILb1ELb0ELb1ELi128EEEEEEEEEvNT_6ParamsE:
        .type           _ZN7cutlass13device_kernelIN5flash19enable_sm80_to_sm89INS1_16FlashAttnFwdSm80INS1_25CollectiveMainloopFwdSm80ILi8ELi1ELb1EN4cute5tupleIJNS5_1CILi128EEENS7_ILi64EEENS7_ILi256EEEEEELi256ENS_6half_tEfNS_4arch4Sm80ELb0ELb0ELb1ELb1ELb1ELb0ELb1ELb0EEENS1_21CollectiveEpilogueFwdINS6_IJS8_SA_S9_EEENS6_IJNS7_ILi1EEESI_SI_EEESC_SE_Li256ELb1ELb1ELb0ELb0EEENS1_19SingleTileSchedulerILb1ELb0ELb1ELi128EEEEEEEEEvNT_6ParamsE,@function
        .size           _ZN7cutlass13device_kernelIN5flash19enable_sm80_to_sm89INS1_16FlashAttnFwdSm80INS1_25CollectiveMainloopFwdSm80ILi8ELi1ELb1EN4cute5tupleIJNS5_1CILi128EEENS7_ILi64EEENS7_ILi256EEEEEELi256ENS_6half_tEfNS_4arch4Sm80ELb0ELb0ELb1ELb1ELb1ELb0ELb1ELb0EEENS1_21CollectiveEpilogueFwdINS6_IJS8_SA_S9_EEENS6_IJNS7_ILi1EEESI_SI_EEESC_SE_Li256ELb1ELb1ELb0ELb0EEENS1_19SingleTileSchedulerILb1ELb0ELb1ELi128EEEEEEEEEvNT_6ParamsE,(.L_x_3533 - _ZN7cutlass13device_kernelIN5flash19enable_sm80_to_sm89INS1_16FlashAttnFwdSm80INS1_25CollectiveMainloopFwdSm80ILi8ELi1ELb1EN4cute5tupleIJNS5_1CILi128EEENS7_ILi64EEENS7_ILi256EEEEEELi256ENS_6half_tEfNS_4arch4Sm80ELb0ELb0ELb1ELb1ELb1ELb0ELb1ELb0EEENS1_21CollectiveEpilogueFwdINS6_IJS8_SA_S9_EEENS6_IJNS7_ILi1EEESI_SI_EEESC_SE_Li256ELb1ELb1ELb0ELb0EEENS1_19SingleTileSchedulerILb1ELb0ELb1ELi128EEEEEEEEEvNT_6ParamsE)
        .other          _ZN7cutlass13device_kernelIN5flash19enable_sm80_to_sm89INS1_16FlashAttnFwdSm80INS1_25CollectiveMainloopFwdSm80ILi8ELi1ELb1EN4cute5tupleIJNS5_1CILi128EEENS7_ILi64EEENS7_ILi256EEEEEELi256ENS_6half_tEfNS_4arch4Sm80ELb0ELb0ELb1ELb1ELb1ELb0ELb1ELb0EEENS1_21CollectiveEpilogueFwdINS6_IJS8_SA_S9_EEENS6_IJNS7_ILi1EEESI_SI_EEESC_SE_Li256ELb1ELb1ELb0ELb0EEENS1_19SingleTileSchedulerILb1ELb0ELb1ELi128EEEEEEEEEvNT_6ParamsE,@"STO_CUDA_ENTRY STV_DEFAULT"
_ZN7cutlass13device_kernelIN5flash19enable_sm80_to_sm89INS1_16FlashAttnFwdSm80INS1_25CollectiveMainloopFwdSm80ILi8ELi1ELb1EN4cute5tupleIJNS5_1CILi128EEENS7_ILi64EEENS7_ILi256EEEEEELi256ENS_6half_tEfNS_4arch4Sm80ELb0ELb0ELb1ELb1ELb1ELb0ELb1ELb0EEENS1_21CollectiveEpilogueFwdINS6_IJS8_SA_S9_EEENS6_IJNS7_ILi1EEESI_SI_EEESC_SE_Li256ELb1ELb1ELb0ELb0EEENS1_19SingleTileSchedulerILb1ELb0ELb1ELi128EEEEEEEEEvNT_6ParamsE:
[----:B------:R-:W-:Y:S02]  /*0000*/  MOV R1, c[0x0][0x28] ;  /* 0x00000a0000017a02 */ /* 0x000fe40000000f00 */
[----:B------:R-:W1:Y:S01]  /*0010*/  S2R R85, SR_TID.X ;  /* 0x0000000000557919 */ /* 0x000e620000002100 */
[----:B------:R-:W2:Y:S01]  /*0020*/  S2UR UR11, SR_CTAID.Z ;  /* 0x00000000000b79c3 */ /* 0x000ea20000002700 */
[----:B------:R-:W-:Y:S01]  /*0030*/  UMOV UR14, 0x4 ;  /* 0x00000004000e7882 */ /* 0x000fe20000000000 */
[----:B------:R-:W-:Y:S01]  /*0040*/  IADD3 R1, R1, -0xa8, RZ ;  /* 0xffffff5801017810 */ /* 0x000fe20007ffe0ff */
[----:B------:R-:W-:Y:S02]  /*0050*/  ULDC.64 UR6, c[0x0][0x568] ;  /* 0x00015a0000067ab9 */ /* 0x000fe40000000a00 */
[----:B------:R-:W-:-:S03]  /*0060*/  ULDC.64 UR12, c[0x0][0x118] ;  /* 0x00004600000c7ab9 */ /* 0x000fc60000000a00 */
[----:B------:R-:W3:Y:S01]  /*0070*/  S2UR UR5, SR_CTAID.X ;  /* 0x00000000000579c3 */ /* 0x000ee20000002500 */
[----:B-1----:R-:W-:Y:S01]  /*0080*/  SHF.R.U32.HI R0, RZ, 0x5, R85 ;  /* 0x00000005ff007819 */ /* 0x002fe20000011655 */
[----:B--2---:R-:W-:-:S05]  /*0090*/  UIMAD.WIDE UR6, UR11, UR14, UR6 ;  /* 0x0000000e0b0672a5 */ /* 0x004fca000f8e0206 */
[----:B------:R-:W1:Y:S02]  /*00a0*/  SHFL.IDX PT, R0, R0, RZ, 0x1f ;  /* 0x00001fff00007589 */ /* 0x000e6400000e0000 */
[----:B-1----:R-:W-:-:S13]  /*00b0*/  ISETP.NE.AND P0, PT, R0, RZ, PT ;  /* 0x000000ff0000720c */ /* 0x002fda0003f05270 */
[----:B---3--:R-:W-:Y:S05]  /*00c0*/  @!P0 BRA `(.L_x_13) ;  /* 0x000001c000008947 */ /* 0x008fea0003800000 */
[----:B------:R-:W-:-:S04]  /*00d0*/  ISETP.NE.U32.AND P0, PT, RZ, c[0x0][0x568], PT ;  /* 0x00015a00ff007a0c */ /* 0x000fc80003f05070 */
[----:B------:R-:W-:-:S13]  /*00e0*/  ISETP.NE.AND.EX P0, PT, RZ, c[0x0][0x56c], PT, P0 ;  /* 0x00015b00ff007a0c */ /* 0x000fda0003f05300 */
[----:B------:R-:W-:Y:S05]  /*00f0*/  @!P0 BRA `(.L_x_14) ;  /* 0x0000005000008947 */ /* 0x000fea0003800000 */
[----:B------:R-:W-:Y:S02]  /*0100*/  MOV R2, UR6 ;  /* 0x0000000600027c02 */ /* 0x000fe40008000f00 */
[----:B------:R-:W-:-:S05]  /*0110*/  MOV R3, UR7 ;  /* 0x0000000700037c02 */ /* 0x000fca0008000f00 */
[----:B------:R-:W2:Y:S02]  /*0120*/  LDG.E R0, [R2.64] ;  /* 0x0000000c02007981 */ /* 0x000ea4000c1e1900 */
[----:B--2---:R1:W2:Y:S02]  /*0130*/  R2UR UR6, R0 ;  /* 0x00000000000673c2 */ /* 0x0042a400000e0000 */
[----:B-12---:R-:W-:Y:S05]  /*0140*/  BRA `(.L_x_15) ;  /* 0x000000e000007947 */ /* 0x006fea0003800000 */
.L_x_14:
[----:B------:R-:W-:-:S04]  /*0150*/  ISETP.NE.U32.AND P0, PT, RZ, c[0x0][0x560], PT ;  /* 0x00015800ff007a0c */ /* 0x000fc80003f05070 */
[----:B------:R-:W-:-:S13]  /*0160*/  ISETP.NE.AND.EX P0, PT, RZ, c[0x0][0x564], PT, P0 ;  /* 0x00015900ff007a0c */ /* 0x000fda0003f05300 */
[----:B------:R-:W-:Y:S05]  /*0170*/  @!P0 BRA `(.L_x_16) ;  /* 0x000000a000008947 */ /* 0x000fea0003800000 */
[----:B------:R-:W-:Y:S02]  /*0180*/  ULDC.64 UR6, c[0x0][0x560] ;  /* 0x0001580000067ab9 */ /* 0x000fe40000000a00 */
[----:B------:R-:W-:-:S06]  /*0190*/  UIMAD.WIDE UR6, UR11, UR14, UR6 ;  /* 0x0000000e0b0672a5 */ /* 0x000fcc000f8e0206 */
[----:B------:R-:W-:Y:S02]  /*01a0*/  MOV R2, UR6 ;  /* 0x0000000600027c02 */ /* 0x000fe40008000f00 */
[----:B------:R-:W-:-:S05]  /*01b0*/  MOV R3, UR7 ;  /* 0x0000000700037c02 */ /* 0x000fca0008000f00 */
[----:B------:R1:W2:Y:S04]  /*01c0*/  LDG.E R0, [R2.64] ;  /* 0x0000000c02007981 */ /* 0x0002a8000c1e1900 */
[----:B-1----:R-:W3:Y:S01]  /*01d0*/  LDG.E R2, [R2.64+0x4] ;  /* 0x0000040c02027981 */ /* 0x002ee2000c1e1900 */
[----:B--2---:R-:W1:Y:S08]  /*01e0*/  R2UR UR4, R0 ;  /* 0x00000000000473c2 */ /* 0x004e7000000e0000 */
[----:B---3--:R-:W1:Y:S02]  /*01f0*/  R2UR UR6, R2 ;  /* 0x00000000020673c2 */ /* 0x008e6400000e0000 */
[----:B-1----:R-:W-:Y:S01]  /*0200*/  UIADD3 UR6, -UR4, UR6, URZ ;  /* 0x0000000604067290 */ /* 0x002fe2000fffe13f */
[----:B------:R-:W-:Y:S05]  /*0210*/  BRA `(.L_x_15) ;  /* 0x0000001000007947 */ /* 0x000fea0003800000 */
.L_x_16:
[----:B------:R-:W-:Y:S02]  /*0220*/  ULDC UR6, c[0x0][0x54c] ;  /* 0x0001530000067ab9 */ /* 0x000fe40000000800 */
.L_x_15:
[----:B------:R-:W-:Y:S02]  /*0230*/  ULDC UR4, c[0x0][0x548] ;  /* 0x0001520000047ab9 */ /* 0x000fe40000000800 */
[----:B------:R-:W-:-:S02]  /*0240*/  USHF.L.U32 UR5, UR5, 0x7, URZ ;  /* 0x0000000705057899 */ /* 0x000fc4000800063f */
[----:B------:R-:W-:-:S04]  /*0250*/  UIMAD UR4, UR6, UR4, URZ ;  /* 0x00000004060472a4 */ /* 0x000fc8000f8e023f */
[----:B------:R-:W-:-:S04]  /*0260*/  UISETP.GE.AND UP0, UPT, UR5, UR4, UPT ;  /* 0x000000040500728c */ /* 0x000fc8000bf06270 */
[----:B------:R-:W-:Y:S01]  /*0270*/  USEL UR11, UR11, 0xffffffff, !UP0 ;  /* 0xffffffff0b0b7887 */ /* 0x000fe2000c000000 */
[----:B------:R-:W-:Y:S05]  /*0280*/  BRA `(.L_x_17) ;  /* 0x000001b000007947 */ /* 0x000fea0003800000 */
.L_x_13:
        /* <DEDUP_REMOVED lines=8> */
.L_x_18:
        /* <DEDUP_REMOVED lines=13> */
.L_x_20:
[----:B------:R-:W-:Y:S02]  /*03e0*/  ULDC UR6, c[0x0][0x54c] ;  /* 0x0001530000067ab9 */ /* 0x000fe40000000800 */
.L_x_19:
[----:B------:R-:W-:Y:S02]  /*03f0*/  ULDC UR4, c[0x0][0x548] ;  /* 0x0001520000047ab9 */ /* 0x000fe40000000800 */
[----:B------:R-:W-:-:S02]  /*0400*/  USHF.L.U32 UR5, UR5, 0x7, URZ ;  /* 0x0000000705057899 */ /* 0x000fc4000800063f */
[----:B------:R-:W-:-:S04]  /*0410*/  UIMAD UR4, UR6, UR4, URZ ;  /* 0x00000004060472a4 */ /* 0x000fc8000f8e023f */
[----:B------:R-:W-:-:S04]  /*0420*/  UISETP.GE.AND UP0, UPT, UR5, UR4, UPT ;  /* 0x000000040500728c */ /* 0x000fc8000bf06270 */
[----:B------:R-:W-:-:S06]  /*0430*/  USEL UR11, UR11, 0xffffffff, !UP0 ;  /* 0xffffffff0b0b7887 */ /* 0x000fcc000c000000 */
.L_x_17:
[----:B------:R-:W-:-:S13]  /*0440*/  ISETP.LE.AND P0, PT, RZ, UR11, PT ;  /* 0x0000000bff007c0c */ /* 0x000fda000bf03270 */
[----:B------:R-:W-:Y:S05]  /*0450*/  @!P0 EXIT ;  /* 0x000000000000894d */ /* 0x000fea0003800000 */
[----:B------:R-:W-:Y:S02]  /*0460*/  ULDC.64 UR4, c[0x0][0x370] ;  /* 0x0000dc0000047ab9 */ /* 0x000fe40000000a00 */
[----:B------:R-:W-:Y:S02]  /*0470*/  UISETP.NE.U32.AND UP0, UPT, URZ, UR4, UPT ;  /* 0x000000043f00728c */ /* 0x000fe4000bf05070 */
[----:B------:R-:W-:Y:S02]  /*0480*/  ULDC.64 UR6, c[0x0][0x370] ;  /* 0x0000dc0000067ab9 */ /* 0x000fe40000000a00 */
[----:B------:R-:W-:-:S03]  /*0490*/  UISETP.NE.AND.EX UP0, UPT, URZ, UR5, UPT, UP0 ;  /* 0x000000053f00728c */ /* 0x000fc6000bf05300 */
[----:B------:R-:W-:Y:S02]  /*04a0*/  ULDC.64 UR4, c[0x0][0x348] ;  /* 0x0000d20000047ab9 */ /* 0x000fe40000000a00 */
[----:B------:R-:W-:Y:S01]  /*04b0*/  UISETP.NE.U32.AND UP1, UPT, URZ, UR4, UPT ;  /* 0x000000043f00728c */ /* 0x000fe2000bf25070 */
[----:B------:R-:W-:-:S03]  /*04c0*/  PLOP3.LUT P2, PT, PT, PT, UP0, 0x80, 0x0 ;  /* 0x000000000000781c */ /* 0x000fc60003f4f008 */
[----:B------:R-:W-:Y:S02]  /*04d0*/  UISETP.NE.AND.EX UP1, UPT, URZ, UR5, UPT, UP1 ;  /* 0x000000053f00728c */ /* 0x000fe4000bf25310 */
[----:B------:R-:W-:Y:S02]  /*04e0*/  @UP0 UIMAD.WIDE UR6, UR11, UR14, UR6 ;  /* 0x0000000e0b0602a5 */ /* 0x000fe4000f8e0206 */
[----:B------:R-:W-:Y:S02]  /*04f0*/  ULDC.64 UR4, c[0x0][0x348] ;  /* 0x0000d20000047ab9 */ /* 0x000fe40000000a00 */
[----:B------:R-:W-:Y:S01]  /*0500*/  UIMAD.WIDE UR4, UR11, UR14, UR4 ;  /* 0x0000000e0b0472a5 */ /* 0x000fe2000f8e0204 */
[----:B------:R-:W-:Y:S01]  /*0510*/  PLOP3.LUT P0, PT, PT, PT, UP1, 0x80, 0x0 ;  /* 0x000000000000781c */ /* 0x000fe20003f0f018 */
[----:B------:R-:W-:Y:S02]  /*0520*/  IMAD.U32 R2, RZ, RZ, UR6 ;  /* 0x00000006ff027e24 */ /* 0x000fe4000f8e00ff */
[----:B------:R-:W-:-:S02]  /*0530*/  IMAD.U32 R3, RZ, RZ, UR7 ;  /* 0x00000007ff037e24 */ /* 0x000fc4000f8e00ff */
[----:B------:R-:W-:Y:S01]  /*0540*/  MOV R6, UR4 ;  /* 0x0000000400067c02 */ /* 0x000fe20008000f00 */
[----:B------:R-:W-:Y:S01]  /*0550*/  IMAD.U32 R7, RZ, RZ, UR5 ;  /* 0x00000005ff077e24 */ /* 0x000fe2000f8e00ff */
[----:B------:R-:W-:Y:S01]  /*0560*/  ULDC.64 UR4, c[0x0][0x360] ;  /* 0x0000d80000047ab9 */ /* 0x000fe20000000a00 */
[----:B------:R-:W2:Y:S01]  /*0570*/  @P2 LDG.E R2, [R2.64] ;  /* 0x0000000c02022981 */ /* 0x000ea2000c1e1900 */
[----:B------:R-:W-:-:S04]  /*0580*/  UISETP.NE.U32.AND UP0, UPT, URZ, UR4, UPT ;  /* 0x000000043f00728c */ /* 0x000fc8000bf05070 */
[----:B------:R-:W-:Y:S01]  /*0590*/  UISETP.NE.AND.EX UP0, UPT, URZ, UR5, UPT, UP0 ;  /* 0x000000053f00728c */ /* 0x000fe2000bf05300 */
[----:B------:R-:W3:Y:S02]  /*05a0*/  @P0 LDG.E R0, [R6.64] ;  /* 0x0000000c06000981 */ /* 0x000ee4000c1e1900 */
[----:B------:R-:W-:-:S03]  /*05b0*/  ULDC.64 UR4, c[0x0][0x360] ;  /* 0x0000d80000047ab9 */ /* 0x000fc60000000a00 */
[----:B------:R-:W-:-:S05]  /*05c0*/  PLOP3.LUT P1, PT, PT, PT, UP0, 0x80, 0x0 ;  /* 0x000000000000781c */ /* 0x000fca0003f2f008 */
[----:B------:R-:W-:Y:S01]  /*05d0*/  @UP0 UIMAD.WIDE UR4, UR11, UR14, UR4 ;  /* 0x0000000e0b0402a5 */ /* 0x000fe2000f8e0204 */
[----:B------:R-:W-:-:S05]  /*05e0*/  MOV R13, c[0x0][0x168] ;  /* 0x00005a00000d7a02 */ /* 0x000fca0000000f00 */
[----:B------:R-:W-:Y:S01]  /*05f0*/  IMAD.U32 R4, RZ, RZ, UR4 ;  /* 0x00000004ff047e24 */ /* 0x000fe2000f8e00ff */
[----:B------:R-:W-:-:S05]  /*0600*/  MOV R5, UR5 ;  /* 0x0000000500057c02 */ /* 0x000fca0008000f00 */
[----:B------:R1:W5:Y:S01]  /*0610*/  @P1 LDG.E R13, [R4.64] ;  /* 0x0000000c040d1981 */ /* 0x000362000c1e1900 */
[----:B------:R-:W4:Y:S01]  /*0620*/  S2UR UR9, SR_CTAID.Y ;  /* 0x00000000000979c3 */ /* 0x000f220000002600 */
[----:B------:R-:W-:Y:S02]  /*0630*/  UMOV UR10, URZ ;  /* 0x0000003f000a7c82 */ /* 0x000fe40008000000 */
[----:B------:R-:W-:Y:S02]  /*0640*/  UMOV UR15, URZ ;  /* 0x0000003f000f7c82 */ /* 0x000fe40008000000 */
[----:B------:R-:W-:Y:S02]  /*0650*/  ULDC UR5, c[0x0][0x2ac] ;  /* 0x0000ab0000057ab9 */ /* 0x000fe40000000800 */
[----:B------:R-:W-:Y:S02]  /*0660*/  ULDC UR4, c[0x0][0x1d0] ;  /* 0x0000740000047ab9 */ /* 0x000fe40000000800 */
[----:B------:R-:W-:-:S02]  /*0670*/  UIMAD UR4, UR5, UR4, URZ ;  /* 0x00000004050472a4 */ /* 0x000fc4000f8e023f */
[----:B----4-:R-:W-:Y:S01]  /*0680*/  USHF.R.S32.HI UR8, URZ, 0x1f, UR9 ;  /* 0x0000001f3f087899 */ /* 0x010fe20008011409 */
[----:B--2---:R1:W2:Y:S08]  /*0690*/  @P2 R2UR UR10, R2 ;  /* 0x00000000020a23c2 */ /* 0x0042b000000e0000 */
[----:B---3--:R1:W3:Y:S02]  /*06a0*/  @P0 R2UR UR15, R0 ;  /* 0x00000000000f03c2 */ /* 0x0082e400000e0000 */
[----:B-123--:R-:W-:Y:S05]  /*06b0*/  @P1 BRA `(.L_x_21) ;  /* 0x0000004000001947 */ /* 0x00efea0003800000 */
[----:B------:R-:W-:Y:S05]  /*06c0*/  @!P0 BRA `(.L_x_21) ;  /* 0x0000003000008947 */ /* 0x000fea0003800000 */
[----:B------:R-:W2:Y:S04]  /*06d0*/  LDG.E R0, [R6.64] ;  /* 0x0000000c06007981 */ /* 0x000ea8000c1e1900 */
[----:B------:R-:W2:Y:S02]  /*06e0*/  LDG.E R2, [R6.64+0x4] ;  /* 0x0000040c06027981 */ /* 0x000ea4000c1e1900 */
[----:B--2--5:R-:W-:-:S02]  /*06f0*/  IADD3 R13, -R0, R2, RZ ;  /* 0x00000002000d7210 */ /* 0x024fc40007ffe1ff */
.L_x_21:
[----:B------:R-:W-:-:S04]  /*0700*/  ISETP.NE.U32.AND P0, PT, RZ, c[0x0][0x368], PT ;  /* 0x0000da00ff007a0c */ /* 0x000fc80003f05070 */
[----:B------:R-:W-:-:S13]  /*0710*/  ISETP.NE.AND.EX P0, PT, RZ, c[0x0][0x36c], PT, P0 ;  /* 0x0000db00ff007a0c */ /* 0x000fda0003f05300 */
[----:B------:R-:W-:Y:S05]  /*0720*/  @!P0 BRA `(.L_x_22) ;  /* 0x0000007000008947 */ /* 0x000fea0003800000 */
[----:B------:R-:W-:Y:S02]  /*0730*/  ULDC.64 UR4, c[0x0][0x368] ;  /* 0x0000da0000047ab9 */ /* 0x000fe40000000a00 */
[----:B------:R-:W-:-:S06]  /*0740*/  UIMAD.WIDE UR4, UR11, UR14, UR4 ;  /* 0x0000000e0b0472a5 */ /* 0x000fcc000f8e0204 */
[----:B------:R-:W-:Y:S02]  /*0750*/  MOV R2, UR4 ;  /* 0x0000000400027c02 */ /* 0x000fe40008000f00 */
[----:B------:R-:W-:-:S05]  /*0760*/  MOV R3, UR5 ;  /* 0x0000000500037c02 */ /* 0x000fca0008000f00 */
[----:B------:R-:W2:Y:S02]  /*0770*/  LDG.E R0, [R2.64] ;  /* 0x0000000c02007981 */ /* 0x000ea4000c1e1900 */
[----:B--2---:R1:W2:Y:S02]  /*0780*/  R2UR UR4, R0 ;  /* 0x00000000000473c2 */ /* 0x0042a400000e0000 */
[----:B-12---:R-:W-:Y:S05]  /*0790*/  BRA `(.L_x_23) ;  /* 0x000000c000007947 */ /* 0x006fea0003800000 */
.L_x_22:
[----:B------:R-:W-:-:S04]  /*07a0*/  ISETP.NE.U32.AND P0, PT, RZ, c[0x0][0x350], PT ;  /* 0x0000d400ff007a0c */ /* 0x000fc80003f05070 */
[----:B------:R-:W-:-:S13]  /*07b0*/  ISETP.NE.AND.EX P0, PT, RZ, c[0x0][0x354], PT, P0 ;  /* 0x0000d500ff007a0c */ /* 0x000fda0003f05300 */
[----:B------:R-:W-:Y:S05]  /*07c0*/  @!P0 BRA `(.L_x_23) ;  /* 0x0000009000008947 */ /* 0x000fea0003800000 */
[----:B------:R-:W-:Y:S02]  /*07d0*/  ULDC.64 UR4, c[0x0][0x350] ;  /* 0x0000d40000047ab9 */ /* 0x000fe40000000a00 */
[----:B------:R-:W-:-:S06]  /*07e0*/  UIMAD.WIDE UR4, UR11, UR14, UR4 ;  /* 0x0000000e0b0472a5 */ /* 0x000fcc000f8e0204 */
[----:B------:R-:W-:Y:S02]  /*07f0*/  MOV R2, UR4 ;  /* 0x0000000400027c02 */ /* 0x000fe40008000f00 */
[----:B------:R-:W-:-:S05]  /*0800*/  MOV R3, UR5 ;  /* 0x0000000500037c02 */ /* 0x000fca0008000f00 */
[----:B------:R-:W2:Y:S04]  /*0810*/  LDG.E R4, [R2.64] ;  /* 0x0000000c02047981 */ /* 0x000ea8000c1e1900 */
[----:B------:R-:W3:Y:S01]  /*0820*/  LDG.E R0, [R2.64+0x4] ;  /* 0x0000040c02007981 */ /* 0x000ee2000c1e1900 */
[----:B--2---:R-:W1:Y:S08]  /*0830*/  R2UR UR5, R4 ;  /* 0x00000000040573c2 */ /* 0x004e7000000e0000 */
[----:B---3--:R-:W1:Y:S02]  /*0840*/  R2UR UR4, R0 ;  /* 0x00000000000473c2 */ /* 0x008e6400000e0000 */
[----:B-1----:R-:W-:-:S06]  /*0850*/  UIADD3 UR4, -UR5, UR4, URZ ;  /* 0x0000000405047290 */ /* 0x002fcc000fffe13f */
.L_x_23:
[----:B------:R-:W-:Y:S01]  /*0860*/  UIADD3 UR7, -UR10, UR4, URZ ;  /* 0x000000040a077290 */ /* 0x000fe2000fffe13f */
[----:B------:R-:W-:Y:S01]  /*0870*/  PLOP3.LUT P2, PT, PT, PT, PT, 0x80, 0x0 ;  /* 0x000000000000781c */ /* 0x000fe20003f4f070 */
[----:B------:R-:W-:Y:S01]  /*0880*/  CS2R R10, SRZ ;  /* 0x00000000000a7805 */ /* 0x000fe2000001ff00 */
[----:B------:R-:W-:Y:S01]  /*0890*/  IMAD.MOV.U32 R130, RZ, RZ, RZ ;  /* 0x000000ffff827224 */ /* 0x000fe200078e00ff */
[----:B------:R-:W-:Y:S01]  /*08a0*/  UISETP.GE.AND UP0, UPT, UR7, 0x1, UPT ;  /* 0x000000010700788c */ /* 0x000fe2000bf06270 */
[----:B------:R-:W-:Y:S01]  /*08b0*/  CS2R R128, SRZ ;  /* 0x0000000000807805 */ /* 0x000fe2000001ff00 */
[----:B------:R-:W-:Y:S01]  /*08c0*/  UIADD3 UR4, UR7, 0x3f, URZ ;  /* 0x0000003f07047890 */ /* 0x000fe2000fffe03f */
[----:B------:R-:W-:Y:S01]  /*08d0*/  CS2R R14, SRZ ;  /* 0x00000000000e7805 */ /* 0x000fe2000001ff00 */
[----:B------:R-:W-:Y:S01]  /*08e0*/  IMAD.MOV.U32 R126, RZ, RZ, RZ ;  /* 0x000000ffff7e7224 */ /* 0x000fe200078e00ff */
[----:B------:R-:W-:Y:S01]  /*08f0*/  CS2R R124, SRZ ;  /* 0x00000000007c7805 */ /* 0x000fe2000001ff00 */
[----:B------:R-:W-:Y:S01]  /*0900*/  PLOP3.LUT P0, PT, PT, PT, UP0, 0x80, 0x0 ;  /* 0x000000000000781c */ /* 0x000fe20003f0f008 */
[----:B------:R-:W-:Y:S01]  /*0910*/  USHF.R.S32.HI UR6, URZ, 0x1f, UR4 ;  /* 0x0000001f3f067899 */ /* 0x000fe20008011404 */
[----:B------:R-:W-:Y:S01]  /*0920*/  MOV R122, RZ ;  /* 0x000000ff007a7202 */ /* 0x000fe20000000f00 */
[----:B------:R-:W-:Y:S01]  /*0930*/  CS2R R120, SRZ ;  /* 0x0000000000787805 */ /* 0x000fe2000001ff00 */
[----:B------:R-:W-:Y:S01]  /*0940*/  CS2R R118, SRZ ;  /* 0x0000000000767805 */ /* 0x000fe2000001ff00 */
[----:B------:R-:W-:Y:S01]  /*0950*/  ULEA.HI UR6, UR6, UR4, URZ, 0x6 ;  /* 0x0000000406067291 */ /* 0x000fe2000f8f303f */
[----:B------:R-:W-:Y:S01]  /*0960*/  CS2R R116, SRZ ;  /* 0x0000000000747805 */ /* 0x000fe2000001ff00 */
[----:B------:R-:W-:Y:S01]  /*0970*/  CS2R R16, SRZ ;  /* 0x0000000000107805 */ /* 0x000fe2000001ff00 */
[----:B------:R-:W-:Y:S01]  /*0980*/  IMAD.MOV.U32 R114, RZ, RZ, RZ ;  /* 0x000000ffff727224 */ /* 0x000fe200078e00ff */
[----:B------:R-:W-:Y:S01]  /*0990*/  CS2R R112, SRZ ;  /* 0x0000000000707805 */ /* 0x000fe2000001ff00 */
[----:B------:R-:W-:Y:S01]  /*09a0*/  CS2R R18, SRZ ;  /* 0x0000000000127805 */ /* 0x000fe2000001ff00 */
[----:B------:R-:W-:Y:S01]  /*09b0*/  MOV R110, RZ ;  /* 0x000000ff006e7202 */ /* 0x000fe20000000f00 */
[----:B------:R-:W-:Y:S01]  /*09c0*/  CS2R R108, SRZ ;  /* 0x00000000006c7805 */ /* 0x000fe2000001ff00 */
[----:B------:R-:W-:Y:S01]  /*09d0*/  CS2R R106, SRZ ;  /* 0x00000000006a7805 */ /* 0x000fe2000001ff00 */
[----:B------:R-:W-:Y:S01]  /*09e0*/  CS2R R20, SRZ ;  /* 0x0000000000147805 */ /* 0x000fe2000001ff00 */
[----:B------:R-:W-:Y:S01]  /*09f0*/  IMAD.MOV.U32 R104, RZ, RZ, RZ ;  /* 0x000000ffff687224 */ /* 0x000fe200078e00ff */
[----:B------:R-:W-:Y:S01]  /*0a00*/  CS2R R102, SRZ ;  /* 0x0000000000667805 */ /* 0x000fe2000001ff00 */
[----:B------:R-:W-:Y:S01]  /*0a10*/  MOV R23, RZ ;  /* 0x000000ff00177202 */ /* 0x000fe20000000f00 */
[----:B------:R-:W-:Y:S01]  /*0a20*/  IMAD.MOV.U32 R100, RZ, RZ, RZ ;  /* 0x000000ffff647224 */ /* 0x000fe200078e00ff */
[----:B------:R-:W-:Y:S01]  /*0a30*/  CS2R R98, SRZ ;  /* 0x0000000000627805 */ /* 0x000fe2000001ff00 */
[----:B------:R-:W-:Y:S01]  /*0a40*/  CS2R R24, SRZ ;  /* 0x0000000000187805 */ /* 0x000fe2000001ff00 */
[----:B------:R-:W-:Y:S01]  /*0a50*/  MOV R96, RZ ;  /* 0x000000ff00607202 */ /* 0x000fe20000000f00 */
[----:B------:R-:W-:Y:S01]  /*0a60*/  CS2R R94, SRZ ;  /* 0x00000000005e7805 */ /* 0x000fe2000001ff00 */
        /* <DEDUP_REMOVED lines=27> */
[----:B------:R-:W-:Y:S01]  /*0c20*/  CS2R R46, SRZ ;  /* 0x00000000002e7805 */ /* 0x000fe2000001ff00 */
[----:B------:R-:W-:Y:S01]  /*0c30*/  CS2R R8, SRZ ;  /* 0x0000000000087805 */ /* 0x000fe2000001ff00 */
[----:B------:R-:W-:Y:S01]  /*0c40*/  CS2R R42, SRZ ;  /* 0x00000000002a7805 */ /* 0x000fe2000001ff00 */
[----:B------:R-:W-:Y:S01]  /*0c50*/  IMAD.MOV.U32 R41, RZ, RZ, RZ ;  /* 0x000000ffff297224 */ /* 0x000fe200078e00ff */
        /* <DEDUP_REMOVED lines=19> */
[----:B------:R-:W-:Y:S05]  /*0d90*/  @!P0 BRA `(.L_x_24) ;  /* 0x0000955000008947 */ /* 0x000fea0003800000 */
[----:B------:R-:W-:Y:S02]  /*0da0*/  ULDC.64 UR4, c[0x0][0x340] ;  /* 0x0000d00000047ab9 */ /* 0x000fe40000000a00 */
[----:B------:R-:W-:-:S04]  /*0db0*/  UISETP.NE.U32.AND UP0, UPT, URZ, UR4, UPT ;  /* 0x000000043f00728c */ /* 0x000fc8000bf05070 */
[----:B------:R-:W-:-:S03]  /*0dc0*/  UISETP.NE.AND.EX UP0, UPT, URZ, UR5, UPT, UP0 ;  /* 0x000000053f00728c */ /* 0x000fc6000bf05300 */
[----:B------:R-:W-:-:S03]  /*0dd0*/  ULDC.64 UR4, c[0x0][0x340] ;  /* 0x0000d00000047ab9 */ /* 0x000fc60000000a00 */
[----:B------:R-:W-:-:S05]  /*0de0*/  PLOP3.LUT P0, PT, PT, PT, UP0, 0x80, 0x0 ;  /* 0x000000000000781c */ /* 0x000fca0003f0f008 */
[----:B------:R-:W-:-:S06]  /*0df0*/  @UP0 UIMAD.WIDE UR4, UR11, UR14, UR4 ;  /* 0x0000000e0b0402a5 */ /* 0x000fcc000f8e0204 */
[----:B------:R-:W-:Y:S02]  /*0e00*/  IMAD.U32 R2, RZ, RZ, UR4 ;  /* 0x00000004ff027e24 */ /* 0x000fe4000f8e00ff */
[----:B------:R-:W-:Y:S01]  /*0e10*/  IMAD.U32 R3, RZ, RZ, UR5 ;  /* 0x00000005ff037e24 */ /* 0x000fe2000f8e00ff */
[----:B------:R-:W-:Y:S01]  /*0e20*/  SHF.R.S32.HI R32, RZ, 0x1f, R85 ;  /* 0x0000001fff207819 */ /* 0x000fe20000011455 */
[----:B------:R-:W-:Y:S01]  /*0e30*/  USHF.R.S32.HI UR6, URZ, 0x6, UR6 ;  /* 0x000000063f067899 */ /* 0x000fe20008011406 */
[----:B------:R-:W-:Y:S01]  /*0e40*/  IMAD.MOV.U32 R88, RZ, RZ, c[0x0][0x2b8] ;  /* 0x0000ae00ff587624 */ /* 0x000fe200078e00ff */
[----:B------:R-:W-:Y:S01]  /*0e50*/  ULDC.64 UR4, c[0x0][0x2b0] ;  /* 0x0000ac0000047ab9 */ /* 0x000fe20000000a00 */
[----:B------:R-:W-:Y:S01]  /*0e60*/  LEA.HI R18, R32, R85, RZ, 0x3 ;  /* 0x0000005520127211 */ /* 0x000fe200078f18ff */
[----:B------:R-:W2:Y:S01]  /*0e70*/  @P0 LDG.E R0, [R2.64] ;  /* 0x0000000c02000981 */ /* 0x000ea2000c1e1900 */
[----:B------:R-:W-:-:S03]  /*0e80*/  IMAD.MOV.U32 R19, RZ, RZ, RZ ;  /* 0x000000ffff137224 */ /* 0x000fc600078e00ff */
[----:B------:R-:W-:Y:S01]  /*0e90*/  BAR.SYNC.DEFER_BLOCKING 0x0 ;  /* 0x0000000000007b1d */ /* 0x000fe20000010000 */
[----:B------:R-:W-:Y:S02]  /*0ea0*/  SHF.R.S32.HI R21, RZ, 0x3, R18 ;  /* 0x00000003ff157819 */ /* 0x000fe40000011412 */
[----:B------:R-:W-:-:S03]  /*0eb0*/  ISETP.NE.AND P1, PT, R88, 0x1, PT ;  /* 0x000000015800780c */ /* 0x000fc60003f25270 */
[----:B------:R-:W1:Y:S01]  /*0ec0*/  S2R R17, SR_CTAID.X ;  /* 0x0000000000117919 */ /* 0x000e620000002500 */
[----:B------:R-:W-:Y:S01]  /*0ed0*/  USEL UR19, UR11, URZ, !UP1 ;  /* 0x0000003f0b137287 */ /* 0x000fe2000c800000 */
[----:B-----5:R-:W-:Y:S01]  /*0ee0*/  IMAD R13, R13, c[0x0][0x2c4], RZ ;  /* 0x0000b1000d0d7a24 */ /* 0x020fe200078e02ff */
[----:B--2---:R2:W3:Y:S02]  /*0ef0*/  @P0 R2UR UR18, R0 ;  /* 0x00000000001203c2 */ /* 0x0044e400000e0000 */
[----:B---3--:R-:W-:Y:S02]  /*0f00*/  @!UP0 UMOV UR18, UR11 ;  /* 0x0000000b00128c82 */ /* 0x008fe40008000000 */
[----:B------:R-:W-:Y:S02]  /*0f10*/  USHF.R.S32.HI UR14, URZ, 0x1f, UR18 ;  /* 0x0000001f3f0e7899 */ /* 0x000fe40008011412 */
[----:B------:R-:W-:Y:S02]  /*0f20*/  UIMAD.WIDE.U32 UR16, UR18, UR4, URZ ;  /* 0x00000004121072a5 */ /* 0x000fe4000f8e003f */
[----:B------:R-:W-:-:S04]  /*0f30*/  UIMAD UR14, UR14, UR4, URZ ;  /* 0x000000040e0e72a4 */ /* 0x000fc8000f8e023f */
[----:B------:R-:W-:Y:S01]  /*0f40*/  UIMAD UR14, UR18, UR5, UR14 ;  /* 0x00000005120e72a4 */ /* 0x000fe2000f8e020e */
[----:B--2---:R-:W-:-:S03]  /*0f50*/  LOP3.LUT R0, R18, 0xfffffff8, RZ, 0xc0, !PT ;  /* 0xfffffff812007812 */ /* 0x004fc600078ec0ff */
[----:B------:R-:W-:Y:S02]  /*0f60*/  UIADD3 UR14, UR17, UR14, URZ ;  /* 0x0000000e110e7290 */ /* 0x000fe4000fffe03f */
[----:B------:R-:W-:Y:S01]  /*0f70*/  USHF.R.S32.HI UR18, URZ, 0x1f, UR15 ;  /* 0x0000001f3f127899 */ /* 0x000fe2000801140f */
[----:B------:R-:W-:Y:S01]  /*0f80*/  IMAD.IADD R20, R85, 0x1, -R0 ;  /* 0x0000000155147824 */ /* 0x000fe200078e0a00 */
[----:B------:R-:W-:Y:S01]  /*0f90*/  ULDC.64 UR4, c[0x0][0x178] ;  /* 0x00005e0000047ab9 */ /* 0x000fe20000000a00 */
[----:B------:R-:W-:Y:S02]  /*0fa0*/  IMAD.U32 R0, RZ, RZ, UR6 ;  /* 0x00000006ff007e24 */ /* 0x000fe4000f8e00ff */
[----:B------:R-:W-:-:S04]  /*0fb0*/  IMAD R87, R20, 0x20, R21 ;  /* 0x0000002014577824 */ /* 0x000fc800078e0215 */
[--C-:B------:R-:W-:Y:S01]  /*0fc0*/  IMAD R0, R0, 0x40, R87.reuse ;  /* 0x0000004000007824 */ /* 0x100fe200078e0257 */
[----:B------:R-:W-:Y:S02]  /*0fd0*/  UIMAD UR18, UR18, UR4, URZ ;  /* 0x00000004121272a4 */ /* 0x000fe4000f8e023f */
[----:B------:R-:W-:Y:S01]  /*0fe0*/  UIMAD.WIDE.U32 UR20, UR15, UR4, URZ ;  /* 0x000000040f1472a5 */ /* 0x000fe2000f8e003f */
[----:B-1----:R-:W-:Y:S01]  /*0ff0*/  IMAD R4, R17, 0x80, R87 ;  /* 0x0000008011047824 */ /* 0x002fe200078e0257 */
[----:B------:R-:W-:Y:S01]  /*1000*/  IADD3 R0, R0, -0x40, RZ ;  /* 0xffffffc000007810 */ /* 0x000fe20007ffe0ff */
[----:B------:R-:W-:Y:S01]  /*1010*/  IMAD.SHL.U32 R133, R20, 0x8, RZ ;  /* 0x0000000814857824 */ /* 0x000fe200078e00ff */
[----:B------:R-:W-:Y:S02]  /*1020*/  STL [R1+0x84], R87 ;  /* 0x0000845701007387 */ /* 0x000fe40000100800 */
[C---:B------:R-:W-:Y:S02]  /*1030*/  ISETP.GE.AND P0, PT, R0.reuse, UR7, PT ;  /* 0x0000000700007c0c */ /* 0x040fe4000bf06270 */
[----:B------:R-:W-:-:S02]  /*1040*/  IADD3 R16, R0, UR10, RZ ;  /* 0x0000000a00107c10 */ /* 0x000fc4000fffe0ff */
[----:B------:R-:W-:-:S03]  /*1050*/  ISETP.GT.OR P0, PT, R87, 0x3f, P0 ;  /* 0x0000003f5700780c */ /* 0x000fc60000704670 */
[----:B------:R-:W-:-:S04]  /*1060*/  @P1 IMAD.HI.U32 R0, R16, c[0x0][0x2bc], RZ ;  /* 0x0000af0010001a27 */ /* 0x000fc800078e00ff */
[----:B------:R-:W-:Y:S01]  /*1070*/  IMAD.MOV.U32 R12, RZ, RZ, R16 ;  /* 0x000000ffff0c7224 */ /* 0x000fe200078e0010 */
[----:B------:R-:W-:-:S05]  /*1080*/  @P1 SHF.R.U32.HI R12, RZ, c[0x0][0x2c0], R0 ;  /* 0x0000b000ff0c1a19 */ /* 0x000fca0000011600 */
[----:B------:R-:W-:-:S04]  /*1090*/  @!P0 IADD3 R0, P2, R12, UR16, RZ ;  /* 0x000000100c008c10 */ /* 0x000fc8000ff5e0ff */
[----:B------:R-:W-:Y:S02]  /*10a0*/  @!P0 LEA R2, P1, R0, c[0x0][0x2a0], 0x2 ;  /* 0x0000a80000028a11 */ /* 0x000fe400078210ff */
[----:B------:R-:W-:-:S04]  /*10b0*/  @!P0 LEA.HI.X.SX32 R3, R12, UR14, 0x1, P2 ;  /* 0x0000000e0c038c11 */ /* 0x000fc800090f0eff */
[----:B------:R-:W-:-:S05]  /*10c0*/  @!P0 LEA.HI.X R3, R0, c[0x0][0x2a4], R3, 0x2, P1 ;  /* 0x0000a90000038a11 */ /* 0x000fca00008f1403 */
[----:B------:R1:W2:Y:S01]  /*10d0*/  @!P0 LDG.E R19, [R2.64] ;  /* 0x0000000c02138981 */ /* 0x0002a2000c1e1900 */
[----:B------:R-:W-:Y:S01]  /*10e0*/  IMAD.MOV.U32 R0, RZ, RZ, c[0x0][0x2c4] ;  /* 0x0000b100ff007624 */ /* 0x000fe200078e00ff */
[----:B------:R-:W-:Y:S01]  /*10f0*/  UIMAD UR18, UR15, UR5, UR18 ;  /* 0x000000050f1272a4 */ /* 0x000fe2000f8e0212 */
[----:B------:R-:W-:Y:S01]  /*1100*/  IMAD R17, R17, 0x80, R21 ;  /* 0x0000008011117824 */ /* 0x000fe200078e0215 */
[C---:B------:R-:W-:Y:S01]  /*1110*/  IADD3 R52, R133.reuse, 0x40, RZ ;  /* 0x0000004085347810 */ /* 0x040fe20007ffe0ff */
[----:B------:R-:W-:Y:S01]  /*1120*/  ULDC.64 UR4, c[0x0][0x1b8] ;  /* 0x00006e0000047ab9 */ /* 0x000fe20000000a00 */
[----:B------:R-:W-:Y:S01]  /*1130*/  ISETP.NE.AND P0, PT, R0, 0x1, PT ;  /* 0x000000010000780c */ /* 0x000fe20003f05270 */
[----:B------:R-:W-:Y:S01]  /*1140*/  UIADD3 UR21, UR21, UR18, URZ ;  /* 0x0000001215157290 */ /* 0x000fe2000fffe03f */
[----:B------:R-:W-:Y:S01]  /*1150*/  IMAD.MOV.U32 R0, RZ, RZ, R4 ;  /* 0x000000ffff007224 */ /* 0x000fe200078e0004 */
[----:B------:R-:W-:Y:S01]  /*1160*/  UIMAD UR15, UR8, UR4, URZ ;  /* 0x00000004080f72a4 */ /* 0x000fe2000f8e023f */
[C---:B------:R-:W-:Y:S01]  /*1170*/  IADD3 R53, R133.reuse, 0x80, RZ ;  /* 0x0000008085357810 */ /* 0x040fe20007ffe0ff */
[----:B------:R-:W-:Y:S01]  /*1180*/  USHF.R.S32.HI UR18, URZ, 0x1f, UR11 ;  /* 0x0000001f3f127899 */ /* 0x000fe2000801140b */
[C---:B------:R-:W-:Y:S01]  /*1190*/  IADD3 R23, R133.reuse, 0xc0, RZ ;  /* 0x000000c085177810 */ /* 0x040fe20007ffe0ff */
[----:B------:R-:W-:Y:S01]  /*11a0*/  UIMAD UR15, UR9, UR5, UR15 ;  /* 0x00000005090f72a4 */ /* 0x000fe2000f8e020f */
[----:B------:R-:W-:Y:S01]  /*11b0*/  ISETP.GE.AND P4, PT, R133, c[0x0][0x198], PT ;  /* 0x0000660085007a0c */ /* 0x000fe20003f86270 */
[----:B------:R-:W-:Y:S01]  /*11c0*/  UIMAD.WIDE.U32 UR20, UR9, UR4, UR20 ;  /* 0x00000004091472a5 */ /* 0x000fe2000f8e0014 */
[----:B------:R-:W-:Y:S01]  /*11d0*/  ISETP.GE.AND P3, PT, R52, c[0x0][0x198], PT ;  /* 0x0000660034007a0c */ /* 0x000fe20003f66270 */
[----:B------:R-:W-:Y:S01]  /*11e0*/  USEL UR18, UR18, URZ, !UP1 ;  /* 0x0000003f12127287 */ /* 0x000fe2000c800000 */
[----:B------:R-:W-:Y:S01]  /*11f0*/  ISETP.GE.AND P2, PT, R53, c[0x0][0x198], PT ;  /* 0x0000660035007a0c */ /* 0x000fe20003f46270 */
[----:B------:R-:W-:Y:S01]  /*1200*/  ULDC.64 UR4, c[0x0][0x1c0] ;  /* 0x0000700000047ab9 */ /* 0x000fe20000000a00 */
[----:B------:R-:W-:Y:S01]  /*1210*/  ISETP.GE.AND P5, PT, R23, c[0x0][0x198], PT ;  /* 0x0000660017007a0c */ /* 0x000fe20003fa6270 */
[----:B------:R-:W-:Y:S01]  /*1220*/  UIMAD UR18, UR18, UR4, URZ ;  /* 0x00000004121272a4 */ /* 0x000fe2000f8e023f */
[----:B------:R-:W-:Y:S01]  /*1230*/  LOP3.LUT P6, RZ, R20, 0x2, RZ, 0xc0, !PT ;  /* 0x0000000214ff7812 */ /* 0x000fe200078cc0ff */
[----:B------:R-:W-:Y:S01]  /*1240*/  UIADD3 UR21, UR21, UR15, URZ ;  /* 0x0000000f15157290 */ /* 0x000fe2000fffe03f */
[----:B------:R-:W-:Y:S01]  /*1250*/  LEA.HI R84, R32, R85, RZ, 0x5 ;  /* 0x0000005520547211 */ /* 0x000fe200078f28ff */
[----:B-1----:R-:W-:Y:S01]  /*1260*/  @P0 IMAD.HI.U32 R2, R4, c[0x0][0x2c8], RZ ;  /* 0x0000b20004020a27 */ /* 0x002fe200078e00ff */
[----:B------:R-:W-:-:S02]  /*1270*/  UIMAD UR5, UR19, UR5, UR18 ;  /* 0x00000005130572a4 */ /* 0x000fc4000f8e0212 */
[----:B------:R-:W-:Y:S01]  /*1280*/  UIMAD.WIDE.U32 UR20, UR19, UR4, UR20 ;  /* 0x00000004131472a5 */ /* 0x000fe2000f8e0014 */
[----:B------:R-:W-:Y:S01]  /*1290*/  IMAD.SHL.U32 R232, R84, 0x20, RZ ;  /* 0x0000002054e87824 */ /* 0x000fe200078e00ff */
[----:B------:R-:W-:Y:S01]  /*12a0*/  @P0 SHF.R.U32.HI R0, RZ, c[0x0][0x2cc], R2 ;  /* 0x0000b300ff000a19 */ /* 0x000fe20000011602 */
[----:B------:R-:W-:Y:S02]  /*12b0*/  UISETP.GE.AND UP0, UPT, UR7, 0x41, UPT ;  /* 0x000000410700788c */ /* 0x000fe4000bf06270 */
[----:B------:R-:W-:Y:S01]  /*12c0*/  UIADD3 UR5, UR21, UR5, URZ ;  /* 0x0000000515057290 */ /* 0x000fe2000fffe03f */
[--C-:B------:R-:W-:Y:S01]  /*12d0*/  SHF.R.S32.HI R6, RZ, 0x1f, R0.reuse ;  /* 0x0000001fff067819 */ /* 0x100fe20000011400 */
[----:B------:R-:W-:Y:S01]  /*12e0*/  IMAD.MOV R5, RZ, RZ, -R0 ;  /* 0x000000ffff057224 */ /* 0x000fe200078e0a00 */
[----:B------:R-:W-:Y:S01]  /*12f0*/  LOP3.LUT R232, R232, 0x7ffffc00, RZ, 0xc0, !PT ;  /* 0x7ffffc00e8e87812 */ /* 0x000fe200078ec0ff */
[----:B------:R-:W-:Y:S02]  /*1300*/  IMAD.U32 R3, RZ, RZ, UR21 ;  /* 0x00000015ff037e24 */ /* 0x000fe4000f8e00ff */
[----:B------:R-:W-:-:S02]  /*1310*/  IMAD.U32 R2, RZ, RZ, UR20 ;  /* 0x00000014ff027e24 */ /* 0x000fc4000f8e00ff */
[----:B------:R-:W-:Y:S01]  /*1320*/  IMAD.U32 R3, RZ, RZ, UR5 ;  /* 0x00000005ff037e24 */ /* 0x000fe2000f8e00ff */
[----:B------:R-:W-:Y:S01]  /*1330*/  ULDC.64 UR4, c[0x0][0x1e8] ;  /* 0x00007a0000047ab9 */ /* 0x000fe20000000a00 */
[----:B------:R-:W-:Y:S01]  /*1340*/  IMAD R6, R6, c[0x0][0x1b0], RZ ;  /* 0x00006c0006067a24 */ /* 0x000fe200078e02ff */
[----:B------:R-:W-:Y:S01]  /*1350*/  UIMAD UR15, UR8, UR4, URZ ;  /* 0x00000004080f72a4 */ /* 0x000fe2000f8e023f */
[----:B------:R-:W-:Y:S01]  /*1360*/  IMAD R4, R5, c[0x0][0x2c4], R4 ;  /* 0x0000b10005047a24 */ /* 0x000fe200078e0204 */
[----:B------:R-:W-:Y:S01]  /*1370*/  UIMAD.WIDE.U32 UR18, UR9, UR4, URZ ;  /* 0x00000004091272a5 */ /* 0x000fe2000f8e003f */
[C---:B------:R-:W-:Y:S01]  /*1380*/  IMAD R5, R0.reuse, c[0x0][0x1b4], R6 ;  /* 0x00006d0000057a24 */ /* 0x040fe200078e0206 */
[----:B------:R-:W-:Y:S01]  /*1390*/  UIMAD UR15, UR9, UR5, UR15 ;  /* 0x00000005090f72a4 */ /* 0x000fe2000f8e020f */
[----:B------:R-:W-:Y:S01]  /*13a0*/  IMAD.WIDE.U32 R2, R0, c[0x0][0x1b0], R2 ;  /* 0x00006c0000027a25 */ /* 0x000fe200078e0002 */
[----:B------:R-:W-:Y:S01]  /*13b0*/  SHF.R.S32.HI R0, RZ, 0x1f, R4 ;  /* 0x0000001fff007819 */ /* 0x000fe20000011404 */
[----:B------:R-:W-:-:S02]  /*13c0*/  ULDC.64 UR4, c[0x0][0x210] ;  /* 0x0000840000047ab9 */ /* 0x000fc40000000a00 */
[----:B------:R-:W-:Y:S01]  /*13d0*/  IMAD.IADD R3, R3, 0x1, R5 ;  /* 0x0000000103037824 */ /* 0x000fe200078e0205 */
[----:B------:R-:W-:Y:S01]  /*13e0*/  UIADD3 UR15, UR19, UR15, URZ ;  /* 0x0000000f130f7290 */ /* 0x000fe2000fffe03f */
[----:B------:R-:W-:Y:S01]  /*13f0*/  IMAD R0, R0, c[0x0][0x1a8], RZ ;  /* 0x00006a0000007a24 */ /* 0x000fe200078e02ff */
[----:B------:R-:W-:Y:S01]  /*1400*/  UIMAD.WIDE.U32 UR20, UR9, UR4, URZ ;  /* 0x00000004091472a5 */ /* 0x000fe2000f8e003f */
[----:B------:R-:W-:Y:S01]  /*1410*/  IMAD.SHL.U32 R5, R21, 0x40, RZ ;  /* 0x0000004015057824 */ /* 0x000fe200078e00ff */
[----:B------:R-:W-:Y:S01]  /*1420*/  UIMAD UR4, UR8, UR4, URZ ;  /* 0x00000004080472a4 */ /* 0x000fe2000f8e023f */
[C---:B------:R-:W-:Y:S02]  /*1430*/  IMAD R6, R4.reuse, c[0x0][0x1ac], R0 ;  /* 0x00006b0004067a24 */ /* 0x040fe400078e0200 */
[----:B------:R-:W-:Y:S01]  /*1440*/  IMAD.WIDE.U32 R2, R4, c[0x0][0x1a8], R2 ;  /* 0x00006a0004027a25 */ /* 0x000fe200078e0002 */
[----:B------:R-:W-:Y:S01]  /*1450*/  LOP3.LUT R0, R5, 0x1c0, RZ, 0xc0, !PT ;  /* 0x000001c005007812 */ /* 0x000fe200078ec0ff */
[----:B------:R-:W-:-:S02]  /*1460*/  UIMAD UR5, UR9, UR5, UR4 ;  /* 0x00000005090572a4 */ /* 0x000fc4000f8e0204 */
[----:B------:R-:W-:Y:S01]  /*1470*/  ULEA UR4, UR6, 0xffffffc0, 0x6 ;  /* 0xffffffc006047891 */ /* 0x000fe2000f8e303f */
[----:B------:R-:W-:Y:S01]  /*1480*/  SHF.R.U32.HI R5, RZ, 0x3, R0 ;  /* 0x00000003ff057819 */ /* 0x000fe20000011600 */
[----:B------:R-:W-:Y:S01]  /*1490*/  UIADD3 UR5, UR21, UR5, URZ ;  /* 0x0000000515057290 */ /* 0x000fe2000fffe03f */
[----:B------:R-:W-:Y:S01]  /*14a0*/  LOP3.LUT R4, R0, 0x38, R133, 0xf8, !PT ;  /* 0x0000003800047812 */ /* 0x000fe200078ef885 */
[----:B------:R-:W-:Y:S01]  /*14b0*/  IMAD.IADD R0, R3, 0x1, R6 ;  /* 0x0000000103007824 */ /* 0x000fe200078e0206 */
[----:B------:R-:W-:Y:S01]  /*14c0*/  LEA R15, P0, R2, c[0x0][0x160], 0x1 ;  /* 0x00005800020f7a11 */ /* 0x000fe200078008ff */
[----:B------:R-:W-:Y:S01]  /*14d0*/  UIADD3 UR4, UR7, -UR4, URZ ;  /* 0x8000000407047290 */ /* 0x000fe2000fffe03f */
[----:B------:R-:W-:Y:S02]  /*14e0*/  LEA.HI R3, R32, R85, RZ, 0x6 ;  /* 0x0000005520037211 */ /* 0x000fe400078f30ff */
[----:B------:R-:W-:Y:S02]  /*14f0*/  LEA.HI.X R14, R2, c[0x0][0x164], R0, 0x1, P0 ;  /* 0x00005900020e7a11 */ /* 0x000fe400000f0c00 */
[----:B------:R-:W-:Y:S01]  /*1500*/  SHFL.IDX PT, R2, R15, RZ, 0x181f ;  /* 0x00181fff0f027589 */ /* 0x000fe200000e0000 */
[----:B------:R-:W-:Y:S01]  /*1510*/  IMAD.SHL.U32 R0, R3, 0x8, RZ ;  /* 0x0000000803007824 */ /* 0x000fe200078e00ff */
[----:B------:R-:W-:-:S02]  /*1520*/  LOP3.LUT R4, R4, R5, RZ, 0x3c, !PT ;  /* 0x0000000504047212 */ /* 0x000fc400078e3cff */
[----:B------:R-:W1:Y:S01]  /*1530*/  SHFL.IDX PT, R3, R14, RZ, 0x181f ;  /* 0x00181fff0e037589 */ /* 0x000e6200000e0000 */
[----:B------:R-:W-:Y:S02]  /*1540*/  ISETP.GE.AND P0, PT, R17, R13, PT ;  /* 0x0000000d1100720c */ /* 0x000fe40003f06270 */
[----:B------:R-:W-:Y:S02]  /*1550*/  LOP3.LUT R6, R4, 0xfffffe00, R0, 0xf8, !PT ;  /* 0xfffffe0004067812 */ /* 0x000fe400078ef800 */
[----:B------:R-:W-:Y:S02]  /*1560*/  SHF.R.S32.HI R5, RZ, 0x1f, R52 ;  /* 0x0000001fff057819 */ /* 0x000fe40000011434 */
[----:B------:R-:W-:Y:S01]  /*1570*/  SHF.R.S32.HI R4, RZ, 0x1f, R53 ;  /* 0x0000001fff047819 */ /* 0x000fe20000011435 */
[----:B------:R-:W-:Y:S01]  /*1580*/  IMAD.SHL.U32 R86, R6, 0x2, RZ ;  /* 0x0000000206567824 */ /* 0x000fe200078e00ff */
[----:B------:R-:W-:Y:S02]  /*1590*/  SHF.R.S32.HI R0, RZ, 0x1f, R23 ;  /* 0x0000001fff007819 */ /* 0x000fe40000011417 */
[----:B------:R-:W-:-:S02]  /*15a0*/  LEA.HI R5, R5, R52, RZ, 0x3 ;  /* 0x0000003405057211 */ /* 0x000fc400078f18ff */
[----:B------:R-:W-:Y:S02]  /*15b0*/  LEA.HI R4, R4, R53, RZ, 0x3 ;  /* 0x0000003504047211 */ /* 0x000fe400078f18ff */
[----:B------:R-:W-:Y:S02]  /*15c0*/  LEA.HI R0, R0, R23, RZ, 0x3 ;  /* 0x0000001700007211 */ /* 0x000fe400078f18ff */
[----:B------:R-:W-:Y:S02]  /*15d0*/  LOP3.LUT R134, R5, 0xfffffff8, RZ, 0xc0, !PT ;  /* 0xfffffff805867812 */ /* 0x000fe400078ec0ff */
[----:B------:R-:W-:Y:S01]  /*15e0*/  LOP3.LUT R176, R4, 0xfffffff8, RZ, 0xc0, !PT ;  /* 0xfffffff804b07812 */ /* 0x000fe200078ec0ff */
[----:B------:R-:W-:Y:S01]  /*15f0*/  SHFL.IDX PT, R5, R14, 0x1, 0x181f ;  /* 0x00381f000e057f89 */ /* 0x000fe200000e0000 */
[----:B------:R-:W-:Y:S02]  /*1600*/  LOP3.LUT R177, R0, 0xfffffff8, RZ, 0xc0, !PT ;  /* 0xfffffff800b17812 */ /* 0x000fe400078ec0ff */
[----:B------:R-:W-:Y:S01]  /*1610*/  IADD3 R0, R17, 0x20, RZ ;  /* 0x0000002011007810 */ /* 0x000fe20007ffe0ff */
[----:B------:R-:W3:Y:S01]  /*1620*/  SHFL.IDX PT, R4, R15, 0x1, 0x181f ;  /* 0x00381f000f047f89 */ /* 0x000ee200000e0000 */
[----:B-1----:R-:W-:Y:S01]  /*1630*/  @!P0 IMAD.WIDE R10, R133, 0x2, R2 ;  /* 0x00000002850a8825 */ /* 0x002fe200078e0202 */
[----:B------:R-:W-:-:S02]  /*1640*/  IADD3 R21, -R21, UR4, RZ ;  /* 0x0000000415157c10 */ /* 0x000fc4000fffe1ff */
[----:B------:R-:W-:Y:S01]  /*1650*/  SHF.R.S32.HI R178, RZ, 0x1f, R134 ;  /* 0x0000001fffb27819 */ /* 0x000fe20000011486 */
[----:B------:R-:W-:Y:S01]  /*1660*/  @!P0 IMAD.WIDE R8, R134, 0x2, R2 ;  /* 0x0000000286088825 */ /* 0x000fe200078e0202 */
[----:B------:R1:W-:Y:S01]  /*1670*/  @!P0 LDGSTS.E.BYPASS.LTC128B.128 [R86+0x100], [R10.64], !P4 ;  /* 0x001000000a568fae */ /* 0x0003e2000e101d4c */
[----:B------:R-:W-:Y:S02]  /*1680*/  SHF.R.S32.HI R179, RZ, 0x1f, R176 ;  /* 0x0000001fffb37819 */ /* 0x000fe400000114b0 */
[--C-:B------:R-:W-:Y:S01]  /*1690*/  @!P0 IMAD.WIDE R6, R176, 0x2, R2.reuse ;  /* 0x00000002b0068825 */ /* 0x100fe200078e0202 */
[----:B------:R3:W-:Y:S03]  /*16a0*/  @!P0 LDGSTS.E.BYPASS.LTC128B.128 [R86+0x4100], [R8.64], !P3 ;  /* 0x0410000008568fae */ /* 0x0007e6000d901d4c */
[----:B------:R-:W-:Y:S01]  /*16b0*/  @!P0 IMAD.WIDE R2, R177, 0x2, R2 ;  /* 0x00000002b1028825 */ /* 0x000fe200078e0202 */
[----:B------:R4:W-:Y:S04]  /*16c0*/  @!P0 LDGSTS.E.BYPASS.LTC128B.128 [R86+0x8100], [R6.64], !P2 ;  /* 0x0810000006568fae */ /* 0x0009e8000d101d4c */
[----:B------:R4:W-:Y:S01]  /*16d0*/  @!P0 LDGSTS.E.BYPASS.LTC128B.128 [R86+0xc100], [R2.64], !P5 ;  /* 0x0c10000002568fae */ /* 0x0009e2000e901d4c */
[----:B------:R-:W-:Y:S01]  /*16e0*/  ISETP.GE.AND P0, PT, R0, R13, PT ;  /* 0x0000000d0000720c */ /* 0x000fe20003f06270 */
[----:B------:R-:W-:-:S04]  /*16f0*/  IMAD.MOV R0, RZ, RZ, -R12 ;  /* 0x000000ffff007224 */ /* 0x000fc800078e0a0c */
[----:B------:R-:W-:Y:S01]  /*1700*/  IMAD R22, R0, c[0x0][0x2b8], R16 ;  /* 0x0000ae0000167a24 */ /* 0x000fe200078e0210 */
[----:B------:R-:W-:-:S04]  /*1710*/  IADD3 R0, R17, 0x40, RZ ;  /* 0x0000004011007810 */ /* 0x000fc80007ffe0ff */
[----:B-1----:R-:W-:-:S03]  /*1720*/  SHF.R.S32.HI R10, RZ, 0x1f, R22 ;  /* 0x0000001fff0a7819 */ /* 0x002fc60000011416 */
[----:B---3--:R-:W-:-:S04]  /*1730*/  @!P0 IMAD.WIDE R8, R134, 0x2, R4 ;  /* 0x0000000286088825 */ /* 0x008fc800078e0204 */
[--C-:B----4-:R-:W-:Y:S01]  /*1740*/  @!P0 IMAD.WIDE R6, R133, 0x2, R4.reuse ;  /* 0x0000000285068825 */ /* 0x110fe200078e0204 */
[----:B------:R-:W-:Y:S04]  /*1750*/  SHFL.IDX PT, R2, R15, 0x2, 0x181f ;  /* 0x00581f000f027f89 */ /* 0x000fe800000e0000 */
[----:B------:R-:W1:Y:S04]  /*1760*/  SHFL.IDX PT, R3, R14, 0x2, 0x181f ;  /* 0x00581f000e037f89 */ /* 0x000e6800000e0000 */
[----:B------:R3:W-:Y:S04]  /*1770*/  @!P0 LDGSTS.E.BYPASS.LTC128B.128 [R86+0x1100], [R6.64], !P4 ;  /* 0x0110000006568fae */ /* 0x0007e8000e101d4c */
[----:B------:R1:W-:Y:S01]  /*1780*/  @!P0 LDGSTS.E.BYPASS.LTC128B.128 [R86+0x5100], [R8.64], !P3 ;  /* 0x0510000008568fae */ /* 0x0003e2000d901d4c */
[----:B---3--:R-:W-:-:S04]  /*1790*/  @!P0 IMAD.WIDE R6, R176, 0x2, R4 ;  /* 0x00000002b0068825 */ /* 0x008fc800078e0204 */
[----:B------:R-:W-:Y:S01]  /*17a0*/  @!P0 IMAD.WIDE R4, R177, 0x2, R4 ;  /* 0x00000002b1048825 */ /* 0x000fe200078e0204 */
[----:B------:R3:W-:Y:S04]  /*17b0*/  @!P0 LDGSTS.E.BYPASS.LTC128B.128 [R86+0x9100], [R6.64], !P2 ;  /* 0x0910000006568fae */ /* 0x0007e8000d101d4c */
[----:B------:R4:W-:Y:S01]  /*17c0*/  @!P0 LDGSTS.E.BYPASS.LTC128B.128 [R86+0xd100], [R4.64], !P5 ;  /* 0x0d10000004568fae */ /* 0x0009e2000e901d4c */
[----:B------:R-:W-:Y:S01]  /*17d0*/  ISETP.GE.AND P0, PT, R0, R13, PT ;  /* 0x0000000d0000720c */ /* 0x000fe20003f06270 */
[----:B------:R-:W-:-:S04]  /*17e0*/  IMAD R0, R10, c[0x0][0x1e0], RZ ;  /* 0x000078000a007a24 */ /* 0x000fc800078e02ff */
[----:B------:R-:W-:-:S08]  /*17f0*/  IMAD R0, R22, c[0x0][0x1e4], R0 ;  /* 0x0000790016007a24 */ /* 0x000fd000078e0200 */
[----:B-1----:R-:W-:-:S05]  /*1800*/  @!P0 IMAD.WIDE R8, R133, 0x2, R2 ;  /* 0x0000000285088825 */ /* 0x002fca00078e0202 */
[----:B------:R1:W-:Y:S01]  /*1810*/  @!P0 LDGSTS.E.BYPASS.LTC128B.128 [R86+0x2100], [R8.64], !P4 ;  /* 0x0210000008568fae */ /* 0x0003e2000e101d4c */
[----:B---3--:R-:W-:-:S04]  /*1820*/  @!P0 IMAD.WIDE R6, R134, 0x2, R2 ;  /* 0x0000000286068825 */ /* 0x008fc800078e0202 */
[----:B----4-:R-:W-:Y:S01]  /*1830*/  IMAD.WIDE.U32 R4, R22, c[0x0][0x1e0], RZ ;  /* 0x0000780016047a25 */ /* 0x010fe200078e00ff */
[----:B------:R3:W-:Y:S03]  /*1840*/  @!P0 LDGSTS.E.BYPASS.LTC128B.128 [R86+0x6100], [R6.64], !P3 ;  /* 0x0610000006568fae */ /* 0x0007e6000d901d4c */
[----:B------:R-:W-:Y:S02]  /*1850*/  IMAD.IADD R5, R5, 0x1, R0 ;  /* 0x0000000105057824 */ /* 0x000fe400078e0200 */
[----:B-1----:R-:W-:-:S04]  /*1860*/  @!P0 IMAD.WIDE R8, R176, 0x2, R2 ;  /* 0x00000002b0088825 */ /* 0x002fc800078e0202 */
[----:B------:R-:W-:Y:S01]  /*1870*/  @!P0 IMAD.WIDE R2, R177, 0x2, R2 ;  /* 0x00000002b1028825 */ /* 0x000fe200078e0202 */
[----:B------:R1:W-:Y:S03]  /*1880*/  @!P0 LDGSTS.E.BYPASS.LTC128B.128 [R86+0xa100], [R8.64], !P2 ;  /* 0x0a10000008568fae */ /* 0x0003e6000d101d4c */
[----:B---3--:R-:W-:Y:S01]  /*1890*/  IMAD R6, R10, c[0x0][0x208], RZ ;  /* 0x000082000a067a24 */ /* 0x008fe200078e02ff */
[----:B------:R3:W-:Y:S03]  /*18a0*/  @!P0 LDGSTS.E.BYPASS.LTC128B.128 [R86+0xe100], [R2.64], !P5 ;  /* 0x0e10000002568fae */ /* 0x0007e6000e901d4c */
[----:B------:R-:W-:Y:S01]  /*18b0*/  IMAD R6, R22, c[0x0][0x20c], R6 ;  /* 0x0000830016067a24 */ /* 0x000fe200078e0206 */
[----:B-1----:R-:W-:-:S04]  /*18c0*/  IADD3 R8, R17, 0x60, RZ ;  /* 0x0000006011087810 */ /* 0x002fc80007ffe0ff */
[----:B------:R-:W-:Y:S01]  /*18d0*/  ISETP.GE.AND P1, PT, R8, R13, PT ;  /* 0x0000000d0800720c */ /* 0x000fe20003f26270 */
[----:B---3--:R-:W-:-:S04]  /*18e0*/  IMAD.WIDE.U32 R2, R22, c[0x0][0x208], RZ ;  /* 0x0000820016027a25 */ /* 0x008fc800078e00ff */
[----:B------:R-:W-:Y:S02]  /*18f0*/  IMAD.IADD R3, R3, 0x1, R6 ;  /* 0x0000000103037824 */ /* 0x000fe400078e0206 */
[----:B------:R-:W-:Y:S01]  /*1900*/  SHFL.IDX PT, R6, R15, 0x3, 0x181f ;  /* 0x00781f000f067f89 */ /* 0x000fe200000e0000 */
[----:B--2---:R-:W-:Y:S01]  /*1910*/  SHF.R.S32.HI R9, RZ, 0x1f, R19 ;  /* 0x0000001fff097819 */ /* 0x004fe20000011413 */
[----:B------:R-:W-:Y:S02]  /*1920*/  IMAD.WIDE.U32 R4, R19, c[0x0][0x1f0], R4 ;  /* 0x00007c0013047a25 */ /* 0x000fe400078e0004 */
[----:B------:R1:W-:Y:S02]  /*1930*/  STL [R1+0x50], R19 ;  /* 0x0000501301007387 */ /* 0x0003e40000100800 */
[----:B------:R-:W-:Y:S02]  /*1940*/  IMAD R0, R9, c[0x0][0x1f0], RZ ;  /* 0x00007c0009007a24 */ /* 0x000fe400078e02ff */
[----:B------:R-:W-:Y:S01]  /*1950*/  STL [R1+0x4c], R86 ;  /* 0x00004c5601007387 */ /* 0x000fe20000100800 */
[----:B------:R-:W-:-:S03]  /*1960*/  IMAD.WIDE.U32 R2, R19, c[0x0][0x218], R2 ;  /* 0x0000860013027a25 */ /* 0x000fc600078e0002 */
[----:B------:R-:W-:Y:S01]  /*1970*/  STL [R1+0x54], R22 ;  /* 0x0000541601007387 */ /* 0x000fe20000100800 */
[----:B------:R-:W-:Y:S01]  /*1980*/  IMAD R7, R19, c[0x0][0x1f4], R0 ;  /* 0x00007d0013077a24 */ /* 0x000fe200078e0200 */
[----:B------:R-:W-:-:S04]  /*1990*/  IADD3 R0, P0, R4, UR18, RZ ;  /* 0x0000001204007c10 */ /* 0x000fc8000ff1e0ff */
[----:B------:R-:W-:Y:S02]  /*19a0*/  IADD3.X R4, R5, UR15, R7, P0, !PT ;  /* 0x0000000f05047c10 */ /* 0x000fe400087fe407 */
[----:B------:R-:W-:Y:S01]  /*19b0*/  LEA R13, P0, R0, c[0x0][0x1c8], 0x1 ;  /* 0x00007200000d7a11 */ /* 0x000fe200078008ff */
[----:B------:R-:W2:Y:S01]  /*19c0*/  SHFL.IDX PT, R7, R14, 0x3, 0x181f ;  /* 0x00781f000e077f89 */ /* 0x000ea200000e0000 */
[----:B------:R-:W-:Y:S02]  /*19d0*/  LEA.HI R5, R32, R85, RZ, 0x4 ;  /* 0x0000005520057211 */ /* 0x000fe400078f20ff */
[----:B------:R-:W-:Y:S01]  /*19e0*/  LEA.HI.X R12, R0, c[0x0][0x1cc], R4, 0x1, P0 ;  /* 0x00007300000c7a11 */ /* 0x000fe200000f0c04 */
[----:B------:R-:W-:Y:S01]  /*19f0*/  IMAD R4, R9, c[0x0][0x218], RZ ;  /* 0x0000860009047a24 */ /* 0x000fe200078e02ff */
[----:B------:R-:W-:Y:S01]  /*1a00*/  LOP3.LUT R0, R5, 0xfffffff0, RZ, 0xc0, !PT ;  /* 0xfffffff005007812 */ /* 0x000fe200078ec0ff */
[----:B------:R-:W-:Y:S01]  /*1a10*/  IMAD.SHL.U32 R9, R20, 0x40, RZ ;  /* 0x0000004014097824 */ /* 0x000fe200078e00ff */
[----:B------:R-:W-:Y:S01]  /*1a20*/  SHF.R.S32.HI R10, RZ, 0x4, R5 ;  /* 0x00000004ff0a7819 */ /* 0x000fe20000011405 */
[----:B------:R-:W-:Y:S01]  /*1a30*/  IMAD R4, R19, c[0x0][0x21c], R4 ;  /* 0x0000870013047a24 */ /* 0x000fe200078e0204 */
[----:B------:R-:W-:Y:S01]  /*1a40*/  IADD3 R8, P0, R2, UR20, RZ ;  /* 0x0000001402087c10 */ /* 0x000fe2000ff1e0ff */
[----:B------:R-:W-:Y:S01]  /*1a50*/  IMAD.IADD R2, R85, 0x1, -R0 ;  /* 0x0000000155027824 */ /* 0x000fe200078e0a00 */
[----:B------:R-:W-:-:S02]  /*1a60*/  LEA.HI R5, R5, R10, RZ, 0x1 ;  /* 0x0000000a05057211 */ /* 0x000fc400078f08ff */
[----:B------:R-:W-:Y:S02]  /*1a70*/  LOP3.LUT R0, R9, 0x1c0, RZ, 0xc0, !PT ;  /* 0x000001c009007812 */ /* 0x000fe400078ec0ff */
[----:B------:R-:W-:Y:S02]  /*1a80*/  IADD3.X R9, R3, UR5, R4, P0, !PT ;  /* 0x0000000503097c10 */ /* 0x000fe400087fe404 */
[----:B------:R-:W-:Y:S02]  /*1a90*/  LOP3.LUT R4, R5, 0xfffffffe, RZ, 0xc0, !PT ;  /* 0xfffffffe05047812 */ /* 0x000fe400078ec0ff */
[----:B------:R-:W-:Y:S02]  /*1aa0*/  LOP3.LUT R5, R0, 0x8, R18, 0xf8, !PT ;  /* 0x0000000800057812 */ /* 0x000fe400078ef812 */
[----:B------:R-:W-:Y:S01]  /*1ab0*/  SHF.R.U32.HI R0, RZ, 0x3, R0 ;  /* 0x00000003ff007819 */ /* 0x000fe20000011600 */
[----:B-1----:R-:W-:Y:S01]  /*1ac0*/  IMAD.IADD R19, R10, 0x1, -R4 ;  /* 0x000000010a137824 */ /* 0x002fe200078e0a04 */
[----:B------:R-:W-:-:S02]  /*1ad0*/  LEA R3, P0, R8, c[0x0][0x1f8], 0x1 ;  /* 0x00007e0008037a11 */ /* 0x000fc400078008ff */
[----:B------:R-:W-:Y:S02]  /*1ae0*/  SHF.R.S32.HI R11, RZ, 0x1f, R2 ;  /* 0x0000001fff0b7819 */ /* 0x000fe40000011402 */
[----:B------:R-:W-:Y:S01]  /*1af0*/  LOP3.LUT R5, R5, R0, RZ, 0x3c, !PT ;  /* 0x0000000005057212 */ /* 0x000fe200078e3cff */
[----:B------:R-:W1:Y:S01]  /*1b00*/  SHFL.IDX PT, R17, R3, RZ, 0x181f ;  /* 0x00181fff03117589 */ /* 0x000e6200000e0000 */
[----:B------:R-:W-:Y:S01]  /*1b10*/  LEA.HI.X R0, R8, c[0x0][0x1fc], R9, 0x1, P0 ;  /* 0x00007f0008007a11 */ /* 0x000fe200000f0c09 */
[--C-:B--2---:R-:W-:Y:S01]  /*1b20*/  @!P1 IMAD.WIDE R8, R133, 0x2, R6.reuse ;  /* 0x0000000285089825 */ /* 0x104fe200078e0206 */
[----:B------:R-:W-:Y:S01]  /*1b30*/  LEA.HI R22, R11, R2, RZ, 0x3 ;  /* 0x000000020b167211 */ /* 0x000fe200078f18ff */
[----:B------:R2:W-:Y:S01]  /*1b40*/  SHFL.IDX PT, R15, R3, 0x1, 0x181f ;  /* 0x00381f00030f7f89 */ /* 0x0005e200000e0000 */
[----:B------:R-:W-:Y:S01]  /*1b50*/  ISETP.GE.AND P0, PT, R21, 0x1, PT ;  /* 0x000000011500780c */ /* 0x000fe20003f06270 */
[----:B------:R-:W-:Y:S01]  /*1b60*/  @!P1 IMAD.WIDE R10, R176, 0x2, R6 ;  /* 0x00000002b00a9825 */ /* 0x000fe200078e0206 */
[----:B------:R-:W-:Y:S01]  /*1b70*/  LOP3.LUT R4, R22, 0xfffffff8, RZ, 0xc0, !PT ;  /* 0xfffffff816047812 */ /* 0x000fe200078ec0ff */
[----:B------:R-:W-:Y:S04]  /*1b80*/  SHFL.IDX PT, R16, R0, RZ, 0x181f ;  /* 0x00181fff00107589 */ /* 0x000fe800000e0000 */
[----:B------:R3:W-:Y:S01]  /*1b90*/  SHFL.IDX PT, R14, R0, 0x1, 0x181f ;  /* 0x00381f00000e7f89 */ /* 0x0007e200000e0000 */
[----:B------:R-:W-:-:S03]  /*1ba0*/  IMAD.IADD R18, R2, 0x1, -R4 ;  /* 0x0000000102127824 */ /* 0x000fc600078e0a04 */
[----:B------:R-:W-:Y:S04]  /*1bb0*/  SHFL.IDX PT, R4, R13, RZ, 0x181f ;  /* 0x00181fff0d047589 */ /* 0x000fe800000e0000 */
[----:B------:R4:W-:Y:S01]  /*1bc0*/  @!P1 LDGSTS.E.BYPASS.LTC128B.128 [R86+0x3100], [R8.64], !P4 ;  /* 0x0310000008569fae */ /* 0x0009e2000e101d4c */
[----:B------:R-:W-:Y:S01]  /*1bd0*/  ISETP.GE.AND P4, PT, R52, c[0x0][0x1d4], PT ;  /* 0x0000750034007a0c */ /* 0x000fe20003f86270 */
[----:B--2---:R-:W-:-:S04]  /*1be0*/  @!P1 IMAD.WIDE R2, R134, 0x2, R6 ;  /* 0x0000000286029825 */ /* 0x004fc800078e0206 */
[----:B------:R-:W-:Y:S01]  /*1bf0*/  @!P1 IMAD.WIDE R6, R177, 0x2, R6 ;  /* 0x00000002b1069825 */ /* 0x000fe200078e0206 */
[----:B------:R2:W-:Y:S03]  /*1c00*/  @!P1 LDGSTS.E.BYPASS.LTC128B.128 [R86+0x7100], [R2.64], !P3 ;  /* 0x0710000002569fae */ /* 0x0005e6000d901d4c */
[----:B---3--:R-:W-:Y:S01]  /*1c10*/  IMAD R0, R19, 0x200, R5 ;  /* 0x0000020013007824 */ /* 0x008fe200078e0205 */
[----:B------:R3:W-:Y:S03]  /*1c20*/  @!P1 LDGSTS.E.BYPASS.LTC128B.128 [R86+0xb100], [R10.64], !P2 ;  /* 0x0b1000000a569fae */ /* 0x0007e6000d101d4c */
[----:B------:R-:W-:Y:S01]  /*1c30*/  IMAD.SHL.U32 R135, R0, 0x2, RZ ;  /* 0x0000000200877824 */ /* 0x000fe200078e00ff */
[----:B------:R-:W3:Y:S04]  /*1c40*/  SHFL.IDX PT, R5, R12, RZ, 0x181f ;  /* 0x00181fff0c057589 */ /* 0x000ee800000e0000 */
[----:B------:R4:W-:Y:S01]  /*1c50*/  @!P1 LDGSTS.E.BYPASS.LTC128B.128 [R86+0xf100], [R6.64], !P5 ;  /* 0x0f10000006569fae */ /* 0x0009e2000e901d4c */
[----:B------:R-:W-:-:S02]  /*1c60*/  ISETP.GE.AND P5, PT, R133, c[0x0][0x1d4], PT ;  /* 0x0000750085007a0c */ /* 0x000fc40003fa6270 */
[C---:B------:R-:W-:Y:S01]  /*1c70*/  IADD3 R0, R135.reuse, 0x10100, RZ ;  /* 0x0001010087007810 */ /* 0x040fe20007ffe0ff */
[----:B------:R-:W0:Y:S01]  /*1c80*/  LDGDEPBAR ;  /* 0x00000000000079af */ /* 0x000e220000000000 */
[----:B------:R-:W-:Y:S02]  /*1c90*/  IADD3 R89, R135, 0x10120, RZ ;  /* 0x0001012087597810 */ /* 0x000fe40007ffe0ff */
[----:B------:R-:W-:Y:S01]  /*1ca0*/  @P6 IADD3 R89, R0, -0x20, RZ ;  /* 0xffffffe000596810 */ /* 0x000fe20007ffe0ff */
[----:B------:R-:W-:Y:S01]  /*1cb0*/  IMAD.SHL.U32 R0, R18, 0x40, RZ ;  /* 0x0000004012007824 */ /* 0x000fe200078e00ff */
[----:B------:R-:W-:-:S03]  /*1cc0*/  ISETP.GE.AND P6, PT, R133, c[0x0][0x1d4], PT ;  /* 0x0000750085007a0c */ /* 0x000fc60003fc6270 */
[----:B------:R-:W-:Y:S01]  /*1cd0*/  STL [R1+0x4], R89 ;  /* 0x0000045901007387 */ /* 0x000fe20000100800 */
[----:B------:R-:W-:Y:S01]  /*1ce0*/  LOP3.LUT R0, R0, 0x1c0, RZ, 0xc0, !PT ;  /* 0x000001c000007812 */ /* 0x000fe200078ec0ff */
[----:B--2---:R-:W-:-:S05]  /*1cf0*/  IMAD.WIDE R2, R133, 0x2, RZ ;  /* 0x0000000285027825 */ /* 0x004fca00078e02ff */
[----:B-1----:R-:W-:Y:S01]  /*1d00*/  IADD3 R30, P3, R17, R2, RZ ;  /* 0x00000002111e7210 */ /* 0x002fe20007f7e0ff */
[----:B---3--:R-:W-:Y:S01]  /*1d10*/  @P0 IMAD.WIDE R10, R134, 0x2, R4 ;  /* 0x00000002860a0825 */ /* 0x008fe200078e0204 */
[----:B------:R-:W-:Y:S02]  /*1d20*/  IADD3 R28, P2, R2, R15, RZ ;  /* 0x0000000f021c7210 */ /* 0x000fe40007f5e0ff */
[----:B------:R-:W-:Y:S01]  /*1d30*/  SHFL.IDX PT, R2, R13, 0x1, 0x181f ;  /* 0x00381f000d027f89 */ /* 0x000fe200000e0000 */
[----:B------:R-:W-:Y:S01]  /*1d40*/  IMAD.X R31, R16, 0x1, R3, P3 ;  /* 0x00000001101f7824 */ /* 0x000fe200018e0603 */
[----:B------:R-:W-:Y:S01]  /*1d50*/  ISETP.GE.AND P3, PT, R53, c[0x0][0x1d4], PT ;  /* 0x0000750035007a0c */ /* 0x000fe20003f66270 */
[----:B------:R-:W-:Y:S01]  /*1d60*/  IMAD.X R29, R3, 0x1, R14, P2 ;  /* 0x00000001031d7824 */ /* 0x000fe200010e060e */
[----:B------:R-:W-:Y:S01]  /*1d70*/  ISETP.GE.AND P2, PT, R23, c[0x0][0x1d4], PT ;  /* 0x0000750017007a0c */ /* 0x000fe20003f46270 */
[----:B------:R1:W2:Y:S01]  /*1d80*/  SHFL.IDX PT, R3, R12, 0x1, 0x181f ;  /* 0x00381f000c037f89 */ /* 0x0002a200000e0000 */
[----:B----4-:R-:W-:-:S04]  /*1d90*/  @P0 IMAD.WIDE R8, R176, 0x2, R4 ;  /* 0x00000002b0080825 */ /* 0x010fc800078e0204 */
[----:B------:R-:W-:-:S05]  /*1da0*/  IMAD.WIDE R6, R134, 0x2, RZ ;  /* 0x0000000286067825 */ /* 0x000fca00078e02ff */
[----:B------:R-:W-:-:S05]  /*1db0*/  IADD3 R26, P1, R17, R6, RZ ;  /* 0x00000006111a7210 */ /* 0x000fca0007f3e0ff */
[----:B------:R-:W-:Y:S01]  /*1dc0*/  IMAD.X R27, R16, 0x1, R7, P1 ;  /* 0x00000001101b7824 */ /* 0x000fe200008e0607 */
[----:B------:R-:W-:-:S05]  /*1dd0*/  IADD3 R24, P1, R6, R15, RZ ;  /* 0x0000000f06187210 */ /* 0x000fca0007f3e0ff */
[----:B------:R-:W-:Y:S02]  /*1de0*/  IMAD.X R25, R7, 0x1, R14, P1 ;  /* 0x0000000107197824 */ /* 0x000fe400008e060e */
[----:B-1----:R-:W-:-:S04]  /*1df0*/  @P0 IMAD.WIDE R12, R133, 0x2, R4 ;  /* 0x00000002850c0825 */ /* 0x002fc800078e0204 */
[----:B------:R-:W-:Y:S01]  /*1e00*/  @P0 IMAD.WIDE R4, R177, 0x2, R4 ;  /* 0x00000002b1040825 */ /* 0x000fe200078e0204 */
[----:B------:R1:W-:Y:S04]  /*1e10*/  @P0 LDGSTS.E.BYPASS.LTC128B.128 [R86+0x10100], [R12.64], !P5 ;  /* 0x101000000c560fae */ /* 0x0003e8000e901d4c */
[----:B------:R3:W-:Y:S04]  /*1e20*/  @P0 LDGSTS.E.BYPASS.LTC128B.128 [R86+0x12100], [R10.64], !P4 ;  /* 0x121000000a560fae */ /* 0x0007e8000e101d4c */
[----:B------:R4:W-:Y:S04]  /*1e30*/  @P0 LDGSTS.E.BYPASS.LTC128B.128 [R86+0x14100], [R8.64], !P3 ;  /* 0x1410000008560fae */ /* 0x0009e8000d901d4c */
[----:B------:R1:W-:Y:S01]  /*1e40*/  @P0 LDGSTS.E.BYPASS.LTC128B.128 [R86+0x16100], [R4.64], !P2 ;  /* 0x1610000004560fae */ /* 0x0003e2000d101d4c */
[----:B------:R-:W-:-:S13]  /*1e50*/  ISETP.GT.AND P0, PT, R21, 0x20, PT ;  /* 0x000000201500780c */ /* 0x000fda0003f04270 */
[----:B--2---:R-:W-:-:S05]  /*1e60*/  @P0 IMAD.WIDE R6, R133, 0x2, R2 ;  /* 0x0000000285060825 */ /* 0x004fca00078e0202 */
[----:B------:R2:W-:Y:S01]  /*1e70*/  @P0 LDGSTS.E.BYPASS.LTC128B.128 [R86+0x11100], [R6.64], !P5 ;  /* 0x1110000006560fae */ /* 0x0005e2000e901d4c */
[----:B----4-:R-:W-:Y:S02]  /*1e80*/  IMAD.SHL.U32 R8, R19, 0x8, RZ ;  /* 0x0000000813087824 */ /* 0x010fe400078e00ff */
[----:B-1----:R-:W-:-:S03]  /*1e90*/  IMAD.WIDE R4, R176, 0x2, RZ ;  /* 0x00000002b0047825 */ /* 0x002fc600078e02ff */
[----:B------:R-:W-:Y:S02]  /*1ea0*/  LOP3.LUT R8, R0, 0x8, R8, 0xf8, !PT ;  /* 0x0000000800087812 */ /* 0x000fe400078ef808 */
[----:B------:R-:W-:Y:S02]  /*1eb0*/  SHF.R.U32.HI R0, RZ, 0x3, R0 ;  /* 0x00000003ff007819 */ /* 0x000fe40000011600 */
[----:B------:R-:W-:Y:S02]  /*1ec0*/  IADD3 R12, P1, R17, R4, RZ ;  /* 0x00000004110c7210 */ /* 0x000fe40007f3e0ff */
[----:B------:R-:W-:Y:S01]  /*1ed0*/  LOP3.LUT R0, R8, R0, RZ, 0x3c, !PT ;  /* 0x0000000008007212 */ /* 0x000fe200078e3cff */
[----:B------:R-:W-:-:S04]  /*1ee0*/  @P0 IMAD.WIDE R8, R134, 0x2, R2 ;  /* 0x0000000286080825 */ /* 0x000fc800078e0202 */
[----:B------:R-:W-:Y:S01]  /*1ef0*/  IMAD.X R13, R16, 0x1, R5, P1 ;  /* 0x00000001100d7824 */ /* 0x000fe200008e0605 */
[----:B------:R1:W-:Y:S01]  /*1f00*/  @P0 LDGSTS.E.BYPASS.LTC128B.128 [R86+0x13100], [R8.64], !P4 ;  /* 0x1310000008560fae */ /* 0x0003e2000e101d4c */
[----:B---3--:R-:W-:Y:S01]  /*1f10*/  IADD3 R10, P1, R4, R15, RZ ;  /* 0x0000000f040a7210 */ /* 0x008fe20007f3e0ff */
[----:B--2---:R-:W-:-:S04]  /*1f20*/  @P0 IMAD.WIDE R6, R176, 0x2, R2 ;  /* 0x00000002b0060825 */ /* 0x004fc800078e0202 */
[----:B------:R-:W-:Y:S01]  /*1f30*/  @P0 IMAD.WIDE R2, R177, 0x2, R2 ;  /* 0x00000002b1020825 */ /* 0x000fe200078e0202 */
[----:B------:R2:W-:Y:S03]  /*1f40*/  @P0 LDGSTS.E.BYPASS.LTC128B.128 [R86+0x15100], [R6.64], !P3 ;  /* 0x1510000006560fae */ /* 0x0005e6000d901d4c */
[----:B------:R-:W-:Y:S01]  /*1f50*/  IMAD.X R11, R5, 0x1, R14, P1 ;  /* 0x00000001050b7824 */ /* 0x000fe200008e060e */
[----:B------:R3:W-:Y:S01]  /*1f60*/  @P0 LDGSTS.E.BYPASS.LTC128B.128 [R86+0x17100], [R2.64], !P2 ;  /* 0x1710000002560fae */ /* 0x0007e2000d101d4c */
[----:B------:R-:W-:-:S03]  /*1f70*/  IMAD.WIDE R4, R177, 0x2, RZ ;  /* 0x00000002b1047825 */ /* 0x000fc600078e02ff */
[----:B------:R-:W0:Y:S02]  /*1f80*/  LDGDEPBAR ;  /* 0x00000000000079af */ /* 0x000e240000000000 */
[----:B-1----:R-:W-:-:S05]  /*1f90*/  IADD3 R8, P1, R17, R4, RZ ;  /* 0x0000000411087210 */ /* 0x002fca0007f3e0ff */
[----:B------:R-:W-:Y:S01]  /*1fa0*/  IMAD.X R9, R16, 0x1, R5, P1 ;  /* 0x0000000110097824 */ /* 0x000fe200008e0605 */
[----:B------:R-:W-:Y:S02]  /*1fb0*/  LOP3.LUT P1, RZ, R18, 0x4, RZ, 0xc0, !PT ;  /* 0x0000000412ff7812 */ /* 0x000fe4000782c0ff */
[----:B--2---:R-:W-:Y:S01]  /*1fc0*/  IADD3 R6, P0, R4, R15, RZ ;  /* 0x0000000f04067210 */ /* 0x004fe20007f1e0ff */
[----:B------:R-:W-:Y:S02]  /*1fd0*/  IMAD.MOV.U32 R4, RZ, RZ, 0x10 ;  /* 0x00000010ff047424 */ /* 0x000fe400078e00ff */
[----:B---3--:R-:W-:Y:S01]  /*1fe0*/  IMAD.SHL.U32 R3, R22, 0x40, RZ ;  /* 0x0000004016037824 */ /* 0x008fe200078e00ff */
[----:B------:R-:W-:-:S04]  /*1ff0*/  DEPBAR.LE SB0, 0x1 ;  /* 0x000080400000791a */ /* 0x000fc80000000000 */
[----:B------:R-:W-:Y:S01]  /*2000*/  LOP3.LUT R3, R0, 0xfffffe00, R3, 0xf8, !PT ;  /* 0xfffffe0000037812 */ /* 0x000fe200078ef803 */
[----:B------:R-:W-:Y:S01]  /*2010*/  IMAD.X R7, R5, 0x1, R14, P0 ;  /* 0x0000000105077824 */ /* 0x000fe200000e060e */
[----:B------:R-:W-:Y:S01]  /*2020*/  BAR.SYNC.DEFER_BLOCKING 0x0 ;  /* 0x0000000000007b1d */ /* 0x000fe20000010000 */
[----:B------:R-:W-:Y:S01]  /*2030*/  LOP3.LUT P0, RZ, R18, 0x2, RZ, 0xc0, !PT ;  /* 0x0000000212ff7812 */ /* 0x000fe2000780c0ff */
[----:B------:R-:W-:Y:S01]  /*2040*/  IMAD.MOV.U32 R0, RZ, RZ, 0x20 ;  /* 0x00000020ff007424 */ /* 0x000fe200078e00ff */
[----:B------:R-:W-:Y:S01]  /*2050*/  IADD3 R5, R89, 0x1000, RZ ;  /* 0x0000100059057810 */ /* 0x000fe20007ffe0ff */
[----:B------:R-:W-:Y:S01]  /*2060*/  IMAD.IADD R232, R3, 0x1, R232 ;  /* 0x0000000103e87824 */ /* 0x000fe200078e02e8 */
[----:B------:R-:W-:Y:S01]  /*2070*/  SEL R4, R4, 0xfffffff0, !P0 ;  /* 0xfffffff004047807 */ /* 0x000fe20004000000 */
[----:B------:R-:W-:Y:S01]  /*2080*/  IMAD.MOV.U32 R2, RZ, RZ, 0x40 ;  /* 0x00000040ff027424 */ /* 0x000fe200078e00ff */
[----:B------:R-:W-:Y:S02]  /*2090*/  SEL R0, R0, 0xffffffe0, !P1 ;  /* 0xffffffe000007807 */ /* 0x000fe40004800000 */
[C---:B------:R-:W-:Y:S01]  /*20a0*/  LEA R240, R232.reuse, 0x100, 0x1 ;  /* 0x00000100e8f07811 */ /* 0x040fe200078e08ff */
[----:B------:R-:W-:Y:S01]  /*20b0*/  IMAD.SHL.U32 R232, R232, 0x2, RZ ;  /* 0x00000002e8e87824 */ /* 0x000fe200078e00ff */
[----:B------:R-:W-:-:S02]  /*20c0*/  ISETP.LT.OR P0, PT, R21, 0x1, P6 ;  /* 0x000000011500780c */ /* 0x000fc40003701670 */
[----:B------:R-:W-:Y:S01]  /*20d0*/  ISETP.GE.AND P1, PT, R52, c[0x0][0x1d4], PT ;  /* 0x0000750034007a0c */ /* 0x000fe20003f26270 */
[--C-:B------:R-:W-:Y:S01]  /*20e0*/  IMAD R236, R4, 0x2, R240.reuse ;  /* 0x0000000204ec7824 */ /* 0x100fe200078e02f0 */
[----:B------:R-:W-:Y:S01]  /*20f0*/  ISETP.GE.AND P6, PT, R53, c[0x0][0x1d4], PT ;  /* 0x0000750035007a0c */ /* 0x000fe20003fc6270 */
[C---:B------:R-:W-:Y:S02]  /*2100*/  IMAD R240, R0.reuse, 0x2, R240 ;  /* 0x0000000200f07824 */ /* 0x040fe400078e02f0 */
[----:B------:R-:W-:Y:S01]  /*2110*/  IMAD R244, R0, 0x2, R236 ;  /* 0x0000000200f47824 */ /* 0x000fe200078e02ec */
[----:B------:R-:W-:Y:S04]  /*2120*/  LDSM.16.M88.4 R168, [R232+0x100] ;  /* 0x00010000e8a8783b */ /* 0x000fe80000000200 */
[----:B------:R-:W-:Y:S04]  /*2130*/  LDSM.16.M88.4 R200, [R232+0x4100] ;  /* 0x00410000e8c8783b */ /* 0x000fe80000000200 */
[----:B------:R-:W-:Y:S04]  /*2140*/  LDSM.16.M88.4 R216, [R232+0x8100] ;  /* 0x00810000e8d8783b */ /* 0x000fe80000000200 */
[----:B------:R-:W-:Y:S04]  /*2150*/  LDSM.16.M88.4 R172, [R236] ;  /* 0x00000000ecac783b */ /* 0x000fe80000000200 */
        /* <DEDUP_REMOVED lines=8> */
[----:B------:R-:W-:Y:S04]  /*21e0*/  LDSM.16.M88.4 R232, [R232+0xc100] ;  /* 0x00c10000e8e8783b */ /* 0x000fe80000000200 */
[----:B------:R-:W-:Y:S04]  /*21f0*/  LDSM.16.M88.4 R236, [R236+0xc000] ;  /* 0x00c00000ecec783b */ /* 0x000fe80000000200 */
[----:B------:R-:W-:Y:S04]  /*2200*/  LDSM.16.M88.4 R240, [R240+0xc000] ;  /* 0x00c00000f0f0783b */ /* 0x000fe80000000200 */
[----:B------:R-:W-:Y:S04]  /*2210*/  LDSM.16.M88.4 R244, [R244+0xc000] ;  /* 0x00c00000f4f4783b */ /* 0x000fe80000000200 */
[----:B------:R-:W-:Y:S06]  /*2220*/  BAR.SYNC.DEFER_BLOCKING 0x0 ;  /* 0x0000000000007b1d */ /* 0x000fec0000010000 */
[----:B------:R-:W-:-:S04]  /*2230*/  DEPBAR.LE SB0, 0x0 ;  /* 0x000080000000791a */ /* 0x000fc80000000000 */
[----:B------:R-:W-:Y:S06]  /*2240*/  BAR.SYNC.DEFER_BLOCKING 0x0 ;  /* 0x0000000000007b1d */ /* 0x000fec0000010000 */
[----:B------:R-:W1:Y:S04]  /*2250*/  LDSM.16.M88.4 R32, [R135+0x10100] ;  /* 0x010100008720783b */ /* 0x000e680000000200 */
[----:B------:R-:W-:Y:S04]  /*2260*/  LDSM.16.M88.4 R40, [R135+0x10900] ;  /* 0x010900008728783b */ /* 0x000fe80000000200 */
[----:B------:R-:W-:Y:S04]  /*2270*/  LDSM.16.M88.4 R44, [R135+0x11100] ;  /* 0x01110000872c783b */ /* 0x000fe80000000200 */
[----:B------:R-:W-:Y:S04]  /*2280*/  LDSM.16.M88.4 R48, [R135+0x11900] ;  /* 0x011900008730783b */ /* 0x000fe80000000200 */
[----:B------:R-:W2:Y:S04]  /*2290*/  LDSM.16.M88.4 R36, [R89] ;  /* 0x000000005924783b */ /* 0x000ea80000000200 */
[----:B------:R-:W3:Y:S04]  /*22a0*/  LDSM.16.M88.4 R60, [R89+0x800] ;  /* 0x00080000593c783b */ /* 0x000ee80000000200 */
[----:B------:R-:W4:Y:S04]  /*22b0*/  LDSM.16.M88.4 R68, [R89+0x1000] ;  /* 0x001000005944783b */ /* 0x000f280000000200 */
[----:B------:R-:W3:Y:S04]  /*22c0*/  LDSM.16.M88.4 R76, [R89+0x1800] ;  /* 0x00180000594c783b */ /* 0x000ee80000000200 */
[----:B------:R-:W-:Y:S01]  /*22d0*/  @!PT LDS RZ, [RZ] ;  /* 0x00000000fffff984 */ /* 0x000fe20000000800 */
[----:B------:R-:W-:Y:S01]  /*22e0*/  @!PT LDS RZ, [RZ] ;  /* 0x00000000fffff984 */ /* 0x000fe20000000800 */
[----:B------:R-:W-:Y:S01]  /*22f0*/  @!PT LDS RZ, [RZ] ;  /* 0x00000000fffff984 */ /* 0x000fe20000000800 */
[----:B------:R2:W-:Y:S01]  /*2300*/  LDGSTS.E.BYPASS.LTC128B.128 [R86+0x100], [R30.64], !P0 ;  /* 0x001000001e567fae */ /* 0x0005e2000c101d4c */
[C---:B------:R-:W-:Y:S01]  /*2310*/  ISETP.LT.OR P0, PT, R21.reuse, 0x1, P1 ;  /* 0x000000011500780c */ /* 0x040fe20000f01670 */
[----:B-1----:R-:W-:Y:S11]  /*2320*/  HMMA.16816.F32 R16, R168, R32, RZ ;  /* 0x00000020a810723c */ /* 0x002ff600000018ff */
[----:B------:R-:W-:Y:S01]  /*2330*/  @!UPT UIADD3 URZ, URZ, URZ, URZ ;  /* 0x0000003f3f3ff290 */ /* 0x000fe2000fffe03f */
[----:B------:R1:W-:Y:S01]  /*2340*/  LDGSTS.E.BYPASS.LTC128B.128 [R86+0x2100], [R26.64], !P0 ;  /* 0x021000001a567fae */ /* 0x0003e2000c101d4c */
[----:B------:R-:W-:Y:S02]  /*2350*/  ISETP.LT.OR P0, PT, R21, 0x1, P6 ;  /* 0x000000011500780c */ /* 0x000fe40003701670 */
[----:B------:R-:W-:-:S11]  /*2360*/  ISETP.GE.AND P6, PT, R23, c[0x0][0x1d4], PT ;  /* 0x0000750017007a0c */ /* 0x000fd60003fc6270 */
[----:B------:R1:W-:Y:S01]  /*2370*/  LDGSTS.E.BYPASS.LTC128B.128 [R86+0x4100], [R12.64], !P0 ;  /* 0x041000000c567fae */ /* 0x0003e2000c101d4c */
[----:B------:R-:W-:Y:S01]  /*2380*/  ISETP.LT.OR P0, PT, R21, 0x1, P6 ;  /* 0x000000011500780c */ /* 0x000fe20003701670 */
[----:B--2---:R-:W-:Y:S08]  /*2390*/  HMMA.16816.F32 R64, R172, R36, R16 ;  /* 0x00000024ac40723c */ /* 0x004ff00000001810 */
[----:B------:R-:W-:Y:S04]  /*23a0*/  HMMA.16816.F32 R16, R168, R42, RZ ;  /* 0x0000002aa810723c */ /* 0x000fe800000018ff */
[----:B------:R2:W-:Y:S01]  /*23b0*/  LDGSTS.E.BYPASS.LTC128B.128 [R86+0x6100], [R8.64], !P0 ;  /* 0x0610000008567fae */ /* 0x0005e2000c101d4c */
[----:B------:R-:W-:-:S04]  /*23c0*/  ISETP.GE.AND P0, PT, R133, c[0x0][0x1d4], PT ;  /* 0x0000750085007a0c */ /* 0x000fc80003f06270 */
[C---:B------:R-:W-:Y:S01]  /*23d0*/  ISETP.LT.OR P0, PT, R21.reuse, 0x21, P0 ;  /* 0x000000211500780c */ /* 0x040fe20000701670 */
[C---:B-1----:R-:W-:Y:S11]  /*23e0*/  HMMA.16816.F32 R12, R168.reuse, R34, RZ ;  /* 0x00000022a80c723c */ /* 0x042ff600000018ff */
[----:B------:R-:W-:Y:S01]  /*23f0*/  @!UPT UIADD3 URZ, URZ, URZ, URZ ;  /* 0x0000003f3f3ff290 */ /* 0x000fe2000fffe03f */
[----:B------:R1:W-:Y:S01]  /*2400*/  LDGSTS.E.BYPASS.LTC128B.128 [R86+0x1100], [R28.64], !P0 ;  /* 0x011000001c567fae */ /* 0x0003e2000c101d4c */
[----:B------:R-:W-:Y:S02]  /*2410*/  ISETP.LT.OR P0, PT, R21, 0x21, P1 ;  /* 0x000000211500780c */ /* 0x000fe40000f01670 */
[----:B------:R-:W-:Y:S01]  /*2420*/  ISETP.GE.AND P1, PT, R53, c[0x0][0x1d4], PT ;  /* 0x0000750035007a0c */ /* 0x000fe20003f26270 */
[----:B------:R-:W-:Y:S03]  /*2430*/  HMMA.16816.F32 R32, R168, R48, RZ ;  /* 0x00000030a820723c */ /* 0x000fe600000018ff */
[----:B------:R-:W-:-:S05]  /*2440*/  ISETP.LT.OR P1, PT, R21, 0x21, P1 ;  /* 0x000000211500780c */ /* 0x000fca0000f21670 */
[----:B---3--:R-:W-:Y:S02]  /*2450*/  HMMA.16816.F32 R16, R172, R62, R16 ;  /* 0x0000003eac10723c */ /* 0x008fe40000001810 */
[----:B------:R3:W-:Y:S01]  /*2460*/  LDGSTS.E.BYPASS.LTC128B.128 [R86+0x3100], [R24.64], !P0 ;  /* 0x0310000018567fae */ /* 0x0007e2000c101d4c */
[----:B------:R-:W-:-:S04]  /*2470*/  LOP3.LUT P0, RZ, R20, 0x4, RZ, 0xc0, !PT ;  /* 0x0000000414ff7812 */ /* 0x000fc8000780c0ff */
[----:B------:R-:W-:Y:S01]  /*2480*/  SEL R2, R2, 0xffffffc0, !P0 ;  /* 0xffffffc002027807 */ /* 0x000fe20004000000 */
[----:B------:R-:W-:Y:S01]  /*2490*/  HMMA.16816.F32 R56, R172, R38, R12 ;  /* 0x00000026ac38723c */ /* 0x000fe2000000180c */
[----:B------:R-:W-:Y:S01]  /*24a0*/  ISETP.LT.OR P0, PT, R21, 0x21, P6 ;  /* 0x000000211500780c */ /* 0x000fe20003701670 */
[----:B------:R2:W-:Y:S01]  /*24b0*/  LDGSTS.E.BYPASS.LTC128B.128 [R86+0x5100], [R10.64], !P1 ;  /* 0x051000000a567fae */ /* 0x0005e2000c901d4c */
[----:B------:R-:W-:Y:S01]  /*24c0*/  ISETP.GT.AND P1, PT, R87, 0x3f, PT ;  /* 0x0000003f5700780c */ /* 0x000fe20003f24270 */
[----:B------:R-:W-:Y:S02]  /*24d0*/  IMAD.IADD R90, R135, 0x1, R2 ;  /* 0x00000001875a7824 */ /* 0x000fe400078e0202 */
[----:B------:R-:W-:Y:S01]  /*24e0*/  IMAD.IADD R250, R2, 0x1, R89 ;  /* 0x0000000102fa7824 */ /* 0x000fe200078e0259 */
[----:B------:R-:W-:Y:S01]  /*24f0*/  IADD3 R2, R86, 0x100, RZ ;  /* 0x0000010056027810 */ /* 0x000fe20007ffe0ff */
[C---:B------:R-:W-:Y:S01]  /*2500*/  HMMA.16816.F32 R12, R168.reuse, R40, RZ ;  /* 0x00000028a80c723c */ /* 0x040fe200000018ff */
[----:B------:R-:W-:Y:S04]  /*2510*/  STL [R1], R90 ;  /* 0x0000005a01007387 */ /* 0x000fe80000100800 */
[----:B------:R2:W-:Y:S03]  /*2520*/  STL [R1+0x58], R2 ;  /* 0x0000580201007387 */ /* 0x0005e60000100800 */
[----:B-1----:R-:W-:Y:S01]  /*2530*/  HMMA.16816.F32 R28, R168, R46, RZ ;  /* 0x0000002ea81c723c */ /* 0x002fe200000018ff */
[----:B------:R1:W-:Y:S01]  /*2540*/  LDGSTS.E.BYPASS.LTC128B.128 [R86+0x7100], [R6.64], !P0 ;  /* 0x0710000006567fae */ /* 0x0003e2000c101d4c */
[----:B------:R-:W-:-:S03]  /*2550*/  PLOP3.LUT P0, PT, PT, PT, UP0, 0x40, 0x0 ;  /* 0x000000000000781c */ /* 0x000fc60003f0e808 */
[----:B------:R-:W4:Y:S03]  /*2560*/  LDSM.16.M88.4 R40, [R90+0x10100] ;  /* 0x010100005a28783b */ /* 0x000f260000000200 */
[C---:B---3--:R-:W-:Y:S01]  /*2570*/  HMMA.16816.F32 R24, R168.reuse, R44, RZ ;  /* 0x0000002ca818723c */ /* 0x048fe200000018ff */
[----:B------:R-:W3:Y:S04]  /*2580*/  LDSM.16.M88.4 R52, [R90+0x11100] ;  /* 0x011100005a34783b */ /* 0x000ee80000000200 */
[----:B------:R-:W3:Y:S03]  /*2590*/  LDSM.16.M88.4 R44, [R90+0x10900] ;  /* 0x010900005a2c783b */ /* 0x000ee60000000200 */
[----:B------:R-:W-:Y:S01]  /*25a0*/  HMMA.16816.F32 R36, R168, R50, RZ ;  /* 0x00000032a824723c */ /* 0x000fe200000018ff */
[----:B------:R-:W3:Y:S04]  /*25b0*/  LDSM.16.M88.4 R72, [R90+0x11900] ;  /* 0x011900005a48783b */ /* 0x000ee80000000200 */
[----:B------:R-:W3:Y:S01]  /*25c0*/  LDSM.16.M88.4 R48, [R250] ;  /* 0x00000000fa30783b */ /* 0x000ee20000000200 */
[----:B--2---:R-:W-:-:S02]  /*25d0*/  IADD3 R2, R89, 0x1800, RZ ;  /* 0x0000180059027810 */ /* 0x004fc40007ffe0ff */
[----:B------:R-:W-:Y:S01]  /*25e0*/  HMMA.16816.F32 R8, R172, R60, R12 ;  /* 0x0000003cac08723c */ /* 0x000fe2000000180c */
[----:B------:R-:W2:Y:S01]  /*25f0*/  LDSM.16.M88.4 R60, [R250+0x800] ;  /* 0x00080000fa3c783b */ /* 0x000ea20000000200 */
[----:B-1----:R-:W-:-:S03]  /*2600*/  IADD3 R6, R89, 0x800, RZ ;  /* 0x0000080059067810 */ /* 0x002fc60007ffe0ff */
[----:B------:R-:W-:Y:S03]  /*2610*/  LDSM.16.M88.4 R80, [R250+0x3800] ;  /* 0x00380000fa50783b */ /* 0x000fe60000000200 */
[C---:B----4-:R-:W-:Y:S01]  /*2620*/  HMMA.16816.F32 R20, R172.reuse, R68, R24 ;  /* 0x00000044ac14723c */ /* 0x050fe20000001818 */
[----:B------:R1:W-:Y:S04]  /*2630*/  STL [R1+0x40], R6 ;  /* 0x0000400601007387 */ /* 0x0003e80000100800 */
[----:B------:R4:W-:Y:S03]  /*2640*/  STL [R1+0x3c], R5 ;  /* 0x00003c0501007387 */ /* 0x0009e60000100800 */
[C---:B------:R-:W-:Y:S01]  /*2650*/  HMMA.16816.F32 R24, R172.reuse, R70, R28 ;  /* 0x00000046ac18723c */ /* 0x040fe2000000181c */
[----:B------:R-:W2:Y:S04]  /*2660*/  LDSM.16.M88.4 R68, [R250+0x1000] ;  /* 0x00100000fa44783b */ /* 0x000ea80000000200 */
[----:B------:R3:W-:Y:S03]  /*2670*/  STL [R1+0x38], R2 ;  /* 0x0000380201007387 */ /* 0x0007e60000100800 */
[C---:B------:R-:W-:Y:S01]  /*2680*/  HMMA.16816.F32 R28, R172.reuse, R76, R32 ;  /* 0x0000004cac1c723c */ /* 0x040fe20000001820 */
[----:B------:R-:W0:Y:S07]  /*2690*/  LDGDEPBAR ;  /* 0x00000000000079af */ /* 0x000e2e0000000000 */
[----:B------:R-:W-:Y:S01]  /*26a0*/  HMMA.16816.F32 R32, R172, R78, R36 ;  /* 0x0000004eac20723c */ /* 0x000fe20000001824 */
[----:B------:R-:W2:Y:S01]  /*26b0*/  LDSM.16.M88.4 R76, [R250+0x1800] ;  /* 0x00180000fa4c783b */ /* 0x000ea20000000200 */
[----:B-1----:R-:W-:-:S02]  /*26c0*/  IADD3 R6, R89, 0x2000, RZ ;  /* 0x0000200059067810 */ /* 0x002fc40007ffe0ff */
[----:B----4-:R-:W-:-:S03]  /*26d0*/  IADD3 R5, R89, 0x2800, RZ ;  /* 0x0000280059057810 */ /* 0x010fc60007ffe0ff */
[----:B------:R1:W-:Y:S01]  /*26e0*/  STL [R1+0x34], R6 ;  /* 0x0000340601007387 */ /* 0x0003e20000100800 */
[----:B------:R-:W-:Y:S03]  /*26f0*/  HMMA.16816.F32 R36, R192, R40, R64 ;  /* 0x00000028c024723c */ /* 0x000fe60000001840 */
[----:B------:R-:W-:Y:S01]  /*2700*/  LDSM.16.M88.4 R64, [R135+0x13100] ;  /* 0x013100008740783b */ /* 0x000fe20000000200 */
[----:B---3--:R-:W-:-:S03]  /*2710*/  IADD3 R2, R89, 0x3000, RZ ;  /* 0x0000300059027810 */ /* 0x008fc60007ffe0ff */
[----:B------:R3:W-:Y:S01]  /*2720*/  STL [R1+0x30], R5 ;  /* 0x0000300501007387 */ /* 0x0007e20000100800 */
[C---:B------:R-:W-:Y:S03]  /*2730*/  HMMA.16816.F32 R40, R192.reuse, R42, R56 ;  /* 0x0000002ac028723c */ /* 0x040fe60000001838 */
[----:B------:R-:W-:Y:S04]  /*2740*/  LDSM.16.M88.4 R56, [R135+0x12900] ;  /* 0x012900008738783b */ /* 0x000fe80000000200 */
[----:B------:R4:W-:Y:S01]  /*2750*/  STL [R1+0x2c], R2 ;  /* 0x00002c0201007387 */ /* 0x0009e20000100800 */
[C---:B------:R-:W-:Y:S08]  /*2760*/  HMMA.16816.F32 R20, R192.reuse, R52, R20 ;  /* 0x00000034c014723c */ /* 0x040ff00000001814 */
[----:B------:R-:W-:Y:S01]  /*2770*/  HMMA.16816.F32 R24, R192, R54, R24 ;  /* 0x00000036c018723c */ /* 0x000fe20000001818 */
[----:B------:R-:W2:Y:S01]  /*2780*/  LDSM.16.M88.4 R52, [R135+0x12100] ;  /* 0x012100008734783b */ /* 0x000ea20000000200 */
[----:B-1----:R-:W-:-:S05]  /*2790*/  IADD3 R6, R89, 0x3800, RZ ;  /* 0x0000380059067810 */ /* 0x002fca0007ffe0ff */
[----:B------:R1:W-:Y:S01]  /*27a0*/  STL [R1+0x28], R6 ;  /* 0x0000280601007387 */ /* 0x0003e20000100800 */
[----:B------:R-:W-:Y:S01]  /*27b0*/  HMMA.16816.F32 R12, R192, R44, R8 ;  /* 0x0000002cc00c723c */ /* 0x000fe20000001808 */
[----:B---3--:R-:W-:-:S05]  /*27c0*/  IADD3 R5, R89, 0x4000, RZ ;  /* 0x0000400059057810 */ /* 0x008fca0007ffe0ff */
[----:B------:R3:W-:Y:S02]  /*27d0*/  STL [R1+0x24], R5 ;  /* 0x0000240501007387 */ /* 0x0007e40000100800 */
[C---:B------:R-:W-:Y:S01]  /*27e0*/  HMMA.16816.F32 R8, R192.reuse, R46, R16 ;  /* 0x0000002ec008723c */ /* 0x040fe20000001810 */
[C---:B----4-:R-:W-:Y:S01]  /*27f0*/  IADD3 R2, R89.reuse, 0x4800, RZ ;  /* 0x0000480059027810 */ /* 0x050fe20007ffe0ff */
[----:B------:R-:W-:Y:S04]  /*2800*/  LDSM.16.M88.4 R44, [R89+0x2000] ;  /* 0x00200000592c783b */ /* 0x000fe80000000200 */
[----:B------:R4:W-:Y:S02]  /*2810*/  STL [R1+0x20], R2 ;  /* 0x0000200201007387 */ /* 0x0009e40000100800 */
[C---:B------:R-:W-:Y:S08]  /*2820*/  HMMA.16816.F32 R28, R192.reuse, R72, R28 ;  /* 0x00000048c01c723c */ /* 0x040ff0000000181c */
[----:B------:R-:W-:Y:S01]  /*2830*/  HMMA.16816.F32 R32, R192, R74, R32 ;  /* 0x0000004ac020723c */ /* 0x000fe20000001820 */
[----:B------:R-:W2:Y:S01]  /*2840*/  LDSM.16.M88.4 R72, [R135+0x13900] ;  /* 0x013900008748783b */ /* 0x000ea20000000200 */
[----:B-1----:R-:W-:-:S02]  /*2850*/  IADD3 R6, R89, 0x5000, RZ ;  /* 0x0000500059067810 */ /* 0x002fc40007ffe0ff */
[----:B---3--:R-:W-:-:S04]  /*2860*/  IADD3 R5, R89, 0x5800, RZ ;  /* 0x0000580059057810 */ /* 0x008fc80007ffe0ff */
[C---:B------:R-:W-:Y:S01]  /*2870*/  HMMA.16816.F32 R36, R196.reuse, R48, R36 ;  /* 0x00000030c424723c */ /* 0x040fe20000001824 */
[----:B------:R1:W-:Y:S04]  /*2880*/  STL [R1+0x1c], R6 ;  /* 0x00001c0601007387 */ /* 0x0003e80000100800 */
[----:B------:R3:W-:Y:S01]  /*2890*/  STL [R1+0x18], R5 ;  /* 0x0000180501007387 */ /* 0x0007e20000100800 */
[C---:B----4-:R-:W-:Y:S02]  /*28a0*/  IADD3 R2, R89.reuse, 0x6000, RZ ;  /* 0x0000600059027810 */ /* 0x050fe40007ffe0ff */
[C---:B------:R-:W-:Y:S01]  /*28b0*/  HMMA.16816.F32 R40, R196.reuse, R50, R40 ;  /* 0x00000032c428723c */ /* 0x040fe20000001828 */
[----:B------:R-:W-:Y:S04]  /*28c0*/  LDSM.16.M88.4 R48, [R90+0x12100] ;  /* 0x012100005a30783b */ /* 0x000fe80000000200 */
[----:B------:R4:W-:Y:S03]  /*28d0*/  STL [R1+0x14], R2 ;  /* 0x0000140201007387 */ /* 0x0009e60000100800 */
[C---:B--2---:R-:W-:Y:S08]  /*28e0*/  HMMA.16816.F32 R16, R196.reuse, R60, R12 ;  /* 0x0000003cc410723c */ /* 0x044ff0000000180c */
[----:B------:R-:W-:Y:S01]  /*28f0*/  HMMA.16816.F32 R12, R196, R62, R8 ;  /* 0x0000003ec40c723c */ /* 0x000fe20000001808 */
[----:B------:R-:W2:Y:S01]  /*2900*/  LDSM.16.M88.4 R60, [R89+0x2800] ;  /* 0x00280000593c783b */ /* 0x000ea20000000200 */
[----:B-1----:R-:W-:-:S02]  /*2910*/  IADD3 R6, R89, 0x6800, RZ ;  /* 0x0000680059067810 */ /* 0x002fc40007ffe0ff */
[----:B---3--:R-:W-:-:S03]  /*2920*/  IADD3 R5, R89, 0x7000, RZ ;  /* 0x0000700059057810 */ /* 0x008fc60007ffe0ff */
[----:B------:R-:W-:Y:S01]  /*2930*/  STL [R1+0x10], R6 ;  /* 0x0000100601007387 */ /* 0x000fe20000100800 */
[----:B------:R-:W-:Y:S01]  /*2940*/  HMMA.16816.F32 R8, R196, R68, R20 ;  /* 0x00000044c408723c */ /* 0x000fe20000001814 */
[----:B----4-:R-:W-:-:S07]  /*2950*/  IADD3 R2, R89, 0x7800, RZ ;  /* 0x0000780059027810 */ /* 0x010fce0007ffe0ff */
[C---:B------:R-:W-:Y:S01]  /*2960*/  HMMA.16816.F32 R24, R196.reuse, R70, R24 ;  /* 0x00000046c418723c */ /* 0x040fe20000001818 */
[----:B------:R-:W1:Y:S04]  /*2970*/  LDSM.16.M88.4 R68, [R89+0x3000] ;  /* 0x003000005944783b */ /* 0x000e680000000200 */
[----:B------:R-:W-:Y:S03]  /*2980*/  STL [R1+0x8], R2 ;  /* 0x0000080201007387 */ /* 0x000fe60000100800 */
[C---:B------:R-:W-:Y:S01]  /*2990*/  HMMA.16816.F32 R28, R196.reuse, R76, R28 ;  /* 0x0000004cc41c723c */ /* 0x040fe2000000181c */
[----:B------:R-:W-:Y:S07]  /*29a0*/  STL [R1+0xc], R5 ;  /* 0x00000c0501007387 */ /* 0x000fee0000100800 */
[----:B------:R-:W-:Y:S01]  /*29b0*/  HMMA.16816.F32 R32, R196, R78, R32 ;  /* 0x0000004ec420723c */ /* 0x000fe20000001820 */
[----:B------:R-:W3:Y:S07]  /*29c0*/  LDSM.16.M88.4 R76, [R89+0x3800] ;  /* 0x00380000594c783b */ /* 0x000eee0000000200 */
[C---:B------:R-:W-:Y:S08]  /*29d0*/  HMMA.16816.F32 R36, R200.reuse, R52, R36 ;  /* 0x00000034c824723c */ /* 0x040ff00000001824 */
[C---:B------:R-:W-:Y:S01]  /*29e0*/  HMMA.16816.F32 R40, R200.reuse, R54, R40 ;  /* 0x00000036c828723c */ /* 0x040fe20000001828 */
[----:B------:R-:W4:Y:S07]  /*29f0*/  LDSM.16.M88.4 R52, [R90+0x12900] ;  /* 0x012900005a34783b */ /* 0x000f2e0000000200 */
[C---:B------:R-:W-:Y:S08]  /*2a00*/  HMMA.16816.F32 R20, R200.reuse, R56, R16 ;  /* 0x00000038c814723c */ /* 0x040ff00000001810 */
[C---:B------:R-:W-:Y:S01]  /*2a10*/  HMMA.16816.F32 R16, R200.reuse, R58, R12 ;  /* 0x0000003ac810723c */ /* 0x040fe2000000180c */
[----:B------:R-:W1:Y:S07]  /*2a20*/  LDSM.16.M88.4 R56, [R90+0x13100] ;  /* 0x013100005a38783b */ /* 0x000e6e0000000200 */
[C---:B------:R-:W-:Y:S08]  /*2a30*/  HMMA.16816.F32 R12, R200.reuse, R64, R8 ;  /* 0x00000040c80c723c */ /* 0x040ff00000001808 */
[C---:B------:R-:W-:Y:S01]  /*2a40*/  HMMA.16816.F32 R8, R200.reuse, R66, R24 ;  /* 0x00000042c808723c */ /* 0x040fe20000001818 */
[----:B------:R-:W-:Y:S07]  /*2a50*/  LDSM.16.M88.4 R64, [R135+0x15100] ;  /* 0x015100008740783b */ /* 0x000fee0000000200 */
[C---:B------:R-:W-:Y:S08]  /*2a60*/  HMMA.16816.F32 R28, R200.reuse, R72, R28 ;  /* 0x00000048c81c723c */ /* 0x040ff0000000181c */
[----:B------:R-:W-:Y:S01]  /*2a70*/  HMMA.16816.F32 R32, R200, R74, R32 ;  /* 0x0000004ac820723c */ /* 0x000fe20000001820 */
[----:B------:R-:W3:Y:S07]  /*2a80*/  LDSM.16.M88.4 R72, [R90+0x13900] ;  /* 0x013900005a48783b */ /* 0x000eee0000000200 */
[C---:B------:R-:W-:Y:S08]  /*2a90*/  HMMA.16816.F32 R36, R204.reuse, R44, R36 ;  /* 0x0000002ccc24723c */ /* 0x040ff00000001824 */
[C---:B------:R-:W-:Y:S01]  /*2aa0*/  HMMA.16816.F32 R40, R204.reuse, R46, R40 ;  /* 0x0000002ecc28723c */ /* 0x040fe20000001828 */
[----:B------:R-:W4:Y:S07]  /*2ab0*/  LDSM.16.M88.4 R44, [R250+0x2000] ;  /* 0x00200000fa2c783b */ /* 0x000f2e0000000200 */
[C---:B--2---:R-:W-:Y:S08]  /*2ac0*/  HMMA.16816.F32 R24, R204.reuse, R60, R20 ;  /* 0x0000003ccc18723c */ /* 0x044ff00000001814 */
[C---:B------:R-:W-:Y:S01]  /*2ad0*/  HMMA.16816.F32 R20, R204.reuse, R62, R16 ;  /* 0x0000003ecc14723c */ /* 0x040fe20000001810 */
[----:B------:R-:W2:Y:S07]  /*2ae0*/  LDSM.16.M88.4 R60, [R250+0x2800] ;  /* 0x00280000fa3c783b */ /* 0x000eae0000000200 */
[C---:B-1----:R-:W-:Y:S08]  /*2af0*/  HMMA.16816.F32 R16, R204.reuse, R68, R12 ;  /* 0x00000044cc10723c */ /* 0x042ff0000000180c */
[C---:B------:R-:W-:Y:S01]  /*2b00*/  HMMA.16816.F32 R12, R204.reuse, R70, R8 ;  /* 0x00000046cc0c723c */ /* 0x040fe20000001808 */
[----:B------:R-:W1:Y:S07]  /*2b10*/  LDSM.16.M88.4 R68, [R250+0x3000] ;  /* 0x00300000fa44783b */ /* 0x000e6e0000000200 */
[C---:B---3--:R-:W-:Y:S08]  /*2b20*/  HMMA.16816.F32 R8, R204.reuse, R76, R28 ;  /* 0x0000004ccc08723c */ /* 0x048ff0000000181c */
[----:B------:R-:W-:Y:S01]  /*2b30*/  HMMA.16816.F32 R32, R204, R78, R32 ;  /* 0x0000004ecc20723c */ /* 0x000fe20000001820 */
[----:B------:R-:W-:Y:S07]  /*2b40*/  LDSM.16.M88.4 R76, [R135+0x15900] ;  /* 0x01590000874c783b */ /* 0x000fee0000000200 */
[C---:B------:R-:W-:Y:S08]  /*2b50*/  HMMA.16816.F32 R36, R208.reuse, R48, R36 ;  /* 0x00000030d024723c */ /* 0x040ff00000001824 */
[C---:B------:R-:W-:Y:S01]  /*2b60*/  HMMA.16816.F32 R40, R208.reuse, R50, R40 ;  /* 0x00000032d028723c */ /* 0x040fe20000001828 */
[----:B------:R-:W3:Y:S07]  /*2b70*/  LDSM.16.M88.4 R48, [R135+0x14100] ;  /* 0x014100008730783b */ /* 0x000eee0000000200 */
[C---:B----4-:R-:W-:Y:S08]  /*2b80*/  HMMA.16816.F32 R28, R208.reuse, R52, R24 ;  /* 0x00000034d01c723c */ /* 0x050ff00000001818 */
[C---:B------:R-:W-:Y:S01]  /*2b90*/  HMMA.16816.F32 R24, R208.reuse, R54, R20 ;  /* 0x00000036d018723c */ /* 0x040fe20000001814 */
[----:B------:R-:W-:Y:S07]  /*2ba0*/  LDSM.16.M88.4 R52, [R89+0x4800] ;  /* 0x004800005934783b */ /* 0x000fee0000000200 */
[C---:B------:R-:W-:Y:S08]  /*2bb0*/  HMMA.16816.F32 R20, R208.reuse, R56, R16 ;  /* 0x00000038d014723c */ /* 0x040ff00000001810 */
[C---:B------:R-:W-:Y:S01]  /*2bc0*/  HMMA.16816.F32 R16, R208.reuse, R58, R12 ;  /* 0x0000003ad010723c */ /* 0x040fe2000000180c */
[----:B------:R-:W4:Y:S07]  /*2bd0*/  LDSM.16.M88.4 R56, [R135+0x14900] ;  /* 0x014900008738783b */ /* 0x000f2e0000000200 */
[C---:B------:R-:W-:Y:S08]  /*2be0*/  HMMA.16816.F32 R12, R208.reuse, R72, R8 ;  /* 0x00000048d00c723c */ /* 0x040ff00000001808 */
[----:B------:R-:W-:Y:S01]  /*2bf0*/  HMMA.16816.F32 R8, R208, R74, R32 ;  /* 0x0000004ad008723c */ /* 0x000fe20000001820 */
[----:B------:R-:W-:Y:S07]  /*2c00*/  LDSM.16.M88.4 R72, [R89+0x5800] ;  /* 0x005800005948783b */ /* 0x000fee0000000200 */
[C---:B------:R-:W-:Y:S08]  /*2c10*/  HMMA.16816.F32 R36, R212.reuse, R44, R36 ;  /* 0x0000002cd424723c */ /* 0x040ff00000001824 */
[C---:B------:R-:W-:Y:S01]  /*2c20*/  HMMA.16816.F32 R40, R212.reuse, R46, R40 ;  /* 0x0000002ed428723c */ /* 0x040fe20000001828 */
[----:B------:R-:W3:Y:S07]  /*2c30*/  LDSM.16.M88.4 R44, [R89+0x4000] ;  /* 0x00400000592c783b */ /* 0x000eee0000000200 */
[C---:B--2---:R-:W-:Y:S08]  /*2c40*/  HMMA.16816.F32 R32, R212.reuse, R60, R28 ;  /* 0x0000003cd420723c */ /* 0x044ff0000000181c */
[C---:B------:R-:W-:Y:S01]  /*2c50*/  HMMA.16816.F32 R28, R212.reuse, R62, R24 ;  /* 0x0000003ed41c723c */ /* 0x040fe20000001818 */
[----:B------:R-:W2:Y:S07]  /*2c60*/  LDSM.16.M88.4 R60, [R89+0x5000] ;  /* 0x00500000593c783b */ /* 0x000eae0000000200 */
[C---:B-1----:R-:W-:Y:S08]  /*2c70*/  HMMA.16816.F32 R24, R212.reuse, R68, R20 ;  /* 0x00000044d418723c */ /* 0x042ff00000001814 */
[C---:B------:R-:W-:Y:S01]  /*2c80*/  HMMA.16816.F32 R20, R212.reuse, R70, R16 ;  /* 0x00000046d414723c */ /* 0x040fe20000001810 */
[----:B------:R-:W-:Y:S07]  /*2c90*/  LDSM.16.M88.4 R68, [R90+0x14900] ;  /* 0x014900005a44783b */ /* 0x000fee0000000200 */
[C---:B------:R-:W-:Y:S08]  /*2ca0*/  HMMA.16816.F32 R16, R212.reuse, R80, R12 ;  /* 0x00000050d410723c */ /* 0x040ff0000000180c */
[----:B------:R-:W-:Y:S08]  /*2cb0*/  HMMA.16816.F32 R12, R212, R82, R8 ;  /* 0x00000052d40c723c */ /* 0x000ff00000001808 */
[C---:B---3--:R-:W-:Y:S08]  /*2cc0*/  HMMA.16816.F32 R8, R216.reuse, R48, R36 ;  /* 0x00000030d808723c */ /* 0x048ff00000001824 */
[C---:B------:R-:W-:Y:S01]  /*2cd0*/  HMMA.16816.F32 R40, R216.reuse, R50, R40 ;  /* 0x00000032d828723c */ /* 0x040fe20000001828 */
[----:B------:R-:W1:Y:S07]  /*2ce0*/  LDSM.16.M88.4 R48, [R90+0x14100] ;  /* 0x014100005a30783b */ /* 0x000e6e0000000200 */
[C---:B----4-:R-:W-:Y:S08]  /*2cf0*/  HMMA.16816.F32 R36, R216.reuse, R56, R32 ;  /* 0x00000038d824723c */ /* 0x050ff00000001820 */
[C---:B------:R-:W-:Y:S01]  /*2d00*/  HMMA.16816.F32 R32, R216.reuse, R58, R28 ;  /* 0x0000003ad820723c */ /* 0x040fe2000000181c */
[----:B------:R-:W-:Y:S07]  /*2d10*/  LDSM.16.M88.4 R56, [R90+0x15900] ;  /* 0x015900005a38783b */ /* 0x000fee0000000200 */
[C---:B------:R-:W-:Y:S08]  /*2d20*/  HMMA.16816.F32 R28, R216.reuse, R64, R24 ;  /* 0x00000040d81c723c */ /* 0x040ff00000001818 */
        /* <DEDUP_REMOVED lines=8> */
[----:B-1----:R-:W-:Y:S01]  /*2db0*/  HMMA.16816.F32 R16, R224, R48, R12 ;  /* 0x00000030e010723c */ /* 0x002fe2000000180c */
        /* <DEDUP_REMOVED lines=70> */
[----:B------:R-:W2:Y:S06]  /*3220*/  MUFU.TANH R65, R29 ;  /* 0x0000001d00417308 */ /* 0x000eac0000002400 */
[----:B------:R-:W-:Y:S01]  /*3230*/  SHF.R.S32.HI R59, RZ, 0x1f, R133 ;  /* 0x0000001fff3b7819 */ /* 0x000fe20000011485 */
[----:B------:R-:W-:Y:S01]  /*3240*/  HMMA.16816.F32 R8, R232, R66, R68 ;  /* 0x00000042e808723c */ /* 0x000fe20000001844 */
[----:B------:R-:W2:Y:S01]  /*3250*/  MUFU.TANH R64, R30 ;  /* 0x0000001e00407308 */ /* 0x000ea20000002400 */
[----:B------:R-:W-:-:S06]  /*3260*/  SHF.R.S32.HI R58, RZ, 0x1f, R177 ;  /* 0x0000001fff3a7819 */ /* 0x000fcc00000114b1 */
[----:B-1----:R-:W-:Y:S01]  /*3270*/  HMMA.16816.F32 R32, R236, R54, R36 ;  /* 0x00000036ec20723c */ /* 0x002fe20000001824 */
[----:B------:R-:W1:Y:S07]  /*3280*/  LDSM.16.M88.4 R36, [R90+0x17900] ;  /* 0x017900005a24783b */ /* 0x000e6e0000000200 */
        /* <DEDUP_REMOVED lines=8> */
[----:B------:R-:W-:Y:S02]  /*3310*/  HMMA.16816.F32 R8, R236, R50, R8 ;  /* 0x00000032ec08723c */ /* 0x000fe40000001808 */
[----:B------:R-:W1:Y:S06]  /*3320*/  MUFU.TANH R49, R13 ;  /* 0x0000000d00317308 */ /* 0x000e6c0000002400 */
[----:B--2---:R-:W-:Y:S01]  /*3330*/  HMMA.16816.F32 R28, R240, R42, R32 ;  /* 0x0000002af01c723c */ /* 0x004fe20000001820 */
[----:B------:R-:W2:Y:S01]  /*3340*/  LDSM.16.M88.4 R32, [R250+0x7800] ;  /* 0x00780000fa20783b */ /* 0x000ea20000000200 */
[----:B------:R-:W-:Y:S01]  /*3350*/  FMUL.FTZ R24, R24, c[0x0][0x320] ;  /* 0x0000c80018187a20 */ /* 0x000fe20000410000 */
[----:B------:R-:W2:Y:S01]  /*3360*/  MUFU.TANH R48, R14 ;  /* 0x0000000e00307308 */ /* 0x000ea20000002400 */
[----:B------:R-:W-:Y:S01]  /*3370*/  FMUL.FTZ R25, R25, c[0x0][0x320] ;  /* 0x0000c80019197a20 */ /* 0x000fe20000410000 */
[----:B------:R-:W-:-:S04]  /*3380*/  DEPBAR.LE SB0, 0x0 ;  /* 0x000080000000791a */ /* 0x000fc80000000000 */
[----:B------:R-:W-:Y:S02]  /*3390*/  FMUL.FTZ R26, R26, c[0x0][0x320] ;  /* 0x0000c8001a1a7a20 */ /* 0x000fe40000410000 */
[----:B------:R-:W-:Y:S01]  /*33a0*/  FMUL.FTZ R27, R27, c[0x0][0x320] ;  /* 0x0000c8001b1b7a20 */ /* 0x000fe20000410000 */
[----:B------:R-:W2:Y:S04]  /*33b0*/  MUFU.TANH R56, R24 ;  /* 0x0000001800387308 */ /* 0x000ea80000002400 */
[----:B-1----:R-:W-:Y:S04]  /*33c0*/  HMMA.16816.F32 R8, R240, R38, R8 ;  /* 0x00000026f008723c */ /* 0x002fe80000001808 */
[----:B------:R-:W1:Y:S08]  /*33d0*/  MUFU.TANH R55, R25 ;  /* 0x0000001900377308 */ /* 0x000e700000002400 */
[----:B------:R-:W1:Y:S08]  /*33e0*/  MUFU.TANH R54, R26 ;  /* 0x0000001a00367308 */ /* 0x000e700000002400 */
[----:B------:R1:W1:Y:S04]  /*33f0*/  MUFU.TANH R53, R27 ;  /* 0x0000001b00357308 */ /* 0x0002680000002400 */
[C---:B--2---:R-:W-:Y:S08]  /*3400*/  HMMA.16816.F32 R8, R244.reuse, R34, R8 ;  /* 0x00000022f408723c */ /* 0x044ff00000001808 */
[----:B-1----:R-:W-:Y:S01]  /*3410*/  HMMA.16816.F32 R24, R244, R44, R16 ;  /* 0x0000002cf418723c */ /* 0x002fe20000001810 */
[----:B------:R1:W2:Y:S07]  /*3420*/  MUFU.TANH R45, R15 ;  /* 0x0000000f002d7308 */ /* 0x0002ae0000002400 */
[----:B------:R-:W-:Y:S08]  /*3430*/  HMMA.16816.F32 R16, R240, R36, R20 ;  /* 0x00000024f010723c */ /* 0x000ff00000001814 */
[----:B------:R-:W-:-:S02]  /*3440*/  FMUL.FTZ R8, R8, c[0x0][0x320] ;  /* 0x0000c80008087a20 */ /* 0x000fc40000410000 */
[----:B------:R-:W-:Y:S01]  /*3450*/  FMUL.FTZ R9, R9, c[0x0][0x320] ;  /* 0x0000c80009097a20 */ /* 0x000fe20000410000 */
[----:B------:R-:W-:Y:S01]  /*3460*/  HMMA.16816.F32 R20, R244, R46, R28 ;  /* 0x0000002ef414723c */ /* 0x000fe2000000181c */
[----:B------:R-:W-:Y:S02]  /*3470*/  FMUL.FTZ R10, R10, c[0x0][0x320] ;  /* 0x0000c8000a0a7a20 */ /* 0x000fe40000410000 */
[----:B------:R-:W-:Y:S01]  /*3480*/  FMUL.FTZ R11, R11, c[0x0][0x320] ;  /* 0x0000c8000b0b7a20 */ /* 0x000fe20000410000 */
[----:B------:R2:W2:Y:S01]  /*3490*/  MUFU.TANH R31, R9 ;  /* 0x00000009001f7308 */ /* 0x0004a20000002400 */
[----:B------:R-:W-:Y:S02]  /*34a0*/  FMUL.FTZ R24, R24, c[0x0][0x320] ;  /* 0x0000c80018187a20 */ /* 0x000fe40000410000 */
[----:B------:R-:W-:Y:S02]  /*34b0*/  FMUL.FTZ R25, R25, c[0x0][0x320] ;  /* 0x0000c80019197a20 */ /* 0x000fe40000410000 */
[----:B------:R-:W-:-:S03]  /*34c0*/  FMUL.FTZ R26, R26, c[0x0][0x320] ;  /* 0x0000c8001a1a7a20 */ /* 0x000fc60000410000 */
[----:B------:R2:W2:Y:S01]  /*34d0*/  MUFU.TANH R44, R24 ;  /* 0x00000018002c7308 */ /* 0x0004a20000002400 */
[----:B------:R-:W-:Y:S01]  /*34e0*/  FMUL.FTZ R27, R27, c[0x0][0x320] ;  /* 0x0000c8001b1b7a20 */ /* 0x000fe20000410000 */
[----:B-1----:R-:W-:Y:S06]  /*34f0*/  HMMA.16816.F32 R12, R244, R32, R16 ;  /* 0x00000020f40c723c */ /* 0x002fec0000001810 */
[----:B------:R1:W1:Y:S04]  /*3500*/  MUFU.TANH R43, R25 ;  /* 0x00000019002b7308 */ /* 0x0002680000002400 */
[----:B------:R-:W-:-:S02]  /*3510*/  FMUL.FTZ R20, R20, c[0x0][0x320] ;  /* 0x0000c80014147a20 */ /* 0x000fc40000410000 */
[----:B------:R-:W-:Y:S02]  /*3520*/  FMUL.FTZ R21, R21, c[0x0][0x320] ;  /* 0x0000c80015157a20 */ /* 0x000fe40000410000 */
[----:B------:R-:W-:Y:S01]  /*3530*/  FMUL.FTZ R22, R22, c[0x0][0x320] ;  /* 0x0000c80016167a20 */ /* 0x000fe20000410000 */
[----:B------:R1:W1:Y:S01]  /*3540*/  MUFU.TANH R42, R26 ;  /* 0x0000001a002a7308 */ /* 0x0002620000002400 */
[----:B------:R-:W-:-:S07]  /*3550*/  FMUL.FTZ R23, R23, c[0x0][0x320] ;  /* 0x0000c80017177a20 */ /* 0x000fce0000410000 */
[----:B------:R1:W1:Y:S01]  /*3560*/  MUFU.TANH R41, R27 ;  /* 0x0000001b00297308 */ /* 0x0002620000002400 */
[----:B------:R-:W-:Y:S02]  /*3570*/  FMUL.FTZ R12, R12, c[0x0][0x320] ;  /* 0x0000c8000c0c7a20 */ /* 0x000fe40000410000 */
[----:B------:R-:W-:Y:S02]  /*3580*/  FMUL.FTZ R13, R13, c[0x0][0x320] ;  /* 0x0000c8000d0d7a20 */ /* 0x000fe40000410000 */
[----:B------:R-:W-:-:S03]  /*3590*/  FMUL.FTZ R14, R14, c[0x0][0x320] ;  /* 0x0000c8000e0e7a20 */ /* 0x000fc60000410000 */
[----:B------:R1:W1:Y:S01]  /*35a0*/  MUFU.TANH R40, R20 ;  /* 0x0000001400287308 */ /* 0x0002620000002400 */
[----:B------:R-:W-:-:S07]  /*35b0*/  FMUL.FTZ R15, R15, c[0x0][0x320] ;  /* 0x0000c8000f0f7a20 */ /* 0x000fce0000410000 */
        /* <DEDUP_REMOVED lines=12> */
[----:B--234-:R-:W-:Y:S01]  /*3680*/  ULEA UR7, UR6, UR10, 0x6 ;  /* 0x0000000a06077291 */ /* 0x01cfe2000f8e303f */
[----:B------:R-:W-:Y:S01]  /*3690*/  ISETP.NE.AND P6, PT, R88, 0x1, PT ;  /* 0x000000015800780c */ /* 0x000fe20003fc5270 */
[----:B------:R-:W-:-:S04]  /*36a0*/  IMAD.MOV.U32 R9, RZ, RZ, RZ ;  /* 0x000000ffff097224 */ /* 0x000fc800078e00ff */
[----:B------:R-:W-:-:S05]  /*36b0*/  IMAD.U32 R5, RZ, RZ, UR7 ;  /* 0x00000007ff057e24 */ /* 0x000fca000f8e00ff */
[----:B------:R-:W-:-:S05]  /*36c0*/  IADD3 R5, R5, -0x80, R87 ;  /* 0xffffff8005057810 */ /* 0x000fca0007ffe057 */
[----:B------:R-:W-:-:S04]  /*36d0*/  @P6 IMAD.HI.U32 R6, R5, c[0x0][0x2bc], RZ ;  /* 0x0000af0005066a27 */ /* 0x000fc800078e00ff */
[----:B------:R-:W-:Y:S01]  /*36e0*/  IMAD.MOV.U32 R2, RZ, RZ, R5 ;  /* 0x000000ffff027224 */ /* 0x000fe200078e0005 */
[----:B------:R-:W-:-:S04]  /*36f0*/  @P6 SHF.R.U32.HI R2, RZ, c[0x0][0x2c0], R6 ;  /* 0x0000b000ff026a19 */ /* 0x000fc80000011606 */
[----:B------:R-:W-:-:S04]  /*3700*/  @!P1 IADD3 R7, P0, R2, UR16, RZ ;  /* 0x0000001002079c10 */ /* 0x000fc8000ff1e0ff */
[----:B-1----:R-:W-:Y:S02]  /*3710*/  @!P1 LEA.HI.X.SX32 R8, R2, UR14, 0x1, P0 ;  /* 0x0000000e02089c11 */ /* 0x002fe400080f0eff */
[----:B------:R-:W-:-:S04]  /*3720*/  @!P1 LEA R6, P0, R7, c[0x0][0x2a0], 0x2 ;  /* 0x0000a80007069a11 */ /* 0x000fc800078010ff */
[----:B------:R-:W-:-:S05]  /*3730*/  @!P1 LEA.HI.X R7, R7, c[0x0][0x2a4], R8, 0x2, P0 ;  /* 0x0000a90007079a11 */ /* 0x000fca00000f1408 */
[----:B------:R1:W2:Y:S01]  /*3740*/  @!P1 LDG.E R9, [R6.64] ;  /* 0x0000000c06099981 */ /* 0x0002a2000c1e1900 */
[----:B------:R-:W-:Y:S01]  /*3750*/  IMAD.MOV R2, RZ, RZ, -R2 ;  /* 0x000000ffff027224 */ /* 0x000fe200078e0a02 */
[----:B------:R-:W-:Y:S01]  /*3760*/  SEL R28, RZ, 0x10, P5 ;  /* 0x00000010ff1c7807 */ /* 0x000fe20002800000 */
[----:B------:R-:W-:Y:S01]  /*3770*/  IMAD.SHL.U32 R12, R133, 0x2, RZ ;  /* 0x00000002850c7824 */ /* 0x000fe200078e00ff */
[----:B------:R-:W-:Y:S01]  /*3780*/  SEL R27, RZ, 0x10, P4 ;  /* 0x00000010ff1b7807 */ /* 0x000fe20002000000 */
[----:B------:R-:W-:Y:S01]  /*3790*/  IMAD R10, R2, c[0x0][0x2b8], R5 ;  /* 0x0000ae00020a7a24 */ /* 0x000fe200078e0205 */
[----:B------:R-:W-:Y:S01]  /*37a0*/  IADD3 R20, -R28, 0x10, RZ ;  /* 0x000000101c147810 */ /* 0x000fe20007ffe1ff */
[----:B------:R-:W-:Y:S01]  /*37b0*/  IMAD.SHL.U32 R22, R177, 0x2, RZ ;  /* 0x00000002b1167824 */ /* 0x000fe200078e00ff */
[----:B------:R-:W-:Y:S02]  /*37c0*/  IADD3 R18, -R27, 0x10, RZ ;  /* 0x000000101b127810 */ /* 0x000fe40007ffe1ff */
[----:B------:R-:W-:Y:S01]  /*37d0*/  SHF.R.S32.HI R2, RZ, 0x1f, R10 ;  /* 0x0000001fff027819 */ /* 0x000fe2000001140a */
[----:B------:R3:W-:Y:S01]  /*37e0*/  STL [R1+0x54], R10 ;  /* 0x0000540a01007387 */ /* 0x0007e20000100800 */
[----:B------:R-:W-:-:S02]  /*37f0*/  LOP3.LUT R20, R20, 0xf, RZ, 0xc0, !PT ;  /* 0x0000000f14147812 */ /* 0x000fc400078ec0ff */
[----:B------:R-:W-:Y:S01]  /*3800*/  SEL R26, RZ, 0x10, P3 ;  /* 0x00000010ff1a7807 */ /* 0x000fe20001800000 */
[----:B------:R-:W-:Y:S01]  /*3810*/  IMAD R2, R2, c[0x0][0x1e0], RZ ;  /* 0x0000780002027a24 */ /* 0x000fe200078e02ff */
[----:B------:R-:W-:Y:S02]  /*3820*/  SHF.L.U64.HI R8, R133, 0x1, R59 ;  /* 0x0000000185087819 */ /* 0x000fe4000001023b */
[----:B------:R-:W-:Y:S01]  /*3830*/  LOP3.LUT R18, R18, 0xf, RZ, 0xc0, !PT ;  /* 0x0000000f12127812 */ /* 0x000fe200078ec0ff */
[----:B------:R-:W-:Y:S01]  /*3840*/  IMAD R2, R10, c[0x0][0x1e4], R2 ;  /* 0x000079000a027a24 */ /* 0x000fe200078e0202 */
[----:B------:R-:W-:Y:S02]  /*3850*/  IADD3 R16, -R26, 0x10, RZ ;  /* 0x000000101a107810 */ /* 0x000fe40007ffe1ff */
[----:B------:R-:W-:Y:S02]  /*3860*/  SEL R25, RZ, 0x10, P2 ;  /* 0x00000010ff197807 */ /* 0x000fe40001000000 */
[----:B------:R-:W-:Y:S01]  /*3870*/  SHF.L.U64.HI R11, R134, 0x1, R178 ;  /* 0x00000001860b7819 */ /* 0x000fe200000102b2 */
[----:B-1----:R-:W-:Y:S01]  /*3880*/  IMAD.WIDE.U32 R6, R10, c[0x0][0x1e0], RZ ;  /* 0x000078000a067a25 */ /* 0x002fe200078e00ff */
[----:B------:R-:W-:-:S02]  /*3890*/  LOP3.LUT R16, R16, 0xf, RZ, 0xc0, !PT ;  /* 0x0000000f10107812 */ /* 0x000fc400078ec0ff */
[----:B------:R-:W-:Y:S01]  /*38a0*/  IADD3 R14, -R25, 0x10, RZ ;  /* 0x00000010190e7810 */ /* 0x000fe20007ffe1ff */
[----:B------:R-:W-:Y:S01]  /*38b0*/  IMAD.IADD R7, R7, 0x1, R2 ;  /* 0x0000000107077824 */ /* 0x000fe200078e0202 */
[----:B------:R-:W-:Y:S02]  /*38c0*/  SHF.L.U64.HI R23, R176, 0x1, R179 ;  /* 0x00000001b0177819 */ /* 0x000fe400000102b3 */
[----:B------:R-:W-:Y:S02]  /*38d0*/  LOP3.LUT R14, R14, 0xf, RZ, 0xc0, !PT ;  /* 0x0000000f0e0e7812 */ /* 0x000fe400078ec0ff */
[----:B------:R-:W-:Y:S01]  /*38e0*/  SHF.L.U64.HI R24, R177, 0x1, R58 ;  /* 0x00000001b1187819 */ /* 0x000fe2000001023a */
[----:B---3--:R-:W-:Y:S01]  /*38f0*/  IMAD.SHL.U32 R10, R134, 0x2, RZ ;  /* 0x00000002860a7824 */ /* 0x008fe200078e00ff */
[----:B--2---:R-:W-:Y:S01]  /*3900*/  SHF.R.S32.HI R2, RZ, 0x1f, R9 ;  /* 0x0000001fff027819 */ /* 0x004fe20000011409 */
[----:B------:R-:W-:Y:S01]  /*3910*/  IMAD.WIDE.U32 R6, R9, c[0x0][0x1f0], R6 ;  /* 0x00007c0009067a25 */ /* 0x000fe200078e0006 */
[----:B------:R1:W-:Y:S03]  /*3920*/  STL [R1+0x50], R9 ;  /* 0x0000500901007387 */ /* 0x0003e60000100800 */
[----:B------:R-:W-:-:S04]  /*3930*/  IMAD R2, R2, c[0x0][0x1f0], RZ ;  /* 0x00007c0002027a24 */ /* 0x000fc800078e02ff */
[----:B------:R-:W-:Y:S01]  /*3940*/  IMAD R5, R9, c[0x0][0x1f4], R2 ;  /* 0x00007d0009057a24 */ /* 0x000fe200078e0202 */
[----:B------:R-:W-:-:S04]  /*3950*/  IADD3 R2, P0, R6, UR18, RZ ;  /* 0x0000001206027c10 */ /* 0x000fc8000ff1e0ff */
[----:B------:R-:W-:Y:S02]  /*3960*/  IADD3.X R6, R7, UR15, R5, P0, !PT ;  /* 0x0000000f07067c10 */ /* 0x000fe400087fe405 */
[----:B------:R-:W-:-:S04]  /*3970*/  LEA R7, P0, R2, c[0x0][0x1c8], 0x1 ;  /* 0x0000720002077a11 */ /* 0x000fc800078008ff */
[----:B------:R-:W-:Y:S02]  /*3980*/  LEA.HI.X R6, R2, c[0x0][0x1cc], R6, 0x1, P0 ;  /* 0x0000730002067a11 */ /* 0x000fe400000f0c06 */
[----:B------:R-:W2:Y:S04]  /*3990*/  SHFL.IDX PT, R2, R7, 0x1, 0x181f ;  /* 0x00381f0007027f89 */ /* 0x000ea800000e0000 */
[----:B------:R-:W3:Y:S01]  /*39a0*/  SHFL.IDX PT, R5, R6, 0x1, 0x181f ;  /* 0x00381f0006057f89 */ /* 0x000ee200000e0000 */
[----:B-1----:R-:W-:Y:S01]  /*39b0*/  IMAD.SHL.U32 R9, R176, 0x2, RZ ;  /* 0x00000002b0097824 */ /* 0x002fe200078e00ff */
[----:B--2---:R-:W-:-:S04]  /*39c0*/  IADD3 R20, P6, P0, R20, R2, R12 ;  /* 0x0000000214147210 */ /* 0x004fc800078de00c */
[----:B---3--:R-:W-:Y:S02]  /*39d0*/  IADD3.X R21, RZ, R5, R8, P6, P0 ;  /* 0x00000005ff157210 */ /* 0x008fe400037e0408 */
[----:B------:R-:W-:-:S04]  /*39e0*/  IADD3 R18, P6, P0, R18, R2, R10 ;  /* 0x0000000212127210 */ /* 0x000fc800078de00a */
[----:B------:R-:W-:Y:S02]  /*39f0*/  IADD3.X R19, RZ, R5, R11, P6, P0 ;  /* 0x00000005ff137210 */ /* 0x000fe400037e040b */
[----:B------:R-:W-:-:S04]  /*3a00*/  IADD3 R16, P6, P0, R16, R2, R9 ;  /* 0x0000000210107210 */ /* 0x000fc800078de009 */
[-C--:B------:R-:W-:Y:S02]  /*3a10*/  IADD3.X R17, RZ, R5.reuse, R23, P6, P0 ;  /* 0x00000005ff117210 */ /* 0x080fe400037e0417 */
[----:B------:R-:W-:Y:S02]  /*3a20*/  IADD3 R14, P6, P0, R14, R2, R22 ;  /* 0x000000020e0e7210 */ /* 0x000fe400078de016 */
[----:B------:R-:W1:Y:S02]  /*3a30*/  SHFL.IDX PT, R2, R7, RZ, 0x181f ;  /* 0x00181fff07027589 */ /* 0x000e6400000e0000 */
[----:B------:R-:W-:Y:S02]  /*3a40*/  IADD3.X R15, RZ, R5, R24, P6, P0 ;  /* 0x00000005ff0f7210 */ /* 0x000fe400037e0418 */
[----:B------:R-:W2:Y:S01]  /*3a50*/  SHFL.IDX PT, R5, R6, RZ, 0x181f ;  /* 0x00181fff06057589 */ /* 0x000ea200000e0000 */
[----:B-1----:R-:W-:-:S05]  /*3a60*/  IADD3 R12, P0, R2, R12, RZ ;  /* 0x0000000c020c7210 */ /* 0x002fca0007f1e0ff */
[----:B--2---:R-:W-:Y:S01]  /*3a70*/  IMAD.X R13, R5, 0x1, R8, P0 ;  /* 0x00000001050d7824 */ /* 0x004fe200000e0608 */
[----:B------:R-:W-:-:S04]  /*3a80*/  IADD3 R10, P0, R2, R10, RZ ;  /* 0x0000000a020a7210 */ /* 0x000fc80007f1e0ff */
[----:B------:R1:W-:Y:S01]  /*3a90*/  LDGSTS.E.BYPASS.LTC128B.128 [R86+0x10100], [R12.64], !P5 ;  /* 0x101000000c567fae */ /* 0x0003e2000e901d4c */
[----:B------:R-:W-:Y:S01]  /*3aa0*/  IMAD.X R11, R5, 0x1, R11, P0 ;  /* 0x00000001050b7824 */ /* 0x000fe200000e060b */
[----:B------:R-:W-:-:S04]  /*3ab0*/  IADD3 R8, P0, R2, R9, RZ ;  /* 0x0000000902087210 */ /* 0x000fc80007f1e0ff */
[----:B------:R1:W-:Y:S01]  /*3ac0*/  LDGSTS.E.BYPASS.LTC128B.128 [R86+0x12100], [R10.64], !P4 ;  /* 0x121000000a567fae */ /* 0x0003e2000e101d4c */
[----:B------:R-:W-:Y:S01]  /*3ad0*/  IMAD.X R9, R5, 0x1, R23, P0 ;  /* 0x0000000105097824 */ /* 0x000fe200000e0617 */
[----:B------:R-:W-:-:S04]  /*3ae0*/  IADD3 R6, P0, R2, R22, RZ ;  /* 0x0000001602067210 */ /* 0x000fc80007f1e0ff */
[----:B------:R1:W-:Y:S01]  /*3af0*/  LDGSTS.E.BYPASS.LTC128B.128 [R86+0x14100], [R8.64], !P3 ;  /* 0x1410000008567fae */ /* 0x0003e2000d901d4c */
[----:B------:R-:W-:Y:S01]  /*3b00*/  IMAD.X R7, R5, 0x1, R24, P0 ;  /* 0x0000000105077824 */ /* 0x000fe200000e0618 */
[----:B------:R-:W-:-:S04]  /*3b10*/  ISETP.NE.U32.AND P0, PT, R28, RZ, PT ;  /* 0x000000ff1c00720c */ /* 0x000fc80003f05070 */
[----:B------:R1:W-:Y:S09]  /*3b20*/  LDGSTS.E.BYPASS.LTC128B.128 [R86+0x16100], [R6.64], !P2 ;  /* 0x1610000006567fae */ /* 0x0003f2000d101d4c */
[----:B------:R1:W-:Y:S01]  /*3b30*/  LDGSTS.E.BYPASS.LTC128B.128.ZFILL [R86+0x11100], [R20.64], P0 ;  /* 0x1110000014567fae */ /* 0x0003e20008141d4c */
[----:B------:R-:W-:-:S13]  /*3b40*/  ISETP.NE.U32.AND P0, PT, R27, RZ, PT ;  /* 0x000000ff1b00720c */ /* 0x000fda0003f05070 */
[----:B------:R1:W-:Y:S01]  /*3b50*/  LDGSTS.E.BYPASS.LTC128B.128.ZFILL [R86+0x13100], [R18.64], P0 ;  /* 0x1310000012567fae */ /* 0x0003e20008141d4c */
[----:B------:R-:W-:-:S13]  /*3b60*/  ISETP.NE.U32.AND P0, PT, R26, RZ, PT ;  /* 0x000000ff1a00720c */ /* 0x000fda0003f05070 */
[----:B------:R1:W-:Y:S01]  /*3b70*/  LDGSTS.E.BYPASS.LTC128B.128.ZFILL [R86+0x15100], [R16.64], P0 ;  /* 0x1510000010567fae */ /* 0x0003e20008141d4c */
[----:B------:R-:W-:-:S13]  /*3b80*/  ISETP.NE.U32.AND P0, PT, R25, RZ, PT ;  /* 0x000000ff1900720c */ /* 0x000fda0003f05070 */
[----:B------:R1:W-:Y:S02]  /*3b90*/  LDGSTS.E.BYPASS.LTC128B.128.ZFILL [R86+0x17100], [R14.64], P0 ;  /* 0x171000000e567fae */ /* 0x0003e40008141d4c */
.L_x_25:
[----:B--234-:R-:W-:Y:S01]  /*3ba0*/  LOP3.LUT R2, R84, 0xffffffe0, RZ, 0xc0, !PT ;  /* 0xffffffe054027812 */ /* 0x01cfe200078ec0ff */
[----:B-1----:R-:W-:Y:S01]  /*3bb0*/  IMAD.U32 R6, RZ, RZ, UR4 ;  /* 0x00000004ff067e24 */ /* 0x002fe2000f8e00ff */
[----:B------:R-:W0:Y:S01]  /*3bc0*/  LDGDEPBAR ;  /* 0x00000000000079af */ /* 0x000e220000000000 */
[----:B------:R-:W-:Y:S02]  /*3bd0*/  IMAD.SHL.U32 R248, R3, 0x2, RZ ;  /* 0x0000000203f87824 */ /* 0x000fe400078e00ff */
[----:B------:R-:W-:Y:S02]  /*3be0*/  IMAD.IADD R2, R85, 0x1, -R2 ;  /* 0x0000000155027824 */ /* 0x000fe400078e0a02 */
[----:B------:R-:W-:Y:S01]  /*3bf0*/  IMAD R249, R4, 0x2, R248 ;  /* 0x0000000204f97824 */ /* 0x000fe200078e02f8 */
[C---:B------:R-:W-:Y:S01]  /*3c00*/  LEA R252, R0.reuse, R248, 0x1 ;  /* 0x000000f800fc7211 */ /* 0x040fe200078e08ff */
[----:B------:R-:W-:Y:S01]  /*3c10*/  LDSM.16.MT88.4 R60, [R248+0x2900] ;  /* 0x00290000f83c783b */ /* 0x000fe20000004200 */
[----:B------:R-:W-:Y:S01]  /*3c20*/  SHF.R.S32.HI R5, RZ, 0x1f, R2 ;  /* 0x0000001fff057819 */ /* 0x000fe20000011402 */
[----:B------:R-:W-:-:S02]  /*3c30*/  IMAD R251, R0, 0x2, R249 ;  /* 0x0000000200fb7824 */ /* 0x000fc400078e02f9 */
[----:B------:R-:W-:Y:S01]  /*3c40*/  LDSM.16.MT88.4 R24, [R252+0x100] ;  /* 0x00010000fc18783b */ /* 0x000fe20000004200 */
[----:B------:R-:W-:-:S03]  /*3c50*/  LEA.HI R5, R5, R2, RZ, 0x2 ;  /* 0x0000000205057211 */ /* 0x000fc600078f10ff */
[----:B------:R-:W-:Y:S01]  /*3c60*/  LDSM.16.MT88.4 R84, [R249+0x2900] ;  /* 0x00290000f954783b */ /* 0x000fe20000004200 */
[----:B------:R-:W-:-:S03]  /*3c70*/  LOP3.LUT R5, R5, 0x7ffffffc, RZ, 0xc0, !PT ;  /* 0x7ffffffc05057812 */ /* 0x000fc600078ec0ff */
[----:B------:R-:W-:Y:S01]  /*3c80*/  LDSM.16.MT88.4 R76, [R249+0x900] ;  /* 0x00090000f94c783b */ /* 0x000fe20000004200 */
[----:B------:R-:W-:-:S03]  /*3c90*/  IADD3 R2, R2, -R5, RZ ;  /* 0x8000000502027210 */ /* 0x000fc60007ffe0ff */
[----:B------:R-:W-:Y:S02]  /*3ca0*/  LDSM.16.MT88.4 R68, [R252+0x900] ;  /* 0x00090000fc44783b */ /* 0x000fe40000004200 */
[----:B------:R-:W-:-:S05]  /*3cb0*/  IMAD R2, R2, -0x2, R6 ;  /* 0xfffffffe02027824 */ /* 0x000fca00078e0206 */
[----:B------:R-:W-:-:S04]  /*3cc0*/  ISETP.GT.AND P0, PT, R2, RZ, PT ;  /* 0x000000ff0200720c */ /* 0x000fc80003f04270 */
[----:B------:R-:W-:Y:S02]  /*3cd0*/  FSEL R15, R74, -INF , P0 ;  /* 0xff8000004a0f7808 */ /* 0x000fe40000000000 */
[----:B------:R-:W-:Y:S02]  /*3ce0*/  FSEL R10, R80, -INF , P0 ;  /* 0xff800000500a7808 */ /* 0x000fe40000000000 */
[----:B------:R-:W-:Y:S01]  /*3cf0*/  ISETP.GT.AND P0, PT, R2, 0x1, PT ;  /* 0x000000010200780c */ /* 0x000fe20003f04270 */
[----:B------:R-:W-:Y:S03]  /*3d00*/  LDSM.16.MT88.4 R80, [R249+0x2100] ;  /* 0x00210000f950783b */ /* 0x000fe60000004200 */
        /* <DEDUP_REMOVED lines=54> */
[----:B------:R-:W-:Y:S02]  /*4070*/  FMNMX.FTZ R13, R19, R13, !PT ;  /* 0x0000000d130d7209 */ /* 0x000fe40007810000 */
[----:B------:R-:W-:Y:S02]  /*4080*/  ISETP.GT.AND P0, PT, R2, 0x38, PT ;  /* 0x000000380200780c */ /* 0x000fe40003f04270 */
[----:B------:R-:W-:Y:S02]  /*4090*/  FMNMX.FTZ R5, R106, R5, !PT ;  /* 0x000000056a057209 */ /* 0x000fe40007810000 */
[----:B------:R-:W-:Y:S02]  /*40a0*/  FMNMX.FTZ R13, R18, R13, !PT ;  /* 0x0000000d120d7209 */ /* 0x000fe40007810000 */
[----:B------:R-:W-:Y:S02]  /*40b0*/  FSEL R108, R29, -INF , P0 ;  /* 0xff8000001d6c7808 */ /* 0x000fe40000000000 */
[----:B------:R-:W-:-:S02]  /*40c0*/  FSEL R104, R33, -INF , P0 ;  /* 0xff80000021687808 */ /* 0x000fc40000000000 */
[----:B------:R-:W-:Y:S01]  /*40d0*/  ISETP.GT.AND P0, PT, R2, 0x39, PT ;  /* 0x000000390200780c */ /* 0x000fe20003f04270 */
[----:B------:R-:W-:Y:S01]  /*40e0*/  LDSM.16.MT88.4 R32, [R248+0x900] ;  /* 0x00090000f820783b */ /* 0x000fe20000004200 */
[----:B------:R-:W-:Y:S02]  /*40f0*/  FMNMX.FTZ R2, R105, R5, !PT ;  /* 0x0000000569027209 */ /* 0x000fe40007810000 */
[----:B------:R-:W-:Y:S02]  /*4100*/  FMNMX.FTZ R5, R17, R13, !PT ;  /* 0x0000000d11057209 */ /* 0x000fe40007810000 */
[----:B------:R-:W-:Y:S02]  /*4110*/  FSEL R102, R31, -INF , P0 ;  /* 0xff8000001f667808 */ /* 0x000fe40000000000 */
[----:B------:R-:W-:Y:S01]  /*4120*/  FMNMX.FTZ R5, R16, R5, !PT ;  /* 0x0000000510057209 */ /* 0x000fe20007810000 */
[----:B------:R-:W-:Y:S01]  /*4130*/  LDSM.16.MT88.4 R28, [R249+0x100] ;  /* 0x00010000f91c783b */ /* 0x000fe20000004200 */
[----:B------:R-:W-:-:S02]  /*4140*/  FMNMX.FTZ R2, R104, R2, !PT ;  /* 0x0000000268027209 */ /* 0x000fc40007810000 */
        /* <DEDUP_REMOVED lines=14> */
[----:B------:R-:W1:Y:S01]  /*4230*/  SHFL.BFLY PT, R132, R2, 0x1, 0x1f ;  /* 0x0c201f0002847f89 */ /* 0x000e6200000e0000 */
[----:B------:R-:W-:-:S05]  /*4240*/  FMNMX.FTZ R5, R101, R5, !PT ;  /* 0x0000000565057209 */ /* 0x000fca0007810000 */
[----:B------:R-:W2:Y:S01]  /*4250*/  SHFL.BFLY PT, R23, R5, 0x2, 0x1f ;  /* 0x0c401f0005177f89 */ /* 0x000ea200000e0000 */
[----:B-1----:R-:W-:-:S04]  /*4260*/  FMNMX.FTZ R132, R2, R132, !PT ;  /* 0x0000008402847209 */ /* 0x002fc80007810000 */
[C---:B------:R-:W-:Y:S01]  /*4270*/  FSETP.NEU.FTZ.AND P0, PT, R132.reuse, -INF , PT ;  /* 0xff8000008400780b */ /* 0x040fe20003f1d000 */
[----:B------:R-:W-:Y:S01]  /*4280*/  FMUL.FTZ R13, R132, c[0x0][0x2d0] ;  /* 0x0000b400840d7a20 */ /* 0x000fe20000410000 */
[----:B--2---:R-:W-:-:S04]  /*4290*/  FMNMX.FTZ R2, R5, R23, !PT ;  /* 0x0000001705027209 */ /* 0x004fc80007810000 */
[----:B------:R-:W-:Y:S01]  /*42a0*/  FSEL R13, R13, RZ, P0 ;  /* 0x000000ff0d0d7208 */ /* 0x000fe20000000000 */
[----:B------:R-:W1:Y:S04]  /*42b0*/  SHFL.BFLY PT, R5, R2, 0x1, 0x1f ;  /* 0x0c201f0002057f89 */ /* 0x000e6800000e0000 */
[--C-:B------:R-:W-:Y:S02]  /*42c0*/  FFMA.FTZ R12, R12, c[0x0][0x2d0], -R13.reuse ;  /* 0x0000b4000c0c7a23 */ /* 0x100fe4000001080d */
[--C-:B------:R-:W-:Y:S02]  /*42d0*/  FFMA.FTZ R14, R14, c[0x0][0x2d0], -R13.reuse ;  /* 0x0000b4000e0e7a23 */ /* 0x100fe4000001080d */
[----:B------:R2:W-:Y:S01]  /*42e0*/  MUFU.EX2 R98, R12 ;  /* 0x0000000c00627308 */ /* 0x0005e20000000800 */
[----:B------:R-:W-:-:S02]  /*42f0*/  FFMA.FTZ R10, R10, c[0x0][0x2d0], -R13 ;  /* 0x0000b4000a0a7a23 */ /* 0x000fc4000001080d */
[--C-:B------:R-:W-:Y:S02]  /*4300*/  FFMA.FTZ R9, R9, c[0x0][0x2d0], -R13.reuse ;  /* 0x0000b40009097a23 */ /* 0x100fe4000001080d */
[--C-:B------:R-:W-:Y:S02]  /*4310*/  FFMA.FTZ R8, R8, c[0x0][0x2d0], -R13.reuse ;  /* 0x0000b40008087a23 */ /* 0x100fe4000001080d */
[--C-:B------:R-:W-:Y:S01]  /*4320*/  FFMA.FTZ R7, R7, c[0x0][0x2d0], -R13.reuse ;  /* 0x0000b40007077a23 */ /* 0x100fe2000001080d */
[----:B------:R-:W-:Y:S01]  /*4330*/  MUFU.EX2 R100, R14 ;  /* 0x0000000e00647308 */ /* 0x000fe20000000800 */
[--C-:B------:R-:W-:Y:S02]  /*4340*/  FFMA.FTZ R11, R11, c[0x0][0x2d0], -R13.reuse ;  /* 0x0000b4000b0b7a23 */ /* 0x100fe4000001080d */
[----:B------:R-:W-:Y:S01]  /*4350*/  FFMA.FTZ R6, R6, c[0x0][0x2d0], -R13 ;  /* 0x0000b40006067a23 */ /* 0x000fe2000001080d */
[----:B-1----:R-:W-:-:S04]  /*4360*/  FMNMX.FTZ R2, R5, R2, !PT ;  /* 0x0000000205027209 */ /* 0x002fc80007810000 */
[----:B------:R-:W-:Y:S01]  /*4370*/  MUFU.EX2 R91, R10 ;  /* 0x0000000a005b7308 */ /* 0x000fe20000000800 */
[C---:B------:R-:W-:Y:S01]  /*4380*/  FSETP.NEU.FTZ.AND P0, PT, R2.reuse, -INF , PT ;  /* 0xff8000000200780b */ /* 0x040fe20003f1d000 */
[----:B--2---:R-:W-:-:S06]  /*4390*/  FMUL.FTZ R12, R2, c[0x0][0x2d0] ;  /* 0x0000b400020c7a20 */ /* 0x004fcc0000410000 */
[----:B------:R-:W1:Y:S01]  /*43a0*/  MUFU.EX2 R90, R9 ;  /* 0x00000009005a7308 */ /* 0x000e620000000800 */
[----:B------:R-:W-:Y:S02]  /*43b0*/  FSEL R12, R12, RZ, P0 ;  /* 0x000000ff0c0c7208 */ /* 0x000fe40000000000 */
[----:B------:R-:W-:-:S03]  /*43c0*/  PLOP3.LUT P0, PT, PT, PT, UP0, 0x40, 0x0 ;  /* 0x000000000000781c */ /* 0x000fc60003f0e808 */
[--C-:B------:R-:W-:Y:S02]  /*43d0*/  FFMA.FTZ R3, R19, c[0x0][0x2d0], -R12.reuse ;  /* 0x0000b40013037a23 */ /* 0x100fe4000001080c */
[--C-:B------:R-:W-:Y:S01]  /*43e0*/  FFMA.FTZ R15, R15, c[0x0][0x2d0], -R12.reuse ;  /* 0x0000b4000f0f7a23 */ /* 0x100fe2000001080c */
[----:B------:R1:W-:Y:S01]  /*43f0*/  MUFU.EX2 R93, R8 ;  /* 0x00000008005d7308 */ /* 0x0003e20000000800 */
[----:B------:R-:W-:-:S07]  /*4400*/  FFMA.FTZ R20, R20, c[0x0][0x2d0], -R12 ;  /* 0x0000b40014147a23 */ /* 0x000fce000001080c */
[----:B------:R2:W-:Y:S08]  /*4410*/  MUFU.EX2 R14, R3 ;  /* 0x00000003000e7308 */ /* 0x0005f00000000800 */
[----:B------:R-:W-:Y:S01]  /*4420*/  MUFU.EX2 R88, R15 ;  /* 0x0000000f00587308 */ /* 0x000fe20000000800 */
[----:B-1----:R-:W-:Y:S01]  /*4430*/  F2FP.PACK_AB R8, R90, R91 ;  /* 0x0000005b5a08723e */ /* 0x002fe200000000ff */
[----:B--2---:R-:W-:-:S06]  /*4440*/  FFMA.FTZ R3, R18, c[0x0][0x2d0], -R12 ;  /* 0x0000b40012037a23 */ /* 0x004fcc000001080c */
[----:B------:R-:W1:Y:S08]  /*4450*/  MUFU.EX2 R92, R7 ;  /* 0x00000007005c7308 */ /* 0x000e700000000800 */
[----:B------:R-:W2:Y:S08]  /*4460*/  MUFU.EX2 R15, R20 ;  /* 0x00000014000f7308 */ /* 0x000eb00000000800 */
[----:B------:R3:W4:Y:S01]  /*4470*/  MUFU.EX2 R89, R3 ;  /* 0x0000000300597308 */ /* 0x0007220000000800 */
[----:B-1----:R-:W-:-:S07]  /*4480*/  F2FP.PACK_AB R10, R92, R93 ;  /* 0x0000005d5c0a723e */ /* 0x002fce00000000ff */
[----:B------:R4:W-:Y:S01]  /*4490*/  MUFU.EX2 R99, R11 ;  /* 0x0000000b00637308 */ /* 0x0009e20000000800 */
[----:B--2---:R-:W-:Y:S01]  /*44a0*/  F2FP.PACK_AB R9, R15, R88 ;  /* 0x000000580f09723e */ /* 0x004fe200000000ff */
[----:B---3--:R-:W-:-:S06]  /*44b0*/  FFMA.FTZ R3, R17, c[0x0][0x2d0], -R12 ;  /* 0x0000b40011037a23 */ /* 0x008fcc000001080c */
[----:B------:R-:W1:Y:S01]  /*44c0*/  MUFU.EX2 R96, R6 ;  /* 0x0000000600607308 */ /* 0x000e620000000800 */
[----:B----4-:R-:W-:-:S07]  /*44d0*/  F2FP.PACK_AB R11, R89, R14 ;  /* 0x0000000e590b723e */ /* 0x010fce00000000ff */
[----:B------:R2:W-:Y:S01]  /*44e0*/  MUFU.EX2 R94, R3 ;  /* 0x00000003005e7308 */ /* 0x0005e20000000800 */
[----:B------:R-:W-:Y:S01]  /*44f0*/  HMMA.16816.F32 R40, R8, R24, RZ ;  /* 0x000000180828723c */ /* 0x000fe200000018ff */
[----:B-1----:R-:W-:Y:S02]  /*4500*/  F2FP.PACK_AB R4, R98, R96 ;  /* 0x000000606204723e */ /* 0x002fe400000000ff */
[----:B------:R-:W-:-:S05]  /*4510*/  F2FP.PACK_AB R6, R100, R99 ;  /* 0x000000636406723e */ /* 0x000fca00000000ff */
[----:B------:R-:W-:Y:S01]  /*4520*/  HMMA.16816.F32 R56, R8, R28, RZ ;  /* 0x0000001c0838723c */ /* 0x000fe200000018ff */
[----:B--2---:R-:W-:-:S04]  /*4530*/  FFMA.FTZ R3, R16, c[0x0][0x2d0], -R12 ;  /* 0x0000b40010037a23 */ /* 0x004fc8000001080c */
[----:B------:R1:W2:Y:S03]  /*4540*/  MUFU.EX2 R95, R3 ;  /* 0x00000003005f7308 */ /* 0x0002a60000000800 */
[C---:B------:R-:W-:Y:S08]  /*4550*/  HMMA.16816.F32 R16, R8.reuse, R38, RZ ;  /* 0x000000260810723c */ /* 0x040ff000000018ff */
[----:B------:R-:W-:Y:S01]  /*4560*/  HMMA.16816.F32 R44, R8, R30, RZ ;  /* 0x0000001e082c723c */ /* 0x000fe200000018ff */
[----:B-1----:R-:W-:Y:S01]  /*4570*/  FFMA.FTZ R3, R21, c[0x0][0x2d0], -R12 ;  /* 0x0000b40015037a23 */ /* 0x002fe2000001080c */
[----:B--2---:R-:W-:-:S06]  /*4580*/  F2FP.PACK_AB R5, R95, R94 ;  /* 0x0000005e5f05723e */ /* 0x004fcc00000000ff */
[----:B------:R-:W-:Y:S01]  /*4590*/  HMMA.16816.F32 R28, R8, R50, RZ ;  /* 0x00000032081c723c */ /* 0x000fe200000018ff */
[----:B------:R1:W-:Y:S02]  /*45a0*/  MUFU.EX2 R97, R3 ;  /* 0x0000000300617308 */ /* 0x0003e40000000800 */
[----:B-1----:R-:W-:-:S05]  /*45b0*/  FFMA.FTZ R3, R22, c[0x0][0x2d0], -R12 ;  /* 0x0000b40016037a23 */ /* 0x002fca000001080c */
[C---:B------:R-:W-:Y:S01]  /*45c0*/  HMMA.16816.F32 R20, R8.reuse, R36, RZ ;  /* 0x000000240814723c */ /* 0x040fe200000018ff */
[----:B------:R-:W1:Y:S07]  /*45d0*/  MUFU.EX2 R103, R3 ;  /* 0x0000000300677308 */ /* 0x000e6e0000000800 */
[C---:B------:R-:W-:Y:S08]  /*45e0*/  HMMA.16816.F32 R36, R8.reuse, R26, RZ ;  /* 0x0000001a0824723c */ /* 0x040ff000000018ff */
[----:B------:R-:W-:Y:S01]  /*45f0*/  HMMA.16816.F32 R24, R8, R52, RZ ;  /* 0x000000340818723c */ /* 0x000fe200000018ff */
[----:B-1----:R-:W-:-:S07]  /*4600*/  F2FP.PACK_AB R7, R103, R97 ;  /* 0x000000616707723e */ /* 0x002fce00000000ff */
[----:B------:R-:W-:Y:S08]  /*4610*/  HMMA.16816.F32 R120, R4, R34, R16 ;  /* 0x000000220478723c */ /* 0x000ff00000001810 */
[----:B------:R-:W-:Y:S08]  /*4620*/  HMMA.16816.F32 R16, R8, R80, RZ ;  /* 0x000000500810723c */ /* 0x000ff000000018ff */
[----:B------:R-:W-:Y:S08]  /*4630*/  HMMA.16816.F32 R164, R4, R32, R20 ;  /* 0x0000002004a4723c */ /* 0x000ff00000001814 */
[----:B------:R-:W-:Y:S01]  /*4640*/  HMMA.16816.F32 R32, R8, R48, RZ ;  /* 0x000000300820723c */ /* 0x000fe200000018ff */
[----:B------:R-:W1:Y:S01]  /*4650*/  LDSM.16.MT88.4 R48, [R252+0x2100] ;  /* 0x00210000fc30783b */ /* 0x000e620000004200 */
[----:B------:R-:W-:Y:S01]  /*4660*/  IMAD.MOV.U32 R130, RZ, RZ, R122 ;  /* 0x000000ffff827224 */ /* 0x000fe200078e007a */
[----:B------:R-:W-:Y:S01]  /*4670*/  MOV R129, R123 ;  /* 0x0000007b00817202 */ /* 0x000fe20000000f00 */
[----:B------:R-:W-:-:S02]  /*4680*/  IMAD.MOV.U32 R128, RZ, RZ, R120 ;  /* 0x000000ffff807224 */ /* 0x000fc400078e0078 */
[----:B------:R-:W-:Y:S02]  /*4690*/  IMAD.MOV.U32 R127, RZ, RZ, R121 ;  /* 0x000000ffff7f7224 */ /* 0x000fe400078e0079 */
[C---:B------:R-:W-:Y:S08]  /*46a0*/  HMMA.16816.F32 R24, R4.reuse, R60, R24 ;  /* 0x0000003c0418723c */ /* 0x040ff00000001818 */
[C---:B------:R-:W-:Y:S08]  /*46b0*/  HMMA.16816.F32 R16, R4.reuse, R84, R16 ;  /* 0x000000540410723c */ /* 0x040ff00000001810 */
[----:B------:R-:W-:Y:S01]  /*46c0*/  HMMA.16816.F32 R148, R4, R78, R44 ;  /* 0x0000004e0494723c */ /* 0x000fe2000000182c */
[----:B------:R-:W-:Y:S07]  /*46d0*/  LDSM.16.MT88.4 R44, [R248+0x4100] ;  /* 0x00410000f82c783b */ /* 0x000fee0000004200 */
[----:B------:R-:W-:Y:S01]  /*46e0*/  MOV R145, R25 ;  /* 0x0000001900917202 */ /* 0x000fe20000000f00 */
[----:B------:R-:W-:Y:S01]  /*46f0*/  IMAD.MOV.U32 R144, RZ, RZ, R26 ;  /* 0x000000ffff907224 */ /* 0x000fe200078e001a */
[----:B------:R-:W-:Y:S01]  /*4700*/  MOV R138, R24 ;  /* 0x00000018008a7202 */ /* 0x000fe20000000f00 */
[----:B------:R-:W-:Y:S01]  /*4710*/  IMAD.MOV.U32 R139, RZ, RZ, R27 ;  /* 0x000000ffff8b7224 */ /* 0x000fe200078e001b */
[----:B------:R-:W-:Y:S01]  /*4720*/  HMMA.16816.F32 R20, R8, R54, RZ ;  /* 0x000000360814723c */ /* 0x000fe200000018ff */
[----:B------:R-:W2:Y:S03]  /*4730*/  LDSM.16.MT88.4 R24, [R252+0x2900] ;  /* 0x00290000fc18783b */ /* 0x000ea60000004200 */
[----:B------:R-:W-:Y:S01]  /*4740*/  IMAD.MOV.U32 R137, RZ, RZ, R19 ;  /* 0x000000ffff897224 */ /* 0x000fe200078e0013 */
[----:B------:R-:W-:Y:S01]  /*4750*/  MOV R131, R17 ;  /* 0x0000001100837202 */ /* 0x000fe20000000f00 */
[----:B------:R-:W-:Y:S01]  /*4760*/  IMAD.MOV.U32 R136, RZ, RZ, R18 ;  /* 0x000000ffff887224 */ /* 0x000fe200078e0012 */
[----:B------:R-:W-:Y:S01]  /*4770*/  LDSM.16.MT88.4 R52, [R249+0x4100] ;  /* 0x00410000f934783b */ /* 0x000fe20000004200 */
[----:B------:R-:W-:Y:S01]  /*4780*/  HMMA.16816.F32 R120, R4, R68, R40 ;  /* 0x000000440478723c */ /* 0x000fe20000001828 */
[----:B------:R-:W-:-:S02]  /*4790*/  IMAD.MOV.U32 R80, RZ, RZ, R16 ;  /* 0x000000ffff507224 */ /* 0x000fc400078e0010 */
[----:B------:R-:W3:Y:S05]  /*47a0*/  LDSM.16.MT88.4 R40, [R251+0x2900] ;  /* 0x00290000fb28783b */ /* 0x000eea0000004200 */
[C---:B------:R-:W-:Y:S08]  /*47b0*/  HMMA.16816.F32 R28, R4.reuse, R66, R28 ;  /* 0x00000042041c723c */ /* 0x040ff0000000181c */
[----:B------:R-:W-:Y:S08]  /*47c0*/  HMMA.16816.F32 R32, R4, R64, R32 ;  /* 0x000000400420723c */ /* 0x000ff00000001820 */
[----:B-1----:R-:W-:Y:S01]  /*47d0*/  HMMA.16816.F32 R16, R8, R48, RZ ;  /* 0x000000300810723c */ /* 0x002fe200000018ff */
[----:B------:R-:W-:Y:S01]  /*47e0*/  IMAD.MOV.U32 R124, RZ, RZ, R120 ;  /* 0x000000ffff7c7224 */ /* 0x000fe200078e0078 */
[----:B------:R-:W-:Y:S01]  /*47f0*/  MOV R126, R122 ;  /* 0x0000007a007e7202 */ /* 0x000fe20000000f00 */
[----:B------:R-:W-:Y:S01]  /*4800*/  IMAD.MOV.U32 R125, RZ, RZ, R123 ;  /* 0x000000ffff7d7224 */ /* 0x000fe200078e007b */
[----:B------:R-:W-:-:S04]  /*4810*/  MOV R123, R121 ;  /* 0x00000079007b7202 */ /* 0x000fc80000000f00 */
[C---:B------:R-:W-:Y:S01]  /*4820*/  HMMA.16816.F32 R156, R4.reuse, R76, R56 ;  /* 0x0000004c049c723c */ /* 0x040fe20000001838 */
[----:B------:R-:W1:Y:S01]  /*4830*/  LDSM.16.MT88.4 R56, [R248+0x4900] ;  /* 0x00490000f838783b */ /* 0x000e620000004200 */
[----:B------:R-:W-:Y:S01]  /*4840*/  IMAD.MOV.U32 R153, RZ, RZ, R29 ;  /* 0x000000ffff997224 */ /* 0x000fe200078e001d */
[----:B------:R-:W-:Y:S01]  /*4850*/  MOV R152, R30 ;  /* 0x0000001e00987202 */ /* 0x000fe20000000f00 */
[----:B------:R-:W-:Y:S02]  /*4860*/  IMAD.MOV.U32 R147, RZ, RZ, R31 ;  /* 0x000000ffff937224 */ /* 0x000fe400078e001f */
[----:B------:R-:W-:Y:S02]  /*4870*/  IMAD.MOV.U32 R146, RZ, RZ, R28 ;  /* 0x000000ffff927224 */ /* 0x000fe400078e001c */
[----:B------:R-:W-:Y:S01]  /*4880*/  HMMA.16816.F32 R140, R4, R70, R36 ;  /* 0x00000046048c723c */ /* 0x000fe20000001824 */
[----:B------:R-:W-:Y:S01]  /*4890*/  IMAD.MOV.U32 R120, RZ, RZ, R32 ;  /* 0x000000ffff787224 */ /* 0x000fe200078e0020 */
[----:B------:R-:W-:Y:S01]  /*48a0*/  MOV R118, R34 ;  /* 0x0000002200767202 */ /* 0x000fe20000000f00 */
[----:B------:R-:W-:-:S02]  /*48b0*/  IMAD.MOV.U32 R81, RZ, RZ, R33 ;  /* 0x000000ffff517224 */ /* 0x000fc400078e0021 */
[----:B------:R-:W-:-:S03]  /*48c0*/  IMAD.MOV.U32 R119, RZ, RZ, R35 ;  /* 0x000000ffff777224 */ /* 0x000fc600078e0023 */
[----:B------:R-:W-:Y:S01]  /*48d0*/  HMMA.16816.F32 R64, R4, R62, R20 ;  /* 0x0000003e0440723c */ /* 0x000fe20000001814 */
[----:B------:R-:W4:Y:S07]  /*48e0*/  LDSM.16.MT88.4 R60, [R252+0x4100] ;  /* 0x00410000fc3c783b */ /* 0x000f2e0000004200 */
[C---:B------:R-:W-:Y:S08]  /*48f0*/  HMMA.16816.F32 R20, R8.reuse, R82, RZ ;  /* 0x000000520814723c */ /* 0x040ff000000018ff */
[C---:B------:R-:W-:Y:S01]  /*4900*/  HMMA.16816.F32 R36, R8.reuse, R50, RZ ;  /* 0x000000320824723c */ /* 0x040fe200000018ff */
[----:B------:R-:W5:Y:S07]  /*4910*/  LDSM.16.MT88.4 R48, [R249+0x4900] ;  /* 0x00490000f930783b */ /* 0x000f6e0000004200 */
[C---:B------:R-:W-:Y:S08]  /*4920*/  HMMA.16816.F32 R28, R8.reuse, R74, RZ ;  /* 0x0000004a081c723c */ /* 0x040ff000000018ff */
[----:B------:R-:W-:Y:S08]  /*4930*/  HMMA.16816.F32 R32, R8, R72, RZ ;  /* 0x000000480820723c */ /* 0x000ff000000018ff */
[----:B--2---:R-:W-:Y:S08]  /*4940*/  HMMA.16816.F32 R72, R4, R24, R16 ;  /* 0x000000180448723c */ /* 0x004ff00000001810 */
[----:B------:R-:W-:Y:S07]  /*4950*/  HMMA.16816.F32 R16, R8, R44, RZ ;  /* 0x0000002c0810723c */ /* 0x000fee00000018ff */
[----:B------:R-:W-:Y:S01]  /*4960*/  IMAD.MOV.U32 R44, RZ, RZ, R130 ;  /* 0x000000ffff2c7224 */ /* 0x000fe200078e0082 */
[----:B------:R-:W-:Y:S01]  /*4970*/  HMMA.16816.F32 R68, R4, R86, R20 ;  /* 0x000000560444723c */ /* 0x000fe20000001814 */
[----:B------:R-:W-:-:S07]  /*4980*/  IMAD.MOV.U32 R45, RZ, RZ, R129 ;  /* 0x000000ffff2d7224 */ /* 0x000fce00078e0081 */
[C---:B------:R-:W-:Y:S01]  /*4990*/  HMMA.16816.F32 R76, R4.reuse, R26, R36 ;  /* 0x0000001a044c723c */ /* 0x040fe20000001824 */
[----:B------:R-:W2:Y:S07]  /*49a0*/  LDSM.16.MT88.4 R36, [R252+0x4900] ;  /* 0x00490000fc24783b */ /* 0x000eae0000004200 */
[C---:B---3--:R-:W-:Y:S08]  /*49b0*/  HMMA.16816.F32 R160, R4.reuse, R42, R28 ;  /* 0x0000002a04a0723c */ /* 0x048ff0000000181c */
[----:B------:R-:W-:Y:S01]  /*49c0*/  HMMA.16816.F32 R84, R4, R40, R32 ;  /* 0x000000280454723c */ /* 0x000fe20000001820 */
[----:B------:R-:W3:Y:S07]  /*49d0*/  LDSM.16.MT88.4 R40, [R251+0x4100] ;  /* 0x00410000fb28783b */ /* 0x000eee0000004200 */
[----:B------:R-:W-:Y:S07]  /*49e0*/  HMMA.16816.F32 R24, R8, R54, RZ ;  /* 0x000000360818723c */ /* 0x000fee00000018ff */
[----:B------:R-:W-:Y:S01]  /*49f0*/  MOV R54, R144 ;  /* 0x0000009000367202 */ /* 0x000fe20000000f00 */
[----:B-1----:R-:W-:Y:S01]  /*4a00*/  HMMA.16816.F32 R16, R4, R56, R16 ;  /* 0x000000380410723c */ /* 0x002fe20000001810 */
[----:B------:R-:W-:Y:S01]  /*4a10*/  IMAD.MOV.U32 R122, RZ, RZ, R163 ;  /* 0x000000ffff7a7224 */ /* 0x000fe200078e00a3 */
[----:B------:R-:W-:Y:S01]  /*4a20*/  MOV R121, R161 ;  /* 0x000000a100797202 */ /* 0x000fe20000000f00 */
[----:B------:R-:W-:-:S02]  /*4a30*/  IMAD.MOV.U32 R83, RZ, RZ, R162 ;  /* 0x000000ffff537224 */ /* 0x000fc400078e00a2 */
[----:B------:R-:W-:Y:S02]  /*4a40*/  IMAD.MOV.U32 R82, RZ, RZ, R160 ;  /* 0x000000ffff527224 */ /* 0x000fe400078e00a0 */
[----:B------:R-:W-:Y:S01]  /*4a50*/  IMAD.MOV.U32 R55, RZ, RZ, R139 ;  /* 0x000000ffff377224 */ /* 0x000fe200078e008b */
[C---:B----4-:R-:W-:Y:S07]  /*4a60*/  HMMA.16816.F32 R20, R8.reuse, R60, RZ ;  /* 0x0000003c0814723c */ /* 0x050fee00000018ff */
[----:B------:R-:W-:Y:S01]  /*4a70*/  IMAD.MOV.U32 R61, RZ, RZ, R153 ;  /* 0x000000ffff3d7224 */ /* 0x000fe200078e0099 */
[----:B------:R-:W-:Y:S01]  /*4a80*/  HMMA.16816.F32 R28, R8, R52, RZ ;  /* 0x00000034081c723c */ /* 0x000fe200000018ff */
[----:B------:R-:W-:-:S06]  /*4a90*/  IMAD.MOV.U32 R60, RZ, RZ, R146 ;  /* 0x000000ffff3c7224 */ /* 0x000fcc00078e0092 */
[----:B------:R-:W-:Y:S01]  /*4aa0*/  IMAD.MOV.U32 R53, RZ, RZ, R145 ;  /* 0x000000ffff357224 */ /* 0x000fe200078e0091 */
[----:B-----5:R-:W-:Y:S01]  /*4ab0*/  HMMA.16816.F32 R160, R4, R50, R24 ;  /* 0x0000003204a0723c */ /* 0x020fe20000001818 */
[----:B------:R-:W1:Y:S01]  /*4ac0*/  LDSM.16.MT88.4 R24, [R251+0x4900] ;  /* 0x00490000fb18783b */ /* 0x000e620000004200 */
[----:B------:R-:W-:Y:S01]  /*4ad0*/  MOV R57, R19 ;  /* 0x0000001300397202 */ /* 0x000fe20000000f00 */
[----:B------:R-:W-:Y:S01]  /*4ae0*/  IMAD.MOV.U32 R56, RZ, RZ, R17 ;  /* 0x000000ffff387224 */ /* 0x000fe200078e0011 */
[----:B------:R-:W-:Y:S01]  /*4af0*/  MOV R3, R16 ;  /* 0x0000001000037202 */ /* 0x000fe20000000f00 */
[----:B------:R-:W-:Y:S02]  /*4b00*/  IMAD.MOV.U32 R0, RZ, RZ, R18 ;  /* 0x000000ffff007224 */ /* 0x000fe400078e0012 */
[----:B------:R-:W-:Y:S01]  /*4b10*/  IMAD.MOV.U32 R52, RZ, RZ, R138 ;  /* 0x000000ffff347224 */ /* 0x000fe200078e008a */
[----:B------:R-:W-:Y:S01]  /*4b20*/  HMMA.16816.F32 R16, R8, R62, RZ ;  /* 0x0000003e0810723c */ /* 0x000fe200000018ff */
[----:B------:R-:W-:Y:S01]  /*4b30*/  IMAD.MOV.U32 R50, RZ, RZ, R136 ;  /* 0x000000ffff327224 */ /* 0x000fe200078e0088 */
[----:B------:R-:W-:-:S05]  /*4b40*/  MOV R51, R122 ;  /* 0x0000007a00337202 */ /* 0x000fca0000000f00 */
[----:B------:R-:W-:Y:S01]  /*4b50*/  IMAD.MOV.U32 R62, RZ, RZ, R152 ;  /* 0x000000ffff3e7224 */ /* 0x000fe200078e0098 */
[----:B--2---:R-:W-:Y:S01]  /*4b60*/  HMMA.16816.F32 R184, R4, R36, R20 ;  /* 0x0000002404b8723c */ /* 0x004fe20000001814 */
[----:B------:R-:W-:-:S06]  /*4b70*/  MOV R63, R147 ;  /* 0x00000093003f7202 */ /* 0x000fcc0000000f00 */
[----:B------:R-:W-:Y:S01]  /*4b80*/  MOV R36, R80 ;  /* 0x0000005000247202 */ /* 0x000fe20000000f00 */
[----:B------:R-:W-:Y:S01]  /*4b90*/  HMMA.16816.F32 R188, R4, R48, R28 ;  /* 0x0000003004bc723c */ /* 0x000fe2000000181c */
[----:B------:R-:W2:Y:S01]  /*4ba0*/  LDSM.16.MT88.4 R28, [R248+0x6100] ;  /* 0x00610000f81c783b */ /* 0x000ea20000004200 */
[----:B------:R-:W-:Y:S01]  /*4bb0*/  IMAD.MOV.U32 R37, RZ, RZ, R131 ;  /* 0x000000ffff257224 */ /* 0x000fe200078e0083 */
[----:B------:R-:W-:-:S04]  /*4bc0*/  MOV R80, R128 ;  /* 0x0000008000507202 */ /* 0x000fc80000000f00 */
[----:B------:R-:W-:Y:S01]  /*4bd0*/  MOV R49, R137 ;  /* 0x0000008900317202 */ /* 0x000fe20000000f00 */
[----:B---3--:R-:W-:Y:S01]  /*4be0*/  HMMA.16816.F32 R20, R8, R40, RZ ;  /* 0x000000280814723c */ /* 0x008fe200000018ff */
[----:B------:R-:W-:-:S06]  /*4bf0*/  IMAD.MOV.U32 R48, RZ, RZ, R123 ;  /* 0x000000ffff307224 */ /* 0x000fcc00078e007b */
[----:B------:R-:W-:Y:S01]  /*4c00*/  MOV R40, R57 ;  /* 0x0000003900287202 */ /* 0x000fe20000000f00 */
[----:B------:R-:W-:Y:S01]  /*4c10*/  HMMA.16816.F32 R152, R4, R38, R16 ;  /* 0x000000260498723c */ /* 0x000fe20000001810 */
[----:B------:R-:W-:Y:S01]  /*4c20*/  MOV R41, R82 ;  /* 0x0000005200297202 */ /* 0x000fe20000000f00 */
[----:B------:R-:W-:-:S05]  /*4c30*/  FFMA.FTZ R82, R105, c[0x0][0x2d0], -R13 ;  /* 0x0000b40069527a23 */ /* 0x000fca000001080d */
[----:B------:R-:W-:Y:S01]  /*4c40*/  IMAD.MOV.U32 R38, RZ, RZ, R121 ;  /* 0x000000ffff267224 */ /* 0x000fe200078e0079 */
[----:B------:R-:W-:Y:S01]  /*4c50*/  HMMA.16816.F32 R16, R8, R42, RZ ;  /* 0x0000002a0810723c */ /* 0x000fe200000018ff */
[----:B------:R-:W-:Y:S02]  /*4c60*/  IMAD.MOV.U32 R39, RZ, RZ, R83 ;  /* 0x000000ffff277224 */ /* 0x000fe400078e0053 */
[----:B------:R-:W-:-:S04]  /*4c70*/  FFMA.FTZ R83, R106, c[0x0][0x2d0], -R13 ;  /* 0x0000b4006a537a23 */ /* 0x000fc8000001080d */
[----:B------:R-:W-:Y:S01]  /*4c80*/  IMAD.MOV.U32 R42, RZ, RZ, R56 ;  /* 0x000000ffff2a7224 */ /* 0x000fe200078e0038 */
[----:B-1----:R-:W-:Y:S01]  /*4c90*/  HMMA.16816.F32 R144, R4, R24, R20 ;  /* 0x000000180490723c */ /* 0x002fe20000001814 */
[----:B------:R-:W1:Y:S01]  /*4ca0*/  LDSM.16.MT88.4 R20, [R248+0x6900] ;  /* 0x00690000f814783b */ /* 0x000e620000004200 */
[----:B------:R-:W-:Y:S02]  /*4cb0*/  IMAD.MOV.U32 R43, RZ, RZ, R0 ;  /* 0x000000ffff2b7224 */ /* 0x000fe400078e0000 */
[----:B------:R-:W-:Y:S01]  /*4cc0*/  FADD.FTZ R0, R91, R90 ;  /* 0x0000005a5b007221 */ /* 0x000fe20000010000 */
[----:B------:R-:W-:Y:S01]  /*4cd0*/  MOV R90, R3 ;  /* 0x00000003005a7202 */ /* 0x000fe20000000f00 */
[----:B------:R-:W-:Y:S01]  /*4ce0*/  FADD.FTZ R3, R88, R15 ;  /* 0x0000000f58037221 */ /* 0x000fe20000010000 */
[----:B------:R-:W-:Y:S01]  /*4cf0*/  MOV R106, R43 ;  /* 0x0000002b006a7202 */ /* 0x000fe20000000f00 */
[----:B------:R-:W-:Y:S01]  /*4d00*/  HMMA.16816.F32 R32, R8, R46, RZ ;  /* 0x0000002e0820723c */ /* 0x000fe200000018ff */
[----:B------:R-:W-:-:S02]  /*4d10*/  IMAD.MOV.U32 R91, RZ, RZ, R51 ;  /* 0x000000ffff5b7224 */ /* 0x000fc400078e0033 */
[----:B------:R-:W-:Y:S02]  /*4d20*/  FADD.FTZ R3, R14, R3 ;  /* 0x000000030e037221 */ /* 0x000fe40000010000 */
[----:B------:R-:W-:Y:S02]  /*4d30*/  IMAD.MOV.U32 R105, RZ, RZ, R42 ;  /* 0x000000ffff697224 */ /* 0x000fe400078e002a */
[----:B------:R-:W-:Y:S01]  /*4d40*/  IMAD.MOV.U32 R47, RZ, RZ, R127 ;  /* 0x000000ffff2f7224 */ /* 0x000fe200078e007f */
[----:B------:R-:W-:Y:S01]  /*4d50*/  HMMA.16816.F32 R136, R4, R26, R16 ;  /* 0x0000001a0488723c */ /* 0x000fe20000001810 */
[----:B------:R-:W3:Y:S01]  /*4d60*/  LDSM.16.MT88.4 R24, [R249+0x6100] ;  /* 0x00610000f918783b */ /* 0x000ee20000004200 */
[----:B------:R-:W-:Y:S02]  /*4d70*/  IMAD.MOV.U32 R46, RZ, RZ, R124 ;  /* 0x000000ffff2e7224 */ /* 0x000fe400078e007c */
[----:B------:R-:W-:Y:S01]  /*4d80*/  FADD.FTZ R3, R89, R3 ;  /* 0x0000000359037221 */ /* 0x000fe20000010000 */
[----:B------:R-:W-:Y:S01]  /*4d90*/  MOV R89, R38 ;  /* 0x0000002600597202 */ /* 0x000fe20000000f00 */
[----:B------:R-:W-:Y:S01]  /*4da0*/  IMAD.MOV.U32 R88, RZ, RZ, R41 ;  /* 0x000000ffff587224 */ /* 0x000fe200078e0029 */
[----:B------:R-:W-:Y:S01]  /*4db0*/  MOV R51, R46 ;  /* 0x0000002e00337202 */ /* 0x000fe20000000f00 */
[----:B--2---:R-:W-:Y:S01]  /*4dc0*/  HMMA.16816.F32 R16, R8, R28, RZ ;  /* 0x0000001c0810723c */ /* 0x004fe200000018ff */
[----:B------:R-:W-:-:S02]  /*4dd0*/  FADD.FTZ R3, R94, R3 ;  /* 0x000000035e037221 */ /* 0x000fc40000010000 */
[----:B------:R-:W-:Y:S02]  /*4de0*/  IMAD.MOV.U32 R46, RZ, RZ, R80 ;  /* 0x000000ffff2e7224 */ /* 0x000fe400078e0050 */
[----:B------:R-:W-:Y:S02]  /*4df0*/  FADD.FTZ R3, R95, R3 ;  /* 0x000000035f037221 */ /* 0x000fe40000010000 */
[----:B------:R-:W-:Y:S01]  /*4e00*/  IMAD.MOV.U32 R95, RZ, RZ, R49 ;  /* 0x000000ffff5f7224 */ /* 0x000fe200078e0031 */
[----:B------:R-:W-:Y:S01]  /*4e10*/  HMMA.16816.F32 R180, R4, R58, R32 ;  /* 0x0000003a04b4723c */ /* 0x000fe20000001820 */
[--C-:B------:R-:W-:Y:S02]  /*4e20*/  FFMA.FTZ R28, R116, c[0x0][0x2d0], -R12.reuse ;  /* 0x0000b400741c7a23 */ /* 0x100fe4000001080c */
[----:B------:R-:W-:Y:S01]  /*4e30*/  FFMA.FTZ R49, R113, c[0x0][0x2d0], -R12 ;  /* 0x0000b40071317a23 */ /* 0x000fe2000001080c */
[----:B------:R-:W-:Y:S01]  /*4e40*/  MOV R113, R48 ;  /* 0x0000003000717202 */ /* 0x000fe20000000f00 */
[----:B------:R-:W-:-:S02]  /*4e50*/  IMAD.MOV.U32 R94, RZ, RZ, R50 ;  /* 0x000000ffff5e7224 */ /* 0x000fc400078e0032 */
[----:B------:R-:W-:Y:S01]  /*4e60*/  IMAD.MOV.U32 R34, RZ, RZ, R126 ;  /* 0x000000ffff227224 */ /* 0x000fe200078e007e */
[----:B------:R-:W-:Y:S01]  /*4e70*/  MOV R35, R125 ;  /* 0x0000007d00237202 */ /* 0x000fe20000000f00 */
[----:B------:R-:W-:Y:S02]  /*4e80*/  IMAD.MOV.U32 R32, RZ, RZ, R120 ;  /* 0x000000ffff207224 */ /* 0x000fe400078e0078 */
[----:B------:R-:W-:Y:S02]  /*4e90*/  IMAD.MOV.U32 R33, RZ, RZ, R81 ;  /* 0x000000ffff217224 */ /* 0x000fe400078e0051 */
[--C-:B------:R-:W-:Y:S01]  /*4ea0*/  FFMA.FTZ R29, R110, c[0x0][0x2d0], -R13.reuse ;  /* 0x0000b4006e1d7a23 */ /* 0x100fe2000001080d */
[----:B------:R-:W-:Y:S01]  /*4eb0*/  MOV R116, R32 ;  /* 0x0000002000747202 */ /* 0x000fe20000000f00 */
[--C-:B------:R-:W-:Y:S01]  /*4ec0*/  FFMA.FTZ R81, R104, c[0x0][0x2d0], -R13.reuse ;  /* 0x0000b40068517a23 */ /* 0x100fe2000001080d */
[----:B-1----:R-:W-:Y:S01]  /*4ed0*/  HMMA.16816.F32 R128, R4, R20, R16 ;  /* 0x000000140480723c */ /* 0x002fe20000001810 */
[----:B------:R-:W-:-:S02]  /*4ee0*/  FFMA.FTZ R80, R102, c[0x0][0x2d0], -R13 ;  /* 0x0000b40066507a23 */ /* 0x000fc4000001080d */
[--C-:B------:R-:W-:Y:S02]  /*4ef0*/  FFMA.FTZ R32, R115, c[0x0][0x2d0], -R12.reuse ;  /* 0x0000b40073207a23 */ /* 0x100fe4000001080c */
[--C-:B------:R-:W-:Y:S01]  /*4f00*/  FFMA.FTZ R48, R111, c[0x0][0x2d0], -R12.reuse ;  /* 0x0000b4006f307a23 */ /* 0x100fe2000001080c */
[----:B------:R-:W-:Y:S01]  /*4f10*/  MOV R111, R45 ;  /* 0x0000002d006f7202 */ /* 0x000fe20000000f00 */
[----:B------:R-:W-:Y:S01]  /*4f20*/  FFMA.FTZ R50, R108, c[0x0][0x2d0], -R12 ;  /* 0x0000b4006c327a23 */ /* 0x000fe2000001080c */
[----:B------:R-:W-:Y:S01]  /*4f30*/  HMMA.16816.F32 R16, R8, R30, RZ ;  /* 0x0000001e0810723c */ /* 0x000fe200000018ff */
[----:B------:R-:W-:Y:S01]  /*4f40*/  MOV R108, R46 ;  /* 0x0000002e006c7202 */ /* 0x000fe20000000f00 */
[----:B------:R-:W-:Y:S02]  /*4f50*/  IMAD.MOV.U32 R110, RZ, RZ, R44 ;  /* 0x000000ffff6e7224 */ /* 0x000fe400078e002c */
[----:B------:R-:W-:Y:S01]  /*4f60*/  FADD.FTZ R0, R93, R0 ;  /* 0x000000005d007221 */ /* 0x000fe20000010000 */
[----:B------:R-:W-:Y:S01]  /*4f70*/  MOV R93, R37 ;  /* 0x00000025005d7202 */ /* 0x000fe20000000f00 */
[----:B------:R-:W-:-:S02]  /*4f80*/  IMAD.MOV.U32 R104, RZ, RZ, R90 ;  /* 0x000000ffff687224 */ /* 0x000fc400078e005a */
[--C-:B------:R-:W-:Y:S02]  /*4f90*/  FFMA.FTZ R30, R109, c[0x0][0x2d0], -R13.reuse ;  /* 0x0000b4006d1e7a23 */ /* 0x100fe4000001080d */
[----:B------:R-:W-:Y:S02]  /*4fa0*/  FFMA.FTZ R31, R107, c[0x0][0x2d0], -R13 ;  /* 0x0000b4006b1f7a23 */ /* 0x000fe4000001080d */
[----:B------:R-:W-:Y:S02]  /*4fb0*/  IMAD.MOV.U32 R109, RZ, RZ, R47 ;  /* 0x000000ffff6d7224 */ /* 0x000fe400078e002f */
[----:B------:R-:W-:Y:S02]  /*4fc0*/  IMAD.MOV.U32 R107, RZ, RZ, R40 ;  /* 0x000000ffff6b7224 */ /* 0x000fe400078e0028 */
[----:B------:R-:W-:Y:S02]  /*4fd0*/  FADD.FTZ R0, R92, R0 ;  /* 0x000000005c007221 */ /* 0x000fe40000010000 */
[----:B------:R-:W-:-:S02]  /*4fe0*/  IMAD.MOV.U32 R90, RZ, RZ, R39 ;  /* 0x000000ffff5a7224 */ /* 0x000fc400078e0027 */
[----:B------:R-:W-:Y:S02]  /*4ff0*/  FADD.FTZ R0, R96, R0 ;  /* 0x0000000060007221 */ /* 0x000fe40000010000 */
[----:B------:R-:W-:Y:S02]  /*5000*/  IMAD.MOV.U32 R92, RZ, RZ, R36 ;  /* 0x000000ffff5c7224 */ /* 0x000fe400078e0024 */
[----:B------:R-:W-:Y:S01]  /*5010*/  HMMA.16816.F32 R124, R4, R22, R16 ;  /* 0x00000016047c723c */ /* 0x000fe20000001810 */
[----:B------:R-:W1:Y:S01]  /*5020*/  LDSM.16.MT88.4 R20, [R249+0x6900] ;  /* 0x00690000f914783b */ /* 0x000e620000004200 */
[----:B------:R-:W-:Y:S02]  /*5030*/  FADD.FTZ R0, R98, R0 ;  /* 0x0000000062007221 */ /* 0x000fe40000010000 */
[----:B------:R-:W-:Y:S02]  /*5040*/  IMAD.MOV.U32 R115, RZ, RZ, R35 ;  /* 0x000000ffff737224 */ /* 0x000fe400078e0023 */
[----:B------:R-:W-:-:S02]  /*5050*/  FADD.FTZ R0, R99, R0 ;  /* 0x0000000063007221 */ /* 0x000fc40000010000 */
[----:B---3--:R-:W-:Y:S07]  /*5060*/  HMMA.16816.F32 R16, R8, R24, RZ ;  /* 0x000000180810723c */ /* 0x008fee00000018ff */
[--C-:B------:R-:W-:Y:S02]  /*5070*/  FFMA.FTZ R25, R117, c[0x0][0x2d0], -R12.reuse ;  /* 0x0000b40075197a23 */ /* 0x100fe4000001080c */
[----:B------:R-:W-:Y:S02]  /*5080*/  IMAD.MOV.U32 R117, RZ, RZ, R33 ;  /* 0x000000ffff757224 */ /* 0x000fe400078e0021 */
[----:B------:R-:W-:-:S02]  /*5090*/  FFMA.FTZ R33, R114, c[0x0][0x2d0], -R12 ;  /* 0x0000b40072217a23 */ /* 0x000fc4000001080c */
[----:B------:R-:W-:Y:S02]  /*50a0*/  FADD.FTZ R24, R100, R0 ;  /* 0x0000000064187221 */ /* 0x000fe40000010000 */
[----:B------:R-:W-:Y:S01]  /*50b0*/  MUFU.EX2 R0, R29 ;  /* 0x0000001d00007308 */ /* 0x000fe20000000800 */
[----:B------:R-:W-:-:S08]  /*50c0*/  IMAD.MOV.U32 R114, RZ, RZ, R34 ;  /* 0x000000ffff727224 */ /* 0x000fd000078e0022 */
[----:B-1----:R-:W-:Y:S08]  /*50d0*/  HMMA.16816.F32 R120, R4, R20, R16 ;  /* 0x000000140478723c */ /* 0x002ff00000001810 */
[----:B------:R-:W-:Y:S07]  /*50e0*/  HMMA.16816.F32 R16, R8, R26, RZ ;  /* 0x0000001a0810723c */ /* 0x000fee00000018ff */
[----:B------:R-:W-:-:S02]  /*50f0*/  FFMA.FTZ R26, R112, c[0x0][0x2d0], -R13 ;  /* 0x0000b400701a7a23 */ /* 0x000fc4000001080d */
[----:B------:R-:W-:Y:S02]  /*5100*/  IMAD.MOV.U32 R112, RZ, RZ, R51 ;  /* 0x000000ffff707224 */ /* 0x000fe400078e0033 */
[----:B------:R-:W-:Y:S02]  /*5110*/  FFMA.FTZ R51, R101, c[0x0][0x2d0], -R12 ;  /* 0x0000b40065337a23 */ /* 0x000fe4000001080c */
[----:B------:R-:W-:Y:S02]  /*5120*/  FADD.FTZ R27, R97, R3 ;  /* 0x00000003611b7221 */ /* 0x000fe40000010000 */
[----:B------:R-:W1:Y:S09]  /*5130*/  MUFU.EX2 R3, R26 ;  /* 0x0000001a00037308 */ /* 0x000e720000000800 */
[----:B------:R-:W-:Y:S01]  /*5140*/  HMMA.16816.F32 R56, R4, R22, R16 ;  /* 0x000000160438723c */ /* 0x000fe20000001810 */
[----:B------:R-:W2:Y:S04]  /*5150*/  LDSM.16.MT88.4 R20, [R252+0x6100] ;  /* 0x00610000fc14783b */ /* 0x000ea80000004200 */
[----:B------:R-:W3:Y:S03]  /*5160*/  LDSM.16.MT88.4 R16, [R252+0x6900] ;  /* 0x00690000fc10783b */ /* 0x000ee60000004200 */
[----:B--2---:R-:W-:Y:S11]  /*5170*/  HMMA.16816.F32 R12, R8, R20, RZ ;  /* 0x00000014080c723c */ /* 0x004ff600000018ff */
[----:B------:R-:W-:Y:S11]  /*5180*/  @!UPT UIADD3 URZ, URZ, URZ, URZ ;  /* 0x0000003f3f3ff290 */ /* 0x000ff6000fffe03f */
[----:B------:R-:W-:Y:S02]  /*5190*/  @!UPT UIADD3 URZ, URZ, URZ, URZ ;  /* 0x0000003f3f3ff290 */ /* 0x000fe4000fffe03f */
[----:B---3--:R-:W-:Y:S08]  /*51a0*/  HMMA.16816.F32 R44, R4, R16, R12 ;  /* 0x00000010042c723c */ /* 0x008ff0000000180c */
[----:B------:R-:W-:Y:S11]  /*51b0*/  HMMA.16816.F32 R12, R8, R22, RZ ;  /* 0x00000016080c723c */ /* 0x000ff600000018ff */
[----:B------:R-:W-:Y:S11]  /*51c0*/  @!UPT UIADD3 URZ, URZ, URZ, URZ ;  /* 0x0000003f3f3ff290 */ /* 0x000ff6000fffe03f */
[----:B------:R-:W-:Y:S02]  /*51d0*/  @!UPT UIADD3 URZ, URZ, URZ, URZ ;  /* 0x0000003f3f3ff290 */ /* 0x000fe4000fffe03f */
[----:B------:R-:W-:Y:S01]  /*51e0*/  HMMA.16816.F32 R40, R4, R18, R12 ;  /* 0x000000120428723c */ /* 0x000fe2000000180c */
[----:B------:R-:W2:Y:S07]  /*51f0*/  LDSM.16.MT88.4 R12, [R251+0x6100] ;  /* 0x00610000fb0c783b */ /* 0x000eae0000004200 */
[C---:B--2---:R-:W-:Y:S08]  /*5200*/  HMMA.16816.F32 R16, R8.reuse, R12, RZ ;  /* 0x0000000c0810723c */ /* 0x044ff000000018ff */
[----:B------:R-:W-:Y:S01]  /*5210*/  HMMA.16816.F32 R8, R8, R14, RZ ;  /* 0x0000000e0808723c */ /* 0x000fe200000018ff */
[----:B------:R-:W2:Y:S11]  /*5220*/  LDSM.16.MT88.4 R12, [R251+0x6900] ;  /* 0x00690000fb0c783b */ /* 0x000eb60000004200 */
[----:B------:R-:W-:Y:S04]  /*5230*/  @!UPT UIADD3 URZ, URZ, URZ, URZ ;  /* 0x0000003f3f3ff290 */ /* 0x000fe8000fffe03f */
[C---:B--2---:R-:W-:Y:S01]  /*5240*/  HMMA.16816.F32 R36, R4.reuse, R12, R16 ;  /* 0x0000000c0424723c */ /* 0x044fe20000001810 */
[----:B------:R-:W-:Y:S07]  /*5250*/  MUFU.EX2 R12, R33 ;  /* 0x00000021000c7308 */ /* 0x000fee0000000800 */
[----:B------:R-:W-:Y:S01]  /*5260*/  HMMA.16816.F32 R20, R4, R14, R8 ;  /* 0x0000000e0414723c */ /* 0x000fe20000001808 */
[----:B------:R-:W2:Y:S06]  /*5270*/  MUFU.EX2 R5, R30 ;  /* 0x0000001e00057308 */ /* 0x000eac0000000800 */
[----:B-1----:R-:W-:-:S02]  /*5280*/  FADD.FTZ R4, R3, R24 ;  /* 0x0000001803047221 */ /* 0x002fc40000010000 */
[----:B------:R-:W1:Y:S01]  /*5290*/  MUFU.EX2 R6, R31 ;  /* 0x0000001f00067308 */ /* 0x000e620000000800 */
[----:B------:R-:W-:Y:S02]  /*52a0*/  FADD.FTZ R10, R103, R27 ;  /* 0x0000001b670a7221 */ /* 0x000fe40000010000 */
[C---:B------:R-:W-:Y:S01]  /*52b0*/  FADD.FTZ R9, R0.reuse, R4 ;  /* 0x0000000400097221 */ /* 0x040fe20000010000 */
[----:B------:R-:W-:-:S04]  /*52c0*/  F2FP.PACK_AB R4, R0, R3 ;  /* 0x000000030004723e */ /* 0x000fc800000000ff */
[----:B------:R-:W3:Y:S01]  /*52d0*/  MUFU.EX2 R8, R25 ;  /* 0x0000001900087308 */ /* 0x000ee20000000800 */
[----:B--2---:R-:W-:-:S07]  /*52e0*/  FADD.FTZ R0, R5, R9 ;  /* 0x0000000905007221 */ /* 0x004fce0000010000 */
[----:B------:R-:W2:Y:S01]  /*52f0*/  MUFU.EX2 R7, R28 ;  /* 0x0000001c00077308 */ /* 0x000ea20000000800 */
[C---:B-1----:R-:W-:Y:S01]  /*5300*/  FADD.FTZ R14, R6.reuse, R0 ;  /* 0x00000000060e7221 */ /* 0x042fe20000010000 */
[----:B------:R-:W-:Y:S01]  /*5310*/  F2FP.PACK_AB R6, R6, R5 ;  /* 0x000000050606723e */ /* 0x000fe200000000ff */
[----:B---3--:R-:W-:-:S05]  /*5320*/  FADD.FTZ R3, R8, R10 ;  /* 0x0000000a08037221 */ /* 0x008fca0000010000 */
[----:B------:R-:W1:Y:S01]  /*5330*/  MUFU.EX2 R0, R32 ;  /* 0x0000002000007308 */ /* 0x000e620000000800 */
[C---:B--2---:R-:W-:Y:S01]  /*5340*/  F2FP.PACK_AB R5, R7.reuse, R8 ;  /* 0x000000080705723e */ /* 0x044fe200000000ff */
[----:B------:R-:W-:Y:S01]  /*5350*/  FADD.FTZ R3, R7, R3 ;  /* 0x0000000307037221 */ /* 0x000fe20000010000 */
[----:B------:R-:W2:Y:S01]  /*5360*/  LDSM.16.MT88.4 R8, [R248+0x1100] ;  /* 0x00110000f808783b */ /* 0x000ea20000004200 */
[----:B-1----:R-:W-:Y:S02]  /*5370*/  F2FP.PACK_AB R7, R12, R0 ;  /* 0x000000000c07723e */ /* 0x002fe400000000ff */
[----:B------:R-:W-:-:S05]  /*5380*/  FADD.FTZ R13, R0, R3 ;  /* 0x00000003000d7221 */ /* 0x000fca0000010000 */
[C---:B--2---:R-:W-:Y:S08]  /*5390*/  HMMA.16816.F32 R164, R4.reuse, R8, R164 ;  /* 0x0000000804a4723c */ /* 0x044ff000000018a4 */
        /* <DEDUP_REMOVED lines=28> */
[----:B------:R-:W1:Y:S04]  /*5560*/  LDSM.16.MT88.4 R8, [R252+0x5100] ;  /* 0x00510000fc08783b */ /* 0x000e680000004200 */
[----:B------:R-:W-:Y:S03]  /*5570*/  LDSM.16.MT88.4 R160, [R248+0x1900] ;  /* 0x00190000f8a0783b */ /* 0x000fe60000004200 */
[C---:B-1----:R-:W-:Y:S11]  /*5580*/  HMMA.16816.F32 R112, R4.reuse, R8, R184 ;  /* 0x000000080470723c */ /* 0x042ff600000018b8 */
[----:B------:R-:W-:Y:S11]  /*5590*/  @!UPT UIADD3 URZ, URZ, URZ, URZ ;  /* 0x0000003f3f3ff290 */ /* 0x000ff6000fffe03f */
[----:B------:R-:W-:Y:S02]  /*55a0*/  @!UPT UIADD3 URZ, URZ, URZ, URZ ;  /* 0x0000003f3f3ff290 */ /* 0x000fe4000fffe03f */
[----:B------:R-:W-:Y:S01]  /*55b0*/  MOV R9, R115 ;  /* 0x0000007300097202 */ /* 0x000fe20000000f00 */
[----:B------:R-:W-:Y:S02]  /*55c0*/  IMAD.MOV.U32 R8, RZ, RZ, R112 ;  /* 0x000000ffff087224 */ /* 0x000fe400078e0070 */
[----:B------:R-:W-:Y:S02]  /*55d0*/  IMAD.MOV.U32 R110, RZ, RZ, R113 ;  /* 0x000000ffff6e7224 */ /* 0x000fe400078e0071 */
[----:B------:R-:W-:Y:S02]  /*55e0*/  IMAD.MOV.U32 R109, RZ, RZ, R114 ;  /* 0x000000ffff6d7224 */ /* 0x000fe400078e0072 */
[C---:B------:R-:W-:Y:S07]  /*55f0*/  HMMA.16816.F32 R112, R4.reuse, R10, R152 ;  /* 0x0000000a0470723c */ /* 0x040fee0000001898 */
[----:B------:R-:W-:Y:S01]  /*5600*/  IMAD.MOV.U32 R155, RZ, RZ, R9 ;  /* 0x000000ffff9b7224 */ /* 0x000fe200078e0009 */
[----:B------:R-:W-:Y:S01]  /*5610*/  MOV R152, R8 ;  /* 0x0000000800987202 */ /* 0x000fe20000000f00 */
[----:B------:R-:W-:Y:S01]  /*5620*/  IMAD.MOV.U32 R154, RZ, RZ, R109 ;  /* 0x000000ffff9a7224 */ /* 0x000fe200078e006d */
[----:B------:R-:W1:Y:S01]  /*5630*/  LDSM.16.MT88.4 R8, [R251+0x5100] ;  /* 0x00510000fb08783b */ /* 0x000e620000004200 */
[----:B------:R-:W-:Y:S11]  /*5640*/  MOV R153, R110 ;  /* 0x0000006e00997202 */ /* 0x000ff60000000f00 */
[----:B------:R-:W-:Y:S02]  /*5650*/  @!UPT UIADD3 URZ, URZ, URZ, URZ ;  /* 0x0000003f3f3ff290 */ /* 0x000fe4000fffe03f */
[----:B------:R-:W-:Y:S01]  /*5660*/  IMAD.MOV.U32 R108, RZ, RZ, R113 ;  /* 0x000000ffff6c7224 */ /* 0x000fe200078e0071 */
[----:B------:R-:W-:Y:S01]  /*5670*/  MOV R15, R114 ;  /* 0x00000072000f7202 */ /* 0x000fe20000000f00 */
[----:B------:R-:W-:Y:S02]  /*5680*/  IMAD.MOV.U32 R3, RZ, RZ, R115 ;  /* 0x000000ffff037224 */ /* 0x000fe400078e0073 */
[----:B------:R-:W-:Y:S01]  /*5690*/  IMAD.MOV.U32 R0, RZ, RZ, R112 ;  /* 0x000000ffff007224 */ /* 0x000fe200078e0070 */
[C---:B-1----:R-:W-:Y:S07]  /*56a0*/  HMMA.16816.F32 R188, R4.reuse, R8, R144 ;  /* 0x0000000804bc723c */ /* 0x042fee0000001890 */
[----:B------:R-:W-:Y:S01]  /*56b0*/  IMAD.MOV.U32 R145, RZ, RZ, R108 ;  /* 0x000000ffff917224 */ /* 0x000fe200078e006c */
[C---:B------:R-:W-:Y:S01]  /*56c0*/  HMMA.16816.F32 R112, R4.reuse, R10, R136 ;  /* 0x0000000a0470723c */ /* 0x040fe20000001888 */
[----:B------:R-:W1:Y:S01]  /*56d0*/  LDSM.16.MT88.4 R8, [R248+0x7100] ;  /* 0x00710000f808783b */ /* 0x000e620000004200 */
[----:B------:R-:W-:Y:S01]  /*56e0*/  IMAD.MOV.U32 R146, RZ, RZ, R15 ;  /* 0x000000ffff927224 */ /* 0x000fe200078e000f */
[----:B------:R-:W-:Y:S01]  /*56f0*/  MOV R147, R3 ;  /* 0x0000000300937202 */ /* 0x000fe20000000f00 */
[----:B------:R-:W-:Y:S01]  /*5700*/  IMAD.MOV.U32 R144, RZ, RZ, R0 ;  /* 0x000000ffff907224 */ /* 0x000fe200078e0000 */
[----:B------:R-:W-:Y:S01]  /*5710*/  MUFU.EX2 R3, R83 ;  /* 0x0000005300037308 */ /* 0x000fe20000000800 */
[----:B------:R-:W-:Y:S07]  /*5720*/  LDSM.16.MT88.4 R136, [R251+0x1900] ;  /* 0x00190000fb88783b */ /* 0x000fee0000004200 */
[----:B------:R-:W2:Y:S01]  /*5730*/  MUFU.EX2 R0, R82 ;  /* 0x0000005200007308 */ /* 0x000ea20000000800 */
[C---:B-1----:R-:W-:Y:S07]  /*5740*/  HMMA.16816.F32 R108, R4.reuse, R8, R128 ;  /* 0x00000008046c723c */ /* 0x042fee0000001880 */
[----:B--2---:R-:W-:Y:S01]  /*5750*/  F2FP.PACK_AB R128, R0, R3 ;  /* 0x000000030080723e */ /* 0x004fe200000000ff */
[C---:B------:R-:W-:Y:S01]  /*5760*/  HMMA.16816.F32 R124, R4.reuse, R10, R124 ;  /* 0x0000000a047c723c */ /* 0x040fe2000000187c */
[----:B------:R-:W1:Y:S07]  /*5770*/  LDSM.16.MT88.4 R8, [R249+0x7100] ;  /* 0x00710000f908783b */ /* 0x000e6e0000004200 */
[C---:B-1----:R-:W-:Y:S08]  /*5780*/  HMMA.16816.F32 R116, R4.reuse, R8, R120 ;  /* 0x000000080474723c */ /* 0x042ff00000001878 */
[----:B------:R-:W-:Y:S11]  /*5790*/  HMMA.16816.F32 R8, R4, R10, R56 ;  /* 0x0000000a0408723c */ /* 0x000ff60000001838 */
[----:B------:R-:W-:Y:S05]  /*57a0*/  @!UPT UIADD3 URZ, URZ, URZ, URZ ;  /* 0x0000003f3f3ff290 */ /* 0x000fea000fffe03f */
[----:B------:R-:W-:Y:S01]  /*57b0*/  IMAD.MOV.U32 R123, RZ, RZ, R116 ;  /* 0x000000ffff7b7224 */ /* 0x000fe200078e0074 */
[----:B------:R-:W-:Y:S01]  /*57c0*/  MOV R122, R117 ;  /* 0x00000075007a7202 */ /* 0x000fe20000000f00 */
[----:B------:R-:W-:Y:S02]  /*57d0*/  IMAD.MOV.U32 R121, RZ, RZ, R118 ;  /* 0x000000ffff797224 */ /* 0x000fe400078e0076 */
[----:B------:R-:W-:-:S04]  /*57e0*/  IMAD.MOV.U32 R120, RZ, RZ, R119 ;  /* 0x000000ffff787224 */ /* 0x000fc800078e0077 */
[----:B------:R-:W-:Y:S01]  /*57f0*/  MOV R58, R8 ;  /* 0x00000008003a7202 */ /* 0x000fe20000000f00 */
[----:B------:R-:W-:Y:S01]  /*5800*/  IMAD.MOV.U32 R57, RZ, RZ, R9 ;  /* 0x000000ffff397224 */ /* 0x000fe200078e0009 */
[----:B------:R-:W-:Y:S01]  /*5810*/  MOV R15, R11 ;  /* 0x0000000b000f7202 */ /* 0x000fe20000000f00 */
[----:B------:R-:W-:Y:S02]  /*5820*/  IMAD.MOV.U32 R56, RZ, RZ, R10 ;  /* 0x000000ffff387224 */ /* 0x000fe400078e000a */
[----:B------:R-:W1:Y:S02]  /*5830*/  LDSM.16.MT88.4 R8, [R252+0x7100] ;  /* 0x00710000fc08783b */ /* 0x000e640000004200 */
[C---:B-1----:R-:W-:Y:S08]  /*5840*/  HMMA.16816.F32 R116, R4.reuse, R8, R44 ;  /* 0x000000080474723c */ /* 0x042ff0000000182c */
[C---:B------:R-:W-:Y:S01]  /*5850*/  HMMA.16816.F32 R184, R4.reuse, R10, R40 ;  /* 0x0000000a04b8723c */ /* 0x040fe20000001828 */
[----:B------:R-:W1:Y:S04]  /*5860*/  LDSM.16.MT88.4 R8, [R251+0x7100] ;  /* 0x00710000fb08783b */ /* 0x000e680000004200 */
[----:B------:R-:W2:Y:S03]  /*5870*/  LDSM.16.MT88.4 R40, [R248+0x3900] ;  /* 0x00390000f828783b */ /* 0x000ea60000004200 */
[C---:B-1----:R-:W-:Y:S01]  /*5880*/  HMMA.16816.F32 R180, R4.reuse, R8, R36 ;  /* 0x0000000804b4723c */ /* 0x042fe20000001824 */
[----:B------:R-:W-:Y:S06]  /*5890*/  MUFU.EX2 R8, R50 ;  /* 0x0000003200087308 */ /* 0x000fec0000000800 */
[----:B------:R-:W-:Y:S01]  /*58a0*/  FADD.FTZ R9, R3, R14 ;  /* 0x0000000e03097221 */ /* 0x000fe20000010000 */
[----:B------:R-:W-:Y:S01]  /*58b0*/  HMMA.16816.F32 R20, R4, R10, R20 ;  /* 0x0000000a0414723c */ /* 0x000fe20000001814 */
[----:B------:R-:W1:Y:S01]  /*58c0*/  MUFU.EX2 R7, R49 ;  /* 0x0000003100077308 */ /* 0x000e620000000800 */
[----:B------:R-:W-:Y:S01]  /*58d0*/  MOV R14, R56 ;  /* 0x00000038000e7202 */ /* 0x000fe20000000f00 */
[----:B------:R-:W-:-:S04]  /*58e0*/  FADD.FTZ R9, R0, R9 ;  /* 0x0000000900097221 */ /* 0x000fc80000010000 */
[----:B------:R-:W-:Y:S02]  /*58f0*/  FADD.FTZ R10, R12, R13 ;  /* 0x0000000d0c0a7221 */ /* 0x000fe40000010000 */
[----:B------:R-:W3:Y:S01]  /*5900*/  MUFU.EX2 R6, R48 ;  /* 0x0000003000067308 */ /* 0x000ee20000000800 */
[----:B------:R-:W-:Y:S02]  /*5910*/  IMAD.MOV.U32 R12, RZ, RZ, R58 ;  /* 0x000000ffff0c7224 */ /* 0x000fe400078e003a */
[----:B------:R-:W-:Y:S02]  /*5920*/  IMAD.MOV.U32 R13, RZ, RZ, R57 ;  /* 0x000000ffff0d7224 */ /* 0x000fe400078e0039 */
[----:B------:R-:W4:Y:S03]  /*5930*/  LDSM.16.MT88.4 R56, [R252+0x3900] ;  /* 0x00390000fc38783b */ /* 0x000f260000004200 */
[----:B------:R5:W2:Y:S01]  /*5940*/  MUFU.EX2 R11, R51 ;  /* 0x00000033000b7308 */ /* 0x000aa20000000800 */
[----:B-1----:R-:W-:-:S07]  /*5950*/  FADD.FTZ R3, R7, R10 ;  /* 0x0000000a07037221 */ /* 0x002fce0000010000 */
[----:B------:R-:W1:Y:S01]  /*5960*/  MUFU.EX2 R5, R81 ;  /* 0x0000005100057308 */ /* 0x000e620000000800 */
[----:B---3--:R-:W-:Y:S02]  /*5970*/  F2FP.PACK_AB R129, R6, R7 ;  /* 0x000000070681723e */ /* 0x008fe400000000ff */
[----:B------:R-:W-:Y:S01]  /*5980*/  MOV R7, R155 ;  /* 0x0000009b00077202 */ /* 0x000fe20000000f00 */
[----:B-----5:R-:W3:Y:S04]  /*5990*/  LDSM.16.MT88.4 R48, [R249+0x3900] ;  /* 0x00390000f930783b */ /* 0x020ee80000004200 */
[----:B------:R-:W5:Y:S01]  /*59a0*/  MUFU.EX2 R4, R80 ;  /* 0x0000005000047308 */ /* 0x000f620000000800 */
[----:B--2---:R-:W-:Y:S01]  /*59b0*/  F2FP.PACK_AB R131, R11, R8 ;  /* 0x000000080b83723e */ /* 0x004fe200000000ff */
[----:B-1----:R-:W-:Y:S01]  /*59c0*/  FADD.FTZ R0, R5, R9 ;  /* 0x0000000905007221 */ /* 0x002fe20000010000 */
[C---:B-----5:R-:W-:Y:S01]  /*59d0*/  F2FP.PACK_AB R130, R4.reuse, R5 ;  /* 0x000000050482723e */ /* 0x060fe200000000ff */
[----:B------:R-:W-:Y:S02]  /*59e0*/  LDSM.16.MT88.4 R80, [R249+0x5900] ;  /* 0x00590000f950783b */ /* 0x000fe40000004200 */
[----:B------:R-:W-:Y:S01]  /*59f0*/  FADD.FTZ R0, R4, R0 ;  /* 0x0000000004007221 */ /* 0x000fe20000010000 */
[----:B------:R-:W-:Y:S01]  /*5a00*/  MOV R5, R153 ;  /* 0x0000009900057202 */ /* 0x000fe20000000f00 */
[----:B------:R-:W-:-:S02]  /*5a10*/  IMAD.MOV.U32 R4, RZ, RZ, R152 ;  /* 0x000000ffff047224 */ /* 0x000fc400078e0098 */
[C---:B------:R-:W-:Y:S01]  /*5a20*/  HMMA.16816.F32 R36, R128.reuse, R40, R52 ;  /* 0x000000288024723c */ /* 0x040fe20000001834 */
[----:B------:R1:W-:Y:S07]  /*5a30*/  STL [R1+0x5c], R0 ;  /* 0x00005c0001007387 */ /* 0x0003ee0000100800 */
[C---:B----4-:R-:W-:Y:S01]  /*5a40*/  HMMA.16816.F32 R52, R128.reuse, R56, R72 ;  /* 0x000000388034723c */ /* 0x050fe20000001848 */
[----:B------:R-:W2:Y:S07]  /*5a50*/  LDSM.16.MT88.4 R72, [R248+0x5900] ;  /* 0x00590000f848783b */ /* 0x000eae0000004200 */
[C---:B---3--:R-:W-:Y:S01]  /*5a60*/  HMMA.16816.F32 R44, R128.reuse, R48, R64 ;  /* 0x00000030802c723c */ /* 0x048fe20000001840 */
[----:B------:R-:W3:Y:S07]  /*5a70*/  LDSM.16.MT88.4 R64, [R251+0x3900] ;  /* 0x00390000fb40783b */ /* 0x000eee0000004200 */
[----:B------:R-:W-:Y:S01]  /*5a80*/  HMMA.16816.F32 R40, R128, R42, R60 ;  /* 0x0000002a8028723c */ /* 0x000fe2000000183c */
[----:B-1----:R-:W-:-:S02]  /*5a90*/  FADD.FTZ R0, R6, R3 ;  /* 0x0000000306007221 */ /* 0x002fc40000010000 */
[----:B------:R-:W-:Y:S02]  /*5aa0*/  IMAD.MOV.U32 R6, RZ, RZ, R154 ;  /* 0x000000ffff067224 */ /* 0x000fe400078e009a */
[----:B------:R-:W1:Y:S01]  /*5ab0*/  LDSM.16.MT88.4 R152, [R249+0x1900] ;  /* 0x00190000f998783b */ /* 0x000e620000004200 */
[----:B------:R-:W-:Y:S02]  /*5ac0*/  FADD.FTZ R0, R8, R0 ;  /* 0x0000000008007221 */ /* 0x000fe40000010000 */
[----:B------:R-:W-:Y:S02]  /*5ad0*/  HMMA.16816.F32 R48, R128, R50, R68 ;  /* 0x000000328030723c */ /* 0x000fe40000001844 */
[----:B------:R-:W-:-:S06]  /*5ae0*/  FADD.FTZ R0, R11, R0 ;  /* 0x000000000b007221 */ /* 0x000fcc0000010000 */
[C---:B------:R-:W-:Y:S01]  /*5af0*/  HMMA.16816.F32 R164, R128.reuse, R160, R164 ;  /* 0x000000a080a4723c */ /* 0x040fe200000018a4 */
[----:B------:R-:W-:Y:S07]  /*5b00*/  STL [R1+0x80], R0 ;  /* 0x0000800001007387 */ /* 0x000fee0000100800 */
[C---:B------:R-:W-:Y:S07]  /*5b10*/  HMMA.16816.F32 R160, R128.reuse, R162, R16 ;  /* 0x000000a280a0723c */ /* 0x040fee0000001810 */
[----:B------:R-:W-:Y:S01]  /*5b20*/  IMAD.MOV.U32 R16, RZ, RZ, R123 ;  /* 0x000000ffff107224 */ /* 0x000fe200078e007b */
[C---:B--2---:R-:W-:Y:S01]  /*5b30*/  HMMA.16816.F32 R68, R128.reuse, R72, R92 ;  /* 0x000000488044723c */ /* 0x044fe2000000185c */
[----:B------:R-:W-:Y:S01]  /*5b40*/  MOV R17, R122 ;  /* 0x0000007a00117202 */ /* 0x000fe20000000f00 */
[----:B------:R-:W-:Y:S01]  /*5b50*/  IMAD.MOV.U32 R18, RZ, RZ, R121 ;  /* 0x000000ffff127224 */ /* 0x000fe200078e0079 */
[----:B------:R-:W-:Y:S01]  /*5b60*/  MOV R19, R120 ;  /* 0x0000007800137202 */ /* 0x000fe20000000f00 */
[----:B------:R-:W-:Y:S01]  /*5b70*/  IMAD.MOV.U32 R120, RZ, RZ, R144 ;  /* 0x000000ffff787224 */ /* 0x000fe200078e0090 */
[----:B------:R-:W-:Y:S01]  /*5b80*/  MOV R121, R145 ;  /* 0x0000009100797202 */ /* 0x000fe20000000f00 */
[----:B------:R-:W-:Y:S01]  /*5b90*/  IMAD.MOV.U32 R122, RZ, RZ, R146 ;  /* 0x000000ffff7a7224 */ /* 0x000fe200078e0092 */
[----:B------:R-:W-:Y:S01]  /*5ba0*/  MOV R123, R147 ;  /* 0x00000093007b7202 */ /* 0x000fe20000000f00 */
[C---:B---3--:R-:W-:Y:S01]  /*5bb0*/  HMMA.16816.F32 R60, R128.reuse, R64, R84 ;  /* 0x00000040803c723c */ /* 0x048fe20000001854 */
[----:B------:R-:W-:Y:S07]  /*5bc0*/  LDSM.16.MT88.4 R144, [R252+0x1900] ;  /* 0x00190000fc90783b */ /* 0x000fee0000004200 */
[C---:B------:R-:W-:Y:S01]  /*5bd0*/  HMMA.16816.F32 R64, R128.reuse, R66, R88 ;  /* 0x000000428040723c */ /* 0x040fe20000001858 */
[----:B------:R-:W2:Y:S07]  /*5be0*/  LDSM.16.MT88.4 R88, [R252+0x5900] ;  /* 0x00590000fc58783b */ /* 0x000eae0000004200 */
[C---:B------:R-:W-:Y:S01]  /*5bf0*/  HMMA.16816.F32 R72, R128.reuse, R74, R96 ;  /* 0x0000004a8048723c */ /* 0x040fe20000001860 */
[----:B------:R-:W3:Y:S07]  /*5c00*/  LDSM.16.MT88.4 R96, [R251+0x5900] ;  /* 0x00590000fb60783b */ /* 0x000eee0000004200 */
[C---:B------:R-:W-:Y:S08]  /*5c10*/  HMMA.16816.F32 R56, R128.reuse, R58, R76 ;  /* 0x0000003a8038723c */ /* 0x040ff0000000184c */
[C---:B------:R-:W-:Y:S08]  /*5c20*/  HMMA.16816.F32 R76, R128.reuse, R80, R100 ;  /* 0x00000050804c723c */ /* 0x040ff00000001864 */
[C---:B------:R-:W-:Y:S01]  /*5c30*/  HMMA.16816.F32 R80, R128.reuse, R82, R104 ;  /* 0x000000528050723c */ /* 0x040fe20000001868 */
[----:B------:R-:W4:Y:S07]  /*5c40*/  LDSM.16.MT88.4 R104, [R248+0x7900] ;  /* 0x00790000f868783b */ /* 0x000f2e0000004200 */
[C---:B-1----:R-:W-:Y:S08]  /*5c50*/  HMMA.16816.F32 R156, R128.reuse, R152, R156 ;  /* 0x00000098809c723c */ /* 0x042ff0000000189c */
[C---:B--2---:R-:W-:Y:S01]  /*5c60*/  HMMA.16816.F32 R84, R128.reuse, R88, R4 ;  /* 0x000000588054723c */ /* 0x044fe20000001804 */
[----:B------:R-:W-:Y:S07]  /*5c70*/  LDSM.16.MT88.4 R4, [R251+0x7900] ;  /* 0x00790000fb04783b */ /* 0x000fee0000004200 */
[C---:B---3--:R-:W-:Y:S08]  /*5c80*/  HMMA.16816.F32 R92, R128.reuse, R96, R188 ;  /* 0x00000060805c723c */ /* 0x048ff000000018bc */
[C---:B------:R-:W-:Y:S01]  /*5c90*/  HMMA.16816.F32 R88, R128.reuse, R90, R120 ;  /* 0x0000005a8058723c */ /* 0x040fe20000001878 */
[----:B------:R-:W1:Y:S07]  /*5ca0*/  LDSM.16.MT88.4 R120, [R252+0x7900] ;  /* 0x00790000fc78783b */ /* 0x000e6e0000004200 */
[C---:B------:R-:W-:Y:S01]  /*5cb0*/  HMMA.16816.F32 R96, R128.reuse, R98, R112 ;  /* 0x000000628060723c */ /* 0x040fe20000001870 */
[----:B------:R-:W2:Y:S07]  /*5cc0*/  LDSM.16.MT88.4 R112, [R249+0x7900] ;  /* 0x00790000f970783b */ /* 0x000eae0000004200 */
[C---:B----4-:R-:W-:Y:S08]  /*5cd0*/  HMMA.16816.F32 R100, R128.reuse, R104, R108 ;  /* 0x000000688064723c */ /* 0x050ff0000000186c */
[C---:B------:R-:W-:Y:S08]  /*5ce0*/  HMMA.16816.F32 R148, R128.reuse, R144, R148 ;  /* 0x000000908094723c */ /* 0x040ff00000001894 */
[C---:B------:R-:W-:Y:S08]  /*5cf0*/  HMMA.16816.F32 R140, R128.reuse, R136, R140 ;  /* 0x00000088808c723c */ /* 0x040ff0000000188c */
[C---:B------:R-:W-:Y:S08]  /*5d00*/  HMMA.16816.F32 R104, R128.reuse, R106, R124 ;  /* 0x0000006a8068723c */ /* 0x040ff0000000187c */
[C---:B-1----:R-:W-:Y:S08]  /*5d10*/  HMMA.16816.F32 R116, R128.reuse, R120, R116 ;  /* 0x000000788074723c */ /* 0x042ff00000001874 */
[C---:B--2---:R-:W-:Y:S08]  /*5d20*/  HMMA.16816.F32 R108, R128.reuse, R112, R16 ;  /* 0x00000070806c723c */ /* 0x044ff00000001810 */
[C---:B------:R-:W-:Y:S08]  /*5d30*/  HMMA.16816.F32 R152, R128.reuse, R154, R24 ;  /* 0x0000009a8098723c */ /* 0x040ff00000001818 */
[C---:B------:R-:W-:Y:S08]  /*5d40*/  HMMA.16816.F32 R144, R128.reuse, R146, R28 ;  /* 0x000000928090723c */ /* 0x040ff0000000181c */
[C---:B------:R-:W-:Y:S08]  /*5d50*/  HMMA.16816.F32 R136, R128.reuse, R138, R32 ;  /* 0x0000008a8088723c */ /* 0x040ff00000001820 */
[C---:B------:R-:W-:Y:S08]  /*5d60*/  HMMA.16816.F32 R112, R128.reuse, R114, R12 ;  /* 0x000000728070723c */ /* 0x040ff0000000180c */
[C---:B------:R-:W-:Y:S08]  /*5d70*/  HMMA.16816.F32 R120, R128.reuse, R122, R184 ;  /* 0x0000007a8078723c */ /* 0x040ff000000018b8 */
[C---:B------:R-:W-:Y:S08]  /*5d80*/  HMMA.16816.F32 R124, R128.reuse, R4, R180 ;  /* 0x00000004807c723c */ /* 0x040ff000000018b4 */
[----:B------:R-:W-:Y:S01]  /*5d90*/  HMMA.16816.F32 R128, R128, R6, R20 ;  /* 0x000000068080723c */ /* 0x000fe20000001814 */
[----:B------:R-:W-:Y:S07]  /*5da0*/  @P0 BRA `(.L_x_26) ;  /* 0x00003b7000000947 */ /* 0x000fee0003800000 */
[----:B------:R-:W-:Y:S01]  /*5db0*/  SHF.R.S32.HI R15, RZ, 0x1f, R133 ;  /* 0x0000001fff0f7819 */ /* 0x000fe20000011485 */
[C---:B------:R-:W-:Y:S01]  /*5dc0*/  IMAD.SHL.U32 R3, R133.reuse, 0x2, RZ ;  /* 0x0000000285037824 */ /* 0x040fe200078e00ff */
[----:B------:R-:W-:Y:S01]  /*5dd0*/  SHF.L.U64.HI R0, R134, 0x1, R178 ;  /* 0x0000000186007819 */ /* 0x000fe200000102b2 */
[----:B------:R-:W-:Y:S01]  /*5de0*/  UIADD3 UR6, UR6, -0x2, URZ ;  /* 0xfffffffe06067890 */ /* 0x000fe2000fffe03f */
[----:B------:R-:W-:Y:S01]  /*5df0*/  SHF.L.U64.HI R4, R133, 0x1, R15 ;  /* 0x0000000185047819 */ /* 0x000fe2000001020f */
[----:B------:R-:W-:Y:S01]  /*5e00*/  IMAD.MOV.U32 R133, RZ, RZ, R132 ;  /* 0x000000ffff857224 */ /* 0x000fe200078e0084 */
[----:B------:R-:W-:-:S03]  /*5e10*/  SHF.R.S32.HI R15, RZ, 0x1f, R177 ;  /* 0x0000001fff0f7819 */ /* 0x000fc600000114b1 */
[----:B------:R1:W-:Y:S04]  /*5e20*/  STL [R1+0x7c], R4 ;  /* 0x00007c0401007387 */ /* 0x0003e80000100800 */
[----:B------:R2:W-:Y:S04]  /*5e30*/  STL [R1+0x78], R3 ;  /* 0x0000780301007387 */ /* 0x0005e80000100800 */
[----:B------:R3:W-:Y:S01]  /*5e40*/  STL [R1+0x74], R0 ;  /* 0x0000740001007387 */ /* 0x0007e20000100800 */
[----:B-1----:R-:W-:Y:S02]  /*5e50*/  IMAD.SHL.U32 R4, R134, 0x2, RZ ;  /* 0x0000000286047824 */ /* 0x002fe400078e00ff */
[----:B------:R-:W-:Y:S01]  /*5e60*/  IMAD.MOV.U32 R134, RZ, RZ, R2 ;  /* 0x000000ffff867224 */ /* 0x000fe200078e0002 */
[----:B------:R-:W-:-:S02]  /*5e70*/  SHF.L.U64.HI R2, R177, 0x1, R15 ;  /* 0x00000001b1027819 */ /* 0x000fc4000001020f */
[C---:B--2---:R-:W-:Y:S01]  /*5e80*/  SHF.L.U64.HI R3, R176.reuse, 0x1, R179 ;  /* 0x00000001b0037819 */ /* 0x044fe200000102b3 */
[----:B------:R-:W-:Y:S01]  /*5e90*/  STL [R1+0x70], R4 ;  /* 0x0000700401007387 */ /* 0x000fe20000100800 */
[----:B---3--:R-:W-:-:S03]  /*5ea0*/  IMAD.SHL.U32 R0, R176, 0x2, RZ ;  /* 0x00000002b0007824 */ /* 0x008fc600078e00ff */
[----:B------:R-:W-:Y:S04]  /*5eb0*/  STL [R1+0x6c], R3 ;  /* 0x00006c0301007387 */ /* 0x000fe80000100800 */
[----:B------:R1:W-:Y:S02]  /*5ec0*/  STL [R1+0x68], R0 ;  /* 0x0000680001007387 */ /* 0x0003e40000100800 */
[----:B-1----:R-:W-:-:S05]  /*5ed0*/  IMAD.SHL.U32 R0, R177, 0x2, RZ ;  /* 0x00000002b1007824 */ /* 0x002fca00078e00ff */
[----:B------:R1:W-:Y:S04]  /*5ee0*/  STL [R1+0x60], R0 ;  /* 0x0000600001007387 */ /* 0x0003e80000100800 */
[----:B------:R1:W-:Y:S01]  /*5ef0*/  STL [R1+0x64], R2 ;  /* 0x0000640201007387 */ /* 0x0003e20000100800 */
[----:B------:R-:W-:Y:S05]  /*5f00*/  BRA `(.L_x_27) ;  /* 0x0000045000007947 */ /* 0x000fea0003800000 */
.L_x_29:
[----:B------:R-:W2:Y:S01]  /*5f10*/  LDL R5, [R1+0x84] ;  /* 0x0000840001057983 */ /* 0x000ea20000100800 */
[----:B------:R-:W-:Y:S01]  /*5f20*/  IMAD.MOV.U32 R2, RZ, RZ, c[0x0][0x2b8] ;  /* 0x0000ae00ff027624 */ /* 0x000fe200078e00ff */
[----:B------:R-:W-:Y:S01]  /*5f30*/  ULEA UR4, UR6, UR10, 0x6 ;  /* 0x0000000a06047291 */ /* 0x000fe2000f8e303f */
[----:B------:R-:W-:Y:S01]  /*5f40*/  IMAD.MOV.U32 R8, RZ, RZ, RZ ;  /* 0x000000ffff087224 */ /* 0x000fe200078e00ff */
[----:B------:R-:W3:Y:S02]  /*5f50*/  LDL R31, [R1+0x78] ;  /* 0x00007800011f7983 */ /* 0x000ee40000100800 */
[----:B------:R-:W-:Y:S02]  /*5f60*/  ISETP.NE.AND P6, PT, R2, 0x1, PT ;  /* 0x000000010200780c */ /* 0x000fe40003fc5270 */
[----:B------:R-:W4:Y:S01]  /*5f70*/  LDL R30, [R1+0x7c] ;  /* 0x00007c00011e7983 */ /* 0x000f220000100800 */
[----:B------:R-:W-:Y:S03]  /*5f80*/  IMAD.U32 R2, RZ, RZ, UR4 ;  /* 0x00000004ff027e24 */ /* 0x000fe6000f8e00ff */
[----:B------:R-:W5:Y:S04]  /*5f90*/  LDL R29, [R1+0x70] ;  /* 0x00007000011d7983 */ /* 0x000f680000100800 */
[----:B------:R-:W3:Y:S04]  /*5fa0*/  LDL R28, [R1+0x74] ;  /* 0x00007400011c7983 */ /* 0x000ee80000100800 */
        /* <DEDUP_REMOVED lines=29> */
[----:B------:R-:W-:Y:S01]  /*6180*/  LEA.HI.X R7, R0, c[0x0][0x1cc], R7, 0x1, P0 ;  /* 0x0000730000077a11 */ /* 0x000fe200000f0c07 */
[----:B------:R-:W3:Y:S04]  /*6190*/  SHFL.IDX PT, R5, R2, RZ, 0x181f ;  /* 0x00181fff02057589 */ /* 0x000ee800000e0000 */
[----:B------:R-:W4:Y:S04]  /*61a0*/  SHFL.IDX PT, R6, R7, RZ, 0x181f ;  /* 0x00181fff07067589 */ /* 0x000f2800000e0000 */
[----:B------:R-:W1:Y:S04]  /*61b0*/  SHFL.IDX PT, R0, R2, 0x1, 0x181f ;  /* 0x00381f0002007f89 */ /* 0x000e6800000e0000 */
[----:B------:R-:W2:Y:S01]  /*61c0*/  SHFL.IDX PT, R2, R7, 0x1, 0x181f ;  /* 0x00381f0007027f89 */ /* 0x000ea200000e0000 */
[C---:B---3--:R-:W-:Y:S05]  /*61d0*/  IADD3 R8, P0, R5.reuse, R31, RZ ;  /* 0x0000001f05087210 */ /* 0x048fea0007f1e0ff */
[C---:B----4-:R-:W-:Y:S05]  /*61e0*/  IMAD.X R9, R6.reuse, 0x1, R30, P0 ;  /* 0x0000000106097824 */ /* 0x050fea00000e061e */
[----:B------:R5:W-:Y:S02]  /*61f0*/  LDGSTS.E.BYPASS.LTC128B.128 [R132+0x10100], [R8.64], !P5 ;  /* 0x1010000008847fae */ /* 0x000be4000e901d4c */
[C---:B-----5:R-:W-:Y:S04]  /*6200*/  IADD3 R8, P0, R5.reuse, R29, RZ ;  /* 0x0000001d05087210 */ /* 0x060fe80007f1e0ff */
[CC--:B------:R-:W-:Y:S02]  /*6210*/  IADD3.X R9, R6.reuse, R28.reuse, RZ, P0, !PT ;  /* 0x0000001c06097210 */ /* 0x0c0fe400007fe4ff */
[C---:B------:R-:W-:Y:S03]  /*6220*/  IADD3 R10, P0, R5.reuse, R27, RZ ;  /* 0x0000001b050a7210 */ /* 0x040fe60007f1e0ff */
[----:B------:R3:W-:Y:S02]  /*6230*/  LDGSTS.E.BYPASS.LTC128B.128 [R132+0x12100], [R8.64], !P4 ;  /* 0x1210000008847fae */ /* 0x0007e4000e101d4c */
[C---:B------:R-:W-:Y:S05]  /*6240*/  IMAD.X R11, R6.reuse, 0x1, R26, P0 ;  /* 0x00000001060b7824 */ /* 0x040fea00000e061a */
[----:B------:R4:W-:Y:S01]  /*6250*/  LDGSTS.E.BYPASS.LTC128B.128 [R132+0x14100], [R10.64], !P3 ;  /* 0x141000000a847fae */ /* 0x0009e2000d901d4c */
[----:B---3--:R-:W-:Y:S05]  /*6260*/  IADD3 R8, P0, R5, R25, RZ ;  /* 0x0000001905087210 */ /* 0x008fea0007f1e0ff */
[----:B------:R-:W-:Y:S01]  /*6270*/  IMAD.X R9, R6, 0x1, R24, P0 ;  /* 0x0000000106097824 */ /* 0x000fe200000e0618 */
[----:B-1----:R-:W-:Y:S04]  /*6280*/  IADD3 R6, P0, R0, R31, RZ ;  /* 0x0000001f00067210 */ /* 0x002fe80007f1e0ff */
[----:B------:R1:W-:Y:S01]  /*6290*/  LDGSTS.E.BYPASS.LTC128B.128 [R132+0x16100], [R8.64], !P2 ;  /* 0x1610000008847fae */ /* 0x0003e2000d101d4c */
[----:B--2---:R-:W-:Y:S05]  /*62a0*/  IMAD.X R7, R2, 0x1, R30, P0 ;  /* 0x0000000102077824 */ /* 0x004fea00000e061e */
        /* <DEDUP_REMOVED lines=11> */
.L_x_27:
[----:B------:R-:W2:Y:S01]  /*6360*/  LDL R4, [R1+0x54] ;  /* 0x0000540001047983 */ /* 0x000ea20000100800 */
[----:B------:R-:W-:Y:S04]  /*6370*/  DEPBAR.LE SB0, 0x0 ;  /* 0x000080000000791a */ /* 0x000fe80000000000 */
[----:B------:R-:W3:Y:S01]  /*6380*/  LDL R6, [R1+0x50] ;  /* 0x0000500001067983 */ /* 0x000ee20000100800 */
[----:B------:R-:W-:Y:S04]  /*6390*/  UISETP.GE.AND UP0, UPT, UR6, 0x1, UPT ;  /* 0x000000010600788c */ /* 0x000fe8000bf06270 */
[----:B------:R4:W-:Y:S05]  /*63a0*/  STL [R1+0xa0], R42 ;  /* 0x0000a02a01007387 */ /* 0x0009ea0000100800 */
[----:B------:R1:W-:Y:S05]  /*63b0*/  STL [R1+0x9c], R41 ;  /* 0x00009c2901007387 */ /* 0x0003ea0000100800 */
[----:B------:R1:W-:Y:S05]  /*63c0*/  STL [R1+0x98], R40 ;  /* 0x0000982801007387 */ /* 0x0003ea0000100800 */
[----:B------:R1:W-:Y:S05]  /*63d0*/  STL [R1+0x94], R39 ;  /* 0x0000942701007387 */ /* 0x0003ea0000100800 */
[----:B------:R1:W-:Y:S05]  /*63e0*/  STL [R1+0x90], R38 ;  /* 0x0000902601007387 */ /* 0x0003ea0000100800 */
[----:B------:R1:W-:Y:S05]  /*63f0*/  STL [R1+0x8c], R37 ;  /* 0x00008c2501007387 */ /* 0x0003ea0000100800 */
[----:B------:R1:W-:Y:S05]  /*6400*/  STL [R1+0x88], R36 ;  /* 0x0000882401007387 */ /* 0x0003ea0000100800 */
[----:B------:R-:W3:Y:S05]  /*6410*/  LDL R22, [R1+0x3c] ;  /* 0x00003c0001167983 */ /* 0x000eea0000100800 */
[----:B------:R-:W3:Y:S05]  /*6420*/  LDL R23, [R1+0x40] ;  /* 0x0000400001177983 */ /* 0x000eea0000100800 */
[----:B------:R-:W3:Y:S05]  /*6430*/  LDL R20, [R1+0x78] ;  /* 0x0000780001147983 */ /* 0x000eea0000100800 */
[----:B------:R-:W3:Y:S05]  /*6440*/  LDL R21, [R1+0x38] ;  /* 0x0000380001157983 */ /* 0x000eea0000100800 */
[----:B----4-:R-:W4:Y:S05]  /*6450*/  LDL R42, [R1+0x7c] ;  /* 0x00007c00012a7983 */ /* 0x010f2a0000100800 */
[----:B------:R-:W4:Y:S05]  /*6460*/  LDL R5, [R1+0x4] ;  /* 0x0000040001057983 */ /* 0x000f2a0000100800 */
[----:B-1----:R-:W4:Y:S05]  /*6470*/  LDL R41, [R1+0x70] ;  /* 0x0000700001297983 */ /* 0x002f2a0000100800 */
[----:B------:R-:W4:Y:S05]  /*6480*/  LDL R40, [R1+0x74] ;  /* 0x0000740001287983 */ /* 0x000f2a0000100800 */
[----:B------:R-:W4:Y:S05]  /*6490*/  LDL R29, [R1+0x58] ;  /* 0x00005800011d7983 */ /* 0x000f2a0000100800 */
[----:B------:R-:W4:Y:S05]  /*64a0*/  LDL R39, [R1+0x68] ;  /* 0x0000680001277983 */ /* 0x000f2a0000100800 */
[----:B------:R-:W4:Y:S05]  /*64b0*/  LDL R132, [R1+0x4c] ;  /* 0x00004c0001847983 */ /* 0x000f2a0000100800 */
[----:B------:R-:W4:Y:S05]  /*64c0*/  LDL R38, [R1+0x6c] ;  /* 0x00006c0001267983 */ /* 0x000f2a0000100800 */
[----:B------:R-:W4:Y:S05]  /*64d0*/  LDL R37, [R1+0x60] ;  /* 0x0000600001257983 */ /* 0x000f2a0000100800 */
[----:B------:R-:W4:Y:S05]  /*64e0*/  LDL R36, [R1+0x64] ;  /* 0x0000640001247983 */ /* 0x000f2a0000100800 */
[----:B------:R-:W-:Y:S06]  /*64f0*/  BAR.SYNC.DEFER_BLOCKING 0x0 ;  /* 0x0000000000007b1d */ /* 0x000fec0000010000 */
[----:B------:R-:W-:Y:S05]  /*6500*/  LDSM.16.M88.4 R8, [R135+0x10100] ;  /* 0x010100008708783b */ /* 0x000fea0000000200 */
[----:B------:R-:W-:Y:S05]  /*6510*/  LDSM.16.M88.4 R16, [R135+0x10900] ;  /* 0x010900008710783b */ /* 0x000fea0000000200 */
[----:B------:R-:W-:Y:S05]  /*6520*/  LDSM.16.M88.4 R24, [R135+0x11100] ;  /* 0x011100008718783b */ /* 0x000fea0000000200 */
[----:B------:R-:W-:Y:S01]  /*6530*/  LDSM.16.M88.4 R32, [R135+0x11900] ;  /* 0x011900008720783b */ /* 0x000fe20000000200 */
[----:B--2---:R-:W-:Y:S01]  /*6540*/  SHF.R.S32.HI R0, RZ, 0x1f, R4 ;  /* 0x0000001fff007819 */ /* 0x004fe20000011404 */
[----:B------:R-:W-:Y:S04]  /*6550*/  IMAD.WIDE.U32 R2, R4, c[0x0][0x208], RZ ;  /* 0x0000820004027a25 */ /* 0x000fe800078e00ff */
[----:B------:R-:W-:Y:S04]  /*6560*/  IMAD R0, R0, c[0x0][0x208], RZ ;  /* 0x0000820000007a24 */ /* 0x000fe800078e02ff */
[----:B------:R-:W-:Y:S01]  /*6570*/  IMAD R0, R4, c[0x0][0x20c], R0 ;  /* 0x0000830004007a24 */ /* 0x000fe200078e0200 */
[----:B---3--:R-:W-:Y:S04]  /*6580*/  SHF.R.S32.HI R4, RZ, 0x1f, R6 ;  /* 0x0000001fff047819 */ /* 0x008fe80000011406 */
        /* <DEDUP_REMOVED lines=8> */
[----:B------:R-:W1:Y:S05]  /*6610*/  SHFL.IDX PT, R0, R3, RZ, 0x181f ;  /* 0x00181fff03007589 */ /* 0x000e6a00000e0000 */
[----:B------:R-:W4:Y:S05]  /*6620*/  SHFL.IDX PT, R2, R28, RZ, 0x181f ;  /* 0x00181fff1c027589 */ /* 0x000f2a00000e0000 */
[----:B------:R2:W-:Y:S05]  /*6630*/  LDSM.16.M88.4 R184, [R22] ;  /* 0x0000000016b8783b */ /* 0x0005ea0000000200 */
[----:B------:R-:W-:Y:S05]  /*6640*/  LDSM.16.M88.4 R180, [R23] ;  /* 0x0000000017b4783b */ /* 0x000fea0000000200 */
[----:B------:R-:W3:Y:S01]  /*6650*/  SHFL.IDX PT, R3, R3, 0x1, 0x181f ;  /* 0x00381f0003037f89 */ /* 0x000ee200000e0000 */
[----:B-1----:R-:W-:Y:S04]  /*6660*/  IADD3 R12, P0, R0, R20, RZ ;  /* 0x00000014000c7210 */ /* 0x002fe80007f1e0ff */
[----:B------:R-:W1:Y:S01]  /*6670*/  SHFL.IDX PT, R28, R28, 0x1, 0x181f ;  /* 0x00381f001c1c7f89 */ /* 0x000e6200000e0000 */
[----:B----4-:R-:W-:Y:S04]  /*6680*/  IADD3.X R13, R2, R42, RZ, P0, !PT ;  /* 0x0000002a020d7210 */ /* 0x010fe800007fe4ff */
[----:B------:R-:W-:Y:S05]  /*6690*/  LDSM.16.M88.4 R188, [R21] ;  /* 0x0000000015bc783b */ /* 0x000fea0000000200 */
[----:B------:R4:W1:Y:S01]  /*66a0*/  LDSM.16.M88.4 R176, [R5] ;  /* 0x0000000005b0783b */ /* 0x0008620000000200 */
[----:B------:R-:W-:Y:S04]  /*66b0*/  IADD3 R14, P0, R0, R41, RZ ;  /* 0x00000029000e7210 */ /* 0x000fe80007f1e0ff */
[----:B------:R-:W-:Y:S01]  /*66c0*/  IADD3.X R15, R2, R40, RZ, P0, !PT ;  /* 0x00000028020f7210 */ /* 0x000fe200007fe4ff */
[----:B------:R-:W-:Y:S01]  /*66d0*/  @!PT LDS RZ, [RZ] ;  /* 0x00000000fffff984 */ /* 0x000fe20000000800 */
[----:B------:R-:W-:Y:S01]  /*66e0*/  @!PT LDS RZ, [RZ] ;  /* 0x00000000fffff984 */ /* 0x000fe20000000800 */
[----:B------:R-:W-:Y:S01]  /*66f0*/  @!PT LDS RZ, [RZ] ;  /* 0x00000000fffff984 */ /* 0x000fe20000000800 */
[----:B------:R1:W-:Y:S01]  /*6700*/  LDGSTS.E.BYPASS.LTC128B.128 [R29], [R12.64], !P5 ;  /* 0x000000000c1d7fae */ /* 0x0003e2000e901d4c */
[----:B--2---:R-:W-:Y:S01]  /*6710*/  IADD3 R22, P0, R0, R39, RZ ;  /* 0x0000002700167210 */ /* 0x004fe20007f1e0ff */
[C---:B----4-:R-:W-:Y:S03]  /*6720*/  HMMA.16816.F32 R4, R168.reuse, R8, RZ ;  /* 0x00000008a804723c */ /* 0x050fe600000018ff */
[----:B------:R2:W-:Y:S01]  /*6730*/  LDGSTS.E.BYPASS.LTC128B.128 [R132+0x2100], [R14.64], !P4 ;  /* 0x021000000e847fae */ /* 0x0005e2000e101d4c */
[----:B------:R-:W-:Y:S04]  /*6740*/  IADD3.X R23, R2, R38, RZ, P0, !PT ;  /* 0x0000002602177210 */ /* 0x000fe800007fe4ff */
[C---:B------:R-:W-:Y:S01]  /*6750*/  HMMA.16816.F32 R8, R168.reuse, R10, RZ ;  /* 0x0000000aa808723c */ /* 0x040fe200000018ff */
[----:B------:R4:W-:Y:S03]  /*6760*/  LDGSTS.E.BYPASS.LTC128B.128 [R132+0x4100], [R22.64], !P3 ;  /* 0x0410000016847fae */ /* 0x0009e6000d901d4c */
[----:B------:R-:W-:Y:S04]  /*6770*/  IADD3 R30, P0, R0, R37, RZ ;  /* 0x00000025001e7210 */ /* 0x000fe80007f1e0ff */
[----:B------:R-:W-:Y:S04]  /*6780*/  IADD3.X R31, R2, R36, RZ, P0, !PT ;  /* 0x00000024021f7210 */ /* 0x000fe800007fe4ff */
[C---:B---3--:R-:W-:Y:S01]  /*6790*/  IADD3 R20, P0, R3.reuse, R20, RZ ;  /* 0x0000001403147210 */ /* 0x048fe20007f1e0ff */
[----:B------:R3:W-:Y:S03]  /*67a0*/  LDGSTS.E.BYPASS.LTC128B.128 [R132+0x6100], [R30.64], !P2 ;  /* 0x061000001e847fae */ /* 0x0007e6000d101d4c */
[C---:B-1----:R-:W-:Y:S02]  /*67b0*/  IADD3.X R21, R28.reuse, R42, RZ, P0, !PT ;  /* 0x0000002a1c157210 */ /* 0x042fe400007fe4ff */
[----:B------:R1:W5:Y:S01]  /*67c0*/  LDL.LU R42, [R1+0xa0] ;  /* 0x0000a000012a7983 */ /* 0x0003620000300800 */
[C---:B--2---:R-:W-:Y:S04]  /*67d0*/  HMMA.16816.F32 R12, R168.reuse, R16, RZ ;  /* 0x00000010a80c723c */ /* 0x044fe800000018ff */
[----:B------:R2:W-:Y:S04]  /*67e0*/  LDGSTS.E.BYPASS.LTC128B.128 [R29+0x1000], [R20.64], !P5 ;  /* 0x01000000141d7fae */ /* 0x0005e8000e901d4c */
[C---:B------:R-:W-:Y:S01]  /*67f0*/  HMMA.16816.F32 R16, R168.reuse, R18, RZ ;  /* 0x00000012a810723c */ /* 0x040fe200000018ff */
[C---:B----4-:R-:W-:Y:S02]  /*6800*/  IADD3 R22, P0, R3.reuse, R41, RZ ;  /* 0x0000002903167210 */ /* 0x050fe40007f1e0ff */
[----:B------:R1:W5:Y:S02]  /*6810*/  LDL.LU R41, [R1+0x9c] ;  /* 0x00009c0001297983 */ /* 0x0003640000300800 */
[C---:B------:R-:W-:Y:S03]  /*6820*/  IADD3.X R23, R28.reuse, R40, RZ, P0, !PT ;  /* 0x000000281c177210 */ /* 0x040fe600007fe4ff */
[----:B------:R1:W5:Y:S05]  /*6830*/  LDL.LU R40, [R1+0x98] ;  /* 0x0000980001287983 */ /* 0x00036a0000300800 */
[----:B------:R4:W-:Y:S01]  /*6840*/  LDGSTS.E.BYPASS.LTC128B.128 [R29+0x3000], [R22.64], !P4 ;  /* 0x03000000161d7fae */ /* 0x0009e2000e101d4c */
[C---:B--2---:R-:W-:Y:S04]  /*6850*/  IADD3 R20, P0, R3.reuse, R39, RZ ;  /* 0x0000002703147210 */ /* 0x044fe80007f1e0ff */
[----:B------:R1:W5:Y:S01]  /*6860*/  LDL.LU R39, [R1+0x94] ;  /* 0x0000940001277983 */ /* 0x0003620000300800 */
[C---:B------:R-:W-:Y:S02]  /*6870*/  IADD3.X R21, R28.reuse, R38, RZ, P0, !PT ;  /* 0x000000261c157210 */ /* 0x040fe400007fe4ff */
[----:B------:R-:W-:Y:S02]  /*6880*/  IADD3 R2, P0, R3, R37, RZ ;  /* 0x0000002503027210 */ /* 0x000fe40007f1e0ff */
[----:B------:R-:W2:Y:S02]  /*6890*/  LDL R0, [R1] ;  /* 0x0000000001007983 */ /* 0x000ea40000100800 */
[----:B------:R-:W-:Y:S03]  /*68a0*/  IADD3.X R3, R28, R36, RZ, P0, !PT ;  /* 0x000000241c037210 */ /* 0x000fe600007fe4ff */
[----:B------:R4:W-:Y:S01]  /*68b0*/  LDGSTS.E.BYPASS.LTC128B.128 [R29+0x5000], [R20.64], !P3 ;  /* 0x05000000141d7fae */ /* 0x0009e2000d901d4c */
[----:B------:R-:W-:Y:S04]  /*68c0*/  PLOP3.LUT P0, PT, PT, PT, UP0, 0x80, 0x0 ;  /* 0x000000000000781c */ /* 0x000fe80003f0f008 */
[----:B------:R1:W-:Y:S05]  /*68d0*/  LDGSTS.E.BYPASS.LTC128B.128 [R29+0x7000], [R2.64], !P2 ;  /* 0x07000000021d7fae */ /* 0x0003ea000d101d4c */
[----:B------:R-:W0:Y:S05]  /*68e0*/  LDGDEPBAR ;  /* 0x00000000000079af */ /* 0x000e2a0000000000 */
[----:B------:R2:W5:Y:S05]  /*68f0*/  LDL.LU R38, [R1+0x90] ;  /* 0x0000900001267983 */ /* 0x00056a0000300800 */
[----:B------:R2:W5:Y:S05]  /*6900*/  LDL.LU R37, [R1+0x8c] ;  /* 0x00008c0001257983 */ /* 0x00056a0000300800 */
[----:B------:R2:W5:Y:S01]  /*6910*/  LDL.LU R36, [R1+0x88] ;  /* 0x0000880001247983 */ /* 0x0005620000300800 */
[C---:B----4-:R-:W-:Y:S04]  /*6920*/  HMMA.16816.F32 R20, R168.reuse, R24, RZ ;  /* 0x00000018a814723c */ /* 0x050fe800000018ff */
[----:B-1----:R-:W4:Y:S04]  /*6930*/  LDL R3, [R1+0x28] ;  /* 0x0000280001037983 */ /* 0x002f280000100800 */
[C---:B------:R-:W-:Y:S01]  /*6940*/  HMMA.16816.F32 R24, R168.reuse, R26, RZ ;  /* 0x0000001aa818723c */ /* 0x040fe200000018ff */
[----:B------:R-:W4:Y:S07]  /*6950*/  LDL R2, [R1+0x2c] ;  /* 0x00002c0001027983 */ /* 0x000f2e0000100800 */
[C---:B---3--:R-:W-:Y:S08]  /*6960*/  HMMA.16816.F32 R28, R168.reuse, R32, RZ ;  /* 0x00000020a81c723c */ /* 0x048ff000000018ff */
        /* <DEDUP_REMOVED lines=8> */
[----:B------:R-:W3:Y:S05]  /*69f0*/  LDL R188, [R1+0x34] ;  /* 0x0000340001bc7983 */ /* 0x000eea0000100800 */
[----:B------:R-:W3:Y:S02]  /*6a00*/  LDL R189, [R1+0x30] ;  /* 0x0000300001bd7983 */ /* 0x000ee40000100800 */
[----:B------:R-:W-:Y:S03]  /*6a10*/  HMMA.16816.F32 R32, R172, R190, R32 ;  /* 0x000000beac20723c */ /* 0x000fe60000001820 */
[----:B--2---:R-:W1:Y:S05]  /*6a20*/  LDSM.16.M88.4 R176, [R0+0x10100] ;  /* 0x0101000000b0783b */ /* 0x004e6a0000000200 */
[----:B------:R-:W2:Y:S05]  /*6a30*/  LDSM.16.M88.4 R180, [R0+0x10900] ;  /* 0x0109000000b4783b */ /* 0x000eaa0000000200 */
[----:B------:R-:W-:Y:S01]  /*6a40*/  LDSM.16.M88.4 R184, [R0+0x11900] ;  /* 0x0119000000b8783b */ /* 0x000fe20000000200 */
[C---:B-1----:R-:W-:Y:S08]  /*6a50*/  HMMA.16816.F32 R4, R192.reuse, R176, R4 ;  /* 0x000000b0c004723c */ /* 0x042ff00000001804 */
[C---:B------:R-:W-:Y:S01]  /*6a60*/  HMMA.16816.F32 R8, R192.reuse, R178, R8 ;  /* 0x000000b2c008723c */ /* 0x040fe20000001808 */
[----:B------:R-:W1:Y:S07]  /*6a70*/  LDSM.16.M88.4 R176, [R0+0x11100] ;  /* 0x0111000000b0783b */ /* 0x000e6e0000000200 */
[C---:B--2---:R-:W-:Y:S08]  /*6a80*/  HMMA.16816.F32 R12, R192.reuse, R180, R12 ;  /* 0x000000b4c00c723c */ /* 0x044ff0000000180c */
[C---:B------:R-:W-:Y:S01]  /*6a90*/  HMMA.16816.F32 R16, R192.reuse, R182, R16 ;  /* 0x000000b6c010723c */ /* 0x040fe20000001810 */
[----:B------:R-:W2:Y:S07]  /*6aa0*/  LDSM.16.M88.4 R180, [R250] ;  /* 0x00000000fab4783b */ /* 0x000eae0000000200 */
[C---:B-1----:R-:W-:Y:S08]  /*6ab0*/  HMMA.16816.F32 R20, R192.reuse, R176, R20 ;  /* 0x000000b0c014723c */ /* 0x042ff00000001814 */
[C---:B------:R-:W-:Y:S01]  /*6ac0*/  HMMA.16816.F32 R24, R192.reuse, R178, R24 ;  /* 0x000000b2c018723c */ /* 0x040fe20000001818 */
[----:B------:R-:W1:Y:S07]  /*6ad0*/  LDSM.16.M88.4 R176, [R250+0x800] ;  /* 0x00080000fab0783b */ /* 0x000e6e0000000200 */
[C---:B------:R-:W-:Y:S08]  /*6ae0*/  HMMA.16816.F32 R28, R192.reuse, R184, R28 ;  /* 0x000000b8c01c723c */ /* 0x040ff0000000181c */
[----:B------:R-:W-:Y:S01]  /*6af0*/  HMMA.16816.F32 R32, R192, R186, R32 ;  /* 0x000000bac020723c */ /* 0x000fe20000001820 */
        /* <DEDUP_REMOVED lines=8> */
[C---:B------:R-:W-:Y:S01]  /*6b80*/  HMMA.16816.F32 R24, R196.reuse, R186, R24 ;  /* 0x000000bac418723c */ /* 0x040fe20000001818 */
[----:B------:R-:W3:Y:S07]  /*6b90*/  LDSM.16.M88.4 R184, [R135+0x12900] ;  /* 0x0129000087b8783b */ /* 0x000eee0000000200 */
[C---:B--2---:R-:W-:Y:S08]  /*6ba0*/  HMMA.16816.F32 R28, R196.reuse, R180, R28 ;  /* 0x000000b4c41c723c */ /* 0x044ff0000000181c */
[----:B------:R-:W-:Y:S01]  /*6bb0*/  HMMA.16816.F32 R32, R196, R182, R32 ;  /* 0x000000b6c420723c */ /* 0x000fe20000001820 */
[----:B------:R-:W2:Y:S07]  /*6bc0*/  LDSM.16.M88.4 R180, [R135+0x13100] ;  /* 0x0131000087b4783b */ /* 0x000eae0000000200 */
[C---:B-1----:R-:W-:Y:S08]  /*6bd0*/  HMMA.16816.F32 R4, R200.reuse, R176, R4 ;  /* 0x000000b0c804723c */ /* 0x042ff00000001804 */
[C---:B------:R-:W-:Y:S01]  /*6be0*/  HMMA.16816.F32 R8, R200.reuse, R178, R8 ;  /* 0x000000b2c808723c */ /* 0x040fe20000001808 */
[----:B------:R-:W1:Y:S07]  /*6bf0*/  LDSM.16.M88.4 R176, [R135+0x13900] ;  /* 0x0139000087b0783b */ /* 0x000e6e0000000200 */
[C---:B---3--:R-:W-:Y:S08]  /*6c00*/  HMMA.16816.F32 R12, R200.reuse, R184, R12 ;  /* 0x000000b8c80c723c */ /* 0x048ff0000000180c */
[C---:B------:R-:W-:Y:S01]  /*6c10*/  HMMA.16816.F32 R16, R200.reuse, R186, R16 ;  /* 0x000000bac810723c */ /* 0x040fe20000001810 */
[----:B------:R3:W4:Y:S07]  /*6c20*/  LDSM.16.M88.4 R184, [R188] ;  /* 0x00000000bcb8783b */ /* 0x00072e0000000200 */
[C---:B--2---:R-:W-:Y:S08]  /*6c30*/  HMMA.16816.F32 R20, R200.reuse, R180, R20 ;  /* 0x000000b4c814723c */ /* 0x044ff00000001814 */
[C---:B------:R-:W-:Y:S01]  /*6c40*/  HMMA.16816.F32 R24, R200.reuse, R182, R24 ;  /* 0x000000b6c818723c */ /* 0x040fe20000001818 */
[----:B------:R2:W4:Y:S05]  /*6c50*/  LDSM.16.M88.4 R180, [R189] ;  /* 0x00000000bdb4783b */ /* 0x00052a0000000200 */
[----:B---3--:R-:W3:Y:S02]  /*6c60*/  LDL R188, [R1+0x20] ;  /* 0x0000200001bc7983 */ /* 0x008ee40000100800 */
[C---:B-1----:R-:W-:Y:S08]  /*6c70*/  HMMA.16816.F32 R28, R200.reuse, R176, R28 ;  /* 0x000000b0c81c723c */ /* 0x042ff0000000181c */
[----:B------:R-:W-:Y:S01]  /*6c80*/  HMMA.16816.F32 R32, R200, R178, R32 ;  /* 0x000000b2c820723c */ /* 0x000fe20000001820 */
[----:B----4-:R1:W4:Y:S05]  /*6c90*/  LDSM.16.M88.4 R176, [R2] ;  /* 0x0000000002b0783b */ /* 0x01032a0000000200 */
[----:B--2---:R-:W2:Y:S02]  /*6ca0*/  LDL R189, [R1+0x24] ;  /* 0x0000240001bd7983 */ /* 0x004ea40000100800 */
[C---:B------:R-:W-:Y:S08]  /*6cb0*/  HMMA.16816.F32 R4, R204.reuse, R184, R4 ;  /* 0x000000b8cc04723c */ /* 0x040ff00000001804 */
[C---:B------:R-:W-:Y:S01]  /*6cc0*/  HMMA.16816.F32 R8, R204.reuse, R186, R8 ;  /* 0x000000bacc08723c */ /* 0x040fe20000001808 */
[----:B------:R4:W4:Y:S07]  /*6cd0*/  LDSM.16.M88.4 R184, [R3] ;  /* 0x0000000003b8783b */ /* 0x00092e0000000200 */
[C---:B------:R-:W-:Y:S01]  /*6ce0*/  HMMA.16816.F32 R12, R204.reuse, R180, R12 ;  /* 0x000000b4cc0c723c */ /* 0x040fe2000000180c */
[----:B-1----:R-:W2:Y:S07]  /*6cf0*/  LDL R2, [R1+0x18] ;  /* 0x0000180001027983 */ /* 0x002eae0000100800 */
[C---:B------:R-:W-:Y:S01]  /*6d00*/  HMMA.16816.F32 R16, R204.reuse, R182, R16 ;  /* 0x000000b6cc10723c */ /* 0x040fe20000001810 */
[----:B------:R-:W1:Y:S05]  /*6d10*/  LDSM.16.M88.4 R180, [R0+0x12100] ;  /* 0x0121000000b4783b */ /* 0x000e6a0000000200 */
[----:B----4-:R-:W4:Y:S02]  /*6d20*/  LDL R3, [R1+0x1c] ;  /* 0x00001c0001037983 */ /* 0x010f240000100800 */
        /* <DEDUP_REMOVED lines=39> */
[----:B---3--:R1:W-:Y:S05]  /*6fa0*/  LDSM.16.M88.4 R176, [R188] ;  /* 0x00000000bcb0783b */ /* 0x0083ea0000000200 */
[----:B--2---:R2:W2:Y:S05]  /*6fb0*/  LDSM.16.M88.4 R180, [R189] ;  /* 0x00000000bdb4783b */ /* 0x0044aa0000000200 */
[----:B-1----:R-:W3:Y:S05]  /*6fc0*/  LDL R188, [R1+0x10] ;  /* 0x0000100001bc7983 */ /* 0x002eea0000100800 */
[----:B--2---:R-:W2:Y:S05]  /*6fd0*/  LDL R189, [R1+0x14] ;  /* 0x0000140001bd7983 */ /* 0x004eaa0000100800 */
[----:B----4-:R1:W4:Y:S01]  /*6fe0*/  LDSM.16.M88.4 R184, [R3] ;  /* 0x0000000003b8783b */ /* 0x0103220000000200 */
        /* <DEDUP_REMOVED lines=47> */
[----:B---3--:R-:W-:Y:S05]  /*72e0*/  LDSM.16.M88.4 R184, [R188] ;  /* 0x00000000bcb8783b */ /* 0x008fea0000000200 */
[----:B--2---:R-:W1:Y:S05]  /*72f0*/  LDSM.16.M88.4 R176, [R189] ;  /* 0x00000000bdb0783b */ /* 0x004e6a0000000200 */
[----:B------:R-:W2:Y:S01]  /*7300*/  LDSM.16.M88.4 R180, [R3] ;  /* 0x0000000003b4783b */ /* 0x000ea20000000200 */
[C---:B-1----:R-:W-:Y:S08]  /*7310*/  HMMA.16816.F32 R4, R236.reuse, R176, R4 ;  /* 0x000000b0ec04723c */ /* 0x042ff00000001804 */
[C---:B------:R-:W-:Y:S01]  /*7320*/  HMMA.16816.F32 R8, R236.reuse, R178, R8 ;  /* 0x000000b2ec08723c */ /* 0x040fe20000001808 */
[----:B----4-:R-:W1:Y:S07]  /*7330*/  LDSM.16.M88.4 R176, [R2] ;  /* 0x0000000002b0783b */ /* 0x010e6e0000000200 */
        /* <DEDUP_REMOVED lines=30> */
[----:B------:R-:W-:Y:S01]  /*7520*/  MUFU.TANH R183, R4 ;  /* 0x0000000400b77308 */ /* 0x000fe20000002400 */
        /* <DEDUP_REMOVED lines=8> */
[----:B-1----:R1:W-:Y:S01]  /*75b0*/  STL [R1+0x48], R0 ;  /* 0x0000480001007387 */ /* 0x0023e20000100800 */
[----:B------:R-:W-:Y:S02]  /*75c0*/  FMUL.FTZ R16, R16, c[0x0][0x320] ;  /* 0x0000c80010107a20 */ /* 0x000fe40000410000 */
[----:B------:R-:W-:Y:S02]  /*75d0*/  FMUL.FTZ R17, R17, c[0x0][0x320] ;  /* 0x0000c80011117a20 */ /* 0x000fe40000410000 */
[----:B------:R-:W-:Y:S01]  /*75e0*/  FMUL.FTZ R18, R18, c[0x0][0x320] ;  /* 0x0000c80012127a20 */ /* 0x000fe20000410000 */
[----:B------:R2:W-:Y:S01]  /*75f0*/  MUFU.TANH R191, R6 ;  /* 0x0000000600bf7308 */ /* 0x0005e20000002400 */
[----:B------:R-:W-:Y:S09]  /*7600*/  FMUL.FTZ R19, R19, c[0x0][0x320] ;  /* 0x0000c80013137a20 */ /* 0x000ff20000410000 */
[----:B------:R-:W-:Y:S10]  /*7610*/  MUFU.TANH R184, R8 ;  /* 0x0000000800b87308 */ /* 0x000ff40000002400 */
[----:B------:R-:W-:Y:S01]  /*7620*/  MUFU.TANH R182, R9 ;  /* 0x0000000900b67308 */ /* 0x000fe20000002400 */
[----:B--2---:R-:W2:Y:S09]  /*7630*/  LDSM.16.M88.4 R4, [R250+0x7000] ;  /* 0x00700000fa04783b */ /* 0x004eb20000000200 */
[----:B-1----:R-:W1:Y:S10]  /*7640*/  MUFU.TANH R0, R10 ;  /* 0x0000000a00007308 */ /* 0x002e740000002400 */
[----:B------:R3:W4:Y:S10]  /*7650*/  MUFU.TANH R190, R11 ;  /* 0x0000000b00be7308 */ /* 0x0007340000002400 */
[----:B------:R-:W4:Y:S01]  /*7660*/  MUFU.TANH R181, R12 ;  /* 0x0000000c00b57308 */ /* 0x000f220000002400 */
[----:B-1----:R-:W-:Y:S09]  /*7670*/  STL [R1+0x44], R0 ;  /* 0x0000440001007387 */ /* 0x002ff20000100800 */
[----:B------:R-:W1:Y:S01]  /*7680*/  MUFU.TANH R180, R13 ;  /* 0x0000000d00b47308 */ /* 0x000e620000002400 */
[----:B---3--:R-:W3:Y:S01]  /*7690*/  LDSM.16.M88.4 R8, [R250+0x7800] ;  /* 0x00780000fa08783b */ /* 0x008ee20000000200 */
[----:B------:R-:W-:Y:S08]  /*76a0*/  DEPBAR.LE SB0, 0x0 ;  /* 0x000080000000791a */ /* 0x000ff00000000000 */
[----:B------:R-:W1:Y:S01]  /*76b0*/  MUFU.TANH R189, R14 ;  /* 0x0000000e00bd7308 */ /* 0x000e620000002400 */
[----:B------:R-:W-:Y:S01]  /*76c0*/  BAR.SYNC.DEFER_BLOCKING 0x0 ;  /* 0x0000000000007b1d */ /* 0x000fe20000010000 */
[C---:B--2---:R-:W-:Y:S08]  /*76d0*/  HMMA.16816.F32 R20, R244.reuse, R4, R20 ;  /* 0x00000004f414723c */ /* 0x044ff00000001814 */
[----:B------:R-:W2:Y:S01]  /*76e0*/  MUFU.TANH R188, R15 ;  /* 0x0000000f00bc7308 */ /* 0x000ea20000002400 */
[C---:B------:R-:W-:Y:S09]  /*76f0*/  HMMA.16816.F32 R24, R244.reuse, R6, R24 ;  /* 0x00000006f418723c */ /* 0x040ff20000001818 */
[----:B------:R1:W1:Y:S06]  /*7700*/  MUFU.TANH R178, R16 ;  /* 0x0000001000b27308 */ /* 0x00026c0000002400 */
[----:B------:R-:W-:Y:S02]  /*7710*/  FMUL.FTZ R20, R20, c[0x0][0x320] ;  /* 0x0000c80014147a20 */ /* 0x000fe40000410000 */
[----:B------:R-:W-:Y:S02]  /*7720*/  FMUL.FTZ R22, R22, c[0x0][0x320] ;  /* 0x0000c80016167a20 */ /* 0x000fe40000410000 */
[----:B------:R2:W2:Y:S01]  /*7730*/  MUFU.TANH R177, R17 ;  /* 0x0000001100b17308 */ /* 0x0004a20000002400 */
[----:B------:R-:W-:Y:S01]  /*7740*/  FMUL.FTZ R23, R23, c[0x0][0x320] ;  /* 0x0000c80017177a20 */ /* 0x000fe20000410000 */
[C---:B---3--:R-:W-:Y:S08]  /*7750*/  HMMA.16816.F32 R28, R244.reuse, R8, R28 ;  /* 0x00000008f41c723c */ /* 0x048ff0000000181c */
[----:B------:R3:W3:Y:S01]  /*7760*/  MUFU.TANH R187, R18 ;  /* 0x0000001200bb7308 */ /* 0x0006e20000002400 */
[----:B------:R-:W-:Y:S03]  /*7770*/  HMMA.16816.F32 R32, R244, R10, R32 ;  /* 0x0000000af420723c */ /* 0x000fe60000001820 */
[----:B-1----:R-:W-:Y:S06]  /*7780*/  FMUL.FTZ R16, R25, c[0x0][0x320] ;  /* 0x0000c80019107a20 */ /* 0x002fec0000410000 */
[----:B------:R1:W1:Y:S06]  /*7790*/  MUFU.TANH R186, R19 ;  /* 0x0000001300ba7308 */ /* 0x00026c0000002400 */
[----:B------:R-:W-:Y:S04]  /*77a0*/  FMUL.FTZ R15, R28, c[0x0][0x320] ;  /* 0x0000c8001c0f7a20 */ /* 0x000fe80000410000 */
[----:B------:R4:W4:Y:S01]  /*77b0*/  MUFU.TANH R176, R20 ;  /* 0x0000001400b07308 */ /* 0x0009220000002400 */
[----:B------:R-:W-:Y:S02]  /*77c0*/  FMUL.FTZ R14, R29, c[0x0][0x320] ;  /* 0x0000c8001d0e7a20 */ /* 0x000fe40000410000 */
[----:B--2---:R-:W-:Y:S02]  /*77d0*/  FMUL.FTZ R17, R31, c[0x0][0x320] ;  /* 0x0000c8001f117a20 */ /* 0x004fe40000410000 */
[----:B---3--:R-:W-:Y:S02]  /*77e0*/  FMUL.FTZ R18, R24, c[0x0][0x320] ;  /* 0x0000c80018127a20 */ /* 0x008fe40000410000 */
[----:B------:R-:W-:Y:S02]  /*77f0*/  FMUL.FTZ R13, R32, c[0x0][0x320] ;  /* 0x0000c800200d7a20 */ /* 0x000fe40000410000 */
[----:B------:R-:W-:Y:S01]  /*7800*/  FMUL.FTZ R12, R33, c[0x0][0x320] ;  /* 0x0000c800210c7a20 */ /* 0x000fe20000410000 */
[----:B------:R2:W3:Y:S01]  /*7810*/  MUFU.TANH R179, R22 ;  /* 0x0000001600b37308 */ /* 0x0004e20000002400 */
[----:B------:R-:W-:Y:S02]  /*7820*/  FMUL.FTZ R4, R34, c[0x0][0x320] ;  /* 0x0000c80022047a20 */ /* 0x000fe40000410000 */
[----:B------:R-:W-:Y:S02]  /*7830*/  FMUL.FTZ R0, R35, c[0x0][0x320] ;  /* 0x0000c80023007a20 */ /* 0x000fe40000410000 */
[----:B-1----:R-:W-:Y:S05]  /*7840*/  FMUL.FTZ R19, R30, c[0x0][0x320] ;  /* 0x0000c8001e137a20 */ /* 0x002fea0000410000 */
[----:B------:R-:W1:Y:S01]  /*7850*/  MUFU.TANH R23, R23 ;  /* 0x0000001700177308 */ /* 0x000e620000002400 */
[----:B----4-:R-:W-:Y:S02]  /*7860*/  FMUL.FTZ R20, R21, c[0x0][0x320] ;  /* 0x0000c80015147a20 */ /* 0x010fe40000410000 */
[----:B------:R-:W-:Y:S07]  /*7870*/  FMUL.FTZ R21, R27, c[0x0][0x320] ;  /* 0x0000c8001b157a20 */ /* 0x000fee0000410000 */
[----:B------:R-:W4:Y:S01]  /*7880*/  MUFU.TANH R20, R20 ;  /* 0x0000001400147308 */ /* 0x000f220000002400 */
[----:B--2---:R-:W-:Y:S09]  /*7890*/  FMUL.FTZ R22, R26, c[0x0][0x320] ;  /* 0x0000c8001a167a20 */ /* 0x004ff20000410000 */
[----:B------:R-:W2:Y:S10]  /*78a0*/  MUFU.TANH R18, R18 ;  /* 0x0000001200127308 */ /* 0x000eb40000002400 */
        /* <DEDUP_REMOVED lines=11> */
[----:B-12345:R-:W-:-:S05]  /*7960*/  @P0 BRA `(.L_x_29) ;  /* 0xffffe5a000000947 */ /* 0x03efca000383ffff */
.L_x_28:
[----:B----4-:R-:W2:Y:S01]  /*7970*/  LDL.LU R8, [R1+0x5c] ;  /* 0x00005c0001087983 */ /* 0x010ea20000300800 */
[----:B------:R-:W-:Y:S02]  /*7980*/  FMNMX.FTZ R0, R183, R133, !PT ;  /* 0x00000085b7007209 */ /* 0x000fe40007810000 */
[----:B------:R-:W-:Y:S01]  /*7990*/  ISETP.LT.AND P0, PT, RZ, UR6, PT ;  /* 0x00000006ff007c0c */ /* 0x000fe2000bf01270 */
[----:B------:R-:W3:Y:S01]  /*79a0*/  LDL.LU R24, [R1+0x48] ;  /* 0x0000480001187983 */ /* 0x000ee20000300800 */
[----:B------:R-:W-:Y:S01]  /*79b0*/  FMNMX.FTZ R0, R185, R0, !PT ;  /* 0x00000000b9007209 */ /* 0x000fe20007810000 */
[----:B------:R-:W-:Y:S02]  /*79c0*/  UIADD3 UR6, UR6, -0x1, URZ ;  /* 0xffffffff06067890 */ /* 0x000fe4000fffe03f */
[----:B------:R-:W4:Y:S01]  /*79d0*/  LDL.LU R10, [R1+0x44] ;  /* 0x00004400010a7983 */ /* 0x000f220000300800 */
[----:B------:R-:W-:Y:S03]  /*79e0*/  FMNMX.FTZ R0, R184, R0, !PT ;  /* 0x00000000b8007209 */ /* 0x000fe60007810000 */
        /* <DEDUP_REMOVED lines=19> */
[C---:B------:R-:W-:Y:S02]  /*7b20*/  FMUL.FTZ R2, R132.reuse, c[0x0][0x2d0] ;  /* 0x0000b40084027a20 */ /* 0x040fe40000410000 */
[----:B------:R-:W-:Y:S02]  /*7b30*/  FADD.FTZ R0, -R132, R133 ;  /* 0x0000008584007221 */ /* 0x000fe40000010100 */
[--C-:B------:R-:W-:Y:S02]  /*7b40*/  FFMA.FTZ R183, R183, c[0x0][0x2d0], -R2.reuse ;  /* 0x0000b400b7b77a23 */ /* 0x100fe40000010802 */
        /* <DEDUP_REMOVED lines=18> */
[----:B------:R-:W-:Y:S02]  /*7c70*/  FFMA.FTZ R11, R18, c[0x0][0x2d0], -R2 ;  /* 0x0000b400120b7a23 */ /* 0x000fe40000010802 */
[C---:B-1----:R-:W-:Y:S02]  /*7c80*/  FMUL.FTZ R32, R6.reuse, R136 ;  /* 0x0000008806207220 */ /* 0x042fe40000410000 */
[C---:B------:R-:W-:Y:S01]  /*7c90*/  FMUL.FTZ R33, R6.reuse, R137 ;  /* 0x0000008906217220 */ /* 0x040fe20000410000 */
[----:B------:R-:W1:Y:S01]  /*7ca0*/  MUFU.EX2 R7, R7 ;  /* 0x0000000700077308 */ /* 0x000e620000000800 */
[C---:B------:R-:W-:Y:S01]  /*7cb0*/  FMUL.FTZ R12, R6.reuse, R156 ;  /* 0x0000009c060c7220 */ /* 0x040fe20000410000 */
[----:B------:R-:W-:Y:S01]  /*7cc0*/  MOV R156, R25 ;  /* 0x00000019009c7202 */ /* 0x000fe20000000f00 */
[C---:B------:R-:W-:Y:S02]  /*7cd0*/  FMUL.FTZ R25, R6.reuse, R145 ;  /* 0x0000009106197220 */ /* 0x040fe40000410000 */
[C---:B------:R-:W-:Y:S01]  /*7ce0*/  FMUL.FTZ R13, R6.reuse, R157 ;  /* 0x0000009d060d7220 */ /* 0x040fe20000410000 */
[----:B------:R-:W-:Y:S01]  /*7cf0*/  MOV R157, R28 ;  /* 0x0000001c009d7202 */ /* 0x000fe20000000f00 */
[C---:B------:R-:W-:Y:S02]  /*7d00*/  FMUL.FTZ R28, R6.reuse, R140 ;  /* 0x0000008c061c7220 */ /* 0x040fe40000410000 */
[C---:B------:R-:W-:Y:S01]  /*7d10*/  FMUL.FTZ R16, R6.reuse, R152 ;  /* 0x0000009806107220 */ /* 0x040fe20000410000 */
[----:B------:R-:W1:Y:S01]  /*7d20*/  MUFU.EX2 R178, R182 ;  /* 0x000000b600b27308 */ /* 0x000e620000000800 */
[C---:B------:R-:W-:Y:S01]  /*7d30*/  FMUL.FTZ R20, R6.reuse, R148 ;  /* 0x0000009406147220 */ /* 0x040fe20000410000 */
[----:B------:R-:W-:Y:S01]  /*7d40*/  MOV R148, R11 ;  /* 0x0000000b00947202 */ /* 0x000fe20000000f00 */
        /* <DEDUP_REMOVED lines=50> */
[C---:B------:R-:W-:Y:S03]  /*8070*/  F2FP.PACK_AB R176, R5.reuse, R176 ;  /* 0x000000b005b0723e */ /* 0x040fe600000000ff */
[----:B------:R-:W-:Y:S04]  /*8080*/  FADD.FTZ R0, R5, R0 ;  /* 0x0000000005007221 */ /* 0x000fe80000010000 */
[----:B-1----:R-:W-:Y:S04]  /*8090*/  FADD.FTZ R0, R7, R0 ;  /* 0x0000000007007221 */ /* 0x002fe80000010000 */
[C---:B------:R-:W-:Y:S01]  /*80a0*/  FADD.FTZ R182, R178.reuse, R0 ;  /* 0x00000000b2b67221 */ /* 0x040fe20000010000 */
[----:B------:R-:W-:Y:S02]  /*80b0*/  FMNMX.FTZ R0, R191, R134, !PT ;  /* 0x00000086bf007209 */ /* 0x000fe40007810000 */
[----:B------:R-:W-:Y:S02]  /*80c0*/  F2FP.PACK_AB R178, R178, R7 ;  /* 0x00000007b2b2723e */ /* 0x000fe400000000ff */
[----:B---3--:R-:W-:Y:S04]  /*80d0*/  FMNMX.FTZ R0, R24, R0, !PT ;  /* 0x0000000018007209 */ /* 0x008fe80007810000 */
[----:B----4-:R-:W-:Y:S04]  /*80e0*/  FMNMX.FTZ R0, R10, R0, !PT ;  /* 0x000000000a007209 */ /* 0x010fe80007810000 */
        /* <DEDUP_REMOVED lines=31> */
[----:B------:R-:W5:Y:S01]  /*82e0*/  MUFU.EX2 R8, R8 ;  /* 0x0000000800087308 */ /* 0x000f620000000800 */
[--C-:B------:R-:W-:Y:S02]  /*82f0*/  FFMA.FTZ R19, R19, c[0x0][0x2d0], -R5.reuse ;  /* 0x0000b40013137a23 */ /* 0x100fe40000010805 */
[--C-:B------:R-:W-:Y:S02]  /*8300*/  FFMA.FTZ R18, R4, c[0x0][0x2d0], -R5.reuse ;  /* 0x0000b40004127a23 */ /* 0x100fe40000010805 */
[C---:B------:R-:W-:Y:S01]  /*8310*/  FMUL.FTZ R4, R6.reuse, R164 ;  /* 0x000000a406047220 */ /* 0x040fe20000410000 */
[----:B------:R-:W-:Y:S01]  /*8320*/  MOV R164, R15 ;  /* 0x0000000f00a47202 */ /* 0x000fe20000000f00 */
[C---:B------:R-:W-:Y:S01]  /*8330*/  FMUL.FTZ R17, R6.reuse, R153 ;  /* 0x0000009906117220 */ /* 0x040fe20000410000 */
[----:B------:R-:W-:Y:S01]  /*8340*/  MOV R153, R29 ;  /* 0x0000001d00997202 */ /* 0x000fe20000000f00 */
[----:B------:R-:W-:Y:S01]  /*8350*/  FMUL.FTZ R29, R6, R141 ;  /* 0x0000008d061d7220 */ /* 0x000fe20000410000 */
[----:B------:R-:W2:Y:S01]  /*8360*/  MUFU.EX2 R7, R7 ;  /* 0x0000000700077308 */ /* 0x000ea20000000800 */
[--C-:B------:R-:W-:Y:S02]  /*8370*/  FFMA.FTZ R189, R189, c[0x0][0x2d0], -R5.reuse ;  /* 0x0000b400bdbd7a23 */ /* 0x100fe40000010805 */
[--C-:B------:R-:W-:Y:S02]  /*8380*/  FFMA.FTZ R188, R188, c[0x0][0x2d0], -R5.reuse ;  /* 0x0000b400bcbc7a23 */ /* 0x100fe40000010805 */
[C---:B-1----:R-:W-:Y:S02]  /*8390*/  FMUL.FTZ R34, R0.reuse, R138 ;  /* 0x0000008a00227220 */ /* 0x042fe40000410000 */
[----:B------:R-:W-:Y:S02]  /*83a0*/  FMUL.FTZ R35, R0, R139 ;  /* 0x0000008b00237220 */ /* 0x000fe40000410000 */
[----:B------:R-:W1:Y:S01]  /*83b0*/  LDSM.16.MT88.4 R136, [R248+0x100] ;  /* 0x00010000f888783b */ /* 0x000e620000004200 */
[----:B------:R-:W3:Y:S01]  /*83c0*/  MUFU.EX2 R179, R133 ;  /* 0x0000008500b37308 */ /* 0x000ee20000000800 */
[--C-:B------:R-:W-:Y:S02]  /*83d0*/  FFMA.FTZ R187, R187, c[0x0][0x2d0], -R5.reuse ;  /* 0x0000b400bbbb7a23 */ /* 0x100fe40000010805 */
[--C-:B------:R-:W-:Y:S02]  /*83e0*/  FFMA.FTZ R186, R186, c[0x0][0x2d0], -R5.reuse ;  /* 0x0000b400baba7a23 */ /* 0x100fe40000010805 */
[----:B-----5:R-:W-:Y:S02]  /*83f0*/  FFMA.FTZ R3, R0, R9, R8 ;  /* 0x0000000900037223 */ /* 0x020fe40000010008 */
[C---:B------:R-:W-:Y:S01]  /*8400*/  FMUL.FTZ R9, R6.reuse, R161 ;  /* 0x000000a106097220 */ /* 0x040fe20000410000 */
[----:B------:R-:W-:Y:S01]  /*8410*/  MOV R161, R19 ;  /* 0x0000001300a17202 */ /* 0x000fe20000000f00 */
[----:B------:R-:W-:Y:S01]  /*8420*/  FFMA.FTZ R14, R21, c[0x0][0x2d0], -R5 ;  /* 0x0000b400150e7a23 */ /* 0x000fe20000010805 */
[----:B------:R-:W4:Y:S01]  /*8430*/  MUFU.EX2 R190, R190 ;  /* 0x000000be00be7308 */ /* 0x000f220000000800 */
[C---:B------:R-:W-:Y:S01]  /*8440*/  FMUL.FTZ R5, R6.reuse, R165 ;  /* 0x000000a506057220 */ /* 0x040fe20000410000 */
[----:B------:R-:W-:Y:S01]  /*8450*/  MOV R165, R18 ;  /* 0x0000001200a57202 */ /* 0x000fe20000000f00 */
[C---:B------:R-:W-:Y:S01]  /*8460*/  FMUL.FTZ R21, R6.reuse, R149 ;  /* 0x0000009506157220 */ /* 0x040fe20000410000 */
[C---:B--2---:R-:W-:Y:S01]  /*8470*/  F2FP.PACK_AB R177, R7.reuse, R8 ;  /* 0x0000000807b1723e */ /* 0x044fe200000000ff */
[----:B------:R-:W-:Y:S01]  /*8480*/  FADD.FTZ R3, R7, R3 ;  /* 0x0000000307037221 */ /* 0x000fe20000010000 */
[----:B------:R-:W-:Y:S01]  /*8490*/  MOV R149, R31 ;  /* 0x0000001f00957202 */ /* 0x000fe20000000f00 */
[C---:B------:R-:W-:Y:S01]  /*84a0*/  FMUL.FTZ R8, R6.reuse, R160 ;  /* 0x000000a006087220 */ /* 0x040fe20000410000 */
[----:B------:R-:W-:Y:S01]  /*84b0*/  MOV R160, R24 ;  /* 0x0000001800a07202 */ /* 0x000fe20000000f00 */
[----:B------:R-:W-:Y:S01]  /*84c0*/  FMUL.FTZ R24, R6, R144 ;  /* 0x0000009006187220 */ /* 0x000fe20000410000 */
[----:B------:R-:W-:Y:S01]  /*84d0*/  MUFU.EX2 R191, R191 ;  /* 0x000000bf00bf7308 */ /* 0x000fe20000000800 */
[C---:B------:R-:W-:Y:S01]  /*84e0*/  FMUL.FTZ R6, R0.reuse, R166 ;  /* 0x000000a600067220 */ /* 0x040fe20000410000 */
[----:B------:R-:W-:Y:S01]  /*84f0*/  MOV R166, R14 ;  /* 0x0000000e00a67202 */ /* 0x000fe20000000f00 */
[C---:B------:R-:W-:Y:S01]  /*8500*/  FMUL.FTZ R7, R0.reuse, R167 ;  /* 0x000000a700077220 */ /* 0x040fe20000410000 */
[----:B------:R-:W-:Y:S01]  /*8510*/  MOV R167, R10 ;  /* 0x0000000a00a77202 */ /* 0x000fe20000000f00 */
[----:B---3--:R-:W-:Y:S02]  /*8520*/  FADD.FTZ R152, R179, R3 ;  /* 0x00000003b3987221 */ /* 0x008fe40000010000 */
[C---:B------:R-:W-:Y:S01]  /*8530*/  FMUL.FTZ R10, R0.reuse, R162 ;  /* 0x000000a2000a7220 */ /* 0x040fe20000410000 */
[----:B------:R-:W-:Y:S01]  /*8540*/  MOV R162, R30 ;  /* 0x0000001e00a27202 */ /* 0x000fe20000000f00 */
[C---:B------:R-:W-:Y:S01]  /*8550*/  FMUL.FTZ R11, R0.reuse, R163 ;  /* 0x000000a3000b7220 */ /* 0x040fe20000410000 */
[----:B------:R-:W-:Y:S01]  /*8560*/  MOV R163, R27 ;  /* 0x0000001b00a37202 */ /* 0x000fe20000000f00 */
[C---:B------:R-:W-:Y:S01]  /*8570*/  FMUL.FTZ R14, R0.reuse, R158 ;  /* 0x0000009e000e7220 */ /* 0x040fe20000410000 */
[----:B------:R-:W-:Y:S01]  /*8580*/  MOV R158, R26 ;  /* 0x0000001a009e7202 */ /* 0x000fe20000000f00 */
[----:B------:R-:W-:Y:S01]  /*8590*/  FMUL.FTZ R15, R0, R159 ;  /* 0x0000009f000f7220 */ /* 0x000fe20000410000 */
[----:B----4-:R-:W-:Y:S01]  /*85a0*/  F2FP.PACK_AB R179, R190, R179 ;  /* 0x000000b3beb3723e */ /* 0x010fe200000000ff */
[C---:B------:R-:W-:Y:S01]  /*85b0*/  FMUL.FTZ R18, R0.reuse, R154 ;  /* 0x0000009a00127220 */ /* 0x040fe20000410000 */
[----:B------:R-:W-:Y:S01]  /*85c0*/  MUFU.EX2 R144, R181 ;  /* 0x000000b500907308 */ /* 0x000fe20000000800 */
[C---:B------:R-:W-:Y:S02]  /*85d0*/  FMUL.FTZ R19, R0.reuse, R155 ;  /* 0x0000009b00137220 */ /* 0x040fe40000410000 */
[C---:B------:R-:W-:Y:S02]  /*85e0*/  FMUL.FTZ R22, R0.reuse, R150 ;  /* 0x0000009600167220 */ /* 0x040fe40000410000 */
[C---:B-1----:R-:W-:Y:S05]  /*85f0*/  HMMA.16816.F32 R4, R176.reuse, R136, R4 ;  /* 0x00000088b004723c */ /* 0x042fea0000001804 */
[C---:B------:R-:W-:Y:S01]  /*8600*/  FMUL.FTZ R23, R0.reuse, R151 ;  /* 0x0000009700177220 */ /* 0x040fe20000410000 */
[----:B------:R-:W-:Y:S01]  /*8610*/  MUFU.EX2 R181, R161 ;  /* 0x000000a100b57308 */ /* 0x000fe20000000800 */
[C---:B------:R-:W-:Y:S01]  /*8620*/  FMUL.FTZ R26, R0.reuse, R146 ;  /* 0x00000092001a7220 */ /* 0x040fe20000410000 */
[C---:B------:R-:W-:Y:S01]  /*8630*/  HMMA.16816.F32 R8, R176.reuse, R138, R8 ;  /* 0x0000008ab008723c */ /* 0x040fe20000001808 */
[----:B------:R-:W1:Y:S03]  /*8640*/  LDSM.16.MT88.4 R136, [R249+0x100] ;  /* 0x00010000f988783b */ /* 0x000e660000004200 */
[C---:B------:R-:W-:Y:S02]  /*8650*/  FMUL.FTZ R27, R0.reuse, R147 ;  /* 0x00000093001b7220 */ /* 0x040fe40000410000 */
[C---:B------:R-:W-:Y:S02]  /*8660*/  FMUL.FTZ R30, R0.reuse, R142 ;  /* 0x0000008e001e7220 */ /* 0x040fe40000410000 */
[C---:B------:R-:W-:Y:S01]  /*8670*/  FMUL.FTZ R31, R0.reuse, R143 ;  /* 0x0000008f001f7220 */ /* 0x040fe20000410000 */
[----:B------:R-:W-:Y:S01]  /*8680*/  MUFU.EX2 R180, R160 ;  /* 0x000000a000b47308 */ /* 0x000fe20000000800 */
[----:B------:R-:W-:Y:S02]  /*8690*/  LDSM.16.MT88.4 R140, [R248+0x900] ;  /* 0x00090000f88c783b */ /* 0x000fe40000004200 */
        /* <DEDUP_REMOVED lines=17> */
[C---:B------:R-:W-:Y:S01]  /*87b0*/  FMUL.FTZ R66, R0.reuse, R66 ;  /* 0x0000004200427220 */ /* 0x040fe20000410000 */
[C---:B-1----:R-:W-:Y:S03]  /*87c0*/  HMMA.16816.F32 R12, R176.reuse, R136, R12 ;  /* 0x00000088b00c723c */ /* 0x042fe6000000180c */
[C---:B------:R-:W-:Y:S02]  /*87d0*/  FMUL.FTZ R67, R0.reuse, R67 ;  /* 0x0000004300437220 */ /* 0x040fe40000410000 */
[C---:B------:R-:W-:Y:S02]  /*87e0*/  FMUL.FTZ R70, R0.reuse, R70 ;  /* 0x0000004600467220 */ /* 0x040fe40000410000 */
[C---:B------:R-:W-:Y:S01]  /*87f0*/  FMUL.FTZ R71, R0.reuse, R71 ;  /* 0x0000004700477220 */ /* 0x040fe20000410000 */
[C---:B------:R-:W-:Y:S01]  /*8800*/  HMMA.16816.F32 R16, R176.reuse, R138, R16 ;  /* 0x0000008ab010723c */ /* 0x040fe20000001810 */
[----:B------:R-:W1:Y:S01]  /*8810*/  LDSM.16.MT88.4 R136, [R252+0x100] ;  /* 0x00010000fc88783b */ /* 0x000e620000004200 */
[----:B------:R-:W2:Y:S02]  /*8820*/  MUFU.EX2 R133, R185 ;  /* 0x000000b900857308 */ /* 0x000ea40000000800 */
[C---:B------:R-:W-:Y:S02]  /*8830*/  FMUL.FTZ R74, R0.reuse, R74 ;  /* 0x0000004a004a7220 */ /* 0x040fe40000410000 */
[C---:B------:R-:W-:Y:S02]  /*8840*/  FMUL.FTZ R75, R0.reuse, R75 ;  /* 0x0000004b004b7220 */ /* 0x040fe40000410000 */
[C---:B------:R-:W-:Y:S04]  /*8850*/  FMUL.FTZ R78, R0.reuse, R78 ;  /* 0x0000004e004e7220 */ /* 0x040fe80000410000 */
        /* <DEDUP_REMOVED lines=17> */
[C---:B------:R-:W-:Y:S01]  /*8970*/  FMUL.FTZ R107, R0.reuse, R107 ;  /* 0x0000006b006b7220 */ /* 0x040fe20000410000 */
[C---:B-1----:R-:W-:Y:S02]  /*8980*/  HMMA.16816.F32 R20, R176.reuse, R136, R20 ;  /* 0x00000088b014723c */ /* 0x042fe40000001814 */
[----:B------:R-:W1:Y:S01]  /*8990*/  MUFU.EX2 R186, R186 ;  /* 0x000000ba00ba7308 */ /* 0x000e620000000800 */
[C---:B------:R-:W-:Y:S02]  /*89a0*/  FMUL.FTZ R110, R0.reuse, R110 ;  /* 0x0000006e006e7220 */ /* 0x040fe40000410000 */
[C---:B------:R-:W-:Y:S02]  /*89b0*/  FMUL.FTZ R111, R0.reuse, R111 ;  /* 0x0000006f006f7220 */ /* 0x040fe40000410000 */
[C---:B------:R-:W-:Y:S01]  /*89c0*/  FMUL.FTZ R114, R0.reuse, R114 ;  /* 0x0000007200727220 */ /* 0x040fe20000410000 */
[C---:B------:R-:W-:Y:S01]  /*89d0*/  HMMA.16816.F32 R24, R176.reuse, R138, R24 ;  /* 0x0000008ab018723c */ /* 0x040fe20000001818 */
[----:B------:R-:W4:Y:S03]  /*89e0*/  LDSM.16.MT88.4 R136, [R251+0x100] ;  /* 0x00010000fb88783b */ /* 0x000f260000004200 */
[C---:B------:R-:W-:Y:S02]  /*89f0*/  FMUL.FTZ R115, R0.reuse, R115 ;  /* 0x0000007300737220 */ /* 0x040fe40000410000 */
[C---:B------:R-:W-:Y:S02]  /*8a00*/  FMUL.FTZ R118, R0.reuse, R118 ;  /* 0x0000007600767220 */ /* 0x040fe40000410000 */
[C---:B------:R-:W-:Y:S04]  /*8a10*/  FMUL.FTZ R119, R0.reuse, R119 ;  /* 0x0000007700777220 */ /* 0x040fe80000410000 */
[C---:B------:R-:W-:Y:S02]  /*8a20*/  FMUL.FTZ R122, R0.reuse, R122 ;  /* 0x0000007a007a7220 */ /* 0x040fe40000410000 */
[C---:B------:R-:W-:Y:S02]  /*8a30*/  FMUL.FTZ R123, R0.reuse, R123 ;  /* 0x0000007b007b7220 */ /* 0x040fe40000410000 */
[C---:B------:R-:W-:Y:S02]  /*8a40*/  FMUL.FTZ R126, R0.reuse, R126 ;  /* 0x0000007e007e7220 */ /* 0x040fe40000410000 */
[C---:B------:R-:W-:Y:S02]  /*8a50*/  FMUL.FTZ R127, R0.reuse, R127 ;  /* 0x0000007f007f7220 */ /* 0x040fe40000410000 */
[C---:B------:R-:W-:Y:S02]  /*8a60*/  FMUL.FTZ R130, R0.reuse, R130 ;  /* 0x0000008200827220 */ /* 0x040fe40000410000 */
[----:B------:R-:W-:Y:S02]  /*8a70*/  FMUL.FTZ R131, R0, R131 ;  /* 0x0000008300837220 */ /* 0x000fe40000410000 */
[----:B--2---:R-:W-:Y:S02]  /*8a80*/  FADD.FTZ R0, R133, R182 ;  /* 0x000000b685007221 */ /* 0x004fe40000010000 */
[----:B------:R2:W-:Y:S02]  /*8a90*/  MUFU.EX2 R182, R166 ;  /* 0x000000a600b67308 */ /* 0x0005e40000000800 */
[C---:B------:R-:W-:Y:S04]  /*8aa0*/  FADD.FTZ R0, R3.reuse, R0 ;  /* 0x0000000003007221 */ /* 0x040fe80000010000 */
[----:B------:R-:W-:Y:S04]  /*8ab0*/  FADD.FTZ R0, R144, R0 ;  /* 0x0000000090007221 */ /* 0x000fe80000010000 */
[----:B------:R-:W-:Y:S01]  /*8ac0*/  FADD.FTZ R0, R134, R0 ;  /* 0x0000000086007221 */ /* 0x000fe20000010000 */
[C---:B----4-:R-:W-:Y:S08]  /*8ad0*/  HMMA.16816.F32 R28, R176.reuse, R136, R28 ;  /* 0x00000088b01c723c */ /* 0x050ff0000000181c */
[C---:B------:R-:W-:Y:S01]  /*8ae0*/  HMMA.16816.F32 R32, R176.reuse, R138, R32 ;  /* 0x0000008ab020723c */ /* 0x040fe20000001820 */
[----:B------:R-:W4:Y:S03]  /*8af0*/  LDSM.16.MT88.4 R136, [R248+0x2100] ;  /* 0x00210000f888783b */ /* 0x000f260000004200 */
[----:B--2---:R-:W-:Y:S04]  /*8b00*/  MOV R166, R149 ;  /* 0x0000009500a67202 */ /* 0x004fe80000000f00 */
[C---:B----4-:R-:W-:Y:S08]  /*8b10*/  HMMA.16816.F32 R36, R176.reuse, R136, R36 ;  /* 0x00000088b024723c */ /* 0x050ff00000001824 */
[C---:B------:R-:W-:Y:S01]  /*8b20*/  HMMA.16816.F32 R40, R176.reuse, R138, R40 ;  /* 0x0000008ab028723c */ /* 0x040fe20000001828 */
[----:B------:R-:W2:Y:S07]  /*8b30*/  LDSM.16.MT88.4 R136, [R249+0x2100] ;  /* 0x00210000f988783b */ /* 0x000eae0000004200 */
[C---:B--2---:R-:W-:Y:S08]  /*8b40*/  HMMA.16816.F32 R44, R176.reuse, R136, R44 ;  /* 0x00000088b02c723c */ /* 0x044ff0000000182c */
        /* <DEDUP_REMOVED lines=29> */
[C---:B--2---:R-:W-:Y:S07]  /*8d20*/  HMMA.16816.F32 R124, R176.reuse, R136, R124 ;  /* 0x00000088b07c723c */ /* 0x044fee000000187c */
[----:B------:R-:W-:Y:S01]  /*8d30*/  F2FP.PACK_AB R136, R3, R133 ;  /* 0x000000850388723e */ /* 0x000fe200000000ff */
[----:B------:R-:W-:Y:S01]  /*8d40*/  HMMA.16816.F32 R128, R176, R138, R128 ;  /* 0x0000008ab080723c */ /* 0x000fe20000001880 */
[----:B------:R-:W-:Y:S03]  /*8d50*/  MUFU.EX2 R3, R163 ;  /* 0x000000a300037308 */ /* 0x000fe60000000800 */
[----:B---3--:R-:W-:Y:S03]  /*8d60*/  F2FP.PACK_AB R137, R188, R189 ;  /* 0x000000bdbc89723e */ /* 0x008fe600000000ff */
[----:B------:R-:W-:Y:S02]  /*8d70*/  F2FP.PACK_AB R138, R134, R144 ;  /* 0x00000090868a723e */ /* 0x000fe400000000ff */
[----:B------:R-:W2:Y:S02]  /*8d80*/  LDSM.16.MT88.4 R144, [R249+0x900] ;  /* 0x00090000f990783b */ /* 0x000ea40000004200 */
[----:B------:R3:W-:Y:S01]  /*8d90*/  MUFU.EX2 R134, R162 ;  /* 0x000000a200867308 */ /* 0x0007e20000000800 */
[----:B-1----:R-:W-:Y:S02]  /*8da0*/  F2FP.PACK_AB R139, R186, R187 ;  /* 0x000000bbba8b723e */ /* 0x002fe400000000ff */
[----:B------:R-:W-:Y:S05]  /*8db0*/  F2FP.PACK_AB R177, R180, R181 ;  /* 0x000000b5b4b1723e */ /* 0x000fea00000000ff */
[C---:B------:R-:W-:Y:S02]  /*8dc0*/  HMMA.16816.F32 R4, R136.reuse, R140, R4 ;  /* 0x0000008c8804723c */ /* 0x040fe40000001804 */
[----:B------:R-:W-:Y:S06]  /*8dd0*/  MUFU.EX2 R176, R153 ;  /* 0x0000009900b07308 */ /* 0x000fec0000000800 */
[C---:B------:R-:W-:Y:S01]  /*8de0*/  HMMA.16816.F32 R8, R136.reuse, R142, R8 ;  /* 0x0000008e8808723c */ /* 0x040fe20000001808 */
[----:B------:R-:W1:Y:S03]  /*8df0*/  LDSM.16.MT88.4 R140, [R252+0x900] ;  /* 0x00090000fc8c783b */ /* 0x000e660000004200 */
[----:B------:R-:W4:Y:S05]  /*8e00*/  MUFU.EX2 R133, R158 ;  /* 0x0000009e00857308 */ /* 0x000f2a0000000800 */
[----:B---3--:R-:W-:Y:S05]  /*8e10*/  LDSM.16.MT88.4 R160, [R248+0x1900] ;  /* 0x00190000f8a0783b */ /* 0x008fea0000004200 */
[----:B------:R-:W-:Y:S01]  /*8e20*/  MUFU.EX2 R178, R156 ;  /* 0x0000009c00b27308 */ /* 0x000fe20000000800 */
[C---:B--2---:R-:W-:Y:S03]  /*8e30*/  HMMA.16816.F32 R12, R136.reuse, R144, R12 ;  /* 0x00000090880c723c */ /* 0x044fe6000000180c */
[----:B----4-:R-:W-:Y:S05]  /*8e40*/  FADD.FTZ R0, R133, R0 ;  /* 0x0000000085007221 */ /* 0x010fea0000010000 */
[C---:B------:R-:W-:Y:S01]  /*8e50*/  HMMA.16816.F32 R16, R136.reuse, R146, R16 ;  /* 0x000000928810723c */ /* 0x040fe20000001810 */
[----:B------:R-:W2:Y:S03]  /*8e60*/  LDSM.16.MT88.4 R144, [R251+0x900] ;  /* 0x00090000fb90783b */ /* 0x000ea60000004200 */
[C---:B------:R-:W-:Y:S04]  /*8e70*/  FADD.FTZ R0, R3.reuse, R0 ;  /* 0x0000000003007221 */ /* 0x040fe80000010000 */
[----:B------:R-:W-:Y:S01]  /*8e80*/  FADD.FTZ R0, R148, R0 ;  /* 0x0000000094007221 */ /* 0x000fe20000010000 */
[C---:B-1----:R-:W-:Y:S03]  /*8e90*/  HMMA.16816.F32 R20, R136.reuse, R140, R20 ;  /* 0x0000008c8814723c */ /* 0x042fe60000001814 */
[C---:B------:R-:W-:Y:S05]  /*8ea0*/  FADD.FTZ R0, R134.reuse, R0 ;  /* 0x0000000086007221 */ /* 0x040fea0000010000 */
        /* <DEDUP_REMOVED lines=39> */
[----:B------:R-:W-:Y:S01]  /*9120*/  HMMA.16816.F32 R128, R136, R146, R128 ;  /* 0x000000928880723c */ /* 0x000fe20000001880 */
[----:B------:R-:W2:Y:S06]  /*9130*/  LDSM.16.MT88.4 R144, [R249+0x1100] ;  /* 0x00110000f990783b */ /* 0x000eac0000004200 */
[----:B------:R-:W-:Y:S02]  /*9140*/  F2FP.PACK_AB R138, R134, R148 ;  /* 0x00000094868a723e */ /* 0x000fe400000000ff */
[----:B------:R-:W3:Y:S01]  /*9150*/  LDSM.16.MT88.4 R148, [R252+0x1100] ;  /* 0x00110000fc94783b */ /* 0x000ee20000004200 */
[----:B------:R-:W4:Y:S02]  /*9160*/  MUFU.EX2 R134, R166 ;  /* 0x000000a600867308 */ /* 0x000f240000000800 */
[----:B------:R-:W-:Y:S02]  /*9170*/  F2FP.PACK_AB R136, R3, R133 ;  /* 0x000000850388723e */ /* 0x000fe400000000ff */
[----:B------:R-:W-:Y:S02]  /*9180*/  F2FP.PACK_AB R137, R184, R191 ;  /* 0x000000bfb889723e */ /* 0x000fe400000000ff */
[----:B------:R-:W-:Y:S04]  /*9190*/  F2FP.PACK_AB R139, R182, R183 ;  /* 0x000000b7b68b723e */ /* 0x000fe800000000ff */
[----:B------:R-:W5:Y:S03]  /*91a0*/  MUFU.EX2 R133, R157 ;  /* 0x0000009d00857308 */ /* 0x000f660000000800 */
[C---:B-1----:R-:W-:Y:S08]  /*91b0*/  HMMA.16816.F32 R4, R136.reuse, R140, R4 ;  /* 0x0000008c8804723c */ /* 0x042ff00000001804 */
[C---:B------:R-:W-:Y:S01]  /*91c0*/  HMMA.16816.F32 R8, R136.reuse, R142, R8 ;  /* 0x0000008e8808723c */ /* 0x040fe20000001808 */
[----:B------:R-:W1:Y:S03]  /*91d0*/  LDSM.16.MT88.4 R140, [R251+0x1100] ;  /* 0x00110000fb8c783b */ /* 0x000e660000004200 */
[----:B----4-:R-:W-:Y:S04]  /*91e0*/  FADD.FTZ R0, R134, R0 ;  /* 0x0000000086007221 */ /* 0x010fe80000010000 */
[C---:B------:R-:W-:Y:S01]  /*91f0*/  FADD.FTZ R0, R176.reuse, R0 ;  /* 0x00000000b0007221 */ /* 0x040fe20000010000 */
[----:B------:R-:W-:Y:S01]  /*9200*/  F2FP.PACK_AB R176, R176, R134 ;  /* 0x00000086b0b0723e */ /* 0x000fe200000000ff */
[C---:B--2---:R-:W-:Y:S03]  /*9210*/  HMMA.16816.F32 R12, R136.reuse, R144, R12 ;  /* 0x00000090880c723c */ /* 0x044fe6000000180c */
[----:B-----5:R-:W-:Y:S01]  /*9220*/  FADD.FTZ R3, R133, R0 ;  /* 0x0000000085037221 */ /* 0x020fe20000010000 */
[----:B------:R-:W-:Y:S01]  /*9230*/  MOV R134, R2 ;  /* 0x0000000200867202 */ /* 0x000fe20000000f00 */
[----:B------:R-:W-:Y:S02]  /*9240*/  FADD.FTZ R0, R190, R152 ;  /* 0x00000098be007221 */ /* 0x000fe40000010000 */
[----:B------:R-:W-:Y:S01]  /*9250*/  LDSM.16.MT88.4 R152, [R249+0x1900] ;  /* 0x00190000f998783b */ /* 0x000fe20000004200 */
[C---:B------:R-:W-:Y:S04]  /*9260*/  HMMA.16816.F32 R16, R136.reuse, R146, R16 ;  /* 0x000000928810723c */ /* 0x040fe80000001810 */
[C---:B------:R-:W-:Y:S01]  /*9270*/  FADD.FTZ R3, R178.reuse, R3 ;  /* 0x00000003b2037221 */ /* 0x040fe20000010000 */
[----:B------:R-:W-:Y:S01]  /*9280*/  F2FP.PACK_AB R178, R178, R133 ;  /* 0x00000085b2b2723e */ /* 0x000fe200000000ff */
[----:B------:R-:W-:Y:S01]  /*9290*/  FADD.FTZ R0, R189, R0 ;  /* 0x00000000bd007221 */ /* 0x000fe20000010000 */
[----:B------:R-:W2:Y:S01]  /*92a0*/  LDSM.16.MT88.4 R144, [R248+0x3100] ;  /* 0x00310000f890783b */ /* 0x000ea20000004200 */
[C---:B---3--:R-:W-:Y:S01]  /*92b0*/  HMMA.16816.F32 R20, R136.reuse, R148, R20 ;  /* 0x000000948814723c */ /* 0x048fe20000001814 */
[----:B------:R-:W-:Y:S03]  /*92c0*/  MUFU.EX2 R133, R165 ;  /* 0x000000a500857308 */ /* 0x000fe60000000800 */
[----:B------:R-:W-:Y:S03]  /*92d0*/  FADD.FTZ R0, R188, R0 ;  /* 0x00000000bc007221 */ /* 0x000fe60000010000 */
[----:B------:R3:W-:Y:S01]  /*92e0*/  STL [R1+0x5c], R3 ;  /* 0x00005c0301007387 */ /* 0x0007e20000100800 */
[C---:B------:R-:W-:Y:S03]  /*92f0*/  HMMA.16816.F32 R24, R136.reuse, R150, R24 ;  /* 0x000000968818723c */ /* 0x040fe60000001818 */
[----:B------:R-:W4:Y:S01]  /*9300*/  LDSM.16.MT88.4 R148, [R249+0x3100] ;  /* 0x00310000f994783b */ /* 0x000f220000004200 */
[----:B------:R-:W-:Y:S04]  /*9310*/  FADD.FTZ R0, R187, R0 ;  /* 0x00000000bb007221 */ /* 0x000fe80000010000 */
[C---:B-1----:R-:W-:Y:S04]  /*9320*/  HMMA.16816.F32 R28, R136.reuse, R140, R28 ;  /* 0x0000008c881c723c */ /* 0x042fe8000000181c */
[----:B------:R-:W-:Y:S04]  /*9330*/  FADD.FTZ R0, R186, R0 ;  /* 0x00000000ba007221 */ /* 0x000fe80000010000 */
[C---:B------:R-:W-:Y:S01]  /*9340*/  HMMA.16816.F32 R32, R136.reuse, R142, R32 ;  /* 0x0000008e8820723c */ /* 0x040fe20000001820 */
[----:B------:R-:W1:Y:S03]  /*9350*/  LDSM.16.MT88.4 R140, [R252+0x3100] ;  /* 0x00310000fc8c783b */ /* 0x000e660000004200 */
[----:B------:R-:W-:Y:S01]  /*9360*/  FADD.FTZ R0, R191, R0 ;  /* 0x00000000bf007221 */ /* 0x000fe20000010000 */
[----:B---3--:R-:W3:Y:S03]  /*9370*/  MUFU.EX2 R3, R164 ;  /* 0x000000a400037308 */ /* 0x008ee60000000800 */
[----:B------:R-:W-:Y:S04]  /*9380*/  FADD.FTZ R0, R184, R0 ;  /* 0x00000000b8007221 */ /* 0x000fe80000010000 */
[----:B------:R-:W-:Y:S01]  /*9390*/  FADD.FTZ R0, R183, R0 ;  /* 0x00000000b7007221 */ /* 0x000fe20000010000 */
[C---:B--2---:R-:W-:Y:S03]  /*93a0*/  HMMA.16816.F32 R36, R136.reuse, R144, R36 ;  /* 0x000000908824723c */ /* 0x044fe60000001824 */
[----:B------:R-:W-:Y:S04]  /*93b0*/  FADD.FTZ R0, R182, R0 ;  /* 0x00000000b6007221 */ /* 0x000fe80000010000 */
[----:B------:R-:W-:Y:S01]  /*93c0*/  FADD.FTZ R0, R181, R0 ;  /* 0x00000000b5007221 */ /* 0x000fe20000010000 */
[C---:B------:R-:W-:Y:S01]  /*93d0*/  HMMA.16816.F32 R40, R136.reuse, R146, R40 ;  /* 0x000000928828723c */ /* 0x040fe20000001828 */
[----:B------:R-:W2:Y:S03]  /*93e0*/  LDSM.16.MT88.4 R144, [R251+0x3100] ;  /* 0x00310000fb90783b */ /* 0x000ea60000004200 */
[----:B------:R-:W-:Y:S04]  /*93f0*/  FADD.FTZ R0, R180, R0 ;  /* 0x00000000b4007221 */ /* 0x000fe80000010000 */
[C---:B----4-:R-:W-:Y:S04]  /*9400*/  HMMA.16816.F32 R44, R136.reuse, R148, R44 ;  /* 0x00000094882c723c */ /* 0x050fe8000000182c */
[----:B---3--:R-:W-:Y:S01]  /*9410*/  F2FP.PACK_AB R179, R3, R133 ;  /* 0x0000008503b3723e */ /* 0x008fe200000000ff */
[----:B------:R-:W-:Y:S01]  /*9420*/  FADD.FTZ R0, R133, R0 ;  /* 0x0000000085007221 */ /* 0x000fe20000010000 */
[----:B------:R-:W-:Y:S02]  /*9430*/  MOV R133, R132 ;  /* 0x0000008400857202 */ /* 0x000fe40000000f00 */
[C---:B------:R-:W-:Y:S01]  /*9440*/  HMMA.16816.F32 R48, R136.reuse, R150, R48 ;  /* 0x000000968830723c */ /* 0x040fe20000001830 */
[----:B------:R-:W3:Y:S03]  /*9450*/  LDSM.16.MT88.4 R148, [R248+0x5100] ;  /* 0x00510000f894783b */ /* 0x000ee60000004200 */
[----:B------:R-:W-:Y:S04]  /*9460*/  FADD.FTZ R0, R3, R0 ;  /* 0x0000000003007221 */ /* 0x000fe80000010000 */
        /* <DEDUP_REMOVED lines=26> */
[C---:B------:R-:W-:Y:S08]  /*9610*/  HMMA.16816.F32 R120, R136.reuse, R150, R120 ;  /* 0x000000968878723c */ /* 0x040ff00000001878 */
[C---:B-1----:R-:W-:Y:S08]  /*9620*/  HMMA.16816.F32 R124, R136.reuse, R140, R124 ;  /* 0x0000008c887c723c */ /* 0x042ff0000000187c */
[----:B------:R-:W-:Y:S01]  /*9630*/  HMMA.16816.F32 R128, R136, R142, R128 ;  /* 0x0000008e8880723c */ /* 0x000fe20000001880 */
[----:B------:R-:W1:Y:S07]  /*9640*/  LDSM.16.MT88.4 R136, [R251+0x1900] ;  /* 0x00190000fb88783b */ /* 0x000e6e0000004200 */
        /* <DEDUP_REMOVED lines=8> */
[C---:B--2---:R-:W-:Y:S08]  /*96d0*/  HMMA.16816.F32 R148, R176.reuse, R144, R20 ;  /* 0x00000090b094723c */ /* 0x044ff00000001814 */
[C---:B------:R-:W-:Y:S08]  /*96e0*/  HMMA.16816.F32 R144, R176.reuse, R146, R24 ;  /* 0x00000092b090723c */ /* 0x040ff00000001818 */
[C---:B-1----:R-:W-:Y:S08]  /*96f0*/  HMMA.16816.F32 R140, R176.reuse, R136, R28 ;  /* 0x00000088b08c723c */ /* 0x042ff0000000181c */
        /* <DEDUP_REMOVED lines=34> */
.L_x_26:
[----:B------:R-:W2:Y:S04]  /*9920*/  LDL.LU R5, [R1+0x5c] ;  /* 0x00005c0001057983 */ /* 0x000ea80000300800 */
[----:B------:R-:W3:Y:S01]  /*9930*/  LDL.LU R3, [R1+0x80] ;  /* 0x0000800001037983 */ /* 0x000ee20000300800 */
[----:B------:R-:W-:-:S03]  /*9940*/  PLOP3.LUT P2, PT, PT, PT, PT, 0x8, 0x0 ;  /* 0x000000000000781c */ /* 0x000fc60003f4e170 */
[----:B--2---:R-:W1:Y:S04]  /*9950*/  SHFL.BFLY PT, R0, R5, 0x2, 0x1f ;  /* 0x0c401f0005007f89 */ /* 0x004e6800000e0000 */
[----:B---3--:R-:W2:Y:S01]  /*9960*/  SHFL.BFLY PT, R4, R3, 0x2, 0x1f ;  /* 0x0c401f0003047f89 */ /* 0x008ea200000e0000 */
[----:B-1----:R-:W-:Y:S02]  /*9970*/  FADD.FTZ R0, R0, R5 ;  /* 0x0000000500007221 */ /* 0x002fe40000010000 */
[----:B--2---:R-:W-:-:S03]  /*9980*/  FADD.FTZ R4, R4, R3 ;  /* 0x0000000304047221 */ /* 0x004fc60000010000 */
[----:B------:R-:W1:Y:S01]  /*9990*/  SHFL.BFLY PT, R6, R0, 0x1, 0x1f ;  /* 0x0c201f0000067f89 */ /* 0x000e6200000e0000 */
[----:B------:R-:W-:-:S03]  /*99a0*/  MOV R3, RZ ;  /* 0x000000ff00037202 */ /* 0x000fc60000000f00 */
[----:B------:R-:W2:Y:S01]  /*99b0*/  SHFL.BFLY PT, R5, R4, 0x1, 0x1f ;  /* 0x0c201f0004057f89 */ /* 0x000ea200000e0000 */
[----:B-1----:R-:W-:Y:S01]  /*99c0*/  FADD.FTZ R6, R0, R6 ;  /* 0x0000000600067221 */ /* 0x002fe20000010000 */
[----:B------:R-:W-:Y:S01]  /*99d0*/  MOV R0, RZ ;  /* 0x000000ff00007202 */ /* 0x000fe20000000f00 */
[----:B--2---:R-:W-:-:S03]  /*99e0*/  FADD.FTZ R4, R5, R4 ;  /* 0x0000000405047221 */ /* 0x004fc60000010000 */
[----:B------:R-:W-:Y:S02]  /*99f0*/  FSETP.NE.FTZ.AND P1, PT, R6, RZ, PT ;  /* 0x000000ff0600720b */ /* 0x000fe40003f35000 */
[----:B------:R-:W-:-:S11]  /*9a00*/  FSETP.NE.FTZ.AND P0, PT, R4, RZ, PT ;  /* 0x000000ff0400720b */ /* 0x000fd60003f15000 */
[----:B------:R-:W1:Y:S08]  /*9a10*/  @P1 MUFU.RCP R3, R6 ;  /* 0x0000000600031308 */ /* 0x000e700000001000 */
[----:B------:R-:W2:Y:S08]  /*9a20*/  @P1 MUFU.LG2 R6, R6 ;  /* 0x0000000600061308 */ /* 0x000eb00000000c00 */
[----:B------:R-:W3:Y:S01]  /*9a30*/  @P0 MUFU.LG2 R7, R4 ;  /* 0x0000000400070308 */ /* 0x000ee20000000c00 */
[----:B-1----:R-:W-:-:S02]  /*9a40*/  FMUL.FTZ R12, R3, R36 ;  /* 0x00000024030c7220 */ /* 0x002fc40000410000 */
[C---:B------:R-:W-:Y:S02]  /*9a50*/  FMUL.FTZ R164, R3.reuse, R164 ;  /* 0x000000a403a47220 */ /* 0x040fe40000410000 */
[C---:B------:R-:W-:Y:S02]  /*9a60*/  FMUL.FTZ R8, R3.reuse, R165 ;  /* 0x000000a503087220 */ /* 0x040fe40000410000 */
[C---:B------:R-:W-:Y:S01]  /*9a70*/  FMUL.FTZ R160, R3.reuse, R160 ;  /* 0x000000a003a07220 */ /* 0x040fe20000410000 */
[----:B------:R1:W4:Y:S01]  /*9a80*/  @P0 MUFU.RCP R0, R4 ;  /* 0x0000000400000308 */ /* 0x0003220000001000 */
[C---:B------:R-:W-:Y:S02]  /*9a90*/  FMUL.FTZ R161, R3.reuse, R161 ;  /* 0x000000a103a17220 */ /* 0x040fe40000410000 */
[C---:B------:R-:W-:Y:S02]  /*9aa0*/  FMUL.FTZ R156, R3.reuse, R156 ;  /* 0x0000009c039c7220 */ /* 0x040fe40000410000 */
[----:B------:R-:W-:-:S02]  /*9ab0*/  FMUL.FTZ R157, R3, R157 ;  /* 0x0000009d039d7220 */ /* 0x000fc40000410000 */
[C---:B------:R-:W-:Y:S02]  /*9ac0*/  FMUL.FTZ R152, R3.reuse, R152 ;  /* 0x0000009803987220 */ /* 0x040fe40000410000 */
[C---:B------:R-:W-:Y:S02]  /*9ad0*/  FMUL.FTZ R153, R3.reuse, R153 ;  /* 0x0000009903997220 */ /* 0x040fe40000410000 */
[C---:B------:R-:W-:Y:S02]  /*9ae0*/  FMUL.FTZ R148, R3.reuse, R148 ;  /* 0x0000009403947220 */ /* 0x040fe40000410000 */
[C---:B------:R-:W-:Y:S02]  /*9af0*/  FMUL.FTZ R149, R3.reuse, R149 ;  /* 0x0000009503957220 */ /* 0x040fe40000410000 */
[C---:B------:R-:W-:Y:S01]  /*9b00*/  FMUL.FTZ R144, R3.reuse, R144 ;  /* 0x0000009003907220 */ /* 0x040fe20000410000 */
[----:B-1----:R-:W-:Y:S01]  /*9b10*/  @P1 MOV R4, 0x3f317218 ;  /* 0x3f31721800041802 */ /* 0x002fe20000000f00 */
        /* <DEDUP_REMOVED lines=12> */
[C---:B------:R-:W-:Y:S01]  /*9be0*/  FMUL.FTZ R20, R3.reuse, R52 ;  /* 0x0000003403147220 */ /* 0x040fe20000410000 */
[----:B------:R-:W-:Y:S01]  /*9bf0*/  MOV R52, 0xff800000 ;  /* 0xff80000000347802 */ /* 0x000fe20000000f00 */
[C---:B------:R-:W-:Y:S01]  /*9c00*/  FMUL.FTZ R35, R3.reuse, R53 ;  /* 0x0000003503237220 */ /* 0x040fe20000410000 */
[----:B------:R-:W-:Y:S01]  /*9c10*/  MOV R53, 0xff800000 ;  /* 0xff80000000357802 */ /* 0x000fe20000000f00 */
        /* <DEDUP_REMOVED lines=38> */
[----:B------:R-:W-:Y:S01]  /*9e80*/  @P0 MOV R3, 0x3f317218 ;  /* 0x3f31721800030802 */ /* 0x000fe20000000f00 */
[----:B------:R-:W-:Y:S02]  /*9e90*/  @P1 FMUL.FTZ R5, R4, c[0x0][0x2d0] ;  /* 0x0000b40004051a20 */ /* 0x000fe40000410000 */
[----:B--2---:R-:W-:Y:S02]  /*9ea0*/  @P1 FMUL.FTZ R6, R6, 0.69314718246459960938 ;  /* 0x3f31721806061820 */ /* 0x004fe40000410000 */
[----:B---3--:R-:W-:Y:S02]  /*9eb0*/  @P0 FMUL.FTZ R4, R7, 0.69314718246459960938 ;  /* 0x3f31721807040820 */ /* 0x008fe40000410000 */
[----:B------:R-:W-:Y:S02]  /*9ec0*/  @P0 FMUL.FTZ R3, R3, c[0x0][0x2d0] ;  /* 0x0000b40003030a20 */ /* 0x000fe40000410000 */
[----:B----4-:R-:W-:-:S02]  /*9ed0*/  FMUL.FTZ R166, R0, R166 ;  /* 0x000000a600a67220 */ /* 0x010fc40000410000 */
        /* <DEDUP_REMOVED lines=62> */
[----:B------:R-:W-:Y:S02]  /*a2c0*/  FMUL.FTZ R10, R0, R131 ;  /* 0x00000083000a7220 */ /* 0x000fe40000410000 */
[----:B------:R-:W-:Y:S02]  /*a2d0*/  @P1 FFMA.FTZ R52, R5, R132, R6 ;  /* 0x0000008405341223 */ /* 0x000fe40000010006 */
[----:B------:R-:W-:Y:S02]  /*a2e0*/  @P0 FFMA.FTZ R53, R3, R2, R4 ;  /* 0x0000000203350223 */ /* 0x000fe40000010004 */
.L_x_24:
[----:B------:R-:W-:Y:S01]  /*a2f0*/  USHF.R.S32.HI UR8, URZ, 0x1f, UR9 ;  /* 0x0000001f3f087899 */ /* 0x000fe20008011409 */
[----:B------:R-:W-:Y:S05]  /*a300*/  @P2 BRA `(.L_x_30) ;  /* 0x00001be000002947 */ /* 0x000fea0003800000 */
[----:B------:R-:W1:Y:S01]  /*a310*/  S2R R57, SR_TID.X ;  /* 0x0000000000397919 */ /* 0x000e620000002100 */
[----:B------:R-:W-:Y:S01]  /*a320*/  F2FP.PACK_AB R46, R47, R46 ;  /* 0x0000002e2f2e723e */ /* 0x000fe200000000ff */
[----:B------:R-:W-:Y:S01]  /*a330*/  ULDC.64 UR4, c[0x0][0x500] ;  /* 0x0001400000047ab9 */ /* 0x000fe20000000a00 */
[----:B------:R-:W-:Y:S01]  /*a340*/  F2FP.PACK_AB R42, R43, R42 ;  /* 0x0000002a2b2a723e */ /* 0x000fe200000000ff */
[----:B------:R-:W-:Y:S01]  /*a350*/  UISETP.NE.U32.AND UP1, UPT, URZ, UR4, UPT ;  /* 0x000000043f00728c */ /* 0x000fe2000bf25070 */
[----:B------:R-:W-:Y:S01]  /*a360*/  F2FP.PACK_AB R39, R39, R38 ;  /* 0x000000262727723e */ /* 0x000fe200000000ff */
[----:B------:R-:W-:Y:S01]  /*a370*/  UMOV UR6, 0x4 ;  /* 0x0000000400067882 */ /* 0x000fe20000000000 */
[----:B------:R-:W-:Y:S01]  /*a380*/  F2FP.PACK_AB R38, R41, R14 ;  /* 0x0000000e2926723e */ /* 0x000fe200000000ff */
[----:B------:R-:W-:Y:S01]  /*a390*/  UISETP.NE.AND.EX UP1, UPT, URZ, UR5, UPT, UP1 ;  /* 0x000000053f00728c */ /* 0x000fe2000bf25310 */
[----:B------:R-:W-:-:S02]  /*a3a0*/  F2FP.PACK_AB R8, R8, R164 ;  /* 0x000000a40808723e */ /* 0x000fc400000000ff */
[----:B------:R-:W-:Y:S01]  /*a3b0*/  F2FP.PACK_AB R167, R167, R166 ;  /* 0x000000a6a7a7723e */ /* 0x000fe200000000ff */
[----:B------:R-:W-:Y:S01]  /*a3c0*/  ULDC.64 UR4, c[0x0][0x500] ;  /* 0x0001400000047ab9 */ /* 0x000fe20000000a00 */
[----:B------:R-:W-:Y:S01]  /*a3d0*/  F2FP.PACK_AB R6, R161, R160 ;  /* 0x000000a0a106723e */ /* 0x000fe200000000ff */
[----:B------:R-:W-:Y:S01]  /*a3e0*/  UIMAD.WIDE UR4, UR11, UR6, UR4 ;  /* 0x000000060b0472a5 */ /* 0x000fe2000f8e0204 */
[----:B------:R-:W-:Y:S02]  /*a3f0*/  F2FP.PACK_AB R162, R163, R162 ;  /* 0x000000a2a3a2723e */ /* 0x000fe400000000ff */
[----:B------:R-:W-:Y:S02]  /*a400*/  F2FP.PACK_AB R5, R157, R156 ;  /* 0x0000009c9d05723e */ /* 0x000fe400000000ff */
[----:B------:R-:W-:Y:S02]  /*a410*/  F2FP.PACK_AB R158, R159, R158 ;  /* 0x0000009e9f9e723e */ /* 0x000fe400000000ff */
[----:B------:R-:W-:-:S02]  /*a420*/  F2FP.PACK_AB R7, R153, R152 ;  /* 0x000000989907723e */ /* 0x000fc400000000ff */
[----:B------:R-:W-:Y:S02]  /*a430*/  F2FP.PACK_AB R154, R155, R154 ;  /* 0x0000009a9b9a723e */ /* 0x000fe400000000ff */
[----:B-1----:R-:W-:Y:S02]  /*a440*/  SHF.R.S32.HI R47, RZ, 0x1f, R57 ;  /* 0x0000001fff2f7819 */ /* 0x002fe40000011439 */
[----:B------:R-:W-:Y:S02]  /*a450*/  F2FP.PACK_AB R49, R149, R148 ;  /* 0x000000949531723e */ /* 0x000fe400000000ff */
[CC--:B------:R-:W-:Y:S02]  /*a460*/  LEA.HI R2, R47.reuse, R57.reuse, RZ, 0x2 ;  /* 0x000000392f027211 */ /* 0x0c0fe400078f10ff */
[----:B------:R-:W-:Y:S02]  /*a470*/  LEA.HI R43, R47, R57, RZ, 0x5 ;  /* 0x000000392f2b7211 */ /* 0x000fe400078f28ff */
[----:B------:R-:W-:-:S02]  /*a480*/  SHF.R.S32.HI R4, RZ, 0x2, R2 ;  /* 0x00000002ff047819 */ /* 0x000fc40000011402 */
[----:B------:R-:W-:Y:S02]  /*a490*/  SHF.R.S32.HI R0, RZ, 0x1f, R2 ;  /* 0x0000001fff007819 */ /* 0x000fe40000011402 */
[----:B------:R-:W-:Y:S02]  /*a4a0*/  SHF.R.S32.HI R41, RZ, 0x5, R43 ;  /* 0x00000005ff297819 */ /* 0x000fe4000001142b */
[----:B------:R-:W-:Y:S02]  /*a4b0*/  LEA.HI R0, R0, R4, RZ, 0x3 ;  /* 0x0000000400007211 */ /* 0x000fe400078f18ff */
[----:B------:R-:W-:Y:S02]  /*a4c0*/  F2FP.PACK_AB R150, R151, R150 ;  /* 0x000000969796723e */ /* 0x000fe400000000ff */
[----:B------:R-:W-:Y:S02]  /*a4d0*/  LOP3.LUT R0, R0, 0xfffffff8, RZ, 0xc0, !PT ;  /* 0xfffffff800007812 */ /* 0x000fe400078ec0ff */
[----:B------:R-:W-:-:S02]  /*a4e0*/  F2FP.PACK_AB R48, R145, R144 ;  /* 0x000000909130723e */ /* 0x000fc400000000ff */
[----:B------:R-:W-:Y:S01]  /*a4f0*/  F2FP.PACK_AB R146, R147, R146 ;  /* 0x000000929392723e */ /* 0x000fe200000000ff */
[----:B------:R-:W-:Y:S01]  /*a500*/  IMAD.IADD R4, R4, 0x1, -R0 ;  /* 0x0000000104047824 */ /* 0x000fe200078e0a00 */
[----:B------:R-:W-:Y:S02]  /*a510*/  LOP3.LUT R0, R2, 0xfffffffc, RZ, 0xc0, !PT ;  /* 0xfffffffc02007812 */ /* 0x000fe400078ec0ff */
[----:B------:R-:W-:Y:S01]  /*a520*/  F2FP.PACK_AB R45, R141, R140 ;  /* 0x0000008c8d2d723e */ /* 0x000fe200000000ff */
[C---:B------:R-:W-:Y:S01]  /*a530*/  IMAD.SHL.U32 R2, R4.reuse, 0x40, RZ ;  /* 0x0000004004027824 */ /* 0x040fe200078e00ff */
[----:B------:R-:W-:Y:S01]  /*a540*/  LOP3.LUT R3, R4, 0x1, RZ, 0xc0, !PT ;  /* 0x0000000104037812 */ /* 0x000fe200078ec0ff */
[----:B------:R-:W-:Y:S01]  /*a550*/  IMAD.IADD R22, R57, 0x1, -R0 ;  /* 0x0000000139167824 */ /* 0x000fe200078e0a00 */
[----:B------:R-:W-:Y:S02]  /*a560*/  F2FP.PACK_AB R142, R143, R142 ;  /* 0x0000008e8f8e723e */ /* 0x000fe400000000ff */
[----:B------:R-:W-:Y:S01]  /*a570*/  LOP3.LUT R0, R2, 0x1c0, RZ, 0xc0, !PT ;  /* 0x000001c002007812 */ /* 0x000fe200078ec0ff */
[----:B------:R-:W-:Y:S01]  /*a580*/  IMAD R2, R41, 0x200, R22 ;  /* 0x0000020029027824 */ /* 0x000fe200078e0216 */
[----:B------:R-:W-:-:S02]  /*a590*/  ISETP.NE.U32.AND P0, PT, R3, 0x1, PT ;  /* 0x000000010300780c */ /* 0x000fc40003f05070 */
[----:B------:R-:W-:Y:S02]  /*a5a0*/  LEA.HI R0, R0, R0, RZ, 0x1d ;  /* 0x0000000000007211 */ /* 0x000fe400078fe8ff */
[----:B------:R-:W-:Y:S01]  /*a5b0*/  R2P PR, R4, 0x6 ;  /* 0x0000000604007804 */ /* 0x000fe20000000000 */
[----:B------:R-:W-:Y:S01]  /*a5c0*/  IMAD.MOV.U32 R4, RZ, RZ, 0x20 ;  /* 0x00000020ff047424 */ /* 0x000fe200078e00ff */
[----:B------:R-:W-:Y:S01]  /*a5d0*/  F2FP.PACK_AB R44, R137, R136 ;  /* 0x00000088892c723e */ /* 0x000fe200000000ff */
[----:B------:R-:W-:Y:S01]  /*a5e0*/  IMAD.U32 R0, R2, 0x2, R0 ;  /* 0x0000000202007824 */ /* 0x000fe200078e0000 */
[----:B------:R-:W-:Y:S02]  /*a5f0*/  F2FP.PACK_AB R138, R139, R138 ;  /* 0x0000008a8b8a723e */ /* 0x000fe400000000ff */
[----:B------:R-:W-:Y:S01]  /*a600*/  SEL R4, R4, 0xffffffe0, !P1 ;  /* 0xffffffe004047807 */ /* 0x000fe20004800000 */
[----:B------:R-:W-:Y:S01]  /*a610*/  IMAD.SHL.U32 R0, R0, 0x2, RZ ;  /* 0x0000000200007824 */ /* 0x000fe200078e00ff */
[----:B------:R-:W-:Y:S01]  /*a620*/  BAR.SYNC.DEFER_BLOCKING 0x1, 0x100 ;  /* 0x0044000000007b1d */ /* 0x000fe20000010000 */
[----:B------:R-:W-:-:S02]  /*a630*/  F2FP.PACK_AB R40, R37, R12 ;  /* 0x0000000c2528723e */ /* 0x000fc400000000ff */
[----:B------:R-:W-:Y:S02]  /*a640*/  F2FP.PACK_AB R37, R9, R16 ;  /* 0x000000100925723e */ /* 0x000fe400000000ff */
[C---:B------:R-:W-:Y:S02]  /*a650*/  IADD3 R3, R0.reuse, 0x80, RZ ;  /* 0x0000008000037810 */ /* 0x040fe40007ffe0ff */
[C---:B------:R-:W-:Y:S02]  /*a660*/  IADD3 R2, R0.reuse, 0x70, RZ ;  /* 0x0000007000027810 */ /* 0x040fe40007ffe0ff */
[----:B------:R-:W-:Y:S01]  /*a670*/  @P0 IADD3 R2, R3, 0x10, RZ ;  /* 0x0000001003020810 */ /* 0x000fe20007ffe0ff */
[----:B------:R-:W-:Y:S01]  /*a680*/  IMAD.IADD R3, R0, 0x1, R4 ;  /* 0x0000000100037824 */ /* 0x000fe200078e0204 */
[----:B------:R-:W-:Y:S02]  /*a690*/  F2FP.PACK_AB R36, R36, R18 ;  /* 0x000000122424723e */ /* 0x000fe400000000ff */
[----:B------:R-:W-:-:S02]  /*a6a0*/  F2FP.PACK_AB R50, R51, R50 ;  /* 0x000000323332723e */ /* 0x000fc400000000ff */
[----:B------:R-:W-:Y:S02]  /*a6b0*/  F2FP.PACK_AB R35, R35, R20 ;  /* 0x000000142323723e */ /* 0x000fe400000000ff */
[----:B------:R-:W-:Y:S02]  /*a6c0*/  F2FP.PACK_AB R54, R55, R54 ;  /* 0x000000363736723e */ /* 0x000fe400000000ff */
[----:B------:R-:W-:Y:S02]  /*a6d0*/  F2FP.PACK_AB R34, R34, R56 ;  /* 0x000000382222723e */ /* 0x000fe400000000ff */
[----:B------:R-:W-:Y:S02]  /*a6e0*/  F2FP.PACK_AB R58, R59, R58 ;  /* 0x0000003a3b3a723e */ /* 0x000fe400000000ff */
[----:B------:R-:W-:Y:S01]  /*a6f0*/  F2FP.PACK_AB R33, R33, R60 ;  /* 0x0000003c2121723e */ /* 0x000fe200000000ff */
[----:B------:R1:W-:Y:S01]  /*a700*/  STS [R0+0x80], R8 ;  /* 0x0000800800007388 */ /* 0x0003e20000000800 */
[----:B------:R-:W-:-:S02]  /*a710*/  F2FP.PACK_AB R62, R63, R62 ;  /* 0x0000003e3f3e723e */ /* 0x000fc400000000ff */
[----:B------:R-:W-:Y:S01]  /*a720*/  F2FP.PACK_AB R32, R32, R64 ;  /* 0x000000402020723e */ /* 0x000fe200000000ff */
[----:B------:R-:W-:Y:S01]  /*a730*/  STS [R0+0x480], R167 ;  /* 0x000480a700007388 */ /* 0x000fe20000000800 */
[----:B------:R-:W-:Y:S02]  /*a740*/  F2FP.PACK_AB R66, R67, R66 ;  /* 0x000000424342723e */ /* 0x000fe400000000ff */
[----:B------:R-:W-:Y:S01]  /*a750*/  F2FP.PACK_AB R31, R31, R68 ;  /* 0x000000441f1f723e */ /* 0x000fe200000000ff */
[----:B------:R2:W-:Y:S01]  /*a760*/  STS [R2], R6 ;  /* 0x0000000602007388 */ /* 0x0005e20000000800 */
[----:B------:R-:W-:Y:S02]  /*a770*/  F2FP.PACK_AB R70, R71, R70 ;  /* 0x000000464746723e */ /* 0x000fe400000000ff */
[----:B------:R-:W-:Y:S01]  /*a780*/  F2FP.PACK_AB R30, R30, R72 ;  /* 0x000000481e1e723e */ /* 0x000fe200000000ff */
[----:B------:R-:W-:Y:S01]  /*a790*/  STS [R2+0x400], R162 ;  /* 0x000400a202007388 */ /* 0x000fe20000000800 */
[----:B------:R-:W-:-:S02]  /*a7a0*/  F2FP.PACK_AB R74, R75, R74 ;  /* 0x0000004a4b4a723e */ /* 0x000fc400000000ff */
[----:B------:R-:W-:Y:S01]  /*a7b0*/  F2FP.PACK_AB R29, R29, R76 ;  /* 0x0000004c1d1d723e */ /* 0x000fe200000000ff */
[----:B------:R3:W-:Y:S01]  /*a7c0*/  STS [R3+0x80], R5 ;  /* 0x0000800503007388 */ /* 0x0007e20000000800 */
[----:B------:R-:W-:Y:S02]  /*a7d0*/  F2FP.PACK_AB R78, R79, R78 ;  /* 0x0000004e4f4e723e */ /* 0x000fe400000000ff */
[----:B------:R-:W-:Y:S01]  /*a7e0*/  F2FP.PACK_AB R28, R28, R80 ;  /* 0x000000501c1c723e */ /* 0x000fe200000000ff */
[----:B------:R-:W-:Y:S01]  /*a7f0*/  STS [R3+0x480], R158 ;  /* 0x0004809e03007388 */ /* 0x000fe20000000800 */
[----:B------:R-:W-:Y:S02]  /*a800*/  F2FP.PACK_AB R82, R83, R82 ;  /* 0x000000525352723e */ /* 0x000fe400000000ff */
[----:B------:R-:W-:Y:S01]  /*a810*/  F2FP.PACK_AB R27, R27, R84 ;  /* 0x000000541b1b723e */ /* 0x000fe200000000ff */
[----:B-1----:R-:W-:Y:S01]  /*a820*/  IMAD.MOV.U32 R8, RZ, RZ, 0x40 ;  /* 0x00000040ff087424 */ /* 0x002fe200078e00ff */
[----:B------:R-:W-:-:S02]  /*a830*/  F2FP.PACK_AB R86, R87, R86 ;  /* 0x000000565756723e */ /* 0x000fc400000000ff */
[----:B------:R-:W-:Y:S02]  /*a840*/  F2FP.PACK_AB R26, R26, R88 ;  /* 0x000000581a1a723e */ /* 0x000fe400000000ff */
[----:B------:R-:W-:Y:S02]  /*a850*/  F2FP.PACK_AB R90, R91, R90 ;  /* 0x0000005a5b5a723e */ /* 0x000fe400000000ff */
[----:B------:R-:W-:Y:S02]  /*a860*/  F2FP.PACK_AB R25, R25, R92 ;  /* 0x0000005c1919723e */ /* 0x000fe400000000ff */
[----:B--2---:R-:W-:Y:S01]  /*a870*/  SEL R6, R8, 0xffffffc0, !P2 ;  /* 0xffffffc008067807 */ /* 0x004fe20005000000 */
[----:B------:R-:W-:Y:S01]  /*a880*/  IMAD.IADD R8, R4, 0x1, R2 ;  /* 0x0000000104087824 */ /* 0x000fe200078e0202 */
[----:B------:R-:W-:Y:S02]  /*a890*/  F2FP.PACK_AB R94, R95, R94 ;  /* 0x0000005e5f5e723e */ /* 0x000fe400000000ff */
[----:B------:R-:W-:Y:S01]  /*a8a0*/  F2FP.PACK_AB R24, R24, R96 ;  /* 0x000000601818723e */ /* 0x000fe200000000ff */
[----:B------:R-:W-:Y:S01]  /*a8b0*/  IMAD.IADD R4, R6, 0x1, R3 ;  /* 0x0000000106047824 */ /* 0x000fe200078e0203 */
[----:B------:R1:W-:Y:S01]  /*a8c0*/  STS [R8], R7 ;  /* 0x0000000708007388 */ /* 0x0003e20000000800 */
[----:B---3--:R-:W-:Y:S01]  /*a8d0*/  IMAD.IADD R5, R0, 0x1, R6 ;  /* 0x0000000100057824 */ /* 0x008fe200078e0206 */
[----:B------:R-:W-:-:S02]  /*a8e0*/  F2FP.PACK_AB R98, R99, R98 ;  /* 0x000000626362723e */ /* 0x000fc400000000ff */
[----:B------:R-:W-:Y:S01]  /*a8f0*/  STS [R8+0x400], R154 ;  /* 0x0004009a08007388 */ /* 0x000fe20000000800 */
[----:B------:R-:W-:Y:S02]  /*a900*/  F2FP.PACK_AB R23, R23, R100 ;  /* 0x000000641717723e */ /* 0x000fe400000000ff */
[----:B------:R-:W-:Y:S01]  /*a910*/  F2FP.PACK_AB R103, R103, R102 ;  /* 0x000000666767723e */ /* 0x000fe200000000ff */
[----:B------:R-:W-:Y:S01]  /*a920*/  STS [R5+0x80], R49 ;  /* 0x0000803105007388 */ /* 0x000fe20000000800 */
[----:B------:R-:W-:Y:S02]  /*a930*/  F2FP.PACK_AB R21, R21, R104 ;  /* 0x000000681515723e */ /* 0x000fe400000000ff */
[----:B------:R-:W-:Y:S01]  /*a940*/  F2FP.PACK_AB R107, R107, R106 ;  /* 0x0000006a6b6b723e */ /* 0x000fe200000000ff */
[----:B------:R-:W-:Y:S01]  /*a950*/  STS [R5+0x480], R150 ;  /* 0x0004809605007388 */ /* 0x000fe20000000800 */
[----:B------:R-:W-:Y:S02]  /*a960*/  F2FP.PACK_AB R20, R109, R108 ;  /* 0x0000006c6d14723e */ /* 0x000fe400000000ff */
[----:B------:R-:W-:-:S02]  /*a970*/  F2FP.PACK_AB R19, R19, R110 ;  /* 0x0000006e1313723e */ /* 0x000fc400000000ff */
[----:B------:R-:W-:Y:S02]  /*a980*/  F2FP.PACK_AB R18, R113, R112 ;  /* 0x000000707112723e */ /* 0x000fe400000000ff */
[----:B------:R-:W-:Y:S02]  /*a990*/  F2FP.PACK_AB R17, R17, R114 ;  /* 0x000000721111723e */ /* 0x000fe400000000ff */
[----:B------:R-:W-:Y:S02]  /*a9a0*/  F2FP.PACK_AB R16, R117, R116 ;  /* 0x000000747510723e */ /* 0x000fe400000000ff */
[----:B-----5:R-:W-:Y:S01]  /*a9b0*/  F2FP.PACK_AB R13, R119, R118 ;  /* 0x00000076770d723e */ /* 0x020fe200000000ff */
[----:B-1----:R-:W-:Y:S01]  /*a9c0*/  IMAD.IADD R7, R6, 0x1, R2 ;  /* 0x0000000106077824 */ /* 0x002fe200078e0202 */
[----:B------:R-:W-:Y:S01]  /*a9d0*/  F2FP.PACK_AB R12, R121, R120 ;  /* 0x00000078790c723e */ /* 0x000fe200000000ff */
[----:B------:R-:W-:Y:S01]  /*a9e0*/  IMAD.IADD R6, R8, 0x1, R6 ;  /* 0x0000000108067824 */ /* 0x000fe200078e0206 */
[----:B------:R-:W-:-:S02]  /*a9f0*/  F2FP.PACK_AB R11, R11, R122 ;  /* 0x0000007a0b0b723e */ /* 0x000fc400000000ff */
[----:B------:R-:W-:Y:S01]  /*aa00*/  STS [R7], R48 ;  /* 0x0000003007007388 */ /* 0x000fe20000000800 */
[----:B------:R-:W-:Y:S02]  /*aa10*/  F2FP.PACK_AB R9, R125, R124 ;  /* 0x0000007c7d09723e */ /* 0x000fe400000000ff */
[----:B------:R-:W-:Y:S01]  /*aa20*/  F2FP.PACK_AB R15, R15, R126 ;  /* 0x0000007e0f0f723e */ /* 0x000fe200000000ff */
[----:B------:R-:W-:Y:S01]  /*aa30*/  STS [R7+0x400], R146 ;  /* 0x0004009207007388 */ /* 0x000fe20000000800 */
[----:B------:R-:W-:Y:S02]  /*aa40*/  F2FP.PACK_AB R14, R129, R128 ;  /* 0x00000080810e723e */ /* 0x000fe400000000ff */
[----:B------:R-:W-:Y:S01]  /*aa50*/  F2FP.PACK_AB R10, R10, R130 ;  /* 0x000000820a0a723e */ /* 0x000fe200000000ff */
[----:B------:R-:W-:Y:S01]  /*aa60*/  STS [R4+0x80], R45 ;  /* 0x0000802d04007388 */ /* 0x000fe20000000800 */
[----:B------:R-:W-:-:S03]  /*aa70*/  PLOP3.LUT P0, PT, PT, PT, UP1, 0x80, 0x0 ;  /* 0x000000000000781c */ /* 0x000fc60003f0f018 */
[----:B------:R-:W-:Y:S04]  /*aa80*/  STS [R4+0x480], R142 ;  /* 0x0004808e04007388 */ /* 0x000fe80000000800 */
[----:B------:R-:W-:Y:S04]  /*aa90*/  STS [R6], R44 ;  /* 0x0000002c06007388 */ /* 0x000fe80000000800 */
        /* <DEDUP_REMOVED lines=45> */
[----:B------:R2:W-:Y:S04]  /*ad70*/  STS [R4+0xc080], R9 ;  /* 0x00c0800904007388 */ /* 0x0005e80000000800 */
[----:B------:R3:W-:Y:S01]  /*ad80*/  STS [R4+0xc480], R15 ;  /* 0x00c4800f04007388 */ /* 0x0007e20000000800 */
[----:B-1----:R-:W-:-:S03]  /*ad90*/  IMAD.U32 R8, RZ, RZ, UR4 ;  /* 0x00000004ff087e24 */ /* 0x002fc6000f8e00ff */
[----:B------:R3:W-:Y:S04]  /*ada0*/  STS [R6+0xc000], R14 ;  /* 0x00c0000e06007388 */ /* 0x0007e80000000800 */
[----:B------:R3:W-:Y:S01]  /*adb0*/  STS [R6+0xc400], R10 ;  /* 0x00c4000a06007388 */ /* 0x0007e20000000800 */
[----:B--2---:R-:W-:-:S03]  /*adc0*/  IMAD.U32 R9, RZ, RZ, UR5 ;  /* 0x00000005ff097e24 */ /* 0x004fc6000f8e00ff */
[----:B------:R-:W-:Y:S06]  /*add0*/  BAR.SYNC.DEFER_BLOCKING 0x1, 0x100 ;  /* 0x0044000000007b1d */ /* 0x000fec0000010000 */
[----:B------:R-:W-:Y:S02]  /*ade0*/  ULDC.64 UR4, c[0x0][0x508] ;  /* 0x0001420000047ab9 */ /* 0x000fe40000000a00 */
[----:B------:R-:W-:Y:S01]  /*adf0*/  UISETP.NE.U32.AND UP0, UPT, URZ, UR4, UPT ;  /* 0x000000043f00728c */ /* 0x000fe2000bf05070 */
[----:B------:R-:W2:Y:S03]  /*ae00*/  @P0 LDG.E R0, [R8.64] ;  /* 0x0000000c08000981 */ /* 0x000ea6000c1e1900 */
[----:B------:R-:W-:Y:S01]  /*ae10*/  UISETP.NE.AND.EX UP0, UPT, URZ, UR5, UPT, UP0 ;  /* 0x000000053f00728c */ /* 0x000fe2000bf05300 */
[----:B------:R-:W-:-:S02]  /*ae20*/  IMAD.MOV.U32 R16, RZ, RZ, c[0x0][0x388] ;  /* 0x0000e200ff107624 */ /* 0x000fc400078e00ff */
[----:B------:R-:W-:-:S03]  /*ae30*/  ULDC.64 UR4, c[0x0][0x508] ;  /* 0x0001420000047ab9 */ /* 0x000fc60000000a00 */
[----:B------:R-:W-:-:S05]  /*ae40*/  PLOP3.LUT P1, PT, PT, PT, UP0, 0x80, 0x0 ;  /* 0x000000000000781c */ /* 0x000fca0003f2f008 */
[----:B------:R-:W-:-:S06]  /*ae50*/  @UP0 UIMAD.WIDE UR4, UR11, UR6, UR4 ;  /* 0x000000060b0402a5 */ /* 0x000fcc000f8e0204 */
[----:B------:R-:W-:Y:S02]  /*ae60*/  IMAD.U32 R2, RZ, RZ, UR4 ;  /* 0x00000004ff027e24 */ /* 0x000fe4000f8e00ff */
[----:B------:R-:W-:-:S05]  /*ae70*/  IMAD.U32 R3, RZ, RZ, UR5 ;  /* 0x00000005ff037e24 */ /* 0x000fca000f8e00ff */
[----:B------:R3:W5:Y:S01]  /*ae80*/  @P1 LDG.E R16, [R2.64] ;  /* 0x0000000c02101981 */ /* 0x000762000c1e1900 */
[----:B------:R-:W-:Y:S02]  /*ae90*/  UMOV UR16, URZ ;  /* 0x0000003f00107c82 */ /* 0x000fe40008000000 */
[----:B------:R-:W-:Y:S01]  /*aea0*/  UMOV UR17, URZ ;  /* 0x0000003f00117c82 */ /* 0x000fe20008000000 */
[----:B--2---:R-:W1:Y:S02]  /*aeb0*/  @P0 R2UR UR5, R0 ;  /* 0x00000000000503c2 */ /* 0x004e6400000e0000 */
[----:B-1----:R-:W-:Y:S02]  /*aec0*/  @UP1 USHF.R.S32.HI UR4, URZ, 0x1f, UR5 ;  /* 0x0000001f3f041899 */ /* 0x002fe40008011405 */
[----:B------:R-:W-:-:S05]  /*aed0*/  @UP1 UMOV UR16, UR5 ;  /* 0x0000000500101c82 */ /* 0x000fca0008000000 */
[----:B------:R-:W-:Y:S01]  /*aee0*/  @UP1 UMOV UR17, UR4 ;  /* 0x0000000400111c82 */ /* 0x000fe20008000000 */
[----:B------:R-:W-:Y:S05]  /*aef0*/  @P1 BRA `(.L_x_31) ;  /* 0x0000004000001947 */ /* 0x000fea0003800000 */
[----:B---3--:R-:W-:Y:S05]  /*af00*/  @!P0 BRA `(.L_x_31) ;  /* 0x0000003000008947 */ /* 0x008fea0003800000 */
[----:B------:R-:W2:Y:S04]  /*af10*/  LDG.E R0, [R8.64] ;  /* 0x0000000c08007981 */ /* 0x000ea8000c1e1900 */
[----:B------:R-:W2:Y:S02]  /*af20*/  LDG.E R2, [R8.64+0x4] ;  /* 0x0000040c08027981 */ /* 0x000ea4000c1e1900 */
[----:B--2--5:R-:W-:Y:S02]  /*af30*/  IADD3 R16, -R0, R2, RZ ;  /* 0x0000000200107210 */ /* 0x024fe40007ffe1ff */
.L_x_31:
[----:B---3--:R-:W-:Y:S01]  /*af40*/  SHF.R.S32.HI R0, RZ, 0x1f, R41 ;  /* 0x0000001fff007819 */ /* 0x008fe20000011429 */
[----:B------:R-:W-:Y:S01]  /*af50*/  IMAD.MOV.U32 R2, RZ, RZ, c[0x0][0x4e8] ;  /* 0x00013a00ff027624 */ /* 0x000fe200078e00ff */
[----:B------:R-:W-:Y:S01]  /*af60*/  LOP3.LUT R3, R43, 0xffffffe0, RZ, 0xc0, !PT ;  /* 0xffffffe02b037812 */ /* 0x000fe200078ec0ff */
[----:B------:R-:W1:Y:S01]  /*af70*/  S2R R28, SR_CTAID.X ;  /* 0x00000000001c7919 */ /* 0x000e620000002500 */
[----:B------:R-:W-:Y:S01]  /*af80*/  LEA.HI R0, R0, R41, RZ, 0x3 ;  /* 0x0000002900007211 */ /* 0x000fe200078f18ff */
[----:B------:R-:W-:Y:S01]  /*af90*/  ULDC.64 UR4, c[0x0][0x3a0] ;  /* 0x0000e80000047ab9 */ /* 0x000fe20000000a00 */
[----:B------:R-:W-:Y:S01]  /*afa0*/  ISETP.NE.AND P1, PT, R2, 0x1, PT ;  /* 0x000000010200780c */ /* 0x000fe20003f25270 */
[----:B------:R-:W-:Y:S01]  /*afb0*/  IMAD.IADD R3, R57, 0x1, -R3 ;  /* 0x0000000139037824 */ /* 0x000fe200078e0a03 */
[----:B------:R-:W-:Y:S01]  /*afc0*/  LOP3.LUT R0, R0, 0xffffff8, RZ, 0xc0, !PT ;  /* 0x0ffffff800007812 */ /* 0x000fe200078ec0ff */
[----:B------:R-:W-:Y:S01]  /*afd0*/  UMOV UR15, UR17 ;  /* 0x00000011000f7c82 */ /* 0x000fe20008000000 */
[----:B------:R-:W-:Y:S01]  /*afe0*/  LEA.HI R6, R47, R57, RZ, 0x3 ;  /* 0x000000392f067211 */ /* 0x000fe200078f18ff */
[----:B------:R-:W-:Y:S01]  /*aff0*/  UIMAD UR17, UR17, UR4, URZ ;  /* 0x00000004111172a4 */ /* 0x000fe2000f8e023f */
[----:B------:R-:W-:Y:S01]  /*b000*/  SHF.R.S32.HI R2, RZ, 0x1f, R3 ;  /* 0x0000001fff027819 */ /* 0x000fe20000011403 */
[----:B------:R-:W-:Y:S01]  /*b010*/  IMAD.IADD R4, R41, 0x1, -R0 ;  /* 0x0000000129047824 */ /* 0x000fe200078e0a00 */
[----:B------:R-:W-:Y:S01]  /*b020*/  LEA.HI R0, R22, R22, RZ, 0x1 ;  /* 0x0000001616007211 */ /* 0x000fe200078f08ff */
[----:B------:R-:W-:Y:S01]  /*b030*/  UMOV UR14, UR16 ;  /* 0x00000010000e7c82 */ /* 0x000fe20008000000 */
[----:B------:R-:W-:Y:S01]  /*b040*/  LEA.HI R2, R2, R3, RZ, 0x2 ;  /* 0x0000000302027211 */ /* 0x000fe200078f10ff */
[----:B------:R-:W-:Y:S01]  /*b050*/  ULDC.64 UR6, c[0x0][0x490] ;  /* 0x0001240000067ab9 */ /* 0x000fe20000000a00 */
[----:B------:R-:W-:Y:S01]  /*b060*/  LOP3.LUT R0, R0, 0x1ffffffe, RZ, 0xc0, !PT ;  /* 0x1ffffffe00007812 */ /* 0x000fe200078ec0ff */
[----:B------:R-:W-:Y:S01]  /*b070*/  UIMAD.WIDE.U32 UR18, UR16, UR4, URZ ;  /* 0x00000004101272a5 */ /* 0x000fe2000f8e003f */
[----:B------:R-:W-:Y:S01]  /*b080*/  SHF.R.S32.HI R2, RZ, 0x2, R2 ;  /* 0x00000002ff027819 */ /* 0x000fe20000011402 */
[----:B------:R-:W-:Y:S01]  /*b090*/  UIMAD UR17, UR16, UR5, UR17 ;  /* 0x00000005101172a4 */ /* 0x000fe2000f8e0211 */
[----:B------:R-:W-:Y:S01]  /*b0a0*/  LOP3.LUT P2, RZ, R3, 0x3, RZ, 0xc0, !PT ;  /* 0x0000000303ff7812 */ /* 0x000fe2000784c0ff */
[----:B------:R-:W-:Y:S01]  /*b0b0*/  IMAD.IADD R0, R22, 0x1, -R0 ;  /* 0x0000000116007824 */ /* 0x000fe200078e0a00 */
[----:B------:R-:W-:Y:S01]  /*b0c0*/  USHF.R.S32.HI UR16, URZ, 0x1f, UR11 ;  /* 0x0000001f3f107899 */ /* 0x000fe2000801140b */
[----:B------:R-:W-:Y:S01]  /*b0d0*/  IMAD R15, R4, 0x10, R2 ;  /* 0x00000010040f7824 */ /* 0x000fe200078e0202 */
[----:B------:R-:W-:Y:S01]  /*b0e0*/  UIMAD UR10, UR8, UR6, URZ ;  /* 0x00000006080a72a4 */ /* 0x000fe2000f8e023f */
[----:B------:R-:W-:Y:S01]  /*b0f0*/  LOP3.LUT R4, R6, 0xfffffff8, RZ, 0xc0, !PT ;  /* 0xfffffff806047812 */ /* 0x000fe200078ec0ff */
[----:B------:R-:W-:Y:S01]  /*b100*/  USEL UR16, UR16, URZ, !UP1 ;  /* 0x0000003f10107287 */ /* 0x000fe2000c800000 */
[----:B------:R-:W-:Y:S01]  /*b110*/  IMAD R0, R0, 0x8, R15 ;  /* 0x0000000800007824 */ /* 0x000fe200078e020f */
[----:B------:R-:W-:Y:S01]  /*b120*/  UIMAD.WIDE.U32 UR14, UR9, UR6, UR14 ;  /* 0x00000006090e72a5 */ /* 0x000fe2000f8e000e */
[----:B------:R-:W-:Y:S01]  /*b130*/  SHF.R.S32.HI R14, RZ, 0x3, R6 ;  /* 0x00000003ff0e7819 */ /* 0x000fe20000011406 */
[----:B------:R-:W-:Y:S01]  /*b140*/  UIMAD UR10, UR9, UR7, UR10 ;  /* 0x00000007090a72a4 */ /* 0x000fe2000f8e020a */
[----:B------:R-:W-:Y:S01]  /*b150*/  IMAD.IADD R7, R57, 0x1, -R4 ;  /* 0x0000000139077824 */ /* 0x000fe200078e0a04 */
[----:B-1----:R-:W-:Y:S01]  /*b160*/  LEA R0, R28, R0, 0x7 ;  /* 0x000000001c007211 */ /* 0x002fe200078e38ff */
[----:B------:R-:W-:Y:S01]  /*b170*/  ULDC.64 UR6, c[0x0][0x498] ;  /* 0x0001260000067ab9 */ /* 0x000fe20000000a00 */
[----:B-----5:R-:W-:Y:S01]  /*b180*/  IMAD R29, R16, c[0x0][0x4e8], RZ ;  /* 0x00013a00101d7a24 */ /* 0x020fe200078e02ff */
[----:B------:R-:W-:Y:S01]  /*b190*/  USEL UR11, UR11, URZ, !UP1 ;  /* 0x0000003f0b0b7287 */ /* 0x000fe2000c800000 */
[----:B------:R-:W-:Y:S01]  /*b1a0*/  LEA R6, R7, R14, 0x5 ;  /* 0x0000000e07067211 */ /* 0x000fe200078e28ff */
[----:B------:R-:W-:Y:S01]  /*b1b0*/  @P1 IMAD.HI.U32 R3, R0, c[0x0][0x4ec], RZ ;  /* 0x00013b0000031a27 */ /* 0x000fe200078e00ff */
[----:B------:R-:W-:Y:S01]  /*b1c0*/  UIMAD UR20, UR16, UR6, URZ ;  /* 0x00000006101472a4 */ /* 0x000fe2000f8e023f */
[----:B------:R-:W-:Y:S01]  /*b1d0*/  LEA.HI R18, R47, R57, RZ, 0x6 ;  /* 0x000000392f127211 */ /* 0x000fe200078f30ff */
[----:B------:R-:W-:Y:S01]  /*b1e0*/  UIADD3 UR15, UR15, UR10, URZ ;  /* 0x0000000a0f0f7290 */ /* 0x000fe2000fffe03f */
[----:B------:R-:W-:Y:S01]  /*b1f0*/  IMAD.MOV.U32 R2, RZ, RZ, R0 ;  /* 0x000000ffff027224 */ /* 0x000fe200078e0000 */
[----:B------:R-:W-:Y:S01]  /*b200*/  @P1 SHF.R.U32.HI R2, RZ, c[0x0][0x4f0], R3 ;  /* 0x00013c00ff021a19 */ /* 0x000fe20000011603 */
[----:B------:R-:W-:Y:S01]  /*b210*/  UIMAD UR7, UR11, UR7, UR20 ;  /* 0x000000070b0772a4 */ /* 0x000fe2000f8e0214 */
[----:B------:R-:W-:Y:S01]  /*b220*/  IMAD R6, R28, 0x80, R6 ;  /* 0x000000801c067824 */ /* 0x000fe200078e0206 */
[----:B------:R-:W-:Y:S01]  /*b230*/  UIMAD.WIDE.U32 UR14, UR11, UR6, UR14 ;  /* 0x000000060b0e72a5 */ /* 0x000fe2000f8e000e */
[--C-:B------:R-:W-:Y:S01]  /*b240*/  SHF.R.S32.HI R5, RZ, 0x1f, R2.reuse ;  /* 0x0000001fff057819 */ /* 0x100fe20000011402 */
[----:B------:R-:W-:Y:S01]  /*b250*/  IMAD.MOV R3, RZ, RZ, -R2 ;  /* 0x000000ffff037224 */ /* 0x000fe200078e0a02 */
[----:B------:R-:W-:Y:S01]  /*b260*/  ULDC.64 UR4, c[0x0][0x3e8] ;  /* 0x0000fa0000047ab9 */ /* 0x000fe20000000a00 */
[----:B------:R-:W-:Y:S01]  /*b270*/  @P1 IMAD.HI.U32 R10, R6, c[0x0][0x4ec], RZ ;  /* 0x00013b00060a1a27 */ /* 0x000fe200078e00ff */
[----:B------:R-:W-:Y:S01]  /*b280*/  UIMAD UR8, UR8, UR4, URZ ;  /* 0x00000004080872a4 */ /* 0x000fe2000f8e023f */
[----:B------:R-:W-:Y:S01]  /*b290*/  IADD3 R2, P0, R2, UR14, RZ ;  /* 0x0000000e02027c10 */ /* 0x000fe2000ff1e0ff */
[----:B------:R-:W-:Y:S01]  /*b2a0*/  UIADD3 UR19, UR19, UR17, URZ ;  /* 0x0000001113137290 */ /* 0x000fe2000fffe03f */
[----:B------:R-:W-:Y:S01]  /*b2b0*/  IMAD R0, R3, c[0x0][0x4e8], R0 ;  /* 0x00013a0003007a24 */ /* 0x000fe200078e0200 */
[----:B------:R-:W-:Y:S01]  /*b2c0*/  UIMAD UR5, UR9, UR5, UR8 ;  /* 0x00000005090572a4 */ /* 0x000fe2000f8e0208 */
[----:B------:R-:W-:Y:S01]  /*b2d0*/  IMAD.U32 R3, RZ, RZ, UR7 ;  /* 0x00000007ff037e24 */ /* 0x000fe2000f8e00ff */
[----:B------:R-:W-:Y:S01]  /*b2e0*/  UIMAD.WIDE.U32 UR18, UR9, UR4, UR18 ;  /* 0x00000004091272a5 */ /* 0x000fe2000f8e0012 */
[----:B------:R-:W-:Y:S01]  /*b2f0*/  BSSY B0, `(.L_x_32) ;  /* 0x0000062000007945 */ /* 0x000fe20003800000 */
[----:B------:R-:W-:Y:S01]  /*b300*/  SHF.R.S32.HI R4, RZ, 0x1f, R0 ;  /* 0x0000001fff047819 */ /* 0x000fe20000011400 */
[----:B------:R-:W-:Y:S01]  /*b310*/  ULDC.64 UR6, c[0x0][0x3f0] ;  /* 0x0000fc0000067ab9 */ /* 0x000fe20000000a00 */
[----:B------:R-:W-:Y:S01]  /*b320*/  IADD3.X R3, R5, UR15, R3, P0, !PT ;  /* 0x0000000f05037c10 */ /* 0x000fe200087fe403 */
[----:B------:R-:W-:Y:S01]  /*b330*/  IMAD.SHL.U32 R5, R14, 0x40, RZ ;  /* 0x000000400e057824 */ /* 0x000fe200078e00ff */
[----:B------:R-:W-:Y:S01]  /*b340*/  UIMAD UR16, UR16, UR6, URZ ;  /* 0x00000006101072a4 */ /* 0x000fe2000f8e023f */
[----:B------:R-:W-:Y:S01]  /*b350*/  IMAD R4, R4, c[0x0][0x488], RZ ;  /* 0x0001220004047a24 */ /* 0x000fe200078e02ff */
[----:B------:R-:W-:Y:S01]  /*b360*/  UIADD3 UR19, UR19, UR5, URZ ;  /* 0x0000000513137290 */ /* 0x000fe2000fffe03f */
[----:B------:R-:W-:Y:S01]  /*b370*/  IMAD.WIDE.U32 R2, R0, c[0x0][0x488], R2 ;  /* 0x0001220000027a25 */ /* 0x000fe200078e0002 */
[----:B------:R-:W-:Y:S01]  /*b380*/  LOP3.LUT R5, R5, 0x1c0, RZ, 0xc0, !PT ;  /* 0x000001c005057812 */ /* 0x000fe200078ec0ff */
[----:B------:R-:W-:-:S02]  /*b390*/  UIMAD UR7, UR11, UR7, UR16 ;  /* 0x000000070b0772a4 */ /* 0x000fc4000f8e0210 */
[----:B------:R-:W-:Y:S01]  /*b3a0*/  IMAD R9, R0, c[0x0][0x48c], R4 ;  /* 0x0001230000097a24 */ /* 0x000fe200078e0204 */
[----:B------:R-:W-:Y:S01]  /*b3b0*/  SHF.R.U32.HI R8, RZ, 0x3, R5 ;  /* 0x00000003ff087819 */ /* 0x000fe20000011605 */
[----:B------:R-:W-:Y:S01]  /*b3c0*/  IMAD.SHL.U32 R4, R7, 0x8, RZ ;  /* 0x0000000807047824 */ /* 0x000fe200078e00ff */
[C---:B------:R-:W-:Y:S01]  /*b3d0*/  LEA R7, P0, R2.reuse, c[0x0][0x450], 0x2 ;  /* 0x0001140002077a11 */ /* 0x040fe200078010ff */
[----:B------:R-:W-:Y:S01]  /*b3e0*/  IMAD.IADD R3, R3, 0x1, R9 ;  /* 0x0000000103037824 */ /* 0x000fe200078e0209 */
[----:B------:R-:W-:Y:S01]  /*b3f0*/  UIMAD.WIDE.U32 UR18, UR11, UR6, UR18 ;  /* 0x000000060b1272a5 */ /* 0x000fe2000f8e0012 */
[----:B------:R-:W-:Y:S01]  /*b400*/  IMAD.MOV.U32 R0, RZ, RZ, R6 ;  /* 0x000000ffff007224 */ /* 0x000fe200078e0006 */
[----:B------:R-:W-:Y:S01]  /*b410*/  LOP3.LUT R5, R5, 0x38, R4, 0xf8, !PT ;  /* 0x0000003805057812 */ /* 0x000fe200078ef804 */
[----:B------:R-:W-:Y:S01]  /*b420*/  SHFL.IDX PT, R12, R7, RZ, 0x1c1f ;  /* 0x001c1fff070c7589 */ /* 0x000fe200000e0000 */
[----:B------:R-:W-:Y:S01]  /*b430*/  @P1 SHF.R.U32.HI R0, RZ, c[0x0][0x4f0], R10 ;  /* 0x00013c00ff001a19 */ /* 0x000fe2000001160a */
[----:B------:R-:W-:Y:S01]  /*b440*/  UIADD3 UR7, UR19, UR7, URZ ;  /* 0x0000000713077290 */ /* 0x000fe2000fffe03f */
[----:B------:R-:W-:Y:S01]  /*b450*/  LOP3.LUT R17, R5, R8, RZ, 0x3c, !PT ;  /* 0x0000000805117212 */ /* 0x000fe200078e3cff */
[----:B------:R1:W-:Y:S01]  /*b460*/  SHFL.IDX PT, R10, R7, 0x1, 0x1c1f ;  /* 0x003c1f00070a7f89 */ /* 0x0003e200000e0000 */
[----:B------:R-:W-:Y:S01]  /*b470*/  LEA.HI.X R5, R2, c[0x0][0x454], R3, 0x2, P0 ;  /* 0x0001150002057a11 */ /* 0x000fe200000f1403 */
[--C-:B------:R-:W-:Y:S01]  /*b480*/  IMAD.MOV R8, RZ, RZ, -R0.reuse ;  /* 0x000000ffff087224 */ /* 0x100fe200078e0a00 */
[----:B------:R-:W-:Y:S01]  /*b490*/  SHF.R.S32.HI R9, RZ, 0x1f, R0 ;  /* 0x0000001fff097819 */ /* 0x000fe20000011400 */
[----:B------:R-:W-:Y:S01]  /*b4a0*/  IMAD.U32 R3, RZ, RZ, UR19 ;  /* 0x00000013ff037e24 */ /* 0x000fe2000f8e00ff */
[----:B------:R-:W-:Y:S01]  /*b4b0*/  MOV R2, UR18 ;  /* 0x0000001200027c02 */ /* 0x000fe20008000f00 */
[----:B------:R-:W2:Y:S01]  /*b4c0*/  SHFL.IDX PT, R13, R5, RZ, 0x1c1f ;  /* 0x001c1fff050d7589 */ /* 0x000ea200000e0000 */
[----:B------:R-:W-:-:S02]  /*b4d0*/  IMAD.U32 R3, RZ, RZ, UR7 ;  /* 0x00000007ff037e24 */ /* 0x000fc4000f8e00ff */
[----:B------:R-:W-:Y:S01]  /*b4e0*/  IMAD R6, R8, c[0x0][0x4e8], R6 ;  /* 0x00013a0008067a24 */ /* 0x000fe200078e0206 */
[----:B------:R3:W4:Y:S01]  /*b4f0*/  SHFL.IDX PT, R11, R5, 0x1, 0x1c1f ;  /* 0x003c1f00050b7f89 */ /* 0x00072200000e0000 */
[----:B------:R-:W-:-:S04]  /*b500*/  IMAD.WIDE.U32 R2, R0, c[0x0][0x3e0], R2 ;  /* 0x0000f80000027a25 */ /* 0x000fc800078e0002 */
[----:B-1----:R-:W-:-:S04]  /*b510*/  IMAD R7, R9, c[0x0][0x3e0], RZ ;  /* 0x0000f80009077a24 */ /* 0x002fc800078e02ff */
[----:B------:R-:W-:Y:S01]  /*b520*/  IMAD R7, R0, c[0x0][0x3e4], R7 ;  /* 0x0000f90000077a24 */ /* 0x000fe200078e0207 */
[----:B------:R-:W-:-:S04]  /*b530*/  SHF.R.S32.HI R0, RZ, 0x1f, R6 ;  /* 0x0000001fff007819 */ /* 0x000fc80000011406 */
[----:B------:R-:W-:Y:S01]  /*b540*/  IADD3 R3, R3, R7, RZ ;  /* 0x0000000703037210 */ /* 0x000fe20007ffe0ff */
[----:B---3--:R-:W-:Y:S02]  /*b550*/  IMAD R5, R28, 0x80, R15 ;  /* 0x000000801c057824 */ /* 0x008fe400078e020f */
[----:B------:R-:W-:Y:S02]  /*b560*/  IMAD R0, R0, c[0x0][0x3d8], RZ ;  /* 0x0000f60000007a24 */ /* 0x000fe400078e02ff */
[----:B------:R-:W-:Y:S01]  /*b570*/  IMAD.WIDE.U32 R2, R6, c[0x0][0x3d8], R2 ;  /* 0x0000f60006027a25 */ /* 0x000fe200078e0002 */
[C---:B------:R-:W-:Y:S02]  /*b580*/  IADD3 R8, R5.reuse, 0x8, RZ ;  /* 0x0000000805087810 */ /* 0x040fe40007ffe0ff */
[-C--:B------:R-:W-:Y:S01]  /*b590*/  ISETP.GE.OR P1, PT, R5, R29.reuse, P2 ;  /* 0x0000001d0500720c */ /* 0x080fe20001726670 */
[----:B------:R-:W-:Y:S01]  /*b5a0*/  IMAD.SHL.U32 R5, R18, 0x8, RZ ;  /* 0x0000000812057824 */ /* 0x000fe200078e00ff */
[----:B------:R-:W-:Y:S01]  /*b5b0*/  ISETP.GE.OR P0, PT, R8, R29, P2 ;  /* 0x0000001d0800720c */ /* 0x000fe20001706670 */
[----:B------:R-:W-:-:S03]  /*b5c0*/  IMAD R28, R28, 0x80, R14 ;  /* 0x000000801c1c7824 */ /* 0x000fc600078e020e */
[----:B------:R-:W-:Y:S01]  /*b5d0*/  LOP3.LUT R7, R17, 0x7ffffe00, R5, 0xf8, !PT ;  /* 0x7ffffe0011077812 */ /* 0x000fe200078ef805 */
[----:B------:R-:W-:-:S04]  /*b5e0*/  IMAD R5, R6, c[0x0][0x3dc], R0 ;  /* 0x0000f70006057a24 */ /* 0x000fc800078e0200 */
[----:B------:R-:W-:Y:S02]  /*b5f0*/  IMAD.SHL.U32 R0, R7, 0x2, RZ ;  /* 0x0000000207007824 */ /* 0x000fe400078e00ff */
[----:B--2---:R1:W-:Y:S01]  /*b600*/  @!P1 ST.E [R12.64], R52 ;  /* 0x000000340c009985 */ /* 0x0043e2000c10190c */
[----:B------:R-:W-:-:S03]  /*b610*/  IMAD.IADD R3, R3, 0x1, R5 ;  /* 0x0000000103037824 */ /* 0x000fc600078e0205 */
[----:B----4-:R1:W-:Y:S01]  /*b620*/  @!P0 ST.E [R10.64], R53 ;  /* 0x000000350a008985 */ /* 0x0103e2000c10190c */
[----:B------:R-:W-:-:S03]  /*b630*/  LEA R31, P0, R2, c[0x0][0x380], 0x1 ;  /* 0x0000e000021f7a11 */ /* 0x000fc600078008ff */
[----:B------:R1:W2:Y:S01]  /*b640*/  LDS.128 R44, [R0+0x1080] ;  /* 0x00108000002c7984 */ /* 0x0002a20000000c00 */
[----:B------:R-:W-:Y:S02]  /*b650*/  LEA.HI.X R30, R2, c[0x0][0x384], R3, 0x1, P0 ;  /* 0x0000e100021e7a11 */ /* 0x000fe400000f0c03 */
[----:B------:R-:W-:Y:S01]  /*b660*/  ISETP.GE.AND P0, PT, R28, R29, PT ;  /* 0x0000001d1c00720c */ /* 0x000fe20003f06270 */
[----:B------:R1:W3:Y:S04]  /*b670*/  LDS.128 R60, [R0+0x2080] ;  /* 0x00208000003c7984 */ /* 0x0002e80000000c00 */
[----:B------:R1:W4:Y:S04]  /*b680*/  LDS.128 R72, [R0+0x3080] ;  /* 0x0030800000487984 */ /* 0x0003280000000c00 */
[----:B------:R1:W1:Y:S04]  /*b690*/  LDS.128 R40, [R0+0x5080] ;  /* 0x0050800000287984 */ /* 0x0002680000000c00 */
        /* <DEDUP_REMOVED lines=8> */
[----:B------:R1:W1:Y:S04]  /*b720*/  SHFL.IDX PT, R2, R31, RZ, 0x181f ;  /* 0x00181fff1f027589 */ /* 0x00026800000e0000 */
[----:B------:R1:W1:Y:S01]  /*b730*/  SHFL.IDX PT, R3, R30, RZ, 0x181f ;  /* 0x00181fff1e037589 */ /* 0x00026200000e0000 */
[----:B------:R-:W-:Y:S05]  /*b740*/  @P0 BRA `(.L_x_33) ;  /* 0x000001c000000947 */ /* 0x000fea0003800000 */
[----:B--234-:R-:W2:Y:S01]  /*b750*/  LDS.128 R24, [R0+0x80] ;  /* 0x0000800000187984 */ /* 0x01cea20000000c00 */
[----:B------:R-:W-:-:S02]  /*b760*/  IADD3 R7, R4, 0x40, RZ ;  /* 0x0000004004077810 */ /* 0x000fc40007ffe0ff */
[C---:B------:R-:W-:Y:S01]  /*b770*/  IADD3 R8, R4.reuse, 0x80, RZ ;  /* 0x0000008004087810 */ /* 0x040fe20007ffe0ff */
[----:B------:R-:W3:Y:S01]  /*b780*/  LDS.128 R20, [R0+0x4080] ;  /* 0x0040800000147984 */ /* 0x000ee20000000c00 */
[----:B------:R-:W-:Y:S02]  /*b790*/  IADD3 R9, R4, 0xc0, RZ ;  /* 0x000000c004097810 */ /* 0x000fe40007ffe0ff */
[----:B------:R-:W-:Y:S01]  /*b7a0*/  ISETP.GE.AND P2, PT, R7, c[0x0][0x3c8], PT ;  /* 0x0000f20007007a0c */ /* 0x000fe20003f46270 */
[----:B------:R-:W4:Y:S01]  /*b7b0*/  LDS.128 R16, [R0+0x8080] ;  /* 0x0080800000107984 */ /* 0x000f220000000c00 */
[----:B------:R-:W-:Y:S02]  /*b7c0*/  ISETP.GE.AND P1, PT, R8, c[0x0][0x3c8], PT ;  /* 0x0000f20008007a0c */ /* 0x000fe40003f26270 */
[----:B------:R-:W-:Y:S01]  /*b7d0*/  ISETP.GE.AND P0, PT, R9, c[0x0][0x3c8], PT ;  /* 0x0000f20009007a0c */ /* 0x000fe20003f06270 */
[----:B-1----:R1:W5:Y:S01]  /*b7e0*/  LDS.128 R12, [R0+0xc080] ;  /* 0x00c08000000c7984 */ /* 0x0023620000000c00 */
[----:B------:R-:W-:-:S07]  /*b7f0*/  ISETP.GE.AND P3, PT, R4, c[0x0][0x3c8], PT ;  /* 0x0000f20004007a0c */ /* 0x000fce0003f66270 */
[----:B------:R-:W-:-:S04]  /*b800*/  @!P2 SHF.R.S32.HI R5, RZ, 0x1f, R7 ;  /* 0x0000001fff05a819 */ /* 0x000fc80000011407 */
[----:B------:R-:W-:Y:S02]  /*b810*/  @!P0 SHF.R.S32.HI R6, RZ, 0x1f, R9 ;  /* 0x0000001fff068819 */ /* 0x000fe40000011409 */
[----:B------:R-:W-:Y:S01]  /*b820*/  @!P2 LEA.HI R7, R5, R7, RZ, 0x3 ;  /* 0x000000070507a211 */ /* 0x000fe200078f18ff */
[----:B------:R-:W-:Y:S01]  /*b830*/  @!P3 IMAD.WIDE R10, R4, 0x2, R2 ;  /* 0x00000002040ab825 */ /* 0x000fe200078e0202 */
[----:B-1----:R-:W-:-:S04]  /*b840*/  @!P1 SHF.R.S32.HI R0, RZ, 0x1f, R8 ;  /* 0x0000001fff009819 */ /* 0x002fc80000011408 */
[----:B------:R-:W-:Y:S01]  /*b850*/  @!P1 LEA.HI R5, R0, R8, RZ, 0x3 ;  /* 0x0000000800059211 */ /* 0x000fe200078f18ff */
[----:B--2---:R1:W-:Y:S01]  /*b860*/  @!P3 ST.E.128 [R10.64], R24 ;  /* 0x000000180a00b985 */ /* 0x0043e2000c101d0c */
[----:B------:R-:W-:Y:S02]  /*b870*/  @!P0 LEA.HI R0, R6, R9, RZ, 0x3 ;  /* 0x0000000906008211 */ /* 0x000fe400078f18ff */
[----:B------:R-:W-:Y:S02]  /*b880*/  @!P2 LOP3.LUT R6, R7, 0xfffffff8, RZ, 0xc0, !PT ;  /* 0xfffffff80706a812 */ /* 0x000fe400078ec0ff */
[----:B------:R-:W-:Y:S02]  /*b890*/  @!P1 LOP3.LUT R5, R5, 0xfffffff8, RZ, 0xc0, !PT ;  /* 0xfffffff805059812 */ /* 0x000fe400078ec0ff */
[----:B------:R-:W-:Y:S01]  /*b8a0*/  @!P0 LOP3.LUT R0, R0, 0xfffffff8, RZ, 0xc0, !PT ;  /* 0xfffffff800008812 */ /* 0x000fe200078ec0ff */
[----:B------:R-:W-:-:S04]  /*b8b0*/  @!P2 IMAD.WIDE R8, R6, 0x2, R2 ;  /* 0x000000020608a825 */ /* 0x000fc800078e0202 */
[--C-:B------:R-:W-:Y:S01]  /*b8c0*/  @!P1 IMAD.WIDE R6, R5, 0x2, R2.reuse ;  /* 0x0000000205069825 */ /* 0x100fe200078e0202 */
[----:B---3--:R1:W-:Y:S03]  /*b8d0*/  @!P2 ST.E.128 [R8.64], R20 ;  /* 0x000000140800a985 */ /* 0x0083e6000c101d0c */
[----:B------:R-:W-:Y:S01]  /*b8e0*/  @!P0 IMAD.WIDE R2, R0, 0x2, R2 ;  /* 0x0000000200028825 */ /* 0x000fe200078e0202 */
[----:B----4-:R1:W-:Y:S04]  /*b8f0*/  @!P1 ST.E.128 [R6.64], R16 ;  /* 0x0000001006009985 */ /* 0x0103e8000c101d0c */
[----:B-----5:R1:W-:Y:S02]  /*b900*/  @!P0 ST.E.128 [R2.64], R12 ;  /* 0x0000000c02008985 */ /* 0x0203e4000c101d0c */
.L_x_33:
[----:B--234-:R-:W-:Y:S05]  /*b910*/  BSYNC B0 ;  /* 0x0000000000007941 */ /* 0x01cfea0003800000 */
.L_x_32:
[----:B-1----:R-:W-:Y:S01]  /*b920*/  IADD3 R0, R28, 0x20, RZ ;  /* 0x000000201c007810 */ /* 0x002fe20007ffe0ff */
[----:B------:R1:W2:Y:S01]  /*b930*/  SHFL.IDX PT, R3, R30, 0x1, 0x181f ;  /* 0x00381f001e037f89 */ /* 0x0002a200000e0000 */
[----:B------:R-:W-:Y:S02]  /*b940*/  BSSY B0, `(.L_x_34) ;  /* 0x000001c000007945 */ /* 0x000fe40003800000 */
[----:B------:R-:W-:Y:S01]  /*b950*/  ISETP.GE.AND P0, PT, R0, R29, PT ;  /* 0x0000001d0000720c */ /* 0x000fe20003f06270 */
[----:B------:R1:W3:-:S12]  /*b960*/  SHFL.IDX PT, R2, R31, 0x1, 0x181f ;  /* 0x00381f001f027f89 */ /* 0x0002d800000e0000 */
[----:B------:R-:W-:Y:S05]  /*b970*/  @P0 BRA `(.L_x_35) ;  /* 0x0000018000000947 */ /* 0x000fea0003800000 */
[C---:B------:R-:W-:Y:S02]  /*b980*/  IADD3 R7, R4.reuse, 0x40, RZ ;  /* 0x0000004004077810 */ /* 0x040fe40007ffe0ff */
        /* <DEDUP_REMOVED lines=9> */
[----:B------:R-:W-:Y:S01]  /*ba20*/  @!P2 LEA.HI R7, R5, R7, RZ, 0x3 ;  /* 0x000000070507a211 */ /* 0x000fe200078f18ff */
[----:B--23--:R-:W-:Y:S01]  /*ba30*/  @!P3 IMAD.WIDE R10, R4, 0x2, R2 ;  /* 0x00000002040ab825 */ /* 0x00cfe200078e0202 */
[----:B------:R-:W-:Y:S02]  /*ba40*/  @!P1 LEA.HI R5, R0, R8, RZ, 0x3 ;  /* 0x0000000800059211 */ /* 0x000fe400078f18ff */
[----:B------:R-:W-:-:S02]  /*ba50*/  @!P0 LEA.HI R0, R6, R9, RZ, 0x3 ;  /* 0x0000000906008211 */ /* 0x000fc400078f18ff */
[----:B------:R-:W-:Y:S01]  /*ba60*/  @!P2 LOP3.LUT R6, R7, 0xfffffff8, RZ, 0xc0, !PT ;  /* 0xfffffff80706a812 */ /* 0x000fe200078ec0ff */
[----:B------:R2:W-:Y:S01]  /*ba70*/  @!P3 ST.E.128 [R10.64], R44 ;  /* 0x0000002c0a00b985 */ /* 0x0005e2000c101d0c */
[----:B------:R-:W-:Y:S02]  /*ba80*/  @!P1 LOP3.LUT R5, R5, 0xfffffff8, RZ, 0xc0, !PT ;  /* 0xfffffff805059812 */ /* 0x000fe400078ec0ff */
[----:B------:R-:W-:Y:S01]  /*ba90*/  @!P0 LOP3.LUT R0, R0, 0xfffffff8, RZ, 0xc0, !PT ;  /* 0xfffffff800008812 */ /* 0x000fe200078ec0ff */
[----:B------:R-:W-:-:S04]  /*baa0*/  @!P2 IMAD.WIDE R8, R6, 0x2, R2 ;  /* 0x000000020608a825 */ /* 0x000fc800078e0202 */
[--C-:B------:R-:W-:Y:S01]  /*bab0*/  @!P1 IMAD.WIDE R6, R5, 0x2, R2.reuse ;  /* 0x0000000205069825 */ /* 0x100fe200078e0202 */
[----:B------:R2:W-:Y:S03]  /*bac0*/  @!P2 ST.E.128 [R8.64], R40 ;  /* 0x000000280800a985 */ /* 0x0005e6000c101d0c */
[----:B------:R-:W-:Y:S01]  /*bad0*/  @!P0 IMAD.WIDE R2, R0, 0x2, R2 ;  /* 0x0000000200028825 */ /* 0x000fe200078e0202 */
[----:B------:R2:W-:Y:S04]  /*bae0*/  @!P1 ST.E.128 [R6.64], R36 ;  /* 0x0000002406009985 */ /* 0x0005e8000c101d0c */
[----:B------:R2:W-:Y:S02]  /*baf0*/  @!P0 ST.E.128 [R2.64], R32 ;  /* 0x0000002002008985 */ /* 0x0005e4000c101d0c */
.L_x_35:
[----:B------:R-:W-:Y:S05]  /*bb00*/  BSYNC B0 ;  /* 0x0000000000007941 */ /* 0x000fea0003800000 */
.L_x_34:
[----:B------:R-:W-:Y:S01]  /*bb10*/  IADD3 R0, R28, 0x40, RZ ;  /* 0x000000401c007810 */ /* 0x000fe20007ffe0ff */
[----:B--2---:R2:W4:Y:S01]  /*bb20*/  SHFL.IDX PT, R3, R30, 0x2, 0x181f ;  /* 0x00581f001e037f89 */ /* 0x00452200000e0000 */
[----:B------:R-:W-:Y:S02]  /*bb30*/  BSSY B0, `(.L_x_36) ;  /* 0x000001c000007945 */ /* 0x000fe40003800000 */
[----:B------:R-:W-:Y:S01]  /*bb40*/  ISETP.GE.AND P0, PT, R0, R29, PT ;  /* 0x0000001d0000720c */ /* 0x000fe20003f06270 */
[----:B---3--:R2:W3:-:S12]  /*bb50*/  SHFL.IDX PT, R2, R31, 0x2, 0x181f ;  /* 0x00581f001f027f89 */ /* 0x0084d800000e0000 */
        /* <DEDUP_REMOVED lines=12> */
[----:B---34-:R-:W-:Y:S01]  /*bc20*/  @!P3 IMAD.WIDE R10, R4, 0x2, R2 ;  /* 0x00000002040ab825 */ /* 0x018fe200078e0202 */
        /* <DEDUP_REMOVED lines=12> */
.L_x_37:
[----:B------:R-:W-:Y:S05]  /*bcf0*/  BSYNC B0 ;  /* 0x0000000000007941 */ /* 0x000fea0003800000 */
.L_x_36:
[----:B------:R-:W-:Y:S01]  /*bd00*/  IADD3 R0, R28, 0x60, RZ ;  /* 0x000000601c007810 */ /* 0x000fe20007ffe0ff */
[----:B---34-:R3:W4:Y:S03]  /*bd10*/  SHFL.IDX PT, R3, R30, 0x3, 0x181f ;  /* 0x00781f001e037f89 */ /* 0x01872600000e0000 */
[----:B------:R-:W-:Y:S01]  /*bd20*/  ISETP.GE.AND P0, PT, R0, R29, PT ;  /* 0x0000001d0000720c */ /* 0x000fe20003f06270 */
[----:B------:R3:W1:-:S12]  /*bd30*/  SHFL.IDX PT, R2, R31, 0x3, 0x181f ;  /* 0x00781f001f027f89 */ /* 0x00065800000e0000 */
[----:B------:R-:W-:Y:S05]  /*bd40*/  @P0 EXIT ;  /* 0x000000000000094d */ /* 0x000fea0003800000 */
[C---:B------:R-:W-:Y:S02]  /*bd50*/  IADD3 R6, R4.reuse, 0x40, RZ ;  /* 0x0000004004067810 */ /* 0x040fe40007ffe0ff */
        /* <DEDUP_REMOVED lines=19> */
[----:B------:R-:W-:-:S04]  /*be90*/  SHF.R.S32.HI R4, RZ, 0x1f, R0 ;  /* 0x0000001fff047819 */ /* 0x000fc80000011400 */
[----:B------:R-:W-:-:S04]  /*bea0*/  LEA.HI R0, R4, R0, RZ, 0x3 ;  /* 0x0000000004007211 */ /* 0x000fc800078f18ff */
[----:B------:R-:W-:-:S05]  /*beb0*/  LOP3.LUT R0, R0, 0xfffffff8, RZ, 0xc0, !PT ;  /* 0xfffffff800007812 */ /* 0x000fca00078ec0ff */
[----:B------:R-:W-:-:S05]  /*bec0*/  IMAD.WIDE R2, R0, 0x2, R2 ;  /* 0x0000000200027825 */ /* 0x000fca00078e0202 */
[----:B------:R-:W-:Y:S01]  /*bed0*/  ST.E.128 [R2.64], R76 ;  /* 0x0000004c02007985 */ /* 0x000fe2000c101d0c */
[----:B------:R-:W-:Y:S05]  /*bee0*/  EXIT ;  /* 0x000000000000794d */ /* 0x000fea0003800000 */
.L_x_30:
[----:B------:R-:W-:Y:S02]  /*bef0*/  ULDC.64 UR4, c[0x0][0x500] ;  /* 0x0001400000047ab9 */ /* 0x000fe40000000a00 */
[----:B------:R-:W-:Y:S02]  /*bf00*/  UISETP.NE.U32.AND UP1, UPT, URZ, UR4, UPT ;  /* 0x000000043f00728c */ /* 0x000fe4000bf25070 */
[----:B------:R-:W-:Y:S02]  /*bf10*/  UMOV UR6, 0x4 ;  /* 0x0000000400067882 */ /* 0x000fe40000000000 */
[----:B------:R-:W-:-:S03]  /*bf20*/  UISETP.NE.AND.EX UP1, UPT, URZ, UR5, UPT, UP1 ;  /* 0x000000053f00728c */ /* 0x000fc6000bf25310 */
[----:B------:R-:W-:Y:S02]  /*bf30*/  ULDC.64 UR4, c[0x0][0x500] ;  /* 0x0001400000047ab9 */ /* 0x000fe40000000a00 */
[----:B------:R-:W-:Y:S01]  /*bf40*/  UIMAD.WIDE UR4, UR11, UR6, UR4 ;  /* 0x000000060b0472a5 */ /* 0x000fe2000f8e0204 */
[----:B------:R-:W-:-:S05]  /*bf50*/  PLOP3.LUT P0, PT, PT, PT, UP1, 0x80, 0x0 ;  /* 0x000000000000781c */ /* 0x000fca0003f0f018 */
[----:B------:R-:W-:Y:S01]  /*bf60*/  IMAD.U32 R4, RZ, RZ, UR4 ;  /* 0x00000004ff047e24 */ /* 0x000fe2000f8e00ff */
[----:B------:R-:W-:Y:S01]  /*bf70*/  MOV R5, UR5 ;  /* 0x0000000500057c02 */ /* 0x000fe20008000f00 */
[----:B------:R-:W-:-:S06]  /*bf80*/  ULDC.64 UR4, c[0x0][0x508] ;  /* 0x0001420000047ab9 */ /* 0x000fcc0000000a00 */
[----:B------:R-:W2:Y:S01]  /*bf90*/  @P0 LDG.E R0, [R4.64] ;  /* 0x0000000c04000981 */ /* 0x000ea2000c1e1900 */
[----:B------:R-:W-:Y:S01]  /*bfa0*/  UISETP.NE.U32.AND UP0, UPT, URZ, UR4, UPT ;  /* 0x000000043f00728c */ /* 0x000fe2000bf05070 */
[----:B------:R-:W-:-:S03]  /*bfb0*/  IMAD.MOV.U32 R9, RZ, RZ, c[0x0][0x388] ;  /* 0x0000e200ff097624 */ /* 0x000fc600078e00ff */
[----:B------:R-:W-:-:S03]  /*bfc0*/  UISETP.NE.AND.EX UP0, UPT, URZ, UR5, UPT, UP0 ;  /* 0x000000053f00728c */ /* 0x000fc6000bf05300 */
[----:B------:R-:W-:-:S03]  /*bfd0*/  ULDC.64 UR4, c[0x0][0x508] ;  /* 0x0001420000047ab9 */ /* 0x000fc60000000a00 */
[----:B------:R-:W-:-:S05]  /*bfe0*/  PLOP3.LUT P1, PT, PT, PT, UP0, 0x80, 0x0 ;  /* 0x000000000000781c */ /* 0x000fca0003f2f008 */
[----:B------:R-:W-:-:S06]  /*bff0*/  @UP0 UIMAD.WIDE UR4, UR11, UR6, UR4 ;  /* 0x000000060b0402a5 */ /* 0x000fcc000f8e0204 */
[----:B------:R-:W-:Y:S01]  /*c000*/  MOV R2, UR4 ;  /* 0x0000000400027c02 */ /* 0x000fe20008000f00 */
[----:B------:R-:W-:-:S05]  /*c010*/  IMAD.U32 R3, RZ, RZ, UR5 ;  /* 0x00000005ff037e24 */ /* 0x000fca000f8e00ff */
[----:B------:R1:W5:Y:S01]  /*c020*/  @P1 LDG.E R9, [R2.64] ;  /* 0x0000000c02091981 */ /* 0x000362000c1e1900 */
[----:B------:R-:W-:Y:S02]  /*c030*/  UMOV UR14, URZ ;  /* 0x0000003f000e7c82 */ /* 0x000fe40008000000 */
[----:B------:R-:W-:Y:S01]  /*c040*/  UMOV UR15, URZ ;  /* 0x0000003f000f7c82 */ /* 0x000fe20008000000 */
[----:B--2---:R-:W2:Y:S02]  /*c050*/  @P0 R2UR UR5, R0 ;  /* 0x00000000000503c2 */ /* 0x004ea400000e0000 */
[----:B--2---:R-:W-:Y:S02]  /*c060*/  @UP1 USHF.R.S32.HI UR4, URZ, 0x1f, UR5 ;  /* 0x0000001f3f041899 */ /* 0x004fe40008011405 */
[----:B------:R-:W-:-:S05]  /*c070*/  @UP1 UMOV UR14, UR5 ;  /* 0x00000005000e1c82 */ /* 0x000fca0008000000 */
[----:B------:R-:W-:Y:S01]  /*c080*/  @UP1 UMOV UR15, UR4 ;  /* 0x00000004000f1c82 */ /* 0x000fe20008000000 */
[----:B------:R-:W-:Y:S05]  /*c090*/  @P1 BRA `(.L_x_38) ;  /* 0x0000004000001947 */ /* 0x000fea0003800000 */
[----:B-1----:R-:W-:Y:S05]  /*c0a0*/  @!P0 BRA `(.L_x_38) ;  /* 0x0000003000008947 */ /* 0x002fea0003800000 */
[----:B------:R-:W2:Y:S04]  /*c0b0*/  LDG.E R0, [R4.64] ;  /* 0x0000000c04007981 */ /* 0x000ea8000c1e1900 */
[----:B------:R-:W2:Y:S02]  /*c0c0*/  LDG.E R2, [R4.64+0x4] ;  /* 0x0000040c04027981 */ /* 0x000ea4000c1e1900 */
[----:B--2--5:R-:W-:Y:S02]  /*c0d0*/  IADD3 R9, -R0, R2, RZ ;  /* 0x0000000200097210 */ /* 0x024fe40007ffe1ff */
.L_x_38:
[----:B-1----:R-:W1:Y:S01]  /*c0e0*/  S2R R8, SR_TID.X ;  /* 0x0000000000087919 */ /* 0x002e620000002100 */
[----:B------:R-:W-:Y:S01]  /*c0f0*/  USHF.R.S32.HI UR6, URZ, 0x1f, UR11 ;  /* 0x0000001f3f067899 */ /* 0x000fe2000801140b */
[----:B------:R-:W-:Y:S01]  /*c100*/  BSSY B0, `(.L_x_39) ;  /* 0x0000029000007945 */ /* 0x000fe20003800000 */
[----:B------:R-:W-:-:S02]  /*c110*/  USEL UR11, UR11, URZ, !UP1 ;  /* 0x0000003f0b0b7287 */ /* 0x000fc4000c800000 */
[----:B------:R-:W-:Y:S01]  /*c120*/  USEL UR6, UR6, URZ, !UP1 ;  /* 0x0000003f06067287 */ /* 0x000fe2000c800000 */
[----:B-1----:R-:W-:-:S13]  /*c130*/  ISETP.GE.AND P0, PT, R8, 0x80, PT ;  /* 0x000000800800780c */ /* 0x002fda0003f06270 */
[----:B------:R-:W-:Y:S05]  /*c140*/  @P0 BRA `(.L_x_40) ;  /* 0x0000024000000947 */ /* 0x000fea0003800000 */
[----:B------:R-:W1:Y:S01]  /*c150*/  S2R R3, SR_CTAID.X ;  /* 0x0000000000037919 */ /* 0x000e620000002500 */
[----:B-----5:R-:W-:Y:S01]  /*c160*/  IMAD R0, R9, c[0x0][0x4e8], RZ ;  /* 0x00013a0009007a24 */ /* 0x020fe200078e02ff */
[----:B-1----:R-:W-:-:S04]  /*c170*/  LEA R3, R3, R8, 0x7 ;  /* 0x0000000803037211 */ /* 0x002fc800078e38ff */
[----:B------:R-:W-:-:S13]  /*c180*/  ISETP.GE.AND P0, PT, R3, R0, PT ;  /* 0x000000000300720c */ /* 0x000fda0003f06270 */
[----:B------:R-:W-:Y:S05]  /*c190*/  @P0 BRA `(.L_x_40) ;  /* 0x000001f000000947 */ /* 0x000fea0003800000 */
[----:B------:R-:W-:Y:S01]  /*c1a0*/  IMAD.MOV.U32 R0, RZ, RZ, c[0x0][0x4e8] ;  /* 0x00013a00ff007624 */ /* 0x000fe200078e00ff */
[----:B------:R-:W-:Y:S01]  /*c1b0*/  ULDC.64 UR4, c[0x0][0x490] ;  /* 0x0001240000047ab9 */ /* 0x000fe20000000a00 */
[----:B------:R-:W-:Y:S01]  /*c1c0*/  IMAD.MOV.U32 R2, RZ, RZ, R3 ;  /* 0x000000ffff027224 */ /* 0x000fe200078e0003 */
[----:B------:R-:W-:Y:S02]  /*c1d0*/  UIMAD UR7, UR8, UR4, URZ ;  /* 0x00000004080772a4 */ /* 0x000fe4000f8e023f */
[----:B------:R-:W-:Y:S01]  /*c1e0*/  ISETP.NE.AND P0, PT, R0, 0x1, PT ;  /* 0x000000010000780c */ /* 0x000fe20003f05270 */
[----:B------:R-:W-:Y:S02]  /*c1f0*/  UMOV UR16, UR14 ;  /* 0x0000000e00107c82 */ /* 0x000fe40008000000 */
[----:B------:R-:W-:Y:S02]  /*c200*/  UMOV UR17, UR15 ;  /* 0x0000000f00117c82 */ /* 0x000fe40008000000 */
[----:B------:R-:W-:-:S02]  /*c210*/  UIMAD.WIDE.U32 UR16, UR9, UR4, UR16 ;  /* 0x00000004091072a5 */ /* 0x000fc4000f8e0010 */
[----:B------:R-:W-:-:S03]  /*c220*/  UIMAD UR7, UR9, UR5, UR7 ;  /* 0x00000005090772a4 */ /* 0x000fc6000f8e0207 */
[----:B------:R-:W-:Y:S02]  /*c230*/  ULDC.64 UR4, c[0x0][0x498] ;  /* 0x0001260000047ab9 */ /* 0x000fe40000000a00 */
[----:B------:R-:W-:Y:S01]  /*c240*/  UIADD3 UR17, UR7, UR17, URZ ;  /* 0x0000001107117290 */ /* 0x000fe2000fffe03f */
[----:B------:R-:W-:Y:S01]  /*c250*/  @P0 IMAD.HI.U32 R0, R3, c[0x0][0x4ec], RZ ;  /* 0x00013b0003000a27 */ /* 0x000fe200078e00ff */
[----:B------:R-:W-:Y:S02]  /*c260*/  UIMAD UR7, UR6, UR4, URZ ;  /* 0x00000004060772a4 */ /* 0x000fe4000f8e023f */
[----:B------:R-:W-:Y:S02]  /*c270*/  UIMAD.WIDE.U32 UR16, UR11, UR4, UR16 ;  /* 0x000000040b1072a5 */ /* 0x000fe4000f8e0010 */
[----:B------:R-:W-:Y:S01]  /*c280*/  @P0 SHF.R.U32.HI R2, RZ, c[0x0][0x4f0], R0 ;  /* 0x00013c00ff020a19 */ /* 0x000fe20000011600 */
[----:B------:R-:W-:-:S03]  /*c290*/  UIMAD UR5, UR11, UR5, UR7 ;  /* 0x000000050b0572a4 */ /* 0x000fc6000f8e0207 */
[----:B------:R-:W-:-:S03]  /*c2a0*/  IADD3 R0, -R2, RZ, RZ ;  /* 0x000000ff02007210 */ /* 0x000fc60007ffe1ff */
[----:B------:R-:W-:Y:S02]  /*c2b0*/  IMAD.U32 R5, RZ, RZ, UR5 ;  /* 0x00000005ff057e24 */ /* 0x000fe4000f8e00ff */
[----:B------:R-:W-:Y:S01]  /*c2c0*/  IMAD R0, R0, c[0x0][0x4e8], R3 ;  /* 0x00013a0000007a24 */ /* 0x000fe200078e0203 */
[----:B------:R-:W-:Y:S02]  /*c2d0*/  SHF.R.S32.HI R3, RZ, 0x1f, R2 ;  /* 0x0000001fff037819 */ /* 0x000fe40000011402 */
[----:B------:R-:W-:Y:S02]  /*c2e0*/  IADD3 R2, P0, R2, UR16, RZ ;  /* 0x0000001002027c10 */ /* 0x000fe4000ff1e0ff */
[----:B------:R-:W-:Y:S02]  /*c2f0*/  SHF.R.S32.HI R4, RZ, 0x1f, R0 ;  /* 0x0000001fff047819 */ /* 0x000fe40000011400 */
[----:B------:R-:W-:-:S03]  /*c300*/  IADD3.X R3, R3, UR17, R5, P0, !PT ;  /* 0x0000001103037c10 */ /* 0x000fc600087fe405 */
[----:B------:R-:W-:Y:S02]  /*c310*/  IMAD R4, R4, c[0x0][0x488], RZ ;  /* 0x0001220004047a24 */ /* 0x000fe400078e02ff */
[----:B------:R-:W-:-:S04]  /*c320*/  IMAD.WIDE.U32 R2, R0, c[0x0][0x488], R2 ;  /* 0x0001220000027a25 */ /* 0x000fc800078e0002 */
[----:B------:R-:W-:-:S05]  /*c330*/  IMAD R4, R0, c[0x0][0x48c], R4 ;  /* 0x0001230000047a24 */ /* 0x000fca00078e0204 */
[----:B------:R-:W-:Y:S02]  /*c340*/  IADD3 R0, R3, R4, RZ ;  /* 0x0000000403007210 */ /* 0x000fe40007ffe0ff */
[----:B------:R-:W-:-:S04]  /*c350*/  LEA R4, P0, R2, c[0x0][0x450], 0x2 ;  /* 0x0001140002047a11 */ /* 0x000fc800078010ff */
[----:B------:R-:W-:Y:S01]  /*c360*/  LEA.HI.X R5, R2, c[0x0][0x454], R0, 0x2, P0 ;  /* 0x0001150002057a11 */ /* 0x000fe200000f1400 */
[----:B------:R-:W-:-:S05]  /*c370*/  IMAD.MOV.U32 R0, RZ, RZ, -0x800000 ;  /* 0xff800000ff007424 */ /* 0x000fca00078e00ff */
[----:B------:R1:W-:Y:S03]  /*c380*/  STG.E [R4.64], R0 ;  /* 0x0000000004007986 */ /* 0x0003e6000c10190c */
.L_x_40:
[----:B------:R-:W-:Y:S05]  /*c390*/  BSYNC B0 ;  /* 0x0000000000007941 */ /* 0x000fea0003800000 */
.L_x_39:
[----:B------:R-:W2:Y:S01]  /*c3a0*/  S2R R14, SR_CTAID.X ;  /* 0x00000000000e7919 */ /* 0x000ea20000002500 */
[----:B-1----:R-:W-:Y:S01]  /*c3b0*/  SHF.R.S32.HI R0, RZ, 0x1f, R8 ;  /* 0x0000001fff007819 */ /* 0x002fe20000011408 */
[----:B------:R-:W-:Y:S01]  /*c3c0*/  IMAD.MOV.U32 R3, RZ, RZ, c[0x0][0x4e8] ;  /* 0x00013a00ff037624 */ /* 0x000fe200078e00ff */
[----:B------:R-:W-:Y:S01]  /*c3d0*/  ULDC.64 UR4, c[0x0][0x3a0] ;  /* 0x0000e80000047ab9 */ /* 0x000fe20000000a00 */
[----:B-----5:R-:W-:Y:S01]  /*c3e0*/  IMAD R16, R9, c[0x0][0x4e8], RZ ;  /* 0x00013a0009107a24 */ /* 0x020fe200078e02ff */
[----:B------:R-:W-:Y:S01]  /*c3f0*/  LEA.HI R0, R0, R8, RZ, 0x3 ;  /* 0x0000000800007211 */ /* 0x000fe200078f18ff */
[----:B------:R-:W-:Y:S01]  /*c400*/  UIMAD UR7, UR15, UR4, URZ ;  /* 0x000000040f0772a4 */ /* 0x000fe2000f8e023f */
[----:B------:R-:W-:Y:S01]  /*c410*/  ISETP.NE.AND P0, PT, R3, 0x1, PT ;  /* 0x000000010300780c */ /* 0x000fe20003f05270 */
[----:B------:R-:W-:Y:S01]  /*c420*/  UIMAD.WIDE.U32 UR16, UR14, UR4, URZ ;  /* 0x000000040e1072a5 */ /* 0x000fe2000f8e003f */
[----:B------:R-:W-:Y:S01]  /*c430*/  LOP3.LUT R2, R0, 0xfffffff8, RZ, 0xc0, !PT ;  /* 0xfffffff800027812 */ /* 0x000fe200078ec0ff */
[----:B------:R-:W-:Y:S01]  /*c440*/  UIMAD UR7, UR14, UR5, UR7 ;  /* 0x000000050e0772a4 */ /* 0x000fe2000f8e0207 */
[----:B------:R-:W-:Y:S01]  /*c450*/  SHF.R.S32.HI R7, RZ, 0x3, R0 ;  /* 0x00000003ff077819 */ /* 0x000fe20000011400 */
[----:B------:R-:W-:Y:S01]  /*c460*/  BSSY B0, `(.L_x_41) ;  /* 0x0000041000007945 */ /* 0x000fe20003800000 */
[----:B------:R-:W-:Y:S01]  /*c470*/  ULDC.64 UR4, c[0x0][0x3e8] ;  /* 0x0000fa0000047ab9 */ /* 0x000fe20000000a00 */
[----:B------:R-:W-:Y:S01]  /*c480*/  IMAD.IADD R8, R8, 0x1, -R2 ;  /* 0x0000000108087824 */ /* 0x000fe200078e0a02 */
[----:B------:R-:W-:-:S02]  /*c490*/  UIADD3 UR17, UR17, UR7, URZ ;  /* 0x0000000711117290 */ /* 0x000fc4000fffe03f */
[----:B------:R-:W-:Y:S02]  /*c4a0*/  UIMAD UR7, UR8, UR4, URZ ;  /* 0x00000004080772a4 */ /* 0x000fe4000f8e023f */
[----:B------:R-:W-:Y:S01]  /*c4b0*/  LEA R0, R8, R7, 0x5 ;  /* 0x0000000708007211 */ /* 0x000fe200078e28ff */
[----:B------:R-:W-:Y:S02]  /*c4c0*/  UIMAD.WIDE.U32 UR16, UR9, UR4, UR16 ;  /* 0x00000004091072a5 */ /* 0x000fe4000f8e0010 */
[----:B------:R-:W-:Y:S02]  /*c4d0*/  UIMAD UR7, UR9, UR5, UR7 ;  /* 0x00000005090772a4 */ /* 0x000fe4000f8e0207 */
[C---:B--2---:R-:W-:Y:S01]  /*c4e0*/  IMAD R0, R14.reuse, 0x80, R0 ;  /* 0x000000800e007824 */ /* 0x044fe200078e0200 */
[----:B------:R-:W-:Y:S01]  /*c4f0*/  ULDC.64 UR4, c[0x0][0x3f0] ;  /* 0x0000fc0000047ab9 */ /* 0x000fe20000000a00 */
[----:B------:R-:W-:Y:S01]  /*c500*/  IMAD R14, R14, 0x80, R7 ;  /* 0x000000800e0e7824 */ /* 0x000fe200078e0207 */
[----:B------:R-:W-:Y:S01]  /*c510*/  UIMAD UR6, UR6, UR4, URZ ;  /* 0x00000004060672a4 */ /* 0x000fe2000f8e023f */
[----:B------:R-:W-:Y:S01]  /*c520*/  @P0 IMAD.HI.U32 R2, R0, c[0x0][0x4ec], RZ ;  /* 0x00013b0000020a27 */ /* 0x000fe200078e00ff */
[----:B------:R-:W-:-:S02]  /*c530*/  UIADD3 UR17, UR7, UR17, URZ ;  /* 0x0000001107117290 */ /* 0x000fc4000fffe03f */
[----:B------:R-:W-:Y:S01]  /*c540*/  UIMAD UR5, UR11, UR5, UR6 ;  /* 0x000000050b0572a4 */ /* 0x000fe2000f8e0206 */
[----:B------:R-:W-:Y:S01]  /*c550*/  IMAD.MOV.U32 R4, RZ, RZ, R0 ;  /* 0x000000ffff047224 */ /* 0x000fe200078e0000 */
[----:B------:R-:W-:Y:S01]  /*c560*/  @P0 SHF.R.U32.HI R4, RZ, c[0x0][0x4f0], R2 ;  /* 0x00013c00ff040a19 */ /* 0x000fe20000011602 */
[----:B------:R-:W-:-:S03]  /*c570*/  UIMAD.WIDE.U32 UR16, UR11, UR4, UR16 ;  /* 0x000000040b1072a5 */ /* 0x000fc6000f8e0010 */
[----:B------:R-:W-:Y:S01]  /*c580*/  IADD3 R2, -R4, RZ, RZ ;  /* 0x000000ff04027210 */ /* 0x000fe20007ffe1ff */
[----:B------:R-:W-:Y:S01]  /*c590*/  UIADD3 UR5, UR17, UR5, URZ ;  /* 0x0000000511057290 */ /* 0x000fe2000fffe03f */
[----:B------:R-:W-:-:S03]  /*c5a0*/  SHF.R.S32.HI R3, RZ, 0x1f, R4 ;  /* 0x0000001fff037819 */ /* 0x000fc60000011404 */
[----:B------:R-:W-:Y:S02]  /*c5b0*/  IMAD R5, R2, c[0x0][0x4e8], R0 ;  /* 0x00013a0002057a24 */ /* 0x000fe400078e0200 */
[----:B------:R-:W-:Y:S02]  /*c5c0*/  IMAD R0, R3, c[0x0][0x3e0], RZ ;  /* 0x0000f80003007a24 */ /* 0x000fe400078e02ff */
[----:B------:R-:W-:Y:S01]  /*c5d0*/  IMAD.U32 R3, RZ, RZ, UR17 ;  /* 0x00000011ff037e24 */ /* 0x000fe2000f8e00ff */
[----:B------:R-:W-:Y:S01]  /*c5e0*/  MOV R3, UR5 ;  /* 0x0000000500037c02 */ /* 0x000fe20008000f00 */
[----:B------:R-:W-:Y:S02]  /*c5f0*/  IMAD.U32 R2, RZ, RZ, UR16 ;  /* 0x00000010ff027e24 */ /* 0x000fe4000f8e00ff */
[C---:B------:R-:W-:Y:S01]  /*c600*/  IMAD R6, R4.reuse, c[0x0][0x3e4], R0 ;  /* 0x0000f90004067a24 */ /* 0x040fe200078e0200 */
[----:B------:R-:W-:Y:S01]  /*c610*/  SHF.R.S32.HI R0, RZ, 0x1f, R5 ;  /* 0x0000001fff007819 */ /* 0x000fe20000011405 */
[----:B------:R-:W-:-:S04]  /*c620*/  IMAD.WIDE.U32 R2, R4, c[0x0][0x3e0], R2 ;  /* 0x0000f80004027a25 */ /* 0x000fc800078e0002 */
[----:B------:R-:W-:Y:S02]  /*c630*/  IMAD R0, R0, c[0x0][0x3d8], RZ ;  /* 0x0000f60000007a24 */ /* 0x000fe400078e02ff */
[----:B------:R-:W-:Y:S02]  /*c640*/  IMAD.IADD R3, R3, 0x1, R6 ;  /* 0x0000000103037824 */ /* 0x000fe400078e0206 */
[C---:B------:R-:W-:Y:S02]  /*c650*/  IMAD R0, R5.reuse, c[0x0][0x3dc], R0 ;  /* 0x0000f70005007a24 */ /* 0x040fe400078e0200 */
[----:B------:R-:W-:-:S05]  /*c660*/  IMAD.WIDE.U32 R2, R5, c[0x0][0x3d8], R2 ;  /* 0x0000f60005027a25 */ /* 0x000fca00078e0002 */
[----:B------:R-:W-:Y:S02]  /*c670*/  IADD3 R0, R3, R0, RZ ;  /* 0x0000000003007210 */ /* 0x000fe40007ffe0ff */
[----:B------:R-:W-:-:S04]  /*c680*/  LEA R17, P0, R2, c[0x0][0x380], 0x1 ;  /* 0x0000e00002117a11 */ /* 0x000fc800078008ff */
[----:B------:R-:W-:Y:S02]  /*c690*/  LEA.HI.X R15, R2, c[0x0][0x384], R0, 0x1, P0 ;  /* 0x0000e100020f7a11 */ /* 0x000fe400000f0c00 */
[----:B------:R-:W-:Y:S01]  /*c6a0*/  ISETP.GE.AND P0, PT, R14, R16, PT ;  /* 0x000000100e00720c */ /* 0x000fe20003f06270 */
[----:B------:R1:W2:Y:S01]  /*c6b0*/  SHFL.IDX PT, R2, R17, RZ, 0x181f ;  /* 0x00181fff11027589 */ /* 0x0002a200000e0000 */
[----:B------:R-:W-:-:S03]  /*c6c0*/  SHF.L.U32 R0, R8, 0x3, RZ ;  /* 0x0000000308007819 */ /* 0x000fc600000006ff */
[----:B------:R1:W3:Y:S01]  /*c6d0*/  SHFL.IDX PT, R3, R15, RZ, 0x181f ;  /* 0x00181fff0f037589 */ /* 0x0002e200000e0000 */
[C---:B------:R-:W-:Y:S02]  /*c6e0*/  IADD3 R11, R0.reuse, 0x40, RZ ;  /* 0x00000040000b7810 */ /* 0x040fe40007ffe0ff */
[C---:B------:R-:W-:Y:S02]  /*c6f0*/  IADD3 R12, R0.reuse, 0x80, RZ ;  /* 0x00000080000c7810 */ /* 0x040fe40007ffe0ff */
[----:B------:R-:W-:-:S03]  /*c700*/  IADD3 R13, R0, 0xc0, RZ ;  /* 0x000000c0000d7810 */ /* 0x000fc60007ffe0ff */
[----:B------:R-:W-:Y:S05]  /*c710*/  @P0 BRA `(.L_x_42) ;  /* 0x0000015000000947 */ /* 0x000fea0003800000 */
[----:B------:R-:W-:Y:S02]  /*c720*/  ISETP.GE.AND P2, PT, R11, c[0x0][0x3c8], PT ;  /* 0x0000f2000b007a0c */ /* 0x000fe40003f46270 */
[----:B------:R-:W-:Y:S02]  /*c730*/  ISETP.GE.AND P1, PT, R12, c[0x0][0x3c8], PT ;  /* 0x0000f2000c007a0c */ /* 0x000fe40003f26270 */
[----:B------:R-:W-:Y:S02]  /*c740*/  ISETP.GE.AND P0, PT, R13, c[0x0][0x3c8], PT ;  /* 0x0000f2000d007a0c */ /* 0x000fe40003f06270 */
        /* <DEDUP_REMOVED lines=9> */
[----:B------:R2:W-:Y:S01]  /*c7e0*/  @!P3 ST.E.128 [R8.64], RZ ;  /* 0x000000ff0800b985 */ /* 0x0005e2000c101d0c */
[----:B------:R-:W-:Y:S02]  /*c7f0*/  @!P1 LOP3.LUT R5, R5, 0xfffffff8, RZ, 0xc0, !PT ;  /* 0xfffffff805059812 */ /* 0x000fe400078ec0ff */
[----:B------:R-:W-:Y:S01]  /*c800*/  @!P0 LOP3.LUT R10, R4, 0xfffffff8, RZ, 0xc0, !PT ;  /* 0xfffffff8040a8812 */ /* 0x000fe200078ec0ff */
[----:B------:R-:W-:-:S04]  /*c810*/  @!P2 IMAD.WIDE R6, R6, 0x2, R2 ;  /* 0x000000020606a825 */ /* 0x000fc800078e0202 */
[--C-:B------:R-:W-:Y:S01]  /*c820*/  @!P1 IMAD.WIDE R4, R5, 0x2, R2.reuse ;  /* 0x0000000205049825 */ /* 0x100fe200078e0202 */
[----:B------:R2:W-:Y:S03]  /*c830*/  @!P2 ST.E.128 [R6.64], RZ ;  /* 0x000000ff0600a985 */ /* 0x0005e6000c101d0c */
[----:B------:R-:W-:Y:S01]  /*c840*/  @!P0 IMAD.WIDE R2, R10, 0x2, R2 ;  /* 0x000000020a028825 */ /* 0x000fe200078e0202 */
[----:B------:R2:W-:Y:S04]  /*c850*/  @!P1 ST.E.128 [R4.64], RZ ;  /* 0x000000ff04009985 */ /* 0x0005e8000c101d0c */
[----:B------:R2:W-:Y:S02]  /*c860*/  @!P0 ST.E.128 [R2.64], RZ ;  /* 0x000000ff02008985 */ /* 0x0005e4000c101d0c */
.L_x_42:
[----:B------:R-:W-:Y:S05]  /*c870*/  BSYNC B0 ;  /* 0x0000000000007941 */ /* 0x000fea0003800000 */
.L_x_41:
[----:B--2---:R-:W-:Y:S01]  /*c880*/  IADD3 R4, R14, 0x20, RZ ;  /* 0x000000200e047810 */ /* 0x004fe20007ffe0ff */
[----:B---3--:R2:W3:Y:S01]  /*c890*/  SHFL.IDX PT, R3, R15, 0x1, 0x181f ;  /* 0x00381f000f037f89 */ /* 0x0084e200000e0000 */
[----:B------:R-:W-:Y:S02]  /*c8a0*/  BSSY B0, `(.L_x_43) ;  /* 0x0000019000007945 */ /* 0x000fe40003800000 */
[----:B------:R-:W-:Y:S01]  /*c8b0*/  ISETP.GE.AND P0, PT, R4, R16, PT ;  /* 0x000000100400720c */ /* 0x000fe20003f06270 */
[----:B------:R2:W4:-:S12]  /*c8c0*/  SHFL.IDX PT, R2, R17, 0x1, 0x181f ;  /* 0x00381f0011027f89 */ /* 0x00051800000e0000 */
        /* <DEDUP_REMOVED lines=22> */
.L_x_44:
[----:B------:R-:W-:Y:S05]  /*ca30*/  BSYNC B0 ;  /* 0x0000000000007941 */ /* 0x000fea0003800000 */
.L_x_43:
[----:B---3--:R-:W-:Y:S01]  /*ca40*/  IADD3 R4, R14, 0x40, RZ ;  /* 0x000000400e047810 */ /* 0x008fe20007ffe0ff */
[----:B------:R3:W1:Y:S01]  /*ca50*/  SHFL.IDX PT, R3, R15, 0x2, 0x181f ;  /* 0x00581f000f037f89 */ /* 0x00066200000e0000 */
[----:B------:R-:W-:Y:S02]  /*ca60*/  BSSY B0, `(.L_x_45) ;  /* 0x0000019000007945 */ /* 0x000fe40003800000 */
[----:B------:R-:W-:Y:S01]  /*ca70*/  ISETP.GE.AND P0, PT, R4, R16, PT ;  /* 0x000000100400720c */ /* 0x000fe20003f06270 */
[----:B----4-:R3:W4:-:S12]  /*ca80*/  SHFL.IDX PT, R2, R17, 0x2, 0x181f ;  /* 0x00581f0011027f89 */ /* 0x01071800000e0000 */
        /* <DEDUP_REMOVED lines=9> */
[----:B-1--4-:R-:W-:Y:S01]  /*cb20*/  @!P3 IMAD.WIDE R8, R0, 0x2, R2 ;  /* 0x000000020008b825 */ /* 0x012fe200078e0202 */
        /* <DEDUP_REMOVED lines=12> */
.L_x_46:
[----:B------:R-:W-:Y:S05]  /*cbf0*/  BSYNC B0 ;  /* 0x0000000000007941 */ /* 0x000fea0003800000 */
.L_x_45:
[----:B-1----:R-:W-:Y:S01]  /*cc00*/  IADD3 R4, R14, 0x60, RZ ;  /* 0x000000600e047810 */ /* 0x002fe20007ffe0ff */
[----:B------:R1:W2:Y:S03]  /*cc10*/  SHFL.IDX PT, R3, R15, 0x3, 0x181f ;  /* 0x00781f000f037f89 */ /* 0x0002a600000e0000 */
[----:B------:R-:W-:Y:S01]  /*cc20*/  ISETP.GE.AND P0, PT, R4, R16, PT ;  /* 0x000000100400720c */ /* 0x000fe20003f06270 */
[----:B----4-:R1:W4:-:S12]  /*cc30*/  SHFL.IDX PT, R2, R17, 0x3, 0x181f ;  /* 0x00781f0011027f89 */ /* 0x01031800000e0000 */
[----:B------:R-:W-:Y:S05]  /*cc40*/  @P0 EXIT ;  /* 0x000000000000094d */ /* 0x000fea0003800000 */
[----:B------:R-:W-:Y:S02]  /*cc50*/  ISETP.GE.AND P1, PT, R11, c[0x0][0x3c8], PT ;  /* 0x0000f2000b007a0c */ /* 0x000fe40003f26270 */
[----:B------:R-:W-:Y:S02]  /*cc60*/  ISETP.GE.AND P0, PT, R12, c[0x0][0x3c8], PT ;  /* 0x0000f2000c007a0c */ /* 0x000fe40003f06270 */
[----:B------:R-:W-:-:S09]  /*cc70*/  ISETP.GE.AND P2, PT, R0, c[0x0][0x3c8], PT ;  /* 0x0000f20000007a0c */ /* 0x000fd20003f46270 */
[----:B------:R-:W-:Y:S02]  /*cc80*/  @!P1 SHF.R.S32.HI R5, RZ, 0x1f, R11 ;  /* 0x0000001fff059819 */ /* 0x000fe4000001140b */
[----:B------:R-:W-:Y:S02]  /*cc90*/  @!P0 SHF.R.S32.HI R4, RZ, 0x1f, R12 ;  /* 0x0000001fff048819 */ /* 0x000fe4000001140c */
[----:B------:R-:W-:Y:S01]  /*cca0*/  @!P1 LEA.HI R5, R5, R11, RZ, 0x3 ;  /* 0x0000000b05059211 */ /* 0x000fe200078f18ff */
[--C-:B--2-4-:R-:W-:Y:S01]  /*ccb0*/  @!P2 IMAD.WIDE R8, R0, 0x2, R2.reuse ;  /* 0x000000020008a825 */ /* 0x114fe200078e0202 */
[----:B------:R-:W-:Y:S02]  /*ccc0*/  @!P0 LEA.HI R4, R4, R12, RZ, 0x3 ;  /* 0x0000000c04048211 */ /* 0x000fe400078f18ff */
[----:B------:R-:W-:Y:S02]  /*ccd0*/  @!P1 LOP3.LUT R5, R5, 0xfffffff8, RZ, 0xc0, !PT ;  /* 0xfffffff805059812 */ /* 0x000fe400078ec0ff */
[----:B------:R-:W-:Y:S01]  /*cce0*/  @!P0 LOP3.LUT R4, R4, 0xfffffff8, RZ, 0xc0, !PT ;  /* 0xfffffff804048812 */ /* 0x000fe200078ec0ff */
[----:B------:R2:W-:Y:S02]  /*ccf0*/  @!P2 ST.E.128 [R8.64], RZ ;  /* 0x000000ff0800a985 */ /* 0x0005e4000c101d0c */
[----:B------:R-:W-:-:S04]  /*cd00*/  @!P1 IMAD.WIDE R6, R5, 0x2, R2 ;  /* 0x0000000205069825 */ /* 0x000fc800078e0202 */
[----:B------:R-:W-:Y:S01]  /*cd10*/  @!P0 IMAD.WIDE R4, R4, 0x2, R2 ;  /* 0x0000000204048825 */ /* 0x000fe200078e0202 */
[----:B------:R2:W-:Y:S04]  /*cd20*/  @!P1 ST.E.128 [R6.64], RZ ;  /* 0x000000ff06009985 */ /* 0x0005e8000c101d0c */
[----:B------:R2:W-:Y:S01]  /*cd30*/  @!P0 ST.E.128 [R4.64], RZ ;  /* 0x000000ff04008985 */ /* 0x0005e2000c101d0c */
[----:B------:R-:W-:-:S13]  /*cd40*/  ISETP.GE.AND P0, PT, R13, c[0x0][0x3c8], PT ;  /* 0x0000f2000d007a0c */ /* 0x000fda0003f06270 */
[----:B------:R-:W-:Y:S05]  /*cd50*/  @P0 EXIT ;  /* 0x000000000000094d */ /* 0x000fea0003800000 */
[----:B------:R-:W-:-:S04]  /*cd60*/  SHF.R.S32.HI R0, RZ, 0x1f, R13 ;  /* 0x0000001fff007819 */ /* 0x000fc8000001140d */
[----:B------:R-:W-:-:S04]  /*cd70*/  LEA.HI R0, R0, R13, RZ, 0x3 ;  /* 0x0000000d00007211 */ /* 0x000fc800078f18ff */
[----:B------:R-:W-:-:S05]  /*cd80*/  LOP3.LUT R0, R0, 0xfffffff8, RZ, 0xc0, !PT ;  /* 0xfffffff800007812 */ /* 0x000fca00078ec0ff */
[----:B------:R-:W-:-:S05]  /*cd90*/  IMAD.WIDE R2, R0, 0x2, R2 ;  /* 0x0000000200027825 */ /* 0x000fca00078e0202 */
[----:B------:R-:W-:Y:S01]  /*cda0*/  ST.E.128 [R2.64], RZ ;  /* 0x000000ff02007985 */ /* 0x000fe2000c101d0c */
[----:B------:R-:W-:Y:S05]  /*cdb0*/  EXIT ;  /* 0x000000000000794d */ /* 0x000fea0003800000 */
.L_x_47:
        /* <DEDUP_REMOVED lines=12> */
.L_x_3533:


//--------------------- .text._ZN7cutlass13device_kernelIN5flash19enable_sm80_to_sm89INS1_16FlashAttnFwdSm80INS1_25CollectiveMainloopFwdSm80ILi8ELi1ELb0EN4cute5tupleIJNS5_1CILi128EEENS7_ILi32EEENS7_ILi256EEEEEELi256ENS_6half_tEfNS_4arch4Sm80ELb0ELb0ELb1ELb1ELb1ELb1ELb1ELb0EEENS1_21CollectiveEpilogueFwdINS6_IJS8_SA_S9_EEENS6_IJNS7_ILi1EEESI_SI_EEESC_SE_Li256ELb1ELb1ELb0ELb0EEENS1_19SingleTileSchedulerILb1ELb0ELb1ELi128EEEEEEEEEvNT_6ParamsE --------------------------
	.section	.text._ZN7cutlass13device_kernelIN5flash19enable_sm80_to_sm89INS1_16FlashAttnFwdSm80INS1_25CollectiveMainloopFwdSm80ILi8ELi1ELb0EN4cute5tupleIJNS5_1CILi128EEENS7_ILi32EEENS7_ILi256EEEEEELi256ENS_6half_tEfNS_4arch4Sm80ELb0ELb0ELb1ELb1ELb1ELb1ELb1ELb0EEENS1_21CollectiveEpilogueFwdINS6_IJS8_SA_S9_EEENS6_IJNS7_ILi1EEESI_SI_EEESC_SE_Li256ELb1ELb1ELb0ELb0EEENS1_19SingleTileSchedulerILb1ELb0ELb1ELi128EEEEEEEEEvNT_6ParamsE,"ax",@progbits
	.sectioninfo	@"SHI_REGISTERS=248"
	.align	128
.text._ZN7cutlass13device_kernelIN5flash19enable_sm80_to_sm89INS1_16FlashAttnFwdSm80INS1_25CollectiveMainloopFwdSm80ILi8ELi1ELb0EN4cute5tupleIJNS5_1CILi128EEENS7_ILi32EEENS7_ILi256EEEEEELi256ENS_6half_tEfNS_4arch4Sm80ELb0ELb0ELb1ELb1ELb1ELb1ELb1ELb0EEENS1_21CollectiveEpilogueFwdINS6_IJS8_SA_S9_EEENS6_IJNS7_ILi1EEESI_SI_EEESC_SE_Li256ELb1ELb1ELb0ELb0EEENS1_19SingleTileSchedulerILb1ELb0ELb1ELi128EEEEEEEEEvNT_6ParamsE:
        .type           _ZN7cutlass13device_kernelIN5flash19enable_sm80_to_sm89INS1_16FlashAttnFwdSm80INS1_25CollectiveMainloopFwdSm80ILi8ELi1ELb0EN4cute5tupleIJNS5_1CILi128EEENS7_ILi32EEENS7_ILi256EEEEEELi256ENS_6half_tEfNS_4arch4Sm80ELb0ELb0ELb1ELb1ELb1ELb1ELb1ELb0EEENS1_21CollectiveEpilogueFwdINS6_IJS8_SA_S9_EEENS6_IJNS7_ILi1EEESI_SI_EEESC_SE_Li256ELb1ELb1ELb0ELb0EEENS1_19SingleTileSchedulerILb1ELb0ELb1ELi128EEEEEEEEEvNT_6ParamsE,@function
        .size           _ZN7cutlass13device_kernelIN5flash19enable_sm80_to_sm89INS1_16FlashAttnFwdSm80INS1_25CollectiveMainloopFwdSm80ILi8ELi1ELb0EN4cute5tupleIJNS5_1CILi128EEENS7_ILi32EEENS7_ILi256EEEEEELi256ENS_6half_tEfNS_4arch4Sm80ELb0ELb0ELb1ELb1ELb1ELb1ELb1ELb0EEENS1_21CollectiveEpilogueFwdINS6_IJS8_SA_S9_EEENS6_IJNS7_ILi1EEESI_SI_EEESC_SE_Li256ELb1ELb1ELb0ELb0EEENS1_19SingleTileSchedulerILb1ELb0ELb1ELi128EEEEEEEEEvNT_6ParamsE,(.L_x_3534 - _ZN7cutlass13device_kernelIN5flash19enable_sm80_to_sm89INS1_16FlashAttnFwdSm80INS1_25CollectiveMainloopFwdSm80ILi8ELi1ELb0EN4cute5tupleIJNS5_1CILi128EEENS7_ILi32EEENS7_ILi256EEEEEELi256ENS_6half_tEfNS_4arch4Sm80ELb0ELb0ELb1ELb1ELb1ELb1ELb1ELb0EEENS1_21CollectiveEpilogueFwdINS6_IJS8_SA_S9_EEENS6_IJNS7_ILi1EEESI_SI_EEESC_SE_Li256ELb1ELb1ELb0ELb0EEENS1_19SingleTileSchedulerILb1ELb0ELb1ELi128EEEEEEEEEvNT_6ParamsE)
        .other          _ZN7cutlass13device_kernelIN5flash19enable_sm80_to_sm89INS1_16FlashAttnFwdSm80INS1_25CollectiveMainloopFwdSm80ILi8ELi1ELb0EN4cute5tupleIJNS5_1CILi128EEENS7_ILi32EEENS7_ILi256EEEEEELi256ENS_6half_tEfNS_4arch4Sm80ELb0ELb0ELb1ELb1ELb1ELb1ELb1ELb0EEENS1_21CollectiveEpilogueFwdINS6_IJS8_SA_S9_EEENS6_IJNS7_ILi1EEESI_SI_EEESC_SE_Li256ELb1ELb1ELb0ELb0EEENS1_19SingleTileSchedulerILb1ELb0ELb1ELi128EEEEEEEEEvNT_6ParamsE,@"STO_CUDA_ENTRY STV_DEFAULT"
_ZN7cutlass13device_kernelIN5flash19enable_sm80_to_sm89INS1_16FlashAttnFwdSm80INS1_25CollectiveMainloopFwdSm80ILi8ELi1ELb0EN4cute5tupleIJNS5_1CILi128EEENS7_ILi32EEENS7_ILi256EEEEEELi256ENS_6half_tEfNS_4arch4Sm80ELb0ELb0ELb1ELb1ELb1ELb1ELb1ELb0EEENS1_21CollectiveEpilogueFwdINS6_IJS8_SA_S9_EEENS6_IJNS7_ILi1EEESI_SI_EEESC_SE_Li256ELb1ELb1ELb0ELb0EEENS1_19SingleTileSchedulerILb1ELb0ELb1ELi128EEEEEEEEEvNT_6ParamsE:
[----:B------:R-:W-:Y:S02]  /*0000*/  MOV R1, c[0x0][0x28] ;  /* 0x00000a0000017a02 */ /* 0x000fe40000000f00 */
[----:B------:R-:W1:Y:S01]  /*0010*/  S2R R62, SR_TID.X ;  /* 0x00000000003e7919 */ /* 0x000e620000002100 */
[----:B------:R-:W2:Y:S01]  /*0020*/  S2UR UR20, SR_CTAID.Z ;  /* 0x00000000001479c3 */ /* 0x000ea20000002700 */
[----:B------:R-:W-:Y:S02]  /*0030*/  UMOV UR6, 0x4 ;  /* 0x0000000400067882 */ /* 0x000fe40000000000 */
[----:B------:R-:W-:Y:S02]  /*0040*/  ULDC.64 UR4, c[0x0][0x568] ;  /* 0x00015a0000047ab9 */ /* 0x000fe40000000a00 */
[----:B------:R-:W-:-:S03]  /*0050*/  ULDC.64 UR22, c[0x0][0x118] ;  /* 0x0000460000167ab9 */ /* 0x000fc60000000a00 */
[----:B------:R-:W3:Y:S01]  /*0060*/  S2UR UR14, SR_CTAID.X ;  /* 0x00000000000e79c3 */ /* 0x000ee20000002500 */
[----:B-1----:R-:W-:Y:S01]  /*0070*/  SHF.R.U32.HI R0, RZ, 0x5, R62 ;  /* 0x00000005ff007819 */ /* 0x002fe2000001163e */
[----:B--2---:R-:W-:-:S05]  /*0080*/  UIMAD.WIDE UR4, UR20, UR6, UR4 ;  /* 0x00000006140472a5 */ /* 0x004fca000f8e0204 */
[----:B------:R-:W1:Y:S02]  /*0090*/  SHFL.IDX PT, R0, R0, RZ, 0x1f ;  /* 0x00001fff00007589 */ /* 0x000e6400000e0000 */
[----:B-1----:R-:W-:-:S13]  /*00a0*/  ISETP.NE.AND P0, PT, R0, RZ, PT ;  /* 0x000000ff0000720c */ /* 0x002fda0003f05270 */
[----:B------:R-:W-:Y:S05]  /*00b0*/  @!P0 BRA `(.L_x_48) ;  /* 0x000001c000008947 */ /* 0x000fea0003800000 */
[----:B---3--:R-:W-:-:S04]  /*00c0*/  ISETP.NE.U32.AND P0, PT, RZ, c[0x0][0x568], PT ;  /* 0x00015a00ff007a0c */ /* 0x008fc80003f05070 */
[----:B------:R-:W-:-:S13]  /*00d0*/  ISETP.NE.AND.EX P0, PT, RZ, c[0x0][0x56c], PT, P0 ;  /* 0x00015b00ff007a0c */ /* 0x000fda0003f05300 */
[----:B------:R-:W-:Y:S05]  /*00e0*/  @!P0 BRA `(.L_x_49) ;  /* 0x0000005000008947 */ /* 0x000fea0003800000 */
[----:B------:R-:W-:Y:S02]  /*00f0*/  MOV R2, UR4 ;  /* 0x0000000400027c02 */ /* 0x000fe40008000f00 */
[----:B------:R-:W-:-:S05]  /*0100*/  MOV R3, UR5 ;  /* 0x0000000500037c02 */ /* 0x000fca0008000f00 */
[----:B------:R-:W2:Y:S02]  /*0110*/  LDG.E R2, [R2.64] ;  /* 0x0000001602027981 */ /* 0x000ea4000c1e1900 */
[----:B--2---:R1:W2:Y:S02]  /*0120*/  R2UR UR7, R2 ;  /* 0x00000000020773c2 */ /* 0x0042a400000e0000 */
[----:B-12---:R-:W-:Y:S05]  /*0130*/  BRA `(.L_x_50) ;  /* 0x000000e000007947 */ /* 0x006fea0003800000 */
.L_x_49:
        /* <DEDUP_REMOVED lines=11> */
[----:B-1----:R-:W-:Y:S01]  /*01f0*/  UIADD3 UR7, -UR4, UR7, URZ ;  /* 0x0000000704077290 */ /* 0x002fe2000fffe13f */
[----:B------:R-:W-:Y:S05]  /*0200*/  BRA `(.L_x_50) ;  /* 0x0000001000007947 */ /* 0x000fea0003800000 */
.L_x_51:
[----:B------:R-:W-:Y:S02]  /*0210*/  ULDC UR7, c[0x0][0x54c] ;  /* 0x0001530000077ab9 */ /* 0x000fe40000000800 */
.L_x_50:
[----:B------:R-:W-:Y:S02]  /*0220*/  ULDC UR4, c[0x0][0x548] ;  /* 0x0001520000047ab9 */ /* 0x000fe40000000800 */
[----:B------:R-:W-:-:S02]  /*0230*/  USHF.L.U32 UR5, UR14, 0x7, URZ ;  /* 0x000000070e057899 */ /* 0x000fc4000800063f */
[----:B------:R-:W-:-:S04]  /*0240*/  UIMAD UR4, UR7, UR4, URZ ;  /* 0x00000004070472a4 */ /* 0x000fc8000f8e023f */
[----:B------:R-:W-:-:S04]  /*0250*/  UISETP.GE.AND UP0, UPT, UR5, UR4, UPT ;  /* 0x000000040500728c */ /* 0x000fc8000bf06270 */
[----:B------:R-:W-:Y:S01]  /*0260*/  USEL UR20, UR20, 0xffffffff, !UP0 ;  /* 0xffffffff14147887 */ /* 0x000fe2000c000000 */
[----:B------:R-:W-:Y:S05]  /*0270*/  BRA `(.L_x_52) ;  /* 0x000001b000007947 */ /* 0x000fea0003800000 */
.L_x_48:
        /* <DEDUP_REMOVED lines=8> */
.L_x_53:
        /* <DEDUP_REMOVED lines=13> */
.L_x_55:
[----:B------:R-:W-:Y:S02]  /*03d0*/  ULDC UR7, c[0x0][0x54c] ;  /* 0x0001530000077ab9 */ /* 0x000fe40000000800 */
.L_x_54:
[----:B------:R-:W-:Y:S02]  /*03e0*/  ULDC UR4, c[0x0][0x548] ;  /* 0x0001520000047ab9 */ /* 0x000fe40000000800 */
[----:B------:R-:W-:-:S02]  /*03f0*/  USHF.L.U32 UR5, UR14, 0x7, URZ ;  /* 0x000000070e057899 */ /* 0x000fc4000800063f */
[----:B------:R-:W-:-:S04]  /*0400*/  UIMAD UR4, UR7, UR4, URZ ;  /* 0x00000004070472a4 */ /* 0x000fc8000f8e023f */
[----:B------:R-:W-:-:S04]  /*0410*/  UISETP.GE.AND UP0, UPT, UR5, UR4, UPT ;  /* 0x000000040500728c */ /* 0x000fc8000bf06270 */
[----:B------:R-:W-:-:S06]  /*0420*/  USEL UR20, UR20, 0xffffffff, !UP0 ;  /* 0xffffffff14147887 */ /* 0x000fcc000c000000 */
.L_x_52:
[----:B------:R-:W-:-:S13]  /*0430*/  ISETP.LE.AND P0, PT, RZ, UR20, PT ;  /* 0x00000014ff007c0c */ /* 0x000fda000bf03270 */
[----:B------:R-:W-:Y:S05]  /*0440*/  @!P0 EXIT ;  /* 0x000000000000894d */ /* 0x000fea0003800000 */
[----:B------:R-:W-:Y:S01]  /*0450*/  ULDC.64 UR4, c[0x0][0x360] ;  /* 0x0000d80000047ab9 */ /* 0x000fe20000000a00 */
[----:B------:R-:W-:Y:S01]  /*0460*/  ISETP.NE.U32.AND P3, PT, RZ, c[0x0][0x348], PT ;  /* 0x0000d200ff007a0c */ /* 0x000fe20003f65070 */
[----:B------:R-:W-:Y:S02]  /*0470*/  UISETP.NE.U32.AND UP0, UPT, URZ, UR4, UPT ;  /* 0x000000043f00728c */ /* 0x000fe4000bf05070 */
[----:B------:R-:W-:Y:S01]  /*0480*/  ULDC.64 UR8, c[0x0][0x370] ;  /* 0x0000dc0000087ab9 */ /* 0x000fe20000000a00 */
[----:B------:R-:W-:Y:S01]  /*0490*/  ISETP.NE.AND.EX P3, PT, RZ, c[0x0][0x34c], PT, P3 ;  /* 0x0000d300ff007a0c */ /* 0x000fe20003f65330 */
[----:B------:R-:W-:Y:S02]  /*04a0*/  UISETP.NE.AND.EX UP0, UPT, URZ, UR5, UPT, UP0 ;  /* 0x000000053f00728c */ /* 0x000fe4000bf05300 */
[----:B------:R-:W-:Y:S02]  /*04b0*/  UISETP.NE.U32.AND UP1, UPT, URZ, UR8, UPT ;  /* 0x000000083f00728c */ /* 0x000fe4000bf25070 */
[----:B------:R-:W-:-:S02]  /*04c0*/  ULDC.64 UR4, c[0x0][0x360] ;  /* 0x0000d80000047ab9 */ /* 0x000fc40000000a00 */
[----:B------:R-:W-:Y:S01]  /*04d0*/  UISETP.NE.AND.EX UP1, UPT, URZ, UR9, UPT, UP1 ;  /* 0x000000093f00728c */ /* 0x000fe2000bf25310 */
[----:B------:R-:W-:Y:S01]  /*04e0*/  PLOP3.LUT P1, PT, PT, PT, UP0, 0x80, 0x0 ;  /* 0x000000000000781c */ /* 0x000fe20003f2f008 */
[----:B------:R-:W-:Y:S02]  /*04f0*/  ULDC.64 UR10, c[0x0][0x370] ;  /* 0x0000dc00000a7ab9 */ /* 0x000fe40000000a00 */
[----:B------:R-:W-:Y:S02]  /*0500*/  ULDC.64 UR8, c[0x0][0x348] ;  /* 0x0000d20000087ab9 */ /* 0x000fe40000000a00 */
[----:B------:R-:W-:Y:S01]  /*0510*/  @UP0 UIMAD.WIDE UR4, UR20, UR6, UR4 ;  /* 0x00000006140402a5 */ /* 0x000fe2000f8e0204 */
[----:B------:R-:W-:Y:S01]  /*0520*/  PLOP3.LUT P2, PT, PT, PT, UP1, 0x80, 0x0 ;  /* 0x000000000000781c */ /* 0x000fe20003f4f018 */
[----:B------:R-:W-:Y:S01]  /*0530*/  UIMAD.WIDE UR8, UR20, UR6, UR8 ;  /* 0x00000006140872a5 */ /* 0x000fe2000f8e0208 */
[----:B------:R-:W-:Y:S02]  /*0540*/  ISETP.NE.U32.AND P4, PT, RZ, c[0x0][0x350], PT ;  /* 0x0000d400ff007a0c */ /* 0x000fe40003f85070 */
[----:B------:R-:W-:Y:S01]  /*0550*/  @UP1 UIMAD.WIDE UR10, UR20, UR6, UR10 ;  /* 0x00000006140a12a5 */ /* 0x000fe2000f8e020a */
[----:B------:R-:W-:Y:S01]  /*0560*/  IMAD.U32 R6, RZ, RZ, UR4 ;  /* 0x00000004ff067e24 */ /* 0x000fe2000f8e00ff */
[----:B------:R-:W-:Y:S01]  /*0570*/  MOV R7, UR5 ;  /* 0x0000000500077c02 */ /* 0x000fe20008000f00 */
[----:B------:R-:W-:Y:S01]  /*0580*/  ULDC.64 UR4, c[0x0][0x358] ;  /* 0x0000d60000047ab9 */ /* 0x000fe20000000a00 */
[----:B------:R-:W-:Y:S01]  /*0590*/  IMAD.U32 R10, RZ, RZ, UR8 ;  /* 0x00000008ff0a7e24 */ /* 0x000fe2000f8e00ff */
[----:B------:R-:W-:Y:S01]  /*05a0*/  UISETP.NE.U32.AND UP2, UPT, URZ, UR4, UPT ;  /* 0x000000043f00728c */ /* 0x000fe2000bf45070 */
[----:B------:R-:W-:Y:S01]  /*05b0*/  IMAD.U32 R11, RZ, RZ, UR9 ;  /* 0x00000009ff0b7e24 */ /* 0x000fe2000f8e00ff */
[----:B------:R-:W-:Y:S01]  /*05c0*/  ISETP.NE.AND.EX P4, PT, RZ, c[0x0][0x354], PT, P4 ;  /* 0x0000d500ff007a0c */ /* 0x000fe20003f85340 */
[----:B------:R-:W-:Y:S01]  /*05d0*/  IMAD.U32 R4, RZ, RZ, UR10 ;  /* 0x0000000aff047e24 */ /* 0x000fe2000f8e00ff */
[----:B------:R-:W-:Y:S01]  /*05e0*/  UISETP.NE.AND.EX UP2, UPT, URZ, UR5, UPT, UP2 ;  /* 0x000000053f00728c */ /* 0x000fe2000bf45320 */
[----:B------:R-:W-:Y:S01]  /*05f0*/  IMAD.U32 R5, RZ, RZ, UR11 ;  /* 0x0000000bff057e24 */ /* 0x000fe2000f8e00ff */
[----:B------:R-:W-:Y:S01]  /*0600*/  ULDC.64 UR8, c[0x0][0x350] ;  /* 0x0000d40000087ab9 */ /* 0x000fe20000000a00 */
[----:B------:R1:W2:Y:S01]  /*0610*/  @P1 LDG.E R0, [R6.64] ;  /* 0x0000001606001981 */ /* 0x0002a2000c1e1900 */
[----:B------:R-:W-:-:S02]  /*0620*/  ULDC.64 UR4, c[0x0][0x358] ;  /* 0x0000d60000047ab9 */ /* 0x000fc40000000a00 */
[----:B------:R-:W-:Y:S01]  /*0630*/  PLOP3.LUT P0, PT, PT, PT, UP2, 0x80, 0x0 ;  /* 0x000000000000781c */ /* 0x000fe20003f0f028 */
[----:B------:R-:W-:Y:S01]  /*0640*/  UIMAD.WIDE UR8, UR20, UR6, UR8 ;  /* 0x00000006140872a5 */ /* 0x000fe2000f8e0208 */
[----:B------:R-:W3:Y:S01]  /*0650*/  @P2 LDG.E R4, [R4.64] ;  /* 0x0000001604042981 */ /* 0x000ee2000c1e1900 */
[----:B------:R-:W-:Y:S01]  /*0660*/  UIMAD.WIDE UR4, UR20, UR6, UR4 ;  /* 0x00000006140472a5 */ /* 0x000fe2000f8e0204 */
[----:B------:R-:W-:Y:S01]  /*0670*/  MOV R73, RZ ;  /* 0x000000ff00497202 */ /* 0x000fe20000000f00 */
[----:B------:R-:W-:Y:S01]  /*0680*/  IMAD.MOV.U32 R2, RZ, RZ, RZ ;  /* 0x000000ffff027224 */ /* 0x000fe200078e00ff */
[----:B------:R-:W4:Y:S01]  /*0690*/  @P3 LDG.E R3, [R10.64] ;  /* 0x000000160a033981 */ /* 0x000f22000c1e1900 */
[----:B------:R-:W-:Y:S01]  /*06a0*/  IMAD.U32 R8, RZ, RZ, UR8 ;  /* 0x00000008ff087e24 */ /* 0x000fe2000f8e00ff */
[----:B------:R-:W-:-:S05]  /*06b0*/  MOV R9, UR9 ;  /* 0x0000000900097c02 */ /* 0x000fca0008000f00 */
[----:B------:R2:W5:Y:S01]  /*06c0*/  @P4 LDG.E R73, [R8.64] ;  /* 0x0000001608494981 */ /* 0x000562000c1e1900 */
[----:B-1----:R-:W-:Y:S01]  /*06d0*/  IMAD.U32 R6, RZ, RZ, UR4 ;  /* 0x00000004ff067e24 */ /* 0x002fe2000f8e00ff */
[----:B------:R-:W-:-:S05]  /*06e0*/  MOV R7, UR5 ;  /* 0x0000000500077c02 */ /* 0x000fca0008000f00 */
[----:B------:R1:W5:Y:S01]  /*06f0*/  @P0 LDG.E R2, [R6.64] ;  /* 0x0000001606020981 */ /* 0x000362000c1e1900 */
[----:B------:R-:W1:Y:S01]  /*0700*/  S2UR UR13, SR_CTAID.Y ;  /* 0x00000000000d79c3 */ /* 0x000e620000002600 */
[----:B------:R-:W-:Y:S02]  /*0710*/  UMOV UR15, URZ ;  /* 0x0000003f000f7c82 */ /* 0x000fe40008000000 */
[----:B------:R-:W-:Y:S02]  /*0720*/  ULDC UR19, c[0x0][0x168] ;  /* 0x00005a0000137ab9 */ /* 0x000fe40000000800 */
[----:B------:R-:W-:Y:S02]  /*0730*/  UMOV UR16, URZ ;  /* 0x0000003f00107c82 */ /* 0x000fe40008000000 */
[----:B------:R-:W-:Y:S02]  /*0740*/  ULDC UR4, c[0x0][0x2ac] ;  /* 0x0000ab0000047ab9 */ /* 0x000fe40000000800 */
[----:B------:R-:W-:-:S02]  /*0750*/  ULDC UR18, c[0x0][0x1d0] ;  /* 0x0000740000127ab9 */ /* 0x000fc40000000800 */
[----:B------:R-:W-:Y:S02]  /*0760*/  UIMAD UR18, UR4, UR18, URZ ;  /* 0x00000012041272a4 */ /* 0x000fe4000f8e023f */
[----:B------:R-:W-:Y:S02]  /*0770*/  ULDC UR17, c[0x0][0x228] ;  /* 0x00008a0000117ab9 */ /* 0x000fe40000000800 */
[----:B-1----:R-:W-:Y:S01]  /*0780*/  USHF.R.S32.HI UR12, URZ, 0x1f, UR13 ;  /* 0x0000001f3f0c7899 */ /* 0x002fe2000801140d */
[----:B--2---:R1:W2:Y:S08]  /*0790*/  @P1 R2UR UR19, R0 ;  /* 0x00000000001313c2 */ /* 0x0042b000000e0000 */
[----:B---3--:R1:W3:Y:S08]  /*07a0*/  @P2 R2UR UR15, R4 ;  /* 0x00000000040f23c2 */ /* 0x0082f000000e0000 */
[----:B----4-:R1:W4:Y:S01]  /*07b0*/  @P3 R2UR UR16, R3 ;  /* 0x00000000031033c2 */ /* 0x01032200000e0000 */
[----:B------:R-:W-:Y:S05]  /*07c0*/  @P1 BRA `(.L_x_56) ;  /* 0x0000006000001947 */ /* 0x000fea0003800000 */
[----:B------:R-:W-:Y:S05]  /*07d0*/  @!P3 BRA `(.L_x_56) ;  /* 0x000000500000b947 */ /* 0x000fea0003800000 */
[----:B-1--4-:R-:W4:Y:S04]  /*07e0*/  LDG.E R0, [R10.64] ;  /* 0x000000160a007981 */ /* 0x012f28000c1e1900 */
[----:B---3--:R-:W3:Y:S01]  /*07f0*/  LDG.E R3, [R10.64+0x4] ;  /* 0x000004160a037981 */ /* 0x008ee2000c1e1900 */
[----:B--2-4-:R-:W1:Y:S08]  /*0800*/  R2UR UR19, R0 ;  /* 0x00000000001373c2 */ /* 0x014e7000000e0000 */
[----:B---3--:R-:W1:Y:S02]  /*0810*/  R2UR UR4, R3 ;  /* 0x00000000030473c2 */ /* 0x008e6400000e0000 */
[----:B-1----:R-:W-:-:S06]  /*0820*/  UIADD3 UR19, -UR19, UR4, URZ ;  /* 0x0000000413137290 */ /* 0x002fcc000fffe13f */
.L_x_56:
[----:B------:R-:W-:-:S04]  /*0830*/  ISETP.NE.U32.AND P1, PT, RZ, c[0x0][0x368], PT ;  /* 0x0000da00ff007a0c */ /* 0x000fc80003f25070 */
[----:B------:R-:W-:-:S13]  /*0840*/  ISETP.NE.AND.EX P1, PT, RZ, c[0x0][0x36c], PT, P1 ;  /* 0x0000db00ff007a0c */ /* 0x000fda0003f25310 */
[----:B------:R-:W-:Y:S05]  /*0850*/  @!P1 BRA `(.L_x_57) ;  /* 0x0000007000009947 */ /* 0x000fea0003800000 */
[----:B------:R-:W-:Y:S02]  /*0860*/  ULDC.64 UR4, c[0x0][0x368] ;  /* 0x0000da0000047ab9 */ /* 0x000fe40000000a00 */
[----:B------:R-:W-:-:S06]  /*0870*/  UIMAD.WIDE UR4, UR20, UR6, UR4 ;  /* 0x00000006140472a5 */ /* 0x000fcc000f8e0204 */
[----:B-1----:R-:W-:Y:S02]  /*0880*/  MOV R4, UR4 ;  /* 0x0000000400047c02 */ /* 0x002fe40008000f00 */
[----:B------:R-:W-:-:S05]  /*0890*/  MOV R5, UR5 ;  /* 0x0000000500057c02 */ /* 0x000fca0008000f00 */
[----:B----4-:R-:W4:Y:S02]  /*08a0*/  LDG.E R0, [R4.64] ;  /* 0x0000001604007981 */ /* 0x010f24000c1e1900 */
[----:B----4-:R1:W4:Y:S01]  /*08b0*/  R2UR UR18, R0 ;  /* 0x00000000001273c2 */ /* 0x01032200000e0000 */
[----:B------:R-:W-:Y:S05]  /*08c0*/  BRA `(.L_x_58) ;  /* 0x0000006000007947 */ /* 0x000fea0003800000 */
.L_x_57:
[----:B------:R-:W-:Y:S05]  /*08d0*/  @!P4 BRA `(.L_x_58) ;  /* 0x000000500000c947 */ /* 0x000fea0003800000 */
[----:B-1--4-:R-:W4:Y:S04]  /*08e0*/  LDG.E R0, [R8.64] ;  /* 0x0000001608007981 */ /* 0x012f28000c1e1900 */
[----:B---3--:R-:W3:Y:S01]  /*08f0*/  LDG.E R3, [R8.64+0x4] ;  /* 0x0000041608037981 */ /* 0x008ee2000c1e1900 */
[----:B----4-:R-:W1:Y:S08]  /*0900*/  R2UR UR18, R0 ;  /* 0x00000000001273c2 */ /* 0x010e7000000e0000 */
[----:B---3--:R-:W1:Y:S02]  /*0910*/  R2UR UR4, R3 ;  /* 0x00000000030473c2 */ /* 0x008e6400000e0000 */
[----:B-1----:R-:W-:-:S06]  /*0920*/  UIADD3 UR18, -UR18, UR4, URZ ;  /* 0x0000000412127290 */ /* 0x002fcc000fffe13f */
.L_x_58:
[----:B-1--4-:R-:W4:Y:S01]  /*0930*/  @P0 LDG.E R0, [R6.64] ;  /* 0x0000001606000981 */ /* 0x012f22000c1e1900 */
[----:B------:R-:W-:-:S03]  /*0940*/  ULDC.64 UR4, c[0x0][0x378] ;  /* 0x0000de0000047ab9 */ /* 0x000fc60000000a00 */
[----:B---3--:R-:W3:Y:S01]  /*0950*/  @P0 LDG.E R3, [R6.64+0x4] ;  /* 0x0000041606030981 */ /* 0x008ee2000c1e1900 */
[----:B------:R-:W-:Y:S01]  /*0960*/  UISETP.NE.U32.AND UP0, UPT, URZ, UR4, UPT ;  /* 0x000000043f00728c */ /* 0x000fe2000bf05070 */
[----:B------:R-:W-:-:S03]  /*0970*/  IMAD.U32 R63, RZ, RZ, UR18 ;  /* 0x00000012ff3f7e24 */ /* 0x000fc6000f8e00ff */
[----:B------:R-:W-:-:S03]  /*0980*/  UISETP.NE.AND.EX UP0, UPT, URZ, UR5, UPT, UP0 ;  /* 0x000000053f00728c */ /* 0x000fc6000bf05300 */
[----:B------:R-:W-:-:S03]  /*0990*/  ULDC.64 UR4, c[0x0][0x378] ;  /* 0x0000de0000047ab9 */ /* 0x000fc60000000a00 */
[----:B------:R-:W-:-:S05]  /*09a0*/  PLOP3.LUT P1, PT, PT, PT, UP0, 0x80, 0x0 ;  /* 0x000000000000781c */ /* 0x000fca0003f2f008 */
[----:B------:R-:W-:-:S06]  /*09b0*/  @UP0 UIMAD.WIDE UR4, UR20, UR6, UR4 ;  /* 0x00000006140402a5 */ /* 0x000fcc000f8e0204 */
[----:B------:R-:W-:Y:S01]  /*09c0*/  MOV R4, UR4 ;  /* 0x0000000400047c02 */ /* 0x000fe20008000f00 */
[----:B------:R-:W-:-:S05]  /*09d0*/  IMAD.U32 R5, RZ, RZ, UR5 ;  /* 0x00000005ff057e24 */ /* 0x000fca000f8e00ff */
[----:B------:R1:W5:Y:S01]  /*09e0*/  @P1 LDG.E R63, [R4.64] ;  /* 0x00000016043f1981 */ /* 0x000362000c1e1900 */
[----:B------:R-:W-:-:S04]  /*09f0*/  UIADD3 UR5, -UR15, UR18, URZ ;  /* 0x000000120f057290 */ /* 0x000fc8000fffe13f */
[----:B------:R-:W-:-:S04]  /*0a00*/  UIADD3 UR8, -UR5, URZ, URZ ;  /* 0x0000003f05087290 */ /* 0x000fc8000fffe13f */
[----:B------:R-:W-:-:S04]  /*0a10*/  UISETP.LT.AND UP1, UPT, URZ, UR8, UPT ;  /* 0x000000083f00728c */ /* 0x000fc8000bf21270 */
[----:B------:R-:W-:Y:S01]  /*0a20*/  USEL UR8, URZ, UR8, !UP1 ;  /* 0x000000083f087287 */ /* 0x000fe2000c800000 */
[----:B----4-:R-:W4:Y:S08]  /*0a30*/  @P0 R2UR UR4, R0 ;  /* 0x00000000000403c2 */ /* 0x010f3000000e0000 */
[----:B---3--:R-:W4:Y:S02]  /*0a40*/  @P0 R2UR UR7, R3 ;  /* 0x00000000030703c2 */ /* 0x008f2400000e0000 */
[----:B----4-:R-:W-:-:S04]  /*0a50*/  @UP2 UIADD3 UR17, -UR4, UR7, URZ ;  /* 0x0000000704112290 */ /* 0x010fc8000fffe13f */
[----:B------:R-:W-:-:S04]  /*0a60*/  UIADD3 UR11, UR5, UR17, URZ ;  /* 0x00000011050b7290 */ /* 0x000fc8000fffe03f */
[----:B------:R-:W-:-:S04]  /*0a70*/  UIADD3 UR4, UR11, 0x1f, URZ ;  /* 0x0000001f0b047890 */ /* 0x000fc8000fffe03f */
[----:B------:R-:W-:-:S04]  /*0a80*/  USHF.R.S32.HI UR10, URZ, 0x1f, UR4 ;  /* 0x0000001f3f0a7899 */ /* 0x000fc80008011404 */
[----:B------:R-:W-:-:S04]  /*0a90*/  ULEA.HI UR10, UR10, UR4, URZ, 0x5 ;  /* 0x000000040a0a7291 */ /* 0x000fc8000f8f283f */
[----:B------:R-:W-:-:S04]  /*0aa0*/  ULOP3.LUT UR9, UR10, 0xffffffe0, URZ, 0xc0, !UPT ;  /* 0xffffffe00a097892 */ /* 0x000fc8000f8ec03f */
[----:B------:R-:W-:-:S04]  /*0ab0*/  UIADD3 UR5, -UR5, UR9, URZ ;  /* 0x0000000905057290 */ /* 0x000fc8000fffe13f */
[----:B------:R-:W-:-:S04]  /*0ac0*/  UISETP.LT.AND UP0, UPT, UR5, UR17, UPT ;  /* 0x000000110500728c */ /* 0x000fc8000bf01270 */
[----:B------:R-:W-:-:S04]  /*0ad0*/  USEL UR5, UR5, UR17, UP0 ;  /* 0x0000001105057287 */ /* 0x000fc80008000000 */
[----:B------:R-:W-:Y:S02]  /*0ae0*/  UISETP.GT.AND UP0, UPT, UR5, UR8, UPT ;  /* 0x000000080500728c */ /* 0x000fe4000bf04270 */
[----:B------:R-:W-:-:S07]  /*0af0*/  USHF.R.U32.HI UR8, URZ, 0x5, UR8 ;  /* 0x000000053f087899 */ /* 0x000fce0008011608 */
[----:B------:R-:W-:Y:S02]  /*0b00*/  UMOV UR7, UR8 ;  /* 0x0000000800077c82 */ /* 0x000fe40008000000 */
[----:B------:R-:W-:-:S04]  /*0b10*/  @UP0 UIADD3 UR5, UR5, 0x1f, URZ ;  /* 0x0000001f05050890 */ /* 0x000fc8000fffe03f */
[----:B------:R-:W-:-:S04]  /*0b20*/  @UP0 USHF.R.S32.HI UR4, URZ, 0x1f, UR5 ;  /* 0x0000001f3f040899 */ /* 0x000fc80008011405 */
[----:B------:R-:W-:-:S04]  /*0b30*/  @UP0 ULEA.HI UR4, UR4, UR5, URZ, 0x5 ;  /* 0x0000000504040291 */ /* 0x000fc8000f8f283f */
[----:B------:R-:W-:-:S04]  /*0b40*/  @UP0 USHF.R.S32.HI UR7, URZ, 0x5, UR4 ;  /* 0x000000053f070899 */ /* 0x000fc80008011404 */
[----:B------:R-:W-:-:S06]  /*0b50*/  UISETP.GT.AND UP0, UPT, UR7, UR8, UPT ;  /* 0x000000080700728c */ /* 0x000fcc000bf04270 */
[----:B------:R-:W-:-:S13]  /*0b60*/  PLOP3.LUT P0, PT, PT, PT, UP0, 0x80, 0x0 ;  /* 0x000000000000781c */ /* 0x000fda0003f0f008 */
[----:B------:R-:W-:Y:S05]  /*0b70*/  @!P0 BRA `(.L_x_59) ;  /* 0x00003dc000008947 */ /* 0x000fea0003800000 */
[----:B-1----:R-:W-:Y:S02]  /*0b80*/  ULDC.64 UR4, c[0x0][0x340] ;  /* 0x0000d00000047ab9 */ /* 0x002fe40000000a00 */
        /* <DEDUP_REMOVED lines=8> */
[----:B------:R-:W-:Y:S02]  /*0c10*/  UIADD3 UR26, UR7, -0x1, URZ ;  /* 0xffffffff071a7890 */ /* 0x000fe4000fffe03f */
[----:B------:R-:W-:Y:S01]  /*0c20*/  ULDC.64 UR4, c[0x0][0x240] ;  /* 0x0000900000047ab9 */ /* 0x000fe20000000a00 */
[----:B------:R1:W3:Y:S01]  /*0c30*/  @P1 LDG.E R4, [R8.64] ;  /* 0x0000001608041981 */ /* 0x0002e2000c1e1900 */
[----:B------:R-:W-:Y:S01]  /*0c40*/  LEA.HI R5, R7, R62, RZ, 0x3 ;  /* 0x0000003e07057211 */ /* 0x000fe200078f18ff */
[----:B------:R-:W-:Y:S01]  /*0c50*/  UMOV UR25, 0x5 ;  /* 0x0000000500197882 */ /* 0x000fe20000000000 */
[----:B------:R-:W-:Y:S01]  /*0c60*/  IMAD.U32 R116, RZ, RZ, UR13 ;  /* 0x0000000dff747e24 */ /* 0x000fe2000f8e00ff */
[----:B------:R-:W-:Y:S01]  /*0c70*/  ULDC.64 UR6, c[0x0][0x238] ;  /* 0x00008e0000067ab9 */ /* 0x000fe20000000a00 */
[----:B------:R-:W-:Y:S01]  /*0c80*/  SHF.R.S32.HI R105, RZ, 0x3, R5 ;  /* 0x00000003ff697819 */ /* 0x000fe20000011405 */
[----:B------:R-:W-:Y:S01]  /*0c90*/  UIMAD UR4, UR12, UR4, URZ ;  /* 0x000000040c0472a4 */ /* 0x000fe2000f8e023f */
[----:B------:R-:W-:Y:S01]  /*0ca0*/  LOP3.LUT R5, R5, 0xfffffff8, RZ, 0xc0, !PT ;  /* 0xfffffff805057812 */ /* 0x000fe200078ec0ff */
[----:B------:R-:W-:Y:S01]  /*0cb0*/  USHF.L.U64.HI UR21, UR6, UR25, UR7 ;  /* 0x0000001906157299 */ /* 0x000fe20008010207 */
[----:B------:R-:W-:Y:S01]  /*0cc0*/  SHF.R.S32.HI R3, RZ, 0x1f, R105 ;  /* 0x0000001fff037819 */ /* 0x000fe20000011469 */
[----:B------:R-:W-:Y:S01]  /*0cd0*/  USHF.L.U32 UR24, UR6, 0x5, URZ ;  /* 0x0000000506187899 */ /* 0x000fe2000800063f */
[C---:B-----5:R-:W-:Y:S01]  /*0ce0*/  IADD3 R118, P0, R105.reuse, R2, RZ ;  /* 0x0000000269767210 */ /* 0x060fe20007f1e0ff */
[----:B------:R-:W-:Y:S01]  /*0cf0*/  IMAD.IADD R0, R62, 0x1, -R5 ;  /* 0x000000013e007824 */ /* 0x000fe200078e0a05 */
[----:B------:R-:W-:Y:S01]  /*0d00*/  IADD3 R77, -R105, UR17, RZ ;  /* 0x00000011694d7c10 */ /* 0x000fe2000fffe1ff */
[----:B------:R-:W-:Y:S01]  /*0d10*/  USHF.R.S32.HI UR6, URZ, 0x1f, UR20 ;  /* 0x0000001f3f067899 */ /* 0x000fe20008011414 */
[----:B------:R-:W-:Y:S01]  /*0d20*/  LEA.HI.X.SX32 R119, R2, R3, 0x1, P0 ;  /* 0x0000000302777211 */ /* 0x000fe200000f0eff */
[C---:B------:R-:W-:Y:S01]  /*0d30*/  IMAD.SHL.U32 R16, R0.reuse, 0x8, RZ ;  /* 0x0000000800107824 */ /* 0x040fe200078e00ff */
[----:B------:R-:W-:Y:S01]  /*0d40*/  UIMAD UR7, UR13, UR5, UR4 ;  /* 0x000000050d0772a4 */ /* 0x000fe2000f8e0204 */
[----:B------:R-:W-:Y:S01]  /*0d50*/  IMAD.SHL.U32 R14, R0, 0x4, RZ ;  /* 0x00000004000e7824 */ /* 0x000fe200078e00ff */
[----:B------:R-:W-:Y:S01]  /*0d60*/  LEA.HI R100, R7, R62, RZ, 0x6 ;  /* 0x0000003e07647211 */ /* 0x000fe200078f30ff */
[----:B------:R-:W-:Y:S01]  /*0d70*/  IMAD.U32 R2, RZ, RZ, UR26 ;  /* 0x0000001aff027e24 */ /* 0x000fe2000f8e00ff */
[----:B------:R-:W-:Y:S01]  /*0d80*/  SHF.R.S32.HI R17, RZ, 0x1f, R16 ;  /* 0x0000001fff117819 */ /* 0x000fe20000011410 */
[----:B------:R-:W-:Y:S01]  /*0d90*/  USEL UR31, UR20, URZ, !UP2 ;  /* 0x0000003f141f7287 */ /* 0x000fe2000d000000 */
[----:B------:R-:W-:Y:S01]  /*0da0*/  IADD3 R12, R14, 0x40, RZ ;  /* 0x000000400e0c7810 */ /* 0x000fe20007ffe0ff */
[----:B------:R-:W-:Y:S01]  /*0db0*/  IMAD R5, R2, -0x20, R77 ;  /* 0xffffffe002057824 */ /* 0x000fe200078e024d */
[----:B------:R-:W-:Y:S01]  /*0dc0*/  USEL UR30, UR6, URZ, !UP2 ;  /* 0x0000003f061e7287 */ /* 0x000fe2000d000000 */
[----:B-1----:R-:W-:Y:S01]  /*0dd0*/  IMAD R9, R119, c[0x0][0x238], RZ ;  /* 0x00008e0077097a24 */ /* 0x002fe200078e02ff */
[----:B------:R-:W-:Y:S01]  /*0de0*/  ULDC.64 UR4, c[0x0][0x248] ;  /* 0x0000920000047ab9 */ /* 0x000fe20000000a00 */
[----:B------:R-:W-:Y:S01]  /*0df0*/  IMAD.IADD R11, R14, 0x1, R12 ;  /* 0x000000010e0b7824 */ /* 0x000fe200078e020c */
[----:B------:R-:W-:Y:S01]  /*0e00*/  ISETP.GT.AND P3, PT, R5, RZ, PT ;  /* 0x000000ff0500720c */ /* 0x000fe20003f64270 */
[----:B------:R-:W-:Y:S01]  /*0e10*/  IMAD R2, R118, c[0x0][0x23c], R9 ;  /* 0x00008f0076027a24 */ /* 0x000fe200078e0209 */
[----:B------:R-:W-:Y:S01]  /*0e20*/  ISETP.GE.AND P2, PT, R16, c[0x0][0x1d4], PT ;  /* 0x0000750010007a0c */ /* 0x000fe20003f46270 */
[----:B------:R-:W-:Y:S01]  /*0e30*/  IMAD.WIDE.U32 R8, R118, c[0x0][0x238], R16 ;  /* 0x00008e0076087a25 */ /* 0x000fe200078e0010 */
[----:B------:R-:W-:Y:S01]  /*0e40*/  ISETP.GE.AND P0, PT, R11, c[0x0][0x1d4], PT ;  /* 0x000075000b007a0c */ /* 0x000fe20003f06270 */
[----:B------:R-:W-:Y:S01]  /*0e50*/  UIMAD UR4, UR30, UR4, URZ ;  /* 0x000000041e0472a4 */ /* 0x000fe2000f8e023f */
[C---:B------:R-:W-:Y:S01]  /*0e60*/  IADD3 R104, R16.reuse, 0x80, RZ ;  /* 0x0000008010687810 */ /* 0x040fe20007ffe0ff */
[----:B------:R-:W-:Y:S01]  /*0e70*/  IMAD.IADD R9, R9, 0x1, R2 ;  /* 0x0000000109097824 */ /* 0x000fe200078e0202 */
[----:B------:R-:W-:Y:S01]  /*0e80*/  SEL R2, RZ, 0xffffffff, P0 ;  /* 0xffffffffff027807 */ /* 0x000fe20000000000 */
[----:B------:R-:W-:Y:S01]  /*0e90*/  IMAD.SHL.U32 R103, R105, 0x40, RZ ;  /* 0x0000004069677824 */ /* 0x000fe200078e00ff */
[----:B------:R-:W-:Y:S01]  /*0ea0*/  IADD3 R102, R16, 0xc0, RZ ;  /* 0x000000c010667810 */ /* 0x000fe20007ffe0ff */
[----:B------:R-:W-:Y:S01]  /*0eb0*/  IMAD.WIDE.U32 R116, R116, c[0x0][0x240], R8 ;  /* 0x0000900074747a25 */ /* 0x000fe200078e0008 */
[----:B------:R-:W-:Y:S01]  /*0ec0*/  SEL R5, RZ, 0x1, P2 ;  /* 0x00000001ff057807 */ /* 0x000fe20001000000 */
[----:B------:R-:W-:Y:S01]  /*0ed0*/  UIMAD UR5, UR31, UR5, UR4 ;  /* 0x000000051f0572a4 */ /* 0x000fe2000f8e0204 */
[----:B------:R-:W-:Y:S01]  /*0ee0*/  LOP3.LUT R103, R103, 0x1c0, RZ, 0xc0, !PT ;  /* 0x000001c067677812 */ /* 0x000fe200078ec0ff */
[----:B------:R-:W-:Y:S01]  /*0ef0*/  IMAD.SHL.U32 R100, R100, 0x8, RZ ;  /* 0x0000000864647824 */ /* 0x000fe200078e00ff */
[----:B------:R-:W-:Y:S01]  /*0f00*/  IADD3 R117, R117, UR7, RZ ;  /* 0x0000000775757c10 */ /* 0x000fe2000fffe0ff */
[----:B------:R-:W-:Y:S01]  /*0f10*/  IMAD.U32 R114, RZ, RZ, UR31 ;  /* 0x0000001fff727e24 */ /* 0x000fe2000f8e00ff */
[----:B------:R-:W-:Y:S01]  /*0f20*/  LOP3.LUT R99, R103, 0x38, R16, 0xf8, !PT ;  /* 0x0000003867637812 */ /* 0x000fe200078ef810 */
[----:B------:R-:W-:Y:S01]  /*0f30*/  IMAD.SHL.U32 R2, R2, 0x2, RZ ;  /* 0x0000000202027824 */ /* 0x000fe200078e00ff */
[----:B------:R-:W-:Y:S01]  /*0f40*/  LOP3.LUT R100, R100, 0xfffffe00, RZ, 0xc0, !PT ;  /* 0xfffffe0064647812 */ /* 0x000fe200078ec0ff */
[----:B------:R-:W-:Y:S01]  /*0f50*/  IMAD.WIDE.U32 R116, R114, c[0x0][0x248], R116 ;  /* 0x0000920072747a25 */ /* 0x000fe200078e0074 */
[----:B------:R-:W-:Y:S01]  /*0f60*/  SHF.R.U32.HI R101, RZ, 0x3, R103 ;  /* 0x00000003ff657819 */ /* 0x000fe20000011667 */
[----:B------:R-:W-:Y:S01]  /*0f70*/  BSSY B0, `(.L_x_60) ;  /* 0x0000028000007945 */ /* 0x000fe20003800000 */
[----:B------:R-:W-:Y:S01]  /*0f80*/  ISETP.GE.AND P0, PT, R102, c[0x0][0x1d4], PT ;  /* 0x0000750066007a0c */ /* 0x000fe20003f06270 */
[----:B------:R-:W-:Y:S01]  /*0f90*/  IMAD.U32 R98, RZ, RZ, UR26 ;  /* 0x0000001aff627e24 */ /* 0x000fe2000f8e00ff */
[----:B------:R-:W-:-:S02]  /*0fa0*/  LOP3.LUT R2, R2, 0x2, R5, 0xe2, !PT ;  /* 0x0000000202027812 */ /* 0x000fc400078ee205 */
[----:B------:R-:W-:Y:S02]  /*0fb0*/  LOP3.LUT R99, R100, R99, R101, 0xf6, !PT ;  /* 0x0000006364637212 */ /* 0x000fe400078ef665 */
[----:B------:R-:W-:Y:S02]  /*0fc0*/  SEL R94, RZ, 0x8, P0 ;  /* 0x00000008ff5e7807 */ /* 0x000fe40000000000 */
[----:B------:R-:W-:Y:S01]  /*0fd0*/  IADD3 R121, R117, UR5, RZ ;  /* 0x0000000575797c10 */ /* 0x000fe2000fffe0ff */
[----:B------:R-:W-:Y:S01]  /*0fe0*/  IMAD.SHL.U32 R99, R99, 0x2, RZ ;  /* 0x0000000263637824 */ /* 0x000fe200078e00ff */
[----:B---3--:R-:W1:Y:S01]  /*0ff0*/  @P1 R2UR UR28, R4 ;  /* 0x00000000041c13c2 */ /* 0x008e6200000e0000 */
[----:B------:R-:W-:-:S04]  /*1000*/  ISETP.GE.AND P1, PT, R104, c[0x0][0x1d4], PT ;  /* 0x0000750068007a0c */ /* 0x000fc80003f26270 */
[----:B------:R-:W-:-:S04]  /*1010*/  SEL R5, RZ, 0x4, P1 ;  /* 0x00000004ff057807 */ /* 0x000fc80000800000 */
[----:B------:R-:W-:Y:S01]  /*1020*/  LOP3.LUT R94, R94, R2, R5, 0xfe, !PT ;  /* 0x000000025e5e7212 */ /* 0x000fe200078efe05 */
[----:B-1----:R-:W-:-:S03]  /*1030*/  @UP0 USHF.R.S32.HI UR29, URZ, 0x1f, UR28 ;  /* 0x0000001f3f1d0899 */ /* 0x002fc6000801141c */
[----:B------:R-:W-:-:S04]  /*1040*/  @!UP0 UMOV UR28, UR20 ;  /* 0x00000014001c8c82 */ /* 0x000fc80008000000 */
[----:B------:R-:W-:Y:S01]  /*1050*/  @!UP0 UMOV UR29, UR6 ;  /* 0x00000006001d8c82 */ /* 0x000fe20008000000 */
[----:B------:R-:W-:Y:S05]  /*1060*/  @!P3 BRA `(.L_x_61) ;  /* 0x000001800000b947 */ /* 0x000fea0003800000 */
[----:B------:R-:W-:Y:S01]  /*1070*/  SHF.R.S32.HI R5, RZ, 0x1f, R98 ;  /* 0x0000001fff057819 */ /* 0x000fe20000011462 */
[----:B------:R-:W-:Y:S01]  /*1080*/  IMAD R2, R98, UR21, RZ ;  /* 0x0000001562027c24 */ /* 0x000fe2000f8e02ff */
[C---:B------:R-:W-:Y:S01]  /*1090*/  LOP3.LUT R4, R94.reuse, 0xff, RZ, 0xc0, !PT ;  /* 0x000000ff5e047812 */ /* 0x040fe200078ec0ff */
[----:B------:R-:W-:Y:S02]  /*10a0*/  IMAD.SHL.U32 R7, R94, 0x10, RZ ;  /* 0x000000105e077824 */ /* 0x000fe400078e00ff */
[----:B------:R-:W-:Y:S02]  /*10b0*/  IMAD.MOV.U32 R120, RZ, RZ, R116 ;  /* 0x000000ffff787224 */ /* 0x000fe400078e0074 */
[----:B------:R-:W-:Y:S01]  /*10c0*/  IMAD R2, R5, UR24, R2 ;  /* 0x0000001805027c24 */ /* 0x000fe2000f8e0202 */
[C---:B------:R-:W-:Y:S01]  /*10d0*/  SHF.L.U32 R5, R4.reuse, 0x2, RZ ;  /* 0x0000000204057819 */ /* 0x040fe200000006ff */
[C---:B------:R-:W-:Y:S01]  /*10e0*/  IMAD.SHL.U32 R6, R4.reuse, 0x8, RZ ;  /* 0x0000000804067824 */ /* 0x040fe200078e00ff */
[----:B------:R-:W-:Y:S01]  /*10f0*/  LOP3.LUT P4, RZ, R7, 0x10, RZ, 0xc0, !PT ;  /* 0x0000001007ff7812 */ /* 0x000fe2000788c0ff */
[----:B------:R-:W-:Y:S01]  /*1100*/  IMAD.SHL.U32 R4, R4, 0x2, RZ ;  /* 0x0000000204047824 */ /* 0x000fe200078e00ff */
[----:B------:R-:W-:Y:S01]  /*1110*/  LOP3.LUT P2, RZ, R5, 0x10, RZ, 0xc0, !PT ;  /* 0x0000001005ff7812 */ /* 0x000fe2000784c0ff */
[----:B------:R-:W-:Y:S01]  /*1120*/  IMAD.WIDE.U32 R8, R98, UR24, R120 ;  /* 0x0000001862087c25 */ /* 0x000fe2000f8e0078 */
[----:B------:R-:W-:-:S02]  /*1130*/  LOP3.LUT P3, RZ, R6, 0x10, RZ, 0xc0, !PT ;  /* 0x0000001006ff7812 */ /* 0x000fc4000786c0ff */
[----:B------:R-:W-:Y:S02]  /*1140*/  LOP3.LUT P1, RZ, R4, 0x10, RZ, 0xc0, !PT ;  /* 0x0000001004ff7812 */ /* 0x000fe4000782c0ff */
[----:B------:R-:W-:Y:S02]  /*1150*/  IADD3 R2, R9, R2, RZ ;  /* 0x0000000209027210 */ /* 0x000fe40007ffe0ff */
[----:B------:R-:W-:-:S04]  /*1160*/  LEA R4, P0, R8, c[0x0][0x220], 0x1 ;  /* 0x0000880008047a11 */ /* 0x000fc800078008ff */
[----:B------:R-:W-:-:S05]  /*1170*/  LEA.HI.X R5, R8, c[0x0][0x224], R2, 0x1, P0 ;  /* 0x0000890008057a11 */ /* 0x000fca00000f0c02 */
[----:B------:R-:W-:Y:S01]  /*1180*/  @!PT LDS RZ, [RZ] ;  /* 0x00000000fffff984 */ /* 0x000fe20000000800 */
[----:B------:R-:W-:Y:S01]  /*1190*/  @!PT LDS RZ, [RZ] ;  /* 0x00000000fffff984 */ /* 0x000fe20000000800 */
[----:B------:R-:W-:Y:S01]  /*11a0*/  @!PT LDS RZ, [RZ] ;  /* 0x00000000fffff984 */ /* 0x000fe20000000800 */
[----:B------:R1:W-:Y:S04]  /*11b0*/  LDGSTS.E.BYPASS.LTC128B.128 [R99+0xc080], [R4.64], P4 ;  /* 0x0c08000004637fae */ /* 0x0003e8000a101d56 */
[----:B------:R1:W-:Y:S04]  /*11c0*/  LDGSTS.E.BYPASS.LTC128B.128 [R99+0xd080], [R4.64+0x80], P3 ;  /* 0x0d08008004637fae */ /* 0x0003e80009901d56 */
[----:B------:R1:W-:Y:S04]  /*11d0*/  LDGSTS.E.BYPASS.LTC128B.128 [R99+0xe080], [R4.64+0x100], P2 ;  /* 0x0e08010004637fae */ /* 0x0003e80009101d56 */
[----:B------:R1:W-:Y:S02]  /*11e0*/  LDGSTS.E.BYPASS.LTC128B.128 [R99+0xf080], [R4.64+0x180], P1 ;  /* 0x0f08018004637fae */ /* 0x0003e40008901d56 */
.L_x_61:
[----:B------:R-:W-:Y:S05]  /*11f0*/  BSYNC B0 ;  /* 0x0000000000007941 */ /* 0x000fea0003800000 */
.L_x_60:
[----:B------:R-:W-:Y:S01]  /*1200*/  ISETP.GE.AND P4, PT, R11, c[0x0][0x27c], PT ;  /* 0x00009f000b007a0c */ /* 0x000fe20003f86270 */
[C---:B------:R-:W-:Y:S01]  /*1210*/  IMAD R108, R3.reuse, c[0x0][0x290], RZ ;  /* 0x0000a400036c7a24 */ /* 0x040fe200078e02ff */
[C---:B------:R-:W-:Y:S01]  /*1220*/  ISETP.GE.AND P3, PT, R16.reuse, c[0x0][0x27c], PT ;  /* 0x00009f0010007a0c */ /* 0x040fe20003f66270 */
[----:B------:R-:W-:Y:S01]  /*1230*/  IMAD R106, R3, c[0x0][0x280], RZ ;  /* 0x0000a000036a7a24 */ /* 0x000fe200078e02ff */
[----:B------:R-:W-:Y:S01]  /*1240*/  SEL R2, RZ, c[0x0][0x27c], !P4 ;  /* 0x00009f00ff027a07 */ /* 0x000fe20006000000 */
[----:B------:R-:W-:Y:S01]  /*1250*/  IMAD.U32 R3, RZ, RZ, UR13 ;  /* 0x0000000dff037e24 */ /* 0x000fe2000f8e00ff */
[----:B-1----:R-:W-:Y:S01]  /*1260*/  SEL R5, RZ, c[0x0][0x27c], !P3 ;  /* 0x00009f00ff057a07 */ /* 0x002fe20005800000 */
[----:B------:R-:W-:Y:S01]  /*1270*/  ULDC.64 UR4, c[0x0][0x260] ;  /* 0x0000980000047ab9 */ /* 0x000fe20000000a00 */
[----:B------:R-:W0:Y:S01]  /*1280*/  LDGDEPBAR ;  /* 0x00000000000079af */ /* 0x000e220000000000 */
[----:B------:R-:W-:Y:S01]  /*1290*/  IMAD.WIDE.U32 R6, R3, c[0x0][0x260], R16 ;  /* 0x0000980003067a25 */ /* 0x000fe200078e0010 */
[----:B------:R-:W-:Y:S01]  /*12a0*/  UIMAD UR4, UR12, UR4, URZ ;  /* 0x000000040c0472a4 */ /* 0x000fe2000f8e023f */
[----:B------:R-:W-:Y:S01]  /*12b0*/  SHF.R.S32.HI R15, RZ, 0x1f, R14 ;  /* 0x0000001fff0f7819 */ /* 0x000fe2000001140e */
[----:B------:R-:W-:Y:S01]  /*12c0*/  ULDC.64 UR6, c[0x0][0x290] ;  /* 0x0000a40000067ab9 */ /* 0x000fe20000000a00 */
[----:B------:R-:W-:Y:S01]  /*12d0*/  IMAD.IADD R3, R11, 0x1, R2 ;  /* 0x000000010b037824 */ /* 0x000fe200078e0202 */
[----:B------:R-:W-:Y:S01]  /*12e0*/  UIMAD UR32, UR13, UR5, UR4 ;  /* 0x000000050d2072a4 */ /* 0x000fe2000f8e0204 */
[----:B------:R-:W-:Y:S01]  /*12f0*/  IMAD.IADD R5, R16, 0x1, R5 ;  /* 0x0000000110057824 */ /* 0x000fe200078e0205 */
[----:B------:R-:W-:Y:S01]  /*1300*/  USHF.L.U64.HI UR26, UR6, UR25, UR7 ;  /* 0x00000019061a7299 */ /* 0x000fe20008010207 */
[----:B------:R-:W-:Y:S01]  /*1310*/  IMAD R93, R0, 0x20, R105 ;  /* 0x00000020005d7824 */ /* 0x000fe200078e0269 */
[----:B------:R-:W-:Y:S01]  /*1320*/  SHF.R.S32.HI R84, RZ, 0x1f, R3 ;  /* 0x0000001fff547819 */ /* 0x000fe20000011403 */
[----:B------:R-:W-:Y:S01]  /*1330*/  ULDC.64 UR4, c[0x0][0x268] ;  /* 0x00009a0000047ab9 */ /* 0x000fe20000000a00 */
[----:B------:R-:W-:Y:S01]  /*1340*/  SHF.R.S32.HI R2, RZ, 0x1f, R5 ;  /* 0x0000001fff027819 */ /* 0x000fe20000011405 */
[----:B------:R-:W-:Y:S01]  /*1350*/  UIMAD UR4, UR30, UR4, URZ ;  /* 0x000000041e0472a4 */ /* 0x000fe2000f8e023f */
[----:B------:R-:W-:Y:S01]  /*1360*/  LEA.HI R80, R84, R3, RZ, 0x3 ;  /* 0x0000000354507211 */ /* 0x000fe200078f18ff */
[----:B------:R-:W-:Y:S01]  /*1370*/  USHF.L.U32 UR27, UR6, 0x5, URZ ;  /* 0x00000005061b7899 */ /* 0x000fe2000800063f */
[----:B------:R-:W-:Y:S01]  /*1380*/  LEA.HI R78, R2, R5, RZ, 0x3 ;  /* 0x00000005024e7211 */ /* 0x000fe200078f18ff */
[----:B------:R-:W-:Y:S01]  /*1390*/  UIMAD UR31, UR31, UR5, UR4 ;  /* 0x000000051f1f72a4 */ /* 0x000fe2000f8e0204 */
[----:B------:R-:W-:Y:S01]  /*13a0*/  LEA.HI R84, R84, R3, RZ, 0x6 ;  /* 0x0000000354547211 */ /* 0x000fe200078f30ff */
[----:B------:R-:W-:Y:S01]  /*13b0*/  ULDC.64 UR6, c[0x0][0x280] ;  /* 0x0000a00000067ab9 */ /* 0x000fe20000000a00 */
[----:B------:R-:W-:Y:S01]  /*13c0*/  IADD3 R7, R7, UR32, RZ ;  /* 0x0000002007077c10 */ /* 0x000fe2000fffe0ff */
[----:B------:R-:W-:Y:S01]  /*13d0*/  ULDC.64 UR4, c[0x0][0x210] ;  /* 0x0000840000047ab9 */ /* 0x000fe20000000a00 */
[----:B------:R-:W-:Y:S01]  /*13e0*/  LEA.HI R2, R2, R5, RZ, 0x6 ;  /* 0x0000000502027211 */ /* 0x000fe200078f30ff */
[----:B------:R-:W-:Y:S01]  /*13f0*/  IMAD.SHL.U32 R84, R84, 0x20, RZ ;  /* 0x0000002054547824 */ /* 0x000fe200078e00ff */
[C---:B------:R-:W-:Y:S01]  /*1400*/  LOP3.LUT R4, R103.reuse, 0x38, R80, 0xf8, !PT ;  /* 0x0000003867047812 */ /* 0x040fe200078ef850 */
[----:B------:R-:W-:Y:S01]  /*1410*/  IMAD.WIDE.U32 R114, R114, c[0x0][0x268], R6 ;  /* 0x00009a0072727a25 */ /* 0x000fe200078e0006 */
[----:B------:R-:W-:Y:S01]  /*1420*/  USHF.L.U64.HI UR7, UR6, UR25, UR7 ;  /* 0x0000001906077299 */ /* 0x000fe20008010207 */
[----:B------:R-:W-:Y:S01]  /*1430*/  LOP3.LUT R6, R103, 0x38, R78, 0xf8, !PT ;  /* 0x0000003867067812 */ /* 0x000fe200078ef84e */
[----:B------:R-:W-:Y:S01]  /*1440*/  UIMAD UR25, UR12, UR4, URZ ;  /* 0x000000040c1972a4 */ /* 0x000fe2000f8e023f */
[----:B------:R-:W-:Y:S01]  /*1450*/  IMAD.SHL.U32 R2, R2, 0x20, RZ ;  /* 0x0000002002027824 */ /* 0x000fe200078e00ff */
[----:B------:R-:W-:Y:S01]  /*1460*/  LOP3.LUT R84, R84, 0x7ffff800, RZ, 0xc0, !PT ;  /* 0x7ffff80054547812 */ /* 0x000fe200078ec0ff */
[----:B------:R-:W-:Y:S01]  /*1470*/  UIMAD.WIDE.U32 UR32, UR13, UR4, URZ ;  /* 0x000000040d2072a5 */ /* 0x000fe2000f8e003f */
[-C--:B------:R-:W-:Y:S01]  /*1480*/  LOP3.LUT R3, R4, R101.reuse, RZ, 0x3c, !PT ;  /* 0x0000006504037212 */ /* 0x080fe200078e3cff */
[----:B------:R-:W-:Y:S01]  /*1490*/  UIMAD UR25, UR13, UR5, UR25 ;  /* 0x000000050d1972a4 */ /* 0x000fe2000f8e0219 */
[----:B------:R-:W-:Y:S01]  /*14a0*/  LOP3.LUT R2, R2, 0x7ffff800, RZ, 0xc0, !PT ;  /* 0x7ffff80002027812 */ /* 0x000fe200078ec0ff */
[C---:B------:R-:W-:Y:S01]  /*14b0*/  IMAD.WIDE.U32 R112, R105.reuse, c[0x0][0x290], R16 ;  /* 0x0000a40069707a25 */ /* 0x040fe200078e0010 */
[----:B------:R-:W-:Y:S01]  /*14c0*/  LOP3.LUT R85, R6, R101, RZ, 0x3c, !PT ;  /* 0x0000006506557212 */ /* 0x000fe200078e3cff */
[----:B------:R-:W-:Y:S01]  /*14d0*/  ULDC.64 UR4, c[0x0][0x1e8] ;  /* 0x00007a0000047ab9 */ /* 0x000fe20000000a00 */
[----:B------:R-:W-:Y:S01]  /*14e0*/  SHF.R.S32.HI R0, RZ, 0x1f, R63 ;  /* 0x0000001fff007819 */ /* 0x000fe2000001143f */
[----:B------:R-:W-:Y:S01]  /*14f0*/  IMAD R108, R105, c[0x0][0x294], R108 ;  /* 0x0000a500696c7a24 */ /* 0x000fe200078e026c */
[----:B------:R-:W-:Y:S01]  /*1500*/  IADD3 R84, R3, R84, R100 ;  /* 0x0000005403547210 */ /* 0x000fe20007ffe064 */
[----:B------:R-:W-:Y:S01]  /*1510*/  IMAD.WIDE.U32 R110, R105, c[0x0][0x280], R16 ;  /* 0x0000a000696e7a25 */ /* 0x000fe200078e0010 */
[----:B------:R-:W-:Y:S01]  /*1520*/  UIMAD UR30, UR12, UR4, URZ ;  /* 0x000000040c1e72a4 */ /* 0x000fe2000f8e023f */
[----:B------:R-:W-:Y:S01]  /*1530*/  IADD3 R85, R85, R2, R100 ;  /* 0x0000000255557210 */ /* 0x000fe20007ffe064 */
[----:B------:R-:W-:Y:S01]  /*1540*/  UIMAD.WIDE.U32 UR34, UR13, UR4, URZ ;  /* 0x000000040d2272a5 */ /* 0x000fe2000f8e003f */
[C---:B------:R-:W-:Y:S01]  /*1550*/  IMAD R106, R105.reuse, c[0x0][0x284], R106 ;  /* 0x0000a100696a7a24 */ /* 0x040fe200078e026a */
[----:B------:R-:W-:Y:S01]  /*1560*/  SHF.R.S32.HI R92, RZ, 0x1f, R11 ;  /* 0x0000001fff5c7819 */ /* 0x000fe2000001140b */
[C---:B------:R-:W-:Y:S01]  /*1570*/  IMAD.WIDE.U32 R18, R105.reuse, c[0x0][0x290], R14 ;  /* 0x0000a40069127a25 */ /* 0x040fe200078e000e */
[----:B------:R-:W-:Y:S01]  /*1580*/  SHF.R.S32.HI R91, RZ, 0x1f, R104 ;  /* 0x0000001fff5b7819 */ /* 0x000fe20000011468 */
[----:B------:R-:W-:Y:S01]  /*1590*/  UIMAD UR30, UR13, UR5, UR30 ;  /* 0x000000050d1e72a4 */ /* 0x000fe2000f8e021e */
[----:B------:R-:W-:Y:S01]  /*15a0*/  SHF.R.S32.HI R3, RZ, 0x1f, R102 ;  /* 0x0000001fff037819 */ /* 0x000fe20000011466 */
[----:B------:R-:W-:Y:S01]  /*15b0*/  IMAD.WIDE.U32 R8, R105, c[0x0][0x280], R14 ;  /* 0x0000a00069087a25 */ /* 0x000fe200078e000e */
[----:B------:R-:W-:Y:S01]  /*15c0*/  SHF.R.S32.HI R89, RZ, 0x3, R78 ;  /* 0x00000003ff597819 */ /* 0x000fe2000001144e */
[----:B------:R-:W-:Y:S01]  /*15d0*/  ULDC.64 UR4, c[0x0][0x2b0] ;  /* 0x0000ac0000047ab9 */ /* 0x000fe20000000a00 */
[----:B------:R-:W-:Y:S01]  /*15e0*/  SHF.R.S32.HI R88, RZ, 0x3, R80 ;  /* 0x00000003ff587819 */ /* 0x000fe20000011450 */
[C---:B------:R-:W-:Y:S01]  /*15f0*/  IMAD.SHL.U32 R97, R94.reuse, 0x10, RZ ;  /* 0x000000105e617824 */ /* 0x040fe200078e00ff */
[----:B------:R-:W-:Y:S01]  /*1600*/  LOP3.LUT R94, R94, 0xff, RZ, 0xc0, !PT ;  /* 0x000000ff5e5e7812 */ /* 0x000fe200078ec0ff */
[----:B------:R-:W-:Y:S01]  /*1610*/  IMAD R2, R0, c[0x0][0x290], RZ ;  /* 0x0000a40000027a24 */ /* 0x000fe200078e02ff */
[----:B------:R-:W-:Y:S01]  /*1620*/  LOP3.LUT R78, R78, 0xfffffff8, RZ, 0xc0, !PT ;  /* 0xfffffff84e4e7812 */ /* 0x000fe200078ec0ff */
[----:B------:R-:W-:Y:S01]  /*1630*/  IMAD R0, R0, c[0x0][0x280], RZ ;  /* 0x0000a00000007a24 */ /* 0x000fe200078e02ff */
[----:B------:R-:W-:Y:S01]  /*1640*/  LOP3.LUT R80, R80, 0xfffffff8, RZ, 0xc0, !PT ;  /* 0xfffffff850507812 */ /* 0x000fe200078ec0ff */
[----:B------:R-:W-:Y:S01]  /*1650*/  IMAD.IADD R113, R113, 0x1, R108 ;  /* 0x0000000171717824 */ /* 0x000fe200078e026c */
[----:B------:R-:W-:Y:S01]  /*1660*/  LEA.HI R92, R92, R11, RZ, 0x3 ;  /* 0x0000000b5c5c7211 */ /* 0x000fe200078f18ff */
[----:B------:R-:W-:Y:S01]  /*1670*/  IMAD.IADD R111, R111, 0x1, R106 ;  /* 0x000000016f6f7824 */ /* 0x000fe200078e026a */
[----:B------:R-:W-:Y:S01]  /*1680*/  LEA.HI R91, R91, R104, RZ, 0x3 ;  /* 0x000000685b5b7211 */ /* 0x000fe200078f18ff */
[----:B------:R-:W-:Y:S01]  /*1690*/  IMAD.IADD R109, R108, 0x1, R19 ;  /* 0x000000016c6d7824 */ /* 0x000fe200078e0213 */
[----:B------:R-:W-:Y:S01]  /*16a0*/  LEA.HI R90, R3, R102, RZ, 0x3 ;  /* 0x00000066035a7211 */ /* 0x000fe200078f18ff */
[----:B------:R-:W-:Y:S01]  /*16b0*/  IMAD.IADD R107, R106, 0x1, R9 ;  /* 0x000000016a6b7824 */ /* 0x000fe200078e0209 */
[----:B------:R-:W-:Y:S01]  /*16c0*/  UIMAD UR29, UR29, UR4, URZ ;  /* 0x000000041d1d72a4 */ /* 0x000fe2000f8e023f */
[----:B------:R-:W-:Y:S01]  /*16d0*/  IMAD.MOV.U32 R108, RZ, RZ, R18 ;  /* 0x000000ffff6c7224 */ /* 0x000fe200078e0012 */
[----:B------:R-:W-:Y:S01]  /*16e0*/  SHF.R.S32.HI R3, RZ, 0x1f, R78 ;  /* 0x0000001fff037819 */ /* 0x000fe2000001144e */
[----:B------:R-:W-:Y:S01]  /*16f0*/  IMAD.MOV.U32 R106, RZ, RZ, R8 ;  /* 0x000000ffff6a7224 */ /* 0x000fe200078e0008 */
[----:B------:R-:W-:Y:S01]  /*1700*/  SHF.R.S32.HI R79, RZ, 0x1f, R80 ;  /* 0x0000001fff4f7819 */ /* 0x000fe20000011450 */
[----:B------:R-:W-:Y:S01]  /*1710*/  IMAD.SHL.U32 R96, R94, 0x8, RZ ;  /* 0x000000085e607824 */ /* 0x000fe200078e00ff */
[----:B------:R-:W-:Y:S01]  /*1720*/  LOP3.LUT R92, R92, 0xfffffff8, RZ, 0xc0, !PT ;  /* 0xfffffff85c5c7812 */ /* 0x000fe200078ec0ff */
[----:B------:R-:W-:Y:S01]  /*1730*/  IMAD.SHL.U32 R95, R94, 0x4, RZ ;  /* 0x000000045e5f7824 */ /* 0x000fe200078e00ff */
[----:B------:R-:W-:Y:S01]  /*1740*/  LOP3.LUT R91, R91, 0xfffffff8, RZ, 0xc0, !PT ;  /* 0xfffffff85b5b7812 */ /* 0x000fe200078ec0ff */
[C---:B------:R-:W-:Y:S01]  /*1750*/  IMAD R5, R63.reuse, c[0x0][0x294], R2 ;  /* 0x0000a5003f057a24 */ /* 0x040fe200078e0202 */
[----:B------:R-:W-:Y:S01]  /*1760*/  LOP3.LUT R90, R90, 0xfffffff8, RZ, 0xc0, !PT ;  /* 0xfffffff85a5a7812 */ /* 0x000fe200078ec0ff */
[C---:B------:R-:W-:Y:S01]  /*1770*/  IMAD R69, R63.reuse, c[0x0][0x284], R0 ;  /* 0x0000a1003f457a24 */ /* 0x040fe200078e0200 */
[----:B------:R-:W-:Y:S01]  /*1780*/  UIMAD.WIDE.U32 UR36, UR28, UR4, URZ ;  /* 0x000000041c2472a5 */ /* 0x000fe2000f8e003f */
[----:B------:R-:W-:Y:S01]  /*1790*/  IMAD.SHL.U32 R94, R94, 0x2, RZ ;  /* 0x000000025e5e7824 */ /* 0x000fe200078e00ff */
[----:B------:R-:W-:Y:S01]  /*17a0*/  UIMAD UR29, UR28, UR5, UR29 ;  /* 0x000000051c1d72a4 */ /* 0x000fe2000f8e021d */
[----:B------:R-:W-:Y:S01]  /*17b0*/  IMAD.WIDE.U32 R110, R63, c[0x0][0x280], R110 ;  /* 0x0000a0003f6e7a25 */ /* 0x000fe200078e006e */
[----:B------:R-:W-:Y:S01]  /*17c0*/  SHF.L.U64.HI R76, R78, 0x1, R3 ;  /* 0x000000014e4c7819 */ /* 0x000fe20000010203 */
[----:B------:R-:W-:Y:S01]  /*17d0*/  USHF.L.U32 UR6, UR6, 0x5, URZ ;  /* 0x0000000506067899 */ /* 0x000fe2000800063f */
[----:B------:R-:W-:Y:S01]  /*17e0*/  SHF.L.U64.HI R79, R80, 0x1, R79 ;  /* 0x00000001504f7819 */ /* 0x000fe2000001024f */
[----:B------:R-:W-:Y:S01]  /*17f0*/  IMAD.MOV.U32 R2, RZ, RZ, c[0x0][0x2b8] ;  /* 0x0000ae00ff027624 */ /* 0x000fe200078e00ff */
[----:B------:R-:W-:Y:S01]  /*1800*/  IADD3 R73, R73, UR18, RZ ;  /* 0x0000001249497c10 */ /* 0x000fe2000fffe0ff */
[----:B------:R-:W-:Y:S01]  /*1810*/  IMAD.MOV.U32 R0, RZ, RZ, c[0x0][0x27c] ;  /* 0x00009f00ff007624 */ /* 0x000fe200078e00ff */
[C---:B------:R-:W-:Y:S01]  /*1820*/  IADD3 R10, R14.reuse, 0x60, RZ ;  /* 0x000000600e0a7810 */ /* 0x040fe20007ffe0ff */
[----:B------:R-:W-:Y:S01]  /*1830*/  IMAD.MOV.U32 R86, RZ, RZ, c[0x0][0x27c] ;  /* 0x00009f00ff567624 */ /* 0x000fe200078e00ff */
[----:B------:R-:W-:Y:S01]  /*1840*/  IADD3 R9, R14, 0x20, RZ ;  /* 0x000000200e097810 */ /* 0x000fe20007ffe0ff */
[----:B------:R-:W-:Y:S01]  /*1850*/  IMAD.WIDE.U32 R112, R63, c[0x0][0x290], R112 ;  /* 0x0000a4003f707a25 */ /* 0x000fe200078e0070 */
[----:B------:R-:W-:Y:S01]  /*1860*/  LOP3.LUT R97, R97, 0x10, RZ, 0xc0, !PT ;  /* 0x0000001061617812 */ /* 0x000fe200078ec0ff */
[----:B------:R-:W-:Y:S01]  /*1870*/  UIADD3 UR25, UR33, UR25, URZ ;  /* 0x0000001921197290 */ /* 0x000fe2000fffe03f */
[----:B------:R-:W-:Y:S01]  /*1880*/  LOP3.LUT R96, R96, 0x10, RZ, 0xc0, !PT ;  /* 0x0000001060607812 */ /* 0x000fe200078ec0ff */
[----:B------:R-:W-:Y:S01]  /*1890*/  IMAD.WIDE.U32 R108, R63, c[0x0][0x290], R108 ;  /* 0x0000a4003f6c7a25 */ /* 0x000fe200078e006c */
[----:B------:R-:W-:Y:S01]  /*18a0*/  LOP3.LUT R95, R95, 0x10, RZ, 0xc0, !PT ;  /* 0x000000105f5f7812 */ /* 0x000fe200078ec0ff */
[----:B------:R-:W-:Y:S01]  /*18b0*/  UIADD3 UR30, UR35, UR30, URZ ;  /* 0x0000001e231e7290 */ /* 0x000fe2000fffe03f */
[----:B------:R-:W-:Y:S01]  /*18c0*/  LOP3.LUT R94, R94, 0x10, RZ, 0xc0, !PT ;  /* 0x000000105e5e7812 */ /* 0x000fe200078ec0ff */
[----:B------:R-:W-:Y:S01]  /*18d0*/  IMAD.WIDE.U32 R106, R63, c[0x0][0x280], R106 ;  /* 0x0000a0003f6a7a25 */ /* 0x000fe200078e006a */
[----:B------:R-:W-:Y:S01]  /*18e0*/  SHF.R.S32.HI R83, RZ, 0x1f, R92 ;  /* 0x0000001fff537819 */ /* 0x000fe2000001145c */
[----:B------:R-:W-:Y:S01]  /*18f0*/  UIADD3 UR29, UR37, UR29, URZ ;  /* 0x0000001d251d7290 */ /* 0x000fe2000fffe03f */
[----:B------:R-:W-:Y:S01]  /*1900*/  SHF.R.S32.HI R82, RZ, 0x1f, R91 ;  /* 0x0000001fff527819 */ /* 0x000fe2000001145b */
[----:B------:R-:W-:Y:S01]  /*1910*/  IMAD.IADD R71, R111, 0x1, R69 ;  /* 0x000000016f477824 */ /* 0x000fe200078e0245 */
[----:B------:R-:W-:Y:S01]  /*1920*/  SHF.R.S32.HI R81, RZ, 0x1f, R90 ;  /* 0x0000001fff517819 */ /* 0x000fe2000001145a */
[----:B------:R-:W-:Y:S01]  /*1930*/  IMAD.SHL.U32 R86, R86, 0x2, RZ ;  /* 0x0000000256567824 */ /* 0x000fe200078e00ff */
[----:B------:R-:W-:Y:S01]  /*1940*/  IADD3 R75, R115, UR31, RZ ;  /* 0x0000001f734b7c10 */ /* 0x000fe2000fffe0ff */
[----:B------:R-:W-:Y:S01]  /*1950*/  IMAD.IADD R72, R113, 0x1, R5 ;  /* 0x0000000171487824 */ /* 0x000fe200078e0205 */
[----:B------:R-:W-:Y:S01]  /*1960*/  ISETP.NE.AND P5, PT, R2, 0x1, PT ;  /* 0x000000010200780c */ /* 0x000fe20003fa5270 */
[----:B------:R-:W-:Y:S01]  /*1970*/  IMAD.IADD R70, R5, 0x1, R109 ;  /* 0x0000000105467824 */ /* 0x000fe200078e026d */
[----:B------:R-:W-:Y:S01]  /*1980*/  BAR.SYNC.DEFER_BLOCKING 0x0 ;  /* 0x0000000000007b1d */ /* 0x000fe20000010000 */
[----:B------:R-:W-:Y:S01]  /*1990*/  IMAD.IADD R69, R69, 0x1, R107 ;  /* 0x0000000145457824 */ /* 0x000fe200078e026b */
[----:B------:R-:W-:Y:S01]  /*19a0*/  ISETP.GE.AND P6, PT, R0, 0x1, PT ;  /* 0x000000010000780c */ /* 0x000fe20003fc6270 */
[----:B------:R-:W-:-:S02]  /*19b0*/  IMAD.SHL.U32 R78, R78, 0x2, RZ ;  /* 0x000000024e4e7824 */ /* 0x000fc400078e00ff */
[----:B------:R-:W-:Y:S01]  /*19c0*/  IMAD.SHL.U32 R80, R80, 0x2, RZ ;  /* 0x0000000250507824 */ /* 0x000fe200078e00ff */
[----:B------:R-:W-:Y:S01]  /*19d0*/  ULDC.U8 UR4, c[0x0][0x298] ;  /* 0x0000a60000047ab9 */ /* 0x000fe20000000000 */
[----:B------:R-:W-:Y:S02]  /*19e0*/  IMAD.SHL.U32 R85, R85, 0x2, RZ ;  /* 0x0000000255557824 */ /* 0x000fe400078e00ff */
[----:B------:R-:W-:Y:S02]  /*19f0*/  IMAD.SHL.U32 R84, R84, 0x2, RZ ;  /* 0x0000000254547824 */ /* 0x000fe400078e00ff */
.L_x_80:
[----:B------:R-:W-:Y:S01]  /*1a00*/  IMAD.SHL.U32 R68, R98, 0x20, RZ ;  /* 0x0000002062447824 */ /* 0x000fe200078e00ff */
[----:B------:R-:W-:Y:S04]  /*1a10*/  DEPBAR.LE SB0, 0x0 ;  /* 0x000080000000791a */ /* 0x000fe80000000000 */
[----:B------:R-:W-:Y:S01]  /*1a20*/  IMAD.IADD R0, R93, 0x1, R68 ;  /* 0x000000015d007824 */ /* 0x000fe200078e0244 */
[----:B------:R-:W-:Y:S01]  /*1a30*/  BSSY B1, `(.L_x_62) ;  /* 0x0000299000017945 */ /* 0x000fe20003800000 */
[----:B------:R-:W-:Y:S02]  /*1a40*/  IMAD.MOV.U32 R87, RZ, RZ, RZ ;  /* 0x000000ffff577224 */ /* 0x000fe400078e00ff */
[----:B------:R-:W-:Y:S01]  /*1a50*/  IMAD.IADD R67, R73, 0x1, R0 ;  /* 0x0000000149437824 */ /* 0x000fe200078e0200 */
[----:B------:R-:W-:Y:S03]  /*1a60*/  ISETP.GE.AND P0, PT, R0, UR17, PT ;  /* 0x0000001100007c0c */ /* 0x000fe6000bf06270 */
[----:B------:R-:W-:Y:S01]  /*1a70*/  @P5 IMAD.HI.U32 R2, R67, c[0x0][0x2bc], RZ ;  /* 0x0000af0043025a27 */ /* 0x000fe200078e00ff */
[----:B------:R-:W-:Y:S02]  /*1a80*/  ISETP.GT.OR P0, PT, R93, 0x1f, P0 ;  /* 0x0000001f5d00780c */ /* 0x000fe40000704670 */
[----:B------:R-:W-:Y:S02]  /*1a90*/  MOV R0, R67 ;  /* 0x0000004300007202 */ /* 0x000fe40000000f00 */
[----:B------:R-:W-:Y:S09]  /*1aa0*/  @P5 SHF.R.U32.HI R0, RZ, c[0x0][0x2c0], R2 ;  /* 0x0000b000ff005a19 */ /* 0x000ff20000011602 */
[C---:B------:R-:W-:Y:S04]  /*1ab0*/  @!P0 IADD3 R3, P1, R0.reuse, UR36, RZ ;  /* 0x0000002400038c10 */ /* 0x040fe8000ff3e0ff */
[----:B------:R-:W-:Y:S01]  /*1ac0*/  @!P0 LEA.HI.X.SX32 R2, R0, UR29, 0x1, P1 ;  /* 0x0000001d00028c11 */ /* 0x000fe200088f0eff */
[----:B------:R-:W-:Y:S01]  /*1ad0*/  IMAD.MOV R0, RZ, RZ, -R0 ;  /* 0x000000ffff007224 */ /* 0x000fe200078e0a00 */
[C---:B-1----:R-:W-:Y:S03]  /*1ae0*/  @!P0 LEA R6, P1, R3.reuse, c[0x0][0x2a0], 0x2 ;  /* 0x0000a80003068a11 */ /* 0x042fe600078210ff */
[----:B------:R-:W-:Y:S01]  /*1af0*/  IMAD R67, R0, c[0x0][0x2b8], R67 ;  /* 0x0000ae0000437a24 */ /* 0x000fe200078e0243 */
[----:B------:R-:W-:Y:S03]  /*1b00*/  @!P0 LEA.HI.X R7, R3, c[0x0][0x2a4], R2, 0x2, P1 ;  /* 0x0000a90003078a11 */ /* 0x000fe600008f1402 */
[C---:B------:R-:W-:Y:S01]  /*1b10*/  IMAD.WIDE.U32 R4, R67.reuse, c[0x0][0x1e0], RZ ;  /* 0x0000780043047a25 */ /* 0x040fe200078e00ff */
[----:B------:R-:W-:Y:S01]  /*1b20*/  SHF.R.S32.HI R66, RZ, 0x1f, R67 ;  /* 0x0000001fff427819 */ /* 0x000fe20000011443 */
[----:B------:R-:W3:Y:S04]  /*1b30*/  @!P0 LDG.E R87, [R6.64] ;  /* 0x0000001606578981 */ /* 0x000ee8000c1e1900 */
[----:B------:R-:W-:Y:S01]  /*1b40*/  IMAD R0, R66, c[0x0][0x1e0], RZ ;  /* 0x0000780042007a24 */ /* 0x000fe200078e02ff */
[----:B------:R-:W-:Y:S03]  /*1b50*/  BAR.SYNC.DEFER_BLOCKING 0x0 ;  /* 0x0000000000007b1d */ /* 0x000fe60000010000 */
[----:B------:R-:W-:Y:S05]  /*1b60*/  IMAD R0, R67, c[0x0][0x1e4], R0 ;  /* 0x0000790043007a24 */ /* 0x000fea00078e0200 */
[----:B------:R-:W-:Y:S02]  /*1b70*/  IADD3 R5, R5, R0, RZ ;  /* 0x0000000005057210 */ /* 0x000fe40007ffe0ff */
[----:B---3--:R-:W-:Y:S03]  /*1b80*/  SHF.R.S32.HI R65, RZ, 0x1f, R87 ;  /* 0x0000001fff417819 */ /* 0x008fe60000011457 */
[----:B------:R-:W-:Y:S04]  /*1b90*/  IMAD.WIDE.U32 R4, R87, c[0x0][0x1f0], R4 ;  /* 0x00007c0057047a25 */ /* 0x000fe800078e0004 */
[----:B------:R-:W-:Y:S01]  /*1ba0*/  IMAD R2, R65, c[0x0][0x1f0], RZ ;  /* 0x00007c0041027a24 */ /* 0x000fe200078e02ff */
[----:B------:R-:W-:Y:S03]  /*1bb0*/  IADD3 R4, P1, R4, UR34, RZ ;  /* 0x0000002204047c10 */ /* 0x000fe6000ff3e0ff */
[----:B------:R-:W-:Y:S01]  /*1bc0*/  IMAD R2, R87, c[0x0][0x1f4], R2 ;  /* 0x00007d0057027a24 */ /* 0x000fe200078e0202 */
[C---:B------:R-:W-:Y:S04]  /*1bd0*/  LEA R0, P0, R4.reuse, c[0x0][0x1c8], 0x1 ;  /* 0x0000720004007a11 */ /* 0x040fe800078008ff */
[----:B------:R-:W-:Y:S04]  /*1be0*/  IADD3.X R3, R5, UR30, R2, P1, !PT ;  /* 0x0000001e05037c10 */ /* 0x000fe80008ffe402 */
[----:B------:R-:W-:Y:S01]  /*1bf0*/  LEA.HI.X R4, R4, c[0x0][0x1cc], R3, 0x1, P0 ;  /* 0x0000730004047a11 */ /* 0x000fe200000f0c03 */
[----:B----45:R-:W-:-:S05]  /*1c00*/  @!P6 BRA `(.L_x_63) ;  /* 0x000026000000e947 */ /* 0x030fca0003800000 */
[C---:B------:R-:W-:Y:S01]  /*1c10*/  IMAD R5, R98.reuse, UR7, RZ ;  /* 0x0000000762057c24 */ /* 0x040fe2000f8e02ff */
[----:B------:R-:W-:Y:S01]  /*1c20*/  ISETP.NE.AND P0, PT, RZ, UR4, PT ;  /* 0x00000004ff007c0c */ /* 0x000fe2000bf05270 */
[C---:B------:R-:W-:Y:S01]  /*1c30*/  IMAD R3, R98.reuse, UR26, RZ ;  /* 0x0000001a62037c24 */ /* 0x040fe2000f8e02ff */
[----:B------:R-:W-:Y:S01]  /*1c40*/  SHF.R.S32.HI R2, RZ, 0x1f, R98 ;  /* 0x0000001fff027819 */ /* 0x000fe20000011462 */
[----:B------:R-:W-:Y:S01]  /*1c50*/  IMAD.WIDE.U32 R20, R98, UR6, RZ ;  /* 0x0000000662147c25 */ /* 0x000fe2000f8e00ff */
[----:B------:R-:W-:Y:S03]  /*1c60*/  IADD3 R64, -R68, UR17, RZ ;  /* 0x0000001144407c10 */ /* 0x000fe6000fffe1ff */
[----:B------:R-:W-:Y:S01]  /*1c70*/  IMAD R5, R2, UR6, R5 ;  /* 0x0000000602057c24 */ /* 0x000fe2000f8e0205 */
[----:B------:R-:W-:Y:S01]  /*1c80*/  IMNMX R64, R64, 0x20, PT ;  /* 0x0000002040407817 */ /* 0x000fe20003800200 */
[----:B------:R-:W-:Y:S02]  /*1c90*/  IMAD R3, R2, UR27, R3 ;  /* 0x0000001b02037c24 */ /* 0x000fe4000f8e0203 */
[----:B------:R-:W-:Y:S01]  /*1ca0*/  IMAD.WIDE.U32 R6, R98, UR27, RZ ;  /* 0x0000001b62067c25 */ /* 0x000fe2000f8e00ff */
[----:B------:R-:W-:Y:S04]  /*1cb0*/  IADD3 R2, R21, R5, RZ ;  /* 0x0000000515027210 */ /* 0x000fe80007ffe0ff */
[----:B------:R-:W-:Y:S01]  /*1cc0*/  IADD3 R3, R7, R3, RZ ;  /* 0x0000000307037210 */ /* 0x000fe20007ffe0ff */
[----:B------:R-:W-:-:S05]  /*1cd0*/  @!P0 BRA `(.L_x_64) ;  /* 0x0000127000008947 */ /* 0x000fca0003800000 */
[----:B------:R-:W-:Y:S01]  /*1ce0*/  ISETP.GE.AND P2, PT, R105, R64, PT ;  /* 0x000000406900720c */ /* 0x000fe20003f46270 */
[----:B------:R-:W-:Y:S01]  /*1cf0*/  BSSY B0, `(.L_x_65) ;  /* 0x0000026000007945 */ /* 0x000fe20003800000 */
[----:B------:R-:W-:Y:S01]  /*1d00*/  CS2R R40, SRZ ;  /* 0x0000000000287805 */ /* 0x000fe2000001ff00 */
[----:B------:R-:W-:Y:S01]  /*1d10*/  CS2R R44, SRZ ;  /* 0x00000000002c7805 */ /* 0x000fe2000001ff00 */
[----:B------:R-:W-:Y:S01]  /*1d20*/  CS2R R46, SRZ ;  /* 0x00000000002e7805 */ /* 0x000fe2000001ff00 */
[----:B------:R-:W-:Y:S01]  /*1d30*/  CS2R R50, SRZ ;  /* 0x0000000000327805 */ /* 0x000fe2000001ff00 */
[----:B------:R-:W-:Y:S01]  /*1d40*/  CS2R R18, SRZ ;  /* 0x0000000000127805 */ /* 0x000fe2000001ff00 */
[----:B------:R-:W-:Y:S01]  /*1d50*/  CS2R R24, SRZ ;  /* 0x0000000000187805 */ /* 0x000fe2000001ff00 */
[----:B------:R-:W-:Y:S01]  /*1d60*/  CS2R R28, SRZ ;  /* 0x00000000001c7805 */ /* 0x000fe2000001ff00 */
[----:B------:R-:W-:Y:S04]  /*1d70*/  CS2R R32, SRZ ;  /* 0x0000000000207805 */ /* 0x000fe8000001ff00 */
[----:B------:R-:W-:-:S05]  /*1d80*/  @P2 BRA `(.L_x_66) ;  /* 0x000001c000002947 */ /* 0x000fca0003800000 */
[----:B------:R-:W-:Y:S01]  /*1d90*/  IADD3 R20, P1, R106, R20, RZ ;  /* 0x000000146a147210 */ /* 0x000fe20007f3e0ff */
[----:B------:R-:W-:Y:S01]  /*1da0*/  CS2R R50, SRZ ;  /* 0x0000000000327805 */ /* 0x000fe2000001ff00 */
[----:B------:R-:W-:Y:S01]  /*1db0*/  IADD3 R6, P0, R108, R6, RZ ;  /* 0x000000066c067210 */ /* 0x000fe20007f1e0ff */
[----:B------:R-:W-:Y:S01]  /*1dc0*/  CS2R R32, SRZ ;  /* 0x0000000000207805 */ /* 0x000fe2000001ff00 */
[----:B------:R-:W-:Y:S01]  /*1dd0*/  CS2R R46, SRZ ;  /* 0x00000000002e7805 */ /* 0x000fe2000001ff00 */
[----:B------:R-:W-:Y:S01]  /*1de0*/  IMAD.X R5, R2, 0x1, R69, P1 ;  /* 0x0000000102057824 */ /* 0x000fe200008e0645 */
[----:B------:R-:W-:Y:S01]  /*1df0*/  LEA R22, P1, R20, c[0x0][0x270], 0x1 ;  /* 0x00009c0014167a11 */ /* 0x000fe200078208ff */
[----:B------:R-:W-:Y:S01]  /*1e00*/  IMAD.X R3, R3, 0x1, R70, P0 ;  /* 0x0000000103037824 */ /* 0x000fe200000e0646 */
[----:B------:R-:W-:Y:S01]  /*1e10*/  LEA R2, P0, R6, c[0x0][0x288], 0x1 ;  /* 0x0000a20006027a11 */ /* 0x000fe200078008ff */
[----:B------:R-:W-:Y:S01]  /*1e20*/  CS2R R28, SRZ ;  /* 0x00000000001c7805 */ /* 0x000fe2000001ff00 */
[----:B------:R-:W-:Y:S01]  /*1e30*/  LEA.HI.X R23, R20, c[0x0][0x274], R5, 0x1, P1 ;  /* 0x00009d0014177a11 */ /* 0x000fe200008f0c05 */
[----:B------:R-:W-:Y:S01]  /*1e40*/  CS2R R44, SRZ ;  /* 0x00000000002c7805 */ /* 0x000fe2000001ff00 */
[----:B------:R-:W-:Y:S01]  /*1e50*/  ISETP.GE.AND P1, PT, R14, c[0x0][0x27c], PT ;  /* 0x00009f000e007a0c */ /* 0x000fe20003f26270 */
[----:B------:R-:W-:Y:S01]  /*1e60*/  CS2R R40, SRZ ;  /* 0x0000000000287805 */ /* 0x000fe2000001ff00 */
[----:B------:R-:W-:Y:S01]  /*1e70*/  LEA.HI.X R3, R6, c[0x0][0x28c], R3, 0x1, P0 ;  /* 0x0000a30006037a11 */ /* 0x000fe200000f0c03 */
[----:B------:R-:W-:Y:S01]  /*1e80*/  CS2R R24, SRZ ;  /* 0x0000000000187805 */ /* 0x000fe2000001ff00 */
[----:B------:R-:W-:Y:S01]  /*1e90*/  ISETP.GE.AND P0, PT, R9, c[0x0][0x27c], PT ;  /* 0x00009f0009007a0c */ /* 0x000fe20003f06270 */
[----:B------:R-:W-:Y:S08]  /*1ea0*/  CS2R R18, SRZ ;  /* 0x0000000000127805 */ /* 0x000ff0000001ff00 */
[----:B------:R1:W5:Y:S04]  /*1eb0*/  @!P1 LDG.E.64 R50, [R22.64] ;  /* 0x0000001616329981 */ /* 0x000368000c1e1b00 */
[----:B------:R1:W5:Y:S01]  /*1ec0*/  @!P1 LDG.E.64 R32, [R2.64] ;  /* 0x0000001602209981 */ /* 0x000362000c1e1b00 */
[----:B------:R-:W-:Y:S03]  /*1ed0*/  ISETP.GE.AND P1, PT, R12, c[0x0][0x27c], PT ;  /* 0x00009f000c007a0c */ /* 0x000fe60003f26270 */
[----:B------:R1:W5:Y:S04]  /*1ee0*/  @!P0 LDG.E.64 R46, [R22.64+0x40] ;  /* 0x00004016162e8981 */ /* 0x000368000c1e1b00 */
[----:B------:R1:W5:Y:S01]  /*1ef0*/  @!P0 LDG.E.64 R28, [R2.64+0x40] ;  /* 0x00004016021c8981 */ /* 0x000362000c1e1b00 */
[----:B------:R-:W-:Y:S05]  /*1f00*/  ISETP.GE.AND P0, PT, R10, c[0x0][0x27c], PT ;  /* 0x00009f000a007a0c */ /* 0x000fea0003f06270 */
[----:B------:R1:W5:Y:S04]  /*1f10*/  @!P1 LDG.E.64 R44, [R22.64+0x80] ;  /* 0x00008016162c9981 */ /* 0x000368000c1e1b00 */
[----:B------:R1:W5:Y:S04]  /*1f20*/  @!P1 LDG.E.64 R24, [R2.64+0x80] ;  /* 0x0000801602189981 */ /* 0x000368000c1e1b00 */
[----:B------:R1:W5:Y:S04]  /*1f30*/  @!P0 LDG.E.64 R40, [R22.64+0xc0] ;  /* 0x0000c01616288981 */ /* 0x000368000c1e1b00 */
[----:B------:R1:W5:Y:S02]  /*1f40*/  @!P0 LDG.E.64 R18, [R2.64+0xc0] ;  /* 0x0000c01602128981 */ /* 0x000364000c1e1b00 */
.L_x_66:
[----:B------:R-:W-:Y:S05]  /*1f50*/  BSYNC B0 ;  /* 0x0000000000007941 */ /* 0x000fea0003800000 */
.L_x_65:
[----:B------:R3:W4:Y:S04]  /*1f60*/  SHFL.IDX PT, R55, R4, RZ, 0x181f ;  /* 0x00181fff04377589 */ /* 0x00072800000e0000 */
[----:B------:R3:W1:Y:S01]  /*1f70*/  SHFL.IDX PT, R53, R0, RZ, 0x181f ;  /* 0x00181fff00357589 */ /* 0x00066200000e0000 */
[----:B------:R-:W-:-:S05]  /*1f80*/  @P2 BRA `(.L_x_67) ;  /* 0x0000243000002947 */ /* 0x000fca0003800000 */
[----:B------:R-:W-:Y:S01]  /*1f90*/  ISETP.GE.AND P0, PT, R16, c[0x0][0x1d4], PT ;  /* 0x0000750010007a0c */ /* 0x000fe20003f06270 */
[----:B-----5:R-:W-:Y:S01]  /*1fa0*/  IMAD.MOV.U32 R13, RZ, RZ, R44 ;  /* 0x000000ffff0d7224 */ /* 0x020fe200078e002c */
[----:B------:R-:W-:Y:S01]  /*1fb0*/  MOV R8, R45 ;  /* 0x0000002d00087202 */ /* 0x000fe20000000f00 */
[----:B---3--:R-:W-:Y:S01]  /*1fc0*/  IMAD.MOV.U32 R0, RZ, RZ, R19 ;  /* 0x000000ffff007224 */ /* 0x008fe200078e0013 */
[----:B-1----:R-:W-:Y:S01]  /*1fd0*/  MOV R2, R18 ;  /* 0x0000001200027202 */ /* 0x002fe20000000f00 */
[----:B------:R-:W-:Y:S01]  /*1fe0*/  IMAD.MOV.U32 R21, RZ, RZ, R40 ;  /* 0x000000ffff157224 */ /* 0x000fe200078e0028 */
[----:B------:R-:W-:Y:S01]  /*1ff0*/  PRMT R42, R8, 0x5410, R13 ;  /* 0x00005410082a7816 */ /* 0x000fe2000000000d */
[----:B------:R-:W-:Y:S01]  /*2000*/  IMAD.MOV.U32 R20, RZ, RZ, R41 ;  /* 0x000000ffff147224 */ /* 0x000fe200078e0029 */
[----:B------:R-:W-:Y:S01]  /*2010*/  PRMT R5, R0, 0x5410, R2 ;  /* 0x0000541000057816 */ /* 0x000fe20000000002 */
[----:B------:R-:W-:Y:S01]  /*2020*/  IMAD.MOV.U32 R13, RZ, RZ, R46 ;  /* 0x000000ffff0d7224 */ /* 0x000fe200078e002e */
[----:B------:R-:W-:Y:S01]  /*2030*/  MOV R3, R25 ;  /* 0x0000001900037202 */ /* 0x000fe20000000f00 */
[----:B------:R-:W-:Y:S01]  /*2040*/  IMAD.MOV.U32 R8, RZ, RZ, R47 ;  /* 0x000000ffff087224 */ /* 0x000fe200078e002f */
[----:B------:R-:W-:Y:S01]  /*2050*/  MOV R0, R29 ;  /* 0x0000001d00007202 */ /* 0x000fe20000000f00 */
[----:B------:R-:W-:Y:S01]  /*2060*/  IMAD.MOV.U32 R4, RZ, RZ, R24 ;  /* 0x000000ffff047224 */ /* 0x000fe200078e0018 */
[----:B------:R-:W-:Y:S01]  /*2070*/  PRMT R38, R20, 0x5410, R21 ;  /* 0x0000541014267816 */ /* 0x000fe20000000015 */
[----:B------:R-:W-:Y:S01]  /*2080*/  IMAD.MOV.U32 R2, RZ, RZ, R28 ;  /* 0x000000ffff027224 */ /* 0x000fe200078e001c */
[----:B------:R-:W-:Y:S01]  /*2090*/  PRMT R43, R8, 0x5410, R13 ;  /* 0x00005410082b7816 */ /* 0x000fe2000000000d */
[----:B------:R-:W-:Y:S01]  /*20a0*/  BSSY B0, `(.L_x_68) ;  /* 0x000003d000007945 */ /* 0x000fe20003800000 */
[----:B------:R-:W-:Y:S02]  /*20b0*/  PRMT R6, R3, 0x5410, R4 ;  /* 0x0000541003067816 */ /* 0x000fe40000000004 */
[----:B------:R-:W-:Y:S01]  /*20c0*/  PRMT R7, R0, 0x5410, R2 ;  /* 0x0000541000077816 */ /* 0x000fe20000000002 */
[----:B------:R-:W-:-:S05]  /*20d0*/  @P0 BRA `(.L_x_69) ;  /* 0x0000039000000947 */ /* 0x000fca0003800000 */
[----:B------:R-:W-:Y:S01]  /*20e0*/  ISETP.GE.AND P0, PT, R14, c[0x0][0x27c], PT ;  /* 0x00009f000e007a0c */ /* 0x000fe20003f06270 */
[----:B------:R-:W1:Y:S01]  /*20f0*/  LDS.128 R20, [R99+0xc080] ;  /* 0x00c0800063147984 */ /* 0x000e620000000c00 */
[----:B------:R-:W-:Y:S01]  /*2100*/  MOV R26, R32 ;  /* 0x00000020001a7202 */ /* 0x000fe20000000f00 */
[----:B------:R-:W-:Y:S01]  /*2110*/  IMAD.MOV.U32 R34, RZ, RZ, R50 ;  /* 0x000000ffff227224 */ /* 0x000fe200078e0032 */
[----:B------:R-:W-:Y:S02]  /*2120*/  MOV R27, R33 ;  /* 0x00000021001b7202 */ /* 0x000fe40000000f00 */
[----:B------:R-:W-:Y:S02]  /*2130*/  MOV R49, R51 ;  /* 0x0000003300317202 */ /* 0x000fe40000000f00 */
[C---:B------:R-:W-:Y:S04]  /*2140*/  LEA R60, P1, R16.reuse, R53, 0x1 ;  /* 0x00000035103c7211 */ /* 0x040fe800078208ff */
[----:B----4-:R-:W-:Y:S01]  /*2150*/  LEA.HI.X R61, R16, R55, R17, 0x1, P1 ;  /* 0x00000037103d7211 */ /* 0x010fe200008f0c11 */
[----:B------:R-:W-:Y:S01]  /*2160*/  @!P0 HADD2.F32 R35, -RZ, R34.H0_H0 ;  /* 0x20000022ff238230 */ /* 0x000fe20000004100 */
[--C-:B------:R-:W-:Y:S01]  /*2170*/  @!P0 SHF.R.U64 R31, R32, 0x10, R33.reuse ;  /* 0x00000010201f8819 */ /* 0x100fe20000001221 */
[----:B------:R-:W-:Y:S01]  /*2180*/  @!P0 HADD2.F32 R27, -RZ, R27.H0_H0 ;  /* 0x2000001bff1b8230 */ /* 0x000fe20000004100 */
[----:B------:R-:W-:Y:S01]  /*2190*/  @!P0 SHF.R.U32.HI R13, RZ, 0x10, R33 ;  /* 0x00000010ff0d8819 */ /* 0x000fe20000011621 */
[----:B------:R-:W-:Y:S01]  /*21a0*/  @!P0 HADD2.F32 R33, -RZ, R26.H0_H0 ;  /* 0x2000001aff218230 */ /* 0x000fe20000004100 */
[--C-:B------:R-:W-:Y:S01]  /*21b0*/  @!P0 SHF.R.U64 R37, R50, 0x10, R51.reuse ;  /* 0x0000001032258819 */ /* 0x100fe20000001233 */
[----:B------:R-:W-:Y:S01]  /*21c0*/  @!P0 HADD2.F32 R31, -RZ, R31.H0_H0 ;  /* 0x2000001fff1f8230 */ /* 0x000fe20000004100 */
[----:B------:R-:W-:Y:S01]  /*21d0*/  @!P0 SHF.R.U32.HI R39, RZ, 0x10, R51 ;  /* 0x00000010ff278819 */ /* 0x000fe20000011633 */
[----:B------:R-:W-:Y:S02]  /*21e0*/  @!P0 HADD2.F32 R13, -RZ, R13.H0_H0 ;  /* 0x2000000dff0d8230 */ /* 0x000fe40000004100 */
[----:B------:R-:W-:Y:S02]  /*21f0*/  @!P0 HADD2.F32 R37, -RZ, R37.H0_H0 ;  /* 0x20000025ff258230 */ /* 0x000fe40000004100 */
[----:B------:R-:W-:Y:S01]  /*2200*/  @!P0 HADD2.F32 R39, -RZ, R39.H0_H0 ;  /* 0x20000027ff278230 */ /* 0x000fe20000004100 */
[----:B-1----:R-:W-:Y:S02]  /*2210*/  @!P0 MOV R8, R20 ;  /* 0x0000001400088202 */ /* 0x002fe40000000f00 */
[----:B------:R-:W-:Y:S03]  /*2220*/  @!P0 MOV R26, R21 ;  /* 0x00000015001a8202 */ /* 0x000fe60000000f00 */
[--C-:B------:R-:W-:Y:S02]  /*2230*/  @!P0 HADD2.F32 R30, -RZ, R8.reuse.H1_H1 ;  /* 0x30000008ff1e8230 */ /* 0x100fe40000004100 */
[----:B------:R-:W-:Y:S02]  /*2240*/  @!P0 HADD2.F32 R8, -RZ, R8.H0_H0 ;  /* 0x20000008ff088230 */ /* 0x000fe40000004100 */
[--C-:B------:R-:W-:Y:S01]  /*2250*/  @!P0 HADD2.F32 R34, -RZ, R26.reuse.H1_H1 ;  /* 0x3000001aff228230 */ /* 0x100fe20000004100 */
[-C--:B------:R-:W-:Y:S02]  /*2260*/  @!P0 FMUL.FTZ R57, R30, R33.reuse ;  /* 0x000000211e398220 */ /* 0x080fe40000410000 */
[C---:B------:R-:W-:Y:S02]  /*2270*/  @!P0 FMUL.FTZ R0, R8.reuse, R33 ;  /* 0x0000002108008220 */ /* 0x040fe40000410000 */
[----:B------:R-:W-:Y:S01]  /*2280*/  @!P0 FFMA.FTZ R57, R8, R35, -R57 ;  /* 0x0000002308398223 */ /* 0x000fe20000010839 */
[----:B------:R-:W-:Y:S01]  /*2290*/  @!P0 HADD2.F32 R8, -RZ, R26.H0_H0 ;  /* 0x2000001aff088230 */ /* 0x000fe20000004100 */
[-C--:B------:R-:W-:Y:S02]  /*22a0*/  @!P0 FMUL.FTZ R59, R34, R31.reuse ;  /* 0x0000001f223b8220 */ /* 0x080fe40000410000 */
[----:B------:R-:W-:Y:S02]  /*22b0*/  @!P0 IMAD.MOV.U32 R26, RZ, RZ, R22 ;  /* 0x000000ffff1a8224 */ /* 0x000fe400078e0016 */
[C---:B------:R-:W-:Y:S02]  /*22c0*/  @!P0 FMUL.FTZ R2, R8.reuse, R31 ;  /* 0x0000001f08028220 */ /* 0x040fe40000410000 */
[----:B------:R-:W-:Y:S01]  /*22d0*/  @!P0 FFMA.FTZ R59, R8, R37, -R59 ;  /* 0x00000025083b8223 */ /* 0x000fe2000001083b */
[----:B------:R-:W-:Y:S01]  /*22e0*/  @!P0 MOV R8, R23 ;  /* 0x0000001700088202 */ /* 0x000fe20000000f00 */
[----:B------:R-:W-:Y:S01]  /*22f0*/  @!P0 FFMA.FTZ R0, R30, R35, R0 ;  /* 0x000000231e008223 */ /* 0x000fe20000010000 */
[--C-:B------:R-:W-:Y:S01]  /*2300*/  @!P0 HADD2.F32 R30, -RZ, R26.reuse.H1_H1 ;  /* 0x3000001aff1e8230 */ /* 0x100fe20000004100 */
[----:B------:R-:W-:Y:S01]  /*2310*/  @!P0 FFMA.FTZ R2, R34, R37, R2 ;  /* 0x0000002522028223 */ /* 0x000fe20000010002 */
[----:B------:R-:W-:Y:S02]  /*2320*/  @!P0 HADD2.F32 R26, -RZ, R26.H0_H0 ;  /* 0x2000001aff1a8230 */ /* 0x000fe40000004100 */
[--C-:B------:R-:W-:Y:S01]  /*2330*/  @!P0 HADD2.F32 R36, -RZ, R8.reuse.H1_H1 ;  /* 0x30000008ff248230 */ /* 0x100fe20000004100 */
[-C--:B------:R-:W-:Y:S01]  /*2340*/  @!P0 FMUL.FTZ R48, R30, R27.reuse ;  /* 0x0000001b1e308220 */ /* 0x080fe20000410000 */
[----:B------:R-:W-:Y:S01]  /*2350*/  @!P0 HADD2.F32 R8, -RZ, R8.H0_H0 ;  /* 0x20000008ff088230 */ /* 0x000fe20000004100 */
[----:B------:R-:W-:Y:S01]  /*2360*/  @!P0 FMUL.FTZ R3, R26, R27 ;  /* 0x0000001b1a038220 */ /* 0x000fe20000410000 */
[----:B------:R-:W-:Y:S01]  /*2370*/  @!P0 F2FP.PACK_AB R54, R2, R59 ;  /* 0x0000003b0236823e */ /* 0x000fe200000000ff */
[----:B------:R-:W-:Y:S01]  /*2380*/  @!P0 FMUL.FTZ R52, R36, R13 ;  /* 0x0000000d24348220 */ /* 0x000fe20000410000 */
[----:B------:R-:W-:Y:S01]  /*2390*/  @!P0 F2FP.PACK_AB R57, R0, R57 ;  /* 0x000000390039823e */ /* 0x000fe200000000ff */
[C---:B------:R-:W-:Y:S01]  /*23a0*/  @!P0 FMUL.FTZ R4, R8.reuse, R13 ;  /* 0x0000000d08048220 */ /* 0x040fe20000410000 */
[----:B------:R-:W-:Y:S01]  /*23b0*/  @!P0 HADD2.F32 R35, -RZ, R49.H0_H0 ;  /* 0x20000031ff238230 */ /* 0x000fe20000004100 */
[----:B------:R-:W-:Y:S01]  /*23c0*/  @!P0 FFMA.FTZ R52, R8, R39, -R52 ;  /* 0x0000002708348223 */ /* 0x000fe20000010834 */
[----:B------:R-:W-:Y:S01]  /*23d0*/  @!P0 MOV R20, R57 ;  /* 0x0000003900148202 */ /* 0x000fe20000000f00 */
[----:B------:R-:W-:Y:S02]  /*23e0*/  @!P0 IMAD.MOV.U32 R21, RZ, RZ, R54 ;  /* 0x000000ffff158224 */ /* 0x000fe400078e0036 */
[-C--:B------:R-:W-:Y:S02]  /*23f0*/  @!P0 FFMA.FTZ R3, R30, R35.reuse, R3 ;  /* 0x000000231e038223 */ /* 0x080fe40000010003 */
[----:B------:R-:W-:Y:S02]  /*2400*/  @!P0 FFMA.FTZ R48, R26, R35, -R48 ;  /* 0x000000231a308223 */ /* 0x000fe40000010830 */
[----:B------:R-:W-:Y:S03]  /*2410*/  @!P0 FFMA.FTZ R4, R36, R39, R4 ;  /* 0x0000002724048223 */ /* 0x000fe60000010004 */
[----:B------:R-:W-:Y:S02]  /*2420*/  @!P0 F2FP.PACK_AB R48, R3, R48 ;  /* 0x000000300330823e */ /* 0x000fe400000000ff */
[----:B------:R-:W-:Y:S02]  /*2430*/  @!P0 F2FP.PACK_AB R59, R4, R52 ;  /* 0x00000034043b823e */ /* 0x000fe400000000ff */
[----:B------:R-:W-:Y:S02]  /*2440*/  @!P0 MOV R22, R48 ;  /* 0x0000003000168202 */ /* 0x000fe40000000f00 */
[----:B------:R-:W-:Y:S05]  /*2450*/  @!P0 MOV R23, R59 ;  /* 0x0000003b00178202 */ /* 0x000fea0000000f00 */
[----:B------:R1:W-:Y:S02]  /*2460*/  ST.E.128 [R60.64], R20 ;  /* 0x000000143c007985 */ /* 0x0003e4000c101d16 */
.L_x_69:
[----:B------:R-:W-:Y:S05]  /*2470*/  BSYNC B0 ;  /* 0x0000000000007941 */ /* 0x000fea0003800000 */
.L_x_68:
[----:B------:R-:W-:Y:S01]  /*2480*/  ISETP.GE.AND P0, PT, R11, c[0x0][0x1d4], PT ;  /* 0x000075000b007a0c */ /* 0x000fe20003f06270 */
[----:B------:R-:W-:Y:S01]  /*2490*/  @!UPT UIADD3 URZ, URZ, URZ, URZ ;  /* 0x0000003f3f3ff290 */ /* 0x000fe2000fffe03f */
[----:B------:R-:W-:Y:S11]  /*24a0*/  BSSY B0, `(.L_x_70) ;  /* 0x0000037000007945 */ /* 0x000ff60003800000 */
[----:B------:R-:W-:-:S05]  /*24b0*/  @P0 BRA `(.L_x_71) ;  /* 0x0000035000000947 */ /* 0x000fca0003800000 */
[----:B------:R-:W-:Y:S01]  /*24c0*/  ISETP.GE.AND P0, PT, R9, c[0x0][0x27c], PT ;  /* 0x00009f0009007a0c */ /* 0x000fe20003f06270 */
[----:B-1----:R-:W1:Y:S01]  /*24d0*/  LDS.128 R20, [R99+0xd080] ;  /* 0x00d0800063147984 */ /* 0x002e620000000c00 */
[C---:B------:R-:W-:Y:S04]  /*24e0*/  LEA R56, P1, R92.reuse, R53, 0x1 ;  /* 0x000000355c387211 */ /* 0x040fe800078208ff */
[----:B----4-:R-:W-:Y:S07]  /*24f0*/  LEA.HI.X R57, R92, R55, R83, 0x1, P1 ;  /* 0x000000375c397211 */ /* 0x010fee00008f0c53 */
[----:B------:R-:W-:Y:S01]  /*2500*/  @!P0 HADD2.F32 R27, -RZ, R7.H1_H1 ;  /* 0x30000007ff1b8230 */ /* 0x000fe20000004100 */
[----:B------:R-:W-:Y:S01]  /*2510*/  @!P0 SHF.R.U64 R8, R28, 0x10, R29 ;  /* 0x000000101c088819 */ /* 0x000fe2000000121d */
[----:B------:R-:W-:Y:S01]  /*2520*/  @!P0 HADD2.F32 R33, -RZ, R43.H1_H1 ;  /* 0x3000002bff218230 */ /* 0x000fe20000004100 */
[----:B------:R-:W-:Y:S01]  /*2530*/  @!P0 SHF.R.U64 R32, R46, 0x10, R47 ;  /* 0x000000102e208819 */ /* 0x000fe2000000122f */
[----:B------:R-:W-:Y:S01]  /*2540*/  @!P0 HADD2.F32 R7, -RZ, R7.H0_H0 ;  /* 0x20000007ff078230 */ /* 0x000fe20000004100 */
[----:B------:R-:W-:Y:S01]  /*2550*/  @!P0 SHF.R.U32.HI R28, RZ, 0x10, R29 ;  /* 0x00000010ff1c8819 */ /* 0x000fe2000001161d */
        /* <DEDUP_REMOVED lines=8> */
[----:B------:R-:W-:Y:S01]  /*25e0*/  @!P0 HADD2.F32 R30, -RZ, R13.H0_H0 ;  /* 0x2000000dff1e8230 */ /* 0x000fe20000004100 */
[----:B------:R-:W-:Y:S01]  /*25f0*/  @!P0 MOV R13, R22 ;  /* 0x00000016000d8202 */ /* 0x000fe20000000f00 */
[--C-:B------:R-:W-:Y:S01]  /*2600*/  @!P0 HADD2.F32 R35, -RZ, R26.reuse.H1_H1 ;  /* 0x3000001aff238230 */ /* 0x100fe20000004100 */
[-C--:B------:R-:W-:Y:S02]  /*2610*/  @!P0 FMUL.FTZ R37, R31, R27.reuse ;  /* 0x0000001b1f258220 */ /* 0x080fe40000410000 */
[C---:B------:R-:W-:Y:S01]  /*2620*/  @!P0 FMUL.FTZ R0, R30.reuse, R27 ;  /* 0x0000001b1e008220 */ /* 0x040fe20000410000 */
[----:B------:R-:W-:Y:S01]  /*2630*/  @!P0 HADD2.F32 R27, -RZ, R26.H0_H0 ;  /* 0x2000001aff1b8230 */ /* 0x000fe20000004100 */
[-C--:B------:R-:W-:Y:S01]  /*2640*/  @!P0 FMUL.FTZ R39, R35, R8.reuse ;  /* 0x0000000823278220 */ /* 0x080fe20000410000 */
[--C-:B------:R-:W-:Y:S01]  /*2650*/  @!P0 HADD2.F32 R26, -RZ, R13.reuse.H0_H0 ;  /* 0x2000000dff1a8230 */ /* 0x100fe20000004100 */
[----:B------:R-:W-:Y:S01]  /*2660*/  @!P0 FFMA.FTZ R37, R30, R33, -R37 ;  /* 0x000000211e258223 */ /* 0x000fe20000010825 */
[----:B------:R-:W-:Y:S01]  /*2670*/  @!P0 HADD2.F32 R34, -RZ, R13.H1_H1 ;  /* 0x3000000dff228230 */ /* 0x000fe20000004100 */
[----:B------:R-:W-:Y:S01]  /*2680*/  @!P0 FMUL.FTZ R2, R27, R8 ;  /* 0x000000081b028220 */ /* 0x000fe20000410000 */
[----:B------:R-:W-:Y:S01]  /*2690*/  @!P0 MOV R8, R23 ;  /* 0x0000001700088202 */ /* 0x000fe20000000f00 */
[----:B------:R-:W-:Y:S01]  /*26a0*/  @!P0 FFMA.FTZ R0, R31, R33, R0 ;  /* 0x000000211f008223 */ /* 0x000fe20000010000 */
[----:B------:R-:W-:Y:S01]  /*26b0*/  @!P0 HADD2.F32 R31, -RZ, R43.H0_H0 ;  /* 0x2000002bff1f8230 */ /* 0x000fe20000004100 */
[-C--:B------:R-:W-:Y:S02]  /*26c0*/  @!P0 FMUL.FTZ R3, R26, R7.reuse ;  /* 0x000000071a038220 */ /* 0x080fe40000410000 */
[----:B------:R-:W-:Y:S01]  /*26d0*/  @!P0 FMUL.FTZ R48, R34, R7 ;  /* 0x0000000722308220 */ /* 0x000fe20000410000 */
[----:B------:R-:W-:Y:S01]  /*26e0*/  @!P0 F2FP.PACK_AB R37, R0, R37 ;  /* 0x000000250025823e */ /* 0x000fe200000000ff */
[-C--:B------:R-:W-:Y:S01]  /*26f0*/  @!P0 FFMA.FTZ R2, R35, R32.reuse, R2 ;  /* 0x0000002023028223 */ /* 0x080fe20000010002 */
[--C-:B------:R-:W-:Y:S01]  /*2700*/  @!P0 HADD2.F32 R33, -RZ, R8.reuse.H1_H1 ;  /* 0x30000008ff218230 */ /* 0x100fe20000004100 */
[----:B------:R-:W-:Y:S01]  /*2710*/  @!P0 FFMA.FTZ R3, R34, R31, R3 ;  /* 0x0000001f22038223 */ /* 0x000fe20000010003 */
[----:B------:R-:W-:Y:S01]  /*2720*/  @!P0 MOV R20, R37 ;  /* 0x0000002500148202 */ /* 0x000fe20000000f00 */
[----:B------:R-:W-:Y:S01]  /*2730*/  @!P0 HADD2.F32 R13, -RZ, R8.H0_H0 ;  /* 0x20000008ff0d8230 */ /* 0x000fe20000004100 */
[----:B------:R-:W-:Y:S02]  /*2740*/  @!P0 FFMA.FTZ R39, R27, R32, -R39 ;  /* 0x000000201b278223 */ /* 0x000fe40000010827 */
[-C--:B------:R-:W-:Y:S02]  /*2750*/  @!P0 FMUL.FTZ R49, R33, R28.reuse ;  /* 0x0000001c21318220 */ /* 0x080fe40000410000 */
[C---:B------:R-:W-:Y:S01]  /*2760*/  @!P0 FMUL.FTZ R4, R13.reuse, R28 ;  /* 0x0000001c0d048220 */ /* 0x040fe20000410000 */
[----:B------:R-:W-:Y:S01]  /*2770*/  @!P0 F2FP.PACK_AB R50, R2, R39 ;  /* 0x000000270232823e */ /* 0x000fe200000000ff */
[----:B------:R-:W-:Y:S02]  /*2780*/  @!P0 FFMA.FTZ R48, R26, R31, -R48 ;  /* 0x0000001f1a308223 */ /* 0x000fe40000010830 */
[----:B------:R-:W-:Y:S01]  /*2790*/  @!P0 FFMA.FTZ R49, R13, R36, -R49 ;  /* 0x000000240d318223 */ /* 0x000fe20000010831 */
[----:B------:R-:W-:Y:S01]  /*27a0*/  @!P0 MOV R21, R50 ;  /* 0x0000003200158202 */ /* 0x000fe20000000f00 */
[----:B------:R-:W-:Y:S01]  /*27b0*/  @!P0 FFMA.FTZ R4, R33, R36, R4 ;  /* 0x0000002421048223 */ /* 0x000fe20000010004 */
[----:B------:R-:W-:Y:S04]  /*27c0*/  @!P0 F2FP.PACK_AB R48, R3, R48 ;  /* 0x000000300330823e */ /* 0x000fe800000000ff */
[----:B------:R-:W-:Y:S02]  /*27d0*/  @!P0 F2FP.PACK_AB R49, R4, R49 ;  /* 0x000000310431823e */ /* 0x000fe400000000ff */
[----:B------:R-:W-:Y:S02]  /*27e0*/  @!P0 MOV R22, R48 ;  /* 0x0000003000168202 */ /* 0x000fe40000000f00 */
[----:B------:R-:W-:Y:S05]  /*27f0*/  @!P0 MOV R23, R49 ;  /* 0x0000003100178202 */ /* 0x000fea0000000f00 */
[----:B------:R1:W-:Y:S02]  /*2800*/  ST.E.128 [R56.64], R20 ;  /* 0x0000001438007985 */ /* 0x0003e4000c101d16 */
.L_x_71:
[----:B------:R-:W-:Y:S05]  /*2810*/  BSYNC B0 ;  /* 0x0000000000007941 */ /* 0x000fea0003800000 */
.L_x_70:
        /* <DEDUP_REMOVED lines=8> */
[--C-:B------:R-:W-:Y:S01]  /*28a0*/  @!P0 HADD2.F32 R29, -RZ, R42.reuse.H1_H1 ;  /* 0x3000002aff1d8230 */ /* 0x100fe20000004100 */
[--C-:B------:R-:W-:Y:S01]  /*28b0*/  @!P0 SHF.R.U64 R7, R24, 0x10, R25.reuse ;  /* 0x0000001018078819 */ /* 0x100fe20000001219 */
[----:B------:R-:W-:Y:S01]  /*28c0*/  @!P0 HADD2.F32 R30, -RZ, R42.H0_H0 ;  /* 0x2000002aff1e8230 */ /* 0x000fe20000004100 */
[----:B------:R-:W-:Y:S01]  /*28d0*/  @!P0 SHF.R.U32.HI R24, RZ, 0x10, R25 ;  /* 0x00000010ff188819 */ /* 0x000fe20000011619 */
[--C-:B------:R-:W-:Y:S01]  /*28e0*/  @!P0 HADD2.F32 R25, -RZ, R6.reuse.H1_H1 ;  /* 0x30000006ff198230 */ /* 0x100fe20000004100 */
[--C-:B------:R-:W-:Y:S01]  /*28f0*/  @!P0 SHF.R.U64 R31, R44, 0x10, R45.reuse ;  /* 0x000000102c1f8819 */ /* 0x100fe2000000122d */
[----:B------:R-:W-:Y:S01]  /*2900*/  @!P0 HADD2.F32 R7, -RZ, R7.H0_H0 ;  /* 0x20000007ff078230 */ /* 0x000fe20000004100 */
[----:B------:R-:W-:Y:S01]  /*2910*/  @!P0 SHF.R.U32.HI R32, RZ, 0x10, R45 ;  /* 0x00000010ff208819 */ /* 0x000fe2000001162d */
[----:B------:R-:W-:Y:S02]  /*2920*/  @!P0 HADD2.F32 R6, -RZ, R6.H0_H0 ;  /* 0x20000006ff068230 */ /* 0x000fe40000004100 */
        /* <DEDUP_REMOVED lines=8> */
[CC--:B------:R-:W-:Y:S01]  /*29b0*/  @!P0 FMUL.FTZ R33, R27.reuse, R25.reuse ;  /* 0x000000191b218220 */ /* 0x0c0fe20000410000 */
[----:B------:R-:W-:Y:S01]  /*29c0*/  @!P0 HADD2.F32 R26, -RZ, R13.H0_H0 ;  /* 0x2000000dff1a8230 */ /* 0x000fe20000004100 */
[C---:B------:R-:W-:Y:S02]  /*29d0*/  @!P0 FMUL.FTZ R0, R8.reuse, R25 ;  /* 0x0000001908008220 */ /* 0x040fe40000410000 */
[----:B------:R-:W-:Y:S01]  /*29e0*/  @!P0 FFMA.FTZ R33, R8, R29, -R33 ;  /* 0x0000001d08218223 */ /* 0x000fe20000010821 */
[----:B------:R-:W-:Y:S01]  /*29f0*/  @!P0 MOV R8, R22 ;  /* 0x0000001600088202 */ /* 0x000fe20000000f00 */
[-C--:B------:R-:W-:Y:S02]  /*2a00*/  @!P0 FMUL.FTZ R35, R28, R7.reuse ;  /* 0x000000071c238220 */ /* 0x080fe40000410000 */
[----:B------:R-:W-:Y:S01]  /*2a10*/  @!P0 FMUL.FTZ R2, R26, R7 ;  /* 0x000000071a028220 */ /* 0x000fe20000410000 */
[----:B------:R-:W-:Y:S01]  /*2a20*/  @!P0 MOV R7, R23 ;  /* 0x0000001700078202 */ /* 0x000fe20000000f00 */
[----:B------:R-:W-:Y:S01]  /*2a30*/  @!P0 FFMA.FTZ R0, R27, R29, R0 ;  /* 0x0000001d1b008223 */ /* 0x000fe20000010000 */
[--C-:B------:R-:W-:Y:S01]  /*2a40*/  @!P0 HADD2.F32 R13, -RZ, R8.reuse.H0_H0 ;  /* 0x20000008ff0d8230 */ /* 0x100fe20000004100 */
[-C--:B------:R-:W-:Y:S01]  /*2a50*/  @!P0 FFMA.FTZ R2, R28, R31.reuse, R2 ;  /* 0x0000001f1c028223 */ /* 0x080fe20000010002 */
[----:B------:R-:W-:Y:S01]  /*2a60*/  @!P0 HADD2.F32 R27, -RZ, R8.H1_H1 ;  /* 0x30000008ff1b8230 */ /* 0x000fe20000004100 */
[----:B------:R-:W-:Y:S01]  /*2a70*/  @!P0 FFMA.FTZ R35, R26, R31, -R35 ;  /* 0x0000001f1a238223 */ /* 0x000fe20000010823 */
[----:B------:R-:W-:Y:S01]  /*2a80*/  @!P0 F2FP.PACK_AB R33, R0, R33 ;  /* 0x000000210021823e */ /* 0x000fe200000000ff */
[-C--:B------:R-:W-:Y:S01]  /*2a90*/  @!P0 FMUL.FTZ R3, R13, R6.reuse ;  /* 0x000000060d038220 */ /* 0x080fe20000410000 */
[--C-:B------:R-:W-:Y:S01]  /*2aa0*/  @!P0 HADD2.F32 R29, -RZ, R7.reuse.H1_H1 ;  /* 0x30000007ff1d8230 */ /* 0x100fe20000004100 */
[----:B------:R-:W-:Y:S01]  /*2ab0*/  @!P0 FMUL.FTZ R34, R27, R6 ;  /* 0x000000061b228220 */ /* 0x000fe20000410000 */
[----:B------:R-:W-:Y:S01]  /*2ac0*/  @!P0 F2FP.PACK_AB R46, R2, R35 ;  /* 0x00000023022e823e */ /* 0x000fe200000000ff */
[----:B------:R-:W-:Y:S01]  /*2ad0*/  @!P0 HADD2.F32 R7, -RZ, R7.H0_H0 ;  /* 0x20000007ff078230 */ /* 0x000fe20000004100 */
[----:B------:R-:W-:Y:S01]  /*2ae0*/  @!P0 MOV R20, R33 ;  /* 0x0000002100148202 */ /* 0x000fe20000000f00 */
[----:B------:R-:W-:Y:S01]  /*2af0*/  @!P0 FMUL.FTZ R36, R29, R24 ;  /* 0x000000181d248220 */ /* 0x000fe20000410000 */
[----:B------:R-:W-:Y:S01]  /*2b00*/  @!P0 MOV R21, R46 ;  /* 0x0000002e00158202 */ /* 0x000fe20000000f00 */
[----:B------:R-:W-:Y:S02]  /*2b10*/  @!P0 FFMA.FTZ R3, R27, R30, R3 ;  /* 0x0000001e1b038223 */ /* 0x000fe40000010003 */
[----:B------:R-:W-:Y:S02]  /*2b20*/  @!P0 FMUL.FTZ R4, R7, R24 ;  /* 0x0000001807048220 */ /* 0x000fe40000410000 */
[----:B------:R-:W-:Y:S02]  /*2b30*/  @!P0 FFMA.FTZ R34, R13, R30, -R34 ;  /* 0x0000001e0d228223 */ /* 0x000fe40000010822 */
[-C--:B------:R-:W-:Y:S02]  /*2b40*/  @!P0 FFMA.FTZ R36, R7, R32.reuse, -R36 ;  /* 0x0000002007248223 */ /* 0x080fe40000010824 */
[----:B------:R-:W-:Y:S01]  /*2b50*/  @!P0 FFMA.FTZ R4, R29, R32, R4 ;  /* 0x000000201d048223 */ /* 0x000fe20000010004 */
[----:B------:R-:W-:Y:S04]  /*2b60*/  @!P0 F2FP.PACK_AB R34, R3, R34 ;  /* 0x000000220322823e */ /* 0x000fe800000000ff */
[----:B------:R-:W-:Y:S02]  /*2b70*/  @!P0 F2FP.PACK_AB R35, R4, R36 ;  /* 0x000000240423823e */ /* 0x000fe400000000ff */
[----:B------:R-:W-:Y:S02]  /*2b80*/  @!P0 MOV R22, R34 ;  /* 0x0000002200168202 */ /* 0x000fe40000000f00 */
[----:B------:R-:W-:Y:S05]  /*2b90*/  @!P0 MOV R23, R35 ;  /* 0x0000002300178202 */ /* 0x000fea0000000f00 */
[----:B------:R1:W-:Y:S02]  /*2ba0*/  ST.E.128 [R48.64], R20 ;  /* 0x0000001430007985 */ /* 0x0003e4000c101d16 */
.L_x_73:
[----:B------:R-:W-:Y:S05]  /*2bb0*/  BSYNC B0 ;  /* 0x0000000000007941 */ /* 0x000fea0003800000 */
.L_x_72:
[----:B------:R-:W-:Y:S11]  /*2bc0*/  ISETP.GE.AND P0, PT, R102, c[0x0][0x1d4], PT ;  /* 0x0000750066007a0c */ /* 0x000ff60003f06270 */
[----:B------:R-:W-:Y:S02]  /*2bd0*/  @!UPT UIADD3 URZ, URZ, URZ, URZ ;  /* 0x0000003f3f3ff290 */ /* 0x000fe4000fffe03f */
[----:B------:R-:W-:-:S05]  /*2be0*/  @P0 BRA `(.L_x_67) ;  /* 0x000017d000000947 */ /* 0x000fca0003800000 */
[----:B------:R-:W-:Y:S01]  /*2bf0*/  ISETP.GE.AND P0, PT, R10, c[0x0][0x27c], PT ;  /* 0x00009f000a007a0c */ /* 0x000fe20003f06270 */
[----:B-1----:R-:W1:Y:S01]  /*2c00*/  LDS.128 R20, [R99+0xf080] ;  /* 0x00f0800063147984 */ /* 0x002e620000000c00 */
[C---:B------:R-:W-:Y:S04]  /*2c10*/  LEA R42, P1, R90.reuse, R53, 0x1 ;  /* 0x000000355a2a7211 */ /* 0x040fe800078208ff */
[----:B----4-:R-:W-:Y:S07]  /*2c20*/  LEA.HI.X R43, R90, R55, R81, 0x1, P1 ;  /* 0x000000375a2b7211 */ /* 0x010fee00008f0c51 */
[--C-:B------:R-:W-:Y:S01]  /*2c30*/  @!P0 HADD2.F32 R13, -RZ, R5.reuse.H1_H1 ;  /* 0x30000005ff0d8230 */ /* 0x100fe20000004100 */
        /* <DEDUP_REMOVED lines=47> */
[----:B------:R1:W-:Y:S01]  /*2f30*/  ST.E.128 [R42.64], R20 ;  /* 0x000000142a007985 */ /* 0x0003e2000c101d16 */
[----:B------:R-:W-:-:S05]  /*2f40*/  BRA `(.L_x_67) ;  /* 0x0000147000007947 */ /* 0x000fca0003800000 */
.L_x_64:
        /* <DEDUP_REMOVED lines=21> */
[----:B------:R-:W-:Y:S02]  /*30a0*/  LEA.HI.X R19, R5, c[0x0][0x274], R2, 0x1, P1 ;  /* 0x00009d0005137a11 */ /* 0x000fe400008f0c02 */
[----:B------:R-:W-:Y:S02]  /*30b0*/  ISETP.GE.AND P1, PT, R16, c[0x0][0x27c], PT ;  /* 0x00009f0010007a0c */ /* 0x000fe40003f26270 */
[----:B------:R-:W-:Y:S02]  /*30c0*/  LEA.HI.X R21, R6, c[0x0][0x28c], R3, 0x1, P0 ;  /* 0x0000a30006157a11 */ /* 0x000fe400000f0c03 */
[----:B------:R-:W-:Y:S09]  /*30d0*/  ISETP.GE.AND P0, PT, R11, c[0x0][0x27c], PT ;  /* 0x00009f000b007a0c */ /* 0x000ff20003f06270 */
[----:B------:R1:W5:Y:S04]  /*30e0*/  @!P1 LDG.E.128 R40, [R18.64] ;  /* 0x0000001612289981 */ /* 0x000368000c1e1d00 */
[----:B------:R1:W5:Y:S04]  /*30f0*/  @!P0 LDG.E.128 R52, [R18.64+0x80] ;  /* 0x0000801612348981 */ /* 0x000368000c1e1d00 */
[----:B------:R1:W5:Y:S04]  /*3100*/  @!P1 LDG.E.128 R28, [R20.64] ;  /* 0x00000016141c9981 */ /* 0x000368000c1e1d00 */
[----:B------:R1:W5:Y:S02]  /*3110*/  @!P0 LDG.E.128 R24, [R20.64+0x80] ;  /* 0x0000801614188981 */ /* 0x000364000c1e1d00 */
.L_x_75:
[----:B------:R-:W-:Y:S05]  /*3120*/  BSYNC B0 ;  /* 0x0000000000007941 */ /* 0x000fea0003800000 */
.L_x_74:
[----:B------:R3:W4:Y:S04]  /*3130*/  SHFL.IDX PT, R123, R4, RZ, 0x181f ;  /* 0x00181fff047b7589 */ /* 0x00072800000e0000 */
[----:B------:R3:W1:Y:S01]  /*3140*/  SHFL.IDX PT, R122, R0, RZ, 0x181f ;  /* 0x00181fff007a7589 */ /* 0x00066200000e0000 */
[----:B------:R-:W-:-:S05]  /*3150*/  @P2 BRA `(.L_x_67) ;  /* 0x0000126000002947 */ /* 0x000fca0003800000 */
[----:B------:R-:W-:Y:S01]  /*3160*/  ISETP.GE.AND P0, PT, R16, c[0x0][0x1d4], PT ;  /* 0x0000750010007a0c */ /* 0x000fe20003f06270 */
[----:B-----5:R-:W-:Y:S01]  /*3170*/  IMAD.MOV.U32 R8, RZ, RZ, R54 ;  /* 0x000000ffff087224 */ /* 0x020fe200078e0036 */
[----:B---3--:R-:W-:Y:S01]  /*3180*/  MOV R4, R26 ;  /* 0x0000001a00047202 */ /* 0x008fe20000000f00 */
[----:B------:R-:W-:Y:S01]  /*3190*/  IMAD.MOV.U32 R7, RZ, RZ, R55 ;  /* 0x000000ffff077224 */ /* 0x000fe200078e0037 */
[----:B------:R-:W-:Y:S01]  /*31a0*/  MOV R0, R25 ;  /* 0x0000001900007202 */ /* 0x000fe20000000f00 */
[----:B------:R-:W-:Y:S01]  /*31b0*/  IMAD.MOV.U32 R6, RZ, RZ, R52 ;  /* 0x000000ffff067224 */ /* 0x000fe200078e0034 */
[----:B------:R-:W-:Y:S01]  /*31c0*/  IADD3 R125, -R86, c[0x0][0x1d4], RZ ;  /* 0x00007500567d7a10 */ /* 0x000fe20007ffe1ff */
[----:B------:R-:W-:Y:S01]  /*31d0*/  IMAD.MOV.U32 R5, RZ, RZ, R53 ;  /* 0x000000ffff057224 */ /* 0x000fe200078e0035 */
[----:B------:R-:W-:Y:S01]  /*31e0*/  PRMT R60, R7, 0x5410, R8 ;  /* 0x00005410073c7816 */ /* 0x000fe20000000008 */
[----:B------:R-:W-:Y:S01]  /*31f0*/  IMAD.MOV.U32 R3, RZ, RZ, R27 ;  /* 0x000000ffff037224 */ /* 0x000fe200078e001b */
[----:B------:R-:W-:Y:S01]  /*3200*/  BSSY B0, `(.L_x_76) ;  /* 0x0000084000007945 */ /* 0x000fe20003800000 */
[----:B------:R-:W-:Y:S01]  /*3210*/  IMAD.MOV.U32 R2, RZ, RZ, R24 ;  /* 0x000000ffff027224 */ /* 0x000fe200078e0018 */
[----:B------:R-:W-:Y:S02]  /*3220*/  PRMT R61, R6, 0x5410, R5 ;  /* 0x00005410063d7816 */ /* 0x000fe40000000005 */
[----:B------:R-:W-:Y:S02]  /*3230*/  PRMT R13, R3, 0x5410, R4 ;  /* 0x00005410030d7816 */ /* 0x000fe40000000004 */
[----:B-1----:R-:W-:Y:S01]  /*3240*/  PRMT R18, R2, 0x5410, R0 ;  /* 0x0000541002127816 */ /* 0x002fe20000000000 */
[----:B------:R-:W-:-:S05]  /*3250*/  @P0 BRA `(.L_x_77) ;  /* 0x000007e000000947 */ /* 0x000fca0003800000 */
[----:B------:R-:W-:Y:S01]  /*3260*/  IMAD.MOV.U32 R33, RZ, RZ, R28 ;  /* 0x000000ffff217224 */ /* 0x000fe200078e001c */
[----:B------:R-:W-:Y:S01]  /*3270*/  SEL R74, R86, R125, !P3 ;  /* 0x0000007d564a7207 */ /* 0x000fe20005800000 */
[----:B------:R-:W-:Y:S01]  /*3280*/  IMAD.MOV.U32 R38, RZ, RZ, R40 ;  /* 0x000000ffff267224 */ /* 0x000fe200078e0028 */
[----:B------:R-:W-:Y:S01]  /*3290*/  ISETP.GE.AND P0, PT, R16, c[0x0][0x27c], PT ;  /* 0x00009f0010007a0c */ /* 0x000fe20003f06270 */
[----:B------:R-:W-:Y:S01]  /*32a0*/  IMAD.MOV.U32 R44, RZ, RZ, R42 ;  /* 0x000000ffff2c7224 */ /* 0x000fe200078e002a */
[----:B------:R-:W-:Y:S01]  /*32b0*/  SHF.R.S32.HI R51, RZ, 0x1f, R74 ;  /* 0x0000001fff337819 */ /* 0x000fe2000001144a */
[----:B------:R-:W1:Y:S01]  /*32c0*/  LDS.128 R20, [R85+0xc080] ;  /* 0x00c0800055147984 */ /* 0x000e620000000c00 */
[----:B------:R-:W-:Y:S02]  /*32d0*/  MOV R48, R41 ;  /* 0x0000002900307202 */ /* 0x000fe40000000f00 */
[----:B------:R-:W-:Y:S02]  /*32e0*/  LEA.HI R74, R51, R74, RZ, 0x4 ;  /* 0x0000004a334a7211 */ /* 0x000fe400078f20ff */
[----:B------:R-:W-:Y:S02]  /*32f0*/  MOV R19, R31 ;  /* 0x0000001f00137202 */ /* 0x000fe40000000f00 */
[----:B------:R-:W-:Y:S02]  /*3300*/  LEA.HI.SX32 R127, R74, R89, 0x1c ;  /* 0x000000594a7f7211 */ /* 0x000fe400078fe2ff */
[----:B------:R-:W-:Y:S01]  /*3310*/  MOV R32, R29 ;  /* 0x0000001d00207202 */ /* 0x000fe20000000f00 */
[----:B------:R-:W-:Y:S01]  /*3320*/  @!P0 HADD2.F32 R36, -RZ, R33.H0_H0 ;  /* 0x20000021ff248230 */ /* 0x000fe20000004100 */
[----:B------:R-:W-:Y:S01]  /*3330*/  SHF.R.S32.HI R124, RZ, 0x1f, R127 ;  /* 0x0000001fff7c7819 */ /* 0x000fe2000001147f */
[----:B------:R-:W-:Y:S01]  /*3340*/  @!P0 HADD2.F32 R38, -RZ, R38.H0_H0 ;  /* 0x20000026ff268230 */ /* 0x000fe20000004100 */
[----:B------:R-:W-:Y:S02]  /*3350*/  SHF.L.U32 R51, R127, 0x3, RZ ;  /* 0x000000037f337819 */ /* 0x000fe400000006ff */
[----:B------:R-:W-:Y:S02]  /*3360*/  LEA.HI R124, R124, R127, RZ, 0x3 ;  /* 0x0000007f7c7c7211 */ /* 0x000fe400078f18ff */
[----:B------:R-:W-:Y:S02]  /*3370*/  ISETP.GE.AND P1, PT, R51, c[0x0][0x1d4], PT ;  /* 0x0000750033007a0c */ /* 0x000fe40003f26270 */
[----:B------:R-:W-:Y:S01]  /*3380*/  @!P0 SHF.R.U64 R40, R40, 0x10, R41 ;  /* 0x0000001028288819 */ /* 0x000fe20000001229 */
[----:B------:R-:W-:Y:S01]  /*3390*/  IMAD.SHL.U32 R124, R124, 0x100, RZ ;  /* 0x000001007c7c7824 */ /* 0x000fe200078e00ff */
[----:B------:R-:W-:Y:S02]  /*33a0*/  LOP3.LUT R126, R103, 0x38, R51, 0xf8, !PT ;  /* 0x00000038677e7812 */ /* 0x000fe400078ef833 */
[----:B------:R-:W-:Y:S01]  /*33b0*/  @!P0 SHF.R.U32.HI R46, RZ, 0x10, R41 ;  /* 0x00000010ff2e8819 */ /* 0x000fe20000011629 */
[----:B------:R-:W-:Y:S01]  /*33c0*/  @!P0 HADD2.F32 R40, -RZ, R40.H0_H0 ;  /* 0x20000028ff288230 */ /* 0x000fe20000004100 */
[----:B------:R-:W-:Y:S02]  /*33d0*/  LOP3.LUT R127, R126, R101, RZ, 0x3c, !PT ;  /* 0x000000657e7f7212 */ /* 0x000fe400078e3cff */
[----:B------:R-:W-:Y:S02]  /*33e0*/  LOP3.LUT R124, R124, 0x7ffff800, RZ, 0xc0, !PT ;  /* 0x7ffff8007c7c7812 */ /* 0x000fe400078ec0ff */
[----:B------:R-:W-:Y:S01]  /*33f0*/  @!P0 SHF.R.U64 R45, R42, 0x10, R43 ;  /* 0x000000102a2d8819 */ /* 0x000fe2000000122b */
[----:B----4-:R-:W-:Y:S01]  /*3400*/  @!P1 IMAD.WIDE R132, R51, 0x2, R122 ;  /* 0x0000000233849825 */ /* 0x010fe200078e027a */
[----:B------:R-:W-:Y:S02]  /*3410*/  IADD3 R124, R127, R124, R100 ;  /* 0x0000007c7f7c7210 */ /* 0x000fe40007ffe064 */
[----:B------:R-:W-:Y:S01]  /*3420*/  MOV R47, R43 ;  /* 0x0000002b002f7202 */ /* 0x000fe20000000f00 */
[----:B------:R-:W-:Y:S01]  /*3430*/  @!P0 HADD2.F32 R45, -RZ, R45.H0_H0 ;  /* 0x2000002dff2d8230 */ /* 0x000fe20000004100 */
[----:B------:R-:W-:Y:S02]  /*3440*/  SHF.L.U32 R74, R124, 0x1, RZ ;  /* 0x000000017c4a7819 */ /* 0x000fe400000006ff */
[--C-:B------:R-:W-:Y:S01]  /*3450*/  @!P0 SHF.R.U64 R34, R28, 0x10, R29.reuse ;  /* 0x000000101c228819 */ /* 0x100fe2000000121d */
[----:B------:R-:W-:Y:S01]  /*3460*/  IMAD.MOV.U32 R28, RZ, RZ, R30 ;  /* 0x000000ffff1c7224 */ /* 0x000fe200078e001e */
[----:B------:R-:W-:Y:S01]  /*3470*/  @!P0 SHF.R.U32.HI R35, RZ, 0x10, R29 ;  /* 0x00000010ff238819 */ /* 0x000fe2000001161d */
[----:B-1----:R-:W-:Y:S01]  /*3480*/  @!P0 IMAD.MOV.U32 R37, RZ, RZ, R20 ;  /* 0x000000ffff258224 */ /* 0x002fe200078e0014 */
[----:B------:R-:W1:Y:S01]  /*3490*/  LDS.128 R56, [R74+0xc080] ;  /* 0x00c080004a387984 */ /* 0x000e620000000c00 */
[--C-:B------:R-:W-:Y:S01]  /*34a0*/  @!P0 SHF.R.U64 R29, R30, 0x10, R31.reuse ;  /* 0x000000101e1d8819 */ /* 0x100fe2000000121f */
[----:B------:R-:W-:Y:S01]  /*34b0*/  @!P0 HADD2.F32 R34, -RZ, R34.H0_H0 ;  /* 0x20000022ff228230 */ /* 0x000fe20000004100 */
[----:B------:R-:W-:Y:S01]  /*34c0*/  @!P0 SHF.R.U32.HI R30, RZ, 0x10, R31 ;  /* 0x00000010ff1e8819 */ /* 0x000fe2000001161f */
[--C-:B------:R-:W-:Y:S01]  /*34d0*/  @!P0 HADD2.F32 R31, -RZ, R37.reuse.H0_H0 ;  /* 0x20000025ff1f8230 */ /* 0x100fe20000004100 */
[----:B------:R-:W-:Y:S01]  /*34e0*/  @!P0 SHF.R.U32.HI R50, RZ, 0x10, R43 ;  /* 0x00000010ff328819 */ /* 0x000fe2000001162b */
[----:B------:R-:W-:Y:S02]  /*34f0*/  @!P0 HADD2.F32 R33, -RZ, R37.H1_H1 ;  /* 0x30000025ff218230 */ /* 0x000fe40000004100 */
[----:B------:R-:W-:Y:S01]  /*3500*/  @!P0 HADD2.F32 R43, -RZ, R44.H0_H0 ;  /* 0x2000002cff2b8230 */ /* 0x000fe20000004100 */
[----:B------:R-:W-:Y:S01]  /*3510*/  @!P0 FMUL.FTZ R0, R31, R36 ;  /* 0x000000241f008220 */ /* 0x000fe20000410000 */
[----:B------:R-:W-:Y:S01]  /*3520*/  @!P0 HADD2.F32 R29, -RZ, R29.H0_H0 ;  /* 0x2000001dff1d8230 */ /* 0x000fe20000004100 */
[----:B------:R-:W-:Y:S01]  /*3530*/  @!P0 FMUL.FTZ R2, R33, R34 ;  /* 0x0000002221028220 */ /* 0x000fe20000410000 */
[----:B------:R-:W-:Y:S02]  /*3540*/  @!P0 HADD2.F32 R50, -RZ, R50.H0_H0 ;  /* 0x20000032ff328230 */ /* 0x000fe40000004100 */
[----:B------:R-:W-:Y:S01]  /*3550*/  @!P0 HADD2.F32 R30, -RZ, R30.H0_H0 ;  /* 0x2000001eff1e8230 */ /* 0x000fe20000004100 */
[----:B-1----:R-:W-:Y:S01]  /*3560*/  @!P0 IMAD.MOV.U32 R42, RZ, RZ, R57 ;  /* 0x000000ffff2a8224 */ /* 0x002fe200078e0039 */
[----:B------:R-:W-:Y:S01]  /*3570*/  @!P0 MOV R41, R56 ;  /* 0x0000003800298202 */ /* 0x000fe20000000f00 */
[----:B------:R-:W-:Y:S04]  /*3580*/  @!P0 IMAD.MOV.U32 R49, RZ, RZ, R59 ;  /* 0x000000ffff318224 */ /* 0x000fe800078e003b */
[--C-:B------:R-:W-:Y:S02]  /*3590*/  @!P0 HADD2.F32 R39, -RZ, R41.reuse.H0_H0 ;  /* 0x20000029ff278230 */ /* 0x100fe40000004100 */
[----:B------:R-:W-:Y:S03]  /*35a0*/  @!P0 HADD2.F32 R41, -RZ, R41.H1_H1 ;  /* 0x30000029ff298230 */ /* 0x000fe60000004100 */
[----:B------:R-:W-:Y:S02]  /*35b0*/  @!P0 FMUL.FTZ R74, R39, R36 ;  /* 0x00000024274a8220 */ /* 0x000fe40000410000 */
[----:B------:R-:W-:Y:S02]  /*35c0*/  @!P0 FMUL.FTZ R127, R41, R34 ;  /* 0x00000022297f8220 */ /* 0x000fe40000410000 */
[-C--:B------:R-:W-:Y:S01]  /*35d0*/  @!P0 FFMA.FTZ R74, R31, R38.reuse, -R74 ;  /* 0x000000261f4a8223 */ /* 0x080fe2000001084a */
[----:B------:R-:W-:Y:S01]  /*35e0*/  @!P0 MOV R31, R21 ;  /* 0x00000015001f8202 */ /* 0x000fe20000000f00 */
[----:B------:R-:W-:Y:S01]  /*35f0*/  @!P0 FFMA.FTZ R0, R39, R38, R0 ;  /* 0x0000002627008223 */ /* 0x000fe20000010000 */
[----:B------:R-:W-:Y:S01]  /*3600*/  @!P0 HADD2.F32 R38, -RZ, R42.H0_H0 ;  /* 0x2000002aff268230 */ /* 0x000fe20000004100 */
[-C--:B------:R-:W-:Y:S01]  /*3610*/  @!P0 FFMA.FTZ R127, R33, R40.reuse, -R127 ;  /* 0x00000028217f8223 */ /* 0x080fe2000001087f */
[----:B------:R-:W-:Y:S01]  /*3620*/  @!P0 HADD2.F32 R33, -RZ, R32.H0_H0 ;  /* 0x20000020ff218230 */ /* 0x000fe20000004100 */
[----:B------:R-:W-:Y:S01]  /*3630*/  @!P0 FFMA.FTZ R2, R41, R40, R2 ;  /* 0x0000002829028223 */ /* 0x000fe20000010002 */
[----:B------:R-:W-:Y:S02]  /*3640*/  @!P0 HADD2.F32 R34, -RZ, R31.H0_H0 ;  /* 0x2000001fff228230 */ /* 0x000fe40000004100 */
[----:B------:R-:W-:Y:S01]  /*3650*/  @!P0 HADD2.F32 R40, -RZ, R46.H0_H0 ;  /* 0x2000002eff288230 */ /* 0x000fe20000004100 */
[----:B------:R-:W-:Y:S01]  /*3660*/  @!P0 IMAD.MOV.U32 R46, RZ, RZ, R58 ;  /* 0x000000ffff2e8224 */ /* 0x000fe200078e003a */
[----:B------:R-:W-:Y:S01]  /*3670*/  @!P0 HADD2.F32 R41, -RZ, R42.H1_H1 ;  /* 0x3000002aff298230 */ /* 0x000fe20000004100 */
[-C--:B------:R-:W-:Y:S01]  /*3680*/  @!P0 FMUL.FTZ R124, R38, R33.reuse ;  /* 0x00000021267c8220 */ /* 0x080fe20000410000 */
[----:B------:R-:W-:Y:S01]  /*3690*/  @!P0 HADD2.F32 R32, -RZ, R35.H0_H0 ;  /* 0x20000023ff208230 */ /* 0x000fe20000004100 */
[----:B------:R-:W-:Y:S01]  /*36a0*/  @!P0 FMUL.FTZ R3, R34, R33 ;  /* 0x0000002122038220 */ /* 0x000fe20000410000 */
[----:B------:R-:W-:Y:S01]  /*36b0*/  @!P0 MOV R33, R22 ;  /* 0x0000001600218202 */ /* 0x000fe20000000f00 */
[----:B------:R-:W-:Y:S02]  /*36c0*/  @!P0 HADD2.F32 R31, -RZ, R31.H1_H1 ;  /* 0x3000001fff1f8230 */ /* 0x000fe40000004100 */
[-C--:B------:R-:W-:Y:S01]  /*36d0*/  @!P0 FMUL.FTZ R129, R41, R32.reuse ;  /* 0x0000002029818220 */ /* 0x080fe20000410000 */
[----:B------:R-:W-:Y:S02]  /*36e0*/  @!P0 HADD2.F32 R44, -RZ, R46.H1_H1 ;  /* 0x3000002eff2c8230 */ /* 0x000fe40000004100 */
[C---:B------:R-:W-:Y:S01]  /*36f0*/  @!P0 FMUL.FTZ R4, R31.reuse, R32 ;  /* 0x000000201f048220 */ /* 0x040fe20000410000 */
[----:B------:R-:W-:Y:S01]  /*3700*/  @!P0 HADD2.F32 R39, -RZ, R48.H0_H0 ;  /* 0x20000030ff278230 */ /* 0x000fe20000004100 */
[-C--:B------:R-:W-:Y:S01]  /*3710*/  @!P0 FFMA.FTZ R129, R31, R40.reuse, -R129 ;  /* 0x000000281f818223 */ /* 0x080fe20000010881 */
[----:B------:R-:W-:Y:S01]  /*3720*/  @!P0 HADD2.F32 R31, -RZ, R28.H0_H0 ;  /* 0x2000001cff1f8230 */ /* 0x000fe20000004100 */
[----:B------:R-:W-:Y:S01]  /*3730*/  @!P0 FMUL.FTZ R131, R44, R29 ;  /* 0x0000001d2c838220 */ /* 0x000fe20000410000 */
[----:B------:R-:W-:Y:S01]  /*3740*/  @!P0 HADD2.F32 R28, -RZ, R33.H1_H1 ;  /* 0x30000021ff1c8230 */ /* 0x000fe20000004100 */
[-C--:B------:R-:W-:Y:S01]  /*3750*/  @!P0 FFMA.FTZ R3, R38, R39.reuse, R3 ;  /* 0x0000002726038223 */ /* 0x080fe20000010003 */
[----:B------:R-:W-:Y:S01]  /*3760*/  @!P0 HADD2.F32 R48, -RZ, R47.H0_H0 ;  /* 0x2000002fff308230 */ /* 0x000fe20000004100 */
[----:B------:R-:W-:Y:S01]  /*3770*/  @!P0 FFMA.FTZ R124, R34, R39, -R124 ;  /* 0x00000027227c8223 */ /* 0x000fe2000001087c */
[----:B------:R-:W-:Y:S01]  /*3780*/  @!P0 HADD2.F32 R42, -RZ, R46.H0_H0 ;  /* 0x2000002eff2a8230 */ /* 0x000fe20000004100 */
[C---:B------:R-:W-:Y:S01]  /*3790*/  @!P0 FMUL.FTZ R6, R28.reuse, R29 ;  /* 0x0000001d1c068220 */ /* 0x040fe20000410000 */
[----:B------:R-:W-:Y:S01]  /*37a0*/  @!P0 HADD2.F32 R46, -RZ, R49.H0_H0 ;  /* 0x20000031ff2e8230 */ /* 0x000fe20000004100 */
[----:B------:R-:W-:Y:S01]  /*37b0*/  @!P0 FFMA.FTZ R131, R28, R45, -R131 ;  /* 0x0000002d1c838223 */ /* 0x000fe20000010883 */
[----:B------:R-:W-:Y:S01]  /*37c0*/  @!P0 HADD2.F32 R28, -RZ, R19.H0_H0 ;  /* 0x20000013ff1c8230 */ /* 0x000fe20000004100 */
[----:B------:R-:W-:Y:S01]  /*37d0*/  @!P0 FMUL.FTZ R126, R42, R31 ;  /* 0x0000001f2a7e8220 */ /* 0x000fe20000410000 */
[----:B------:R-:W-:Y:S01]  /*37e0*/  @!P0 MOV R19, R23 ;  /* 0x0000001700138202 */ /* 0x000fe20000000f00 */
[----:B------:R-:W-:Y:S01]  /*37f0*/  @!P0 FFMA.FTZ R4, R41, R40, R4 ;  /* 0x0000002829048223 */ /* 0x000fe20000010004 */
[----:B------:R-:W-:Y:S01]  /*3800*/  @!P0 F2FP.PACK_AB R124, R129, R124 ;  /* 0x0000007c817c823e */ /* 0x000fe200000000ff */
[----:B------:R-:W-:Y:S01]  /*3810*/  @!P0 FMUL.FTZ R130, R46, R28 ;  /* 0x0000001c2e828220 */ /* 0x000fe20000410000 */
[----:B------:R-:W-:Y:S01]  /*3820*/  @!P0 F2FP.PACK_AB R129, R127, R74 ;  /* 0x0000004a7f81823e */ /* 0x000fe200000000ff */
[----:B------:R-:W-:Y:S01]  /*3830*/  @!P0 HADD2.F32 R47, -RZ, R49.H1_H1 ;  /* 0x30000031ff2f8230 */ /* 0x000fe20000004100 */
[----:B------:R-:W-:Y:S01]  /*3840*/  @!P0 MOV R21, R124 ;  /* 0x0000007c00158202 */ /* 0x000fe20000000f00 */
[----:B------:R-:W-:Y:S01]  /*3850*/  @!P0 HADD2.F32 R32, -RZ, R33.H0_H0 ;  /* 0x20000021ff208230 */ /* 0x000fe20000004100 */
[----:B------:R-:W-:Y:S01]  /*3860*/  @!P0 F2FP.PACK_AB R74, R2, R0 ;  /* 0x00000000024a823e */ /* 0x000fe200000000ff */
[----:B------:R-:W-:Y:S01]  /*3870*/  @!P0 IMAD.MOV.U32 R20, RZ, RZ, R129 ;  /* 0x000000ffff148224 */ /* 0x000fe200078e0081 */
[--C-:B------:R-:W-:Y:S01]  /*3880*/  @!P0 HADD2.F32 R29, -RZ, R19.reuse.H0_H0 ;  /* 0x20000013ff1d8230 */ /* 0x100fe20000004100 */
[----:B------:R-:W-:Y:S01]  /*3890*/  @!P0 FMUL.FTZ R128, R47, R30 ;  /* 0x0000001e2f808220 */ /* 0x000fe20000410000 */
[----:B------:R-:W-:Y:S01]  /*38a0*/  @!P0 HADD2.F32 R19, -RZ, R19.H1_H1 ;  /* 0x30000013ff138230 */ /* 0x000fe20000004100 */
[C---:B------:R-:W-:Y:S01]  /*38b0*/  @!P0 FMUL.FTZ R5, R32.reuse, R31 ;  /* 0x0000001f20058220 */ /* 0x040fe20000410000 */
[----:B------:R-:W-:Y:S01]  /*38c0*/  @!P0 MOV R56, R74 ;  /* 0x0000004a00388202 */ /* 0x000fe20000000f00 */
[----:B------:R-:W-:Y:S02]  /*38d0*/  @!P0 FFMA.FTZ R130, R29, R48, -R130 ;  /* 0x000000301d828223 */ /* 0x000fe40000010882 */
[----:B------:R-:W-:Y:S02]  /*38e0*/  @!P0 FFMA.FTZ R128, R19, R50, -R128 ;  /* 0x0000003213808223 */ /* 0x000fe40000010880 */
[-C--:B------:R-:W-:Y:S02]  /*38f0*/  @!P0 FFMA.FTZ R126, R32, R43.reuse, -R126 ;  /* 0x0000002b207e8223 */ /* 0x080fe4000001087e */
[----:B------:R-:W-:Y:S01]  /*3900*/  @!P0 FFMA.FTZ R5, R42, R43, R5 ;  /* 0x0000002b2a058223 */ /* 0x000fe20000010005 */
[----:B------:R-:W-:Y:S01]  /*3910*/  @!P0 F2FP.PACK_AB R127, R128, R130 ;  /* 0x00000082807f823e */ /* 0x000fe200000000ff */
[----:B------:R-:W-:Y:S01]  /*3920*/  @!P0 FMUL.FTZ R7, R29, R28 ;  /* 0x0000001c1d078220 */ /* 0x000fe20000410000 */
[----:B------:R-:W-:Y:S01]  /*3930*/  @!P0 F2FP.PACK_AB R126, R131, R126 ;  /* 0x0000007e837e823e */ /* 0x000fe200000000ff */
[----:B------:R-:W-:Y:S01]  /*3940*/  @!P0 FFMA.FTZ R6, R44, R45, R6 ;  /* 0x0000002d2c068223 */ /* 0x000fe20000010006 */
[----:B------:R-:W-:Y:S01]  /*3950*/  IADD3 R130, P2, R122, R78, RZ ;  /* 0x0000004e7a827210 */ /* 0x000fe20007f5e0ff */
[----:B------:R-:W-:Y:S01]  /*3960*/  @!P0 FMUL.FTZ R8, R19, R30 ;  /* 0x0000001e13088220 */ /* 0x000fe20000410000 */
[----:B------:R-:W-:Y:S01]  /*3970*/  @!P0 MOV R22, R126 ;  /* 0x0000007e00168202 */ /* 0x000fe20000000f00 */
[----:B------:R-:W-:Y:S01]  /*3980*/  @!P0 FFMA.FTZ R7, R46, R48, R7 ;  /* 0x000000302e078223 */ /* 0x000fe20000010007 */
[----:B------:R-:W-:Y:S01]  /*3990*/  IADD3.X R131, R123, R76, RZ, P2, !PT ;  /* 0x0000004c7b837210 */ /* 0x000fe200017fe4ff */
[----:B------:R-:W-:Y:S01]  /*39a0*/  @!P0 FFMA.FTZ R8, R47, R50, R8 ;  /* 0x000000322f088223 */ /* 0x000fe20000010008 */
[----:B------:R-:W-:Y:S01]  /*39b0*/  @!P0 F2FP.PACK_AB R124, R6, R5 ;  /* 0x00000005067c823e */ /* 0x000fe200000000ff */
[----:B------:R-:W-:Y:S01]  /*39c0*/  @!P0 IMAD.MOV.U32 R23, RZ, RZ, R127 ;  /* 0x000000ffff178224 */ /* 0x000fe200078e007f */
[----:B------:R-:W-:Y:S02]  /*39d0*/  @!P0 F2FP.PACK_AB R127, R4, R3 ;  /* 0x00000003047f823e */ /* 0x000fe400000000ff */
[----:B------:R-:W-:Y:S02]  /*39e0*/  @!P0 F2FP.PACK_AB R129, R8, R7 ;  /* 0x000000070881823e */ /* 0x000fe400000000ff */
[----:B------:R1:W-:Y:S01]  /*39f0*/  ST.E.128 [R130.64], R20 ;  /* 0x0000001482007985 */ /* 0x0003e2000c101d16 */
[----:B------:R-:W-:Y:S01]  /*3a00*/  @!P0 IMAD.MOV.U32 R57, RZ, RZ, R127 ;  /* 0x000000ffff398224 */ /* 0x000fe200078e007f */
[----:B------:R-:W-:Y:S02]  /*3a10*/  @!P0 MOV R58, R124 ;  /* 0x0000007c003a8202 */ /* 0x000fe40000000f00 */
[----:B------:R-:W-:Y:S05]  /*3a20*/  @!P0 MOV R59, R129 ;  /* 0x00000081003b8202 */ /* 0x000fea0000000f00 */
[----:B------:R1:W-:Y:S02]  /*3a30*/  @!P1 ST.E.128 [R132.64], R56 ;  /* 0x0000003884009985 */ /* 0x0003e4000c101d16 */
.L_x_77:
[----:B------:R-:W-:Y:S05]  /*3a40*/  BSYNC B0 ;  /* 0x0000000000007941 */ /* 0x000fea0003800000 */
.L_x_76:
[----:B------:R-:W-:Y:S11]  /*3a50*/  ISETP.GE.AND P0, PT, R11, c[0x0][0x1d4], PT ;  /* 0x000075000b007a0c */ /* 0x000ff60003f06270 */
[----:B------:R-:W-:Y:S02]  /*3a60*/  @!UPT UIADD3 URZ, URZ, URZ, URZ ;  /* 0x0000003f3f3ff290 */ /* 0x000fe4000fffe03f */
[----:B------:R-:W-:-:S05]  /*3a70*/  @P0 BRA `(.L_x_67) ;  /* 0x0000094000000947 */ /* 0x000fca0003800000 */
[----:B------:R-:W-:Y:S01]  /*3a80*/  SEL R125, R86, R125, !P4 ;  /* 0x0000007d567d7207 */ /* 0x000fe20006000000 */
[----:B-1----:R-:W1:Y:S01]  /*3a90*/  LDS.128 R20, [R84+0xc080] ;  /* 0x00c0800054147984 */ /* 0x002e620000000c00 */
[----:B------:R-:W-:Y:S02]  /*3aa0*/  ISETP.GE.AND P0, PT, R11, c[0x0][0x27c], PT ;  /* 0x00009f000b007a0c */ /* 0x000fe40003f06270 */
[----:B------:R-:W-:Y:S02]  /*3ab0*/  SHF.R.S32.HI R46, RZ, 0x1f, R125 ;  /* 0x0000001fff2e7819 */ /* 0x000fe4000001147d */
[----:B------:R-:W-:Y:S02]  /*3ac0*/  IADD3 R128, P1, R122, R80, RZ ;  /* 0x000000507a807210 */ /* 0x000fe40007f3e0ff */
[----:B------:R-:W-:Y:S03]  /*3ad0*/  LEA.HI R59, R46, R125, RZ, 0x4 ;  /* 0x0000007d2e3b7211 */ /* 0x000fe600078f20ff */
[----:B----4-:R-:W-:Y:S01]  /*3ae0*/  IMAD.X R129, R123, 0x1, R79, P1 ;  /* 0x000000017b817824 */ /* 0x010fe200008e064f */
[----:B------:R-:W-:Y:S03]  /*3af0*/  LEA.HI.SX32 R59, R59, R88, 0x1c ;  /* 0x000000583b3b7211 */ /* 0x000fe600078fe2ff */
[----:B------:R-:W-:Y:S01]  /*3b00*/  @!P0 SHF.R.U32.HI R28, RZ, 0x10, R25 ;  /* 0x00000010ff1c8819 */ /* 0x000fe20000011619 */
[--C-:B------:R-:W-:Y:S01]  /*3b10*/  @!P0 HADD2.F32 R33, -RZ, R61.reuse.H0_H0 ;  /* 0x2000003dff218230 */ /* 0x100fe20000004100 */
[----:B------:R-:W-:Y:S01]  /*3b20*/  SHF.R.S32.HI R46, RZ, 0x1f, R59 ;  /* 0x0000001fff2e7819 */ /* 0x000fe2000001143b */
[----:B------:R-:W-:Y:S01]  /*3b30*/  @!P0 HADD2.F32 R40, -RZ, R60.H1_H1 ;  /* 0x3000003cff288230 */ /* 0x000fe20000004100 */
[----:B------:R-:W-:Y:S01]  /*3b40*/  SHF.L.U32 R57, R59, 0x3, RZ ;  /* 0x000000033b397819 */ /* 0x000fe200000006ff */
[----:B------:R-:W-:Y:S01]  /*3b50*/  @!P0 HADD2.F32 R28, -RZ, R28.H0_H0 ;  /* 0x2000001cff1c8230 */ /* 0x000fe20000004100 */
[----:B------:R-:W-:Y:S01]  /*3b60*/  LEA.HI R46, R46, R59, RZ, 0x3 ;  /* 0x0000003b2e2e7211 */ /* 0x000fe200078f18ff */
[----:B------:R-:W-:Y:S01]  /*3b70*/  @!P0 HADD2.F32 R37, -RZ, R61.H1_H1 ;  /* 0x3000003dff258230 */ /* 0x000fe20000004100 */
[----:B------:R-:W-:Y:S01]  /*3b80*/  @!P0 SHF.R.U64 R24, R24, 0x10, R25 ;  /* 0x0000001018188819 */ /* 0x000fe20000001219 */
[----:B------:R-:W-:Y:S01]  /*3b90*/  @!P0 HADD2.F32 R44, -RZ, R60.H0_H0 ;  /* 0x2000003cff2c8230 */ /* 0x000fe20000004100 */
[----:B------:R-:W-:Y:S01]  /*3ba0*/  LOP3.LUT R56, R103, 0x38, R57, 0xf8, !PT ;  /* 0x0000003867387812 */ /* 0x000fe200078ef839 */
[----:B------:R-:W-:Y:S01]  /*3bb0*/  IMAD.SHL.U32 R46, R46, 0x100, RZ ;  /* 0x000001002e2e7824 */ /* 0x000fe200078e00ff */
[--C-:B------:R-:W-:Y:S02]  /*3bc0*/  @!P0 SHF.R.U32.HI R19, RZ, 0x10, R27.reuse ;  /* 0x00000010ff138819 */ /* 0x100fe4000001161b */
[----:B------:R-:W-:Y:S02]  /*3bd0*/  LOP3.LUT R59, R56, R101, RZ, 0x3c, !PT ;  /* 0x00000065383b7212 */ /* 0x000fe400078e3cff */
[----:B------:R-:W-:Y:S02]  /*3be0*/  LOP3.LUT R46, R46, 0x7ffff800, RZ, 0xc0, !PT ;  /* 0x7ffff8002e2e7812 */ /* 0x000fe400078ec0ff */
[----:B------:R-:W-:Y:S01]  /*3bf0*/  @!P0 SHF.R.U64 R26, R26, 0x10, R27 ;  /* 0x000000101a1a8819 */ /* 0x000fe2000000121b */
[----:B------:R-:W-:Y:S01]  /*3c00*/  @!P0 HADD2.F32 R27, -RZ, R18.H1_H1 ;  /* 0x30000012ff1b8230 */ /* 0x000fe20000004100 */
[----:B------:R-:W-:Y:S02]  /*3c10*/  IADD3 R46, R59, R46, R100 ;  /* 0x0000002e3b2e7210 */ /* 0x000fe40007ffe064 */
[--C-:B------:R-:W-:Y:S02]  /*3c20*/  @!P0 SHF.R.U32.HI R36, RZ, 0x10, R53.reuse ;  /* 0x00000010ff248819 */ /* 0x100fe40000011635 */
[----:B------:R-:W-:Y:S02]  /*3c30*/  SHF.L.U32 R58, R46, 0x1, RZ ;  /* 0x000000012e3a7819 */ /* 0x000fe400000006ff */
[----:B-1----:R-:W-:Y:S01]  /*3c40*/  @!P0 MOV R25, R21 ;  /* 0x0000001500198202 */ /* 0x002fe20000000f00 */
[----:B------:R-:W-:Y:S01]  /*3c50*/  @!P0 HADD2.F32 R36, -RZ, R36.H0_H0 ;  /* 0x20000024ff248230 */ /* 0x000fe20000004100 */
[----:B------:R-:W-:Y:S01]  /*3c60*/  @!P0 SHF.R.U64 R35, R52, 0x10, R53 ;  /* 0x0000001034238819 */ /* 0x000fe20000001235 */
[----:B------:R-:W1:Y:S01]  /*3c70*/  LDS.128 R48, [R58+0xc080] ;  /* 0x00c080003a307984 */ /* 0x000e620000000c00 */
[--C-:B------:R-:W-:Y:S01]  /*3c80*/  @!P0 SHF.R.U64 R43, R54, 0x10, R55.reuse ;  /* 0x00000010362b8819 */ /* 0x100fe20000001237 */
[--C-:B------:R-:W-:Y:S01]  /*3c90*/  @!P0 HADD2.F32 R30, -RZ, R25.reuse.H0_H0 ;  /* 0x20000019ff1e8230 */ /* 0x100fe20000004100 */
[----:B------:R-:W-:Y:S01]  /*3ca0*/  @!P0 SHF.R.U32.HI R47, RZ, 0x10, R55 ;  /* 0x00000010ff2f8819 */ /* 0x000fe20000011637 */
[----:B------:R-:W-:Y:S01]  /*3cb0*/  @!P0 HADD2.F32 R25, -RZ, R25.H1_H1 ;  /* 0x30000019ff198230 */ /* 0x000fe20000004100 */
[----:B------:R-:W-:Y:S01]  /*3cc0*/  ISETP.GE.AND P1, PT, R57, c[0x0][0x1d4], PT ;  /* 0x0000750039007a0c */ /* 0x000fe20003f26270 */
[----:B------:R-:W-:Y:S01]  /*3cd0*/  @!P0 HADD2.F32 R35, -RZ, R35.H0_H0 ;  /* 0x20000023ff238230 */ /* 0x000fe20000004100 */
[----:B------:R-:W-:Y:S01]  /*3ce0*/  @!P0 FMUL.FTZ R3, R30, R27 ;  /* 0x0000001b1e038220 */ /* 0x000fe20000410000 */
[----:B------:R-:W-:Y:S01]  /*3cf0*/  @!P0 HADD2.F32 R43, -RZ, R43.H0_H0 ;  /* 0x2000002bff2b8230 */ /* 0x000fe20000004100 */
[-C--:B------:R-:W-:Y:S01]  /*3d00*/  @!P0 FMUL.FTZ R4, R25, R28.reuse ;  /* 0x0000001c19048220 */ /* 0x080fe20000410000 */
[----:B------:R-:W-:Y:S01]  /*3d10*/  @!P0 HADD2.F32 R47, -RZ, R47.H0_H0 ;  /* 0x2000002fff2f8230 */ /* 0x000fe20000004100 */
[----:B-1----:R-:W-:Y:S01]  /*3d20*/  @!P0 IMAD.MOV.U32 R31, RZ, RZ, R49 ;  /* 0x000000ffff1f8224 */ /* 0x002fe200078e0031 */
[----:B------:R-:W-:Y:S01]  /*3d30*/  @!P0 MOV R45, R51 ;  /* 0x00000033002d8202 */ /* 0x000fe20000000f00 */
[----:B------:R-:W-:Y:S02]  /*3d40*/  @!P0 IMAD.MOV.U32 R32, RZ, RZ, R48 ;  /* 0x000000ffff208224 */ /* 0x000fe400078e0030 */
[----:B------:R-:W-:Y:S01]  /*3d50*/  @!P0 IMAD.MOV.U32 R41, RZ, RZ, R50 ;  /* 0x000000ffff298224 */ /* 0x000fe200078e0032 */
[--C-:B------:R-:W-:Y:S02]  /*3d60*/  @!P0 HADD2.F32 R39, -RZ, R31.reuse.H1_H1 ;  /* 0x3000001fff278230 */ /* 0x100fe40000004100 */
[----:B------:R-:W-:Y:S02]  /*3d70*/  @!P0 HADD2.F32 R34, -RZ, R31.H0_H0 ;  /* 0x2000001fff228230 */ /* 0x000fe40000004100 */
[--C-:B------:R-:W-:Y:S01]  /*3d80*/  @!P0 HADD2.F32 R31, -RZ, R32.reuse.H0_H0 ;  /* 0x20000020ff1f8230 */ /* 0x100fe20000004100 */
[----:B------:R-:W-:Y:S01]  /*3d90*/  @!P0 FMUL.FTZ R59, R39, R28 ;  /* 0x0000001c273b8220 */ /* 0x000fe20000410000 */
[----:B------:R-:W-:Y:S01]  /*3da0*/  @!P0 HADD2.F32 R32, -RZ, R32.H1_H1 ;  /* 0x30000020ff208230 */ /* 0x000fe20000004100 */
[----:B------:R-:W-:Y:S01]  /*3db0*/  @!P0 FMUL.FTZ R46, R34, R27 ;  /* 0x0000001b222e8220 */ /* 0x000fe20000410000 */
[----:B------:R-:W-:Y:S01]  /*3dc0*/  @!P0 HADD2.F32 R27, -RZ, R18.H0_H0 ;  /* 0x20000012ff1b8230 */ /* 0x000fe20000004100 */
[----:B------:R-:W-:Y:S01]  /*3dd0*/  @!P0 FFMA.FTZ R59, R25, R36, -R59 ;  /* 0x00000024193b8223 */ /* 0x000fe2000001083b */
[----:B------:R-:W-:Y:S01]  /*3de0*/  @!P0 MOV R18, R20 ;  /* 0x0000001400128202 */ /* 0x000fe20000000f00 */
[----:B------:R-:W-:Y:S01]  /*3df0*/  @!P0 IMAD.MOV.U32 R28, RZ, RZ, R23 ;  /* 0x000000ffff1c8224 */ /* 0x000fe200078e0017 */
[----:B------:R-:W-:Y:S01]  /*3e00*/  @!P0 HADD2.F32 R25, -RZ, R24.H0_H0 ;  /* 0x20000018ff198230 */ /* 0x000fe20000004100 */
[----:B------:R-:W-:Y:S01]  /*3e10*/  @!P0 FMUL.FTZ R56, R31, R27 ;  /* 0x0000001b1f388220 */ /* 0x000fe20000410000 */
[----:B------:R-:W-:Y:S01]  /*3e20*/  @!P0 HADD2.F32 R38, -RZ, R41.H0_H0 ;  /* 0x20000029ff268230 */ /* 0x000fe20000004100 */
[----:B------:R-:W-:Y:S01]  /*3e30*/  @!P0 FFMA.FTZ R46, R30, R37, -R46 ;  /* 0x000000251e2e8223 */ /* 0x000fe2000001082e */
[--C-:B------:R-:W-:Y:S01]  /*3e40*/  @!P0 HADD2.F32 R24, -RZ, R18.reuse.H0_H0 ;  /* 0x20000012ff188230 */ /* 0x100fe20000004100 */
[----:B------:R-:W-:Y:S01]  /*3e50*/  @!P0 FMUL.FTZ R125, R32, R25 ;  /* 0x00000019207d8220 */ /* 0x000fe20000410000 */
[----:B------:R-:W-:Y:S02]  /*3e60*/  @!P0 HADD2.F32 R18, -RZ, R18.H1_H1 ;  /* 0x30000012ff128230 */ /* 0x000fe40000004100 */
[----:B------:R-:W-:Y:S01]  /*3e70*/  @!P0 F2FP.PACK_AB R46, R59, R46 ;  /* 0x0000002e3b2e823e */ /* 0x000fe200000000ff */
[----:B------:R-:W-:Y:S01]  /*3e80*/  @!P0 FMUL.FTZ R0, R24, R27 ;  /* 0x0000001b18008220 */ /* 0x000fe20000410000 */
[----:B------:R-:W-:Y:S01]  /*3e90*/  @!P0 HADD2.F32 R27, -RZ, R26.H0_H0 ;  /* 0x2000001aff1b8230 */ /* 0x000fe20000004100 */
[----:B------:R-:W-:Y:S01]  /*3ea0*/  @!P0 FMUL.FTZ R2, R18, R25 ;  /* 0x0000001912028220 */ /* 0x000fe20000410000 */
[----:B------:R-:W-:Y:S01]  /*3eb0*/  @!P0 MOV R25, R22 ;  /* 0x0000001600198202 */ /* 0x000fe20000000f00 */
[----:B------:R-:W-:Y:S01]  /*3ec0*/  @!P0 FFMA.FTZ R56, R24, R33, -R56 ;  /* 0x0000002118388223 */ /* 0x000fe20000010838 */
[----:B------:R-:W-:Y:S01]  /*3ed0*/  @!P0 HADD2.F32 R24, -RZ, R13.H1_H1 ;  /* 0x3000000dff188230 */ /* 0x000fe20000004100 */
[----:B------:R-:W-:Y:S01]  /*3ee0*/  @!P0 FFMA.FTZ R125, R18, R35, -R125 ;  /* 0x00000023127d8223 */ /* 0x000fe2000001087d */
[----:B------:R-:W-:Y:S01]  /*3ef0*/  @!P0 HADD2.F32 R41, -RZ, R41.H1_H1 ;  /* 0x30000029ff298230 */ /* 0x000fe20000004100 */
[----:B------:R-:W-:Y:S01]  /*3f00*/  @!P0 FFMA.FTZ R0, R31, R33, R0 ;  /* 0x000000211f008223 */ /* 0x000fe20000010000 */
[----:B------:R-:W-:Y:S01]  /*3f10*/  @!P0 HADD2.F32 R18, -RZ, R13.H0_H0 ;  /* 0x2000000dff128230 */ /* 0x000fe20000004100 */
[----:B------:R-:W-:Y:S01]  /*3f20*/  @!P0 FMUL.FTZ R127, R38, R24 ;  /* 0x00000018267f8220 */ /* 0x000fe20000410000 */
[----:B------:R-:W-:Y:S01]  /*3f30*/  @!P0 HADD2.F32 R13, -RZ, R19.H0_H0 ;  /* 0x20000013ff0d8230 */ /* 0x000fe20000004100 */
[----:B------:R-:W-:Y:S01]  /*3f40*/  @!P0 FMUL.FTZ R124, R41, R27 ;  /* 0x0000001b297c8220 */ /* 0x000fe20000410000 */
[--C-:B------:R-:W-:Y:S01]  /*3f50*/  @!P0 HADD2.F32 R42, -RZ, R45.reuse.H0_H0 ;  /* 0x2000002dff2a8230 */ /* 0x100fe20000004100 */
[----:B------:R-:W-:Y:S01]  /*3f60*/  @!P0 FFMA.FTZ R2, R32, R35, R2 ;  /* 0x0000002320028223 */ /* 0x000fe20000010002 */
[----:B------:R-:W-:Y:S01]  /*3f70*/  @!P0 HADD2.F32 R45, -RZ, R45.H1_H1 ;  /* 0x3000002dff2d8230 */ /* 0x000fe20000004100 */
[----:B------:R-:W-:Y:S01]  /*3f80*/  @!P0 FFMA.FTZ R3, R34, R37, R3 ;  /* 0x0000002522038223 */ /* 0x000fe20000010003 */
[--C-:B------:R-:W-:Y:S01]  /*3f90*/  @!P0 HADD2.F32 R19, -RZ, R28.reuse.H0_H0 ;  /* 0x2000001cff138230 */ /* 0x100fe20000004100 */
[----:B------:R-:W-:Y:S01]  /*3fa0*/  @!P0 FMUL.FTZ R74, R42, R18 ;  /* 0x000000122a4a8220 */ /* 0x000fe20000410000 */
[----:B------:R-:W-:Y:S01]  /*3fb0*/  @!P0 HADD2.F32 R26, -RZ, R28.H1_H1 ;  /* 0x3000001cff1a8230 */ /* 0x000fe20000004100 */
[----:B------:R-:W-:Y:S01]  /*3fc0*/  @!P0 FMUL.FTZ R58, R45, R13 ;  /* 0x0000000d2d3a8220 */ /* 0x000fe20000410000 */
[--C-:B------:R-:W-:Y:S01]  /*3fd0*/  @!P0 HADD2.F32 R29, -RZ, R25.reuse.H0_H0 ;  /* 0x20000019ff1d8230 */ /* 0x100fe20000004100 */
[----:B------:R-:W-:Y:S01]  /*3fe0*/  @!P0 FFMA.FTZ R74, R19, R44, -R74 ;  /* 0x0000002c134a8223 */ /* 0x000fe2000001084a */
[----:B------:R-:W-:Y:S01]  /*3ff0*/  @!P0 HADD2.F32 R28, -RZ, R25.H1_H1 ;  /* 0x30000019ff1c8230 */ /* 0x000fe20000004100 */
[----:B------:R-:W-:Y:S01]  /*4000*/  @!P0 FFMA.FTZ R58, R26, R47, -R58 ;  /* 0x0000002f1a3a8223 */ /* 0x000fe2000001083a */
[----:B------:R-:W-:Y:S01]  /*4010*/  @!P0 F2FP.PACK_AB R125, R125, R56 ;  /* 0x000000387d7d823e */ /* 0x000fe200000000ff */
[C---:B------:R-:W-:Y:S01]  /*4020*/  @!P0 FFMA.FTZ R127, R29.reuse, R40, -R127 ;  /* 0x000000281d7f8223 */ /* 0x040fe2000001087f */
[----:B------:R-:W-:Y:S01]  /*4030*/  @!P0 MOV R21, R46 ;  /* 0x0000002e00158202 */ /* 0x000fe20000000f00 */
[----:B------:R-:W-:Y:S01]  /*4040*/  @!P0 FFMA.FTZ R124, R28, R43, -R124 ;  /* 0x0000002b1c7c8223 */ /* 0x000fe2000001087c */
[----:B------:R-:W-:Y:S01]  /*4050*/  @!P0 F2FP.PACK_AB R58, R58, R74 ;  /* 0x0000004a3a3a823e */ /* 0x000fe200000000ff */
[----:B------:R-:W-:Y:S01]  /*4060*/  @!P0 FMUL.FTZ R5, R29, R24 ;  /* 0x000000181d058220 */ /* 0x000fe20000410000 */
[----:B------:R-:W-:Y:S01]  /*4070*/  @!P0 MOV R20, R125 ;  /* 0x0000007d00148202 */ /* 0x000fe20000000f00 */
[----:B------:R-:W-:Y:S01]  /*4080*/  @!P0 FMUL.FTZ R6, R28, R27 ;  /* 0x0000001b1c068220 */ /* 0x000fe20000410000 */
[----:B------:R-:W-:Y:S01]  /*4090*/  @!P0 F2FP.PACK_AB R127, R124, R127 ;  /* 0x0000007f7c7f823e */ /* 0x000fe200000000ff */
[----:B------:R-:W-:Y:S01]  /*40a0*/  @!P0 FFMA.FTZ R4, R39, R36, R4 ;  /* 0x0000002427048223 */ /* 0x000fe20000010004 */
[----:B------:R-:W-:Y:S01]  /*40b0*/  @!P0 MOV R23, R58 ;  /* 0x0000003a00178202 */ /* 0x000fe20000000f00 */
[----:B------:R-:W-:Y:S01]  /*40c0*/  @!P0 FMUL.FTZ R7, R19, R18 ;  /* 0x0000001213078220 */ /* 0x000fe20000410000 */
[----:B------:R-:W-:Y:S01]  /*40d0*/  @!P0 F2FP.PACK_AB R46, R2, R0 ;  /* 0x00000000022e823e */ /* 0x000fe200000000ff */
[----:B------:R-:W-:Y:S01]  /*40e0*/  @!P0 IMAD.MOV.U32 R22, RZ, RZ, R127 ;  /* 0x000000ffff168224 */ /* 0x000fe200078e007f */
[----:B------:R-:W-:Y:S01]  /*40f0*/  @!P0 F2FP.PACK_AB R59, R4, R3 ;  /* 0x00000003043b823e */ /* 0x000fe200000000ff */
[----:B------:R-:W-:Y:S01]  /*4100*/  @!P0 FFMA.FTZ R5, R38, R40, R5 ;  /* 0x0000002826058223 */ /* 0x000fe20000010005 */
[----:B------:R-:W-:Y:S01]  /*4110*/  @!P0 MOV R48, R46 ;  /* 0x0000002e00308202 */ /* 0x000fe20000000f00 */
[----:B------:R-:W-:Y:S01]  /*4120*/  @!P0 FMUL.FTZ R8, R26, R13 ;  /* 0x0000000d1a088220 */ /* 0x000fe20000410000 */
[----:B------:R1:W-:Y:S01]  /*4130*/  ST.E.128 [R128.64], R20 ;  /* 0x0000001480007985 */ /* 0x0003e2000c101d16 */
[----:B------:R-:W-:Y:S02]  /*4140*/  @!P0 FFMA.FTZ R6, R41, R43, R6 ;  /* 0x0000002b29068223 */ /* 0x000fe40000010006 */
[----:B------:R-:W-:Y:S02]  /*4150*/  @!P0 FFMA.FTZ R7, R42, R44, R7 ;  /* 0x0000002c2a078223 */ /* 0x000fe40000010007 */
[----:B------:R-:W-:Y:S01]  /*4160*/  @!P0 FFMA.FTZ R8, R45, R47, R8 ;  /* 0x0000002f2d088223 */ /* 0x000fe20000010008 */
[----:B------:R-:W-:Y:S01]  /*4170*/  @!P0 F2FP.PACK_AB R56, R6, R5 ;  /* 0x000000050638823e */ /* 0x000fe200000000ff */
[----:B------:R-:W-:Y:S03]  /*4180*/  @!P0 IMAD.MOV.U32 R49, RZ, RZ, R59 ;  /* 0x000000ffff318224 */ /* 0x000fe600078e003b */
[----:B------:R-:W-:Y:S02]  /*4190*/  @!P0 F2FP.PACK_AB R125, R8, R7 ;  /* 0x00000007087d823e */ /* 0x000fe400000000ff */
[----:B------:R-:W-:Y:S02]  /*41a0*/  @!P0 MOV R50, R56 ;  /* 0x0000003800328202 */ /* 0x000fe40000000f00 */
[----:B------:R-:W-:Y:S01]  /*41b0*/  @!P0 MOV R51, R125 ;  /* 0x0000007d00338202 */ /* 0x000fe20000000f00 */
[----:B------:R-:W-:-:S05]  /*41c0*/  @P1 BRA `(.L_x_67) ;  /* 0x000001f000001947 */ /* 0x000fca0003800000 */
[C---:B------:R-:W-:Y:S04]  /*41d0*/  LEA R2, P0, R57.reuse, R122, 0x1 ;  /* 0x0000007a39027211 */ /* 0x040fe800078008ff */
[----:B------:R-:W-:Y:S05]  /*41e0*/  LEA.HI.X.SX32 R3, R57, R123, 0x1, P0 ;  /* 0x0000007b39037211 */ /* 0x000fea00000f0eff */
[----:B------:R3:W-:Y:S01]  /*41f0*/  ST.E.128 [R2.64], R48 ;  /* 0x0000003002007985 */ /* 0x0007e2000c101d16 */
[----:B------:R-:W-:-:S05]  /*4200*/  BRA `(.L_x_67) ;  /* 0x000001b000007947 */ /* 0x000fca0003800000 */
.L_x_63:
[----:B------:R1:W3:Y:S01]  /*4210*/  SHFL.IDX PT, R3, R4, RZ, 0x181f ;  /* 0x00181fff04037589 */ /* 0x0002e200000e0000 */
[----:B------:R-:W-:Y:S03]  /*4220*/  IADD3 R64, -R68, UR17, RZ ;  /* 0x0000001144407c10 */ /* 0x000fe6000fffe1ff */
[----:B------:R1:W4:Y:S01]  /*4230*/  SHFL.IDX PT, R13, R0, RZ, 0x181f ;  /* 0x00181fff000d7589 */ /* 0x00032200000e0000 */
[----:B------:R-:W-:Y:S04]  /*4240*/  IMNMX R64, R64, 0x20, PT ;  /* 0x0000002040407817 */ /* 0x000fe80003800200 */
[----:B------:R-:W-:Y:S11]  /*4250*/  ISETP.GT.AND P0, PT, R64, R105, PT ;  /* 0x000000694000720c */ /* 0x000ff60003f04270 */
[----:B------:R-:W-:Y:S02]  /*4260*/  @!UPT UIADD3 URZ, URZ, URZ, URZ ;  /* 0x0000003f3f3ff290 */ /* 0x000fe4000fffe03f */
[----:B------:R-:W-:-:S05]  /*4270*/  @!P0 BRA `(.L_x_67) ;  /* 0x0000014000008947 */ /* 0x000fca0003800000 */
[C---:B------:R-:W-:Y:S02]  /*4280*/  ISETP.GE.AND P0, PT, R16.reuse, c[0x0][0x1d4], PT ;  /* 0x0000750010007a0c */ /* 0x040fe40003f06270 */
[----:B------:R-:W-:Y:S11]  /*4290*/  ISETP.GE.AND P2, PT, R11, c[0x0][0x1d4], PT ;  /* 0x000075000b007a0c */ /* 0x000ff60003f46270 */
[----:B-1----:R-:W1:Y:S01]  /*42a0*/  @!P0 LDS.128 R4, [R99+0xc080] ;  /* 0x00c0800063048984 */ /* 0x002e620000000c00 */
[C---:B----4-:R-:W-:Y:S04]  /*42b0*/  @!P0 LEA R30, P1, R16.reuse, R13, 0x1 ;  /* 0x0000000d101e8211 */ /* 0x050fe800078208ff */
[----:B---3--:R-:W-:Y:S02]  /*42c0*/  @!P0 LEA.HI.X R31, R16, R3, R17, 0x1, P1 ;  /* 0x00000003101f8211 */ /* 0x008fe400008f0c11 */
[----:B------:R-:W-:Y:S03]  /*42d0*/  ISETP.GE.AND P1, PT, R104, c[0x0][0x1d4], PT ;  /* 0x0000750068007a0c */ /* 0x000fe60003f26270 */
[----:B-1----:R-:W-:Y:S01]  /*42e0*/  @!P0 ST.E.128 [R30.64], R4 ;  /* 0x000000041e008985 */ /* 0x002fe2000c101d16 */
[C---:B------:R-:W-:Y:S03]  /*42f0*/  @!P2 LEA R28, P0, R92.reuse, R13, 0x1 ;  /* 0x0000000d5c1ca211 */ /* 0x040fe600078008ff */
[----:B------:R-:W1:Y:S01]  /*4300*/  @!P2 LDS.128 R24, [R99+0xd080] ;  /* 0x00d080006318a984 */ /* 0x000e620000000c00 */
[----:B------:R-:W-:Y:S02]  /*4310*/  @!P2 LEA.HI.X R29, R92, R3, R83, 0x1, P0 ;  /* 0x000000035c1da211 */ /* 0x000fe400000f0c53 */
[----:B------:R-:W-:Y:S03]  /*4320*/  ISETP.GE.AND P0, PT, R102, c[0x0][0x1d4], PT ;  /* 0x0000750066007a0c */ /* 0x000fe60003f06270 */
[----:B-1----:R-:W-:Y:S01]  /*4330*/  @!P2 ST.E.128 [R28.64], R24 ;  /* 0x000000181c00a985 */ /* 0x002fe2000c101d16 */
[C---:B------:R-:W-:Y:S03]  /*4340*/  @!P1 LEA R18, P2, R91.reuse, R13, 0x1 ;  /* 0x0000000d5b129211 */ /* 0x040fe600078408ff */
[----:B------:R-:W1:Y:S01]  /*4350*/  @!P1 LDS.128 R20, [R99+0xe080] ;  /* 0x00e0800063149984 */ /* 0x000e620000000c00 */
[----:B------:R-:W-:Y:S05]  /*4360*/  @!P1 LEA.HI.X R19, R91, R3, R82, 0x1, P2 ;  /* 0x000000035b139211 */ /* 0x000fea00010f0c52 */
[----:B-1----:R-:W-:Y:S01]  /*4370*/  @!P1 ST.E.128 [R18.64], R20 ;  /* 0x0000001412009985 */ /* 0x002fe2000c101d16 */
[C---:B------:R-:W-:Y:S03]  /*4380*/  @!P0 LEA R2, P1, R90.reuse, R13, 0x1 ;  /* 0x0000000d5a028211 */ /* 0x040fe600078208ff */
[----:B------:R-:W1:Y:S01]  /*4390*/  @!P0 LDS.128 R4, [R99+0xf080] ;  /* 0x00f0800063048984 */ /* 0x000e620000000c00 */
[----:B------:R-:W-:Y:S05]  /*43a0*/  @!P0 LEA.HI.X R3, R90, R3, R81, 0x1, P1 ;  /* 0x000000035a038211 */ /* 0x000fea00008f0c51 */
[----:B-1----:R1:W-:Y:S04]  /*43b0*/  @!P0 ST.E.128 [R2.64], R4 ;  /* 0x0000000402008985 */ /* 0x0023e8000c101d16 */
.L_x_67:
[----:B------:R-:W-:Y:S05]  /*43c0*/  BSYNC B1 ;  /* 0x0000000000017941 */ /* 0x000fea0003800000 */
.L_x_62:
[----:B------:R-:W-:Y:S01]  /*43d0*/  IMAD.IADD R68, R77, 0x1, -R68 ;  /* 0x000000014d447824 */ /* 0x000fe200078e0a44 */
[----:B------:R-:W-:Y:S04]  /*43e0*/  BSSY B0, `(.L_x_78) ;  /* 0x000003c000007945 */ /* 0x000fe80003800000 */
[----:B------:R-:W-:Y:S11]  /*43f0*/  ISETP.GE.AND P0, PT, R68, 0x1, PT ;  /* 0x000000014400780c */ /* 0x000ff60003f06270 */
[----:B------:R-:W-:Y:S02]  /*4400*/  @!UPT UIADD3 URZ, URZ, URZ, URZ ;  /* 0x0000003f3f3ff290 */ /* 0x000fe4000fffe03f */
[----:B-1-3--:R-:W-:Y:S01]  /*4410*/  @P0 IMAD.WIDE R4, R98, 0x20, R118 ;  /* 0x0000002062040825 */ /* 0x00afe200078e0276 */
[----:B------:R-:W-:Y:S03]  /*4420*/  @P0 ISETP.NE.U32.AND P2, PT, R97, RZ, PT ;  /* 0x000000ff6100020c */ /* 0x000fe60003f45070 */
[----:B------:R-:W-:Y:S02]  /*4430*/  @P0 IMAD R0, R5, c[0x0][0x258], RZ ;  /* 0x0000960005000a24 */ /* 0x000fe400078e02ff */
[----:B------:R-:W-:Y:S02]  /*4440*/  @P0 IMAD.MOV.U32 R74, RZ, RZ, R114 ;  /* 0x000000ffff4a0224 */ /* 0x000fe400078e0072 */
[C---:B------:R-:W-:Y:S02]  /*4450*/  @P0 IMAD R0, R4.reuse, c[0x0][0x25c], R0 ;  /* 0x0000970004000a24 */ /* 0x040fe400078e0200 */
[----:B------:R-:W-:Y:S05]  /*4460*/  @P0 IMAD.WIDE.U32 R2, R4, c[0x0][0x258], R74 ;  /* 0x0000960004020a25 */ /* 0x000fea00078e004a */
[C---:B------:R-:W-:Y:S02]  /*4470*/  @P0 LEA R4, P1, R2.reuse, c[0x0][0x250], 0x1 ;  /* 0x0000940002040a11 */ /* 0x040fe400078208ff */
[----:B------:R-:W-:Y:S04]  /*4480*/  @P0 IADD3 R0, R3, R0, RZ ;  /* 0x0000000003000210 */ /* 0x000fe80007ffe0ff */
[----:B------:R-:W-:Y:S01]  /*4490*/  @P0 LEA.HI.X R5, R2, c[0x0][0x254], R0, 0x1, P1 ;  /* 0x0000950002050a11 */ /* 0x000fe200008f0c00 */
[----:B------:R-:W-:Y:S01]  /*44a0*/  IMAD R0, R66, c[0x0][0x208], RZ ;  /* 0x0000820042007a24 */ /* 0x000fe200078e02ff */
[----:B------:R-:W-:Y:S01]  /*44b0*/  @P0 ISETP.NE.U32.AND P1, PT, R96, RZ, PT ;  /* 0x000000ff6000020c */ /* 0x000fe20003f25070 */
[----:B------:R-:W-:Y:S02]  /*44c0*/  IMAD.WIDE.U32 R2, R67, c[0x0][0x208], RZ ;  /* 0x0000820043027a25 */ /* 0x000fe400078e00ff */
[----:B------:R-:W-:Y:S01]  /*44d0*/  @!PT LDS RZ, [RZ] ;  /* 0x00000000fffff984 */ /* 0x000fe20000000800 */
[----:B------:R-:W-:Y:S01]  /*44e0*/  @!PT LDS RZ, [RZ] ;  /* 0x00000000fffff984 */ /* 0x000fe20000000800 */
[----:B------:R-:W-:Y:S01]  /*44f0*/  @!PT LDS RZ, [RZ] ;  /* 0x00000000fffff984 */ /* 0x000fe20000000800 */
[----:B------:R1:W-:Y:S01]  /*4500*/  @P0 LDGSTS.E.BYPASS.LTC128B.128 [R99+0x8080], [R4.64], P2 ;  /* 0x0808000004630fae */ /* 0x0003e20009101d56 */
[----:B------:R-:W-:Y:S01]  /*4510*/  @P0 ISETP.NE.U32.AND P2, PT, R95, RZ, PT ;  /* 0x000000ff5f00020c */ /* 0x000fe20003f45070 */
[----:B------:R-:W-:Y:S04]  /*4520*/  IMAD R0, R67, c[0x0][0x20c], R0 ;  /* 0x0000830043007a24 */ /* 0x000fe800078e0200 */
[----:B------:R-:W-:Y:S02]  /*4530*/  IMAD.IADD R3, R3, 0x1, R0 ;  /* 0x0000000103037824 */ /* 0x000fe400078e0200 */
[----:B------:R-:W-:Y:S02]  /*4540*/  IMAD R0, R65, c[0x0][0x218], RZ ;  /* 0x0000860041007a24 */ /* 0x000fe400078e02ff */
[----:B------:R1:W-:Y:S01]  /*4550*/  @P0 LDGSTS.E.BYPASS.LTC128B.128 [R99+0x9080], [R4.64+0x80], P1 ;  /* 0x0908008004630fae */ /* 0x0003e20008901d56 */
[----:B------:R-:W-:Y:S01]  /*4560*/  @P0 ISETP.NE.U32.AND P1, PT, R94, RZ, PT ;  /* 0x000000ff5e00020c */ /* 0x000fe20003f25070 */
[C---:B------:R-:W-:Y:S02]  /*4570*/  IMAD.WIDE.U32 R6, R87.reuse, c[0x0][0x218], R2 ;  /* 0x0000860057067a25 */ /* 0x040fe400078e0002 */
[----:B------:R1:W-:Y:S02]  /*4580*/  @P0 LDGSTS.E.BYPASS.LTC128B.128 [R99+0xa080], [R4.64+0x100], P2 ;  /* 0x0a08010004630fae */ /* 0x0003e40009101d56 */
[----:B------:R-:W-:Y:S08]  /*4590*/  IMAD R0, R87, c[0x0][0x21c], R0 ;  /* 0x0000870057007a24 */ /* 0x000ff000078e0200 */
[----:B------:R1:W-:Y:S01]  /*45a0*/  @P0 LDGSTS.E.BYPASS.LTC128B.128 [R99+0xb080], [R4.64+0x180], P1 ;  /* 0x0b08018004630fae */ /* 0x0003e20008901d56 */
[----:B------:R-:W-:Y:S03]  /*45b0*/  IADD3 R3, P0, R6, UR32, RZ ;  /* 0x0000002006037c10 */ /* 0x000fe6000ff1e0ff */
[----:B------:R-:W0:Y:S01]  /*45c0*/  LDGDEPBAR ;  /* 0x00000000000079af */ /* 0x000e220000000000 */
[----:B------:R-:W-:Y:S02]  /*45d0*/  IADD3.X R0, R7, UR25, R0, P0, !PT ;  /* 0x0000001907007c10 */ /* 0x000fe400087fe400 */
[C---:B------:R-:W-:Y:S04]  /*45e0*/  LEA R2, P0, R3.reuse, c[0x0][0x1f8], 0x1 ;  /* 0x00007e0003027a11 */ /* 0x040fe800078008ff */
[----:B----4-:R-:W-:Y:S02]  /*45f0*/  LEA.HI.X R13, R3, c[0x0][0x1fc], R0, 0x1, P0 ;  /* 0x00007f00030d7a11 */ /* 0x010fe400000f0c00 */
[----:B------:R1:W3:Y:S01]  /*4600*/  SHFL.IDX PT, R3, R2, RZ, 0x181f ;  /* 0x00181fff02037589 */ /* 0x0002e200000e0000 */
[----:B------:R-:W-:Y:S03]  /*4610*/  ISETP.GT.AND P0, PT, R64, R105, PT ;  /* 0x000000694000720c */ /* 0x000fe60003f04270 */
[----:B------:R-:W4:Y:S01]  /*4620*/  SHFL.IDX PT, R13, R13, RZ, 0x181f ;  /* 0x00181fff0d0d7589 */ /* 0x000f2200000e0000 */
[----:B------:R-:W-:Y:S04]  /*4630*/  DEPBAR.LE SB0, 0x0 ;  /* 0x000080000000791a */ /* 0x000fe80000000000 */
[----:B------:R-:W-:Y:S06]  /*4640*/  BAR.SYNC.DEFER_BLOCKING 0x0 ;  /* 0x0000000000007b1d */ /* 0x000fec0000010000 */
[----:B------:R-:W-:-:S05]  /*4650*/  @!P0 BRA `(.L_x_79) ;  /* 0x0000014000008947 */ /* 0x000fca0003800000 */
[C---:B-1-3--:R-:W-:Y:S02]  /*4660*/  ISETP.GE.AND P0, PT, R16.reuse, c[0x0][0x1d4], PT ;  /* 0x0000750010007a0c */ /* 0x04afe40003f06270 */
[----:B------:R-:W-:Y:S11]  /*4670*/  ISETP.GE.AND P2, PT, R11, c[0x0][0x1d4], PT ;  /* 0x000075000b007a0c */ /* 0x000ff60003f46270 */
[----:B------:R-:W1:Y:S01]  /*4680*/  @!P0 LDS.128 R4, [R99+0x8080] ;  /* 0x0080800063048984 */ /* 0x000e620000000c00 */
[C---:B-----5:R-:W-:Y:S04]  /*4690*/  @!P0 LEA R30, P1, R16.reuse, R3, 0x1 ;  /* 0x00000003101e8211 */ /* 0x060fe800078208ff */
[----:B----4-:R-:W-:Y:S02]  /*46a0*/  @!P0 LEA.HI.X R31, R16, R13, R17, 0x1, P1 ;  /* 0x0000000d101f8211 */ /* 0x010fe400008f0c11 */
        /* <DEDUP_REMOVED lines=15> */
.L_x_79:
[----:B-1-3--:R-:W-:Y:S05]  /*47a0*/  BSYNC B0 ;  /* 0x0000000000007941 */ /* 0x00afea0003800000 */
.L_x_78:
[C---:B------:R-:W-:Y:S02]  /*47b0*/  ISETP.GT.AND P0, PT, R98.reuse, UR8, PT ;  /* 0x0000000862007c0c */ /* 0x040fe4000bf04270 */
[----:B------:R-:W-:Y:S11]  /*47c0*/  IADD3 R98, R98, -0x1, RZ ;  /* 0xffffffff62627810 */ /* 0x000ff60007ffe0ff */
[----:B------:R-:W-:Y:S01]  /*47d0*/  @P0 SHF.R.S32.HI R3, RZ, 0x1f, R98 ;  /* 0x0000001fff030819 */ /* 0x000fe20000011462 */
[----:B------:R-:W-:Y:S01]  /*47e0*/  @P0 IMAD.MOV.U32 R4, RZ, RZ, R116 ;  /* 0x000000ffff040224 */ /* 0x000fe200078e0074 */
[----:B------:R-:W-:Y:S01]  /*47f0*/  @P0 ISETP.NE.U32.AND P2, PT, R97, RZ, PT ;  /* 0x000000ff6100020c */ /* 0x000fe20003f45070 */
[----:B------:R-:W-:Y:S02]  /*4800*/  @P0 IMAD.MOV.U32 R5, RZ, RZ, R121 ;  /* 0x000000ffff050224 */ /* 0x000fe400078e0079 */
[C---:B------:R-:W-:Y:S02]  /*4810*/  @P0 IMAD R0, R98.reuse, UR21, RZ ;  /* 0x0000001562000c24 */ /* 0x040fe4000f8e02ff */
[----:B------:R-:W-:Y:S04]  /*4820*/  @P0 IMAD.WIDE.U32 R4, R98, UR24, R4 ;  /* 0x0000001862040c25 */ /* 0x000fe8000f8e0004 */
[----:B------:R-:W-:Y:S01]  /*4830*/  @P0 IMAD R0, R3, UR24, R0 ;  /* 0x0000001803000c24 */ /* 0x000fe2000f8e0200 */
[C---:B------:R-:W-:Y:S03]  /*4840*/  @P0 LEA R6, P1, R4.reuse, c[0x0][0x220], 0x1 ;  /* 0x0000880004060a11 */ /* 0x040fe600078208ff */
[----:B------:R-:W-:Y:S05]  /*4850*/  @P0 IMAD.IADD R0, R5, 0x1, R0 ;  /* 0x0000000105000824 */ /* 0x000fea00078e0200 */
[----:B------:R-:W-:Y:S02]  /*4860*/  @P0 LEA.HI.X R7, R4, c[0x0][0x224], R0, 0x1, P1 ;  /* 0x0000890004070a11 */ /* 0x000fe400008f0c00 */
[----:B------:R-:W-:Y:S03]  /*4870*/  @P0 ISETP.NE.U32.AND P1, PT, R96, RZ, PT ;  /* 0x000000ff6000020c */ /* 0x000fe60003f25070 */
[----:B------:R-:W-:Y:S01]  /*4880*/  @!PT LDS RZ, [RZ] ;  /* 0x00000000fffff984 */ /* 0x000fe20000000800 */
[----:B------:R-:W-:Y:S01]  /*4890*/  @!PT LDS RZ, [RZ] ;  /* 0x00000000fffff984 */ /* 0x000fe20000000800 */
[----:B------:R-:W-:Y:S01]  /*48a0*/  @!PT LDS RZ, [RZ] ;  /* 0x00000000fffff984 */ /* 0x000fe20000000800 */
[----:B------:R1:W-:Y:S01]  /*48b0*/  @P0 LDGSTS.E.BYPASS.LTC128B.128 [R99+0xc080], [R6.64], P2 ;  /* 0x0c08000006630fae */ /* 0x0003e20009101d56 */
[----:B------:R-:W-:Y:S09]  /*48c0*/  @P0 ISETP.NE.U32.AND P2, PT, R95, RZ, PT ;  /* 0x000000ff5f00020c */ /* 0x000ff20003f45070 */
[----:B------:R1:W-:Y:S01]  /*48d0*/  @P0 LDGSTS.E.BYPASS.LTC128B.128 [R99+0xd080], [R6.64+0x80], P1 ;  /* 0x0d08008006630fae */ /* 0x0003e20008901d56 */
[----:B------:R-:W-:Y:S03]  /*48e0*/  @P0 ISETP.NE.U32.AND P1, PT, R94, RZ, PT ;  /* 0x000000ff5e00020c */ /* 0x000fe60003f25070 */
[----:B------:R1:W-:Y:S10]  /*48f0*/  @P0 LDGSTS.E.BYPASS.LTC128B.128 [R99+0xe080], [R6.64+0x100], P2 ;  /* 0x0e08010006630fae */ /* 0x0003f40009101d56 */
[----:B------:R1:W-:Y:S04]  /*4900*/  @P0 LDGSTS.E.BYPASS.LTC128B.128 [R99+0xf080], [R6.64+0x180], P1 ;  /* 0x0f08018006630fae */ /* 0x0003e80008901d56 */
[----:B------:R-:W0:Y:S01]  /*4910*/  LDGDEPBAR ;  /* 0x00000000000079af */ /* 0x000e220000000000 */
[----:B------:R-:W-:-:S05]  /*4920*/  @P0 BRA `(.L_x_80) ;  /* 0xffffd0d000000947 */ /* 0x000fca000383ffff */
[----:B------:R-:W-:Y:S06]  /*4930*/  BAR.SYNC.DEFER_BLOCKING 0x0 ;  /* 0x0000000000007b1d */ /* 0x000fec0000010000 */
.L_x_59:
[----:B-1----:R-:W-:Y:S01]  /*4940*/  UISETP.GE.AND UP0, UPT, UR11, 0x1, UPT ;  /* 0x000000010b00788c */ /* 0x002fe2000bf06270 */
[----:B------:R-:W-:Y:S01]  /*4950*/  PLOP3.LUT P2, PT, PT, PT, PT, 0x80, 0x0 ;  /* 0x000000000000781c */ /* 0x000fe20003f4f070 */
[----:B------:R-:W-:Y:S01]  /*4960*/  CS2R R130, SRZ ;  /* 0x0000000000827805 */ /* 0x000fe2000001ff00 */
[----:B------:R-:W-:Y:S01]  /*4970*/  CS2R R128, SRZ ;  /* 0x0000000000807805 */ /* 0x000fe2000001ff00 */
[----:B------:R-:W-:Y:S01]  /*4980*/  CS2R R126, SRZ ;  /* 0x00000000007e7805 */ /* 0x000fe2000001ff00 */
[----:B------:R-:W-:Y:S01]  /*4990*/  CS2R R124, SRZ ;  /* 0x00000000007c7805 */ /* 0x000fe2000001ff00 */
[----:B------:R-:W-:Y:S01]  /*49a0*/  PLOP3.LUT P0, PT, PT, PT, UP0, 0x80, 0x0 ;  /* 0x000000000000781c */ /* 0x000fe20003f0f008 */
        /* <DEDUP_REMOVED lines=25> */
[----:B-----5:R-:W-:Y:S01]  /*4b40*/  CS2R R72, SRZ ;  /* 0x0000000000487805 */ /* 0x020fe2000001ff00 */
[----:B------:R-:W-:Y:S01]  /*4b50*/  CS2R R70, SRZ ;  /* 0x0000000000467805 */ /* 0x000fe2000001ff00 */
[----:B------:R-:W-:Y:S01]  /*4b60*/  CS2R R68, SRZ ;  /* 0x0000000000447805 */ /* 0x000fe2000001ff00 */
[----:B------:R-:W-:Y:S01]  /*4b70*/  CS2R R66, SRZ ;  /* 0x0000000000427805 */ /* 0x000fe2000001ff00 */
[----:B------:R-:W-:Y:S01]  /*4b80*/  CS2R R64, SRZ ;  /* 0x0000000000407805 */ /* 0x000fe2000001ff00 */
[----:B------:R-:W-:Y:S01]  /*4b90*/  CS2R R6, SRZ ;  /* 0x0000000000067805 */ /* 0x000fe2000001ff00 */
[----:B------:R-:W-:Y:S01]  /*4ba0*/  IMAD.MOV.U32 R4, RZ, RZ, RZ ;  /* 0x000000ffff047224 */ /* 0x000fe200078e00ff */
        /* <DEDUP_REMOVED lines=30> */
[----:B------:R-:W-:Y:S05]  /*4d90*/  @!P0 BRA `(.L_x_81) ;  /* 0x0000c89000008947 */ /* 0x000fea0003800000 */
[----:B------:R-:W-:Y:S02]  /*4da0*/  ULDC.64 UR4, c[0x0][0x340] ;  /* 0x0000d00000047ab9 */ /* 0x000fe40000000a00 */
[----:B------:R-:W-:-:S02]  /*4db0*/  UISETP.NE.U32.AND UP1, UPT, URZ, UR4, UPT ;  /* 0x000000043f00728c */ /* 0x000fc4000bf25070 */
[----:B------:R-:W-:Y:S02]  /*4dc0*/  ULDC.64 UR6, c[0x0][0x340] ;  /* 0x0000d00000067ab9 */ /* 0x000fe40000000a00 */
[----:B------:R-:W-:-:S06]  /*4dd0*/  UISETP.NE.AND.EX UP1, UPT, URZ, UR5, UPT, UP1 ;  /* 0x000000053f00728c */ /* 0x000fcc000bf25310 */
[----:B------:R-:W-:-:S05]  /*4de0*/  PLOP3.LUT P1, PT, PT, PT, UP1, 0x80, 0x0 ;  /* 0x000000000000781c */ /* 0x000fca0003f2f018 */
[----:B------:R-:W-:Y:S02]  /*4df0*/  @UP1 UMOV UR4, 0x4 ;  /* 0x0000000400041882 */ /* 0x000fe40000000000 */
[----:B------:R-:W-:-:S06]  /*4e00*/  @UP1 UIMAD.WIDE UR4, UR20, UR4, UR6 ;  /* 0x00000004140412a5 */ /* 0x000fcc000f8e0206 */
[----:B------:R-:W-:Y:S02]  /*4e10*/  IMAD.U32 R2, RZ, RZ, UR4 ;  /* 0x00000004ff027e24 */ /* 0x000fe4000f8e00ff */
[----:B------:R-:W-:Y:S01]  /*4e20*/  IMAD.U32 R3, RZ, RZ, UR5 ;  /* 0x00000005ff037e24 */ /* 0x000fe2000f8e00ff */
[----:B------:R-:W1:Y:S01]  /*4e30*/  S2R R9, SR_CTAID.X ;  /* 0x0000000000097919 */ /* 0x000e620000002500 */
[----:B------:R-:W-:Y:S02]  /*4e40*/  USHF.R.S32.HI UR6, URZ, 0x1f, UR16 ;  /* 0x0000001f3f067899 */ /* 0x000fe40008011410 */
[----:B------:R-:W-:Y:S01]  /*4e50*/  ULDC.64 UR4, c[0x0][0x178] ;  /* 0x00005e0000047ab9 */ /* 0x000fe20000000a00 */
[----:B------:R3:W5:Y:S01]  /*4e60*/  @P1 LDG.E R0, [R2.64] ;  /* 0x0000001602001981 */ /* 0x000762000c1e1900 */
[----:B------:R-:W-:Y:S01]  /*4e70*/  UIMAD UR6, UR6, UR4, URZ ;  /* 0x00000004060672a4 */ /* 0x000fe2000f8e023f */
[----:B------:R-:W-:Y:S01]  /*4e80*/  IMAD.MOV.U32 R4, RZ, RZ, c[0x0][0x2c4] ;  /* 0x0000b100ff047624 */ /* 0x000fe200078e00ff */
[----:B------:R-:W-:Y:S01]  /*4e90*/  UIMAD.WIDE.U32 UR24, UR16, UR4, URZ ;  /* 0x00000004101872a5 */ /* 0x000fe2000f8e003f */
[----:B------:R-:W-:Y:S01]  /*4ea0*/  BSSY B0, `(.L_x_82) ;  /* 0x000006a000007945 */ /* 0x000fe20003800000 */
[----:B------:R-:W-:-:S02]  /*4eb0*/  UIMAD UR16, UR16, UR5, UR6 ;  /* 0x00000005101072a4 */ /* 0x000fc4000f8e0206 */
[----:B------:R-:W-:Y:S01]  /*4ec0*/  ISETP.NE.AND P0, PT, R4, 0x1, PT ;  /* 0x000000010400780c */ /* 0x000fe20003f05270 */
[----:B------:R-:W-:Y:S02]  /*4ed0*/  ULDC.64 UR6, c[0x0][0x348] ;  /* 0x0000d20000067ab9 */ /* 0x000fe40000000a00 */
[----:B------:R-:W-:Y:S02]  /*4ee0*/  UISETP.NE.U32.AND UP0, UPT, URZ, UR6, UPT ;  /* 0x000000063f00728c */ /* 0x000fe4000bf05070 */
[----:B------:R-:W-:Y:S02]  /*4ef0*/  ULDC.64 UR4, c[0x0][0x1b8] ;  /* 0x00006e0000047ab9 */ /* 0x000fe40000000a00 */
[----:B------:R-:W-:Y:S02]  /*4f00*/  UISETP.NE.AND.EX UP0, UPT, URZ, UR7, UPT, UP0 ;  /* 0x000000073f00728c */ /* 0x000fe4000bf05300 */
[----:B------:R-:W-:Y:S02]  /*4f10*/  UIADD3 UR17, UR25, UR16, URZ ;  /* 0x0000001019117290 */ /* 0x000fe4000fffe03f */
[----:B------:R-:W-:-:S02]  /*4f20*/  UIMAD UR6, UR12, UR4, URZ ;  /* 0x000000040c0672a4 */ /* 0x000fc4000f8e023f */
[----:B------:R-:W-:Y:S02]  /*4f30*/  USHF.R.S32.HI UR7, URZ, 0x1f, UR20 ;  /* 0x0000001f3f077899 */ /* 0x000fe40008011414 */
[----:B------:R-:W-:Y:S02]  /*4f40*/  UMOV UR16, UR24 ;  /* 0x0000001800107c82 */ /* 0x000fe40008000000 */
[----:B------:R-:W-:Y:S01]  /*4f50*/  UIMAD UR6, UR13, UR5, UR6 ;  /* 0x000000050d0672a4 */ /* 0x000fe2000f8e0206 */
[----:B---3--:R-:W-:Y:S01]  /*4f60*/  SHF.R.S32.HI R3, RZ, 0x1f, R62 ;  /* 0x0000001fff037819 */ /* 0x008fe2000001143e */
[----:B------:R-:W-:Y:S02]  /*4f70*/  UIMAD.WIDE.U32 UR16, UR13, UR4, UR16 ;  /* 0x000000040d1072a5 */ /* 0x000fe4000f8e0010 */
[----:B------:R-:W-:Y:S01]  /*4f80*/  USEL UR7, UR7, URZ, !UP0 ;  /* 0x0000003f07077287 */ /* 0x000fe2000c000000 */
[CC--:B------:R-:W-:Y:S01]  /*4f90*/  LEA.HI R19, R3.reuse, R62.reuse, RZ, 0x3 ;  /* 0x0000003e03137211 */ /* 0x0c0fe200078f18ff */
[----:B------:R-:W-:Y:S01]  /*4fa0*/  ULDC.64 UR4, c[0x0][0x1c0] ;  /* 0x0000700000047ab9 */ /* 0x000fe20000000a00 */
[-C--:B------:R-:W-:Y:S01]  /*4fb0*/  LEA.HI R22, R3, R62.reuse, RZ, 0x4 ;  /* 0x0000003e03167211 */ /* 0x080fe200078f20ff */
[----:B------:R-:W-:Y:S01]  /*4fc0*/  USEL UR8, UR20, URZ, !UP0 ;  /* 0x0000003f14087287 */ /* 0x000fe2000c000000 */
[----:B------:R-:W-:Y:S01]  /*4fd0*/  LOP3.LUT R5, R19, 0xfffffff8, RZ, 0xc0, !PT ;  /* 0xfffffff813057812 */ /* 0x000fe200078ec0ff */
[----:B------:R-:W-:Y:S01]  /*4fe0*/  UIMAD UR7, UR7, UR4, URZ ;  /* 0x00000004070772a4 */ /* 0x000fe2000f8e023f */
[----:B------:R-:W-:Y:S01]  /*4ff0*/  SHF.R.S32.HI R19, RZ, 0x3, R19 ;  /* 0x00000003ff137819 */ /* 0x000fe20000011413 */
[----:B------:R-:W-:Y:S01]  /*5000*/  UIADD3 UR17, UR17, UR6, URZ ;  /* 0x0000000611117290 */ /* 0x000fe2000fffe03f */
[----:B------:R-:W-:Y:S01]  /*5010*/  LEA.HI R40, R3, R62, RZ, 0x6 ;  /* 0x0000003e03287211 */ /* 0x000fe200078f30ff */
[----:B------:R-:W-:Y:S01]  /*5020*/  IMAD.IADD R2, R62, 0x1, -R5 ;  /* 0x000000013e027824 */ /* 0x000fe200078e0a05 */
[----:B------:R-:W-:Y:S01]  /*5030*/  UIMAD UR5, UR8, UR5, UR7 ;  /* 0x00000005080572a4 */ /* 0x000fe2000f8e0207 */
[----:B------:R-:W-:Y:S01]  /*5040*/  IMAD.SHL.U32 R43, R19, 0x40, RZ ;  /* 0x00000040132b7824 */ /* 0x000fe200078e00ff */
[----:B------:R-:W-:Y:S01]  /*5050*/  UIMAD.WIDE.U32 UR16, UR8, UR4, UR16 ;  /* 0x00000004081072a5 */ /* 0x000fe2000f8e0010 */
[----:B------:R-:W-:-:S02]  /*5060*/  IMAD R216, R2, 0x20, R19 ;  /* 0x0000002002d87824 */ /* 0x000fc400078e0213 */
[----:B------:R-:W-:Y:S01]  /*5070*/  ULDC UR4, c[0x0][0x2c4] ;  /* 0x0000b10000047ab9 */ /* 0x000fe20000000800 */
[----:B------:R-:W-:Y:S01]  /*5080*/  IMAD.SHL.U32 R150, R2, 0x8, RZ ;  /* 0x0000000802967824 */ /* 0x000fe200078e00ff */
[----:B------:R-:W-:Y:S01]  /*5090*/  UIADD3 UR5, UR17, UR5, URZ ;  /* 0x0000000511057290 */ /* 0x000fe2000fffe03f */
[----:B-1----:R-:W-:Y:S01]  /*50a0*/  IMAD R7, R9, 0x80, R216 ;  /* 0x0000008009077824 */ /* 0x002fe200078e02d8 */
[----:B--2---:R-:W-:Y:S01]  /*50b0*/  UIMAD UR19, UR19, UR4, URZ ;  /* 0x00000004131372a4 */ /* 0x004fe2000f8e023f */
[----:B------:R-:W-:Y:S01]  /*50c0*/  IMAD.U32 R11, RZ, RZ, UR17 ;  /* 0x00000011ff0b7e24 */ /* 0x000fe2000f8e00ff */
[----:B------:R-:W-:Y:S01]  /*50d0*/  LOP3.LUT R43, R43, 0x1c0, RZ, 0xc0, !PT ;  /* 0x000001c02b2b7812 */ /* 0x000fe200078ec0ff */
[----:B------:R-:W-:Y:S01]  /*50e0*/  @P0 IMAD.HI.U32 R4, R7, c[0x0][0x2c8], RZ ;  /* 0x0000b20007040a27 */ /* 0x000fe200078e00ff */
[C---:B------:R-:W-:Y:S02]  /*50f0*/  IADD3 R17, R150.reuse, 0x40, RZ ;  /* 0x0000004096117810 */ /* 0x040fe40007ffe0ff */
[C---:B------:R-:W-:Y:S01]  /*5100*/  IADD3 R16, R150.reuse, 0x80, RZ ;  /* 0x0000008096107810 */ /* 0x040fe20007ffe0ff */
[----:B------:R-:W-:Y:S01]  /*5110*/  IMAD.MOV.U32 R12, RZ, RZ, R7 ;  /* 0x000000ffff0c7224 */ /* 0x000fe200078e0007 */
[----:B------:R-:W-:Y:S01]  /*5120*/  @P0 SHF.R.U32.HI R12, RZ, c[0x0][0x2cc], R4 ;  /* 0x0000b300ff0c0a19 */ /* 0x000fe20000011604 */
[----:B------:R-:W-:Y:S01]  /*5130*/  IMAD.U32 R10, RZ, RZ, UR16 ;  /* 0x00000010ff0a7e24 */ /* 0x000fe2000f8e00ff */
[----:B------:R-:W-:Y:S01]  /*5140*/  SHF.R.U32.HI R41, RZ, 0x3, R43 ;  /* 0x00000003ff297819 */ /* 0x000fe2000001162b */
[----:B------:R-:W-:Y:S01]  /*5150*/  IMAD.U32 R11, RZ, RZ, UR5 ;  /* 0x00000005ff0b7e24 */ /* 0x000fe2000f8e00ff */
[--C-:B------:R-:W-:Y:S01]  /*5160*/  SHF.R.S32.HI R5, RZ, 0x1f, R12.reuse ;  /* 0x0000001fff057819 */ /* 0x100fe2000001140c */
[----:B------:R-:W-:Y:S01]  /*5170*/  IMAD.MOV R6, RZ, RZ, -R12 ;  /* 0x000000ffff067224 */ /* 0x000fe200078e0a0c */
[----:B------:R-:W-:Y:S01]  /*5180*/  ISETP.GE.AND P3, PT, R150, c[0x0][0x198], PT ;  /* 0x0000660096007a0c */ /* 0x000fe20003f66270 */
[----:B------:R-:W-:Y:S01]  /*5190*/  IMAD R9, R9, 0x80, R19 ;  /* 0x0000008009097824 */ /* 0x000fe200078e0213 */
[----:B------:R-:W-:Y:S01]  /*51a0*/  ISETP.GE.AND P4, PT, R17, c[0x0][0x198], PT ;  /* 0x0000660011007a0c */ /* 0x000fe20003f86270 */
[----:B------:R-:W-:Y:S01]  /*51b0*/  IMAD R5, R5, c[0x0][0x1b0], RZ ;  /* 0x00006c0005057a24 */ /* 0x000fe200078e02ff */
[----:B------:R-:W-:Y:S01]  /*51c0*/  ISETP.GE.AND P6, PT, R16, c[0x0][0x198], PT ;  /* 0x0000660010007a0c */ /* 0x000fe20003fc6270 */
[----:B------:R-:W-:Y:S01]  /*51d0*/  IMAD R6, R6, c[0x0][0x2c4], R7 ;  /* 0x0000b10006067a24 */ /* 0x000fe200078e0207 */
[----:B------:R-:W-:Y:S01]  /*51e0*/  LOP3.LUT R7, R22, 0xfffffff0, RZ, 0xc0, !PT ;  /* 0xfffffff016077812 */ /* 0x000fe200078ec0ff */
[----:B------:R-:W-:-:S02]  /*51f0*/  IMAD R5, R12, c[0x0][0x1b4], R5 ;  /* 0x00006d000c057a24 */ /* 0x000fc400078e0205 */
[----:B----4-:R-:W-:Y:S01]  /*5200*/  IMAD.WIDE.U32 R12, R12, c[0x0][0x1b0], R10 ;  /* 0x00006c000c0c7a25 */ /* 0x010fe200078e000a */
[----:B------:R-:W-:-:S03]  /*5210*/  SHF.R.S32.HI R11, RZ, 0x1f, R6 ;  /* 0x0000001fff0b7819 */ /* 0x000fc60000011406 */
[----:B------:R-:W-:Y:S02]  /*5220*/  IMAD.IADD R13, R13, 0x1, R5 ;  /* 0x000000010d0d7824 */ /* 0x000fe400078e0205 */
[----:B------:R-:W-:Y:S02]  /*5230*/  IMAD R11, R11, c[0x0][0x1a8], RZ ;  /* 0x00006a000b0b7a24 */ /* 0x000fe400078e02ff */
[----:B------:R-:W-:Y:S02]  /*5240*/  IMAD.IADD R8, R62, 0x1, -R7 ;  /* 0x000000013e087824 */ /* 0x000fe400078e0a07 */
[C---:B------:R-:W-:Y:S02]  /*5250*/  IMAD R11, R6.reuse, c[0x0][0x1ac], R11 ;  /* 0x00006b00060b7a24 */ /* 0x040fe400078e020b */
[----:B------:R-:W-:Y:S01]  /*5260*/  IMAD.WIDE.U32 R6, R6, c[0x0][0x1a8], R12 ;  /* 0x00006a0006067a25 */ /* 0x000fe200078e000c */
[----:B------:R-:W-:-:S03]  /*5270*/  SHF.R.S32.HI R5, RZ, 0x1f, R8 ;  /* 0x0000001fff057819 */ /* 0x000fc60000011408 */
[----:B------:R-:W-:Y:S01]  /*5280*/  IMAD.IADD R10, R7, 0x1, R11 ;  /* 0x00000001070a7824 */ /* 0x000fe200078e020b */
[----:B------:R-:W-:Y:S01]  /*5290*/  LEA R15, P0, R6, c[0x0][0x160], 0x1 ;  /* 0x00005800060f7a11 */ /* 0x000fe200078008ff */
[----:B------:R-:W-:Y:S01]  /*52a0*/  IMAD.SHL.U32 R40, R40, 0x8, RZ ;  /* 0x0000000828287824 */ /* 0x000fe200078e00ff */
[----:B------:R-:W-:Y:S02]  /*52b0*/  LEA.HI R4, R5, R8, RZ, 0x3 ;  /* 0x0000000805047211 */ /* 0x000fe400078f18ff */
[----:B------:R-:W-:Y:S01]  /*52c0*/  LEA.HI.X R10, R6, c[0x0][0x164], R10, 0x1, P0 ;  /* 0x00005900060a7a11 */ /* 0x000fe200000f0c0a */
[----:B------:R1:W2:Y:S01]  /*52d0*/  SHFL.IDX PT, R20, R15, RZ, 0x181f ;  /* 0x00181fff0f147589 */ /* 0x0002a200000e0000 */
[----:B------:R-:W-:Y:S02]  /*52e0*/  LOP3.LUT R5, R4, 0xfffffff8, RZ, 0xc0, !PT ;  /* 0xfffffff804057812 */ /* 0x000fe400078ec0ff */
[----:B------:R-:W-:Y:S01]  /*52f0*/  ISETP.GE.AND P0, PT, R9, UR19, PT ;  /* 0x0000001309007c0c */ /* 0x000fe2000bf06270 */
[----:B------:R1:W3:Y:S01]  /*5300*/  SHFL.IDX PT, R21, R10, RZ, 0x181f ;  /* 0x00181fff0a157589 */ /* 0x0002e200000e0000 */
[----:B------:R-:W-:Y:S01]  /*5310*/  IADD3 R6, R150, 0xc0, RZ ;  /* 0x000000c096067810 */ /* 0x000fe20007ffe0ff */
[----:B------:R-:W-:Y:S01]  /*5320*/  IMAD.IADD R7, R8, 0x1, -R5 ;  /* 0x0000000108077824 */ /* 0x000fe200078e0a05 */
[----:B------:R-:W-:Y:S01]  /*5330*/  LOP3.LUT R40, R40, 0xfffffe00, RZ, 0xc0, !PT ;  /* 0xfffffe0028287812 */ /* 0x000fe200078ec0ff */
[----:B------:R-:W-:Y:S01]  /*5340*/  IMAD.MOV.U32 R5, RZ, RZ, 0x20 ;  /* 0x00000020ff057424 */ /* 0x000fe200078e00ff */
[----:B------:R-:W-:-:S02]  /*5350*/  ISETP.GE.AND P5, PT, R6, c[0x0][0x198], PT ;  /* 0x0000660006007a0c */ /* 0x000fc40003fa6270 */
[----:B------:R-:W-:Y:S01]  /*5360*/  P2R R8, PR, RZ, 0x1 ;  /* 0x00000001ff087803 */ /* 0x000fe20000000000 */
[----:B-----5:R4:W5:Y:S01]  /*5370*/  @P1 R2UR UR7, R0 ;  /* 0x00000000000713c2 */ /* 0x02096200000e0000 */
[----:B------:R-:W-:Y:S01]  /*5380*/  R2P PR, R7, 0x6 ;  /* 0x0000000607007804 */ /* 0x000fe20000000000 */
[----:B-----5:R-:W-:-:S04]  /*5390*/  @!UP1 UMOV UR7, UR20 ;  /* 0x0000001400079c82 */ /* 0x020fc80008000000 */
[----:B------:R-:W-:Y:S02]  /*53a0*/  SEL R5, R5, 0xffffffe0, !P2 ;  /* 0xffffffe005057807 */ /* 0x000fe40005000000 */
[----:B----4-:R-:W-:-:S04]  /*53b0*/  LOP3.LUT R0, R43, 0x38, R150, 0xf8, !PT ;  /* 0x000000382b007812 */ /* 0x010fc800078ef896 */
[----:B------:R-:W-:Y:S01]  /*53c0*/  LOP3.LUT R11, R0, R41, RZ, 0x3c, !PT ;  /* 0x00000029000b7212 */ /* 0x000fe200078e3cff */
[----:B------:R-:W-:-:S04]  /*53d0*/  IMAD.MOV.U32 R0, RZ, RZ, 0x10 ;  /* 0x00000010ff007424 */ /* 0x000fc800078e00ff */
[----:B------:R-:W-:Y:S01]  /*53e0*/  IMAD.IADD R18, R11, 0x1, R40 ;  /* 0x000000010b127824 */ /* 0x000fe200078e0228 */
[----:B------:R-:W-:Y:S01]  /*53f0*/  SEL R0, R0, 0xfffffff0, !P1 ;  /* 0xfffffff000007807 */ /* 0x000fe20004800000 */
[----:B------:R-:W-:Y:S05]  /*5400*/  @P0 BRA `(.L_x_83) ;  /* 0x0000013000000947 */ /* 0x000fea0003800000 */
[----:B-123--:R-:W-:Y:S01]  /*5410*/  SHF.R.S32.HI R12, RZ, 0x1f, R17 ;  /* 0x0000001fff0c7819 */ /* 0x00efe20000011411 */
[----:B------:R-:W-:Y:S01]  /*5420*/  IMAD.SHL.U32 R14, R18, 0x2, RZ ;  /* 0x00000002120e7824 */ /* 0x000fe200078e00ff */
[----:B------:R-:W-:Y:S01]  /*5430*/  SHF.R.S32.HI R23, RZ, 0x1f, R16 ;  /* 0x0000001fff177819 */ /* 0x000fe20000011410 */
[----:B------:R-:W-:Y:S01]  /*5440*/  IMAD.WIDE R24, R150, 0x2, R20 ;  /* 0x0000000296187825 */ /* 0x000fe200078e0214 */
[----:B------:R-:W-:Y:S02]  /*5450*/  SHF.R.S32.HI R11, RZ, 0x1f, R6 ;  /* 0x0000001fff0b7819 */ /* 0x000fe40000011406 */
[----:B------:R-:W-:Y:S02]  /*5460*/  LEA.HI R13, R12, R17, RZ, 0x3 ;  /* 0x000000110c0d7211 */ /* 0x000fe400078f18ff */
[----:B------:R-:W-:Y:S01]  /*5470*/  LEA.HI R12, R23, R16, RZ, 0x3 ;  /* 0x00000010170c7211 */ /* 0x000fe200078f18ff */
[----:B------:R-:W-:Y:S01]  /*5480*/  @!PT LDS RZ, [RZ] ;  /* 0x00000000fffff984 */ /* 0x000fe20000000800 */
[----:B------:R1:W-:Y:S01]  /*5490*/  LDGSTS.E.BYPASS.LTC128B.128 [R14+0x10080], [R24.64], !P3 ;  /* 0x10080000180e7fae */ /* 0x0003e2000d901d56 */
[----:B------:R-:W-:-:S02]  /*54a0*/  LEA.HI R11, R11, R6, RZ, 0x3 ;  /* 0x000000060b0b7211 */ /* 0x000fc400078f18ff */
[----:B------:R-:W-:Y:S02]  /*54b0*/  LOP3.LUT R13, R13, 0xfffffff8, RZ, 0xc0, !PT ;  /* 0xfffffff80d0d7812 */ /* 0x000fe400078ec0ff */
[----:B------:R-:W-:Y:S02]  /*54c0*/  LOP3.LUT R12, R12, 0xfffffff8, RZ, 0xc0, !PT ;  /* 0xfffffff80c0c7812 */ /* 0x000fe400078ec0ff */
[----:B------:R-:W-:Y:S01]  /*54d0*/  LOP3.LUT R11, R11, 0xfffffff8, RZ, 0xc0, !PT ;  /* 0xfffffff80b0b7812 */ /* 0x000fe200078ec0ff */
[----:B------:R-:W-:-:S04]  /*54e0*/  IMAD.WIDE R26, R13, 0x2, R20 ;  /* 0x000000020d1a7825 */ /* 0x000fc800078e0214 */
[--C-:B------:R-:W-:Y:S01]  /*54f0*/  IMAD.WIDE R12, R12, 0x2, R20.reuse ;  /* 0x000000020c0c7825 */ /* 0x100fe200078e0214 */
[----:B------:R1:W-:Y:S03]  /*5500*/  LDGSTS.E.BYPASS.LTC128B.128 [R14+0x14080], [R26.64], !P4 ;  /* 0x140800001a0e7fae */ /* 0x0003e6000e101d56 */
[----:B------:R-:W-:Y:S01]  /*5510*/  IMAD.WIDE R20, R11, 0x2, R20 ;  /* 0x000000020b147825 */ /* 0x000fe200078e0214 */
[----:B------:R1:W-:Y:S04]  /*5520*/  LDGSTS.E.BYPASS.LTC128B.128 [R14+0x18080], [R12.64], !P6 ;  /* 0x180800000c0e7fae */ /* 0x0003e8000f101d56 */
[----:B------:R1:W-:Y:S02]  /*5530*/  LDGSTS.E.BYPASS.LTC128B.128 [R14+0x1c080], [R20.64], !P5 ;  /* 0x1c080000140e7fae */ /* 0x0003e4000e901d56 */
.L_x_83:
[----:B-123--:R-:W-:Y:S05]  /*5540*/  BSYNC B0 ;  /* 0x0000000000007941 */ /* 0x00efea0003800000 */
.L_x_82:
[----:B------:R-:W-:Y:S01]  /*5550*/  IADD3 R11, R9, 0x20, RZ ;  /* 0x00000020090b7810 */ /* 0x000fe20007ffe0ff */
[----:B------:R1:W2:Y:S01]  /*5560*/  SHFL.IDX PT, R21, R10, 0x1, 0x181f ;  /* 0x00381f000a157f89 */ /* 0x0002a200000e0000 */
[----:B------:R-:W-:Y:S02]  /*5570*/  BSSY B0, `(.L_x_84) ;  /* 0x0000017000007945 */ /* 0x000fe40003800000 */
[----:B------:R-:W-:Y:S01]  /*5580*/  ISETP.GE.AND P0, PT, R11, UR19, PT ;  /* 0x000000130b007c0c */ /* 0x000fe2000bf06270 */
[----:B------:R1:W3:-:S12]  /*5590*/  SHFL.IDX PT, R20, R15, 0x1, 0x181f ;  /* 0x00381f000f147f89 */ /* 0x0002d800000e0000 */
[----:B------:R-:W-:Y:S05]  /*55a0*/  @P0 BRA `(.L_x_85) ;  /* 0x0000013000000947 */ /* 0x000fea0003800000 */
[----:B------:R-:W-:Y:S01]  /*55b0*/  SHF.R.S32.HI R12, RZ, 0x1f, R17 ;  /* 0x0000001fff0c7819 */ /* 0x000fe20000011411 */
[----:B------:R-:W-:Y:S01]  /*55c0*/  IMAD.SHL.U32 R14, R18, 0x2, RZ ;  /* 0x00000002120e7824 */ /* 0x000fe200078e00ff */
[----:B------:R-:W-:Y:S01]  /*55d0*/  SHF.R.S32.HI R23, RZ, 0x1f, R16 ;  /* 0x0000001fff177819 */ /* 0x000fe20000011410 */
[----:B--23--:R-:W-:Y:S01]  /*55e0*/  IMAD.WIDE R24, R150, 0x2, R20 ;  /* 0x0000000296187825 */ /* 0x00cfe200078e0214 */
        /* <DEDUP_REMOVED lines=15> */
.L_x_85:
[----:B------:R-:W-:Y:S05]  /*56e0*/  BSYNC B0 ;  /* 0x0000000000007941 */ /* 0x000fea0003800000 */
.L_x_84:
[----:B------:R-:W-:Y:S01]  /*56f0*/  IADD3 R11, R9, 0x40, RZ ;  /* 0x00000040090b7810 */ /* 0x000fe20007ffe0ff */
[----:B--2---:R2:W4:Y:S01]  /*5700*/  SHFL.IDX PT, R21, R10, 0x2, 0x181f ;  /* 0x00581f000a157f89 */ /* 0x00452200000e0000 */
[----:B------:R-:W-:Y:S02]  /*5710*/  BSSY B0, `(.L_x_86) ;  /* 0x0000017000007945 */ /* 0x000fe40003800000 */
[----:B------:R-:W-:Y:S01]  /*5720*/  ISETP.GE.AND P0, PT, R11, UR19, PT ;  /* 0x000000130b007c0c */ /* 0x000fe2000bf06270 */
[----:B---3--:R2:W3:-:S12]  /*5730*/  SHFL.IDX PT, R20, R15, 0x2, 0x181f ;  /* 0x00581f000f147f89 */ /* 0x0084d800000e0000 */
[----:B------:R-:W-:Y:S05]  /*5740*/  @P0 BRA `(.L_x_87) ;  /* 0x0000013000000947 */ /* 0x000fea0003800000 */
[----:B------:R-:W-:Y:S01]  /*5750*/  SHF.R.S32.HI R12, RZ, 0x1f, R17 ;  /* 0x0000001fff0c7819 */ /* 0x000fe20000011411 */
[----:B------:R-:W-:Y:S01]  /*5760*/  IMAD.SHL.U32 R14, R18, 0x2, RZ ;  /* 0x00000002120e7824 */ /* 0x000fe200078e00ff */
[----:B------:R-:W-:Y:S01]  /*5770*/  SHF.R.S32.HI R23, RZ, 0x1f, R16 ;  /* 0x0000001fff177819 */ /* 0x000fe20000011410 */
[----:B---34-:R-:W-:Y:S01]  /*5780*/  IMAD.WIDE R24, R150, 0x2, R20 ;  /* 0x0000000296187825 */ /* 0x018fe200078e0214 */
        /* <DEDUP_REMOVED lines=15> */
.L_x_87:
[----:B------:R-:W-:Y:S05]  /*5880*/  BSYNC B0 ;  /* 0x0000000000007941 */ /* 0x000fea0003800000 */
.L_x_86:
[----:B------:R-:W-:Y:S01]  /*5890*/  IADD3 R9, R9, 0x60, RZ ;  /* 0x0000006009097810 */ /* 0x000fe20007ffe0ff */
[----:B---3--:R-:W-:Y:S01]  /*58a0*/  SHFL.IDX PT, R24, R15, 0x3, 0x181f ;  /* 0x00781f000f187f89 */ /* 0x008fe200000e0000 */
[----:B------:R-:W-:Y:S01]  /*58b0*/  UIADD3 UR6, UR9, -0x20, URZ ;  /* 0xffffffe009067890 */ /* 0x000fe2000fffe03f */
[----:B------:R-:W-:Y:S01]  /*58c0*/  IMAD.MOV.U32 R215, RZ, RZ, c[0x0][0x2b8] ;  /* 0x0000ae00ffd77624 */ /* 0x000fe200078e00ff */
[----:B------:R-:W-:Y:S01]  /*58d0*/  ISETP.GE.AND P0, PT, R9, UR19, PT ;  /* 0x0000001309007c0c */ /* 0x000fe2000bf06270 */
[----:B------:R3:W5:Y:S01]  /*58e0*/  SHFL.IDX PT, R25, R10, 0x3, 0x181f ;  /* 0x00781f000a197f89 */ /* 0x00076200000e0000 */
[----:B------:R-:W-:Y:S01]  /*58f0*/  USHF.R.S32.HI UR8, URZ, 0x1f, UR7 ;  /* 0x0000001f3f087899 */ /* 0x000fe20008011407 */
[----:B------:R-:W-:Y:S01]  /*5900*/  IMAD.MOV.U32 R217, RZ, RZ, RZ ;  /* 0x000000ffffd97224 */ /* 0x000fe200078e00ff */
[----:B------:R-:W-:Y:S01]  /*5910*/  ISETP.NE.AND P2, PT, R215, 0x1, PT ;  /* 0x00000001d700780c */ /* 0x000fe20003f45270 */
[----:B------:R-:W-:Y:S01]  /*5920*/  ULDC.64 UR4, c[0x0][0x2b0] ;  /* 0x0000ac0000047ab9 */ /* 0x000fe20000000a00 */
[----:B------:R-:W-:Y:S01]  /*5930*/  IADD3 R11, R216, UR6, RZ ;  /* 0x00000006d80b7c10 */ /* 0x000fe2000fffe0ff */
[----:B------:R-:W-:-:S02]  /*5940*/  UIMAD UR8, UR8, UR4, URZ ;  /* 0x00000004080872a4 */ /* 0x000fc4000f8e023f */
[----:B------:R-:W-:Y:S01]  /*5950*/  UIMAD.WIDE.U32 UR16, UR7, UR4, URZ ;  /* 0x00000004071072a5 */ /* 0x000fe2000f8e003f */
[C---:B------:R-:W-:Y:S01]  /*5960*/  IADD3 R218, R11.reuse, UR15, RZ ;  /* 0x0000000f0bda7c10 */ /* 0x040fe2000fffe0ff */
[----:B------:R-:W-:Y:S01]  /*5970*/  UIMAD UR7, UR7, UR5, UR8 ;  /* 0x00000005070772a4 */ /* 0x000fe2000f8e0208 */
[----:B------:R-:W-:Y:S01]  /*5980*/  ISETP.GE.AND P1, PT, R11, UR11, PT ;  /* 0x0000000b0b007c0c */ /* 0x000fe2000bf26270 */
[----:B------:R-:W-:Y:S01]  /*5990*/  @!P0 IMAD.SHL.U32 R9, R18, 0x2, RZ ;  /* 0x0000000212098824 */ /* 0x000fe200078e00ff */
[----:B------:R-:W-:Y:S01]  /*59a0*/  @!P0 SHF.R.S32.HI R12, RZ, 0x1f, R17 ;  /* 0x0000001fff0c8819 */ /* 0x000fe20000011411 */
[----:B------:R-:W-:Y:S01]  /*59b0*/  UIADD3 UR7, UR17, UR7, URZ ;  /* 0x0000000711077290 */ /* 0x000fe2000fffe03f */
[----:B------:R-:W-:Y:S01]  /*59c0*/  @!P0 SHF.R.S32.HI R13, RZ, 0x1f, R16 ;  /* 0x0000001fff0d8819 */ /* 0x000fe20000011410 */
[----:B------:R-:W-:Y:S01]  /*59d0*/  ULDC.64 UR4, c[0x0][0x1e8] ;  /* 0x00007a0000047ab9 */ /* 0x000fe20000000a00 */
[----:B------:R-:W-:Y:S01]  /*59e0*/  @!P0 LEA.HI R11, R12, R17, RZ, 0x3 ;  /* 0x000000110c0b8211 */ /* 0x000fe200078f18ff */
[----:B------:R-:W-:Y:S01]  /*59f0*/  @P2 IMAD.HI.U32 R12, R218, c[0x0][0x2bc], RZ ;  /* 0x0000af00da0c2a27 */ /* 0x000fe200078e00ff */
[----:B------:R-:W-:-:S02]  /*5a00*/  ISETP.GT.OR P1, PT, R216, 0x1f, P1 ;  /* 0x0000001fd800780c */ /* 0x000fc40000f24670 */
[----:B------:R-:W-:Y:S02]  /*5a10*/  @!P0 LOP3.LUT R11, R11, 0xfffffff8, RZ, 0xc0, !PT ;  /* 0xfffffff80b0b8812 */ /* 0x000fe400078ec0ff */
[----:B-123--:R-:W-:Y:S01]  /*5a20*/  P2R R10, PR, RZ, 0x4 ;  /* 0x00000004ff0a7803 */ /* 0x00efe20000000000 */
[----:B------:R-:W-:Y:S01]  /*5a30*/  IMAD.MOV.U32 R10, RZ, RZ, R218 ;  /* 0x000000ffff0a7224 */ /* 0x000fe200078e00da */
[----:B------:R-:W-:Y:S01]  /*5a40*/  @P2 SHF.R.U32.HI R10, RZ, c[0x0][0x2c0], R12 ;  /* 0x0000b000ff0a2a19 */ /* 0x000fe2000001160c */
[----:B-----5:R-:W-:Y:S01]  /*5a50*/  @!P0 IMAD.WIDE R28, R11, 0x2, R24 ;  /* 0x000000020b1c8825 */ /* 0x020fe200078e0218 */
[----:B------:R-:W-:Y:S02]  /*5a60*/  @!P0 SHF.R.S32.HI R11, RZ, 0x1f, R6 ;  /* 0x0000001fff0b8819 */ /* 0x000fe40000011406 */
[----:B------:R-:W-:Y:S01]  /*5a70*/  @!P0 LEA.HI R12, R13, R16, RZ, 0x3 ;  /* 0x000000100d0c8211 */ /* 0x000fe200078f18ff */
[----:B----4-:R-:W-:Y:S01]  /*5a80*/  @!P0 IMAD.WIDE R20, R150, 0x2, R24 ;  /* 0x0000000296148825 */ /* 0x010fe200078e0218 */
[----:B------:R-:W-:-:S02]  /*5a90*/  @!P0 LEA.HI R11, R11, R6, RZ, 0x3 ;  /* 0x000000060b0b8211 */ /* 0x000fc400078f18ff */
[----:B------:R-:W-:Y:S02]  /*5aa0*/  @!P0 LOP3.LUT R12, R12, 0xfffffff8, RZ, 0xc0, !PT ;  /* 0xfffffff80c0c8812 */ /* 0x000fe400078ec0ff */
[----:B------:R-:W-:Y:S01]  /*5ab0*/  @!P0 LOP3.LUT R11, R11, 0xfffffff8, RZ, 0xc0, !PT ;  /* 0xfffffff80b0b8812 */ /* 0x000fe200078ec0ff */
[----:B------:R-:W-:Y:S01]  /*5ac0*/  @!PT LDS RZ, [RZ] ;  /* 0x00000000fffff984 */ /* 0x000fe20000000800 */
[----:B------:R1:W-:Y:S02]  /*5ad0*/  @!P0 LDGSTS.E.BYPASS.LTC128B.128 [R9+0x13080], [R20.64], !P3 ;  /* 0x1308000014098fae */ /* 0x0003e4000d901d56 */
[--C-:B------:R-:W-:Y:S02]  /*5ae0*/  @!P0 IMAD.WIDE R26, R12, 0x2, R24.reuse ;  /* 0x000000020c1a8825 */ /* 0x100fe400078e0218 */
[----:B------:R2:W-:Y:S02]  /*5af0*/  @!P0 LDGSTS.E.BYPASS.LTC128B.128 [R9+0x17080], [R28.64], !P4 ;  /* 0x170800001c098fae */ /* 0x0005e4000e101d56 */
[----:B------:R-:W-:Y:S02]  /*5b00*/  @!P0 IMAD.WIDE R24, R11, 0x2, R24 ;  /* 0x000000020b188825 */ /* 0x000fe400078e0218 */
[----:B------:R2:W-:Y:S04]  /*5b10*/  @!P0 LDGSTS.E.BYPASS.LTC128B.128 [R9+0x1b080], [R26.64], !P6 ;  /* 0x1b0800001a098fae */ /* 0x0005e8000f101d56 */
[----:B------:R2:W-:Y:S04]  /*5b20*/  @!P0 LDGSTS.E.BYPASS.LTC128B.128 [R9+0x1f080], [R24.64], !P5 ;  /* 0x1f08000018098fae */ /* 0x0005e8000e901d56 */
[----:B------:R-:W0:Y:S01]  /*5b30*/  LDGDEPBAR ;  /* 0x00000000000079af */ /* 0x000e220000000000 */
[----:B-1----:R-:W-:-:S04]  /*5b40*/  @!P1 IADD3 R20, P2, R10, UR16, RZ ;  /* 0x000000100a149c10 */ /* 0x002fc8000ff5e0ff */
[----:B------:R-:W-:Y:S02]  /*5b50*/  @!P1 LEA.HI.X.SX32 R13, R10, UR7, 0x1, P2 ;  /* 0x000000070a0d9c11 */ /* 0x000fe400090f0eff */
[----:B------:R-:W-:-:S04]  /*5b60*/  @!P1 LEA R14, P2, R20, c[0x0][0x2a0], 0x2 ;  /* 0x0000a800140e9a11 */ /* 0x000fc800078410ff */
[----:B------:R-:W-:Y:S01]  /*5b70*/  @!P1 LEA.HI.X R15, R20, c[0x0][0x2a4], R13, 0x2, P2 ;  /* 0x0000a900140f9a11 */ /* 0x000fe200010f140d */
[----:B------:R-:W-:Y:S06]  /*5b80*/  BAR.SYNC.DEFER_BLOCKING 0x0 ;  /* 0x0000000000007b1d */ /* 0x000fec0000010000 */
[----:B------:R-:W3:Y:S01]  /*5b90*/  @!P1 LDG.E R217, [R14.64] ;  /* 0x000000160ed99981 */ /* 0x000ee2000c1e1900 */
[----:B------:R-:W-:Y:S01]  /*5ba0*/  IMAD.MOV R11, RZ, RZ, -R10 ;  /* 0x000000ffff0b7224 */ /* 0x000fe200078e0a0a */
[----:B------:R-:W-:Y:S01]  /*5bb0*/  UIMAD UR8, UR12, UR4, URZ ;  /* 0x000000040c0872a4 */ /* 0x000fe2000f8e023f */
[----:B--2---:R-:W-:Y:S01]  /*5bc0*/  IMAD.U32 R9, RZ, RZ, UR13 ;  /* 0x0000000dff097e24 */ /* 0x004fe2000f8e00ff */
[----:B------:R-:W-:Y:S01]  /*5bd0*/  UIMAD.WIDE.U32 UR24, UR13, UR4, URZ ;  /* 0x000000040d1872a5 */ /* 0x000fe2000f8e003f */
[----:B------:R-:W-:Y:S01]  /*5be0*/  IMAD R218, R11, c[0x0][0x2b8], R218 ;  /* 0x0000ae000bda7a24 */ /* 0x000fe200078e02da */
[----:B------:R-:W-:Y:S01]  /*5bf0*/  UIMAD UR5, UR13, UR5, UR8 ;  /* 0x000000050d0572a4 */ /* 0x000fe2000f8e0208 */
[----:B------:R-:W-:Y:S01]  /*5c00*/  ISETP.GE.AND P4, PT, R150, c[0x0][0x1d4], PT ;  /* 0x0000750096007a0c */ /* 0x000fe20003f86270 */
[----:B------:R-:W-:Y:S01]  /*5c10*/  UIADD3 UR8, UR11, -UR6, URZ ;  /* 0x800000060b087290 */ /* 0x000fe2000fffe03f */
[----:B------:R-:W-:Y:S01]  /*5c20*/  IMAD.WIDE.U32 R12, R218, c[0x0][0x1e0], RZ ;  /* 0x00007800da0c7a25 */ /* 0x000fe200078e00ff */
[----:B------:R-:W-:Y:S01]  /*5c30*/  SHF.R.S32.HI R21, RZ, 0x1f, R218 ;  /* 0x0000001fff157819 */ /* 0x000fe200000114da */
[----:B------:R-:W-:Y:S01]  /*5c40*/  UIADD3 UR6, UR25, UR5, URZ ;  /* 0x0000000519067290 */ /* 0x000fe2000fffe03f */
[----:B------:R-:W-:-:S02]  /*5c50*/  ISETP.GE.AND P5, PT, R17, c[0x0][0x1d4], PT ;  /* 0x0000750011007a0c */ /* 0x000fc40003fa6270 */
[----:B------:R-:W-:Y:S01]  /*5c60*/  ISETP.GE.AND P3, PT, R16, c[0x0][0x1d4], PT ;  /* 0x0000750010007a0c */ /* 0x000fe20003f66270 */
[----:B------:R-:W-:Y:S01]  /*5c70*/  IMAD R11, R21, c[0x0][0x1e0], RZ ;  /* 0x00007800150b7a24 */ /* 0x000fe200078e02ff */
[----:B------:R-:W-:Y:S01]  /*5c80*/  ISETP.GE.AND P2, PT, R6, c[0x0][0x1d4], PT ;  /* 0x0000750006007a0c */ /* 0x000fe20003f46270 */
[----:B------:R-:W-:Y:S02]  /*5c90*/  ULDC.64 UR4, c[0x0][0x210] ;  /* 0x0000840000047ab9 */ /* 0x000fe40000000a00 */
[----:B------:R-:W-:Y:S01]  /*5ca0*/  IMAD R10, R218, c[0x0][0x1e4], R11 ;  /* 0x00007900da0a7a24 */ /* 0x000fe200078e020b */
[----:B------:R-:W-:Y:S02]  /*5cb0*/  UIMAD UR12, UR12, UR4, URZ ;  /* 0x000000040c0c72a4 */ /* 0x000fe4000f8e023f */
[----:B------:R-:W-:Y:S01]  /*5cc0*/  UIMAD.WIDE.U32 UR26, UR13, UR4, URZ ;  /* 0x000000040d1a72a5 */ /* 0x000fe2000f8e003f */
[----:B------:R-:W-:Y:S01]  /*5cd0*/  IMAD.IADD R13, R13, 0x1, R10 ;  /* 0x000000010d0d7824 */ /* 0x000fe200078e020a */
[----:B------:R-:W-:-:S04]  /*5ce0*/  UIMAD UR5, UR13, UR5, UR12 ;  /* 0x000000050d0572a4 */ /* 0x000fc8000f8e020c */
[----:B------:R-:W-:Y:S01]  /*5cf0*/  UIADD3 UR5, UR27, UR5, URZ ;  /* 0x000000051b057290 */ /* 0x000fe2000fffe03f */
[----:B---3--:R-:W-:Y:S01]  /*5d00*/  SHF.R.S32.HI R20, RZ, 0x1f, R217 ;  /* 0x0000001fff147819 */ /* 0x008fe200000114d9 */
[----:B------:R-:W-:-:S04]  /*5d10*/  IMAD.WIDE.U32 R12, R217, c[0x0][0x1f0], R12 ;  /* 0x00007c00d90c7a25 */ /* 0x000fc800078e000c */
[----:B------:R-:W-:Y:S01]  /*5d20*/  IMAD R10, R20, c[0x0][0x1f0], RZ ;  /* 0x00007c00140a7a24 */ /* 0x000fe200078e02ff */
[----:B------:R-:W-:Y:S01]  /*5d30*/  IADD3 R11, P0, R12, UR24, RZ ;  /* 0x000000180c0b7c10 */ /* 0x000fe2000ff1e0ff */
[----:B------:R-:W-:Y:S01]  /*5d40*/  IMAD R9, R9, c[0x0][0x1e8], R12 ;  /* 0x00007a0009097a24 */ /* 0x000fe200078e020c */
[----:B------:R-:W-:Y:S01]  /*5d50*/  IADD3 R12, -R19, UR8, RZ ;  /* 0x00000008130c7c10 */ /* 0x000fe2000fffe1ff */
[----:B------:R-:W-:Y:S01]  /*5d60*/  IMAD R10, R217, c[0x0][0x1f4], R10 ;  /* 0x00007d00d90a7a24 */ /* 0x000fe200078e020a */
[----:B------:R-:W-:Y:S02]  /*5d70*/  LEA RZ, P1, R11, c[0x0][0x1c8], 0x1 ;  /* 0x000072000bff7a11 */ /* 0x000fe400078208ff */
[----:B------:R-:W-:Y:S01]  /*5d80*/  LEA R23, R9, c[0x0][0x1c8], 0x1 ;  /* 0x0000720009177a11 */ /* 0x000fe200078e08ff */
[----:B------:R-:W-:-:S04]  /*5d90*/  IMAD.IADD R10, R13, 0x1, R10 ;  /* 0x000000010d0a7824 */ /* 0x000fc800078e020a */
[----:B------:R-:W-:Y:S01]  /*5da0*/  SHFL.IDX PT, R14, R23, RZ, 0x181f ;  /* 0x00181fff170e7589 */ /* 0x000fe200000e0000 */
[----:B------:R-:W-:Y:S02]  /*5db0*/  IADD3.X R10, R10, UR6, RZ, P0, !PT ;  /* 0x000000060a0a7c10 */ /* 0x000fe400087fe4ff */
[----:B------:R-:W-:Y:S02]  /*5dc0*/  ISETP.GE.AND P0, PT, R12, 0x1, PT ;  /* 0x000000010c00780c */ /* 0x000fe40003f06270 */
[----:B------:R-:W-:Y:S02]  /*5dd0*/  LEA.HI.X R15, R11, c[0x0][0x1cc], R10, 0x1, P1 ;  /* 0x000073000b0f7a11 */ /* 0x000fe400008f0c0a */
[----:B------:R-:W-:-:S04]  /*5de0*/  ISETP.GT.AND P1, PT, R216, 0x1f, PT ;  /* 0x0000001fd800780c */ /* 0x000fc80003f24270 */
[----:B------:R-:W1:Y:S05]  /*5df0*/  SHFL.IDX PT, R15, R15, RZ, 0x181f ;  /* 0x00181fff0f0f7589 */ /* 0x000e6a00000e0000 */
[----:B------:R-:W-:Y:S01]  /*5e00*/  @P0 SHF.R.S32.HI R10, RZ, 0x1f, R17 ;  /* 0x0000001fff0a0819 */ /* 0x000fe20000011411 */
[----:B------:R-:W-:Y:S01]  /*5e10*/  @P0 IMAD.SHL.U32 R12, R18, 0x2, RZ ;  /* 0x00000002120c0824 */ /* 0x000fe200078e00ff */
[----:B------:R-:W-:Y:S02]  /*5e20*/  @P0 SHF.R.S32.HI R13, RZ, 0x1f, R16 ;  /* 0x0000001fff0d0819 */ /* 0x000fe40000011410 */
[----:B------:R-:W-:Y:S02]  /*5e30*/  @P0 SHF.R.S32.HI R9, RZ, 0x1f, R6 ;  /* 0x0000001fff090819 */ /* 0x000fe40000011406 */
[----:B------:R-:W-:-:S02]  /*5e40*/  @P0 LEA.HI R11, R10, R17, RZ, 0x3 ;  /* 0x000000110a0b0211 */ /* 0x000fc400078f18ff */
[----:B------:R-:W-:Y:S02]  /*5e50*/  @P0 LEA.HI R10, R13, R16, RZ, 0x3 ;  /* 0x000000100d0a0211 */ /* 0x000fe400078f18ff */
[----:B------:R-:W-:Y:S02]  /*5e60*/  @P0 LEA.HI R9, R9, R6, RZ, 0x3 ;  /* 0x0000000609090211 */ /* 0x000fe400078f18ff */
[----:B------:R-:W-:Y:S02]  /*5e70*/  @P0 LOP3.LUT R11, R11, 0xfffffff8, RZ, 0xc0, !PT ;  /* 0xfffffff80b0b0812 */ /* 0x000fe400078ec0ff */
[----:B------:R-:W-:Y:S02]  /*5e80*/  @P0 LOP3.LUT R10, R10, 0xfffffff8, RZ, 0xc0, !PT ;  /* 0xfffffff80a0a0812 */ /* 0x000fe400078ec0ff */
[----:B------:R-:W-:Y:S01]  /*5e90*/  @P0 LOP3.LUT R9, R9, 0xfffffff8, RZ, 0xc0, !PT ;  /* 0xfffffff809090812 */ /* 0x000fe200078ec0ff */
[----:B-1----:R-:W-:-:S04]  /*5ea0*/  @P0 IMAD.WIDE R24, R150, 0x2, R14 ;  /* 0x0000000296180825 */ /* 0x002fc800078e020e */
[--C-:B------:R-:W-:Y:S01]  /*5eb0*/  @P0 IMAD.WIDE R26, R11, 0x2, R14.reuse ;  /* 0x000000020b1a0825 */ /* 0x100fe200078e020e */
[----:B------:R-:W-:Y:S01]  /*5ec0*/  @!PT LDS RZ, [RZ] ;  /* 0x00000000fffff984 */ /* 0x000fe20000000800 */
[----:B------:R1:W-:Y:S03]  /*5ed0*/  @P0 LDGSTS.E.BYPASS.LTC128B.128 [R12+0xc080], [R24.64], !P4 ;  /* 0x0c080000180c0fae */ /* 0x0003e6000e101d56 */
[--C-:B------:R-:W-:Y:S01]  /*5ee0*/  @P0 IMAD.WIDE R10, R10, 0x2, R14.reuse ;  /* 0x000000020a0a0825 */ /* 0x100fe200078e020e */
[----:B------:R1:W-:Y:S03]  /*5ef0*/  @P0 LDGSTS.E.BYPASS.LTC128B.128 [R12+0xd080], [R26.64], !P5 ;  /* 0x0d0800001a0c0fae */ /* 0x0003e6000e901d56 */
[----:B------:R-:W-:Y:S01]  /*5f00*/  @P0 IMAD.WIDE R14, R9, 0x2, R14 ;  /* 0x00000002090e0825 */ /* 0x000fe200078e020e */
[----:B------:R1:W-:Y:S04]  /*5f10*/  @P0 LDGSTS.E.BYPASS.LTC128B.128 [R12+0xe080], [R10.64], !P3 ;  /* 0x0e0800000a0c0fae */ /* 0x0003e8000d901d56 */
[----:B------:R1:W-:Y:S01]  /*5f20*/  @P0 LDGSTS.E.BYPASS.LTC128B.128 [R12+0xf080], [R14.64], !P2 ;  /* 0x0f0800000e0c0fae */ /* 0x0003e2000d101d56 */
[----:B------:R-:W-:-:S03]  /*5f30*/  ISETP.LT.AND P0, PT, RZ, c[0x0][0x27c], PT ;  /* 0x00009f00ff007a0c */ /* 0x000fc60003f01270 */
[----:B------:R-:W0:Y:S10]  /*5f40*/  LDGDEPBAR ;  /* 0x00000000000079af */ /* 0x000e340000000000 */
[----:B------:R-:W-:Y:S05]  /*5f50*/  @P0 BRA `(.L_x_88) ;  /* 0x0000002000000947 */ /* 0x000fea0003800000 */
[----:B------:R-:W-:-:S04]  /*5f60*/  DEPBAR.LE SB0, 0x1 ;  /* 0x000080400000791a */ /* 0x000fc80000000000 */
[----:B------:R-:W-:Y:S05]  /*5f70*/  BRA `(.L_x_89) ;  /* 0x00006ab000007947 */ /* 0x000fea0003800000 */
.L_x_88:
[----:B-1----:R-:W-:Y:S01]  /*5f80*/  SHF.R.S32.HI R10, RZ, 0x1f, R63 ;  /* 0x0000001fff0a7819 */ /* 0x002fe2000001143f */
[C---:B------:R-:W-:Y:S01]  /*5f90*/  IMAD.WIDE.U32 R12, R63.reuse, c[0x0][0x280], RZ ;  /* 0x0000a0003f0c7a25 */ /* 0x040fe200078e00ff */
[----:B------:R-:W-:Y:S01]  /*5fa0*/  ULDC.U8 UR4, c[0x0][0x298] ;  /* 0x0000a60000047ab9 */ /* 0x000fe20000000000 */
[----:B------:R-:W-:Y:S01]  /*5fb0*/  BSSY B2, `(.L_x_89) ;  /* 0x00006a7000027945 */ /* 0x000fe20003800000 */
[----:B------:R-:W-:Y:S01]  /*5fc0*/  SHF.L.U32 R39, R18, 0x1, RZ ;  /* 0x0000000112277819 */ /* 0x000fe200000006ff */
[----:B------:R-:W-:Y:S01]  /*5fd0*/  IMAD R14, R10, c[0x0][0x280], RZ ;  /* 0x0000a0000a0e7a24 */ /* 0x000fe200078e02ff */
[----:B------:R-:W-:Y:S01]  /*5fe0*/  LEA R28, P0, R12, c[0x0][0x270], 0x1 ;  /* 0x00009c000c1c7a11 */ /* 0x000fe200078008ff */
[----:B------:R-:W-:Y:S02]  /*5ff0*/  IMAD R10, R10, c[0x0][0x290], RZ ;  /* 0x0000a4000a0a7a24 */ /* 0x000fe400078e02ff */
[----:B------:R-:W-:-:S05]  /*6000*/  IMAD R9, R63, c[0x0][0x284], R14 ;  /* 0x0000a1003f097a24 */ /* 0x000fca00078e020e */
[----:B------:R-:W-:-:S04]  /*6010*/  IADD3 R9, R9, R13, RZ ;  /* 0x0000000d09097210 */ /* 0x000fc80007ffe0ff */
[----:B------:R-:W-:Y:S01]  /*6020*/  LEA.HI.X R29, R12, c[0x0][0x274], R9, 0x1, P0 ;  /* 0x00009d000c1d7a11 */ /* 0x000fe200000f0c09 */
[----:B------:R-:W-:-:S04]  /*6030*/  IMAD.WIDE.U32 R12, R63, c[0x0][0x290], RZ ;  /* 0x0000a4003f0c7a25 */ /* 0x000fc800078e00ff */
[----:B------:R-:W-:Y:S01]  /*6040*/  IMAD R9, R63, c[0x0][0x294], R10 ;  /* 0x0000a5003f097a24 */ /* 0x000fe200078e020a */
[----:B------:R-:W-:-:S04]  /*6050*/  LEA R30, P0, R12, c[0x0][0x288], 0x1 ;  /* 0x0000a2000c1e7a11 */ /* 0x000fc800078008ff */
[----:B------:R-:W-:-:S04]  /*6060*/  IADD3 R9, R9, R13, RZ ;  /* 0x0000000d09097210 */ /* 0x000fc80007ffe0ff */
[----:B------:R-:W-:Y:S02]  /*6070*/  LEA.HI.X R31, R12, c[0x0][0x28c], R9, 0x1, P0 ;  /* 0x0000a3000c1f7a11 */ /* 0x000fe400000f0c09 */
[----:B------:R-:W-:-:S13]  /*6080*/  ISETP.NE.AND P0, PT, RZ, UR4, PT ;  /* 0x00000004ff007c0c */ /* 0x000fda000bf05270 */
[----:B------:R-:W-:Y:S05]  /*6090*/  @!P0 BRA `(.L_x_90) ;  /* 0x0000320000008947 */ /* 0x000fea0003800000 */
[----:B------:R-:W-:Y:S01]  /*60a0*/  ISETP.NE.AND P6, PT, R8, RZ, PT ;  /* 0x000000ff0800720c */ /* 0x000fe20003fc5270 */
[----:B------:R-:W-:Y:S01]  /*60b0*/  BSSY B0, `(.L_x_91) ;  /* 0x0000033000007945 */ /* 0x000fe20003800000 */
[----:B------:R-:W-:Y:S01]  /*60c0*/  SHF.L.U32 R27, R2, 0x2, RZ ;  /* 0x00000002021b7819 */ /* 0x000fe200000006ff */
[----:B------:R-:W-:Y:S01]  /*60d0*/  CS2R R36, SRZ ;  /* 0x0000000000247805 */ /* 0x000fe2000001ff00 */
[----:B------:R-:W-:Y:S01]  /*60e0*/  CS2R R14, SRZ ;  /* 0x00000000000e7805 */ /* 0x000fe2000001ff00 */
[----:B------:R-:W-:Y:S01]  /*60f0*/  CS2R R24, SRZ ;  /* 0x0000000000187805 */ /* 0x000fe2000001ff00 */
[----:B------:R-:W-:Y:S01]  /*6100*/  CS2R R32, SRZ ;  /* 0x0000000000207805 */ /* 0x000fe2000001ff00 */
[----:B------:R-:W-:Y:S01]  /*6110*/  CS2R R50, SRZ ;  /* 0x0000000000327805 */ /* 0x000fe2000001ff00 */
[----:B------:R-:W-:Y:S01]  /*6120*/  CS2R R8, SRZ ;  /* 0x0000000000087805 */ /* 0x000fe2000001ff00 */
[----:B------:R-:W-:Y:S01]  /*6130*/  CS2R R12, SRZ ;  /* 0x00000000000c7805 */ /* 0x000fe2000001ff00 */
[----:B------:R-:W-:-:S03]  /*6140*/  CS2R R10, SRZ ;  /* 0x00000000000a7805 */ /* 0x000fc6000001ff00 */
[----:B------:R-:W-:Y:S05]  /*6150*/  @P6 BRA `(.L_x_92) ;  /* 0x0000028000006947 */ /* 0x000fea0003800000 */
[C---:B------:R-:W-:Y:S01]  /*6160*/  ISETP.GE.AND P0, PT, R27.reuse, c[0x0][0x27c], PT ;  /* 0x00009f001b007a0c */ /* 0x040fe20003f06270 */
[----:B------:R-:W-:Y:S01]  /*6170*/  CS2R R32, SRZ ;  /* 0x0000000000207805 */ /* 0x000fe2000001ff00 */
[----:B------:R-:W-:Y:S01]  /*6180*/  CS2R R10, SRZ ;  /* 0x00000000000a7805 */ /* 0x000fe2000001ff00 */
[----:B------:R-:W-:-:S10]  /*6190*/  IADD3 R8, R27, 0x20, RZ ;  /* 0x000000201b087810 */ /* 0x000fd40007ffe0ff */
[----:B------:R-:W-:-:S04]  /*61a0*/  @!P0 IMAD.WIDE R34, R27, 0x2, R28 ;  /* 0x000000021b228825 */ /* 0x000fc800078e021c */
[----:B------:R-:W-:Y:S01]  /*61b0*/  @!P0 IMAD.WIDE R14, R27, 0x2, R30 ;  /* 0x000000021b0e8825 */ /* 0x000fe200078e021e */
[----:B------:R1:W5:Y:S04]  /*61c0*/  @!P0 LD.E.64 R32, [R34.64] ;  /* 0x0000001622208980 */ /* 0x000368000c101b00 */
[----:B------:R2:W5:Y:S01]  /*61d0*/  @!P0 LD.E.64 R10, [R14.64] ;  /* 0x000000160e0a8980 */ /* 0x000562000c101b00 */
[----:B------:R-:W-:Y:S01]  /*61e0*/  ISETP.GE.AND P0, PT, R8, c[0x0][0x27c], PT ;  /* 0x00009f0008007a0c */ /* 0x000fe20003f06270 */
[----:B------:R-:W-:Y:S01]  /*61f0*/  CS2R R24, SRZ ;  /* 0x0000000000187805 */ /* 0x000fe2000001ff00 */
[----:B------:R-:W-:-:S11]  /*6200*/  CS2R R12, SRZ ;  /* 0x00000000000c7805 */ /* 0x000fd6000001ff00 */
[----:B------:R-:W-:-:S04]  /*6210*/  @!P0 SHF.R.S32.HI R9, RZ, 0x1f, R8 ;  /* 0x0000001fff098819 */ /* 0x000fc80000011408 */
[----:B------:R-:W-:Y:S02]  /*6220*/  @!P0 LEA.HI R9, R9, R8, RZ, 0x2 ;  /* 0x0000000809098211 */ /* 0x000fe400078f10ff */
[----:B------:R-:W-:Y:S02]  /*6230*/  IADD3 R8, R27, 0x40, RZ ;  /* 0x000000401b087810 */ /* 0x000fe40007ffe0ff */
[----:B------:R-:W-:-:S05]  /*6240*/  @!P0 LOP3.LUT R9, R9, 0xfffffffc, RZ, 0xc0, !PT ;  /* 0xfffffffc09098812 */ /* 0x000fca00078ec0ff */
[----:B------:R-:W-:-:S04]  /*6250*/  @!P0 IMAD.WIDE R36, R9, 0x2, R28 ;  /* 0x0000000209248825 */ /* 0x000fc800078e021c */
[----:B------:R-:W-:Y:S01]  /*6260*/  @!P0 IMAD.WIDE R42, R9, 0x2, R30 ;  /* 0x00000002092a8825 */ /* 0x000fe200078e021e */
[----:B------:R3:W5:Y:S04]  /*6270*/  @!P0 LD.E.64 R24, [R36.64] ;  /* 0x0000001624188980 */ /* 0x000768000c101b00 */
[----:B------:R4:W5:Y:S01]  /*6280*/  @!P0 LD.E.64 R12, [R42.64] ;  /* 0x000000162a0c8980 */ /* 0x000962000c101b00 */
[----:B------:R-:W-:Y:S01]  /*6290*/  ISETP.GE.AND P0, PT, R8, c[0x0][0x27c], PT ;  /* 0x00009f0008007a0c */ /* 0x000fe20003f06270 */
[----:B--2---:R-:W-:-:S12]  /*62a0*/  CS2R R14, SRZ ;  /* 0x00000000000e7805 */ /* 0x004fd8000001ff00 */
[----:B------:R-:W-:-:S04]  /*62b0*/  @!P0 SHF.R.S32.HI R9, RZ, 0x1f, R8 ;  /* 0x0000001fff098819 */ /* 0x000fc80000011408 */
[----:B------:R-:W-:-:S04]  /*62c0*/  @!P0 LEA.HI R9, R9, R8, RZ, 0x2 ;  /* 0x0000000809098211 */ /* 0x000fc800078f10ff */
[----:B------:R-:W-:Y:S02]  /*62d0*/  @!P0 LOP3.LUT R23, R9, 0xfffffffc, RZ, 0xc0, !PT ;  /* 0xfffffffc09178812 */ /* 0x000fe400078ec0ff */
[----:B------:R-:W-:-:S03]  /*62e0*/  CS2R R8, SRZ ;  /* 0x0000000000087805 */ /* 0x000fc6000001ff00 */
[----:B-1----:R-:W-:-:S04]  /*62f0*/  @!P0 IMAD.WIDE R34, R23, 0x2, R28 ;  /* 0x0000000217228825 */ /* 0x002fc800078e021c */
[----:B------:R-:W-:Y:S01]  /*6300*/  @!P0 IMAD.WIDE R40, R23, 0x2, R30 ;  /* 0x0000000217288825 */ /* 0x000fe200078e021e */
[----:B------:R-:W-:Y:S01]  /*6310*/  IADD3 R23, R27, 0x60, RZ ;  /* 0x000000601b177810 */ /* 0x000fe20007ffe0ff */
[----:B------:R4:W5:Y:S04]  /*6320*/  @!P0 LD.E.64 R14, [R34.64] ;  /* 0x00000016220e8980 */ /* 0x000968000c101b00 */
[----:B------:R4:W5:Y:S01]  /*6330*/  @!P0 LD.E.64 R8, [R40.64] ;  /* 0x0000001628088980 */ /* 0x000962000c101b00 */
[----:B------:R-:W-:Y:S01]  /*6340*/  ISETP.GE.AND P0, PT, R23, c[0x0][0x27c], PT ;  /* 0x00009f0017007a0c */ /* 0x000fe20003f06270 */
[----:B---3--:R-:W-:Y:S01]  /*6350*/  CS2R R36, SRZ ;  /* 0x0000000000247805 */ /* 0x008fe2000001ff00 */
[----:B------:R-:W-:-:S11]  /*6360*/  CS2R R50, SRZ ;  /* 0x0000000000327805 */ /* 0x000fd6000001ff00 */
[----:B------:R-:W-:-:S04]  /*6370*/  @!P0 SHF.R.S32.HI R26, RZ, 0x1f, R23 ;  /* 0x0000001fff1a8819 */ /* 0x000fc80000011417 */
[----:B------:R-:W-:-:S04]  /*6380*/  @!P0 LEA.HI R23, R26, R23, RZ, 0x2 ;  /* 0x000000171a178211 */ /* 0x000fc800078f10ff */
[----:B------:R-:W-:-:S05]  /*6390*/  @!P0 LOP3.LUT R23, R23, 0xfffffffc, RZ, 0xc0, !PT ;  /* 0xfffffffc17178812 */ /* 0x000fca00078ec0ff */
[----:B------:R-:W-:-:S04]  /*63a0*/  @!P0 IMAD.WIDE R28, R23, 0x2, R28 ;  /* 0x00000002171c8825 */ /* 0x000fc800078e021c */
[----:B------:R-:W-:Y:S01]  /*63b0*/  @!P0 IMAD.WIDE R30, R23, 0x2, R30 ;  /* 0x00000002171e8825 */ /* 0x000fe200078e021e */
[----:B------:R4:W5:Y:S04]  /*63c0*/  @!P0 LD.E.64 R36, [R28.64] ;  /* 0x000000161c248980 */ /* 0x000968000c101b00 */
[----:B------:R4:W5:Y:S02]  /*63d0*/  @!P0 LD.E.64 R50, [R30.64] ;  /* 0x000000161e328980 */ /* 0x000964000c101b00 */
.L_x_92:
[----:B------:R-:W-:Y:S05]  /*63e0*/  BSYNC B0 ;  /* 0x0000000000007941 */ /* 0x000fea0003800000 */
.L_x_91:
[----:B------:R-:W-:Y:S01]  /*63f0*/  UIMAD UR4, UR14, -0x80, UR19 ;  /* 0xffffff800e0478a4 */ /* 0x000fe2000f8e0213 */
[----:B-----5:R-:W-:Y:S01]  /*6400*/  IMAD.MOV.U32 R48, RZ, RZ, R32 ;  /* 0x000000ffff307224 */ /* 0x020fe200078e0020 */
[----:B------:R-:W-:Y:S01]  /*6410*/  SHF.R.U64 R47, R32, 0x10, R33 ;  /* 0x00000010202f7819 */ /* 0x000fe20000001221 */
[----:B------:R-:W-:Y:S01]  /*6420*/  IMAD.MOV.U32 R44, RZ, RZ, R14 ;  /* 0x000000ffff2c7224 */ /* 0x000fe200078e000e */
[----:B------:R-:W-:Y:S01]  /*6430*/  UISETP.LT.AND UP0, UPT, UR4, 0x80, UPT ;  /* 0x000000800400788c */ /* 0x000fe2000bf01270 */
[----:B----4-:R-:W-:Y:S01]  /*6440*/  SHF.R.U64 R42, R14, 0x10, R15 ;  /* 0x000000100e2a7819 */ /* 0x010fe2000000120f */
[--C-:B------:R-:W-:Y:S01]  /*6450*/  IMAD.MOV.U32 R43, RZ, RZ, R37.reuse ;  /* 0x000000ffff2b7224 */ /* 0x100fe200078e0025 */
[--C-:B------:R-:W-:Y:S01]  /*6460*/  SHF.R.U64 R40, R36, 0x10, R37.reuse ;  /* 0x0000001024287819 */ /* 0x100fe20000001225 */
[----:B------:R-:W-:Y:S01]  /*6470*/  USEL UR4, UR4, 0x80, UP0 ;  /* 0x0000008004047887 */ /* 0x000fe20008000000 */
[----:B------:R-:W-:Y:S01]  /*6480*/  SHF.R.U32.HI R14, RZ, 0x10, R37 ;  /* 0x00000010ff0e7819 */ /* 0x000fe20000011625 */
[--C-:B------:R-:W-:Y:S01]  /*6490*/  IMAD.MOV.U32 R41, RZ, RZ, R11.reuse ;  /* 0x000000ffff297224 */ /* 0x100fe200078e000b */
[--C-:B------:R-:W-:Y:S01]  /*64a0*/  SHF.R.U64 R38, R10, 0x10, R11.reuse ;  /* 0x000000100a267819 */ /* 0x100fe2000000120b */
[----:B------:R-:W-:Y:S01]  /*64b0*/  IMAD.MOV.U32 R34, RZ, RZ, R10 ;  /* 0x000000ffff227224 */ /* 0x000fe200078e000a */
[----:B------:R-:W-:Y:S01]  /*64c0*/  SHF.R.U32.HI R32, RZ, 0x10, R11 ;  /* 0x00000010ff207819 */ /* 0x000fe2000001160b */
[--C-:B------:R-:W-:Y:S01]  /*64d0*/  IMAD.MOV.U32 R37, RZ, RZ, R13.reuse ;  /* 0x000000ffff257224 */ /* 0x100fe200078e000d */
[----:B------:R-:W-:Y:S01]  /*64e0*/  ISETP.GE.AND P0, PT, R19, UR4, PT ;  /* 0x0000000413007c0c */ /* 0x000fe2000bf06270 */
[----:B------:R-:W-:Y:S01]  /*64f0*/  IMAD.MOV.U32 R46, RZ, RZ, R24 ;  /* 0x000000ffff2e7224 */ /* 0x000fe200078e0018 */
[----:B------:R-:W-:Y:S01]  /*6500*/  SHF.R.U64 R11, R12, 0x10, R13 ;  /* 0x000000100c0b7819 */ /* 0x000fe2000000120d */
[----:B------:R-:W-:Y:S01]  /*6510*/  IMAD.MOV.U32 R31, RZ, RZ, R25 ;  /* 0x000000ffff1f7224 */ /* 0x000fe200078e0019 */
[----:B------:R-:W-:Y:S01]  /*6520*/  SHF.R.U32.HI R28, RZ, 0x10, R13 ;  /* 0x00000010ff1c7819 */ /* 0x000fe2000001160d */
        /* <DEDUP_REMOVED lines=9> */
[----:B------:R-:W-:Y:S01]  /*65c0*/  SHF.R.U32.HI R33, RZ, 0x10, R33 ;  /* 0x00000010ff217819 */ /* 0x000fe20000011621 */
[----:B------:R-:W-:Y:S01]  /*65d0*/  IMAD.MOV.U32 R36, RZ, RZ, R8 ;  /* 0x000000ffff247224 */ /* 0x000fe200078e0008 */
[----:B------:R-:W-:Y:S01]  /*65e0*/  SHF.R.U32.HI R15, RZ, 0x10, R15 ;  /* 0x00000010ff0f7819 */ /* 0x000fe2000001160f */
[----:B------:R-:W-:Y:S01]  /*65f0*/  IMAD.MOV.U32 R24, RZ, RZ, R50 ;  /* 0x000000ffff187224 */ /* 0x000fe200078e0032 */
[--C-:B------:R-:W-:Y:S01]  /*6600*/  SHF.R.U64 R8, R50, 0x10, R51.reuse ;  /* 0x0000001032087819 */ /* 0x100fe20000001233 */
[--C-:B------:R-:W-:Y:S01]  /*6610*/  IMAD.MOV.U32 R9, RZ, RZ, R51.reuse ;  /* 0x000000ffff097224 */ /* 0x100fe200078e0033 */
[----:B------:R-:W-:Y:S01]  /*6620*/  SHF.R.U32.HI R12, RZ, 0x10, R51 ;  /* 0x00000010ff0c7819 */ /* 0x000fe20000011633 */
[----:B------:R-:W-:-:S04]  /*6630*/  DEPBAR.LE SB0, 0x1 ;  /* 0x000080400000791a */ /* 0x000fc80000000000 */
[----:B------:R-:W-:Y:S01]  /*6640*/  BSSY B1, `(.L_x_93) ;  /* 0x00000bc000017945 */ /* 0x000fe20003800000 */
[----:B------:R-:W-:Y:S02]  /*6650*/  PRMT R35, R35, 0x5410, R48 ;  /* 0x0000541023237816 */ /* 0x000fe40000000030 */
[----:B------:R-:W-:Y:S02]  /*6660*/  PRMT R33, R33, 0x5410, R47 ;  /* 0x0000541021217816 */ /* 0x000fe4000000002f */
[----:B------:R-:W-:Y:S02]  /*6670*/  PRMT R31, R31, 0x5410, R46 ;  /* 0x000054101f1f7816 */ /* 0x000fe4000000002e */
[----:B------:R-:W-:Y:S02]  /*6680*/  PRMT R29, R29, 0x5410, R45 ;  /* 0x000054101d1d7816 */ /* 0x000fe4000000002d */
[----:B------:R-:W-:Y:S02]  /*6690*/  PRMT R25, R25, 0x5410, R44 ;  /* 0x0000541019197816 */ /* 0x000fe4000000002c */
[----:B------:R-:W-:-:S02]  /*66a0*/  PRMT R15, R15, 0x5410, R42 ;  /* 0x000054100f0f7816 */ /* 0x000fc4000000002a */
        /* <DEDUP_REMOVED lines=9> */
[----:B------:R-:W-:Y:S01]  /*6740*/  PRMT R12, R12, 0x5410, R8 ;  /* 0x000054100c0c7816 */ /* 0x000fe20000000008 */
[----:B------:R-:W-:Y:S06]  /*6750*/  BAR.SYNC.DEFER_BLOCKING 0x0 ;  /* 0x0000000000007b1d */ /* 0x000fec0000010000 */
[----:B------:R-:W-:Y:S05]  /*6760*/  @P0 BRA `(.L_x_94) ;  /* 0x00000a9000000947 */ /* 0x000fea0003800000 */
[----:B------:R-:W-:Y:S01]  /*6770*/  ISETP.GE.AND P0, PT, R27, c[0x0][0x27c], PT ;  /* 0x00009f001b007a0c */ /* 0x000fe20003f06270 */
[----:B------:R-:W-:-:S12]  /*6780*/  BSSY B0, `(.L_x_95) ;  /* 0x0000028000007945 */ /* 0x000fd80003800000 */
[----:B------:R-:W-:Y:S05]  /*6790*/  @P0 BRA `(.L_x_96) ;  /* 0x0000026000000947 */ /* 0x000fea0003800000 */
[----:B------:R-:W1:Y:S01]  /*67a0*/  LDS.128 R8, [R39+0x10080] ;  /* 0x0100800027087984 */ /* 0x000e620000000c00 */
[--C-:B------:R-:W-:Y:S02]  /*67b0*/  HADD2.F32 R36, -RZ, R34.reuse.H1_H1 ;  /* 0x30000022ff247230 */ /* 0x100fe40000004100 */
[----:B------:R-:W-:Y:S02]  /*67c0*/  HADD2.F32 R43, -RZ, R33.H1_H1 ;  /* 0x30000021ff2b7230 */ /* 0x000fe40000004100 */
[----:B------:R-:W-:Y:S02]  /*67d0*/  HADD2.F32 R44, -RZ, R35.H1_H1 ;  /* 0x30000023ff2c7230 */ /* 0x000fe40000004100 */
[----:B------:R-:W-:Y:S02]  /*67e0*/  HADD2.F32 R47, -RZ, R34.H0_H0 ;  /* 0x20000022ff2f7230 */ /* 0x000fe40000004100 */
[--C-:B-1----:R-:W-:Y:S02]  /*67f0*/  HADD2.F32 R37, -RZ, R8.reuse.H0_H0 ;  /* 0x20000008ff257230 */ /* 0x102fe40000004100 */
[----:B------:R-:W-:-:S02]  /*6800*/  HADD2.F32 R41, -RZ, R8.H1_H1 ;  /* 0x30000008ff297230 */ /* 0x000fc40000004100 */
[--C-:B------:R-:W-:Y:S01]  /*6810*/  HADD2.F32 R8, -RZ, R9.reuse.H0_H0 ;  /* 0x20000009ff087230 */ /* 0x100fe20000004100 */
[-C--:B------:R-:W-:Y:S01]  /*6820*/  FMUL.FTZ R46, R37, R36.reuse ;  /* 0x00000024252e7220 */ /* 0x080fe20000410000 */
[----:B------:R-:W-:Y:S01]  /*6830*/  HADD2.F32 R38, -RZ, R9.H1_H1 ;  /* 0x30000009ff267230 */ /* 0x000fe20000004100 */
[C---:B------:R-:W-:Y:S01]  /*6840*/  FMUL.FTZ R42, R41.reuse, R36 ;  /* 0x00000024292a7220 */ /* 0x040fe20000410000 */
[--C-:B------:R-:W-:Y:S01]  /*6850*/  HADD2.F32 R9, -RZ, R10.reuse.H0_H0 ;  /* 0x2000000aff097230 */ /* 0x100fe20000004100 */
[-C--:B------:R-:W-:Y:S01]  /*6860*/  FFMA.FTZ R41, R41, R44.reuse, R46 ;  /* 0x0000002c29297223 */ /* 0x080fe2000001002e */
[----:B------:R-:W-:Y:S01]  /*6870*/  HADD2.F32 R40, -RZ, R10.H1_H1 ;  /* 0x3000000aff287230 */ /* 0x000fe20000004100 */
[----:B------:R-:W-:Y:S01]  /*6880*/  FFMA.FTZ R42, R37, R44, -R42 ;  /* 0x0000002c252a7223 */ /* 0x000fe2000001082a */
[--C-:B------:R-:W-:Y:S02]  /*6890*/  HADD2.F32 R10, -RZ, R11.reuse.H0_H0 ;  /* 0x2000000bff0a7230 */ /* 0x100fe40000004100 */
[----:B------:R-:W-:-:S02]  /*68a0*/  HADD2.F32 R45, -RZ, R11.H1_H1 ;  /* 0x3000000bff2d7230 */ /* 0x000fc40000004100 */
[----:B------:R-:W-:Y:S02]  /*68b0*/  HADD2.F32 R11, -RZ, R32.H1_H1 ;  /* 0x30000020ff0b7230 */ /* 0x000fe40000004100 */
[----:B------:R-:W-:-:S03]  /*68c0*/  HADD2.F32 R44, -RZ, R35.H0_H0 ;  /* 0x20000023ff2c7230 */ /* 0x000fc60000004100 */
[-C--:B------:R-:W-:Y:S02]  /*68d0*/  FMUL.FTZ R36, R38, R11.reuse ;  /* 0x0000000b26247220 */ /* 0x080fe40000410000 */
[C---:B------:R-:W-:Y:S02]  /*68e0*/  FMUL.FTZ R11, R8.reuse, R11 ;  /* 0x0000000b080b7220 */ /* 0x040fe40000410000 */
[-C--:B------:R-:W-:Y:S01]  /*68f0*/  FFMA.FTZ R36, R8, R43.reuse, -R36 ;  /* 0x0000002b08247223 */ /* 0x080fe20000010824 */
[----:B------:R-:W-:Y:S01]  /*6900*/  HADD2.F32 R8, -RZ, R32.H0_H0 ;  /* 0x20000020ff087230 */ /* 0x000fe20000004100 */
[----:B------:R-:W-:Y:S01]  /*6910*/  FFMA.FTZ R43, R38, R43, R11 ;  /* 0x0000002b262b7223 */ /* 0x000fe2000001000b */
[----:B------:R-:W-:Y:S01]  /*6920*/  HADD2.F32 R38, -RZ, R33.H0_H0 ;  /* 0x20000021ff267230 */ /* 0x000fe20000004100 */
[-C--:B------:R-:W-:Y:S02]  /*6930*/  FMUL.FTZ R11, R40, R47.reuse ;  /* 0x0000002f280b7220 */ /* 0x080fe40000410000 */
[----:B------:R-:W-:-:S02]  /*6940*/  FMUL.FTZ R47, R9, R47 ;  /* 0x0000002f092f7220 */ /* 0x000fc40000410000 */
[-C--:B------:R-:W-:Y:S02]  /*6950*/  FMUL.FTZ R37, R45, R8.reuse ;  /* 0x000000082d257220 */ /* 0x080fe40000410000 */
[----:B------:R-:W-:Y:S02]  /*6960*/  FMUL.FTZ R8, R10, R8 ;  /* 0x000000080a087220 */ /* 0x000fe40000410000 */
[----:B------:R-:W-:Y:S01]  /*6970*/  FFMA.FTZ R11, R9, R44, -R11 ;  /* 0x0000002c090b7223 */ /* 0x000fe2000001080b */
[----:B------:R-:W-:Y:S01]  /*6980*/  F2FP.PACK_AB R9, R43, R36 ;  /* 0x000000242b09723e */ /* 0x000fe200000000ff */
[----:B------:R-:W-:Y:S02]  /*6990*/  FFMA.FTZ R40, R40, R44, R47 ;  /* 0x0000002c28287223 */ /* 0x000fe4000001002f */
[-C--:B------:R-:W-:Y:S02]  /*69a0*/  FFMA.FTZ R37, R10, R38.reuse, -R37 ;  /* 0x000000260a257223 */ /* 0x080fe40000010825 */
[----:B------:R-:W-:Y:S01]  /*69b0*/  FFMA.FTZ R38, R45, R38, R8 ;  /* 0x000000262d267223 */ /* 0x000fe20000010008 */
[----:B------:R-:W-:-:S02]  /*69c0*/  F2FP.PACK_AB R10, R40, R11 ;  /* 0x0000000b280a723e */ /* 0x000fc400000000ff */
[----:B------:R-:W-:Y:S02]  /*69d0*/  F2FP.PACK_AB R8, R41, R42 ;  /* 0x0000002a2908723e */ /* 0x000fe400000000ff */
[----:B------:R-:W-:-:S05]  /*69e0*/  F2FP.PACK_AB R11, R38, R37 ;  /* 0x00000025260b723e */ /* 0x000fca00000000ff */
[----:B------:R1:W-:Y:S02]  /*69f0*/  STS.128 [R39+0x10080], R8 ;  /* 0x0100800827007388 */ /* 0x0003e40000000c00 */
.L_x_96:
[----:B------:R-:W-:Y:S05]  /*6a00*/  BSYNC B0 ;  /* 0x0000000000007941 */ /* 0x000fea0003800000 */
.L_x_95:
[----:B-1----:R-:W-:Y:S01]  /*6a10*/  IADD3 R8, R27, 0x20, RZ ;  /* 0x000000201b087810 */ /* 0x002fe20007ffe0ff */
[----:B------:R-:W-:Y:S03]  /*6a20*/  BSSY B0, `(.L_x_97) ;  /* 0x0000029000007945 */ /* 0x000fe60003800000 */
[----:B------:R-:W-:-:S13]  /*6a30*/  ISETP.GE.AND P0, PT, R8, c[0x0][0x27c], PT ;  /* 0x00009f0008007a0c */ /* 0x000fda0003f06270 */
        /* <DEDUP_REMOVED lines=39> */
.L_x_98:
[----:B------:R-:W-:Y:S05]  /*6cb0*/  BSYNC B0 ;  /* 0x0000000000007941 */ /* 0x000fea0003800000 */
.L_x_97:
[----:B-1----:R-:W-:Y:S01]  /*6cc0*/  IADD3 R8, R27, 0x40, RZ ;  /* 0x000000401b087810 */ /* 0x002fe20007ffe0ff */
[----:B------:R-:W-:Y:S03]  /*6cd0*/  BSSY B0, `(.L_x_99) ;  /* 0x0000029000007945 */ /* 0x000fe60003800000 */
[----:B------:R-:W-:-:S13]  /*6ce0*/  ISETP.GE.AND P0, PT, R8, c[0x0][0x27c], PT ;  /* 0x00009f0008007a0c */ /* 0x000fda0003f06270 */
[----:B------:R-:W-:Y:S05]  /*6cf0*/  @P0 BRA `(.L_x_100) ;  /* 0x0000026000000947 */ /* 0x000fea0003800000 */
[----:B------:R-:W1:Y:S01]  /*6d00*/  LDS.128 R8, [R39+0x18080] ;  /* 0x0180800027087984 */ /* 0x000e620000000c00 */
[----:B------:R-:W-:Y:S02]  /*6d10*/  HADD2.F32 R36, -RZ, R23.H1_H1 ;  /* 0x30000017ff247230 */ /* 0x000fe40000004100 */
        /* <DEDUP_REMOVED lines=36> */
.L_x_100:
[----:B------:R-:W-:Y:S05]  /*6f60*/  BSYNC B0 ;  /* 0x0000000000007941 */ /* 0x000fea0003800000 */
.L_x_99:
[----:B-1----:R-:W-:-:S04]  /*6f70*/  IADD3 R8, R27, 0x60, RZ ;  /* 0x000000601b087810 */ /* 0x002fc80007ffe0ff */
        /* <DEDUP_REMOVED lines=40> */
.L_x_94:
[----:B------:R-:W-:Y:S05]  /*7200*/  BSYNC B1 ;  /* 0x0000000000017941 */ /* 0x000fea0003800000 */
.L_x_93:
[----:B-1----:R-:W-:Y:S01]  /*7210*/  IADD3 R8, R19, 0x20, RZ ;  /* 0x0000002013087810 */ /* 0x002fe20007ffe0ff */
[----:B------:R-:W-:Y:S03]  /*7220*/  BSSY B1, `(.L_x_101) ;  /* 0x00000ac000017945 */ /* 0x000fe60003800000 */
[----:B------:R-:W-:-:S13]  /*7230*/  ISETP.GE.AND P0, PT, R8, UR4, PT ;  /* 0x0000000408007c0c */ /* 0x000fda000bf06270 */
[----:B------:R-:W-:Y:S05]  /*7240*/  @P0 BRA `(.L_x_102) ;  /* 0x00000a9000000947 */ /* 0x000fea0003800000 */
[----:B------:R-:W-:Y:S01]  /*7250*/  ISETP.GE.AND P0, PT, R27, c[0x0][0x27c], PT ;  /* 0x00009f001b007a0c */ /* 0x000fe20003f06270 */
[----:B------:R-:W-:-:S12]  /*7260*/  BSSY B0, `(.L_x_103) ;  /* 0x0000028000007945 */ /* 0x000fd80003800000 */
[----:B------:R-:W-:Y:S05]  /*7270*/  @P0 BRA `(.L_x_104) ;  /* 0x0000026000000947 */ /* 0x000fea0003800000 */
[----:B------:R-:W1:Y:S01]  /*7280*/  LDS.128 R8, [R39+0x11080] ;  /* 0x0110800027087984 */ /* 0x000e620000000c00 */
[----:B------:R-:W-:Y:S02]  /*7290*/  HADD2.F32 R40, -RZ, R34.H1_H1 ;  /* 0x30000022ff287230 */ /* 0x000fe40000004100 */
[----:B------:R-:W-:Y:S02]  /*72a0*/  HADD2.F32 R44, -RZ, R35.H1_H1 ;  /* 0x30000023ff2c7230 */ /* 0x000fe40000004100 */
[----:B------:R-:W-:Y:S02]  /*72b0*/  HADD2.F32 R49, -RZ, R32.H0_H0 ;  /* 0x20000020ff317230 */ /* 0x000fe40000004100 */
[--C-:B-1----:R-:W-:Y:S02]  /*72c0*/  HADD2.F32 R45, -RZ, R8.reuse.H0_H0 ;  /* 0x20000008ff2d7230 */ /* 0x102fe40000004100 */
[----:B------:R-:W-:Y:S02]  /*72d0*/  HADD2.F32 R41, -RZ, R8.H1_H1 ;  /* 0x30000008ff297230 */ /* 0x000fe40000004100 */
[----:B------:R-:W-:-:S02]  /*72e0*/  HADD2.F32 R36, -RZ, R9.H0_H0 ;  /* 0x20000009ff247230 */ /* 0x000fc40000004100 */
[--C-:B------:R-:W-:Y:S01]  /*72f0*/  HADD2.F32 R8, -RZ, R11.reuse.H0_H0 ;  /* 0x2000000bff087230 */ /* 0x100fe20000004100 */
[C---:B------:R-:W-:Y:S01]  /*7300*/  FMUL.FTZ R42, R40.reuse, R41 ;  /* 0x00000029282a7220 */ /* 0x040fe20000410000 */
[----:B------:R-:W-:Y:S01]  /*7310*/  HADD2.F32 R46, -RZ, R11.H1_H1 ;  /* 0x3000000bff2e7230 */ /* 0x000fe20000004100 */
[-C--:B------:R-:W-:Y:S01]  /*7320*/  FMUL.FTZ R40, R40, R45.reuse ;  /* 0x0000002d28287220 */ /* 0x080fe20000410000 */
[----:B------:R-:W-:Y:S01]  /*7330*/  HADD2.F32 R9, -RZ, R9.H1_H1 ;  /* 0x30000009ff097230 */ /* 0x000fe20000004100 */
[C---:B------:R-:W-:Y:S01]  /*7340*/  FFMA.FTZ R45, R44.reuse, R45, -R42 ;  /* 0x0000002d2c2d7223 */ /* 0x040fe2000001082a */
[----:B------:R-:W-:Y:S01]  /*7350*/  HADD2.F32 R11, -RZ, R32.H1_H1 ;  /* 0x30000020ff0b7230 */ /* 0x000fe20000004100 */
[----:B------:R-:W-:Y:S01]  /*7360*/  FFMA.FTZ R44, R44, R41, R40 ;  /* 0x000000292c2c7223 */ /* 0x000fe20000010028 */
[--C-:B------:R-:W-:Y:S01]  /*7370*/  HADD2.F32 R38, -RZ, R10.reuse.H0_H0 ;  /* 0x2000000aff267230 */ /* 0x100fe20000004100 */
[----:B------:R-:W-:Y:S01]  /*7380*/  FMUL.FTZ R41, R49, R46 ;  /* 0x0000002e31297220 */ /* 0x000fe20000410000 */
[----:B------:R-:W-:Y:S01]  /*7390*/  HADD2.F32 R37, -RZ, R10.H1_H1 ;  /* 0x3000000aff257230 */ /* 0x000fe20000004100 */
[C---:B------:R-:W-:Y:S01]  /*73a0*/  FMUL.FTZ R43, R11.reuse, R9 ;  /* 0x000000090b2b7220 */ /* 0x040fe20000410000 */
[----:B------:R-:W-:Y:S01]  /*73b0*/  HADD2.F32 R10, -RZ, R33.H1_H1 ;  /* 0x30000021ff0a7230 */ /* 0x000fe20000004100 */
[----:B------:R-:W-:Y:S01]  /*73c0*/  FMUL.FTZ R11, R11, R36 ;  /* 0x000000240b0b7220 */ /* 0x000fe20000410000 */
[----:B------:R-:W-:Y:S01]  /*73d0*/  HADD2.F32 R40, -RZ, R35.H0_H0 ;  /* 0x20000023ff287230 */ /* 0x000fe20000004100 */
[----:B------:R-:W-:-:S02]  /*73e0*/  FMUL.FTZ R42, R49, R8 ;  /* 0x00000008312a7220 */ /* 0x000fc40000410000 */
[C---:B------:R-:W-:Y:S01]  /*73f0*/  FFMA.FTZ R36, R10.reuse, R36, -R43 ;  /* 0x000000240a247223 */ /* 0x040fe2000001082b */
[----:B------:R-:W-:Y:S01]  /*7400*/  HADD2.F32 R43, -RZ, R34.H0_H0 ;  /* 0x20000022ff2b7230 */ /* 0x000fe20000004100 */
[----:B------:R-:W-:Y:S01]  /*7410*/  FFMA.FTZ R9, R10, R9, R11 ;  /* 0x000000090a097223 */ /* 0x000fe2000001000b */
[----:B------:R-:W-:-:S03]  /*7420*/  HADD2.F32 R11, -RZ, R33.H0_H0 ;  /* 0x20000021ff0b7230 */ /* 0x000fc60000004100 */
[-C--:B------:R-:W-:Y:S01]  /*7430*/  FMUL.FTZ R47, R43, R37.reuse ;  /* 0x000000252b2f7220 */ /* 0x080fe20000410000 */
[----:B------:R-:W-:Y:S01]  /*7440*/  F2FP.PACK_AB R9, R9, R36 ;  /* 0x000000240909723e */ /* 0x000fe200000000ff */
[-C--:B------:R-:W-:Y:S02]  /*7450*/  FMUL.FTZ R43, R43, R38.reuse ;  /* 0x000000262b2b7220 */ /* 0x080fe40000410000 */
[C---:B------:R-:W-:Y:S02]  /*7460*/  FFMA.FTZ R10, R40.reuse, R38, -R47 ;  /* 0x00000026280a7223 */ /* 0x040fe4000001082f */
[----:B------:R-:W-:Y:S02]  /*7470*/  FFMA.FTZ R43, R40, R37, R43 ;  /* 0x00000025282b7223 */ /* 0x000fe4000001002b */
[C---:B------:R-:W-:Y:S01]  /*7480*/  FFMA.FTZ R41, R11.reuse, R8, -R41 ;  /* 0x000000080b297223 */ /* 0x040fe20000010829 */
[----:B------:R-:W-:Y:S01]  /*7490*/  F2FP.PACK_AB R8, R44, R45 ;  /* 0x0000002d2c08723e */ /* 0x000fe200000000ff */
[----:B------:R-:W-:Y:S01]  /*74a0*/  FFMA.FTZ R42, R11, R46, R42 ;  /* 0x0000002e0b2a7223 */ /* 0x000fe2000001002a */
[----:B------:R-:W-:-:S04]  /*74b0*/  F2FP.PACK_AB R10, R43, R10 ;  /* 0x0000000a2b0a723e */ /* 0x000fc800000000ff */
[----:B------:R-:W-:-:S05]  /*74c0*/  F2FP.PACK_AB R11, R42, R41 ;  /* 0x000000292a0b723e */ /* 0x000fca00000000ff */
[----:B------:R1:W-:Y:S02]  /*74d0*/  STS.128 [R39+0x11080], R8 ;  /* 0x0110800827007388 */ /* 0x0003e40000000c00 */
.L_x_104:
[----:B------:R-:W-:Y:S05]  /*74e0*/  BSYNC B0 ;  /* 0x0000000000007941 */ /* 0x000fea0003800000 */
.L_x_103:
[----:B-1----:R-:W-:Y:S01]  /*74f0*/  IADD3 R8, R27, 0x20, RZ ;  /* 0x000000201b087810 */ /* 0x002fe20007ffe0ff */
[----:B------:R-:W-:Y:S03]  /*7500*/  BSSY B0, `(.L_x_105) ;  /* 0x0000029000007945 */ /* 0x000fe60003800000 */
[----:B------:R-:W-:-:S13]  /*7510*/  ISETP.GE.AND P0, PT, R8, c[0x0][0x27c], PT ;  /* 0x00009f0008007a0c */ /* 0x000fda0003f06270 */
        /* <DEDUP_REMOVED lines=39> */
.L_x_106:
[----:B------:R-:W-:Y:S05]  /*7790*/  BSYNC B0 ;  /* 0x0000000000007941 */ /* 0x000fea0003800000 */
.L_x_105:
        /* <DEDUP_REMOVED lines=42> */
.L_x_108:
[----:B------:R-:W-:Y:S05]  /*7a40*/  BSYNC B0 ;  /* 0x0000000000007941 */ /* 0x000fea0003800000 */
.L_x_107:
[----:B-1----:R-:W-:-:S04]  /*7a50*/  IADD3 R8, R27, 0x60, RZ ;  /* 0x000000601b087810 */ /* 0x002fc80007ffe0ff */
        /* <DEDUP_REMOVED lines=40> */
.L_x_102:
[----:B------:R-:W-:Y:S05]  /*7ce0*/  BSYNC B1 ;  /* 0x0000000000017941 */ /* 0x000fea0003800000 */
.L_x_101:
        /* <DEDUP_REMOVED lines=45> */
.L_x_112:
[----:B------:R-:W-:Y:S05]  /*7fc0*/  BSYNC B0 ;  /* 0x0000000000007941 */ /* 0x000fea0003800000 */
.L_x_111:
        /* <DEDUP_REMOVED lines=42> */
.L_x_114:
[----:B------:R-:W-:Y:S05]  /*8270*/  BSYNC B0 ;  /* 0x0000000000007941 */ /* 0x000fea0003800000 */
.L_x_113:
        /* <DEDUP_REMOVED lines=42> */
.L_x_116:
[----:B------:R-:W-:Y:S05]  /*8520*/  BSYNC B0 ;  /* 0x0000000000007941 */ /* 0x000fea0003800000 */
.L_x_115:
        /* <DEDUP_REMOVED lines=41> */
.L_x_110:
[----:B------:R-:W-:Y:S05]  /*87c0*/  BSYNC B1 ;  /* 0x0000000000017941 */ /* 0x000fea0003800000 */
.L_x_109:
[----:B-1----:R-:W-:-:S04]  /*87d0*/  IADD3 R8, R19, 0x60, RZ ;  /* 0x0000006013087810 */ /* 0x002fc80007ffe0ff */
        /* <DEDUP_REMOVED lines=8> */
[----:B------:R-:W-:Y:S02]  /*8860*/  HADD2.F32 R42, -RZ, R35.H1_H1 ;  /* 0x30000023ff2a7230 */ /* 0x000fe40000004100 */
[----:B------:R-:W-:Y:S02]  /*8870*/  HADD2.F32 R45, -RZ, R33.H1_H1 ;  /* 0x30000021ff2d7230 */ /* 0x000fe40000004100 */
[----:B------:R-:W-:Y:S02]  /*8880*/  HADD2.F32 R34, -RZ, R34.H0_H0 ;  /* 0x20000022ff227230 */ /* 0x000fe40000004100 */
[----:B------:R-:W-:-:S02]  /*8890*/  HADD2.F32 R32, -RZ, R32.H0_H0 ;  /* 0x20000020ff207230 */ /* 0x000fc40000004100 */
[----:B------:R-:W-:Y:S02]  /*88a0*/  HADD2.F32 R35, -RZ, R35.H0_H0 ;  /* 0x20000023ff237230 */ /* 0x000fe40000004100 */
[----:B------:R-:W-:Y:S02]  /*88b0*/  HADD2.F32 R33, -RZ, R33.H0_H0 ;  /* 0x20000021ff217230 */ /* 0x000fe40000004100 */
[--C-:B-1----:R-:W-:Y:S02]  /*88c0*/  HADD2.F32 R37, -RZ, R8.reuse.H0_H0 ;  /* 0x20000008ff257230 */ /* 0x102fe40000004100 */
[----:B------:R-:W-:Y:S02]  /*88d0*/  HADD2.F32 R41, -RZ, R8.H1_H1 ;  /* 0x30000008ff297230 */ /* 0x000fe40000004100 */
[--C-:B------:R-:W-:Y:S01]  /*88e0*/  HADD2.F32 R38, -RZ, R9.reuse.H1_H1 ;  /* 0x30000009ff267230 */ /* 0x100fe20000004100 */
[C---:B------:R-:W-:Y:S01]  /*88f0*/  FMUL.FTZ R46, R36.reuse, R37 ;  /* 0x00000025242e7220 */ /* 0x040fe20000410000 */
[----:B------:R-:W-:Y:S01]  /*8900*/  HADD2.F32 R8, -RZ, R9.H0_H0 ;  /* 0x20000009ff087230 */ /* 0x000fe20000004100 */
[----:B------:R-:W-:Y:S01]  /*8910*/  FMUL.FTZ R44, R36, R41 ;  /* 0x00000029242c7220 */ /* 0x000fe20000410000 */
[--C-:B------:R-:W-:Y:S01]  /*8920*/  HADD2.F32 R9, -RZ, R10.reuse.H0_H0 ;  /* 0x2000000aff097230 */ /* 0x100fe20000004100 */
[C---:B------:R-:W-:Y:S01]  /*8930*/  FMUL.FTZ R36, R43.reuse, R38 ;  /* 0x000000262b247220 */ /* 0x040fe20000410000 */
[----:B------:R-:W-:Y:S01]  /*8940*/  HADD2.F32 R40, -RZ, R10.H1_H1 ;  /* 0x3000000aff287230 */ /* 0x000fe20000004100 */
[----:B------:R-:W-:Y:S01]  /*8950*/  FFMA.FTZ R44, R42, R37, -R44 ;  /* 0x000000252a2c7223 */ /* 0x000fe2000001082c */
[--C-:B------:R-:W-:Y:S01]  /*8960*/  HADD2.F32 R10, -RZ, R11.reuse.H0_H0 ;  /* 0x2000000bff0a7230 */ /* 0x100fe20000004100 */
[-C--:B------:R-:W-:Y:S01]  /*8970*/  FMUL.FTZ R43, R43, R8.reuse ;  /* 0x000000082b2b7220 */ /* 0x080fe20000410000 */
[----:B------:R-:W-:Y:S01]  /*8980*/  HADD2.F32 R11, -RZ, R11.H1_H1 ;  /* 0x3000000bff0b7230 */ /* 0x000fe20000004100 */
[----:B------:R-:W-:-:S02]  /*8990*/  FFMA.FTZ R36, R45, R8, -R36 ;  /* 0x000000082d247223 */ /* 0x000fc40000010824 */
[C---:B------:R-:W-:Y:S02]  /*89a0*/  FMUL.FTZ R8, R34.reuse, R40 ;  /* 0x0000002822087220 */ /* 0x040fe40000410000 */
[----:B------:R-:W-:Y:S02]  /*89b0*/  FMUL.FTZ R37, R34, R9 ;  /* 0x0000000922257220 */ /* 0x000fe40000410000 */
[C---:B------:R-:W-:Y:S02]  /*89c0*/  FMUL.FTZ R34, R32.reuse, R11 ;  /* 0x0000000b20227220 */ /* 0x040fe40000410000 */
[----:B------:R-:W-:Y:S02]  /*89d0*/  FMUL.FTZ R32, R32, R10 ;  /* 0x0000000a20207220 */ /* 0x000fe40000410000 */
[----:B------:R-:W-:Y:S02]  /*89e0*/  FFMA.FTZ R43, R45, R38, R43 ;  /* 0x000000262d2b7223 */ /* 0x000fe4000001002b */
[----:B------:R-:W-:-:S02]  /*89f0*/  FFMA.FTZ R41, R42, R41, R46 ;  /* 0x000000292a297223 */ /* 0x000fc4000001002e */
[----:B------:R-:W-:Y:S01]  /*8a00*/  FFMA.FTZ R38, R35, R9, -R8 ;  /* 0x0000000923267223 */ /* 0x000fe20000010808 */
[----:B------:R-:W-:Y:S01]  /*8a10*/  F2FP.PACK_AB R9, R43, R36 ;  /* 0x000000242b09723e */ /* 0x000fe200000000ff */
[----:B------:R-:W-:Y:S01]  /*8a20*/  FFMA.FTZ R37, R35, R40, R37 ;  /* 0x0000002823257223 */ /* 0x000fe20000010025 */
[----:B------:R-:W-:Y:S01]  /*8a30*/  F2FP.PACK_AB R8, R41, R44 ;  /* 0x0000002c2908723e */ /* 0x000fe200000000ff */
[C---:B------:R-:W-:Y:S02]  /*8a40*/  FFMA.FTZ R34, R33.reuse, R10, -R34 ;  /* 0x0000000a21227223 */ /* 0x040fe40000010822 */
[----:B------:R-:W-:Y:S01]  /*8a50*/  FFMA.FTZ R11, R33, R11, R32 ;  /* 0x0000000b210b7223 */ /* 0x000fe20000010020 */
[----:B------:R-:W-:-:S04]  /*8a60*/  F2FP.PACK_AB R10, R37, R38 ;  /* 0x00000026250a723e */ /* 0x000fc800000000ff */
[----:B------:R-:W-:-:S05]  /*8a70*/  F2FP.PACK_AB R11, R11, R34 ;  /* 0x000000220b0b723e */ /* 0x000fca00000000ff */
[----:B------:R1:W-:Y:S02]  /*8a80*/  STS.128 [R39+0x13080], R8 ;  /* 0x0130800827007388 */ /* 0x0003e40000000c00 */
.L_x_119:
[----:B------:R-:W-:Y:S05]  /*8a90*/  BSYNC B0 ;  /* 0x0000000000007941 */ /* 0x000fea0003800000 */
.L_x_118:
        /* <DEDUP_REMOVED lines=42> */
.L_x_121:
[----:B------:R-:W-:Y:S05]  /*8d40*/  BSYNC B0 ;  /* 0x0000000000007941 */ /* 0x000fea0003800000 */
.L_x_120:
        /* <DEDUP_REMOVED lines=22> */
[-C--:B------:R-:W-:Y:S01]  /*8eb0*/  FMUL.FTZ R33, R33, R8.reuse ;  /* 0x0000000821217220 */ /* 0x080fe20000410000 */
[--C-:B------:R-:W-:Y:S01]  /*8ec0*/  HADD2.F32 R10, -RZ, R11.reuse.H0_H0 ;  /* 0x2000000bff0a7230 */ /* 0x100fe20000004100 */
[----:B------:R-:W-:Y:S01]  /*8ed0*/  FFMA.FTZ R35, R34, R29, -R35 ;  /* 0x0000001d22237223 */ /* 0x000fe20000010823 */
[----:B------:R-:W-:Y:S01]  /*8ee0*/  HADD2.F32 R11, -RZ, R11.H1_H1 ;  /* 0x3000000bff0b7230 */ /* 0x000fe20000004100 */
[----:B------:R-:W-:-:S02]  /*8ef0*/  FFMA.FTZ R28, R37, R8, -R28 ;  /* 0x00000008251c7223 */ /* 0x000fc4000001081c */
[----:B------:R-:W-:Y:S02]  /*8f00*/  FFMA.FTZ R33, R37, R30, R33 ;  /* 0x0000001e25217223 */ /* 0x000fe40000010021 */
[C---:B------:R-:W-:Y:S02]  /*8f10*/  FMUL.FTZ R8, R23.reuse, R32 ;  /* 0x0000002017087220 */ /* 0x040fe40000410000 */
[----:B------:R-:W-:Y:S02]  /*8f20*/  FMUL.FTZ R29, R23, R9 ;  /* 0x00000009171d7220 */ /* 0x000fe40000410000 */
[C---:B------:R-:W-:Y:S02]  /*8f30*/  FMUL.FTZ R23, R13.reuse, R11 ;  /* 0x0000000b0d177220 */ /* 0x040fe40000410000 */
[----:B------:R-:W-:Y:S02]  /*8f40*/  FMUL.FTZ R30, R13, R10 ;  /* 0x0000000a0d1e7220 */ /* 0x000fe40000410000 */
        /* <DEDUP_REMOVED lines=10> */
.L_x_123:
[----:B------:R-:W-:Y:S05]  /*8ff0*/  BSYNC B0 ;  /* 0x0000000000007941 */ /* 0x000fea0003800000 */
.L_x_122:
[----:B------:R-:W-:-:S04]  /*9000*/  IADD3 R27, R27, 0x60, RZ ;  /* 0x000000601b1b7810 */ /* 0x000fc80007ffe0ff */
[----:B------:R-:W-:-:S13]  /*9010*/  ISETP.GE.AND P0, PT, R27, c[0x0][0x27c], PT ;  /* 0x00009f001b007a0c */ /* 0x000fda0003f06270 */
[----:B------:R-:W-:Y:S05]  /*9020*/  @P0 BRA `(.L_x_117) ;  /* 0x000039f000000947 */ /* 0x000fea0003800000 */
[----:B-1----:R-:W1:Y:S01]  /*9030*/  LDS.128 R8, [R39+0x1f080] ;  /* 0x01f0800027087984 */ /* 0x002e620000000c00 */
        /* <DEDUP_REMOVED lines=8> */
[--C-:B-1----:R-:W-:Y:S02]  /*90c0*/  HADD2.F32 R30, -RZ, R8.reuse.H1_H1 ;  /* 0x30000008ff1e7230 */ /* 0x102fe40000004100 */
[----:B------:R-:W-:Y:S02]  /*90d0*/  HADD2.F32 R28, -RZ, R8.H0_H0 ;  /* 0x20000008ff1c7230 */ /* 0x000fe40000004100 */
[--C-:B------:R-:W-:Y:S01]  /*90e0*/  HADD2.F32 R8, -RZ, R9.reuse.H0_H0 ;  /* 0x20000009ff087230 */ /* 0x100fe20000004100 */
[C---:B------:R-:W-:Y:S01]  /*90f0*/  FMUL.FTZ R29, R13.reuse, R30 ;  /* 0x0000001e0d1d7220 */ /* 0x040fe20000410000 */
[----:B------:R-:W-:Y:S01]  /*9100*/  HADD2.F32 R15, -RZ, R9.H1_H1 ;  /* 0x30000009ff0f7230 */ /* 0x000fe20000004100 */
[-C--:B------:R-:W-:Y:S01]  /*9110*/  FMUL.FTZ R32, R13, R28.reuse ;  /* 0x0000001c0d207220 */ /* 0x080fe20000410000 */
[--C-:B------:R-:W-:Y:S01]  /*9120*/  HADD2.F32 R9, -RZ, R10.reuse.H0_H0 ;  /* 0x2000000aff097230 */ /* 0x100fe20000004100 */
[----:B------:R-:W-:Y:S01]  /*9130*/  FFMA.FTZ R29, R27, R28, -R29 ;  /* 0x0000001c1b1d7223 */ /* 0x000fe2000001081d */
[----:B------:R-:W-:Y:S01]  /*9140*/  HADD2.F32 R23, -RZ, R10.H1_H1 ;  /* 0x3000000aff177230 */ /* 0x000fe20000004100 */
[C---:B------:R-:W-:Y:S01]  /*9150*/  FMUL.FTZ R13, R25.reuse, R15 ;  /* 0x0000000f190d7220 */ /* 0x040fe20000410000 */
[--C-:B------:R-:W-:Y:S01]  /*9160*/  HADD2.F32 R10, -RZ, R11.reuse.H0_H0 ;  /* 0x2000000bff0a7230 */ /* 0x100fe20000004100 */
[-C--:B------:R-:W-:Y:S01]  /*9170*/  FMUL.FTZ R28, R25, R8.reuse ;  /* 0x00000008191c7220 */ /* 0x080fe20000410000 */
[----:B------:R-:W-:Y:S01]  /*9180*/  HADD2.F32 R11, -RZ, R11.H1_H1 ;  /* 0x3000000bff0b7230 */ /* 0x000fe20000004100 */
[----:B------:R-:W-:-:S02]  /*9190*/  FFMA.FTZ R13, R31, R8, -R13 ;  /* 0x000000081f0d7223 */ /* 0x000fc4000001080d */
[----:B------:R-:W-:Y:S02]  /*91a0*/  FFMA.FTZ R28, R31, R15, R28 ;  /* 0x0000000f1f1c7223 */ /* 0x000fe4000001001c */
[----:B------:R-:W-:Y:S02]  /*91b0*/  FMUL.FTZ R8, R24, R23 ;  /* 0x0000001718087220 */ /* 0x000fe40000410000 */
[----:B------:R-:W-:Y:S02]  /*91c0*/  FMUL.FTZ R15, R12, R11 ;  /* 0x0000000b0c0f7220 */ /* 0x000fe40000410000 */
[----:B------:R-:W-:Y:S02]  /*91d0*/  FMUL.FTZ R24, R24, R9 ;  /* 0x0000000918187220 */ /* 0x000fe40000410000 */
        /* <DEDUP_REMOVED lines=10> */
[----:B------:R1:W-:Y:S01]  /*9280*/  STS.128 [R39+0x1f080], R8 ;  /* 0x01f0800827007388 */ /* 0x0003e20000000c00 */
[----:B------:R-:W-:Y:S05]  /*9290*/  BRA `(.L_x_117) ;  /* 0x0000378000007947 */ /* 0x000fea0003800000 */
.L_x_90:
[----:B------:R-:W-:Y:S01]  /*92a0*/  ISETP.NE.AND P0, PT, R8, RZ, PT ;  /* 0x000000ff0800720c */ /* 0x000fe20003f05270 */
        /* <DEDUP_REMOVED lines=8> */
[----:B------:R-:W-:-:S04]  /*9330*/  CS2R R8, SRZ ;  /* 0x0000000000087805 */ /* 0x000fc8000001ff00 */
[----:B------:R-:W-:Y:S05]  /*9340*/  @P0 BRA `(.L_x_125) ;  /* 0x0000011000000947 */ /* 0x000fea0003800000 */
[----:B------:R-:W-:-:S13]  /*9350*/  ISETP.GE.AND P0, PT, R150, c[0x0][0x27c], PT ;  /* 0x00009f0096007a0c */ /* 0x000fda0003f06270 */
[----:B------:R-:W-:-:S04]  /*9360*/  @!P0 IMAD.WIDE R44, R150, 0x2, R28 ;  /* 0x00000002962c8825 */ /* 0x000fc800078e021c */
[----:B------:R-:W-:Y:S01]  /*9370*/  @!P0 IMAD.WIDE R36, R150, 0x2, R30 ;  /* 0x0000000296248825 */ /* 0x000fe200078e021e */
[----:B------:R1:W5:Y:S04]  /*9380*/  @!P0 LD.E.128 R24, [R44.64] ;  /* 0x000000162c188980 */ /* 0x000368000c101d00 */
[----:B------:R1:W5:Y:S01]  /*9390*/  @!P0 LD.E.128 R8, [R36.64] ;  /* 0x0000001624088980 */ /* 0x000362000c101d00 */
[----:B------:R-:W-:Y:S01]  /*93a0*/  ISETP.GE.AND P0, PT, R17, c[0x0][0x27c], PT ;  /* 0x00009f0011007a0c */ /* 0x000fe20003f06270 */
[----:B------:R-:W-:Y:S01]  /*93b0*/  CS2R R34, SRZ ;  /* 0x0000000000227805 */ /* 0x000fe2000001ff00 */
[----:B------:R-:W-:Y:S01]  /*93c0*/  CS2R R32, SRZ ;  /* 0x0000000000207805 */ /* 0x000fe2000001ff00 */
[----:B------:R-:W-:-:S10]  /*93d0*/  CS2R R14, SRZ ;  /* 0x00000000000e7805 */ /* 0x000fd4000001ff00 */
[----:B------:R-:W-:-:S04]  /*93e0*/  @!P0 SHF.R.S32.HI R12, RZ, 0x1f, R17 ;  /* 0x0000001fff0c8819 */ /* 0x000fc80000011411 */
[----:B------:R-:W-:-:S04]  /*93f0*/  @!P0 LEA.HI R12, R12, R17, RZ, 0x3 ;  /* 0x000000110c0c8211 */ /* 0x000fc800078f18ff */
[----:B------:R-:W-:-:S05]  /*9400*/  @!P0 LOP3.LUT R12, R12, 0xfffffff8, RZ, 0xc0, !PT ;  /* 0xfffffff80c0c8812 */ /* 0x000fca00078ec0ff */
[----:B------:R-:W-:-:S04]  /*9410*/  @!P0 IMAD.WIDE R28, R12, 0x2, R28 ;  /* 0x000000020c1c8825 */ /* 0x000fc800078e021c */
[----:B------:R-:W-:Y:S01]  /*9420*/  @!P0 IMAD.WIDE R30, R12, 0x2, R30 ;  /* 0x000000020c1e8825 */ /* 0x000fe200078e021e */
[----:B------:R1:W5:Y:S01]  /*9430*/  @!P0 LD.E.128 R32, [R28.64] ;  /* 0x000000161c208980 */ /* 0x000362000c101d00 */
[----:B------:R-:W-:-:S06]  /*9440*/  CS2R R12, SRZ ;  /* 0x00000000000c7805 */ /* 0x000fcc000001ff00 */
[----:B------:R1:W5:Y:S02]  /*9450*/  @!P0 LD.E.128 R12, [R30.64] ;  /* 0x000000161e0c8980 */ /* 0x000364000c101d00 */
.L_x_125:
[----:B------:R-:W-:Y:S05]  /*9460*/  BSYNC B0 ;  /* 0x0000000000007941 */ /* 0x000fea0003800000 */
.L_x_124:
[----:B------:R-:W-:Y:S01]  /*9470*/  UIMAD UR4, UR14, -0x80, UR19 ;  /* 0xffffff800e0478a4 */ /* 0x000fe2000f8e0213 */
[--C-:B-1---5:R-:W-:Y:S01]  /*9480*/  IMAD.MOV.U32 R37, RZ, RZ, R25.reuse ;  /* 0x000000ffff257224 */ /* 0x122fe200078e0019 */
[--C-:B------:R-:W-:Y:S01]  /*9490*/  SHF.R.U64 R55, R24, 0x10, R25.reuse ;  /* 0x0000001018377819 */ /* 0x100fe20000001219 */
[----:B------:R-:W-:Y:S01]  /*94a0*/  IMAD.MOV.U32 R50, RZ, RZ, R32 ;  /* 0x000000ffff327224 */ /* 0x000fe200078e0020 */
[----:B------:R-:W-:Y:S01]  /*94b0*/  UISETP.LT.AND UP0, UPT, UR4, 0x80, UPT ;  /* 0x000000800400788c */ /* 0x000fe2000bf01270 */
[----:B------:R-:W-:Y:S01]  /*94c0*/  SHF.R.U32.HI R54, RZ, 0x10, R25 ;  /* 0x00000010ff367819 */ /* 0x000fe20000011619 */
[----:B------:R-:W-:Y:S01]  /*94d0*/  IMAD.MOV.U32 R49, RZ, RZ, R35 ;  /* 0x000000ffff317224 */ /* 0x000fe200078e0023 */
[----:B------:R-:W-:Y:S01]  /*94e0*/  SHF.R.U64 R48, R32, 0x10, R33 ;  /* 0x0000001020307819 */ /* 0x000fe20000001221 */
[----:B------:R-:W-:Y:S01]  /*94f0*/  USEL UR4, UR4, 0x80, UP0 ;  /* 0x0000008004047887 */ /* 0x000fe20008000000 */
[----:B------:R-:W-:Y:S01]  /*9500*/  SHF.R.U64 R47, R34, 0x10, R35 ;  /* 0x00000010222f7819 */ /* 0x000fe20000001223 */
[----:B------:R-:W-:Y:S01]  /*9510*/  IMAD.MOV.U32 R53, RZ, RZ, R27 ;  /* 0x000000ffff357224 */ /* 0x000fe200078e001b */
[----:B------:R-:W-:Y:S01]  /*9520*/  SHF.R.U32.HI R25, RZ, 0x10, R35 ;  /* 0x00000010ff197819 */ /* 0x000fe20000011623 */
[----:B------:R-:W-:Y:S01]  /*9530*/  IMAD.MOV.U32 R35, RZ, RZ, R9 ;  /* 0x000000ffff237224 */ /* 0x000fe200078e0009 */
[----:B------:R-:W-:Y:S01]  /*9540*/  SHF.R.U64 R52, R26, 0x10, R27 ;  /* 0x000000101a347819 */ /* 0x000fe2000000121b */
[----:B------:R-:W-:Y:S01]  /*9550*/  IMAD.MOV.U32 R45, RZ, RZ, R11 ;  /* 0x000000ffff2d7224 */ /* 0x000fe200078e000b */
[----:B------:R-:W-:Y:S01]  /*9560*/  ISETP.GE.AND P0, PT, R19, UR4, PT ;  /* 0x0000000413007c0c */ /* 0x000fe2000bf06270 */
[----:B------:R-:W-:Y:S01]  /*9570*/  IMAD.MOV.U32 R56, RZ, RZ, R24 ;  /* 0x000000ffff387224 */ /* 0x000fe200078e0018 */
[----:B------:R-:W-:Y:S01]  /*9580*/  SHF.R.U32.HI R51, RZ, 0x10, R27 ;  /* 0x00000010ff337819 */ /* 0x000fe2000001161b */
[----:B------:R-:W-:Y:S01]  /*9590*/  IMAD.MOV.U32 R38, RZ, RZ, R26 ;  /* 0x000000ffff267224 */ /* 0x000fe200078e001a */
[----:B------:R-:W-:Y:S01]  /*95a0*/  SHF.R.U64 R44, R8, 0x10, R9 ;  /* 0x00000010082c7819 */ /* 0x000fe20000001209 */
[----:B------:R-:W-:Y:S01]  /*95b0*/  IMAD.MOV.U32 R29, RZ, RZ, R33 ;  /* 0x000000ffff1d7224 */ /* 0x000fe200078e0021 */
[----:B------:R-:W-:Y:S01]  /*95c0*/  SHF.R.U32.HI R32, RZ, 0x10, R9 ;  /* 0x00000010ff207819 */ /* 0x000fe20000011609 */
[----:B------:R-:W-:Y:S01]  /*95d0*/  IMAD.MOV.U32 R30, RZ, RZ, R34 ;  /* 0x000000ffff1e7224 */ /* 0x000fe200078e0022 */
[--C-:B------:R-:W-:Y:S01]  /*95e0*/  SHF.R.U64 R42, R10, 0x10, R11.reuse ;  /* 0x000000100a2a7819 */ /* 0x100fe2000000120b */
        /* <DEDUP_REMOVED lines=33> */
[----:B------:R-:W-:Y:S01]  /*9800*/  IMAD.MOV.U32 R45, RZ, RZ, c[0x0][0x27c] ;  /* 0x00009f00ff2d7624 */ /* 0x000fe200078e00ff */
[----:B------:R-:W-:Y:S04]  /*9810*/  BSSY B0, `(.L_x_128) ;  /* 0x0000059000007945 */ /* 0x000fe80003800000 */
[----:B------:R-:W-:-:S07]  /*9820*/  SHF.R.U32.HI R45, RZ, 0x3, R45 ;  /* 0x00000003ff2d7819 */ /* 0x000fce000001162d */
[----:B------:R-:W-:Y:S05]  /*9830*/  @P0 BRA `(.L_x_129) ;  /* 0x0000056000000947 */ /* 0x000fea0003800000 */
[----:B------:R-:W-:Y:S01]  /*9840*/  IADD3 R9, R2, R45, RZ ;  /* 0x0000002d02097210 */ /* 0x000fe20007ffe0ff */
[----:B------:R-:W1:Y:S01]  /*9850*/  LDS.128 R12, [R39+0x10080] ;  /* 0x01008000270c7984 */ /* 0x000e620000000c00 */
[--C-:B------:R-:W-:Y:S02]  /*9860*/  HADD2.F32 R61, -RZ, R35.reuse.H1_H1 ;  /* 0x30000023ff3d7230 */ /* 0x100fe40000004100 */
[----:B------:R-:W-:Y:S01]  /*9870*/  SHF.R.S32.HI R8, RZ, 0x1f, R9 ;  /* 0x0000001fff087819 */ /* 0x000fe20000011409 */
[----:B------:R-:W-:Y:S01]  /*9880*/  HADD2.F32 R58, -RZ, R32.H1_H1 ;  /* 0x30000020ff3a7230 */ /* 0x000fe20000004100 */
[----:B------:R-:W-:Y:S01]  /*9890*/  SHF.L.U32 R10, R9, 0x3, RZ ;  /* 0x00000003090a7819 */ /* 0x000fe200000006ff */
[----:B------:R-:W-:Y:S01]  /*98a0*/  HADD2.F32 R57, -RZ, R35.H0_H0 ;  /* 0x20000023ff397230 */ /* 0x000fe20000004100 */
[----:B------:R-:W-:Y:S01]  /*98b0*/  LEA.HI R8, R8, R9, RZ, 0x3 ;  /* 0x0000000908087211 */ /* 0x000fe200078f18ff */
[--C-:B------:R-:W-:Y:S01]  /*98c0*/  HADD2.F32 R69, -RZ, R37.reuse.H1_H1 ;  /* 0x30000025ff457230 */ /* 0x100fe20000004100 */
[----:B------:R-:W-:Y:S01]  /*98d0*/  LOP3.LUT R10, R43, 0x38, R10, 0xf8, !PT ;  /* 0x000000382b0a7812 */ /* 0x000fe200078ef80a */
[----:B------:R-:W-:Y:S01]  /*98e0*/  HADD2.F32 R68, -RZ, R34.H1_H1 ;  /* 0x30000022ff447230 */ /* 0x000fe20000004100 */
[----:B------:R-:W-:Y:S01]  /*98f0*/  SHF.L.U32 R8, R8, 0xa, RZ ;  /* 0x0000000a08087819 */ /* 0x000fe200000006ff */
[----:B------:R-:W-:Y:S01]  /*9900*/  HADD2.F32 R67, -RZ, R37.H0_H0 ;  /* 0x20000025ff437230 */ /* 0x000fe20000004100 */
[----:B------:R-:W-:Y:S01]  /*9910*/  LOP3.LUT R9, R10, R41, RZ, 0x3c, !PT ;  /* 0x000000290a097212 */ /* 0x000fe200078e3cff */
[----:B------:R-:W-:Y:S01]  /*9920*/  HADD2.F32 R55, -RZ, R32.H0_H0 ;  /* 0x20000020ff377230 */ /* 0x000fe20000004100 */
[----:B------:R-:W-:Y:S01]  /*9930*/  LOP3.LUT R8, R8, 0x7fffe000, RZ, 0xc0, !PT ;  /* 0x7fffe00008087812 */ /* 0x000fe200078ec0ff */
[----:B------:R-:W-:-:S02]  /*9940*/  HADD2.F32 R54, -RZ, R36.H1_H1 ;  /* 0x30000024ff367230 */ /* 0x000fc40000004100 */
[----:B------:R-:W-:Y:S01]  /*9950*/  HADD2.F32 R66, -RZ, R34.H0_H0 ;  /* 0x20000022ff427230 */ /* 0x000fe20000004100 */
[----:B------:R-:W-:Y:S01]  /*9960*/  IADD3 R8, R9, R8, R40 ;  /* 0x0000000809087210 */ /* 0x000fe20007ffe028 */
[----:B------:R-:W-:Y:S02]  /*9970*/  HADD2.F32 R65, -RZ, R38.H1_H1 ;  /* 0x30000026ff417230 */ /* 0x000fe40000004100 */
[--C-:B------:R-:W-:Y:S01]  /*9980*/  HADD2.F32 R64, -RZ, R33.reuse.H1_H1 ;  /* 0x30000021ff407230 */ /* 0x100fe20000004100 */
[----:B------:R-:W-:Y:S01]  /*9990*/  SHF.L.U32 R42, R8, 0x1, RZ ;  /* 0x00000001082a7819 */ /* 0x000fe200000006ff */
[----:B------:R-:W-:Y:S02]  /*99a0*/  HADD2.F32 R53, -RZ, R36.H0_H0 ;  /* 0x20000024ff357230 */ /* 0x000fe40000004100 */
[----:B------:R-:W-:Y:S02]  /*99b0*/  HADD2.F32 R60, -RZ, R33.H0_H0 ;  /* 0x20000021ff3c7230 */ /* 0x000fe40000004100 */
[----:B------:R-:W2:Y:S01]  /*99c0*/  LDS.128 R8, [R42+0x10080] ;  /* 0x010080002a087984 */ /* 0x000ea20000000c00 */
[----:B-1----:R-:W-:-:S02]  /*99d0*/  HADD2.F32 R44, -RZ, R12.H0_H0 ;  /* 0x2000000cff2c7230 */ /* 0x002fc40000004100 */
[----:B------:R-:W-:Y:S02]  /*99e0*/  HADD2.F32 R47, -RZ, R12.H1_H1 ;  /* 0x3000000cff2f7230 */ /* 0x000fe40000004100 */
[--C-:B------:R-:W-:Y:S01]  /*99f0*/  HADD2.F32 R12, -RZ, R13.reuse.H0_H0 ;  /* 0x2000000dff0c7230 */ /* 0x100fe20000004100 */
[----:B------:R-:W-:Y:S01]  /*9a00*/  FMUL.FTZ R59, R44, R61 ;  /* 0x0000003d2c3b7220 */ /* 0x000fe20000410000 */
[----:B------:R-:W-:Y:S01]  /*9a10*/  HADD2.F32 R48, -RZ, R13.H1_H1 ;  /* 0x3000000dff307230 */ /* 0x000fe20000004100 */
[----:B------:R-:W-:Y:S01]  /*9a20*/  FMUL.FTZ R56, R47, R58 ;  /* 0x0000003a2f387220 */ /* 0x000fe20000410000 */
[--C-:B------:R-:W-:Y:S02]  /*9a30*/  HADD2.F32 R13, -RZ, R14.reuse.H0_H0 ;  /* 0x2000000eff0d7230 */ /* 0x100fe40000004100 */
[----:B------:R-:W-:Y:S02]  /*9a40*/  HADD2.F32 R49, -RZ, R14.H1_H1 ;  /* 0x3000000eff317230 */ /* 0x000fe40000004100 */
[----:B------:R-:W-:-:S02]  /*9a50*/  HADD2.F32 R14, -RZ, R15.H0_H0 ;  /* 0x2000000fff0e7230 */ /* 0x000fc40000004100 */
[----:B------:R-:W-:-:S03]  /*9a60*/  HADD2.F32 R15, -RZ, R15.H1_H1 ;  /* 0x3000000fff0f7230 */ /* 0x000fc60000004100 */
[----:B------:R-:W-:Y:S01]  /*9a70*/  FMUL.FTZ R71, R14, R53 ;  /* 0x000000350e477220 */ /* 0x000fe20000410000 */
[--C-:B--2---:R-:W-:Y:S02]  /*9a80*/  HADD2.F32 R52, -RZ, R8.reuse.H0_H0 ;  /* 0x20000008ff347230 */ /* 0x104fe40000004100 */
[----:B------:R-:W-:Y:S02]  /*9a90*/  HADD2.F32 R51, -RZ, R8.H1_H1 ;  /* 0x30000008ff337230 */ /* 0x000fe40000004100 */
[--C-:B------:R-:W-:Y:S01]  /*9aa0*/  HADD2.F32 R50, -RZ, R9.reuse.H0_H0 ;  /* 0x20000009ff327230 */ /* 0x100fe20000004100 */
[C---:B------:R-:W-:Y:S01]  /*9ab0*/  FMUL.FTZ R61, R52.reuse, R61 ;  /* 0x0000003d343d7220 */ /* 0x040fe20000410000 */
[--C-:B------:R-:W-:Y:S01]  /*9ac0*/  HADD2.F32 R8, -RZ, R10.reuse.H0_H0 ;  /* 0x2000000aff087230 */ /* 0x100fe20000004100 */
[----:B------:R-:W-:Y:S01]  /*9ad0*/  FFMA.FTZ R59, R52, R69, R59 ;  /* 0x00000045343b7223 */ /* 0x000fe2000001003b */
[----:B------:R-:W-:Y:S01]  /*9ae0*/  HADD2.F32 R63, -RZ, R10.H1_H1 ;  /* 0x3000000aff3f7230 */ /* 0x000fe20000004100 */
[-C--:B------:R-:W-:Y:S01]  /*9af0*/  FMUL.FTZ R10, R12, R57.reuse ;  /* 0x000000390c0a7220 */ /* 0x080fe20000410000 */
[----:B------:R-:W-:Y:S01]  /*9b00*/  HADD2.F32 R9, -RZ, R9.H1_H1 ;  /* 0x30000009ff097230 */ /* 0x000fe20000004100 */
[C---:B------:R-:W-:Y:S01]  /*9b10*/  FMUL.FTZ R57, R50.reuse, R57 ;  /* 0x0000003932397220 */ /* 0x040fe20000410000 */
[----:B------:R-:W-:Y:S01]  /*9b20*/  HADD2.F32 R52, -RZ, R31.H1_H1 ;  /* 0x3000001fff347230 */ /* 0x000fe20000004100 */
[C---:B------:R-:W-:Y:S01]  /*9b30*/  FMUL.FTZ R58, R51.reuse, R58 ;  /* 0x0000003a333a7220 */ /* 0x040fe20000410000 */
[--C-:B------:R-:W-:Y:S01]  /*9b40*/  HADD2.F32 R46, -RZ, R11.reuse.H0_H0 ;  /* 0x2000000bff2e7230 */ /* 0x100fe20000004100 */
[----:B------:R-:W-:Y:S01]  /*9b50*/  FFMA.FTZ R56, R51, R68, R56 ;  /* 0x0000004433387223 */ /* 0x000fe20000010038 */
[----:B------:R-:W-:Y:S01]  /*9b60*/  HADD2.F32 R70, -RZ, R11.H1_H1 ;  /* 0x3000000bff467230 */ /* 0x000fe20000004100 */
[----:B------:R-:W-:-:S02]  /*9b70*/  FFMA.FTZ R50, R50, R67, R10 ;  /* 0x0000004332327223 */ /* 0x000fc4000001000a */
[-C--:B------:R-:W-:Y:S02]  /*9b80*/  FMUL.FTZ R10, R48, R55.reuse ;  /* 0x00000037300a7220 */ /* 0x080fe40000410000 */
[----:B------:R-:W-:Y:S02]  /*9b90*/  FMUL.FTZ R51, R13, R54 ;  /* 0x000000360d337220 */ /* 0x000fe40000410000 */
[C---:B------:R-:W-:Y:S02]  /*9ba0*/  FMUL.FTZ R55, R9.reuse, R55 ;  /* 0x0000003709377220 */ /* 0x040fe40000410000 */
[----:B------:R-:W-:Y:S02]  /*9bb0*/  FFMA.FTZ R9, R9, R66, R10 ;  /* 0x0000004209097223 */ /* 0x000fe4000001000a */
[C---:B------:R-:W-:Y:S02]  /*9bc0*/  FMUL.FTZ R54, R8.reuse, R54 ;  /* 0x0000003608367220 */ /* 0x040fe40000410000 */
[----:B------:R-:W-:Y:S01]  /*9bd0*/  FFMA.FTZ R51, R8, R65, R51 ;  /* 0x0000004108337223 */ /* 0x000fe20000010033 */
[----:B------:R-:W-:Y:S01]  /*9be0*/  HADD2.F32 R8, -RZ, R31.H0_H0 ;  /* 0x2000001fff087230 */ /* 0x000fe20000004100 */
[----:B------:R-:W-:Y:S01]  /*9bf0*/  FMUL.FTZ R10, R49, R52 ;  /* 0x00000034310a7220 */ /* 0x000fe20000410000 */
[----:B------:R-:W-:Y:S01]  /*9c00*/  F2FP.PACK_AB R9, R9, R50 ;  /* 0x000000320909723e */ /* 0x000fe200000000ff */
[----:B------:R-:W-:-:S02]  /*9c10*/  FMUL.FTZ R52, R63, R52 ;  /* 0x000000343f347220 */ /* 0x000fc40000410000 */
[----:B------:R-:W-:Y:S01]  /*9c20*/  FFMA.FTZ R10, R63, R64, R10 ;  /* 0x000000403f0a7223 */ /* 0x000fe2000001000a */
[----:B------:R-:W-:Y:S01]  /*9c30*/  HADD2.F32 R63, -RZ, R38.H0_H0 ;  /* 0x20000026ff3f7230 */ /* 0x000fe20000004100 */
[-C--:B------:R-:W-:Y:S02]  /*9c40*/  FMUL.FTZ R11, R15, R8.reuse ;  /* 0x000000080f0b7220 */ /* 0x080fe40000410000 */
[----:B------:R-:W-:Y:S01]  /*9c50*/  FMUL.FTZ R53, R46, R53 ;  /* 0x000000352e357220 */ /* 0x000fe20000410000 */
[----:B------:R-:W-:Y:S01]  /*9c60*/  F2FP.PACK_AB R10, R10, R51 ;  /* 0x000000330a0a723e */ /* 0x000fe200000000ff */
[C---:B------:R-:W-:Y:S02]  /*9c70*/  FMUL.FTZ R8, R70.reuse, R8 ;  /* 0x0000000846087220 */ /* 0x040fe40000410000 */
[----:B------:R-:W-:Y:S02]  /*9c80*/  FFMA.FTZ R11, R70, R60, R11 ;  /* 0x0000003c460b7223 */ /* 0x000fe4000001000b */
[----:B------:R-:W-:-:S02]  /*9c90*/  FFMA.FTZ R61, R44, R69, -R61 ;  /* 0x000000452c3d7223 */ /* 0x000fc4000001083d */
[----:B------:R-:W-:Y:S02]  /*9ca0*/  FFMA.FTZ R58, R47, R68, -R58 ;  /* 0x000000442f3a7223 */ /* 0x000fe4000001083a */
[----:B------:R-:W-:Y:S02]  /*9cb0*/  FFMA.FTZ R57, R12, R67, -R57 ;  /* 0x000000430c397223 */ /* 0x000fe40000010839 */
[----:B------:R-:W-:Y:S01]  /*9cc0*/  FFMA.FTZ R48, R48, R66, -R55 ;  /* 0x0000004230307223 */ /* 0x000fe20000010837 */
[----:B------:R-:W-:Y:S01]  /*9cd0*/  F2FP.PACK_AB R12, R58, R61 ;  /* 0x0000003d3a0c723e */ /* 0x000fe200000000ff */
[----:B------:R-:W-:Y:S02]  /*9ce0*/  FFMA.FTZ R54, R13, R65, -R54 ;  /* 0x000000410d367223 */ /* 0x000fe40000010836 */
[----:B------:R-:W-:Y:S01]  /*9cf0*/  FFMA.FTZ R49, R49, R64, -R52 ;  /* 0x0000004031317223 */ /* 0x000fe20000010834 */
[----:B------:R-:W-:Y:S01]  /*9d00*/  F2FP.PACK_AB R13, R48, R57 ;  /* 0x00000039300d723e */ /* 0x000fe200000000ff */
[----:B------:R-:W-:-:S02]  /*9d10*/  FFMA.FTZ R53, R14, R63, -R53 ;  /* 0x0000003f0e357223 */ /* 0x000fc40000010835 */
[----:B------:R-:W-:Y:S01]  /*9d20*/  FFMA.FTZ R60, R15, R60, -R8 ;  /* 0x0000003c0f3c7223 */ /* 0x000fe20000010808 */
[----:B------:R-:W-:Y:S01]  /*9d30*/  F2FP.PACK_AB R14, R49, R54 ;  /* 0x00000036310e723e */ /* 0x000fe200000000ff */
[----:B------:R-:W-:Y:S01]  /*9d40*/  FFMA.FTZ R46, R46, R63, R71 ;  /* 0x0000003f2e2e7223 */ /* 0x000fe20000010047 */
[----:B------:R-:W-:Y:S02]  /*9d50*/  F2FP.PACK_AB R8, R56, R59 ;  /* 0x0000003b3808723e */ /* 0x000fe400000000ff */
[----:B------:R-:W-:Y:S02]  /*9d60*/  F2FP.PACK_AB R15, R60, R53 ;  /* 0x000000353c0f723e */ /* 0x000fe400000000ff */
[----:B------:R-:W-:-:S03]  /*9d70*/  F2FP.PACK_AB R11, R11, R46 ;  /* 0x0000002e0b0b723e */ /* 0x000fc600000000ff */
[----:B------:R1:W-:Y:S04]  /*9d80*/  STS.128 [R39+0x10080], R12 ;  /* 0x0100800c27007388 */ /* 0x0003e80000000c00 */
[----:B------:R1:W-:Y:S02]  /*9d90*/  STS.128 [R42+0x10080], R8 ;  /* 0x010080082a007388 */ /* 0x0003e40000000c00 */
.L_x_129:
[----:B------:R-:W-:Y:S05]  /*9da0*/  BSYNC B0 ;  /* 0x0000000000007941 */ /* 0x000fea0003800000 */
.L_x_128:
[----:B------:R-:W-:-:S13]  /*9db0*/  ISETP.GE.AND P0, PT, R17, c[0x0][0x27c], PT ;  /* 0x00009f0011007a0c */ /* 0x000fda0003f06270 */
[----:B------:R-:W-:Y:S05]  /*9dc0*/  @P0 BRA `(.L_x_127) ;  /* 0x000005f000000947 */ /* 0x000fea0003800000 */
[----:B-1----:R-:W-:Y:S01]  /*9dd0*/  SHF.R.S32.HI R8, RZ, 0x1f, R17 ;  /* 0x0000001fff087819 */ /* 0x002fe20000011411 */
[--C-:B------:R-:W-:Y:S02]  /*9de0*/  HADD2.F32 R56, -RZ, R27.reuse.H1_H1 ;  /* 0x3000001bff387230 */ /* 0x100fe40000004100 */
[----:B------:R-:W-:Y:S01]  /*9df0*/  HADD2.F32 R53, -RZ, R27.H0_H0 ;  /* 0x2000001bff357230 */ /* 0x000fe20000004100 */
[CC--:B------:R-:W-:Y:S01]  /*9e00*/  LEA.HI R10, R8.reuse, R17.reuse, RZ, 0x3 ;  /* 0x00000011080a7211 */ /* 0x0c0fe200078f18ff */
[--C-:B------:R-:W-:Y:S01]  /*9e10*/  HADD2.F32 R65, -RZ, R29.reuse.H1_H1 ;  /* 0x3000001dff417230 */ /* 0x100fe20000004100 */
[----:B------:R-:W-:Y:S01]  /*9e20*/  LEA.HI R11, R8, R17, RZ, 0x6 ;  /* 0x00000011080b7211 */ /* 0x000fe200078f30ff */
[----:B------:R-:W-:Y:S01]  /*9e30*/  HADD2.F32 R63, -RZ, R29.H0_H0 ;  /* 0x2000001dff3f7230 */ /* 0x000fe20000004100 */
[----:B------:R-:W-:Y:S01]  /*9e40*/  LEA.HI.SX32 R45, R10, R45, 0x1d ;  /* 0x0000002d0a2d7211 */ /* 0x000fe200078feaff */
[--C-:B------:R-:W-:Y:S01]  /*9e50*/  HADD2.F32 R54, -RZ, R24.reuse.H1_H1 ;  /* 0x30000018ff367230 */ /* 0x100fe20000004100 */
[----:B------:R-:W-:Y:S01]  /*9e60*/  LOP3.LUT R10, R43, 0x38, R10, 0xf8, !PT ;  /* 0x000000382b0a7812 */ /* 0x000fe200078ef80a */
[----:B------:R-:W-:Y:S01]  /*9e70*/  HADD2.F32 R51, -RZ, R24.H0_H0 ;  /* 0x20000018ff337230 */ /* 0x000fe20000004100 */
[----:B------:R-:W-:Y:S01]  /*9e80*/  SHF.R.S32.HI R8, RZ, 0x1f, R45 ;  /* 0x0000001fff087819 */ /* 0x000fe2000001142d */
[----:B------:R-:W-:Y:S01]  /*9e90*/  HADD2.F32 R50, -RZ, R28.H1_H1 ;  /* 0x3000001cff327230 */ /* 0x000fe20000004100 */
[----:B------:R-:W-:Y:S01]  /*9ea0*/  LOP3.LUT R9, R10, R41, RZ, 0x3c, !PT ;  /* 0x000000290a097212 */ /* 0x000fe200078e3cff */
[--C-:B------:R-:W-:Y:S01]  /*9eb0*/  HADD2.F32 R64, -RZ, R26.reuse.H1_H1 ;  /* 0x3000001aff407230 */ /* 0x100fe20000004100 */
[----:B------:R-:W-:Y:S01]  /*9ec0*/  SHF.L.U32 R11, R11, 0x7, RZ ;  /* 0x000000070b0b7819 */ /* 0x000fe200000006ff */
[----:B------:R-:W-:Y:S01]  /*9ed0*/  HADD2.F32 R61, -RZ, R26.H0_H0 ;  /* 0x2000001aff3d7230 */ /* 0x000fe20000004100 */
[----:B------:R-:W-:Y:S01]  /*9ee0*/  SHF.L.U32 R10, R45, 0x3, RZ ;  /* 0x000000032d0a7819 */ /* 0x000fe200000006ff */
[--C-:B------:R-:W-:Y:S01]  /*9ef0*/  HADD2.F32 R60, -RZ, R30.reuse.H1_H1 ;  /* 0x3000001eff3c7230 */ /* 0x100fe20000004100 */
[----:B------:R-:W-:Y:S01]  /*9f00*/  LEA.HI R8, R8, R45, RZ, 0x3 ;  /* 0x0000002d08087211 */ /* 0x000fe200078f18ff */
[--C-:B------:R-:W-:Y:S01]  /*9f10*/  HADD2.F32 R59, -RZ, R25.reuse.H1_H1 ;  /* 0x30000019ff3b7230 */ /* 0x100fe20000004100 */
[----:B------:R-:W-:Y:S01]  /*9f20*/  LOP3.LUT R11, R11, 0x7fffe000, RZ, 0xc0, !PT ;  /* 0x7fffe0000b0b7812 */ /* 0x000fe200078ec0ff */
[----:B------:R-:W-:Y:S01]  /*9f30*/  HADD2.F32 R58, -RZ, R30.H0_H0 ;  /* 0x2000001eff3a7230 */ /* 0x000fe20000004100 */
[----:B------:R-:W-:Y:S01]  /*9f40*/  LOP3.LUT R10, R43, 0x38, R10, 0xf8, !PT ;  /* 0x000000382b0a7812 */ /* 0x000fe200078ef80a */
[----:B------:R-:W-:Y:S01]  /*9f50*/  HADD2.F32 R57, -RZ, R25.H0_H0 ;  /* 0x20000019ff397230 */ /* 0x000fe20000004100 */
[----:B------:R-:W-:-:S02]  /*9f60*/  SHF.L.U32 R8, R8, 0xa, RZ ;  /* 0x0000000a08087819 */ /* 0x000fc400000006ff */
[--C-:B------:R-:W-:Y:S02]  /*9f70*/  IADD3 R9, R9, R11, R40.reuse ;  /* 0x0000000b09097210 */ /* 0x100fe40007ffe028 */
[----:B------:R-:W-:Y:S02]  /*9f80*/  LOP3.LUT R41, R10, R41, RZ, 0x3c, !PT ;  /* 0x000000290a297212 */ /* 0x000fe400078e3cff */
[----:B------:R-:W-:Y:S02]  /*9f90*/  LOP3.LUT R8, R8, 0x7fffe000, RZ, 0xc0, !PT ;  /* 0x7fffe00008087812 */ /* 0x000fe400078ec0ff */
[----:B------:R-:W-:Y:S02]  /*9fa0*/  SHF.L.U32 R39, R9, 0x1, RZ ;  /* 0x0000000109277819 */ /* 0x000fe400000006ff */
[----:B------:R-:W-:-:S03]  /*9fb0*/  IADD3 R40, R41, R8, R40 ;  /* 0x0000000829287210 */ /* 0x000fc60007ffe028 */
[----:B------:R-:W1:Y:S01]  /*9fc0*/  LDS.128 R12, [R39+0x10080] ;  /* 0x01008000270c7984 */ /* 0x000e620000000c00 */
[----:B------:R-:W-:-:S05]  /*9fd0*/  SHF.L.U32 R40, R40, 0x1, RZ ;  /* 0x0000000128287819 */ /* 0x000fca00000006ff */
[----:B------:R-:W2:Y:S01]  /*9fe0*/  LDS.128 R8, [R40+0x10080] ;  /* 0x0100800028087984 */ /* 0x000ea20000000c00 */
[--C-:B-1----:R-:W-:Y:S02]  /*9ff0*/  HADD2.F32 R41, -RZ, R12.reuse.H0_H0 ;  /* 0x2000000cff297230 */ /* 0x102fe40000004100 */
[----:B------:R-:W-:Y:S02]  /*a000*/  HADD2.F32 R43, -RZ, R12.H1_H1 ;  /* 0x3000000cff2b7230 */ /* 0x000fe40000004100 */
[----:B------:R-:W-:Y:S01]  /*a010*/  HADD2.F32 R12, -RZ, R13.H0_H0 ;  /* 0x2000000dff0c7230 */ /* 0x000fe20000004100 */
[----:B------:R-:W-:Y:S01]  /*a020*/  FMUL.FTZ R55, R41, R56 ;  /* 0x0000003829377220 */ /* 0x000fe20000410000 */
[----:B--2---:R-:W-:Y:S01]  /*a030*/  HADD2.F32 R46, -RZ, R9.H0_H0 ;  /* 0x20000009ff2e7230 */ /* 0x004fe20000004100 */
[----:B------:R-:W-:Y:S01]  /*a040*/  FMUL.FTZ R52, R43, R54 ;  /* 0x000000362b347220 */ /* 0x000fe20000410000 */
[----:B------:R-:W-:Y:S02]  /*a050*/  HADD2.F32 R44, -RZ, R13.H1_H1 ;  /* 0x3000000dff2c7230 */ /* 0x000fe40000004100 */
[----:B------:R-:W-:-:S02]  /*a060*/  HADD2.F32 R48, -RZ, R8.H0_H0 ;  /* 0x20000008ff307230 */ /* 0x000fc40000004100 */
[----:B------:R-:W-:Y:S01]  /*a070*/  HADD2.F32 R49, -RZ, R8.H1_H1 ;  /* 0x30000008ff317230 */ /* 0x000fe20000004100 */
[-C--:B------:R-:W-:Y:S01]  /*a080*/  FMUL.FTZ R8, R12, R53.reuse ;  /* 0x000000350c087220 */ /* 0x080fe20000410000 */
[----:B------:R-:W-:Y:S01]  /*a090*/  HADD2.F32 R13, -RZ, R14.H0_H0 ;  /* 0x2000000eff0d7230 */ /* 0x000fe20000004100 */
[----:B------:R-:W-:Y:S01]  /*a0a0*/  FMUL.FTZ R53, R46, R53 ;  /* 0x000000352e357220 */ /* 0x000fe20000410000 */
[----:B------:R-:W-:Y:S01]  /*a0b0*/  HADD2.F32 R47, -RZ, R10.H0_H0 ;  /* 0x2000000aff2f7230 */ /* 0x000fe20000004100 */
[C---:B------:R-:W-:Y:S01]  /*a0c0*/  FMUL.FTZ R56, R48.reuse, R56 ;  /* 0x0000003830387220 */ /* 0x040fe20000410000 */
[----:B------:R-:W-:Y:S01]  /*a0d0*/  HADD2.F32 R42, -RZ, R9.H1_H1 ;  /* 0x30000009ff2a7230 */ /* 0x000fe20000004100 */
[----:B------:R-:W-:Y:S01]  /*a0e0*/  FFMA.FTZ R55, R48, R65, R55 ;  /* 0x0000004130377223 */ /* 0x000fe20000010037 */
[----:B------:R-:W-:Y:S01]  /*a0f0*/  HADD2.F32 R45, -RZ, R14.H1_H1 ;  /* 0x3000000eff2d7230 */ /* 0x000fe20000004100 */
[----:B------:R-:W-:Y:S01]  /*a100*/  FFMA.FTZ R46, R46, R63, R8 ;  /* 0x0000003f2e2e7223 */ /* 0x000fe20000010008 */
[----:B------:R-:W-:Y:S01]  /*a110*/  HADD2.F32 R48, -RZ, R23.H1_H1 ;  /* 0x30000017ff307230 */ /* 0x000fe20000004100 */
[-C--:B------:R-:W-:Y:S01]  /*a120*/  FMUL.FTZ R9, R44, R51.reuse ;  /* 0x000000332c097220 */ /* 0x080fe20000410000 */
[----:B------:R-:W-:Y:S01]  /*a130*/  HADD2.F32 R10, -RZ, R10.H1_H1 ;  /* 0x3000000aff0a7230 */ /* 0x000fe20000004100 */
[-C--:B------:R-:W-:Y:S01]  /*a140*/  FMUL.FTZ R8, R13, R50.reuse ;  /* 0x000000320d087220 */ /* 0x080fe20000410000 */
[--C-:B------:R-:W-:Y:S01]  /*a150*/  HADD2.F32 R14, -RZ, R15.reuse.H0_H0 ;  /* 0x2000000fff0e7230 */ /* 0x100fe20000004100 */
[----:B------:R-:W-:Y:S01]  /*a160*/  FMUL.FTZ R50, R47, R50 ;  /* 0x000000322f327220 */ /* 0x000fe20000410000 */
[----:B------:R-:W-:Y:S01]  /*a170*/  HADD2.F32 R15, -RZ, R15.H1_H1 ;  /* 0x3000000fff0f7230 */ /* 0x000fe20000004100 */
[C---:B------:R-:W-:Y:S01]  /*a180*/  FMUL.FTZ R54, R49.reuse, R54 ;  /* 0x0000003631367220 */ /* 0x040fe20000410000 */
[--C-:B------:R-:W-:Y:S01]  /*a190*/  HADD2.F32 R67, -RZ, R11.reuse.H0_H0 ;  /* 0x2000000bff437230 */ /* 0x100fe20000004100 */
[----:B------:R-:W-:Y:S01]  /*a1a0*/  FFMA.FTZ R52, R49, R64, R52 ;  /* 0x0000004031347223 */ /* 0x000fe20000010034 */
[----:B------:R-:W-:Y:S01]  /*a1b0*/  HADD2.F32 R49, -RZ, R28.H0_H0 ;  /* 0x2000001cff317230 */ /* 0x000fe20000004100 */
[C---:B------:R-:W-:Y:S01]  /*a1c0*/  FMUL.FTZ R51, R42.reuse, R51 ;  /* 0x000000332a337220 */ /* 0x040fe20000410000 */
[----:B------:R-:W-:Y:S01]  /*a1d0*/  HADD2.F32 R11, -RZ, R11.H1_H1 ;  /* 0x3000000bff0b7230 */ /* 0x000fe20000004100 */
[----:B------:R-:W-:-:S02]  /*a1e0*/  FFMA.FTZ R9, R42, R61, R9 ;  /* 0x0000003d2a097223 */ /* 0x000fc40000010009 */
[----:B------:R-:W-:Y:S01]  /*a1f0*/  FFMA.FTZ R47, R47, R60, R8 ;  /* 0x0000003c2f2f7223 */ /* 0x000fe20000010008 */
[----:B------:R-:W-:Y:S01]  /*a200*/  HADD2.F32 R8, -RZ, R23.H0_H0 ;  /* 0x20000017ff087230 */ /* 0x000fe20000004100 */
[----:B------:R-:W-:Y:S01]  /*a210*/  FMUL.FTZ R42, R45, R48 ;  /* 0x000000302d2a7220 */ /* 0x000fe20000410000 */
[----:B------:R-:W-:Y:S01]  /*a220*/  F2FP.PACK_AB R9, R9, R46 ;  /* 0x0000002e0909723e */ /* 0x000fe200000000ff */
[C---:B------:R-:W-:Y:S02]  /*a230*/  FMUL.FTZ R48, R10.reuse, R48 ;  /* 0x000000300a307220 */ /* 0x040fe40000410000 */
[----:B------:R-:W-:Y:S02]  /*a240*/  FFMA.FTZ R10, R10, R59, R42 ;  /* 0x0000003b0a0a7223 */ /* 0x000fe4000001002a */
[----:B------:R-:W-:Y:S02]  /*a250*/  FMUL.FTZ R42, R14, R49 ;  /* 0x000000310e2a7220 */ /* 0x000fe40000410000 */
[----:B------:R-:W-:Y:S01]  /*a260*/  FMUL.FTZ R66, R15, R8 ;  /* 0x000000080f427220 */ /* 0x000fe20000410000 */
[----:B------:R-:W-:Y:S01]  /*a270*/  F2FP.PACK_AB R10, R10, R47 ;  /* 0x0000002f0a0a723e */ /* 0x000fe200000000ff */
[----:B------:R-:W-:-:S02]  /*a280*/  FMUL.FTZ R49, R67, R49 ;  /* 0x0000003143317220 */ /* 0x000fc40000410000 */
[----:B------:R-:W-:Y:S02]  /*a290*/  FMUL.FTZ R8, R11, R8 ;  /* 0x000000080b087220 */ /* 0x000fe40000410000 */
[----:B------:R-:W-:Y:S02]  /*a2a0*/  FFMA.FTZ R45, R45, R59, -R48 ;  /* 0x0000003b2d2d7223 */ /* 0x000fe40000010830 */
[----:B------:R-:W-:Y:S02]  /*a2b0*/  FFMA.FTZ R56, R41, R65, -R56 ;  /* 0x0000004129387223 */ /* 0x000fe40000010838 */
[----:B------:R-:W-:Y:S02]  /*a2c0*/  FFMA.FTZ R43, R43, R64, -R54 ;  /* 0x000000402b2b7223 */ /* 0x000fe40000010836 */
[----:B------:R-:W-:Y:S02]  /*a2d0*/  FFMA.FTZ R53, R12, R63, -R53 ;  /* 0x0000003f0c357223 */ /* 0x000fe40000010835 */
[----:B------:R-:W-:Y:S01]  /*a2e0*/  FFMA.FTZ R44, R44, R61, -R51 ;  /* 0x0000003d2c2c7223 */ /* 0x000fe20000010833 */
[----:B------:R-:W-:Y:S01]  /*a2f0*/  F2FP.PACK_AB R12, R43, R56 ;  /* 0x000000382b0c723e */ /* 0x000fe200000000ff */
[----:B------:R-:W-:-:S02]  /*a300*/  FFMA.FTZ R50, R13, R60, -R50 ;  /* 0x0000003c0d327223 */ /* 0x000fc40000010832 */
[----:B------:R-:W-:Y:S01]  /*a310*/  FFMA.FTZ R49, R14, R58, -R49 ;  /* 0x0000003a0e317223 */ /* 0x000fe20000010831 */
[----:B------:R-:W-:Y:S01]  /*a320*/  F2FP.PACK_AB R13, R44, R53 ;  /* 0x000000352c0d723e */ /* 0x000fe200000000ff */
[----:B------:R-:W-:Y:S01]  /*a330*/  FFMA.FTZ R48, R15, R57, -R8 ;  /* 0x000000390f307223 */ /* 0x000fe20000010808 */
[----:B------:R-:W-:Y:S01]  /*a340*/  F2FP.PACK_AB R14, R45, R50 ;  /* 0x000000322d0e723e */ /* 0x000fe200000000ff */
[----:B------:R-:W-:Y:S01]  /*a350*/  FFMA.FTZ R42, R67, R58, R42 ;  /* 0x0000003a432a7223 */ /* 0x000fe2000001002a */
[----:B------:R-:W-:Y:S01]  /*a360*/  F2FP.PACK_AB R8, R52, R55 ;  /* 0x000000373408723e */ /* 0x000fe200000000ff */
[----:B------:R-:W-:Y:S01]  /*a370*/  FFMA.FTZ R11, R11, R57, R66 ;  /* 0x000000390b0b7223 */ /* 0x000fe20000010042 */
[----:B------:R-:W-:-:S04]  /*a380*/  F2FP.PACK_AB R15, R48, R49 ;  /* 0x00000031300f723e */ /* 0x000fc800000000ff */
[----:B------:R-:W-:Y:S01]  /*a390*/  F2FP.PACK_AB R11, R11, R42 ;  /* 0x0000002a0b0b723e */ /* 0x000fe200000000ff */
[----:B------:R1:W-:Y:S04]  /*a3a0*/  STS.128 [R39+0x10080], R12 ;  /* 0x0100800c27007388 */ /* 0x0003e80000000c00 */
[----:B------:R1:W-:Y:S02]  /*a3b0*/  STS.128 [R40+0x10080], R8 ;  /* 0x0100800828007388 */ /* 0x0003e40000000c00 */
.L_x_127:
[----:B------:R-:W-:Y:S05]  /*a3c0*/  BSYNC B1 ;  /* 0x0000000000017941 */ /* 0x000fea0003800000 */
.L_x_126:
[----:B-1----:R-:W-:Y:S01]  /*a3d0*/  IADD3 R39, R19, 0x20, RZ ;  /* 0x0000002013277810 */ /* 0x002fe20007ffe0ff */
[----:B------:R-:W-:Y:S03]  /*a3e0*/  BSSY B1, `(.L_x_130) ;  /* 0x00000cb000017945 */ /* 0x000fe60003800000 */
[----:B------:R-:W-:-:S13]  /*a3f0*/  ISETP.GE.AND P0, PT, R39, UR4, PT ;  /* 0x0000000427007c0c */ /* 0x000fda000bf06270 */
[----:B------:R-:W-:Y:S05]  /*a400*/  @P0 BRA `(.L_x_131) ;  /* 0x00000c8000000947 */ /* 0x000fea0003800000 */
[----:B------:R-:W-:Y:S01]  /*a410*/  ISETP.GE.AND P0, PT, R150, c[0x0][0x27c], PT ;  /* 0x00009f0096007a0c */ /* 0x000fe20003f06270 */
[----:B------:R-:W-:Y:S01]  /*a420*/  IMAD.SHL.U32 R45, R39, 0x40, RZ ;  /* 0x00000040272d7824 */ /* 0x000fe200078e00ff */
[----:B------:R-:W-:Y:S01]  /*a430*/  SHF.R.S32.HI R8, RZ, 0x1f, R39 ;  /* 0x0000001fff087819 */ /* 0x000fe20000011427 */
[----:B------:R-:W-:Y:S01]  /*a440*/  IMAD.MOV.U32 R41, RZ, RZ, c[0x0][0x27c] ;  /* 0x00009f00ff297624 */ /* 0x000fe200078e00ff */
[----:B------:R-:W-:Y:S02]  /*a450*/  BSSY B0, `(.L_x_132) ;  /* 0x0000062000007945 */ /* 0x000fe40003800000 */
[----:B------:R-:W-:Y:S02]  /*a460*/  LEA.HI R39, R8, R39, RZ, 0x3 ;  /* 0x0000002708277211 */ /* 0x000fe400078f18ff */
[----:B------:R-:W-:Y:S02]  /*a470*/  LOP3.LUT R45, R45, 0x1c0, RZ, 0xc0, !PT ;  /* 0x000001c02d2d7812 */ /* 0x000fe400078ec0ff */
[----:B------:R-:W-:Y:S01]  /*a480*/  SHF.R.U32.HI R41, RZ, 0x3, R41 ;  /* 0x00000003ff297819 */ /* 0x000fe20000011629 */
[----:B------:R-:W-:Y:S01]  /*a490*/  IMAD.SHL.U32 R39, R39, 0x40, RZ ;  /* 0x0000004027277824 */ /* 0x000fe200078e00ff */
[----:B------:R-:W-:-:S04]  /*a4a0*/  SHF.R.U32.HI R43, RZ, 0x3, R45 ;  /* 0x00000003ff2b7819 */ /* 0x000fc8000001162d */
[----:B------:R-:W-:Y:S01]  /*a4b0*/  LOP3.LUT R39, R39, 0xfffffe00, RZ, 0xc0, !PT ;  /* 0xfffffe0027277812 */ /* 0x000fe200078ec0ff */
[----:B------:R-:W-:Y:S05]  /*a4c0*/  @P0 BRA `(.L_x_133) ;  /* 0x000005a000000947 */ /* 0x000fea0003800000 */
[----:B------:R-:W-:Y:S01]  /*a4d0*/  IADD3 R9, R2, R41, RZ ;  /* 0x0000002902097210 */ /* 0x000fe20007ffe0ff */
[----:B------:R-:W-:Y:S01]  /*a4e0*/  HADD2.F32 R67, -RZ, R35.H1_H1 ;  /* 0x30000023ff437230 */ /* 0x000fe20000004100 */
[----:B------:R-:W-:Y:S01]  /*a4f0*/  LOP3.LUT R42, R45, 0x38, R150, 0xf8, !PT ;  /* 0x000000382d2a7812 */ /* 0x000fe200078ef896 */
[----:B------:R-:W-:Y:S01]  /*a500*/  HADD2.F32 R66, -RZ, R32.H1_H1 ;  /* 0x30000020ff427230 */ /* 0x000fe20000004100 */
[----:B------:R-:W-:Y:S01]  /*a510*/  SHF.R.S32.HI R8, RZ, 0x1f, R9 ;  /* 0x0000001fff087819 */ /* 0x000fe20000011409 */
[--C-:B------:R-:W-:Y:S01]  /*a520*/  HADD2.F32 R59, -RZ, R37.reuse.H1_H1 ;  /* 0x30000025ff3b7230 */ /* 0x100fe20000004100 */
[----:B------:R-:W-:Y:S01]  /*a530*/  SHF.L.U32 R10, R9, 0x3, RZ ;  /* 0x00000003090a7819 */ /* 0x000fe200000006ff */
[----:B------:R-:W-:Y:S01]  /*a540*/  HADD2.F32 R56, -RZ, R34.H1_H1 ;  /* 0x30000022ff387230 */ /* 0x000fe20000004100 */
[----:B------:R-:W-:Y:S01]  /*a550*/  LEA.HI R8, R8, R9, RZ, 0x3 ;  /* 0x0000000908087211 */ /* 0x000fe200078f18ff */
[----:B------:R-:W-:Y:S01]  /*a560*/  HADD2.F32 R63, -RZ, R32.H0_H0 ;  /* 0x20000020ff3f7230 */ /* 0x000fe20000004100 */
[----:B------:R-:W-:Y:S01]  /*a570*/  LOP3.LUT R10, R45, 0x38, R10, 0xf8, !PT ;  /* 0x000000382d0a7812 */ /* 0x000fe200078ef80a */
[----:B------:R-:W-:Y:S01]  /*a580*/  HADD2.F32 R57, -RZ, R37.H0_H0 ;  /* 0x20000025ff397230 */ /* 0x000fe20000004100 */
[----:B------:R-:W-:Y:S01]  /*a590*/  SHF.L.U32 R8, R8, 0xa, RZ ;  /* 0x0000000a08087819 */ /* 0x000fe200000006ff */
[----:B------:R-:W-:Y:S01]  /*a5a0*/  HADD2.F32 R55, -RZ, R34.H0_H0 ;  /* 0x20000022ff377230 */ /* 0x000fe20000004100 */
[-C--:B------:R-:W-:Y:S01]  /*a5b0*/  LOP3.LUT R42, R42, R43.reuse, RZ, 0x3c, !PT ;  /* 0x0000002b2a2a7212 */ /* 0x080fe200078e3cff */
[--C-:B------:R-:W-:Y:S01]  /*a5c0*/  HADD2.F32 R60, -RZ, R31.reuse.H1_H1 ;  /* 0x3000001fff3c7230 */ /* 0x100fe20000004100 */
[----:B------:R-:W-:Y:S01]  /*a5d0*/  LOP3.LUT R9, R10, R43, RZ, 0x3c, !PT ;  /* 0x0000002b0a097212 */ /* 0x000fe200078e3cff */
[----:B------:R-:W-:Y:S01]  /*a5e0*/  HADD2.F32 R54, -RZ, R38.H1_H1 ;  /* 0x30000026ff367230 */ /* 0x000fe20000004100 */
[----:B------:R-:W-:Y:S01]  /*a5f0*/  LOP3.LUT R8, R8, 0x7fffe000, RZ, 0xc0, !PT ;  /* 0x7fffe00008087812 */ /* 0x000fe200078ec0ff */
[----:B------:R-:W-:Y:S01]  /*a600*/  HADD2.F32 R70, -RZ, R31.H0_H0 ;  /* 0x2000001fff467230 */ /* 0x000fe20000004100 */
[----:B------:R-:W-:Y:S01]  /*a610*/  IADD3 R42, R39, R42, RZ ;  /* 0x0000002a272a7210 */ /* 0x000fe20007ffe0ff */
[----:B------:R-:W-:Y:S01]  /*a620*/  HADD2.F32 R73, -RZ, R36.H0_H0 ;  /* 0x20000024ff497230 */ /* 0x000fe20000004100 */
[----:B------:R-:W-:-:S02]  /*a630*/  IADD3 R8, R9, R8, R39 ;  /* 0x0000000809087210 */ /* 0x000fc40007ffe027 */
[----:B------:R-:W-:Y:S02]  /*a640*/  SHF.L.U32 R42, R42, 0x1, RZ ;  /* 0x000000012a2a7819 */ /* 0x000fe400000006ff */
[----:B------:R-:W-:-:S03]  /*a650*/  SHF.L.U32 R40, R8, 0x1, RZ ;  /* 0x0000000108287819 */ /* 0x000fc600000006ff */
[----:B------:R-:W1:Y:S04]  /*a660*/  LDS.128 R12, [R42+0x10080] ;  /* 0x010080002a0c7984 */ /* 0x000e680000000c00 */
[----:B------:R-:W2:Y:S01]  /*a670*/  LDS.128 R8, [R40+0x10080] ;  /* 0x0100800028087984 */ /* 0x000ea20000000c00 */
[--C-:B-1----:R-:W-:Y:S02]  /*a680*/  HADD2.F32 R44, -RZ, R12.reuse.H0_H0 ;  /* 0x2000000cff2c7230 */ /* 0x102fe40000004100 */
[----:B------:R-:W-:Y:S02]  /*a690*/  HADD2.F32 R47, -RZ, R12.H1_H1 ;  /* 0x3000000cff2f7230 */ /* 0x000fe40000004100 */
[--C-:B--2---:R-:W-:Y:S02]  /*a6a0*/  HADD2.F32 R68, -RZ, R8.reuse.H0_H0 ;  /* 0x20000008ff447230 */ /* 0x104fe40000004100 */
[----:B------:R-:W-:Y:S01]  /*a6b0*/  HADD2.F32 R65, -RZ, R8.H1_H1 ;  /* 0x30000008ff417230 */ /* 0x000fe20000004100 */
[C---:B------:R-:W-:Y:S01]  /*a6c0*/  FMUL.FTZ R8, R67.reuse, R44 ;  /* 0x0000002c43087220 */ /* 0x040fe20000410000 */
[--C-:B------:R-:W-:Y:S01]  /*a6d0*/  HADD2.F32 R50, -RZ, R9.reuse.H0_H0 ;  /* 0x20000009ff327230 */ /* 0x100fe20000004100 */
[-C--:B------:R-:W-:Y:S01]  /*a6e0*/  FMUL.FTZ R67, R67, R68.reuse ;  /* 0x0000004443437220 */ /* 0x080fe20000410000 */
[----:B------:R-:W-:Y:S01]  /*a6f0*/  HADD2.F32 R52, -RZ, R9.H1_H1 ;  /* 0x30000009ff347230 */ /* 0x000fe20000004100 */
[C---:B------:R-:W-:Y:S01]  /*a700*/  FFMA.FTZ R68, R59.reuse, R68, R8 ;  /* 0x000000443b447223 */ /* 0x040fe20000010008 */
[----:B------:R-:W-:Y:S01]  /*a710*/  HADD2.F32 R12, -RZ, R13.H0_H0 ;  /* 0x2000000dff0c7230 */ /* 0x000fe20000004100 */
[----:B------:R-:W-:Y:S01]  /*a720*/  FFMA.FTZ R67, R59, R44, -R67 ;  /* 0x0000002c3b437223 */ /* 0x000fe20000010843 */
[----:B------:R-:W-:-:S02]  /*a730*/  HADD2.F32 R51, -RZ, R10.H0_H0 ;  /* 0x2000000aff337230 */ /* 0x000fc40000004100 */
[----:B------:R-:W-:Y:S01]  /*a740*/  HADD2.F32 R53, -RZ, R10.H1_H1 ;  /* 0x3000000aff357230 */ /* 0x000fe20000004100 */
[C---:B------:R-:W-:Y:S01]  /*a750*/  FMUL.FTZ R10, R66.reuse, R47 ;  /* 0x0000002f420a7220 */ /* 0x040fe20000410000 */
[----:B------:R-:W-:Y:S01]  /*a760*/  HADD2.F32 R9, -RZ, R35.H0_H0 ;  /* 0x20000023ff097230 */ /* 0x000fe20000004100 */
[-C--:B------:R-:W-:Y:S01]  /*a770*/  FMUL.FTZ R66, R66, R65.reuse ;  /* 0x0000004142427220 */ /* 0x080fe20000410000 */
[----:B------:R-:W-:Y:S01]  /*a780*/  HADD2.F32 R48, -RZ, R13.H1_H1 ;  /* 0x3000000dff307230 */ /* 0x000fe20000004100 */
[----:B------:R-:W-:Y:S01]  /*a790*/  FFMA.FTZ R65, R56, R65, R10 ;  /* 0x0000004138417223 */ /* 0x000fe2000001000a */
[----:B------:R-:W-:Y:S01]  /*a7a0*/  HADD2.F32 R13, -RZ, R14.H0_H0 ;  /* 0x2000000eff0d7230 */ /* 0x000fe20000004100 */
[C---:B------:R-:W-:Y:S01]  /*a7b0*/  FMUL.FTZ R8, R9.reuse, R12 ;  /* 0x0000000c09087220 */ /* 0x040fe20000410000 */
[----:B------:R-:W-:Y:S01]  /*a7c0*/  HADD2.F32 R10, -RZ, R36.H1_H1 ;  /* 0x30000024ff0a7230 */ /* 0x000fe20000004100 */
[----:B------:R-:W-:Y:S01]  /*a7d0*/  FMUL.FTZ R64, R9, R50 ;  /* 0x0000003209407220 */ /* 0x000fe20000410000 */
[----:B------:R-:W-:Y:S01]  /*a7e0*/  HADD2.F32 R49, -RZ, R14.H1_H1 ;  /* 0x3000000eff317230 */ /* 0x000fe20000004100 */
[----:B------:R-:W-:Y:S01]  /*a7f0*/  FMUL.FTZ R9, R63, R48 ;  /* 0x000000303f097220 */ /* 0x000fe20000410000 */
[--C-:B------:R-:W-:Y:S01]  /*a800*/  HADD2.F32 R14, -RZ, R15.reuse.H0_H0 ;  /* 0x2000000fff0e7230 */ /* 0x100fe20000004100 */
[----:B------:R-:W-:Y:S01]  /*a810*/  FFMA.FTZ R50, R57, R50, R8 ;  /* 0x0000003239327223 */ /* 0x000fe20000010008 */
[----:B------:R-:W-:Y:S01]  /*a820*/  HADD2.F32 R15, -RZ, R15.H1_H1 ;  /* 0x3000000fff0f7230 */ /* 0x000fe20000004100 */
[-C--:B------:R-:W-:Y:S01]  /*a830*/  FMUL.FTZ R63, R63, R52.reuse ;  /* 0x000000343f3f7220 */ /* 0x080fe20000410000 */
[----:B------:R-:W-:Y:S01]  /*a840*/  HADD2.F32 R46, -RZ, R11.H0_H0 ;  /* 0x2000000bff2e7230 */ /* 0x000fe20000004100 */
[----:B------:R-:W-:Y:S01]  /*a850*/  FFMA.FTZ R9, R55, R52, R9 ;  /* 0x0000003437097223 */ /* 0x000fe20000010009 */
[----:B------:R-:W-:Y:S01]  /*a860*/  HADD2.F32 R52, -RZ, R33.H1_H1 ;  /* 0x30000021ff347230 */ /* 0x000fe20000004100 */
[C---:B------:R-:W-:Y:S01]  /*a870*/  FMUL.FTZ R8, R10.reuse, R13 ;  /* 0x0000000d0a087220 */ /* 0x040fe20000410000 */
[----:B------:R-:W-:Y:S01]  /*a880*/  HADD2.F32 R69, -RZ, R11.H1_H1 ;  /* 0x3000000bff457230 */ /* 0x000fe20000004100 */
[----:B------:R-:W-:Y:S01]  /*a890*/  FMUL.FTZ R61, R10, R51 ;  /* 0x000000330a3d7220 */ /* 0x000fe20000410000 */
[----:B------:R-:W-:Y:S01]  /*a8a0*/  F2FP.PACK_AB R9, R9, R50 ;  /* 0x000000320909723e */ /* 0x000fe200000000ff */
[----:B------:R-:W-:-:S02]  /*a8b0*/  FMUL.FTZ R10, R60, R49 ;  /* 0x000000313c0a7220 */ /* 0x000fc40000410000 */
[----:B------:R-:W-:Y:S01]  /*a8c0*/  FFMA.FTZ R51, R54, R51, R8 ;  /* 0x0000003336337223 */ /* 0x000fe20000010008 */
[----:B------:R-:W-:Y:S01]  /*a8d0*/  HADD2.F32 R8, -RZ, R33.H0_H0 ;  /* 0x20000021ff087230 */ /* 0x000fe20000004100 */
[-C--:B------:R-:W-:Y:S02]  /*a8e0*/  FMUL.FTZ R60, R60, R53.reuse ;  /* 0x000000353c3c7220 */ /* 0x080fe40000410000 */
[----:B------:R-:W-:Y:S01]  /*a8f0*/  FFMA.FTZ R10, R52, R53, R10 ;  /* 0x00000035340a7223 */ /* 0x000fe2000001000a */
[----:B------:R-:W-:Y:S01]  /*a900*/  HADD2.F32 R53, -RZ, R38.H0_H0 ;  /* 0x20000026ff357230 */ /* 0x000fe20000004100 */
[----:B------:R-:W-:Y:S02]  /*a910*/  FMUL.FTZ R11, R70, R15 ;  /* 0x0000000f460b7220 */ /* 0x000fe40000410000 */
[----:B------:R-:W-:Y:S01]  /*a920*/  FMUL.FTZ R58, R73, R46 ;  /* 0x0000002e493a7220 */ /* 0x000fe20000410000 */
[----:B------:R-:W-:Y:S01]  /*a930*/  F2FP.PACK_AB R10, R10, R51 ;  /* 0x000000330a0a723e */ /* 0x000fe200000000ff */
[----:B------:R-:W-:-:S02]  /*a940*/  FMUL.FTZ R70, R70, R69 ;  /* 0x0000004546467220 */ /* 0x000fc40000410000 */
[----:B------:R-:W-:Y:S02]  /*a950*/  FMUL.FTZ R71, R73, R14 ;  /* 0x0000000e49477220 */ /* 0x000fe40000410000 */
        /* <DEDUP_REMOVED lines=10> */
[----:B------:R-:W-:Y:S02]  /*aa00*/  FFMA.FTZ R46, R53, R46, R71 ;  /* 0x0000002e352e7223 */ /* 0x000fe40000010047 */
[----:B------:R-:W-:Y:S01]  /*aa10*/  FFMA.FTZ R11, R8, R69, R11 ;  /* 0x00000045080b7223 */ /* 0x000fe2000001000b */
[----:B------:R-:W-:Y:S02]  /*aa20*/  F2FP.PACK_AB R15, R15, R58 ;  /* 0x0000003a0f0f723e */ /* 0x000fe400000000ff */
[----:B------:R-:W-:Y:S02]  /*aa30*/  F2FP.PACK_AB R8, R65, R68 ;  /* 0x000000444108723e */ /* 0x000fe400000000ff */
[----:B------:R-:W-:Y:S01]  /*aa40*/  F2FP.PACK_AB R11, R11, R46 ;  /* 0x0000002e0b0b723e */ /* 0x000fe200000000ff */
[----:B------:R1:W-:Y:S04]  /*aa50*/  STS.128 [R42+0x10080], R12 ;  /* 0x0100800c2a007388 */ /* 0x0003e80000000c00 */
[----:B------:R1:W-:Y:S02]  /*aa60*/  STS.128 [R40+0x10080], R8 ;  /* 0x0100800828007388 */ /* 0x0003e40000000c00 */
.L_x_133:
[----:B------:R-:W-:Y:S05]  /*aa70*/  BSYNC B0 ;  /* 0x0000000000007941 */ /* 0x000fea0003800000 */
.L_x_132:
[----:B------:R-:W-:-:S13]  /*aa80*/  ISETP.GE.AND P0, PT, R17, c[0x0][0x27c], PT ;  /* 0x00009f0011007a0c */ /* 0x000fda0003f06270 */
[----:B------:R-:W-:Y:S05]  /*aa90*/  @P0 BRA `(.L_x_131) ;  /* 0x000005f000000947 */ /* 0x000fea0003800000 */
[----:B-1----:R-:W-:Y:S01]  /*aaa0*/  SHF.R.S32.HI R12, RZ, 0x1f, R17 ;  /* 0x0000001fff0c7819 */ /* 0x002fe20000011411 */
[----:B------:R-:W-:Y:S02]  /*aab0*/  HADD2.F32 R64, -RZ, R27.H1_H1 ;  /* 0x3000001bff407230 */ /* 0x000fe40000004100 */
[----:B------:R-:W-:Y:S01]  /*aac0*/  HADD2.F32 R52, -RZ, R26.H1_H1 ;  /* 0x3000001aff347230 */ /* 0x000fe20000004100 */
[CC--:B------:R-:W-:Y:S01]  /*aad0*/  LEA.HI R10, R12.reuse, R17.reuse, RZ, 0x3 ;  /* 0x000000110c0a7211 */ /* 0x0c0fe200078f18ff */
[----:B------:R-:W-:Y:S01]  /*aae0*/  HADD2.F32 R54, -RZ, R29.H1_H1 ;  /* 0x3000001dff367230 */ /* 0x000fe20000004100 */
[----:B------:R-:W-:Y:S01]  /*aaf0*/  LEA.HI R12, R12, R17, RZ, 0x6 ;  /* 0x000000110c0c7211 */ /* 0x000fe200078f30ff */
[----:B------:R-:W-:Y:S01]  /*ab00*/  HADD2.F32 R59, -RZ, R27.H0_H0 ;  /* 0x2000001bff3b7230 */ /* 0x000fe20000004100 */
[----:B------:R-:W-:Y:S01]  /*ab10*/  LEA.HI.SX32 R41, R10, R41, 0x1d ;  /* 0x000000290a297211 */ /* 0x000fe200078feaff */
[----:B------:R-:W-:Y:S01]  /*ab20*/  HADD2.F32 R53, -RZ, R29.H0_H0 ;  /* 0x2000001dff357230 */ /* 0x000fe20000004100 */
[----:B------:R-:W-:Y:S01]  /*ab30*/  LOP3.LUT R10, R45, 0x38, R10, 0xf8, !PT ;  /* 0x000000382d0a7812 */ /* 0x000fe200078ef80a */
[--C-:B------:R-:W-:Y:S01]  /*ab40*/  HADD2.F32 R56, -RZ, R23.reuse.H1_H1 ;  /* 0x30000017ff387230 */ /* 0x100fe20000004100 */
[----:B------:R-:W-:Y:S01]  /*ab50*/  SHF.R.S32.HI R8, RZ, 0x1f, R41 ;  /* 0x0000001fff087819 */ /* 0x000fe20000011429 */
[----:B------:R-:W-:Y:S01]  /*ab60*/  HADD2.F32 R50, -RZ, R30.H1_H1 ;  /* 0x3000001eff327230 */ /* 0x000fe20000004100 */
[----:B------:R-:W-:Y:S01]  /*ab70*/  LOP3.LUT R9, R10, R43, RZ, 0x3c, !PT ;  /* 0x0000002b0a097212 */ /* 0x000fe200078e3cff */
[----:B------:R-:W-:Y:S01]  /*ab80*/  HADD2.F32 R55, -RZ, R28.H0_H0 ;  /* 0x2000001cff377230 */ /* 0x000fe20000004100 */
[----:B------:R-:W-:Y:S01]  /*ab90*/  SHF.L.U32 R10, R41, 0x3, RZ ;  /* 0x00000003290a7819 */ /* 0x000fe200000006ff */
[----:B------:R-:W-:Y:S01]  /*aba0*/  HADD2.F32 R66, -RZ, R23.H0_H0 ;  /* 0x20000017ff427230 */ /* 0x000fe20000004100 */
[----:B------:R-:W-:-:S02]  /*abb0*/  LEA.HI R8, R8, R41, RZ, 0x3 ;  /* 0x0000002908087211 */ /* 0x000fc400078f18ff */
[----:B------:R-:W-:Y:S02]  /*abc0*/  SHF.L.U32 R12, R12, 0x7, RZ ;  /* 0x000000070c0c7819 */ /* 0x000fe400000006ff */
[----:B------:R-:W-:Y:S02]  /*abd0*/  LOP3.LUT R10, R45, 0x38, R10, 0xf8, !PT ;  /* 0x000000382d0a7812 */ /* 0x000fe400078ef80a */
[----:B------:R-:W-:Y:S02]  /*abe0*/  SHF.L.U32 R8, R8, 0xa, RZ ;  /* 0x0000000a08087819 */ /* 0x000fe400000006ff */
[----:B------:R-:W-:Y:S02]  /*abf0*/  LOP3.LUT R12, R12, 0x7fffe000, RZ, 0xc0, !PT ;  /* 0x7fffe0000c0c7812 */ /* 0x000fe400078ec0ff */
[----:B------:R-:W-:Y:S02]  /*ac00*/  LOP3.LUT R43, R10, R43, RZ, 0x3c, !PT ;  /* 0x0000002b0a2b7212 */ /* 0x000fe400078e3cff */
[----:B------:R-:W-:-:S02]  /*ac10*/  LOP3.LUT R8, R8, 0x7fffe000, RZ, 0xc0, !PT ;  /* 0x7fffe00008087812 */ /* 0x000fc400078ec0ff */
[--C-:B------:R-:W-:Y:S02]  /*ac20*/  IADD3 R9, R9, R12, R39.reuse ;  /* 0x0000000c09097210 */ /* 0x100fe40007ffe027 */
[----:B------:R-:W-:Y:S02]  /*ac30*/  IADD3 R39, R43, R8, R39 ;  /* 0x000000082b277210 */ /* 0x000fe40007ffe027 */
[----:B------:R-:W-:Y:S02]  /*ac40*/  SHF.L.U32 R40, R9, 0x1, RZ ;  /* 0x0000000109287819 */ /* 0x000fe400000006ff */
[----:B------:R-:W-:-:S03]  /*ac50*/  SHF.L.U32 R39, R39, 0x1, RZ ;  /* 0x0000000127277819 */ /* 0x000fc600000006ff */
[----:B------:R-:W1:Y:S04]  /*ac60*/  LDS.128 R12, [R40+0x10080] ;  /* 0x01008000280c7984 */ /* 0x000e680000000c00 */
[----:B------:R-:W2:Y:S01]  /*ac70*/  LDS.128 R8, [R39+0x10080] ;  /* 0x0100800027087984 */ /* 0x000ea20000000c00 */
[--C-:B-1----:R-:W-:Y:S02]  /*ac80*/  HADD2.F32 R43, -RZ, R12.reuse.H1_H1 ;  /* 0x3000000cff2b7230 */ /* 0x102fe40000004100 */
[----:B------:R-:W-:Y:S02]  /*ac90*/  HADD2.F32 R41, -RZ, R12.H0_H0 ;  /* 0x2000000cff297230 */ /* 0x000fe40000004100 */
[--C-:B--2---:R-:W-:Y:S02]  /*aca0*/  HADD2.F32 R47, -RZ, R10.reuse.H0_H0 ;  /* 0x2000000aff2f7230 */ /* 0x104fe40000004100 */
[----:B------:R-:W-:-:S02]  /*acb0*/  HADD2.F32 R49, -RZ, R10.H1_H1 ;  /* 0x3000000aff317230 */ /* 0x000fc40000004100 */
[----:B------:R-:W-:Y:S02]  /*acc0*/  HADD2.F32 R10, -RZ, R24.H1_H1 ;  /* 0x30000018ff0a7230 */ /* 0x000fe40000004100 */
[--C-:B------:R-:W-:Y:S02]  /*acd0*/  HADD2.F32 R63, -RZ, R8.reuse.H0_H0 ;  /* 0x20000008ff3f7230 */ /* 0x100fe40000004100 */
[----:B------:R-:W-:Y:S01]  /*ace0*/  HADD2.F32 R51, -RZ, R8.H1_H1 ;  /* 0x30000008ff337230 */ /* 0x000fe20000004100 */
[----:B------:R-:W-:Y:S01]  /*acf0*/  FMUL.FTZ R60, R10, R43 ;  /* 0x0000002b0a3c7220 */ /* 0x000fe20000410000 */
[--C-:B------:R-:W-:Y:S01]  /*ad00*/  HADD2.F32 R42, -RZ, R11.reuse.H0_H0 ;  /* 0x2000000bff2a7230 */ /* 0x100fe20000004100 */
[C---:B------:R-:W-:Y:S01]  /*ad10*/  FMUL.FTZ R8, R64.reuse, R41 ;  /* 0x0000002940087220 */ /* 0x040fe20000410000 */
[----:B------:R-:W-:Y:S01]  /*ad20*/  HADD2.F32 R65, -RZ, R11.H1_H1 ;  /* 0x3000000bff417230 */ /* 0x000fe20000004100 */
[----:B------:R-:W-:Y:S01]  /*ad30*/  FMUL.FTZ R64, R64, R63 ;  /* 0x0000003f40407220 */ /* 0x000fe20000410000 */
[--C-:B------:R-:W-:Y:S01]  /*ad40*/  HADD2.F32 R12, -RZ, R13.reuse.H0_H0 ;  /* 0x2000000dff0c7230 */ /* 0x100fe20000004100 */
[-C--:B------:R-:W-:Y:S01]  /*ad50*/  FMUL.FTZ R61, R10, R51.reuse ;  /* 0x000000330a3d7220 */ /* 0x080fe20000410000 */
[----:B------:R-:W-:Y:S01]  /*ad60*/  HADD2.F32 R44, -RZ, R13.H1_H1 ;  /* 0x3000000dff2c7230 */ /* 0x000fe20000004100 */
[----:B------:R-:W-:Y:S01]  /*ad70*/  FFMA.FTZ R60, R52, R51, R60 ;  /* 0x00000033343c7223 */ /* 0x000fe2000001003c */
[----:B------:R-:W-:Y:S01]  /*ad80*/  HADD2.F32 R11, -RZ, R24.H0_H0 ;  /* 0x20000018ff0b7230 */ /* 0x000fe20000004100 */
[----:B------:R-:W-:Y:S01]  /*ad90*/  FFMA.FTZ R63, R54, R63, R8 ;  /* 0x0000003f363f7223 */ /* 0x000fe20000010008 */
[--C-:B------:R-:W-:Y:S01]  /*ada0*/  HADD2.F32 R46, -RZ, R9.reuse.H0_H0 ;  /* 0x20000009ff2e7230 */ /* 0x100fe20000004100 */
[----:B------:R-:W-:Y:S01]  /*adb0*/  FMUL.FTZ R8, R59, R12 ;  /* 0x0000000c3b087220 */ /* 0x000fe20000410000 */
[----:B------:R-:W-:Y:S01]  /*adc0*/  HADD2.F32 R48, -RZ, R9.H1_H1 ;  /* 0x30000009ff307230 */ /* 0x000fe20000004100 */
[----:B------:R-:W-:Y:S01]  /*add0*/  FMUL.FTZ R9, R11, R44 ;  /* 0x0000002c0b097220 */ /* 0x000fe20000410000 */
[----:B------:R-:W-:Y:S01]  /*ade0*/  HADD2.F32 R51, -RZ, R26.H0_H0 ;  /* 0x2000001aff337230 */ /* 0x000fe20000004100 */
[-C--:B------:R-:W-:Y:S01]  /*adf0*/  FMUL.FTZ R59, R59, R46.reuse ;  /* 0x0000002e3b3b7220 */ /* 0x080fe20000410000 */
[----:B------:R-:W-:Y:S01]  /*ae00*/  HADD2.F32 R13, -RZ, R14.H0_H0 ;  /* 0x2000000eff0d7230 */ /* 0x000fe20000004100 */
[----:B------:R-:W-:Y:S01]  /*ae10*/  FFMA.FTZ R46, R53, R46, R8 ;  /* 0x0000002e352e7223 */ /* 0x000fe20000010008 */
[----:B------:R-:W-:Y:S01]  /*ae20*/  HADD2.F32 R10, -RZ, R28.H1_H1 ;  /* 0x3000001cff0a7230 */ /* 0x000fe20000004100 */
        /* <DEDUP_REMOVED lines=9> */
[----:B------:R-:W-:Y:S01]  /*aec0*/  F2FP.PACK_AB R9, R9, R46 ;  /* 0x0000002e0909723e */ /* 0x000fe200000000ff */
[----:B------:R-:W-:Y:S01]  /*aed0*/  FFMA.FTZ R47, R50, R47, R8 ;  /* 0x0000002f322f7223 */ /* 0x000fe20000010008 */
[----:B------:R-:W-:Y:S01]  /*aee0*/  HADD2.F32 R8, -RZ, R25.H0_H0 ;  /* 0x20000019ff087230 */ /* 0x000fe20000004100 */
[----:B------:R-:W-:-:S02]  /*aef0*/  FMUL.FTZ R56, R56, R49 ;  /* 0x0000003138387220 */ /* 0x000fc40000410000 */
[----:B------:R-:W-:Y:S01]  /*af00*/  FFMA.FTZ R10, R48, R49, R10 ;  /* 0x00000031300a7223 */ /* 0x000fe2000001000a */
[----:B------:R-:W-:Y:S01]  /*af10*/  HADD2.F32 R49, -RZ, R30.H0_H0 ;  /* 0x2000001eff317230 */ /* 0x000fe20000004100 */
[C---:B------:R-:W-:Y:S02]  /*af20*/  FMUL.FTZ R67, R55.reuse, R14 ;  /* 0x0000000e37437220 */ /* 0x040fe40000410000 */
[----:B------:R-:W-:Y:S01]  /*af30*/  FMUL.FTZ R11, R66, R15 ;  /* 0x0000000f420b7220 */ /* 0x000fe20000410000 */
[----:B------:R-:W-:Y:S01]  /*af40*/  F2FP.PACK_AB R10, R10, R47 ;  /* 0x0000002f0a0a723e */ /* 0x000fe200000000ff */
[----:B------:R-:W-:Y:S02]  /*af50*/  FMUL.FTZ R55, R55, R42 ;  /* 0x0000002a37377220 */ /* 0x000fe40000410000 */
[----:B------:R-:W-:Y:S02]  /*af60*/  FMUL.FTZ R66, R66, R65 ;  /* 0x0000004142427220 */ /* 0x000fe40000410000 */
        /* <DEDUP_REMOVED lines=18> */
.L_x_131:
[----:B------:R-:W-:Y:S05]  /*b090*/  BSYNC B1 ;  /* 0x0000000000017941 */ /* 0x000fea0003800000 */
.L_x_130:
        /* <DEDUP_REMOVED lines=106> */
.L_x_137:
[----:B------:R-:W-:Y:S05]  /*b740*/  BSYNC B0 ;  /* 0x0000000000007941 */ /* 0x000fea0003800000 */
.L_x_136:
        /* <DEDUP_REMOVED lines=97> */
.L_x_135:
[----:B------:R-:W-:Y:S05]  /*bd60*/  BSYNC B1 ;  /* 0x0000000000017941 */ /* 0x000fea0003800000 */
.L_x_134:
[----:B-1----:R-:W-:-:S04]  /*bd70*/  IADD3 R39, R19, 0x60, RZ ;  /* 0x0000006013277810 */ /* 0x002fc80007ffe0ff */
        /* <DEDUP_REMOVED lines=19> */
[----:B------:R-:W-:Y:S01]  /*beb0*/  HADD2.F32 R35, -RZ, R35.H0_H0 ;  /* 0x20000023ff237230 */ /* 0x000fe20000004100 */
[----:B------:R-:W-:Y:S01]  /*bec0*/  SHF.L.U32 R10, R9, 0x3, RZ ;  /* 0x00000003090a7819 */ /* 0x000fe200000006ff */
[--C-:B------:R-:W-:Y:S01]  /*bed0*/  HADD2.F32 R54, -RZ, R32.reuse.H1_H1 ;  /* 0x30000020ff367230 */ /* 0x100fe20000004100 */
[----:B------:R-:W-:Y:S01]  /*bee0*/  LEA.HI R8, R8, R9, RZ, 0x3 ;  /* 0x0000000908087211 */ /* 0x000fe200078f18ff */
[----:B------:R-:W-:Y:S01]  /*bef0*/  HADD2.F32 R32, -RZ, R32.H0_H0 ;  /* 0x20000020ff207230 */ /* 0x000fe20000004100 */
[----:B------:R-:W-:Y:S01]  /*bf00*/  LOP3.LUT R10, R45, 0x38, R10, 0xf8, !PT ;  /* 0x000000382d0a7812 */ /* 0x000fe200078ef80a */
[----:B------:R-:W-:Y:S01]  /*bf10*/  HADD2.F32 R37, -RZ, R37.H0_H0 ;  /* 0x20000025ff257230 */ /* 0x000fe20000004100 */
[----:B------:R-:W-:Y:S01]  /*bf20*/  SHF.L.U32 R8, R8, 0xa, RZ ;  /* 0x0000000a08087819 */ /* 0x000fe200000006ff */
[----:B------:R-:W-:Y:S01]  /*bf30*/  HADD2.F32 R63, -RZ, R38.H0_H0 ;  /* 0x20000026ff3f7230 */ /* 0x000fe20000004100 */
[----:B------:R-:W-:-:S02]  /*bf40*/  LOP3.LUT R42, R42, R43, RZ, 0x3c, !PT ;  /* 0x0000002b2a2a7212 */ /* 0x000fc400078e3cff */
[----:B------:R-:W-:Y:S02]  /*bf50*/  LOP3.LUT R9, R10, R43, RZ, 0x3c, !PT ;  /* 0x0000002b0a097212 */ /* 0x000fe400078e3cff */
[----:B------:R-:W-:Y:S02]  /*bf60*/  LOP3.LUT R8, R8, 0x7fffe000, RZ, 0xc0, !PT ;  /* 0x7fffe00008087812 */ /* 0x000fe400078ec0ff */
[----:B------:R-:W-:Y:S02]  /*bf70*/  IADD3 R42, R39, R42, RZ ;  /* 0x0000002a272a7210 */ /* 0x000fe40007ffe0ff */
[----:B------:R-:W-:Y:S02]  /*bf80*/  IADD3 R8, R9, R8, R39 ;  /* 0x0000000809087210 */ /* 0x000fe40007ffe027 */
[----:B------:R-:W-:Y:S02]  /*bf90*/  SHF.L.U32 R42, R42, 0x1, RZ ;  /* 0x000000012a2a7819 */ /* 0x000fe400000006ff */
[----:B------:R-:W-:-:S03]  /*bfa0*/  SHF.L.U32 R40, R8, 0x1, RZ ;  /* 0x0000000108287819 */ /* 0x000fc600000006ff */
[----:B------:R-:W1:Y:S04]  /*bfb0*/  LDS.128 R12, [R42+0x10080] ;  /* 0x010080002a0c7984 */ /* 0x000e680000000c00 */
[----:B------:R-:W2:Y:S01]  /*bfc0*/  LDS.128 R8, [R40+0x10080] ;  /* 0x0100800028087984 */ /* 0x000ea20000000c00 */
[--C-:B-1----:R-:W-:Y:S02]  /*bfd0*/  HADD2.F32 R44, -RZ, R12.reuse.H0_H0 ;  /* 0x2000000cff2c7230 */ /* 0x102fe40000004100 */
[----:B------:R-:W-:Y:S02]  /*bfe0*/  HADD2.F32 R46, -RZ, R12.H1_H1 ;  /* 0x3000000cff2e7230 */ /* 0x000fe40000004100 */
[--C-:B--2---:R-:W-:Y:S01]  /*bff0*/  HADD2.F32 R50, -RZ, R8.reuse.H0_H0 ;  /* 0x20000008ff327230 */ /* 0x104fe20000004100 */
[C---:B------:R-:W-:Y:S01]  /*c000*/  FMUL.FTZ R56, R49.reuse, R44 ;  /* 0x0000002c31387220 */ /* 0x040fe20000410000 */
[--C-:B------:R-:W-:Y:S01]  /*c010*/  HADD2.F32 R12, -RZ, R13.reuse.H0_H0 ;  /* 0x2000000dff0c7230 */ /* 0x100fe20000004100 */
[----:B------:R-:W-:Y:S01]  /*c020*/  FMUL.FTZ R58, R54, R46 ;  /* 0x0000002e363a7220 */ /* 0x000fe20000410000 */
[----:B------:R-:W-:Y:S01]  /*c030*/  HADD2.F32 R47, -RZ, R13.H1_H1 ;  /* 0x3000000dff2f7230 */ /* 0x000fe20000004100 */
[-C--:B------:R-:W-:Y:S01]  /*c040*/  FMUL.FTZ R49, R49, R50.reuse ;  /* 0x0000003231317220 */ /* 0x080fe20000410000 */
[----:B------:R-:W-:Y:S01]  /*c050*/  HADD2.F32 R51, -RZ, R8.H1_H1 ;  /* 0x30000008ff337230 */ /* 0x000fe20000004100 */
[----:B------:R-:W-:Y:S01]  /*c060*/  FFMA.FTZ R50, R55, R50, R56 ;  /* 0x0000003237327223 */ /* 0x000fe20000010038 */
[--C-:B------:R-:W-:Y:S01]  /*c070*/  HADD2.F32 R8, -RZ, R9.reuse.H0_H0 ;  /* 0x20000009ff087230 */ /* 0x100fe20000004100 */
[C---:B------:R-:W-:Y:S01]  /*c080*/  FMUL.FTZ R57, R35.reuse, R12 ;  /* 0x0000000c23397220 */ /* 0x040fe20000410000 */
[----:B------:R-:W-:Y:S01]  /*c090*/  HADD2.F32 R52, -RZ, R9.H1_H1 ;  /* 0x30000009ff347230 */ /* 0x000fe20000004100 */
[C---:B------:R-:W-:Y:S01]  /*c0a0*/  FMUL.FTZ R61, R32.reuse, R47 ;  /* 0x0000002f203d7220 */ /* 0x040fe20000410000 */
[--C-:B------:R-:W-:Y:S01]  /*c0b0*/  HADD2.F32 R56, -RZ, R34.reuse.H1_H1 ;  /* 0x30000022ff387230 */ /* 0x100fe20000004100 */
[-C--:B------:R-:W-:Y:S01]  /*c0c0*/  FMUL.FTZ R35, R35, R8.reuse ;  /* 0x0000000823237220 */ /* 0x080fe20000410000 */
[----:B------:R-:W-:Y:S01]  /*c0d0*/  HADD2.F32 R34, -RZ, R34.H0_H0 ;  /* 0x20000022ff227230 */ /* 0x000fe20000004100 */
[----:B------:R-:W-:Y:S01]  /*c0e0*/  FFMA.FTZ R57, R37, R8, R57 ;  /* 0x0000000825397223 */ /* 0x000fe20000010039 */
[----:B------:R-:W-:Y:S01]  /*c0f0*/  HADD2.F32 R13, -RZ, R14.H0_H0 ;  /* 0x2000000eff0d7230 */ /* 0x000fe20000004100 */
[-C--:B------:R-:W-:Y:S01]  /*c100*/  FMUL.FTZ R32, R32, R52.reuse ;  /* 0x0000003420207220 */ /* 0x080fe20000410000 */
[----:B------:R-:W-:Y:S01]  /*c110*/  HADD2.F32 R8, -RZ, R36.H1_H1 ;  /* 0x30000024ff087230 */ /* 0x000fe20000004100 */
[----:B------:R-:W-:Y:S01]  /*c120*/  FFMA.FTZ R52, R34, R52, R61 ;  /* 0x0000003422347223 */ /* 0x000fe2000001003d */
[----:B------:R-:W-:Y:S01]  /*c130*/  HADD2.F32 R48, -RZ, R14.H1_H1 ;  /* 0x3000000eff307230 */ /* 0x000fe20000004100 */
[-C--:B------:R-:W-:Y:S01]  /*c140*/  FMUL.FTZ R59, R54, R51.reuse ;  /* 0x00000033363b7220 */ /* 0x080fe20000410000 */
[--C-:B------:R-:W-:Y:S01]  /*c150*/  HADD2.F32 R14, -RZ, R15.reuse.H0_H0 ;  /* 0x2000000fff0e7230 */ /* 0x100fe20000004100 */
[----:B------:R-:W-:Y:S01]  /*c160*/  FFMA.FTZ R51, R56, R51, R58 ;  /* 0x0000003338337223 */ /* 0x000fe2000001003a */
[----:B------:R-:W-:Y:S01]  /*c170*/  HADD2.F32 R61, -RZ, R36.H0_H0 ;  /* 0x20000024ff3d7230 */ /* 0x000fe20000004100 */
[----:B------:R-:W-:Y:S01]  /*c180*/  FMUL.FTZ R60, R8, R13 ;  /* 0x0000000d083c7220 */ /* 0x000fe20000410000 */
[----:B------:R-:W-:Y:S01]  /*c190*/  HADD2.F32 R9, -RZ, R10.H0_H0 ;  /* 0x2000000aff097230 */ /* 0x000fe20000004100 */
[----:B------:R-:W-:Y:S01]  /*c1a0*/  FFMA.FTZ R49, R55, R44, -R49 ;  /* 0x0000002c37317223 */ /* 0x000fe20000010831 */
[----:B------:R-:W-:Y:S01]  /*c1b0*/  HADD2.F32 R54, -RZ, R38.H1_H1 ;  /* 0x30000026ff367230 */ /* 0x000fe20000004100 */
[----:B------:R-:W-:Y:S01]  /*c1c0*/  FFMA.FTZ R46, R56, R46, -R59 ;  /* 0x0000002e382e7223 */ /* 0x000fe2000001083b */
[----:B------:R-:W-:Y:S01]  /*c1d0*/  HADD2.F32 R53, -RZ, R10.H1_H1 ;  /* 0x3000000aff357230 */ /* 0x000fe20000004100 */
[-C--:B------:R-:W-:Y:S01]  /*c1e0*/  FMUL.FTZ R8, R8, R9.reuse ;  /* 0x0000000908087220 */ /* 0x080fe20000410000 */
[----:B------:R-:W-:Y:S01]  /*c1f0*/  HADD2.F32 R15, -RZ, R15.H1_H1 ;  /* 0x3000000fff0f7230 */ /* 0x000fe20000004100 */
[----:B------:R-:W-:Y:S01]  /*c200*/  FFMA.FTZ R60, R54, R9, R60 ;  /* 0x00000009363c7223 */ /* 0x000fe2000001003c */
[----:B------:R-:W-:Y:S01]  /*c210*/  HADD2.F32 R10, -RZ, R11.H0_H0 ;  /* 0x2000000bff0a7230 */ /* 0x000fe20000004100 */
[----:B------:R-:W-:Y:S01]  /*c220*/  FFMA.FTZ R35, R37, R12, -R35 ;  /* 0x0000000c25237223 */ /* 0x000fe20000010823 */
[--C-:B------:R-:W-:Y:S01]  /*c230*/  HADD2.F32 R58, -RZ, R31.reuse.H1_H1 ;  /* 0x3000001fff3a7230 */ /* 0x100fe20000004100 */
[----:B------:R-:W-:Y:S01]  /*c240*/  FFMA.FTZ R32, R34, R47, -R32 ;  /* 0x0000002f22207223 */ /* 0x000fe20000010820 */
[----:B------:R-:W-:Y:S01]  /*c250*/  HADD2.F32 R36, -RZ, R31.H0_H0 ;  /* 0x2000001fff247230 */ /* 0x000fe20000004100 */
[C---:B------:R-:W-:Y:S01]  /*c260*/  FMUL.FTZ R31, R61.reuse, R14 ;  /* 0x0000000e3d1f7220 */ /* 0x040fe20000410000 */
[----:B------:R-:W-:Y:S01]  /*c270*/  HADD2.F32 R11, -RZ, R11.H1_H1 ;  /* 0x3000000bff0b7230 */ /* 0x000fe20000004100 */
[----:B------:R-:W-:Y:S01]  /*c280*/  FMUL.FTZ R64, R58, R48 ;  /* 0x000000303a407220 */ /* 0x000fe20000410000 */
[--C-:B------:R-:W-:Y:S01]  /*c290*/  HADD2.F32 R9, -RZ, R33.reuse.H1_H1 ;  /* 0x30000021ff097230 */ /* 0x100fe20000004100 */
[-C--:B------:R-:W-:Y:S01]  /*c2a0*/  FMUL.FTZ R61, R61, R10.reuse ;  /* 0x0000000a3d3d7220 */ /* 0x080fe20000410000 */
[----:B------:R-:W-:Y:S01]  /*c2b0*/  HADD2.F32 R38, -RZ, R33.H0_H0 ;  /* 0x20000021ff267230 */ /* 0x000fe20000004100 */
[----:B------:R-:W-:Y:S01]  /*c2c0*/  FMUL.FTZ R33, R36, R15 ;  /* 0x0000000f24217220 */ /* 0x000fe20000410000 */
[----:B------:R-:W-:Y:S01]  /*c2d0*/  F2FP.PACK_AB R12, R46, R49 ;  /* 0x000000312e0c723e */ /* 0x000fe200000000ff */
[----:B------:R-:W-:-:S02]  /*c2e0*/  FFMA.FTZ R31, R63, R10, R31 ;  /* 0x0000000a3f1f7223 */ /* 0x000fc4000001001f */
[----:B------:R-:W-:Y:S02]  /*c2f0*/  FMUL.FTZ R58, R58, R53 ;  /* 0x000000353a3a7220 */ /* 0x000fe40000410000 */
[-C--:B------:R-:W-:Y:S02]  /*c300*/  FMUL.FTZ R10, R36, R11.reuse ;  /* 0x0000000b240a7220 */ /* 0x080fe40000410000 */
[----:B------:R-:W-:Y:S02]  /*c310*/  FFMA.FTZ R36, R38, R11, R33 ;  /* 0x0000000b26247223 */ /* 0x000fe40000010021 */
[----:B------:R-:W-:Y:S01]  /*c320*/  FFMA.FTZ R54, R54, R13, -R8 ;  /* 0x0000000d36367223 */ /* 0x000fe20000010808 */
[----:B------:R-:W-:Y:S01]  /*c330*/  F2FP.PACK_AB R13, R32, R35 ;  /* 0x00000023200d723e */ /* 0x000fe200000000ff */
        /* <DEDUP_REMOVED lines=8> */
[----:B------:R-:W-:Y:S02]  /*c3c0*/  F2FP.PACK_AB R10, R53, R60 ;  /* 0x0000003c350a723e */ /* 0x000fe400000000ff */
[----:B------:R-:W-:Y:S01]  /*c3d0*/  F2FP.PACK_AB R11, R36, R31 ;  /* 0x0000001f240b723e */ /* 0x000fe200000000ff */
[----:B------:R1:W-:Y:S04]  /*c3e0*/  STS.128 [R42+0x10080], R12 ;  /* 0x0100800c2a007388 */ /* 0x0003e80000000c00 */
[----:B------:R1:W-:Y:S02]  /*c3f0*/  STS.128 [R40+0x10080], R8 ;  /* 0x0100800828007388 */ /* 0x0003e40000000c00 */
.L_x_139:
[----:B------:R-:W-:Y:S05]  /*c400*/  BSYNC B0 ;  /* 0x0000000000007941 */ /* 0x000fea0003800000 */
.L_x_138:
        /* <DEDUP_REMOVED lines=10> */
[----:B------:R-:W-:Y:S01]  /*c4b0*/  HADD2.F32 R48, -RZ, R30.H1_H1 ;  /* 0x3000001eff307230 */ /* 0x000fe20000004100 */
[----:B------:R-:W-:-:S02]  /*c4c0*/  LOP3.LUT R10, R45, 0x38, R10, 0xf8, !PT ;  /* 0x000000382d0a7812 */ /* 0x000fc400078ef80a */
[----:B------:R-:W-:Y:S02]  /*c4d0*/  SHF.R.S32.HI R8, RZ, 0x1f, R41 ;  /* 0x0000001fff087819 */ /* 0x000fe40000011429 */
[----:B------:R-:W-:Y:S02]  /*c4e0*/  LOP3.LUT R9, R10, R43, RZ, 0x3c, !PT ;  /* 0x0000002b0a097212 */ /* 0x000fe400078e3cff */
[----:B------:R-:W-:Y:S02]  /*c4f0*/  SHF.L.U32 R12, R12, 0x7, RZ ;  /* 0x000000070c0c7819 */ /* 0x000fe400000006ff */
[----:B------:R-:W-:Y:S02]  /*c500*/  SHF.L.U32 R10, R41, 0x3, RZ ;  /* 0x00000003290a7819 */ /* 0x000fe400000006ff */
[----:B------:R-:W-:Y:S02]  /*c510*/  LEA.HI R8, R8, R41, RZ, 0x3 ;  /* 0x0000002908087211 */ /* 0x000fe400078f18ff */
[----:B------:R-:W-:-:S02]  /*c520*/  LOP3.LUT R12, R12, 0x7fffe000, RZ, 0xc0, !PT ;  /* 0x7fffe0000c0c7812 */ /* 0x000fc400078ec0ff */
[----:B------:R-:W-:Y:S02]  /*c530*/  LOP3.LUT R10, R45, 0x38, R10, 0xf8, !PT ;  /* 0x000000382d0a7812 */ /* 0x000fe400078ef80a */
[----:B------:R-:W-:Y:S02]  /*c540*/  SHF.L.U32 R8, R8, 0xa, RZ ;  /* 0x0000000a08087819 */ /* 0x000fe400000006ff */
[----:B------:R-:W-:Y:S02]  /*c550*/  IADD3 R9, R9, R12, R39 ;  /* 0x0000000c09097210 */ /* 0x000fe40007ffe027 */
[----:B------:R-:W-:Y:S02]  /*c560*/  LOP3.LUT R43, R10, R43, RZ, 0x3c, !PT ;  /* 0x0000002b0a2b7212 */ /* 0x000fe400078e3cff */
[----:B------:R-:W-:Y:S02]  /*c570*/  LOP3.LUT R8, R8, 0x7fffe000, RZ, 0xc0, !PT ;  /* 0x7fffe00008087812 */ /* 0x000fe400078ec0ff */
[----:B------:R-:W-:-:S02]  /*c580*/  SHF.L.U32 R31, R9, 0x1, RZ ;  /* 0x00000001091f7819 */ /* 0x000fc400000006ff */
[----:B------:R-:W-:Y:S01]  /*c590*/  IADD3 R8, R43, R8, R39 ;  /* 0x000000082b087210 */ /* 0x000fe20007ffe027 */
[--C-:B------:R-:W-:Y:S02]  /*c5a0*/  HADD2.F32 R43, -RZ, R24.reuse.H1_H1 ;  /* 0x30000018ff2b7230 */ /* 0x100fe40000004100 */
[----:B------:R-:W1:Y:S01]  /*c5b0*/  LDS.128 R12, [R31+0x10080] ;  /* 0x010080001f0c7984 */ /* 0x000e620000000c00 */
[----:B------:R-:W-:Y:S01]  /*c5c0*/  SHF.L.U32 R32, R8, 0x1, RZ ;  /* 0x0000000108207819 */ /* 0x000fe200000006ff */
[----:B------:R-:W-:-:S04]  /*c5d0*/  HADD2.F32 R24, -RZ, R24.H0_H0 ;  /* 0x20000018ff187230 */ /* 0x000fc80000004100 */
[----:B------:R-:W2:Y:S01]  /*c5e0*/  LDS.128 R8, [R32+0x10080] ;  /* 0x0100800020087984 */ /* 0x000ea20000000c00 */
[--C-:B-1----:R-:W-:Y:S02]  /*c5f0*/  HADD2.F32 R33, -RZ, R12.reuse.H0_H0 ;  /* 0x2000000cff217230 */ /* 0x102fe40000004100 */
[----:B------:R-:W-:Y:S02]  /*c600*/  HADD2.F32 R34, -RZ, R12.H1_H1 ;  /* 0x3000000cff227230 */ /* 0x000fe40000004100 */
[----:B------:R-:W-:Y:S01]  /*c610*/  HADD2.F32 R12, -RZ, R13.H0_H0 ;  /* 0x2000000dff0c7230 */ /* 0x000fe20000004100 */
[C---:B------:R-:W-:Y:S01]  /*c620*/  FMUL.FTZ R44, R38.reuse, R33 ;  /* 0x00000021262c7220 */ /* 0x040fe20000410000 */
[--C-:B--2---:R-:W-:Y:S01]  /*c630*/  HADD2.F32 R37, -RZ, R8.reuse.H0_H0 ;  /* 0x20000008ff257230 */ /* 0x104fe20000004100 */
[----:B------:R-:W-:Y:S01]  /*c640*/  FMUL.FTZ R46, R43, R34 ;  /* 0x000000222b2e7220 */ /* 0x000fe20000410000 */
[----:B------:R-:W-:Y:S01]  /*c650*/  HADD2.F32 R39, -RZ, R8.H1_H1 ;  /* 0x30000008ff277230 */ /* 0x000fe20000004100 */
[C---:B------:R-:W-:Y:S01]  /*c660*/  FMUL.FTZ R45, R27.reuse, R12 ;  /* 0x0000000c1b2d7220 */ /* 0x040fe20000410000 */
[----:B------:R-:W-:Y:S01]  /*c670*/  HADD2.F32 R8, -RZ, R9.H0_H0 ;  /* 0x20000009ff087230 */ /* 0x000fe20000004100 */
[-C--:B------:R-:W-:Y:S01]  /*c680*/  FMUL.FTZ R38, R38, R37.reuse ;  /* 0x0000002526267220 */ /* 0x080fe20000410000 */
[----:B------:R-:W-:Y:S01]  /*c690*/  HADD2.F32 R35, -RZ, R13.H1_H1 ;  /* 0x3000000dff237230 */ /* 0x000fe20000004100 */
[----:B------:R-:W-:Y:S01]  /*c6a0*/  FFMA.FTZ R37, R42, R37, R44 ;  /* 0x000000252a257223 */ /* 0x000fe2000001002c */
[----:B------:R-:W-:Y:S01]  /*c6b0*/  HADD2.F32 R13, -RZ, R14.H0_H0 ;  /* 0x2000000eff0d7230 */ /* 0x000fe20000004100 */
[-C--:B------:R-:W-:Y:S01]  /*c6c0*/  FMUL.FTZ R27, R27, R8.reuse ;  /* 0x000000081b1b7220 */ /* 0x080fe20000410000 */
[----:B------:R-:W-:Y:S01]  /*c6d0*/  HADD2.F32 R44, -RZ, R26.H1_H1 ;  /* 0x3000001aff2c7230 */ /* 0x000fe20000004100 */
[----:B------:R-:W-:Y:S01]  /*c6e0*/  FFMA.FTZ R45, R29, R8, R45 ;  /* 0x000000081d2d7223 */ /* 0x000fe2000001002d */
[----:B------:R-:W-:Y:S01]  /*c6f0*/  HADD2.F32 R8, -RZ, R28.H1_H1 ;  /* 0x3000001cff087230 */ /* 0x000fe20000004100 */
[-C--:B------:R-:W-:Y:S01]  /*c700*/  FMUL.FTZ R43, R43, R39.reuse ;  /* 0x000000272b2b7220 */ /* 0x080fe20000410000 */
[----:B------:R-:W-:Y:S01]  /*c710*/  HADD2.F32 R40, -RZ, R9.H1_H1 ;  /* 0x30000009ff287230 */ /* 0x000fe20000004100 */
[----:B------:R-:W-:Y:S01]  /*c720*/  FFMA.FTZ R46, R44, R39, R46 ;  /* 0x000000272c2e7223 */ /* 0x000fe2000001002e */
[----:B------:R-:W-:Y:S01]  /*c730*/  HADD2.F32 R9, -RZ, R10.H0_H0 ;  /* 0x2000000aff097230 */ /* 0x000fe20000004100 */
[----:B------:R-:W-:Y:S01]  /*c740*/  FMUL.FTZ R47, R8, R13 ;  /* 0x0000000d082f7220 */ /* 0x000fe20000410000 */
[----:B------:R-:W-:Y:S01]  /*c750*/  HADD2.F32 R36, -RZ, R14.H1_H1 ;  /* 0x3000000eff247230 */ /* 0x000fe20000004100 */
[----:B------:R-:W-:Y:S01]  /*c760*/  FMUL.FTZ R49, R24, R35 ;  /* 0x0000002318317220 */ /* 0x000fe20000410000 */
        /* <DEDUP_REMOVED lines=8> */
[--C-:B------:R-:W-:Y:S01]  /*c7f0*/  HADD2.F32 R14, -RZ, R15.reuse.H0_H0 ;  /* 0x2000000fff0e7230 */ /* 0x100fe20000004100 */
[C---:B------:R-:W-:Y:S01]  /*c800*/  FMUL.FTZ R50, R39.reuse, R36 ;  /* 0x0000002427327220 */ /* 0x040fe20000410000 */
[----:B------:R-:W-:Y:S01]  /*c810*/  HADD2.F32 R49, -RZ, R28.H0_H0 ;  /* 0x2000001cff317230 */ /* 0x000fe20000004100 */
[-C--:B------:R-:W-:Y:S01]  /*c820*/  FMUL.FTZ R39, R39, R41.reuse ;  /* 0x0000002927277220 */ /* 0x080fe20000410000 */
[----:B------:R-:W-:Y:S01]  /*c830*/  HADD2.F32 R15, -RZ, R15.H1_H1 ;  /* 0x3000000fff0f7230 */ /* 0x000fe20000004100 */
[----:B------:R-:W-:Y:S01]  /*c840*/  FFMA.FTZ R50, R9, R41, R50 ;  /* 0x0000002909327223 */ /* 0x000fe20000010032 */
[----:B------:R-:W-:Y:S01]  /*c850*/  HADD2.F32 R10, -RZ, R11.H0_H0 ;  /* 0x2000000bff0a7230 */ /* 0x000fe20000004100 */
[----:B------:R-:W-:Y:S01]  /*c860*/  FFMA.FTZ R38, R42, R33, -R38 ;  /* 0x000000212a267223 */ /* 0x000fe20000010826 */
[----:B------:R-:W-:Y:S01]  /*c870*/  HADD2.F32 R28, -RZ, R23.H0_H0 ;  /* 0x20000017ff1c7230 */ /* 0x000fe20000004100 */
[C---:B------:R-:W-:Y:S01]  /*c880*/  FMUL.FTZ R23, R49.reuse, R14 ;  /* 0x0000000e31177220 */ /* 0x040fe20000410000 */
[----:B------:R-:W-:Y:S01]  /*c890*/  HADD2.F32 R41, -RZ, R30.H0_H0 ;  /* 0x2000001eff297230 */ /* 0x000fe20000004100 */
[----:B------:R-:W-:Y:S01]  /*c8a0*/  FMUL.FTZ R49, R49, R10 ;  /* 0x0000000a31317220 */ /* 0x000fe20000410000 */
[----:B------:R-:W-:Y:S01]  /*c8b0*/  HADD2.F32 R11, -RZ, R11.H1_H1 ;  /* 0x3000000bff0b7230 */ /* 0x000fe20000004100 */
[----:B------:R-:W-:Y:S01]  /*c8c0*/  FFMA.FTZ R43, R44, R34, -R43 ;  /* 0x000000222c2b7223 */ /* 0x000fe2000001082b */
[----:B------:R-:W-:Y:S01]  /*c8d0*/  HADD2.F32 R30, -RZ, R25.H0_H0 ;  /* 0x20000019ff1e7230 */ /* 0x000fe20000004100 */
[----:B------:R-:W-:-:S02]  /*c8e0*/  FMUL.FTZ R25, R28, R15 ;  /* 0x0000000f1c197220 */ /* 0x000fc40000410000 */
[----:B------:R-:W-:Y:S02]  /*c8f0*/  FFMA.FTZ R23, R41, R10, R23 ;  /* 0x0000000a29177223 */ /* 0x000fe40000010017 */
[-C--:B------:R-:W-:Y:S02]  /*c900*/  FMUL.FTZ R10, R28, R11.reuse ;  /* 0x0000000b1c0a7220 */ /* 0x080fe40000410000 */
[----:B------:R-:W-:Y:S02]  /*c910*/  FFMA.FTZ R28, R30, R11, R25 ;  /* 0x0000000b1e1c7223 */ /* 0x000fe40000010019 */
[----:B------:R-:W-:Y:S01]  /*c920*/  FFMA.FTZ R27, R29, R12, -R27 ;  /* 0x0000000c1d1b7223 */ /* 0x000fe2000001081b */
[----:B------:R-:W-:Y:S01]  /*c930*/  F2FP.PACK_AB R12, R43, R38 ;  /* 0x000000262b0c723e */ /* 0x000fe200000000ff */
        /* <DEDUP_REMOVED lines=9> */
[----:B------:R-:W-:-:S02]  /*c9d0*/  F2FP.PACK_AB R14, R39, R48 ;  /* 0x00000030270e723e */ /* 0x000fc400000000ff */
[----:B------:R-:W-:Y:S02]  /*c9e0*/  F2FP.PACK_AB R10, R50, R47 ;  /* 0x0000002f320a723e */ /* 0x000fe400000000ff */
[----:B------:R-:W-:-:S05]  /*c9f0*/  F2FP.PACK_AB R15, R30, R49 ;  /* 0x000000311e0f723e */ /* 0x000fca00000000ff */
[----:B------:R1:W-:Y:S04]  /*ca00*/  STS.128 [R31+0x10080], R12 ;  /* 0x0100800c1f007388 */ /* 0x0003e80000000c00 */
[----:B------:R1:W-:Y:S02]  /*ca10*/  STS.128 [R32+0x10080], R8 ;  /* 0x0100800820007388 */ /* 0x0003e40000000c00 */
.L_x_117:
[----:B------:R-:W-:Y:S05]  /*ca20*/  BSYNC B2 ;  /* 0x0000000000027941 */ /* 0x000fea0003800000 */
.L_x_89:
[C---:B-1----:R-:W-:Y:S01]  /*ca30*/  IMAD.SHL.U32 R15, R2.reuse, 0x40, RZ ;  /* 0x00000040020f7824 */ /* 0x042fe200078e00ff */
[----:B------:R-:W-:Y:S01]  /*ca40*/  SHF.R.S32.HI R9, RZ, 0x4, R22 ;  /* 0x00000004ff097819 */ /* 0x000fe20000011416 */
[----:B------:R-:W-:Y:S01]  /*ca50*/  IMAD.SHL.U32 R8, R19, 0x8, RZ ;  /* 0x0000000813087824 */ /* 0x000fe200078e00ff */
[----:B------:R-:W-:Y:S01]  /*ca60*/  LOP3.LUT P0, RZ, R2, 0x2, RZ, 0xc0, !PT ;  /* 0x0000000202ff7812 */ /* 0x000fe2000780c0ff */
[----:B------:R-:W-:Y:S01]  /*ca70*/  IMAD R13, R21, c[0x0][0x208], RZ ;  /* 0x00008200150d7a24 */ /* 0x000fe200078e02ff */
[----:B------:R-:W-:Y:S01]  /*ca80*/  LOP3.LUT R15, R15, 0x1c0, RZ, 0xc0, !PT ;  /* 0x000001c00f0f7812 */ /* 0x000fe200078ec0ff */
[----:B------:R-:W-:Y:S01]  /*ca90*/  IMAD.WIDE.U32 R10, R218, c[0x0][0x208], RZ ;  /* 0x00008200da0a7a25 */ /* 0x000fe200078e00ff */
[----:B------:R-:W-:Y:S01]  /*caa0*/  LEA.HI R12, R22, R9, RZ, 0x1 ;  /* 0x00000009160c7211 */ /* 0x000fe200078f08ff */
[----:B------:R-:W-:-:S04]  /*cab0*/  DEPBAR.LE SB0, 0x0 ;  /* 0x000080000000791a */ /* 0x000fc80000000000 */
[----:B------:R-:W-:Y:S01]  /*cac0*/  LOP3.LUT R8, R15, 0x8, R8, 0xf8, !PT ;  /* 0x000000080f087812 */ /* 0x000fe200078ef808 */
[----:B------:R-:W-:Y:S01]  /*cad0*/  IMAD R13, R218, c[0x0][0x20c], R13 ;  /* 0x00008300da0d7a24 */ /* 0x000fe200078e020d */
[----:B------:R-:W-:Y:S01]  /*cae0*/  SHF.R.U32.HI R15, RZ, 0x3, R15 ;  /* 0x00000003ff0f7819 */ /* 0x000fe2000001160f */
[----:B------:R-:W-:Y:S01]  /*caf0*/  IMAD.SHL.U32 R7, R7, 0x40, RZ ;  /* 0x0000004007077824 */ /* 0x000fe200078e00ff */
[----:B------:R-:W-:Y:S01]  /*cb00*/  LOP3.LUT R12, R12, 0xfffffffe, RZ, 0xc0, !PT ;  /* 0xfffffffe0c0c7812 */ /* 0x000fe200078ec0ff */
[----:B------:R-:W-:Y:S01]  /*cb10*/  IMAD.IADD R11, R11, 0x1, R13 ;  /* 0x000000010b0b7824 */ /* 0x000fe200078e020d */
[----:B------:R-:W-:Y:S01]  /*cb20*/  LOP3.LUT R15, R8, R15, RZ, 0x3c, !PT ;  /* 0x0000000f080f7212 */ /* 0x000fe200078e3cff */
[----:B------:R-:W-:Y:S01]  /*cb30*/  IMAD R8, R20, c[0x0][0x218], RZ ;  /* 0x0000860014087a24 */ /* 0x000fe200078e02ff */
[----:B------:R-:W-:Y:S01]  /*cb40*/  LOP3.LUT R7, R7, 0x1c0, RZ, 0xc0, !PT ;  /* 0x000001c007077812 */ /* 0x000fe200078ec0ff */
[----:B------:R-:W-:Y:S01]  /*cb50*/  IMAD.IADD R12, R9, 0x1, -R12 ;  /* 0x00000001090c7824 */ /* 0x000fe200078e0a0c */
[----:B------:R-:W-:Y:S01]  /*cb60*/  LEA.HI R3, R3, R62, RZ, 0x5 ;  /* 0x0000003e03037211 */ /* 0x000fe200078f28ff */
[----:B------:R-:W-:Y:S01]  /*cb70*/  IMAD.WIDE.U32 R10, R217, c[0x0][0x218], R10 ;  /* 0x00008600d90a7a25 */ /* 0x000fe200078e000a */
[----:B------:R-:W-:Y:S01]  /*cb80*/  SHF.R.S32.HI R149, RZ, 0x1f, R16 ;  /* 0x0000001fff957819 */ /* 0x000fe20000011410 */
[----:B------:R-:W-:Y:S01]  /*cb90*/  UISETP.GE.AND UP0, UPT, UR11, 0x21, UPT ;  /* 0x000000210b00788c */ /* 0x000fe2000bf06270 */
[----:B------:R-:W-:Y:S01]  /*cba0*/  SHF.R.S32.HI R221, RZ, 0x1f, R150 ;  /* 0x0000001fffdd7819 */ /* 0x000fe20000011496 */
[----:B------:R-:W-:Y:S01]  /*cbb0*/  IMAD R213, R12, 0x200, R15 ;  /* 0x000002000cd57824 */ /* 0x000fe200078e020f */
[----:B------:R-:W-:Y:S01]  /*cbc0*/  LEA.HI R149, R149, R16, RZ, 0x3 ;  /* 0x0000001095957211 */ /* 0x000fe200078f18ff */
[----:B------:R-:W-:-:S02]  /*cbd0*/  IMAD R8, R217, c[0x0][0x21c], R8 ;  /* 0x00008700d9087a24 */ /* 0x000fc400078e0208 */
[----:B------:R-:W-:Y:S01]  /*cbe0*/  IMAD.SHL.U32 R213, R213, 0x2, RZ ;  /* 0x00000002d5d57824 */ /* 0x000fe200078e00ff */
[----:B------:R-:W-:Y:S01]  /*cbf0*/  BAR.SYNC.DEFER_BLOCKING 0x0 ;  /* 0x0000000000007b1d */ /* 0x000fe20000010000 */
[----:B------:R-:W-:Y:S01]  /*cc00*/  IMAD.SHL.U32 R12, R12, 0x8, RZ ;  /* 0x000000080c0c7824 */ /* 0x000fe200078e00ff */
[----:B------:R-:W-:Y:S01]  /*cc10*/  LOP3.LUT R149, R149, 0xfffffff8, RZ, 0xc0, !PT ;  /* 0xfffffff895957812 */ /* 0x000fe200078ec0ff */
[----:B------:R-:W-:Y:S01]  /*cc20*/  IMAD.SHL.U32 R219, R18, 0x2, RZ ;  /* 0x0000000212db7824 */ /* 0x000fe200078e00ff */
[C---:B------:R-:W-:Y:S02]  /*cc30*/  IADD3 R9, R213.reuse, 0xc080, RZ ;  /* 0x0000c080d5097810 */ /* 0x040fe40007ffe0ff */
[----:B------:R-:W-:Y:S02]  /*cc40*/  IADD3 R212, R213, 0xc0a0, RZ ;  /* 0x0000c0a0d5d47810 */ /* 0x000fe40007ffe0ff */
[----:B------:R-:W-:Y:S02]  /*cc50*/  @P0 IADD3 R212, R9, -0x20, RZ ;  /* 0xffffffe009d40810 */ /* 0x000fe40007ffe0ff */
[----:B------:R-:W-:-:S02]  /*cc60*/  IADD3 R9, P0, R10, UR26, RZ ;  /* 0x0000001a0a097c10 */ /* 0x000fc4000ff1e0ff */
[----:B------:R-:W-:Y:S02]  /*cc70*/  LOP3.LUT R12, R7, 0x8, R12, 0xf8, !PT ;  /* 0x00000008070c7812 */ /* 0x000fe400078ef80c */
[----:B------:R-:W-:Y:S01]  /*cc80*/  IADD3.X R8, R11, UR5, R8, P0, !PT ;  /* 0x000000050b087c10 */ /* 0x000fe200087fe408 */
[----:B------:R-:W-:Y:S01]  /*cc90*/  IMAD.SHL.U32 R11, R4, 0x40, RZ ;  /* 0x00000040040b7824 */ /* 0x000fe200078e00ff */
[C---:B------:R-:W-:Y:S02]  /*cca0*/  LEA R10, P0, R9.reuse, c[0x0][0x1f8], 0x1 ;  /* 0x00007e00090a7a11 */ /* 0x040fe400078008ff */
[----:B------:R-:W-:Y:S02]  /*ccb0*/  SHF.R.U32.HI R7, RZ, 0x3, R7 ;  /* 0x00000003ff077819 */ /* 0x000fe40000011607 */
[----:B------:R-:W-:Y:S02]  /*ccc0*/  LEA.HI.X R9, R9, c[0x0][0x1fc], R8, 0x1, P0 ;  /* 0x00007f0009097a11 */ /* 0x000fe400000f0c08 */
[----:B------:R-:W-:Y:S01]  /*ccd0*/  LOP3.LUT P0, RZ, R2, 0x4, RZ, 0xc0, !PT ;  /* 0x0000000402ff7812 */ /* 0x000fe2000780c0ff */
[----:B------:R-:W-:Y:S01]  /*cce0*/  IMAD.SHL.U32 R2, R3, 0x20, RZ ;  /* 0x0000002003027824 */ /* 0x000fe200078e00ff */
[----:B------:R-:W-:Y:S01]  /*ccf0*/  LOP3.LUT R4, R12, R7, RZ, 0x3c, !PT ;  /* 0x000000070c047212 */ /* 0x000fe200078e3cff */
[----:B------:R1:W-:Y:S01]  /*cd00*/  SHFL.IDX PT, R8, R10, RZ, 0x181f ;  /* 0x00181fff0a087589 */ /* 0x0003e200000e0000 */
[----:B------:R-:W-:Y:S01]  /*cd10*/  LOP3.LUT R7, R11, 0xfffffe00, RZ, 0xc0, !PT ;  /* 0xfffffe000b077812 */ /* 0x000fe200078ec0ff */
[----:B------:R-:W-:Y:S01]  /*cd20*/  IMAD.MOV.U32 R12, RZ, RZ, 0x40 ;  /* 0x00000040ff0c7424 */ /* 0x000fe200078e00ff */
[----:B------:R-:W-:Y:S01]  /*cd30*/  LOP3.LUT R214, R2, 0x7ffffc00, RZ, 0xc0, !PT ;  /* 0x7ffffc0002d67812 */ /* 0x000fe200078ec0ff */
[----:B------:R-:W2:Y:S01]  /*cd40*/  SHFL.IDX PT, R9, R9, RZ, 0x181f ;  /* 0x00181fff09097589 */ /* 0x000ea200000e0000 */
[----:B------:R-:W-:-:S02]  /*cd50*/  SHF.R.S32.HI R11, RZ, 0x1f, R6 ;  /* 0x0000001fff0b7819 */ /* 0x000fc40000011406 */
[-C--:B------:R-:W-:Y:S01]  /*cd60*/  IADD3 R214, R4, R7.reuse, R214 ;  /* 0x0000000704d67210 */ /* 0x080fe20007ffe0d6 */
[----:B------:R-:W-:Y:S01]  /*cd70*/  LDSM.16.M88.4 R28, [R213+0xc080] ;  /* 0x00c08000d51c783b */ /* 0x000fe20000000200 */
[----:B------:R-:W-:Y:S02]  /*cd80*/  SEL R2, R12, 0xffffffc0, !P0 ;  /* 0xffffffc00c027807 */ /* 0x000fe40004000000 */
[----:B------:R-:W-:Y:S01]  /*cd90*/  ISETP.LT.AND P0, PT, R19, UR8, PT ;  /* 0x0000000813007c0c */ /* 0x000fe2000bf01270 */
[----:B------:R-:W-:Y:S01]  /*cda0*/  IMAD.SHL.U32 R214, R214, 0x2, RZ ;  /* 0x00000002d6d67824 */ /* 0x000fe200078e00ff */
[----:B------:R-:W-:Y:S01]  /*cdb0*/  LDSM.16.M88.4 R44, [R213+0xc880] ;  /* 0x00c88000d52c783b */ /* 0x000fe20000000200 */
[----:B------:R-:W-:Y:S01]  /*cdc0*/  LEA.HI R220, R11, R6, RZ, 0x3 ;  /* 0x000000060bdc7211 */ /* 0x000fe200078f18ff */
[----:B------:R-:W-:Y:S01]  /*cdd0*/  IMAD.IADD R208, R213, 0x1, R2 ;  /* 0x00000001d5d07824 */ /* 0x000fe200078e0202 */
[----:B------:R-:W-:Y:S01]  /*cde0*/  ISETP.GE.OR P6, PT, R150, c[0x0][0x1d4], !P0 ;  /* 0x0000750096007a0c */ /* 0x000fe200047c6670 */
[----:B------:R-:W3:Y:S01]  /*cdf0*/  LDSM.16.M88.4 R24, [R214+0x10080] ;  /* 0x01008000d618783b */ /* 0x000ee20000000200 */
[--C-:B------:R-:W-:Y:S01]  /*ce00*/  IMAD R210, R0, 0x2, R214.reuse ;  /* 0x0000000200d27824 */ /* 0x100fe200078e02d6 */
[----:B------:R-:W-:Y:S01]  /*ce10*/  LOP3.LUT R220, R220, 0xfffffff8, RZ, 0xc0, !PT ;  /* 0xfffffff8dcdc7812 */ /* 0x000fe200078ec0ff */
[C---:B------:R-:W-:Y:S01]  /*ce20*/  IMAD R209, R5.reuse, 0x2, R214 ;  /* 0x0000000205d17824 */ /* 0x040fe200078e02d6 */
[----:B------:R-:W-:Y:S01]  /*ce30*/  LDSM.16.M88.4 R20, [R212] ;  /* 0x00000000d414783b */ /* 0x000fe20000000200 */
[----:B------:R-:W-:Y:S01]  /*ce40*/  IMAD R207, R5, 0x2, R210 ;  /* 0x0000000205cf7824 */ /* 0x000fe200078e02d2 */
[----:B-1----:R-:W-:Y:S01]  /*ce50*/  SHF.R.S32.HI R10, RZ, 0x1f, R17 ;  /* 0x0000001fff0a7819 */ /* 0x002fe20000011411 */
[----:B------:R-:W-:Y:S01]  /*ce60*/  IMAD.IADD R202, R2, 0x1, R212 ;  /* 0x0000000102ca7824 */ /* 0x000fe200078e02d4 */
[----:B------:R-:W-:Y:S01]  /*ce70*/  LDSM.16.M88.4 R48, [R212+0x800] ;  /* 0x00080000d430783b */ /* 0x000fe20000000200 */
[----:B------:R-:W-:Y:S01]  /*ce80*/  LOP3.LUT R211, R4, R7, RZ, 0xfc, !PT ;  /* 0x0000000704d37212 */ /* 0x000fe200078efcff */
[----:B--2---:R-:W-:-:S02]  /*ce90*/  IMAD.WIDE R34, R150, 0x2, R8 ;  /* 0x0000000296227825 */ /* 0x004fc400078e0208 */
[----:B------:R-:W1:Y:S01]  /*cea0*/  LDSM.16.M88.4 R12, [R210+0x10080] ;  /* 0x01008000d20c783b */ /* 0x000e620000000200 */
[----:B------:R-:W-:Y:S01]  /*ceb0*/  LEA.HI R151, R10, R17, RZ, 0x3 ;  /* 0x000000110a977211 */ /* 0x000fe200078f18ff */
[--C-:B------:R-:W-:Y:S02]  /*cec0*/  IMAD.WIDE R32, R149, 0x2, R8.reuse ;  /* 0x0000000295207825 */ /* 0x100fe400078e0208 */
[----:B------:R-:W-:Y:S01]  /*ced0*/  @!PT LDS RZ, [RZ] ;  /* 0x00000000fffff984 */ /* 0x000fe20000000800 */
[----:B------:R-:W-:Y:S01]  /*cee0*/  @!PT LDS RZ, [RZ] ;  /* 0x00000000fffff984 */ /* 0x000fe20000000800 */
[----:B------:R-:W-:Y:S01]  /*cef0*/  @!PT LDS RZ, [RZ] ;  /* 0x00000000fffff984 */ /* 0x000fe20000000800 */
[----:B------:R2:W-:Y:S01]  /*cf00*/  LDGSTS.E.BYPASS.LTC128B.128 [R219+0x8080], [R34.64], !P6 ;  /* 0x0808000022db7fae */ /* 0x0005e2000f101d56 */
[----:B------:R-:W-:Y:S02]  /*cf10*/  ISETP.GE.OR P6, PT, R17, c[0x0][0x1d4], !P0 ;  /* 0x0000750011007a0c */ /* 0x000fe400047c6670 */
[----:B------:R-:W-:Y:S01]  /*cf20*/  LOP3.LUT R151, R151, 0xfffffff8, RZ, 0xc0, !PT ;  /* 0xfffffff897977812 */ /* 0x000fe200078ec0ff */
[----:B------:R-:W-:Y:S01]  /*cf30*/  IMAD.WIDE R56, R220, 0x2, R8 ;  /* 0x00000002dc387825 */ /* 0x000fe200078e0208 */
[----:B------:R-:W-:Y:S02]  /*cf40*/  SHF.R.S32.HI R2, RZ, 0x1f, R149 ;  /* 0x0000001fff027819 */ /* 0x000fe40000011495 */
[----:B------:R-:W-:Y:S01]  /*cf50*/  SHF.R.S32.HI R224, RZ, 0x1f, R151 ;  /* 0x0000001fffe07819 */ /* 0x000fe20000011497 */
[----:B------:R-:W-:Y:S01]  /*cf60*/  IMAD.WIDE R18, R151, 0x2, R8 ;  /* 0x0000000297127825 */ /* 0x000fe200078e0208 */
[----:B------:R-:W-:-:S02]  /*cf70*/  SHF.R.S32.HI R7, RZ, 0x1f, R220 ;  /* 0x0000001fff077819 */ /* 0x000fc400000114dc */
[C---:B------:R-:W-:Y:S02]  /*cf80*/  IADD3 R203, R212.reuse, 0x800, RZ ;  /* 0x00000800d4cb7810 */ /* 0x040fe40007ffe0ff */
[----:B------:R-:W-:Y:S01]  /*cf90*/  IADD3 R201, R212, 0x1000, RZ ;  /* 0x00001000d4c97810 */ /* 0x000fe20007ffe0ff */
[----:B------:R4:W-:Y:S01]  /*cfa0*/  LDGSTS.E.BYPASS.LTC128B.128 [R219+0x9080], [R18.64], !P6 ;  /* 0x0908000012db7fae */ /* 0x0009e2000f101d56 */
[----:B------:R-:W-:Y:S02]  /*cfb0*/  ISETP.GE.OR P6, PT, R16, c[0x0][0x1d4], !P0 ;  /* 0x0000750010007a0c */ /* 0x000fe400047c6670 */
[----:B------:R-:W-:Y:S02]  /*cfc0*/  ISETP.GE.OR P0, PT, R6, c[0x0][0x1d4], !P0 ;  /* 0x0000750006007a0c */ /* 0x000fe40004706670 */
[C---:B------:R-:W-:Y:S02]  /*cfd0*/  IADD3 R200, R212.reuse, 0x1800, RZ ;  /* 0x00001800d4c87810 */ /* 0x040fe40007ffe0ff */
[----:B------:R-:W-:-:S02]  /*cfe0*/  IADD3 R199, R212, 0x2000, RZ ;  /* 0x00002000d4c77810 */ /* 0x000fc40007ffe0ff */
[C---:B------:R-:W-:Y:S01]  /*cff0*/  IADD3 R198, R212.reuse, 0x2800, RZ ;  /* 0x00002800d4c67810 */ /* 0x040fe20007ffe0ff */
[----:B---3--:R-:W-:Y:S01]  /*d000*/  HMMA.16816.F32 R40, R24, R44, RZ ;  /* 0x0000002c1828723c */ /* 0x008fe200000018ff */
[C---:B------:R-:W-:Y:S02]  /*d010*/  IADD3 R197, R212.reuse, 0x3000, RZ ;  /* 0x00003000d4c57810 */ /* 0x040fe40007ffe0ff */
[----:B------:R-:W-:Y:S01]  /*d020*/  IADD3 R196, R212, 0x3800, RZ ;  /* 0x00003800d4c47810 */ /* 0x000fe20007ffe0ff */
[----:B------:R2:W-:Y:S04]  /*d030*/  LDGSTS.E.BYPASS.LTC128B.128 [R219+0xa080], [R32.64], !P6 ;  /* 0x0a08000020db7fae */ /* 0x0005e8000f101d56 */
[----:B------:R3:W-:Y:S01]  /*d040*/  LDGSTS.E.BYPASS.LTC128B.128 [R219+0xb080], [R56.64], !P0 ;  /* 0x0b08000038db7fae */ /* 0x0007e2000c101d56 */
[----:B------:R-:W-:-:S03]  /*d050*/  PLOP3.LUT P0, PT, PT, PT, UP0, 0x40, 0x0 ;  /* 0x000000000000781c */ /* 0x000fc60003f0e808 */
[----:B------:R-:W-:Y:S04]  /*d060*/  LDSM.16.M88.4 R52, [R209+0x10080] ;  /* 0x01008000d134783b */ /* 0x000fe80000000200 */
[----:B------:R-:W5:Y:S01]  /*d070*/  LDSM.16.M88.4 R8, [R208+0xc080] ;  /* 0x00c08000d008783b */ /* 0x000f620000000200 */
[C---:B----4-:R-:W-:Y:S03]  /*d080*/  HMMA.16816.F32 R16, R24.reuse, R28, RZ ;  /* 0x0000001c1810723c */ /* 0x050fe600000018ff */
[----:B------:R-:W4:Y:S04]  /*d090*/  LDSM.16.M88.4 R68, [R208+0xc880] ;  /* 0x00c88000d044783b */ /* 0x000f280000000200 */
[----:B------:R-:W-:Y:S01]  /*d0a0*/  LDSM.16.M88.4 R36, [R207+0x10080] ;  /* 0x01008000cf24783b */ /* 0x000fe20000000200 */
[C---:B------:R-:W-:Y:S03]  /*d0b0*/  HMMA.16816.F32 R28, R24.reuse, R30, RZ ;  /* 0x0000001e181c723c */ /* 0x040fe600000018ff */
[----:B------:R-:W-:Y:S04]  /*d0c0*/  LDSM.16.M88.4 R64, [R213+0xd080] ;  /* 0x00d08000d540783b */ /* 0x000fe80000000200 */
[----:B--2---:R-:W2:Y:S01]  /*d0d0*/  LDSM.16.M88.4 R32, [R202] ;  /* 0x00000000ca20783b */ /* 0x004ea20000000200 */
[----:B------:R-:W-:Y:S03]  /*d0e0*/  HMMA.16816.F32 R24, R24, R46, RZ ;  /* 0x0000002e1818723c */ /* 0x000fe600000018ff */
[----:B---3--:R-:W3:Y:S04]  /*d0f0*/  LDSM.16.M88.4 R56, [R202+0x800] ;  /* 0x00080000ca38783b */ /* 0x008ee80000000200 */
[----:B------:R-:W-:Y:S01]  /*d100*/  LDSM.16.M88.4 R44, [R212+0x1000] ;  /* 0x00100000d42c783b */ /* 0x000fe20000000200 */
[C---:B-1----:R-:W-:Y:S03]  /*d110*/  HMMA.16816.F32 R16, R12.reuse, R20, R16 ;  /* 0x000000140c10723c */ /* 0x042fe60000001810 */
[----:B------:R-:W0:Y:S05]  /*d120*/  LDGDEPBAR ;  /* 0x00000000000079af */ /* 0x000e2a0000000000 */
[C---:B------:R-:W-:Y:S01]  /*d130*/  HMMA.16816.F32 R28, R12.reuse, R22, R28 ;  /* 0x000000160c1c723c */ /* 0x040fe2000000181c */
[----:B------:R-:W1:Y:S07]  /*d140*/  LDSM.16.M88.4 R20, [R214+0x14080] ;  /* 0x01408000d614783b */ /* 0x000e6e0000000200 */
[C---:B------:R-:W-:Y:S08]  /*d150*/  HMMA.16816.F32 R40, R12.reuse, R48, R40 ;  /* 0x000000300c28723c */ /* 0x040ff00000001828 */
[----:B------:R-:W-:Y:S01]  /*d160*/  HMMA.16816.F32 R12, R12, R50, R24 ;  /* 0x000000320c0c723c */ /* 0x000fe20000001818 */
[----:B------:R-:W1:Y:S04]  /*d170*/  LDSM.16.M88.4 R48, [R213+0xd880] ;  /* 0x00d88000d530783b */ /* 0x000e680000000200 */
[----:B------:R-:W-:Y:S03]  /*d180*/  LDSM.16.M88.4 R24, [R209+0x14080] ;  /* 0x01408000d118783b */ /* 0x000fe60000000200 */
[C---:B-----5:R-:W-:Y:S08]  /*d190*/  HMMA.16816.F32 R16, R52.reuse, R8, R16 ;  /* 0x000000083410723c */ /* 0x060ff00000001810 */
[C---:B------:R-:W-:Y:S01]  /*d1a0*/  HMMA.16816.F32 R28, R52.reuse, R10, R28 ;  /* 0x0000000a341c723c */ /* 0x040fe2000000181c */
[----:B------:R-:W5:Y:S07]  /*d1b0*/  LDSM.16.M88.4 R8, [R210+0x14080] ;  /* 0x01408000d208783b */ /* 0x000f6e0000000200 */
[C---:B----4-:R-:W-:Y:S08]  /*d1c0*/  HMMA.16816.F32 R40, R52.reuse, R68, R40 ;  /* 0x000000443428723c */ /* 0x050ff00000001828 */
[----:B------:R-:W-:Y:S01]  /*d1d0*/  HMMA.16816.F32 R52, R52, R70, R12 ;  /* 0x000000463434723c */ /* 0x000fe2000000180c */
[----:B------:R-:W4:Y:S04]  /*d1e0*/  LDSM.16.M88.4 R68, [R212+0x1800] ;  /* 0x00180000d444783b */ /* 0x000f280000000200 */
[----:B------:R-:W-:Y:S03]  /*d1f0*/  LDSM.16.M88.4 R12, [R207+0x14080] ;  /* 0x01408000cf0c783b */ /* 0x000fe60000000200 */
[C---:B--2---:R-:W-:Y:S08]  /*d200*/  HMMA.16816.F32 R16, R36.reuse, R32, R16 ;  /* 0x000000202410723c */ /* 0x044ff00000001810 */
[C---:B------:R-:W-:Y:S01]  /*d210*/  HMMA.16816.F32 R28, R36.reuse, R34, R28 ;  /* 0x00000022241c723c */ /* 0x040fe2000000181c */
[----:B------:R-:W2:Y:S07]  /*d220*/  LDSM.16.M88.4 R32, [R208+0xd080] ;  /* 0x00d08000d020783b */ /* 0x000eae0000000200 */
[C---:B---3--:R-:W-:Y:S08]  /*d230*/  HMMA.16816.F32 R40, R36.reuse, R56, R40 ;  /* 0x000000382428723c */ /* 0x048ff00000001828 */
[----:B------:R-:W-:Y:S01]  /*d240*/  HMMA.16816.F32 R52, R36, R58, R52 ;  /* 0x0000003a2434723c */ /* 0x000fe20000001834 */
[----:B------:R-:W3:Y:S04]  /*d250*/  LDSM.16.M88.4 R56, [R208+0xd880] ;  /* 0x00d88000d038783b */ /* 0x000ee80000000200 */
[----:B------:R-:W-:Y:S03]  /*d260*/  LDSM.16.M88.4 R36, [R214+0x18080] ;  /* 0x01808000d624783b */ /* 0x000fe60000000200 */
[C---:B-1----:R-:W-:Y:S08]  /*d270*/  HMMA.16816.F32 R16, R20.reuse, R64, R16 ;  /* 0x000000401410723c */ /* 0x042ff00000001810 */
        /* <DEDUP_REMOVED lines=18> */
[----:B------:R-:W-:Y:S04]  /*d3a0*/  LDSM.16.M88.4 R56, [R207+0x18080] ;  /* 0x01808000cf38783b */ /* 0x000fe80000000200 */
[----:B------:R-:W-:Y:S03]  /*d3b0*/  LDSM.16.M88.4 R24, [R202+0x2000] ;  /* 0x00200000ca18783b */ /* 0x000fe60000000200 */
[C---:B-1----:R-:W-:Y:S08]  /*d3c0*/  HMMA.16816.F32 R16, R12.reuse, R64, R16 ;  /* 0x000000400c10723c */ /* 0x042ff00000001810 */
[C---:B------:R-:W-:Y:S01]  /*d3d0*/  HMMA.16816.F32 R28, R12.reuse, R66, R28 ;  /* 0x000000420c1c723c */ /* 0x040fe2000000181c */
[----:B------:R-:W-:Y:S07]  /*d3e0*/  LDSM.16.M88.4 R64, [R208+0xe080] ;  /* 0x00e08000d040783b */ /* 0x000fee0000000200 */
[C---:B------:R-:W-:Y:S08]  /*d3f0*/  HMMA.16816.F32 R40, R12.reuse, R48, R40 ;  /* 0x000000300c28723c */ /* 0x040ff00000001828 */
[----:B------:R-:W-:Y:S01]  /*d400*/  HMMA.16816.F32 R52, R12, R50, R52 ;  /* 0x000000320c34723c */ /* 0x000fe20000001834 */
[----:B------:R-:W-:Y:S04]  /*d410*/  LDSM.16.M88.4 R48, [R214+0x1c080] ;  /* 0x01c08000d630783b */ /* 0x000fe80000000200 */
[----:B------:R-:W-:Y:S03]  /*d420*/  LDSM.16.M88.4 R12, [R213+0xf080] ;  /* 0x00f08000d50c783b */ /* 0x000fe60000000200 */
[C---:B-----5:R-:W-:Y:S08]  /*d430*/  HMMA.16816.F32 R16, R36.reuse, R44, R16 ;  /* 0x0000002c2410723c */ /* 0x060ff00000001810 */
[C---:B------:R-:W-:Y:S01]  /*d440*/  HMMA.16816.F32 R28, R36.reuse, R46, R28 ;  /* 0x0000002e241c723c */ /* 0x040fe2000000181c */
[----:B------:R-:W1:Y:S07]  /*d450*/  LDSM.16.M88.4 R44, [R212+0x2800] ;  /* 0x00280000d42c783b */ /* 0x000e6e0000000200 */
[C---:B----4-:R-:W-:Y:S08]  /*d460*/  HMMA.16816.F32 R40, R36.reuse, R68, R40 ;  /* 0x000000442428723c */ /* 0x050ff00000001828 */
[----:B------:R-:W-:Y:S01]  /*d470*/  HMMA.16816.F32 R52, R36, R70, R52 ;  /* 0x000000462434723c */ /* 0x000fe20000001834 */
[----:B------:R-:W-:Y:S04]  /*d480*/  LDSM.16.M88.4 R68, [R202+0x2800] ;  /* 0x00280000ca44783b */ /* 0x000fe80000000200 */
[----:B------:R-:W-:Y:S03]  /*d490*/  LDSM.16.M88.4 R36, [R210+0x1c080] ;  /* 0x01c08000d224783b */ /* 0x000fe60000000200 */
[C---:B--2---:R-:W-:Y:S08]  /*d4a0*/  HMMA.16816.F32 R16, R20.reuse, R32, R16 ;  /* 0x000000201410723c */ /* 0x044ff00000001810 */
[C---:B------:R-:W-:Y:S01]  /*d4b0*/  HMMA.16816.F32 R28, R20.reuse, R34, R28 ;  /* 0x00000022141c723c */ /* 0x040fe2000000181c */
[----:B------:R-:W2:Y:S07]  /*d4c0*/  LDSM.16.M88.4 R32, [R208+0xe880] ;  /* 0x00e88000d020783b */ /* 0x000eae0000000200 */
[C---:B-1----:R-:W-:Y:S08]  /*d4d0*/  HMMA.16816.F32 R40, R20.reuse, R44, R40 ;  /* 0x0000002c1428723c */ /* 0x042ff00000001828 */
[----:B------:R-:W-:Y:S01]  /*d4e0*/  HMMA.16816.F32 R52, R20, R46, R52 ;  /* 0x0000002e1434723c */ /* 0x000fe20000001834 */
[----:B------:R-:W1:Y:S04]  /*d4f0*/  LDSM.16.M88.4 R44, [R213+0xf880] ;  /* 0x00f88000d52c783b */ /* 0x000e680000000200 */
[----:B------:R-:W-:Y:S03]  /*d500*/  LDSM.16.M88.4 R20, [R208+0xf080] ;  /* 0x00f08000d014783b */ /* 0x000fe60000000200 */
[C---:B------:R-:W-:Y:S08]  /*d510*/  HMMA.16816.F32 R16, R8.reuse, R64, R16 ;  /* 0x000000400810723c */ /* 0x040ff00000001810 */
[C---:B------:R-:W-:Y:S01]  /*d520*/  HMMA.16816.F32 R28, R8.reuse, R66, R28 ;  /* 0x00000042081c723c */ /* 0x040fe2000000181c */
[----:B------:R-:W3:Y:S07]  /*d530*/  LDSM.16.M88.4 R64, [R212+0x3000] ;  /* 0x00300000d440783b */ /* 0x000eee0000000200 */
[C---:B--2---:R-:W-:Y:S08]  /*d540*/  HMMA.16816.F32 R40, R8.reuse, R32, R40 ;  /* 0x000000200828723c */ /* 0x044ff00000001828 */
[----:B------:R-:W-:Y:S01]  /*d550*/  HMMA.16816.F32 R52, R8, R34, R52 ;  /* 0x000000220834723c */ /* 0x000fe20000001834 */
[----:B------:R-:W2:Y:S04]  /*d560*/  LDSM.16.M88.4 R32, [R212+0x3800] ;  /* 0x00380000d420783b */ /* 0x000ea80000000200 */
[----:B------:R-:W-:Y:S03]  /*d570*/  LDSM.16.M88.4 R8, [R202+0x3000] ;  /* 0x00300000ca08783b */ /* 0x000fe60000000200 */
[C---:B------:R-:W-:Y:S08]  /*d580*/  HMMA.16816.F32 R16, R56.reuse, R24, R16 ;  /* 0x000000183810723c */ /* 0x040ff00000001810 */
[C---:B------:R-:W-:Y:S01]  /*d590*/  HMMA.16816.F32 R28, R56.reuse, R26, R28 ;  /* 0x0000001a381c723c */ /* 0x040fe2000000181c */
[----:B------:R-:W4:Y:S07]  /*d5a0*/  LDSM.16.M88.4 R24, [R209+0x1c080] ;  /* 0x01c08000d118783b */ /* 0x000f2e0000000200 */
[C---:B------:R-:W-:Y:S08]  /*d5b0*/  HMMA.16816.F32 R40, R56.reuse, R68, R40 ;  /* 0x000000443828723c */ /* 0x040ff00000001828 */
[----:B------:R-:W-:Y:S01]  /*d5c0*/  HMMA.16816.F32 R52, R56, R70, R52 ;  /* 0x000000463834723c */ /* 0x000fe20000001834 */
[----:B------:R-:W5:Y:S07]  /*d5d0*/  LDSM.16.M88.4 R56, [R208+0xf880] ;  /* 0x00f88000d038783b */ /* 0x000f6e0000000200 */
[C---:B------:R-:W-:Y:S08]  /*d5e0*/  HMMA.16816.F32 R16, R48.reuse, R12, R16 ;  /* 0x0000000c3010723c */ /* 0x040ff00000001810 */
[C---:B------:R-:W-:Y:S01]  /*d5f0*/  HMMA.16816.F32 R28, R48.reuse, R14, R28 ;  /* 0x0000000e301c723c */ /* 0x040fe2000000181c */
[----:B------:R-:W4:Y:S07]  /*d600*/  LDSM.16.M88.4 R12, [R207+0x1c080] ;  /* 0x01c08000cf0c783b */ /* 0x000f2e0000000200 */
[C---:B-1----:R-:W-:Y:S08]  /*d610*/  HMMA.16816.F32 R40, R48.reuse, R44, R40 ;  /* 0x0000002c3028723c */ /* 0x042ff00000001828 */
[----:B------:R-:W-:Y:S08]  /*d620*/  HMMA.16816.F32 R52, R48, R46, R52 ;  /* 0x0000002e3034723c */ /* 0x000ff00000001834 */
[C---:B---3--:R-:W-:Y:S08]  /*d630*/  HMMA.16816.F32 R16, R36.reuse, R64, R16 ;  /* 0x000000402410723c */ /* 0x048ff00000001810 */
[C---:B------:R-:W-:Y:S08]  /*d640*/  HMMA.16816.F32 R28, R36.reuse, R66, R28 ;  /* 0x00000042241c723c */ /* 0x040ff0000000181c */
[C---:B--2---:R-:W-:Y:S08]  /*d650*/  HMMA.16816.F32 R40, R36.reuse, R32, R40 ;  /* 0x000000202428723c */ /* 0x044ff00000001828 */
[----:B------:R-:W-:Y:S08]  /*d660*/  HMMA.16816.F32 R52, R36, R34, R52 ;  /* 0x000000222434723c */ /* 0x000ff00000001834 */
[C---:B----4-:R-:W-:Y:S08]  /*d670*/  HMMA.16816.F32 R16, R24.reuse, R20, R16 ;  /* 0x000000141810723c */ /* 0x050ff00000001810 */
[----:B------:R-:W-:Y:S01]  /*d680*/  HMMA.16816.F32 R28, R24, R22, R28 ;  /* 0x00000016181c723c */ /* 0x000fe2000000181c */
[----:B------:R-:W1:Y:S01]  /*d690*/  LDSM.16.M88.4 R20, [R202+0x3800] ;  /* 0x00380000ca14783b */ /* 0x000e620000000200 */
[----:B------:R-:W-:-:S06]  /*d6a0*/  DEPBAR.LE SB0, 0x0 ;  /* 0x000080000000791a */ /* 0x000fcc0000000000 */
[C---:B-----5:R-:W-:Y:S08]  /*d6b0*/  HMMA.16816.F32 R40, R24.reuse, R56, R40 ;  /* 0x000000381828723c */ /* 0x060ff00000001828 */
[----:B------:R-:W-:Y:S08]  /*d6c0*/  HMMA.16816.F32 R52, R24, R58, R52 ;  /* 0x0000003a1834723c */ /* 0x000ff00000001834 */
[C---:B------:R-:W-:Y:S08]  /*d6d0*/  HMMA.16816.F32 R16, R12.reuse, R8, R16 ;  /* 0x000000080c10723c */ /* 0x040ff00000001810 */
[C---:B------:R-:W-:Y:S08]  /*d6e0*/  HMMA.16816.F32 R28, R12.reuse, R10, R28 ;  /* 0x0000000a0c1c723c */ /* 0x040ff0000000181c */
[C---:B-1----:R-:W-:Y:S08]  /*d6f0*/  HMMA.16816.F32 R40, R12.reuse, R20, R40 ;  /* 0x000000140c28723c */ /* 0x042ff00000001828 */
[----:B------:R-:W-:Y:S01]  /*d700*/  FMUL.FTZ R6, R16, c[0x0][0x320] ;  /* 0x0000c80010067a20 */ /* 0x000fe20000410000 */
[----:B------:R-:W-:Y:S01]  /*d710*/  HMMA.16816.F32 R52, R12, R22, R52 ;  /* 0x000000160c34723c */ /* 0x000fe20000001834 */
[----:B------:R-:W-:-:S02]  /*d720*/  FMUL.FTZ R8, R17, c[0x0][0x320] ;  /* 0x0000c80011087a20 */ /* 0x000fc40000410000 */
[----:B------:R-:W-:Y:S02]  /*d730*/  FMUL.FTZ R9, R18, c[0x0][0x320] ;  /* 0x0000c80012097a20 */ /* 0x000fe40000410000 */
[----:B------:R-:W-:Y:S01]  /*d740*/  FMUL.FTZ R10, R19, c[0x0][0x320] ;  /* 0x0000c800130a7a20 */ /* 0x000fe20000410000 */
[----:B------:R-:W1:Y:S01]  /*d750*/  MUFU.TANH R6, R6 ;  /* 0x0000000600067308 */ /* 0x000e620000002400 */
[----:B------:R-:W-:Y:S02]  /*d760*/  FMUL.FTZ R16, R28, c[0x0][0x320] ;  /* 0x0000c8001c107a20 */ /* 0x000fe40000410000 */
[----:B------:R-:W-:Y:S02]  /*d770*/  FMUL.FTZ R11, R29, c[0x0][0x320] ;  /* 0x0000c8001d0b7a20 */ /* 0x000fe40000410000 */
[----:B------:R-:W-:Y:S02]  /*d780*/  FMUL.FTZ R18, R30, c[0x0][0x320] ;  /* 0x0000c8001e127a20 */ /* 0x000fe40000410000 */
[----:B------:R-:W-:Y:S01]  /*d790*/  FMUL.FTZ R17, R31, c[0x0][0x320] ;  /* 0x0000c8001f117a20 */ /* 0x000fe20000410000 */
[----:B------:R-:W2:Y:S01]  /*d7a0*/  MUFU.TANH R8, R8 ;  /* 0x0000000800087308 */ /* 0x000ea20000002400 */
[----:B------:R-:W-:-:S02]  /*d7b0*/  FMUL.FTZ R15, R40, c[0x0][0x320] ;  /* 0x0000c800280f7a20 */ /* 0x000fc40000410000 */
[----:B------:R-:W-:Y:S02]  /*d7c0*/  FMUL.FTZ R13, R41, c[0x0][0x320] ;  /* 0x0000c800290d7a20 */ /* 0x000fe40000410000 */
[----:B------:R-:W-:Y:S02]  /*d7d0*/  FMUL.FTZ R12, R42, c[0x0][0x320] ;  /* 0x0000c8002a0c7a20 */ /* 0x000fe40000410000 */
[----:B------:R-:W-:Y:S01]  /*d7e0*/  FMUL.FTZ R21, R43, c[0x0][0x320] ;  /* 0x0000c8002b157a20 */ /* 0x000fe20000410000 */
[----:B------:R-:W3:Y:S02]  /*d7f0*/  MUFU.TANH R9, R9 ;  /* 0x0000000900097308 */ /* 0x000ee40000002400 */
[----:B------:R-:W-:Y:S02]  /*d800*/  FMUL.FTZ R20, R52, c[0x0][0x320] ;  /* 0x0000c80034147a20 */ /* 0x000fe40000410000 */
[----:B------:R-:W-:Y:S02]  /*d810*/  FMUL.FTZ R14, R53, c[0x0][0x320] ;  /* 0x0000c800350e7a20 */ /* 0x000fe40000410000 */
[----:B------:R-:W-:-:S02]  /*d820*/  FMUL.FTZ R23, R54, c[0x0][0x320] ;  /* 0x0000c80036177a20 */ /* 0x000fc40000410000 */
[----:B------:R-:W-:Y:S01]  /*d830*/  FMUL.FTZ R22, R55, c[0x0][0x320] ;  /* 0x0000c80037167a20 */ /* 0x000fe20000410000 */
[----:B------:R-:W4:Y:S08]  /*d840*/  MUFU.TANH R10, R10 ;  /* 0x0000000a000a7308 */ /* 0x000f300000002400 */
[----:B------:R-:W1:Y:S08]  /*d850*/  MUFU.TANH R16, R16 ;  /* 0x0000001000107308 */ /* 0x000e700000002400 */
        /* <DEDUP_REMOVED lines=10> */
[----:B------:R-:W1:Y:S01]  /*d900*/  MUFU.TANH R22, R22 ;  /* 0x0000001600167308 */ /* 0x000e620000002400 */
[----:B------:R-:W-:Y:S06]  /*d910*/  BAR.SYNC.DEFER_BLOCKING 0x0 ;  /* 0x0000000000007b1d */ /* 0x000fec0000010000 */
[----:B------:R-:W-:Y:S05]  /*d920*/  @P0 BRA `(.L_x_140) ;  /* 0x000002b000000947 */ /* 0x000fea0003800000 */
[----:B--234-:R-:W-:Y:S01]  /*d930*/  IMAD.U32 R19, RZ, RZ, UR9 ;  /* 0x00000009ff137e24 */ /* 0x01cfe2000f8e00ff */
[----:B------:R-:W-:Y:S01]  /*d940*/  ISETP.NE.AND P6, PT, R215, 0x1, PT ;  /* 0x00000001d700780c */ /* 0x000fe20003fc5270 */
[----:B------:R-:W-:-:S03]  /*d950*/  IMAD.MOV.U32 R217, RZ, RZ, RZ ;  /* 0x000000ffffd97224 */ /* 0x000fc600078e00ff */
[----:B------:R-:W-:-:S04]  /*d960*/  IADD3 R19, R216, UR15, R19 ;  /* 0x0000000fd8137c10 */ /* 0x000fc8000fffe013 */
[----:B------:R-:W-:-:S05]  /*d970*/  IADD3 R218, R19, -0x40, RZ ;  /* 0xffffffc013da7810 */ /* 0x000fca0007ffe0ff */
[----:B------:R-:W-:-:S04]  /*d980*/  @P6 IMAD.HI.U32 R19, R218, c[0x0][0x2bc], RZ ;  /* 0x0000af00da136a27 */ /* 0x000fc800078e00ff */
[----:B------:R-:W-:Y:S01]  /*d990*/  IMAD.MOV.U32 R4, RZ, RZ, R218 ;  /* 0x000000ffff047224 */ /* 0x000fe200078e00da */
[----:B------:R-:W-:-:S04]  /*d9a0*/  @P6 SHF.R.U32.HI R4, RZ, c[0x0][0x2c0], R19 ;  /* 0x0000b000ff046a19 */ /* 0x000fc80000011613 */
[----:B------:R-:W-:-:S04]  /*d9b0*/  @!P1 IADD3 R26, P0, R4, UR16, RZ ;  /* 0x00000010041a9c10 */ /* 0x000fc8000ff1e0ff */
[----:B------:R-:W-:Y:S02]  /*d9c0*/  @!P1 LEA.HI.X.SX32 R19, R4, UR7, 0x1, P0 ;  /* 0x0000000704139c11 */ /* 0x000fe400080f0eff */
[----:B------:R-:W-:-:S04]  /*d9d0*/  @!P1 LEA R24, P0, R26, c[0x0][0x2a0], 0x2 ;  /* 0x0000a8001a189a11 */ /* 0x000fc800078010ff */
[----:B------:R-:W-:-:S05]  /*d9e0*/  @!P1 LEA.HI.X R25, R26, c[0x0][0x2a4], R19, 0x2, P0 ;  /* 0x0000a9001a199a11 */ /* 0x000fca00000f1413 */
[----:B------:R-:W2:Y:S01]  /*d9f0*/  @!P1 LDG.E R217, [R24.64] ;  /* 0x0000001618d99981 */ /* 0x000ea2000c1e1900 */
[----:B------:R-:W-:-:S04]  /*da00*/  IMAD.MOV R19, RZ, RZ, -R4 ;  /* 0x000000ffff137224 */ /* 0x000fc800078e0a04 */
[----:B------:R-:W-:-:S04]  /*da10*/  IMAD R218, R19, c[0x0][0x2b8], R218 ;  /* 0x0000ae0013da7a24 */ /* 0x000fc800078e02da */
[----:B------:R-:W-:Y:S01]  /*da20*/  IMAD.WIDE.U32 R26, R218, c[0x0][0x1e0], RZ ;  /* 0x00007800da1a7a25 */ /* 0x000fe200078e00ff */
[----:B------:R-:W-:-:S05]  /*da30*/  SHF.R.S32.HI R19, RZ, 0x1f, R218 ;  /* 0x0000001fff137819 */ /* 0x000fca00000114da */
[----:B------:R-:W-:-:S04]  /*da40*/  IMAD R19, R19, c[0x0][0x1e0], RZ ;  /* 0x0000780013137a24 */ /* 0x000fc800078e02ff */
[----:B------:R-:W-:-:S04]  /*da50*/  IMAD R19, R218, c[0x0][0x1e4], R19 ;  /* 0x00007900da137a24 */ /* 0x000fc800078e0213 */
[----:B------:R-:W-:Y:S01]  /*da60*/  IMAD.IADD R27, R27, 0x1, R19 ;  /* 0x000000011b1b7824 */ /* 0x000fe200078e0213 */
[----:B--2---:R-:W-:-:S03]  /*da70*/  SHF.R.S32.HI R4, RZ, 0x1f, R217 ;  /* 0x0000001fff047819 */ /* 0x004fc600000114d9 */
[----:B------:R-:W-:-:S04]  /*da80*/  IMAD.WIDE.U32 R24, R217, c[0x0][0x1f0], R26 ;  /* 0x00007c00d9187a25 */ /* 0x000fc800078e001a */
[----:B------:R-:W-:Y:S01]  /*da90*/  IMAD R4, R4, c[0x0][0x1f0], RZ ;  /* 0x00007c0004047a24 */ /* 0x000fe200078e02ff */
[----:B------:R-:W-:-:S03]  /*daa0*/  IADD3 R19, P0, R24, UR24, RZ ;  /* 0x0000001818137c10 */ /* 0x000fc6000ff1e0ff */
[----:B------:R-:W-:-:S05]  /*dab0*/  IMAD R4, R217, c[0x0][0x1f4], R4 ;  /* 0x00007d00d9047a24 */ /* 0x000fca00078e0204 */
[----:B------:R-:W-:Y:S02]  /*dac0*/  IADD3.X R24, R25, UR6, R4, P0, !PT ;  /* 0x0000000619187c10 */ /* 0x000fe400087fe404 */
[----:B------:R-:W-:-:S04]  /*dad0*/  LEA R4, P0, R19, c[0x0][0x1c8], 0x1 ;  /* 0x0000720013047a11 */ /* 0x000fc800078008ff */
[----:B------:R-:W-:Y:S02]  /*dae0*/  LEA.HI.X R19, R19, c[0x0][0x1cc], R24, 0x1, P0 ;  /* 0x0000730013137a11 */ /* 0x000fe400000f0c18 */
[----:B------:R-:W2:Y:S04]  /*daf0*/  SHFL.IDX PT, R4, R4, RZ, 0x181f ;  /* 0x00181fff04047589 */ /* 0x000ea800000e0000 */
[----:B------:R-:W3:Y:S01]  /*db00*/  SHFL.IDX PT, R19, R19, RZ, 0x181f ;  /* 0x00181fff13137589 */ /* 0x000ee200000e0000 */
[----:B--2---:R-:W-:-:S04]  /*db10*/  LEA R28, P0, R150, R4, 0x1 ;  /* 0x00000004961c7211 */ /* 0x004fc800078008ff */
[----:B---3--:R-:W-:Y:S02]  /*db20*/  LEA.HI.X R29, R150, R19, R221, 0x1, P0 ;  /* 0x00000013961d7211 */ /* 0x008fe400000f0cdd */
[----:B------:R-:W-:-:S03]  /*db30*/  LEA R26, P0, R151, R4, 0x1 ;  /* 0x00000004971a7211 */ /* 0x000fc600078008ff */
[----:B------:R-:W-:Y:S01]  /*db40*/  @!PT LDS RZ, [RZ] ;  /* 0x00000000fffff984 */ /* 0x000fe20000000800 */
[----:B------:R2:W-:Y:S01]  /*db50*/  LDGSTS.E.BYPASS.LTC128B.128 [R219+0xc080], [R28.64], !P4 ;  /* 0x0c0800001cdb7fae */ /* 0x0005e2000e101d56 */
[----:B------:R-:W-:Y:S02]  /*db60*/  LEA.HI.X R27, R151, R19, R224, 0x1, P0 ;  /* 0x00000013971b7211 */ /* 0x000fe400000f0ce0 */
[----:B------:R-:W-:-:S03]  /*db70*/  LEA R24, P0, R149, R4, 0x1 ;  /* 0x0000000495187211 */ /* 0x000fc600078008ff */
[----:B------:R2:W-:Y:S01]  /*db80*/  LDGSTS.E.BYPASS.LTC128B.128 [R219+0xd080], [R26.64], !P5 ;  /* 0x0d0800001adb7fae */ /* 0x0005e2000e901d56 */
[----:B------:R-:W-:Y:S02]  /*db90*/  LEA.HI.X R25, R149, R19, R2, 0x1, P0 ;  /* 0x0000001395197211 */ /* 0x000fe400000f0c02 */
[----:B------:R-:W-:-:S03]  /*dba0*/  LEA R30, P0, R220, R4, 0x1 ;  /* 0x00000004dc1e7211 */ /* 0x000fc600078008ff */
[----:B------:R2:W-:Y:S01]  /*dbb0*/  LDGSTS.E.BYPASS.LTC128B.128 [R219+0xe080], [R24.64], !P3 ;  /* 0x0e08000018db7fae */ /* 0x0005e2000d901d56 */
[----:B------:R-:W-:-:S05]  /*dbc0*/  LEA.HI.X R31, R220, R19, R7, 0x1, P0 ;  /* 0x00000013dc1f7211 */ /* 0x000fca00000f0c07 */
[----:B------:R2:W-:Y:S04]  /*dbd0*/  LDGSTS.E.BYPASS.LTC128B.128 [R219+0xf080], [R30.64], !P2 ;  /* 0x0f0800001edb7fae */ /* 0x0005e8000d101d56 */
.L_x_140:
[----:B--234-:R-:W-:Y:S01]  /*dbe0*/  LOP3.LUT R3, R3, 0xffffffe0, RZ, 0xc0, !PT ;  /* 0xffffffe003037812 */ /* 0x01cfe200078ec0ff */
[----:B------:R-:W-:Y:S01]  /*dbf0*/  IMAD.U32 R25, RZ, RZ, UR8 ;  /* 0x00000008ff197e24 */ /* 0x000fe2000f8e00ff */
[----:B------:R-:W0:Y:S01]  /*dc00*/  LDGDEPBAR ;  /* 0x00000000000079af */ /* 0x000e220000000000 */
[----:B------:R-:W-:Y:S02]  /*dc10*/  IMAD.SHL.U32 R211, R211, 0x2, RZ ;  /* 0x00000002d3d37824 */ /* 0x000fe400078e00ff */
[----:B------:R-:W-:Y:S02]  /*dc20*/  IMAD.IADD R62, R62, 0x1, -R3 ;  /* 0x000000013e3e7824 */ /* 0x000fe400078e0a03 */
[--C-:B------:R-:W-:Y:S01]  /*dc30*/  IMAD R206, R0, 0x2, R211.reuse ;  /* 0x0000000200ce7824 */ /* 0x100fe200078e02d3 */
[----:B------:R-:W-:Y:S01]  /*dc40*/  LDSM.16.MT88.4 R140, [R211+0x8080] ;  /* 0x00808000d38c783b */ /* 0x000fe20000004200 */
[C---:B------:R-:W-:Y:S01]  /*dc50*/  IMAD R205, R5.reuse, 0x2, R211 ;  /* 0x0000000205cd7824 */ /* 0x040fe200078e02d3 */
[----:B------:R-:W-:Y:S01]  /*dc60*/  SHF.R.S32.HI R3, RZ, 0x1f, R62 ;  /* 0x0000001fff037819 */ /* 0x000fe2000001143e */
[----:B------:R-:W-:Y:S01]  /*dc70*/  IMAD R204, R5, 0x2, R206 ;  /* 0x0000000205cc7824 */ /* 0x000fe200078e02ce */
[----:B------:R-:W-:Y:S02]  /*dc80*/  LDSM.16.MT88.4 R132, [R206+0x8080] ;  /* 0x00808000ce84783b */ /* 0x000fe40000004200 */
[----:B------:R-:W-:-:S02]  /*dc90*/  LEA.HI R3, R3, R62, RZ, 0x2 ;  /* 0x0000003e03037211 */ /* 0x000fc400078f10ff */
[----:B------:R-:W-:Y:S02]  /*dca0*/  LDSM.16.MT88.4 R32, [R204+0x8080] ;  /* 0x00808000cc20783b */ /* 0x000fe40000004200 */
[----:B------:R-:W-:Y:S02]  /*dcb0*/  LOP3.LUT R3, R3, 0x7ffffffc, RZ, 0xc0, !PT ;  /* 0x7ffffffc03037812 */ /* 0x000fe400078ec0ff */
[----:B------:R-:W-:Y:S03]  /*dcc0*/  LDSM.16.MT88.4 R40, [R211+0x9080] ;  /* 0x00908000d328783b */ /* 0x000fe60000004200 */
[----:B------:R-:W-:Y:S01]  /*dcd0*/  IMAD.IADD R62, R62, 0x1, -R3 ;  /* 0x000000013e3e7824 */ /* 0x000fe200078e0a03 */
[----:B------:R-:W-:Y:S03]  /*dce0*/  LDSM.16.MT88.4 R48, [R206+0x9080] ;  /* 0x00908000ce30783b */ /* 0x000fe60000004200 */
[----:B------:R-:W-:Y:S01]  /*dcf0*/  IMAD R25, R62, -0x2, R25 ;  /* 0xfffffffe3e197824 */ /* 0x000fe200078e0219 */
[----:B------:R-:W-:Y:S04]  /*dd00*/  LDSM.16.MT88.4 R56, [R205+0x9080] ;  /* 0x00908000cd38783b */ /* 0x000fe80000004200 */
[----:B------:R-:W-:Y:S01]  /*dd10*/  ISETP.GT.AND P0, PT, R25, RZ, PT ;  /* 0x000000ff1900720c */ /* 0x000fe20003f04270 */
[----:B------:R-:W-:Y:S03]  /*dd20*/  LDSM.16.MT88.4 R72, [R211+0xa080] ;  /* 0x00a08000d348783b */ /* 0x000fe60000004200 */
[----:B------:R-:W-:Y:S01]  /*dd30*/  FSEL R19, R9, -INF , P0 ;  /* 0xff80000009137808 */ /* 0x000fe20000000000 */
[----:B------:R-:W-:Y:S01]  /*dd40*/  LDSM.16.MT88.4 R64, [R204+0x9080] ;  /* 0x00908000cc40783b */ /* 0x000fe20000004200 */
[----:B-1----:R-:W-:-:S02]  /*dd50*/  FSEL R3, R6, -INF , P0 ;  /* 0xff80000006037808 */ /* 0x002fc40000000000 */
[C---:B------:R-:W-:Y:S01]  /*dd60*/  ISETP.GT.AND P0, PT, R25.reuse, 0x1, PT ;  /* 0x000000011900780c */ /* 0x040fe20003f04270 */
[----:B------:R-:W-:Y:S03]  /*dd70*/  LDSM.16.MT88.4 R80, [R206+0xa080] ;  /* 0x00a08000ce50783b */ /* 0x000fe60000004200 */
[----:B------:R-:W-:Y:S01]  /*dd80*/  FSEL R228, R10, -INF , P0 ;  /* 0xff8000000ae47808 */ /* 0x000fe20000000000 */
[----:B------:R-:W-:Y:S01]  /*dd90*/  LDSM.16.MT88.4 R88, [R205+0xa080] ;  /* 0x00a08000cd58783b */ /* 0x000fe20000004200 */
[----:B------:R-:W-:Y:S02]  /*dda0*/  FSEL R24, R8, -INF , P0 ;  /* 0xff80000008187808 */ /* 0x000fe40000000000 */
[----:B------:R-:W-:Y:S01]  /*ddb0*/  ISETP.GT.AND P0, PT, R25, 0x8, PT ;  /* 0x000000081900780c */ /* 0x000fe20003f04270 */
[----:B------:R-:W-:Y:S01]  /*ddc0*/  LDSM.16.MT88.4 R96, [R204+0xa080] ;  /* 0x00a08000cc60783b */ /* 0x000fe20000004200 */
[----:B------:R-:W-:-:S02]  /*ddd0*/  FMNMX.FTZ R8, R3, R24, !PT ;  /* 0x0000001803087209 */ /* 0x000fc40007810000 */
[----:B------:R-:W-:Y:S01]  /*dde0*/  FSEL R6, R18, -INF , P0 ;  /* 0xff80000012067808 */ /* 0x000fe20000000000 */
[----:B------:R-:W-:Y:S01]  /*ddf0*/  LDSM.16.MT88.4 R104, [R211+0xb080] ;  /* 0x00b08000d368783b */ /* 0x000fe20000004200 */
[----:B------:R-:W-:Y:S02]  /*de00*/  FSEL R9, R16, -INF , P0 ;  /* 0xff80000010097808 */ /* 0x000fe40000000000 */
[----:B------:R-:W-:Y:S01]  /*de10*/  ISETP.GT.AND P0, PT, R25, 0x9, PT ;  /* 0x000000091900780c */ /* 0x000fe20003f04270 */
[----:B------:R-:W-:Y:S01]  /*de20*/  LDSM.16.MT88.4 R112, [R206+0xb080] ;  /* 0x00b08000ce70783b */ /* 0x000fe20000004200 */
[----:B------:R-:W-:Y:S02]  /*de30*/  FMNMX.FTZ R8, R9, R8, !PT ;  /* 0x0000000809087209 */ /* 0x000fe40007810000 */
[----:B------:R-:W-:Y:S01]  /*de40*/  FSEL R4, R17, -INF , P0 ;  /* 0xff80000011047808 */ /* 0x000fe20000000000 */
[----:B------:R-:W-:Y:S01]  /*de50*/  LDSM.16.MT88.4 R120, [R205+0xb080] ;  /* 0x00b08000cd78783b */ /* 0x000fe20000004200 */
[----:B------:R-:W-:-:S02]  /*de60*/  FSEL R17, R11, -INF , P0 ;  /* 0xff8000000b117808 */ /* 0x000fc40000000000 */
[----:B------:R-:W-:Y:S01]  /*de70*/  ISETP.GT.AND P0, PT, R25, 0x10, PT ;  /* 0x000000101900780c */ /* 0x000fe20003f04270 */
[----:B------:R-:W-:Y:S01]  /*de80*/  LDSM.16.MT88.4 R192, [R205+0x8880] ;  /* 0x00888000cdc0783b */ /* 0x000fe20000004200 */
[----:B------:R-:W-:Y:S02]  /*de90*/  FMNMX.FTZ R8, R17, R8, !PT ;  /* 0x0000000811087209 */ /* 0x000fe40007810000 */
        /* <DEDUP_REMOVED lines=20> */
[----:B------:R-:W-:Y:S02]  /*dfe0*/  FMNMX.FTZ R14, R7, R8, !PT ;  /* 0x00000008070e7209 */ /* 0x000fe40007810000 */
[----:B------:R-:W-:Y:S01]  /*dff0*/  FMNMX.FTZ R21, R6, R21, !PT ;  /* 0x0000001506157209 */ /* 0x000fe20007810000 */
[----:B------:R-:W-:Y:S01]  /*e000*/  LDSM.16.MT88.4 R160, [R205+0xa880] ;  /* 0x00a88000cda0783b */ /* 0x000fe20000004200 */
[----:B------:R-:W-:-:S02]  /*e010*/  FMNMX.FTZ R14, R11, R14, !PT ;  /* 0x0000000e0b0e7209 */ /* 0x000fc40007810000 */
[----:B------:R-:W-:Y:S01]  /*e020*/  FMNMX.FTZ R21, R4, R21, !PT ;  /* 0x0000001504157209 */ /* 0x000fe20007810000 */
[----:B------:R-:W-:Y:S01]  /*e030*/  LDSM.16.MT88.4 R156, [R204+0xa880] ;  /* 0x00a88000cc9c783b */ /* 0x000fe20000004200 */
[----:B------:R-:W-:Y:S02]  /*e040*/  FSEL R8, R22, -INF , P0 ;  /* 0xff80000016087808 */ /* 0x000fe40000000000 */
[----:B------:R-:W-:Y:S01]  /*e050*/  FMNMX.FTZ R21, R12, R21, !PT ;  /* 0x000000150c157209 */ /* 0x000fe20007810000 */
[----:B------:R-:W1:Y:S03]  /*e060*/  SHFL.BFLY PT, R23, R14, 0x2, 0x1f ;  /* 0x0c401f000e177f89 */ /* 0x000e6600000e0000 */
[----:B------:R-:W-:Y:S01]  /*e070*/  FMNMX.FTZ R21, R16, R21, !PT ;  /* 0x0000001510157209 */ /* 0x000fe20007810000 */
[----:B------:R-:W-:Y:S03]  /*e080*/  LDSM.16.MT88.4 R152, [R211+0xb880] ;  /* 0x00b88000d398783b */ /* 0x000fe60000004200 */
[----:B------:R-:W-:-:S04]  /*e090*/  FMNMX.FTZ R21, R10, R21, !PT ;  /* 0x000000150a157209 */ /* 0x000fc80007810000 */
[----:B------:R-:W-:-:S05]  /*e0a0*/  FMNMX.FTZ R20, R8, R21, !PT ;  /* 0x0000001508147209 */ /* 0x000fca0007810000 */
[----:B------:R-:W2:Y:S01]  /*e0b0*/  SHFL.BFLY PT, R21, R20, 0x2, 0x1f ;  /* 0x0c401f0014157f89 */ /* 0x000ea200000e0000 */
[----:B-1----:R-:W-:-:S05]  /*e0c0*/  FMNMX.FTZ R23, R14, R23, !PT ;  /* 0x000000170e177209 */ /* 0x002fca0007810000 */
[----:B------:R-:W1:Y:S01]  /*e0d0*/  SHFL.BFLY PT, R148, R23, 0x1, 0x1f ;  /* 0x0c201f0017947f89 */ /* 0x000e6200000e0000 */
[----:B--2---:R-:W-:-:S05]  /*e0e0*/  FMNMX.FTZ R21, R20, R21, !PT ;  /* 0x0000001514157209 */ /* 0x004fca0007810000 */
[----:B------:R-:W2:Y:S01]  /*e0f0*/  SHFL.BFLY PT, R18, R21, 0x1, 0x1f ;  /* 0x0c201f0015127f89 */ /* 0x000ea200000e0000 */
[----:B-1----:R-:W-:-:S04]  /*e100*/  FMNMX.FTZ R148, R23, R148, !PT ;  /* 0x0000009417947209 */ /* 0x002fc80007810000 */
[C---:B------:R-:W-:Y:S01]  /*e110*/  FSETP.NEU.FTZ.AND P0, PT, R148.reuse, -INF , PT ;  /* 0xff8000009400780b */ /* 0x040fe20003f1d000 */
[----:B------:R-:W-:-:S05]  /*e120*/  FMUL.FTZ R14, R148, c[0x0][0x2d0] ;  /* 0x0000b400940e7a20 */ /* 0x000fca0000410000 */
[----:B------:R-:W-:-:S05]  /*e130*/  FSEL R14, R14, RZ, P0 ;  /* 0x000000ff0e0e7208 */ /* 0x000fca0000000000 */
[--C-:B------:R-:W-:Y:S01]  /*e140*/  FFMA.FTZ R226, R3, c[0x0][0x2d0], -R14.reuse ;  /* 0x0000b40003e27a23 */ /* 0x100fe2000001080e */
[----:B--2---:R-:W-:Y:S01]  /*e150*/  FMNMX.FTZ R3, R18, R21, !PT ;  /* 0x0000001512037209 */ /* 0x004fe20007810000 */
[--C-:B------:R-:W-:Y:S02]  /*e160*/  FFMA.FTZ R223, R9, c[0x0][0x2d0], -R14.reuse ;  /* 0x0000b40009df7a23 */ /* 0x100fe4000001080e */
[--C-:B------:R-:W-:Y:S01]  /*e170*/  FFMA.FTZ R225, R24, c[0x0][0x2d0], -R14.reuse ;  /* 0x0000b40018e17a23 */ /* 0x100fe2000001080e */
[C---:B------:R-:W-:Y:S01]  /*e180*/  FSETP.NEU.FTZ.AND P0, PT, R3.reuse, -INF , PT ;  /* 0xff8000000300780b */ /* 0x040fe20003f1d000 */
[----:B------:R-:W-:Y:S01]  /*e190*/  FMUL.FTZ R9, R3, c[0x0][0x2d0] ;  /* 0x0000b40003097a20 */ /* 0x000fe20000410000 */
[----:B------:R-:W1:Y:S01]  /*e1a0*/  LDSM.16.MT88.4 R24, [R205+0x8080] ;  /* 0x00808000cd18783b */ /* 0x000e620000004200 */
[--C-:B------:R-:W-:Y:S01]  /*e1b0*/  FFMA.FTZ R222, R17, c[0x0][0x2d0], -R14.reuse ;  /* 0x0000b40011de7a23 */ /* 0x100fe2000001080e */
[----:B------:R-:W-:Y:S01]  /*e1c0*/  MUFU.EX2 R226, R226 ;  /* 0x000000e200e27308 */ /* 0x000fe20000000800 */
[--C-:B------:R-:W-:Y:S01]  /*e1d0*/  FFMA.FTZ R232, R7, c[0x0][0x2d0], -R14.reuse ;  /* 0x0000b40007e87a23 */ /* 0x100fe2000001080e */
[----:B------:R-:W-:Y:S01]  /*e1e0*/  FSEL R9, R9, RZ, P0 ;  /* 0x000000ff09097208 */ /* 0x000fe20000000000 */
[--C-:B------:R-:W-:Y:S01]  /*e1f0*/  FFMA.FTZ R230, R15, c[0x0][0x2d0], -R14.reuse ;  /* 0x0000b4000fe67a23 */ /* 0x100fe2000001080e */
[----:B------:R-:W-:Y:S01]  /*e200*/  PLOP3.LUT P0, PT, PT, PT, UP0, 0x40, 0x0 ;  /* 0x000000000000781c */ /* 0x000fe20003f0e808 */
[----:B------:R-:W-:-:S02]  /*e210*/  FFMA.FTZ R231, R13, c[0x0][0x2d0], -R14 ;  /* 0x0000b4000de77a23 */ /* 0x000fc4000001080e */
[--C-:B------:R-:W-:Y:S01]  /*e220*/  FFMA.FTZ R227, R19, c[0x0][0x2d0], -R9.reuse ;  /* 0x0000b40013e37a23 */ /* 0x100fe20000010809 */
[----:B------:R-:W2:Y:S01]  /*e230*/  MUFU.EX2 R225, R225 ;  /* 0x000000e100e17308 */ /* 0x000ea20000000800 */
[--C-:B------:R-:W-:Y:S02]  /*e240*/  FFMA.FTZ R228, R228, c[0x0][0x2d0], -R9.reuse ;  /* 0x0000b400e4e47a23 */ /* 0x100fe40000010809 */
[--C-:B------:R-:W-:Y:S02]  /*e250*/  FFMA.FTZ R229, R6, c[0x0][0x2d0], -R9.reuse ;  /* 0x0000b40006e57a23 */ /* 0x100fe40000010809 */
[----:B------:R-:W-:Y:S02]  /*e260*/  FFMA.FTZ R0, R4, c[0x0][0x2d0], -R9 ;  /* 0x0000b40004007a23 */ /* 0x000fe40000010809 */
[----:B------:R-:W3:Y:S01]  /*e270*/  LDSM.16.MT88.4 R4, [R204+0xb080] ;  /* 0x00b08000cc04783b */ /* 0x000ee20000004200 */
[----:B------:R-:W-:Y:S01]  /*e280*/  MUFU.EX2 R223, R223 ;  /* 0x000000df00df7308 */ /* 0x000fe20000000800 */
[----:B------:R-:W-:-:S02]  /*e290*/  FFMA.FTZ R233, R11, c[0x0][0x2d0], -R14 ;  /* 0x0000b4000be97a23 */ /* 0x000fc4000001080e */
[--C-:B------:R-:W-:Y:S02]  /*e2a0*/  FFMA.FTZ R234, R12, c[0x0][0x2d0], -R9.reuse ;  /* 0x0000b4000cea7a23 */ /* 0x100fe40000010809 */
[--C-:B------:R-:W-:Y:S01]  /*e2b0*/  FFMA.FTZ R235, R16, c[0x0][0x2d0], -R9.reuse ;  /* 0x0000b40010eb7a23 */ /* 0x100fe20000010809 */
[----:B------:R-:W4:Y:S01]  /*e2c0*/  LDSM.16.MT88.4 R12, [R211+0x8880] ;  /* 0x00888000d30c783b */ /* 0x000f220000004200 */
[--C-:B------:R-:W-:Y:S01]  /*e2d0*/  FFMA.FTZ R236, R10, c[0x0][0x2d0], -R9.reuse ;  /* 0x0000b4000aec7a23 */ /* 0x100fe20000010809 */
[----:B------:R-:W5:Y:S01]  /*e2e0*/  MUFU.EX2 R222, R222 ;  /* 0x000000de00de7308 */ /* 0x000f620000000800 */
[----:B------:R-:W-:Y:S01]  /*e2f0*/  FFMA.FTZ R237, R8, c[0x0][0x2d0], -R9 ;  /* 0x0000b40008ed7a23 */ /* 0x000fe20000010809 */
[----:B--2---:R-:W-:Y:S01]  /*e300*/  F2FP.PACK_AB R128, R225, R226 ;  /* 0x000000e2e180723e */ /* 0x004fe200000000ff */
[----:B------:R-:W2:Y:S01]  /*e310*/  LDSM.16.MT88.4 R8, [R206+0x8880] ;  /* 0x00888000ce08783b */ /* 0x000ea20000004200 */
[----:B------:R-:W-:-:S03]  /*e320*/  FADD.FTZ R226, R226, R225 ;  /* 0x000000e1e2e27221 */ /* 0x000fc60000010000 */
[----:B------:R-:W1:Y:S01]  /*e330*/  LDSM.16.MT88.4 R16, [R206+0xb880] ;  /* 0x00b88000ce10783b */ /* 0x000e620000004200 */
[----:B------:R-:W-:Y:S08]  /*e340*/  MUFU.EX2 R227, R227 ;  /* 0x000000e300e37308 */ /* 0x000ff00000000800 */
[----:B------:R-:W3:Y:S01]  /*e350*/  MUFU.EX2 R228, R228 ;  /* 0x000000e400e47308 */ /* 0x000ee20000000800 */
[----:B-----5:R-:W-:Y:S01]  /*e360*/  F2FP.PACK_AB R130, R222, R223 ;  /* 0x000000dfde82723e */ /* 0x020fe200000000ff */
[----:B------:R-:W-:-:S04]  /*e370*/  FADD.FTZ R223, R223, R226 ;  /* 0x000000e2dfdf7221 */ /* 0x000fc80000010000 */
[----:B------:R-:W-:Y:S02]  /*e380*/  FADD.FTZ R223, R222, R223 ;  /* 0x000000dfdedf7221 */ /* 0x000fe40000010000 */
[----:B------:R-:W-:Y:S08]  /*e390*/  MUFU.EX2 R229, R229 ;  /* 0x000000e500e57308 */ /* 0x000ff00000000800 */
[----:B------:R-:W5:Y:S01]  /*e3a0*/  MUFU.EX2 R0, R0 ;  /* 0x0000000000007308 */ /* 0x000f620000000800 */
[----:B---3--:R-:W-:Y:S01]  /*e3b0*/  F2FP.PACK_AB R129, R228, R227 ;  /* 0x000000e3e481723e */ /* 0x008fe200000000ff */
[----:B------:R-:W-:-:S06]  /*e3c0*/  FADD.FTZ R228, R227, R228 ;  /* 0x000000e4e3e47221 */ /* 0x000fcc0000010000 */
[----:B------:R-:W-:Y:S01]  /*e3d0*/  MUFU.EX2 R230, R230 ;  /* 0x000000e600e67308 */ /* 0x000fe20000000800 */
[----:B-----5:R-:W-:-:S07]  /*e3e0*/  F2FP.PACK_AB R131, R0, R229 ;  /* 0x000000e50083723e */ /* 0x020fce00000000ff */
[----:B------:R-:W3:Y:S01]  /*e3f0*/  MUFU.EX2 R231, R231 ;  /* 0x000000e700e77308 */ /* 0x000ee20000000800 */
[----:B------:R-:W-:-:S04]  /*e400*/  FADD.FTZ R229, R229, R228 ;  /* 0x000000e4e5e57221 */ /* 0x000fc80000010000 */
[----:B------:R-:W-:Y:S01]  /*e410*/  FADD.FTZ R229, R0, R229 ;  /* 0x000000e500e57221 */ /* 0x000fe20000010000 */
[C---:B------:R-:W-:Y:S02]  /*e420*/  HMMA.16816.F32 R144, R128.reuse, R140, RZ ;  /* 0x0000008c8090723c */ /* 0x040fe400000018ff */
[----:B------:R-:W-:Y:S06]  /*e430*/  MUFU.EX2 R232, R232 ;  /* 0x000000e800e87308 */ /* 0x000fec0000000800 */
[C---:B------:R-:W-:Y:S02]  /*e440*/  HMMA.16816.F32 R136, R128.reuse, R132, RZ ;  /* 0x000000848088723c */ /* 0x040fe400000018ff */
[----:B------:R-:W-:Y:S06]  /*e450*/  MUFU.EX2 R233, R233 ;  /* 0x000000e900e97308 */ /* 0x000fec0000000800 */
[C---:B------:R-:W-:Y:S02]  /*e460*/  HMMA.16816.F32 R140, R128.reuse, R142, RZ ;  /* 0x0000008e808c723c */ /* 0x040fe400000018ff */
[----:B------:R-:W-:Y:S06]  /*e470*/  MUFU.EX2 R234, R234 ;  /* 0x000000ea00ea7308 */ /* 0x000fec0000000800 */
[C---:B------:R-:W-:Y:S02]  /*e480*/  HMMA.16816.F32 R132, R128.reuse, R134, RZ ;  /* 0x000000868084723c */ /* 0x040fe400000018ff */
[----:B------:R-:W5:Y:S06]  /*e490*/  MUFU.EX2 R235, R235 ;  /* 0x000000eb00eb7308 */ /* 0x000f6c0000000800 */
[C---:B-1----:R-:W-:Y:S02]  /*e4a0*/  HMMA.16816.F32 R20, R128.reuse, R24, RZ ;  /* 0x000000188014723c */ /* 0x042fe400000018ff */
[----:B------:R-:W-:Y:S06]  /*e4b0*/  MUFU.EX2 R236, R236 ;  /* 0x000000ec00ec7308 */ /* 0x000fec0000000800 */
[C---:B------:R-:W-:Y:S02]  /*e4c0*/  HMMA.16816.F32 R28, R128.reuse, R32, RZ ;  /* 0x00000020801c723c */ /* 0x040fe400000018ff */
[----:B------:R-:W1:Y:S06]  /*e4d0*/  MUFU.EX2 R237, R237 ;  /* 0x000000ed00ed7308 */ /* 0x000e6c0000000800 */
[C---:B------:R-:W-:Y:S08]  /*e4e0*/  HMMA.16816.F32 R36, R128.reuse, R40, RZ ;  /* 0x000000288024723c */ /* 0x040ff000000018ff */
        /* <DEDUP_REMOVED lines=23> */
[C---:B------:R-:W-:Y:S07]  /*e660*/  HMMA.16816.F32 R124, R128.reuse, R4, RZ ;  /* 0x00000004807c723c */ /* 0x040fee00000018ff */
[----:B---3--:R-:W-:Y:S01]  /*e670*/  F2FP.PACK_AB R4, R231, R230 ;  /* 0x000000e6e704723e */ /* 0x008fe200000000ff */
[----:B------:R-:W-:Y:S01]  /*e680*/  HMMA.16816.F32 R128, R128, R6, RZ ;  /* 0x000000068080723c */ /* 0x000fe200000018ff */
[----:B-----5:R-:W-:Y:S01]  /*e690*/  F2FP.PACK_AB R5, R235, R234 ;  /* 0x000000eaeb05723e */ /* 0x020fe200000000ff */
[----:B------:R-:W-:-:S02]  /*e6a0*/  FADD.FTZ R230, R230, R223 ;  /* 0x000000dfe6e67221 */ /* 0x000fc40000010000 */
[----:B------:R-:W-:Y:S02]  /*e6b0*/  FADD.FTZ R234, R234, R229 ;  /* 0x000000e5eaea7221 */ /* 0x000fe40000010000 */
[----:B------:R-:W-:Y:S01]  /*e6c0*/  FADD.FTZ R231, R231, R230 ;  /* 0x000000e6e7e77221 */ /* 0x000fe20000010000 */
[----:B------:R-:W-:Y:S01]  /*e6d0*/  F2FP.PACK_AB R6, R233, R232 ;  /* 0x000000e8e906723e */ /* 0x000fe200000000ff */
[----:B------:R-:W-:Y:S01]  /*e6e0*/  FADD.FTZ R235, R235, R234 ;  /* 0x000000eaebeb7221 */ /* 0x000fe20000010000 */
[----:B-1----:R-:W-:Y:S01]  /*e6f0*/  F2FP.PACK_AB R7, R237, R236 ;  /* 0x000000eced07723e */ /* 0x002fe200000000ff */
[----:B------:R-:W-:Y:S02]  /*e700*/  FADD.FTZ R232, R232, R231 ;  /* 0x000000e7e8e87221 */ /* 0x000fe40000010000 */
[----:B------:R-:W-:Y:S02]  /*e710*/  FADD.FTZ R236, R236, R235 ;  /* 0x000000ebecec7221 */ /* 0x000fe40000010000 */
[----:B------:R-:W-:-:S02]  /*e720*/  FADD.FTZ R231, R233, R232 ;  /* 0x000000e8e9e77221 */ /* 0x000fc40000010000 */
[----:B----4-:R-:W-:Y:S01]  /*e730*/  HMMA.16816.F32 R144, R4, R12, R144 ;  /* 0x0000000c0490723c */ /* 0x010fe20000001890 */
[----:B------:R-:W-:-:S07]  /*e740*/  FADD.FTZ R229, R237, R236 ;  /* 0x000000ecede57221 */ /* 0x000fce0000010000 */
[C---:B------:R-:W-:Y:S01]  /*e750*/  HMMA.16816.F32 R140, R4.reuse, R14, R140 ;  /* 0x0000000e048c723c */ /* 0x040fe2000000188c */
[----:B------:R-:W1:Y:S07]  /*e760*/  LDSM.16.MT88.4 R12, [R205+0xb880] ;  /* 0x00b88000cd0c783b */ /* 0x000e6e0000004200 */
[C---:B--2---:R-:W-:Y:S08]  /*e770*/  HMMA.16816.F32 R136, R4.reuse, R8, R136 ;  /* 0x000000080488723c */ /* 0x044ff00000001888 */
[C---:B------:R-:W-:Y:S01]  /*e780*/  HMMA.16816.F32 R132, R4.reuse, R10, R132 ;  /* 0x0000000a0484723c */ /* 0x040fe20000001884 */
[----:B------:R-:W2:Y:S07]  /*e790*/  LDSM.16.MT88.4 R8, [R204+0xb880] ;  /* 0x00b88000cc08783b */ /* 0x000eae0000004200 */
[C---:B------:R-:W-:Y:S08]  /*e7a0*/  HMMA.16816.F32 R20, R4.reuse, R192, R20 ;  /* 0x000000c00414723c */ /* 0x040ff00000001814 */
        /* <DEDUP_REMOVED lines=23> */
[C---:B-1----:R-:W-:Y:S08]  /*e920*/  HMMA.16816.F32 R116, R4.reuse, R12, R116 ;  /* 0x0000000c0474723c */ /* 0x042ff00000001874 */
[C---:B------:R-:W-:Y:S08]  /*e930*/  HMMA.16816.F32 R120, R4.reuse, R14, R120 ;  /* 0x0000000e0478723c */ /* 0x040ff00000001878 */
[C---:B--2---:R-:W-:Y:S08]  /*e940*/  HMMA.16816.F32 R124, R4.reuse, R8, R124 ;  /* 0x00000008047c723c */ /* 0x044ff0000000187c */
[----:B------:R-:W-:Y:S01]  /*e950*/  HMMA.16816.F32 R128, R4, R10, R128 ;  /* 0x0000000a0480723c */ /* 0x000fe20000001880 */
[----:B------:R-:W-:Y:S07]  /*e960*/  @P0 BRA `(.L_x_141) ;  /* 0x0000231000000947 */ /* 0x000fee0003800000 */
[C---:B------:R-:W-:Y:S01]  /*e970*/  SHF.L.U64.HI R222, R150.reuse, 0x1, R221 ;  /* 0x0000000196de7819 */ /* 0x040fe200000102dd */
[----:B------:R-:W-:Y:S01]  /*e980*/  IMAD.SHL.U32 R223, R150, 0x2, RZ ;  /* 0x0000000296df7824 */ /* 0x000fe200078e00ff */
[----:B------:R-:W-:Y:S01]  /*e990*/  SHF.L.U64.HI R226, R149, 0x1, R2 ;  /* 0x0000000195e27819 */ /* 0x000fe20000010202 */
[----:B------:R-:W-:Y:S01]  /*e9a0*/  IMAD.SHL.U32 R225, R151, 0x2, RZ ;  /* 0x0000000297e17824 */ /* 0x000fe200078e00ff */
[----:B------:R-:W-:Y:S01]  /*e9b0*/  SHF.L.U32 R227, R149, 0x1, RZ ;  /* 0x0000000195e37819 */ /* 0x000fe200000006ff */
[----:B------:R-:W-:Y:S01]  /*e9c0*/  IMAD.MOV.U32 R0, RZ, RZ, R3 ;  /* 0x000000ffff007224 */ /* 0x000fe200078e0003 */
[----:B------:R-:W-:Y:S01]  /*e9d0*/  SHF.L.U64.HI R224, R151, 0x1, R224 ;  /* 0x0000000197e07819 */ /* 0x000fe200000102e0 */
[----:B------:R-:W-:Y:S01]  /*e9e0*/  ULDC UR8, c[0x0][0x210] ;  /* 0x0000840000087ab9 */ /* 0x000fe20000000800 */
[----:B------:R-:W-:Y:S01]  /*e9f0*/  MOV R149, R148 ;  /* 0x0000009400957202 */ /* 0x000fe20000000f00 */
[----:B------:R-:W-:Y:S01]  /*ea00*/  ULDC UR4, c[0x0][0x1e8] ;  /* 0x00007a0000047ab9 */ /* 0x000fe20000000800 */
[----:B------:R-:W-:Y:S01]  /*ea10*/  SHF.R.S32.HI R221, RZ, 0x1f, R220 ;  /* 0x0000001fffdd7819 */ /* 0x000fe200000114dc */
[----:B------:R-:W-:-:S02]  /*ea20*/  ULEA.HI.SX32 UR10, UR10, 0xfffffffe, 0x1b ;  /* 0xfffffffe0a0a7891 */ /* 0x000fc4000f8fda3f */
[----:B------:R-:W-:Y:S02]  /*ea30*/  UIMAD UR8, UR13, UR8, URZ ;  /* 0x000000080d0872a4 */ /* 0x000fe4000f8e023f */
[----:B------:R-:W-:Y:S02]  /*ea40*/  UIMAD UR4, UR13, UR4, URZ ;  /* 0x000000040d0472a4 */ /* 0x000fe4000f8e023f */
[----:B------:R-:W-:Y:S01]  /*ea50*/  ULDC.64 UR18, c[0x0][0x118] ;  /* 0x0000460000127ab9 */ /* 0x000fe20000000a00 */
[----:B------:R-:W-:Y:S05]  /*ea60*/  BRA `(.L_x_142) ;  /* 0x000002c000007947 */ /* 0x000fea0003800000 */
.L_x_144:
[----:B------:R-:W-:Y:S01]  /*ea70*/  IMAD.MOV.U32 R217, RZ, RZ, RZ ;  /* 0x000000ffffd97224 */ /* 0x000fe200078e00ff */
[----:B------:R-:W-:Y:S01]  /*ea80*/  ISETP.NE.AND P6, PT, R215, 0x1, PT ;  /* 0x00000001d700780c */ /* 0x000fe20003fc5270 */
[----:B------:R-:W-:Y:S06]  /*ea90*/  ULEA UR9, UR10, UR15, 0x5 ;  /* 0x0000000f0a097291 */ /* 0x000fec000f8e283f */
[----:B------:R-:W-:Y:S05]  /*eaa0*/  IMAD.U32 R3, RZ, RZ, UR9 ;  /* 0x00000009ff037e24 */ /* 0x000fea000f8e00ff */
[----:B------:R-:W-:Y:S05]  /*eab0*/  IADD3 R218, R3, -0x20, R216 ;  /* 0xffffffe003da7810 */ /* 0x000fea0007ffe0d8 */
[----:B------:R-:W-:Y:S04]  /*eac0*/  @P6 IMAD.HI.U32 R3, R218, c[0x0][0x2bc], RZ ;  /* 0x0000af00da036a27 */ /* 0x000fe800078e00ff */
[----:B------:R-:W-:Y:S01]  /*ead0*/  IMAD.MOV.U32 R2, RZ, RZ, R218 ;  /* 0x000000ffff027224 */ /* 0x000fe200078e00da */
[----:B------:R-:W-:Y:S04]  /*eae0*/  @P6 SHF.R.U32.HI R2, RZ, c[0x0][0x2c0], R3 ;  /* 0x0000b000ff026a19 */ /* 0x000fe80000011603 */
[C---:B------:R-:W-:Y:S04]  /*eaf0*/  @!P1 IADD3 R6, P0, R2.reuse, UR16, RZ ;  /* 0x0000001002069c10 */ /* 0x040fe8000ff1e0ff */
[----:B------:R-:W-:Y:S02]  /*eb00*/  @!P1 LEA.HI.X.SX32 R3, R2, UR7, 0x1, P0 ;  /* 0x0000000702039c11 */ /* 0x000fe400080f0eff */
[C---:B------:R-:W-:Y:S04]  /*eb10*/  @!P1 LEA R4, P0, R6.reuse, c[0x0][0x2a0], 0x2 ;  /* 0x0000a80006049a11 */ /* 0x040fe800078010ff */
[----:B------:R-:W-:Y:S01]  /*eb20*/  @!P1 LEA.HI.X R5, R6, c[0x0][0x2a4], R3, 0x2, P0 ;  /* 0x0000a90006059a11 */ /* 0x000fe200000f1403 */
[----:B------:R-:W-:Y:S04]  /*eb30*/  IMAD.MOV R3, RZ, RZ, -R2 ;  /* 0x000000ffff037224 */ /* 0x000fe800078e0a02 */
[----:B------:R1:W2:Y:S01]  /*eb40*/  @!P1 LDG.E R217, [R4.64] ;  /* 0x0000001204d99981 */ /* 0x0002a2000c1e1900 */
[----:B------:R-:W-:Y:S05]  /*eb50*/  IMAD R218, R3, c[0x0][0x2b8], R218 ;  /* 0x0000ae0003da7a24 */ /* 0x000fea00078e02da */
[----:B------:R-:W-:Y:S05]  /*eb60*/  SHF.R.S32.HI R3, RZ, 0x1f, R218 ;  /* 0x0000001fff037819 */ /* 0x000fea00000114da */
[----:B------:R-:W-:Y:S04]  /*eb70*/  IMAD R3, R3, c[0x0][0x1e0], RZ ;  /* 0x0000780003037a24 */ /* 0x000fe800078e02ff */
[C---:B------:R-:W-:Y:S02]  /*eb80*/  IMAD R3, R218.reuse, c[0x0][0x1e4], R3 ;  /* 0x00007900da037a24 */ /* 0x040fe400078e0203 */
[----:B-1----:R-:W-:Y:S04]  /*eb90*/  IMAD.WIDE.U32 R4, R218, c[0x0][0x1e0], RZ ;  /* 0x00007800da047a25 */ /* 0x002fe800078e00ff */
[----:B------:R-:W-:Y:S01]  /*eba0*/  IMAD.IADD R5, R5, 0x1, R3 ;  /* 0x0000000105057824 */ /* 0x000fe200078e0203 */
[----:B--2---:R-:W-:Y:S03]  /*ebb0*/  SHF.R.S32.HI R2, RZ, 0x1f, R217 ;  /* 0x0000001fff027819 */ /* 0x004fe600000114d9 */
[C---:B------:R-:W-:Y:S04]  /*ebc0*/  IMAD.WIDE.U32 R4, R217.reuse, c[0x0][0x1f0], R4 ;  /* 0x00007c00d9047a25 */ /* 0x040fe800078e0004 */
[----:B------:R-:W-:Y:S01]  /*ebd0*/  IMAD R2, R2, c[0x0][0x1f0], RZ ;  /* 0x00007c0002027a24 */ /* 0x000fe200078e02ff */
[----:B------:R-:W-:Y:S03]  /*ebe0*/  IADD3 R3, P0, R4, UR4, RZ ;  /* 0x0000000404037c10 */ /* 0x000fe6000ff1e0ff */
[----:B------:R-:W-:Y:S05]  /*ebf0*/  IMAD R2, R217, c[0x0][0x1f4], R2 ;  /* 0x00007d00d9027a24 */ /* 0x000fea00078e0202 */
[----:B------:R-:W-:Y:S02]  /*ec00*/  IADD3.X R2, R5, UR6, R2, P0, !PT ;  /* 0x0000000605027c10 */ /* 0x000fe400087fe402 */
[C---:B------:R-:W-:Y:S04]  /*ec10*/  LEA R11, P0, R3.reuse, c[0x0][0x1c8], 0x1 ;  /* 0x00007200030b7a11 */ /* 0x040fe800078008ff */
[----:B------:R-:W-:Y:S02]  /*ec20*/  LEA.HI.X R10, R3, c[0x0][0x1cc], R2, 0x1, P0 ;  /* 0x00007300030a7a11 */ /* 0x000fe400000f0c02 */
[----:B------:R-:W1:Y:S04]  /*ec30*/  SHFL.IDX PT, R2, R11, RZ, 0x181f ;  /* 0x00181fff0b027589 */ /* 0x000e6800000e0000 */
[----:B------:R-:W2:Y:S01]  /*ec40*/  SHFL.IDX PT, R3, R10, RZ, 0x181f ;  /* 0x00181fff0a037589 */ /* 0x000ea200000e0000 */
[C---:B-1----:R-:W-:Y:S05]  /*ec50*/  IADD3 R8, P0, R2.reuse, R223, RZ ;  /* 0x000000df02087210 */ /* 0x042fea0007f1e0ff */
[C---:B--2---:R-:W-:Y:S01]  /*ec60*/  IMAD.X R9, R3.reuse, 0x1, R222, P0 ;  /* 0x0000000103097824 */ /* 0x044fe200000e06de */
[C---:B------:R-:W-:Y:S04]  /*ec70*/  IADD3 R6, P0, R2.reuse, R225, RZ ;  /* 0x000000e102067210 */ /* 0x040fe80007f1e0ff */
[----:B------:R-:W-:Y:S01]  /*ec80*/  @!PT LDS RZ, [RZ] ;  /* 0x00000000fffff984 */ /* 0x000fe20000000800 */
[----:B------:R1:W-:Y:S01]  /*ec90*/  LDGSTS.E.BYPASS.LTC128B.128 [R219+0xc080], [R8.64], !P4 ;  /* 0x0c08000008db7fae */ /* 0x0003e2000e101d52 */
[C---:B------:R-:W-:Y:S01]  /*eca0*/  IMAD.X R7, R3.reuse, 0x1, R224, P0 ;  /* 0x0000000103077824 */ /* 0x040fe200000e06e0 */
[----:B------:R-:W-:Y:S04]  /*ecb0*/  IADD3 R4, P0, R2, R227, RZ ;  /* 0x000000e302047210 */ /* 0x000fe80007f1e0ff */
[----:B------:R1:W-:Y:S01]  /*ecc0*/  LDGSTS.E.BYPASS.LTC128B.128 [R219+0xd080], [R6.64], !P5 ;  /* 0x0d08000006db7fae */ /* 0x0003e2000e901d52 */
[----:B------:R-:W-:Y:S01]  /*ecd0*/  IMAD.X R5, R3, 0x1, R226, P0 ;  /* 0x0000000103057824 */ /* 0x000fe200000e06e2 */
[C---:B------:R-:W-:Y:S04]  /*ece0*/  LEA R2, P0, R220.reuse, R2, 0x1 ;  /* 0x00000002dc027211 */ /* 0x040fe800078008ff */
[----:B------:R1:W-:Y:S01]  /*ecf0*/  LDGSTS.E.BYPASS.LTC128B.128 [R219+0xe080], [R4.64], !P3 ;  /* 0x0e08000004db7fae */ /* 0x0003e2000d901d52 */
[----:B------:R-:W-:Y:S05]  /*ed00*/  LEA.HI.X R3, R220, R3, R221, 0x1, P0 ;  /* 0x00000003dc037211 */ /* 0x000fea00000f0cdd */
[----:B------:R1:W-:Y:S01]  /*ed10*/  LDGSTS.E.BYPASS.LTC128B.128 [R219+0xf080], [R2.64], !P2 ;  /* 0x0f08000002db7fae */ /* 0x0003e2000d101d52 */
[----:B------:R-:W-:-:S05]  /*ed20*/  BRA `(.L_x_143) ;  /* 0x00000b7000007947 */ /* 0x000fca0003800000 */
.L_x_142:
[----:B------:R-:W-:Y:S04]  /*ed30*/  DEPBAR.LE SB0, 0x0 ;  /* 0x000080000000791a */ /* 0x000fe80000000000 */
[----:B------:R-:W-:Y:S01]  /*ed40*/  BAR.SYNC.DEFER_BLOCKING 0x0 ;  /* 0x0000000000007b1d */ /* 0x000fe20000010000 */
[----:B------:R-:W-:Y:S01]  /*ed50*/  SHF.R.S32.HI R3, RZ, 0x1f, R218 ;  /* 0x0000001fff037819 */ /* 0x000fe200000114da */
[----:B------:R-:W-:Y:S01]  /*ed60*/  IMAD.WIDE.U32 R150, R218, c[0x0][0x208], RZ ;  /* 0x00008200da967a25 */ /* 0x000fe200078e00ff */
[----:B------:R-:W-:Y:S01]  /*ed70*/  SHF.R.S32.HI R2, RZ, 0x1f, R217 ;  /* 0x0000001fff027819 */ /* 0x000fe200000114d9 */
[----:B------:R-:W-:Y:S02]  /*ed80*/  UISETP.GE.AND UP0, UPT, UR10, 0x1, UPT ;  /* 0x000000010a00788c */ /* 0x000fe4000bf06270 */
[----:B------:R-:W-:Y:S02]  /*ed90*/  IMAD R3, R3, c[0x0][0x208], RZ ;  /* 0x0000820003037a24 */ /* 0x000fe400078e02ff */
[----:B------:R-:W-:Y:S02]  /*eda0*/  IMAD R2, R2, c[0x0][0x218], RZ ;  /* 0x0000860002027a24 */ /* 0x000fe400078e02ff */
[----:B------:R-:W-:Y:S02]  /*edb0*/  IMAD R3, R218, c[0x0][0x20c], R3 ;  /* 0x00008300da037a24 */ /* 0x000fe400078e0203 */
[----:B------:R-:W-:Y:S03]  /*edc0*/  IMAD R2, R217, c[0x0][0x21c], R2 ;  /* 0x00008700d9027a24 */ /* 0x000fe600078e0202 */
[----:B------:R-:W-:Y:S05]  /*edd0*/  IADD3 R151, R151, R3, RZ ;  /* 0x0000000397977210 */ /* 0x000fea0007ffe0ff */
[----:B------:R-:W-:Y:S01]  /*ede0*/  IMAD.WIDE.U32 R150, R217, c[0x0][0x218], R150 ;  /* 0x00008600d9967a25 */ /* 0x000fe200078e0096 */
[----:B------:R-:W-:Y:S04]  /*edf0*/  LDSM.16.M88.4 R152, [R214+0x10080] ;  /* 0x01008000d698783b */ /* 0x000fe80000000200 */
[----:B------:R-:W-:Y:S01]  /*ee00*/  IADD3 R3, P0, R150, UR8, RZ ;  /* 0x0000000896037c10 */ /* 0x000fe2000ff1e0ff */
[----:B------:R-:W1:Y:S03]  /*ee10*/  LDSM.16.M88.4 R156, [R213+0xc080] ;  /* 0x00c08000d59c783b */ /* 0x000e660000000200 */
[----:B------:R-:W-:Y:S02]  /*ee20*/  IADD3.X R2, R151, UR5, R2, P0, !PT ;  /* 0x0000000597027c10 */ /* 0x000fe400087fe402 */
[C---:B------:R-:W-:Y:S01]  /*ee30*/  LEA R188, P0, R3.reuse, c[0x0][0x1f8], 0x1 ;  /* 0x00007e0003bc7a11 */ /* 0x040fe200078008ff */
[----:B------:R-:W-:Y:S03]  /*ee40*/  LDSM.16.M88.4 R160, [R213+0xc880] ;  /* 0x00c88000d5a0783b */ /* 0x000fe60000000200 */
[----:B------:R-:W-:Y:S02]  /*ee50*/  LEA.HI.X R148, R3, c[0x0][0x1fc], R2, 0x1, P0 ;  /* 0x00007f0003947a11 */ /* 0x000fe400000f0c02 */
[----:B------:R-:W2:Y:S05]  /*ee60*/  SHFL.IDX PT, R2, R188, RZ, 0x181f ;  /* 0x00181fffbc027589 */ /* 0x000eaa00000e0000 */
[----:B------:R-:W3:Y:S05]  /*ee70*/  SHFL.IDX PT, R3, R148, RZ, 0x181f ;  /* 0x00181fff94037589 */ /* 0x000eea00000e0000 */
[----:B------:R-:W-:Y:S05]  /*ee80*/  LDSM.16.M88.4 R164, [R210+0x10080] ;  /* 0x01008000d2a4783b */ /* 0x000fea0000000200 */
[----:B------:R-:W4:Y:S05]  /*ee90*/  LDSM.16.M88.4 R168, [R212] ;  /* 0x00000000d4a8783b */ /* 0x000f2a0000000200 */
[----:B------:R-:W5:Y:S01]  /*eea0*/  LDSM.16.M88.4 R172, [R203] ;  /* 0x00000000cbac783b */ /* 0x000f620000000200 */
[C---:B-1----:R-:W-:Y:S03]  /*eeb0*/  HMMA.16816.F32 R4, R152.reuse, R156, RZ ;  /* 0x0000009c9804723c */ /* 0x042fe600000018ff */
[C---:B--2---:R-:W-:Y:S04]  /*eec0*/  IADD3 R186, P0, R2.reuse, R223, RZ ;  /* 0x000000df02ba7210 */ /* 0x044fe80007f1e0ff */
[C---:B---3--:R-:W-:Y:S01]  /*eed0*/  IADD3.X R187, R3.reuse, R222, RZ, P0, !PT ;  /* 0x000000de03bb7210 */ /* 0x048fe200007fe4ff */
[C---:B------:R-:W-:Y:S01]  /*eee0*/  HMMA.16816.F32 R8, R152.reuse, R158, RZ ;  /* 0x0000009e9808723c */ /* 0x040fe200000018ff */
[C---:B------:R-:W-:Y:S03]  /*eef0*/  IADD3 R184, P0, R2.reuse, R225, RZ ;  /* 0x000000e102b87210 */ /* 0x040fe60007f1e0ff */
[----:B------:R-:W-:Y:S01]  /*ef00*/  @!PT LDS RZ, [RZ] ;  /* 0x00000000fffff984 */ /* 0x000fe20000000800 */
[----:B------:R-:W-:Y:S01]  /*ef10*/  @!PT LDS RZ, [RZ] ;  /* 0x00000000fffff984 */ /* 0x000fe20000000800 */
[----:B------:R-:W-:Y:S01]  /*ef20*/  @!PT LDS RZ, [RZ] ;  /* 0x00000000fffff984 */ /* 0x000fe20000000800 */
[----:B------:R1:W-:Y:S01]  /*ef30*/  LDGSTS.E.BYPASS.LTC128B.128 [R219+0x8080], [R186.64], !P4 ;  /* 0x08080000badb7fae */ /* 0x0003e2000e101d52 */
[C---:B------:R-:W-:Y:S02]  /*ef40*/  IADD3.X R185, R3.reuse, R224, RZ, P0, !PT ;  /* 0x000000e003b97210 */ /* 0x040fe400007fe4ff */
[----:B------:R-:W-:Y:S01]  /*ef50*/  IADD3 R150, P0, R2, R227, RZ ;  /* 0x000000e302967210 */ /* 0x000fe20007f1e0ff */
[C---:B------:R-:W-:Y:S02]  /*ef60*/  HMMA.16816.F32 R12, R152.reuse, R160, RZ ;  /* 0x000000a0980c723c */ /* 0x040fe400000018ff */
[----:B------:R2:W-:Y:S02]  /*ef70*/  LDGSTS.E.BYPASS.LTC128B.128 [R219+0x9080], [R184.64], !P5 ;  /* 0x09080000b8db7fae */ /* 0x0005e4000e901d52 */
[----:B------:R-:W-:Y:S02]  /*ef80*/  IADD3.X R151, R3, R226, RZ, P0, !PT ;  /* 0x000000e203977210 */ /* 0x000fe400007fe4ff */
[C---:B------:R-:W-:Y:S02]  /*ef90*/  LEA R2, P0, R220.reuse, R2, 0x1 ;  /* 0x00000002dc027211 */ /* 0x040fe400078008ff */
[----:B------:R-:W-:Y:S01]  /*efa0*/  HMMA.16816.F32 R16, R152, R162, RZ ;  /* 0x000000a29810723c */ /* 0x000fe200000018ff */
[----:B------:R3:W-:Y:S03]  /*efb0*/  LDGSTS.E.BYPASS.LTC128B.128 [R219+0xa080], [R150.64], !P3 ;  /* 0x0a08000096db7fae */ /* 0x0007e6000d901d52 */
[----:B------:R-:W-:Y:S02]  /*efc0*/  LEA.HI.X R3, R220, R3, R221, 0x1, P0 ;  /* 0x00000003dc037211 */ /* 0x000fe400000f0cdd */
[----:B------:R-:W-:Y:S02]  /*efd0*/  PLOP3.LUT P0, PT, PT, PT, UP0, 0x80, 0x0 ;  /* 0x000000000000781c */ /* 0x000fe40003f0f008 */
[C---:B----4-:R-:W-:Y:S01]  /*efe0*/  HMMA.16816.F32 R4, R164.reuse, R168, R4 ;  /* 0x000000a8a404723c */ /* 0x050fe20000001804 */
[----:B------:R4:W-:Y:S05]  /*eff0*/  LDGSTS.E.BYPASS.LTC128B.128 [R219+0xb080], [R2.64], !P2 ;  /* 0x0b08000002db7fae */ /* 0x0009ea000d101d52 */
[----:B------:R-:W-:Y:S02]  /*f000*/  LDSM.16.M88.4 R176, [R209+0x10080] ;  /* 0x01008000d1b0783b */ /* 0x000fe40000000200 */
[C---:B------:R-:W-:Y:S03]  /*f010*/  HMMA.16816.F32 R8, R164.reuse, R170, R8 ;  /* 0x000000aaa408723c */ /* 0x040fe60000001808 */
[----:B------:R-:W1:Y:S05]  /*f020*/  LDSM.16.M88.4 R180, [R208+0xc080] ;  /* 0x00c08000d0b4783b */ /* 0x000e6a0000000200 */
[C---:B-----5:R-:W-:Y:S01]  /*f030*/  HMMA.16816.F32 R12, R164.reuse, R172, R12 ;  /* 0x000000aca40c723c */ /* 0x060fe2000000180c */
[----:B------:R-:W5:Y:S05]  /*f040*/  LDSM.16.M88.4 R152, [R208+0xc880] ;  /* 0x00c88000d098783b */ /* 0x000f6a0000000200 */
[----:B------:R-:W0:Y:S02]  /*f050*/  LDGDEPBAR ;  /* 0x00000000000079af */ /* 0x000e240000000000 */
[----:B------:R-:W-:Y:S03]  /*f060*/  HMMA.16816.F32 R16, R164, R174, R16 ;  /* 0x000000aea410723c */ /* 0x000fe60000001810 */
[----:B------:R-:W-:Y:S05]  /*f070*/  LDSM.16.M88.4 R156, [R207+0x10080] ;  /* 0x01008000cf9c783b */ /* 0x000fea0000000200 */
[----:B------:R-:W2:Y:S05]  /*f080*/  LDSM.16.M88.4 R160, [R202] ;  /* 0x00000000caa0783b */ /* 0x000eaa0000000200 */
[----:B------:R-:W2:Y:S05]  /*f090*/  LDSM.16.M88.4 R164, [R202+0x800] ;  /* 0x00080000caa4783b */ /* 0x000eaa0000000200 */
[----:B------:R-:W-:Y:S05]  /*f0a0*/  LDSM.16.M88.4 R168, [R214+0x14080] ;  /* 0x01408000d6a8783b */ /* 0x000fea0000000200 */
[----:B------:R-:W3:Y:S01]  /*f0b0*/  LDSM.16.M88.4 R172, [R213+0xd080] ;  /* 0x00d08000d5ac783b */ /* 0x000ee20000000200 */
[C---:B-1----:R-:W-:Y:S08]  /*f0c0*/  HMMA.16816.F32 R4, R176.reuse, R180, R4 ;  /* 0x000000b4b004723c */ /* 0x042ff00000001804 */
[C---:B------:R-:W-:Y:S01]  /*f0d0*/  HMMA.16816.F32 R8, R176.reuse, R182, R8 ;  /* 0x000000b6b008723c */ /* 0x040fe20000001808 */
[----:B------:R-:W-:Y:S07]  /*f0e0*/  LDSM.16.M88.4 R180, [R201] ;  /* 0x00000000c9b4783b */ /* 0x000fee0000000200 */
[C---:B-----5:R-:W-:Y:S08]  /*f0f0*/  HMMA.16816.F32 R12, R176.reuse, R152, R12 ;  /* 0x00000098b00c723c */ /* 0x060ff0000000180c */
[----:B------:R-:W-:Y:S01]  /*f100*/  HMMA.16816.F32 R16, R176, R154, R16 ;  /* 0x0000009ab010723c */ /* 0x000fe20000001810 */
[----:B------:R-:W1:Y:S05]  /*f110*/  LDSM.16.M88.4 R152, [R213+0xd880] ;  /* 0x00d88000d598783b */ /* 0x000e6a0000000200 */
[----:B------:R-:W5:Y:S02]  /*f120*/  LDSM.16.M88.4 R176, [R210+0x14080] ;  /* 0x01408000d2b0783b */ /* 0x000f640000000200 */
[C---:B--2---:R-:W-:Y:S08]  /*f130*/  HMMA.16816.F32 R4, R156.reuse, R160, R4 ;  /* 0x000000a09c04723c */ /* 0x044ff00000001804 */
[C---:B------:R-:W-:Y:S01]  /*f140*/  HMMA.16816.F32 R8, R156.reuse, R162, R8 ;  /* 0x000000a29c08723c */ /* 0x040fe20000001808 */
[----:B------:R-:W-:Y:S07]  /*f150*/  LDSM.16.M88.4 R160, [R209+0x14080] ;  /* 0x01408000d1a0783b */ /* 0x000fee0000000200 */
[C---:B------:R-:W-:Y:S08]  /*f160*/  HMMA.16816.F32 R12, R156.reuse, R164, R12 ;  /* 0x000000a49c0c723c */ /* 0x040ff0000000180c */
[----:B------:R-:W-:Y:S01]  /*f170*/  HMMA.16816.F32 R16, R156, R166, R16 ;  /* 0x000000a69c10723c */ /* 0x000fe20000001810 */
[----:B------:R-:W2:Y:S05]  /*f180*/  LDSM.16.M88.4 R156, [R200] ;  /* 0x00000000c89c783b */ /* 0x000eaa0000000200 */
[----:B------:R-:W2:Y:S02]  /*f190*/  LDSM.16.M88.4 R164, [R208+0xd080] ;  /* 0x00d08000d0a4783b */ /* 0x000ea40000000200 */
[C---:B---3--:R-:W-:Y:S08]  /*f1a0*/  HMMA.16816.F32 R4, R168.reuse, R172, R4 ;  /* 0x000000aca804723c */ /* 0x048ff00000001804 */
[C---:B------:R-:W-:Y:S01]  /*f1b0*/  HMMA.16816.F32 R8, R168.reuse, R174, R8 ;  /* 0x000000aea808723c */ /* 0x040fe20000001808 */
[----:B------:R-:W-:Y:S07]  /*f1c0*/  LDSM.16.M88.4 R172, [R202+0x1000] ;  /* 0x00100000caac783b */ /* 0x000fee0000000200 */
[C---:B-1----:R-:W-:Y:S08]  /*f1d0*/  HMMA.16816.F32 R12, R168.reuse, R152, R12 ;  /* 0x00000098a80c723c */ /* 0x042ff0000000180c */
[----:B------:R-:W-:Y:S01]  /*f1e0*/  HMMA.16816.F32 R16, R168, R154, R16 ;  /* 0x0000009aa810723c */ /* 0x000fe20000001810 */
[----:B------:R-:W1:Y:S05]  /*f1f0*/  LDSM.16.M88.4 R152, [R208+0xd880] ;  /* 0x00d88000d098783b */ /* 0x000e6a0000000200 */
[----:B------:R-:W3:Y:S02]  /*f200*/  LDSM.16.M88.4 R168, [R207+0x14080] ;  /* 0x01408000cfa8783b */ /* 0x000ee40000000200 */
[C---:B-----5:R-:W-:Y:S08]  /*f210*/  HMMA.16816.F32 R4, R176.reuse, R180, R4 ;  /* 0x000000b4b004723c */ /* 0x060ff00000001804 */
[C---:B------:R-:W-:Y:S01]  /*f220*/  HMMA.16816.F32 R8, R176.reuse, R182, R8 ;  /* 0x000000b6b008723c */ /* 0x040fe20000001808 */
[----:B------:R-:W-:Y:S07]  /*f230*/  LDSM.16.M88.4 R180, [R213+0xe080] ;  /* 0x00e08000d5b4783b */ /* 0x000fee0000000200 */
[C---:B--2---:R-:W-:Y:S08]  /*f240*/  HMMA.16816.F32 R12, R176.reuse, R156, R12 ;  /* 0x0000009cb00c723c */ /* 0x044ff0000000180c */
[----:B------:R-:W-:Y:S01]  /*f250*/  HMMA.16816.F32 R16, R176, R158, R16 ;  /* 0x0000009eb010723c */ /* 0x000fe20000001810 */
[----:B------:R-:W2:Y:S05]  /*f260*/  LDSM.16.M88.4 R156, [R202+0x1800] ;  /* 0x00180000ca9c783b */ /* 0x000eaa0000000200 */
[----:B------:R-:W5:Y:S02]  /*f270*/  LDSM.16.M88.4 R176, [R214+0x18080] ;  /* 0x01808000d6b0783b */ /* 0x000f640000000200 */
[C---:B------:R-:W-:Y:S08]  /*f280*/  HMMA.16816.F32 R4, R160.reuse, R164, R4 ;  /* 0x000000a4a004723c */ /* 0x040ff00000001804 */
[C---:B------:R-:W-:Y:S01]  /*f290*/  HMMA.16816.F32 R8, R160.reuse, R166, R8 ;  /* 0x000000a6a008723c */ /* 0x040fe20000001808 */
[----:B------:R-:W-:Y:S07]  /*f2a0*/  LDSM.16.M88.4 R164, [R199] ;  /* 0x00000000c7a4783b */ /* 0x000fee0000000200 */
[C---:B-1----:R-:W-:Y:S08]  /*f2b0*/  HMMA.16816.F32 R12, R160.reuse, R152, R12 ;  /* 0x00000098a00c723c */ /* 0x042ff0000000180c */
[----:B------:R-:W-:Y:S01]  /*f2c0*/  HMMA.16816.F32 R16, R160, R154, R16 ;  /* 0x0000009aa010723c */ /* 0x000fe20000001810 */
[----:B------:R-:W1:Y:S05]  /*f2d0*/  LDSM.16.M88.4 R152, [R213+0xe880] ;  /* 0x00e88000d598783b */ /* 0x000e6a0000000200 */
[----:B------:R-:W1:Y:S02]  /*f2e0*/  LDSM.16.M88.4 R160, [R210+0x18080] ;  /* 0x01808000d2a0783b */ /* 0x000e640000000200 */
[C---:B---3--:R-:W-:Y:S08]  /*f2f0*/  HMMA.16816.F32 R4, R168.reuse, R172, R4 ;  /* 0x000000aca804723c */ /* 0x048ff00000001804 */
[C---:B------:R-:W-:Y:S01]  /*f300*/  HMMA.16816.F32 R8, R168.reuse, R174, R8 ;  /* 0x000000aea808723c */ /* 0x040fe20000001808 */
[----:B------:R-:W-:Y:S07]  /*f310*/  LDSM.16.M88.4 R172, [R208+0xe080] ;  /* 0x00e08000d0ac783b */ /* 0x000fee0000000200 */
[C---:B--2---:R-:W-:Y:S08]  /*f320*/  HMMA.16816.F32 R12, R168.reuse, R156, R12 ;  /* 0x0000009ca80c723c */ /* 0x044ff0000000180c */
[----:B------:R-:W-:Y:S01]  /*f330*/  HMMA.16816.F32 R16, R168, R158, R16 ;  /* 0x0000009ea810723c */ /* 0x000fe20000001810 */
[----:B------:R-:W2:Y:S05]  /*f340*/  LDSM.16.M88.4 R156, [R198] ;  /* 0x00000000c69c783b */ /* 0x000eaa0000000200 */
[----:B------:R-:W3:Y:S02]  /*f350*/  LDSM.16.M88.4 R168, [R209+0x18080] ;  /* 0x01808000d1a8783b */ /* 0x000ee40000000200 */
[C---:B-----5:R-:W-:Y:S08]  /*f360*/  HMMA.16816.F32 R4, R176.reuse, R180, R4 ;  /* 0x000000b4b004723c */ /* 0x060ff00000001804 */
[C---:B------:R-:W-:Y:S01]  /*f370*/  HMMA.16816.F32 R8, R176.reuse, R182, R8 ;  /* 0x000000b6b008723c */ /* 0x040fe20000001808 */
[----:B------:R-:W-:Y:S07]  /*f380*/  LDSM.16.M88.4 R180, [R202+0x2000] ;  /* 0x00200000cab4783b */ /* 0x000fee0000000200 */
[C---:B-1----:R-:W-:Y:S08]  /*f390*/  HMMA.16816.F32 R12, R176.reuse, R152, R12 ;  /* 0x00000098b00c723c */ /* 0x042ff0000000180c */
[----:B------:R-:W-:Y:S01]  /*f3a0*/  HMMA.16816.F32 R16, R176, R154, R16 ;  /* 0x0000009ab010723c */ /* 0x000fe20000001810 */
[----:B------:R-:W1:Y:S05]  /*f3b0*/  LDSM.16.M88.4 R152, [R208+0xe880] ;  /* 0x00e88000d098783b */ /* 0x000e6a0000000200 */
[----:B------:R-:W5:Y:S02]  /*f3c0*/  LDSM.16.M88.4 R176, [R207+0x18080] ;  /* 0x01808000cfb0783b */ /* 0x000f640000000200 */
[C---:B------:R-:W-:Y:S08]  /*f3d0*/  HMMA.16816.F32 R4, R160.reuse, R164, R4 ;  /* 0x000000a4a004723c */ /* 0x040ff00000001804 */
[C---:B------:R-:W-:Y:S01]  /*f3e0*/  HMMA.16816.F32 R8, R160.reuse, R166, R8 ;  /* 0x000000a6a008723c */ /* 0x040fe20000001808 */
[----:B------:R-:W-:Y:S07]  /*f3f0*/  LDSM.16.M88.4 R164, [R213+0xf080] ;  /* 0x00f08000d5a4783b */ /* 0x000fee0000000200 */
[C---:B--2---:R-:W-:Y:S08]  /*f400*/  HMMA.16816.F32 R12, R160.reuse, R156, R12 ;  /* 0x0000009ca00c723c */ /* 0x044ff0000000180c */
[----:B------:R-:W-:Y:S01]  /*f410*/  HMMA.16816.F32 R16, R160, R158, R16 ;  /* 0x0000009ea010723c */ /* 0x000fe20000001810 */
[----:B------:R-:W2:Y:S05]  /*f420*/  LDSM.16.M88.4 R156, [R202+0x2800] ;  /* 0x00280000ca9c783b */ /* 0x000eaa0000000200 */
[----:B------:R-:W2:Y:S02]  /*f430*/  LDSM.16.M88.4 R160, [R214+0x1c080] ;  /* 0x01c08000d6a0783b */ /* 0x000ea40000000200 */
[C---:B---3--:R-:W-:Y:S08]  /*f440*/  HMMA.16816.F32 R4, R168.reuse, R172, R4 ;  /* 0x000000aca804723c */ /* 0x048ff00000001804 */
[C---:B------:R-:W-:Y:S01]  /*f450*/  HMMA.16816.F32 R8, R168.reuse, R174, R8 ;  /* 0x000000aea808723c */ /* 0x040fe20000001808 */
[----:B------:R-:W-:Y:S07]  /*f460*/  LDSM.16.M88.4 R172, [R197] ;  /* 0x00000000c5ac783b */ /* 0x000fee0000000200 */
        /* <DEDUP_REMOVED lines=9> */
[----:B------:R-:W2:Y:S05]  /*f500*/  LDSM.16.M88.4 R156, [R196] ;  /* 0x00000000c49c783b */ /* 0x000eaa0000000200 */
[----:B------:R-:W5:Y:S02]  /*f510*/  LDSM.16.M88.4 R176, [R209+0x1c080] ;  /* 0x01c08000d1b0783b */ /* 0x000f640000000200 */
[C---:B------:R-:W-:Y:S08]  /*f520*/  HMMA.16816.F32 R4, R160.reuse, R164, R4 ;  /* 0x000000a4a004723c */ /* 0x040ff00000001804 */
[C---:B------:R-:W-:Y:S01]  /*f530*/  HMMA.16816.F32 R8, R160.reuse, R166, R8 ;  /* 0x000000a6a008723c */ /* 0x040fe20000001808 */
[----:B------:R-:W-:Y:S07]  /*f540*/  LDSM.16.M88.4 R164, [R202+0x3000] ;  /* 0x00300000caa4783b */ /* 0x000fee0000000200 */
[C---:B-1----:R-:W-:Y:S08]  /*f550*/  HMMA.16816.F32 R12, R160.reuse, R152, R12 ;  /* 0x00000098a00c723c */ /* 0x042ff0000000180c */
[----:B------:R-:W-:Y:S01]  /*f560*/  HMMA.16816.F32 R16, R160, R154, R16 ;  /* 0x0000009aa010723c */ /* 0x000fe20000001810 */
[----:B------:R-:W1:Y:S05]  /*f570*/  LDSM.16.M88.4 R152, [R208+0xf880] ;  /* 0x00f88000d098783b */ /* 0x000e6a0000000200 */
[----:B------:R-:W1:Y:S02]  /*f580*/  LDSM.16.M88.4 R160, [R207+0x1c080] ;  /* 0x01c08000cfa0783b */ /* 0x000e640000000200 */
[C---:B---3--:R-:W-:Y:S08]  /*f590*/  HMMA.16816.F32 R4, R168.reuse, R172, R4 ;  /* 0x000000aca804723c */ /* 0x048ff00000001804 */
[C---:B------:R-:W-:Y:S08]  /*f5a0*/  HMMA.16816.F32 R8, R168.reuse, R174, R8 ;  /* 0x000000aea808723c */ /* 0x040ff00000001808 */
[C---:B--2---:R-:W-:Y:S08]  /*f5b0*/  HMMA.16816.F32 R12, R168.reuse, R156, R12 ;  /* 0x0000009ca80c723c */ /* 0x044ff0000000180c */
[----:B------:R-:W-:Y:S08]  /*f5c0*/  HMMA.16816.F32 R16, R168, R158, R16 ;  /* 0x0000009ea810723c */ /* 0x000ff00000001810 */
[C---:B-----5:R-:W-:Y:S08]  /*f5d0*/  HMMA.16816.F32 R4, R176.reuse, R180, R4 ;  /* 0x000000b4b004723c */ /* 0x060ff00000001804 */
[C---:B------:R-:W-:Y:S08]  /*f5e0*/  HMMA.16816.F32 R8, R176.reuse, R182, R8 ;  /* 0x000000b6b008723c */ /* 0x040ff00000001808 */
[C---:B-1----:R-:W-:Y:S08]  /*f5f0*/  HMMA.16816.F32 R12, R176.reuse, R152, R12 ;  /* 0x00000098b00c723c */ /* 0x042ff0000000180c */
[----:B------:R-:W-:Y:S01]  /*f600*/  HMMA.16816.F32 R16, R176, R154, R16 ;  /* 0x0000009ab010723c */ /* 0x000fe20000001810 */
[----:B------:R-:W1:Y:S01]  /*f610*/  LDSM.16.M88.4 R152, [R202+0x3800] ;  /* 0x00380000ca98783b */ /* 0x000e620000000200 */
[----:B------:R-:W-:Y:S04]  /*f620*/  DEPBAR.LE SB0, 0x0 ;  /* 0x000080000000791a */ /* 0x000fe80000000000 */
[----:B------:R-:W-:Y:S02]  /*f630*/  BAR.SYNC.DEFER_BLOCKING 0x0 ;  /* 0x0000000000007b1d */ /* 0x000fe40000010000 */
[C---:B------:R-:W-:Y:S08]  /*f640*/  HMMA.16816.F32 R4, R160.reuse, R164, R4 ;  /* 0x000000a4a004723c */ /* 0x040ff00000001804 */
[C---:B------:R-:W-:Y:S11]  /*f650*/  HMMA.16816.F32 R8, R160.reuse, R166, R8 ;  /* 0x000000a6a008723c */ /* 0x040ff60000001808 */
[----:B------:R-:W-:Y:S05]  /*f660*/  @!UPT UIADD3 URZ, URZ, URZ, URZ ;  /* 0x0000003f3f3ff290 */ /* 0x000fea000fffe03f */
[----:B------:R-:W-:Y:S02]  /*f670*/  FMUL.FTZ R190, R4, c[0x0][0x320] ;  /* 0x0000c80004be7a20 */ /* 0x000fe40000410000 */
[----:B------:R-:W-:Y:S02]  /*f680*/  FMUL.FTZ R192, R5, c[0x0][0x320] ;  /* 0x0000c80005c07a20 */ /* 0x000fe40000410000 */
[----:B------:R-:W-:Y:S02]  /*f690*/  FMUL.FTZ R193, R6, c[0x0][0x320] ;  /* 0x0000c80006c17a20 */ /* 0x000fe40000410000 */
[----:B------:R-:W2:Y:S01]  /*f6a0*/  MUFU.TANH R190, R190 ;  /* 0x000000be00be7308 */ /* 0x000ea20000002400 */
[----:B------:R-:W-:Y:S01]  /*f6b0*/  FMUL.FTZ R191, R7, c[0x0][0x320] ;  /* 0x0000c80007bf7a20 */ /* 0x000fe20000410000 */
[C---:B-1----:R-:W-:Y:S03]  /*f6c0*/  HMMA.16816.F32 R12, R160.reuse, R152, R12 ;  /* 0x00000098a00c723c */ /* 0x042fe6000000180c */
[----:B------:R-:W-:Y:S02]  /*f6d0*/  FMUL.FTZ R228, R8, c[0x0][0x320] ;  /* 0x0000c80008e47a20 */ /* 0x000fe40000410000 */
[----:B------:R-:W-:Y:S03]  /*f6e0*/  FMUL.FTZ R194, R9, c[0x0][0x320] ;  /* 0x0000c80009c27a20 */ /* 0x000fe60000410000 */
[----:B------:R-:W1:Y:S01]  /*f6f0*/  MUFU.TANH R192, R192 ;  /* 0x000000c000c07308 */ /* 0x000e620000002400 */
[----:B------:R-:W-:Y:S03]  /*f700*/  HMMA.16816.F32 R16, R160, R154, R16 ;  /* 0x0000009aa010723c */ /* 0x000fe60000001810 */
[----:B------:R-:W-:Y:S02]  /*f710*/  FMUL.FTZ R233, R10, c[0x0][0x320] ;  /* 0x0000c8000ae97a20 */ /* 0x000fe40000410000 */
[----:B------:R-:W-:Y:S04]  /*f720*/  FMUL.FTZ R195, R11, c[0x0][0x320] ;  /* 0x0000c8000bc37a20 */ /* 0x000fe80000410000 */
[----:B------:R-:W3:Y:S06]  /*f730*/  MUFU.TANH R193, R193 ;  /* 0x000000c100c17308 */ /* 0x000eec0000002400 */
[----:B------:R-:W-:Y:S02]  /*f740*/  FMUL.FTZ R188, R12, c[0x0][0x320] ;  /* 0x0000c8000cbc7a20 */ /* 0x000fe40000410000 */
[----:B------:R-:W-:Y:S02]  /*f750*/  FMUL.FTZ R186, R13, c[0x0][0x320] ;  /* 0x0000c8000dba7a20 */ /* 0x000fe40000410000 */
[----:B------:R-:W1:Y:S01]  /*f760*/  MUFU.TANH R191, R191 ;  /* 0x000000bf00bf7308 */ /* 0x000e620000002400 */
[----:B------:R-:W-:Y:S02]  /*f770*/  FMUL.FTZ R189, R14, c[0x0][0x320] ;  /* 0x0000c8000ebd7a20 */ /* 0x000fe40000410000 */
[----:B------:R-:W-:Y:S02]  /*f780*/  FMUL.FTZ R187, R15, c[0x0][0x320] ;  /* 0x0000c8000fbb7a20 */ /* 0x000fe40000410000 */
[----:B------:R-:W-:Y:S02]  /*f790*/  FMUL.FTZ R185, R16, c[0x0][0x320] ;  /* 0x0000c80010b97a20 */ /* 0x000fe40000410000 */
[----:B------:R-:W-:Y:S02]  /*f7a0*/  FMUL.FTZ R184, R17, c[0x0][0x320] ;  /* 0x0000c80011b87a20 */ /* 0x000fe40000410000 */
[----:B------:R-:W-:Y:S01]  /*f7b0*/  FMUL.FTZ R151, R18, c[0x0][0x320] ;  /* 0x0000c80012977a20 */ /* 0x000fe20000410000 */
[----:B------:R-:W1:Y:S01]  /*f7c0*/  MUFU.TANH R228, R228 ;  /* 0x000000e400e47308 */ /* 0x000e620000002400 */
[----:B------:R-:W-:Y:S09]  /*f7d0*/  FMUL.FTZ R19, R19, c[0x0][0x320] ;  /* 0x0000c80013137a20 */ /* 0x000ff20000410000 */
        /* <DEDUP_REMOVED lines=12> */
.L_x_143:
[----:B-1----:R-:W-:Y:S01]  /*f8a0*/  FMNMX.FTZ R3, R190, R149, !PT ;  /* 0x00000095be037209 */ /* 0x002fe20007810000 */
[----:B------:R-:W-:Y:S01]  /*f8b0*/  LDSM.16.MT88.4 R12, [R211+0x8080] ;  /* 0x00808000d30c783b */ /* 0x000fe20000004200 */
[----:B------:R-:W-:Y:S02]  /*f8c0*/  FMNMX.FTZ R2, R193, R0, !PT ;  /* 0x00000000c1027209 */ /* 0x000fe40007810000 */
[----:B------:R-:W-:Y:S02]  /*f8d0*/  FMNMX.FTZ R3, R192, R3, !PT ;  /* 0x00000003c0037209 */ /* 0x000fe40007810000 */
[----:B------:R-:W-:Y:S02]  /*f8e0*/  FMNMX.FTZ R2, R191, R2, !PT ;  /* 0x00000002bf027209 */ /* 0x000fe40007810000 */
[----:B------:R-:W-:Y:S01]  /*f8f0*/  FMNMX.FTZ R3, R228, R3, !PT ;  /* 0x00000003e4037209 */ /* 0x000fe20007810000 */
        /* <DEDUP_REMOVED lines=11> */
[----:B------:R-:W-:Y:S01]  /*f9b0*/  ISETP.LT.AND P0, PT, RZ, UR10, PT ;  /* 0x0000000aff007c0c */ /* 0x000fe2000bf01270 */
[----:B------:R-:W-:Y:S01]  /*f9c0*/  UIADD3 UR10, UR10, -0x1, URZ ;  /* 0xffffffff0a0a7890 */ /* 0x000fe2000fffe03f */
[----:B------:R-:W-:Y:S02]  /*f9d0*/  FMNMX.FTZ R5, R184, R3, !PT ;  /* 0x00000003b8057209 */ /* 0x000fe40007810000 */
[----:B------:R-:W-:Y:S03]  /*f9e0*/  FMNMX.FTZ R3, R151, R2, !PT ;  /* 0x0000000297037209 */ /* 0x000fe60007810000 */
[----:B------:R-:W1:Y:S01]  /*f9f0*/  SHFL.BFLY PT, R6, R5, 0x2, 0x1f ;  /* 0x0c401f0005067f89 */ /* 0x000e6200000e0000 */
[----:B------:R-:W-:Y:S07]  /*fa00*/  FMNMX.FTZ R7, R150, R3, !PT ;  /* 0x0000000396077209 */ /* 0x000fee0007810000 */
[----:B------:R-:W2:Y:S08]  /*fa10*/  SHFL.BFLY PT, R2, R7, 0x2, 0x1f ;  /* 0x0c401f0007027f89 */ /* 0x000eb000000e0000 */
[----:B------:R-:W-:Y:S08]  /*fa20*/  LDSM.16.MT88.4 R168, [R206+0x9880] ;  /* 0x00988000cea8783b */ /* 0x000ff00000004200 */
[----:B------:R-:W-:Y:S08]  /*fa30*/  LDSM.16.MT88.4 R172, [R204+0x9880] ;  /* 0x00988000ccac783b */ /* 0x000ff00000004200 */
[----:B------:R-:W-:Y:S08]  /*fa40*/  LDSM.16.MT88.4 R176, [R211+0xa880] ;  /* 0x00a88000d3b0783b */ /* 0x000ff00000004200 */
[----:B------:R-:W-:Y:S08]  /*fa50*/  LDSM.16.MT88.4 R180, [R206+0xa880] ;  /* 0x00a88000ceb4783b */ /* 0x000ff00000004200 */
[----:B------:R-:W0:Y:S01]  /*fa60*/  LDGDEPBAR ;  /* 0x00000000000079af */ /* 0x000e220000000000 */
[----:B-1----:R-:W-:Y:S02]  /*fa70*/  FMNMX.FTZ R9, R5, R6, !PT ;  /* 0x0000000605097209 */ /* 0x002fe40007810000 */
[----:B--2---:R-:W-:Y:S05]  /*fa80*/  FMNMX.FTZ R4, R7, R2, !PT ;  /* 0x0000000207047209 */ /* 0x004fea0007810000 */
[----:B------:R-:W1:Y:S08]  /*fa90*/  SHFL.BFLY PT, R148, R9, 0x1, 0x1f ;  /* 0x0c201f0009947f89 */ /* 0x000e7000000e0000 */
[----:B------:R-:W2:Y:S01]  /*faa0*/  SHFL.BFLY PT, R3, R4, 0x1, 0x1f ;  /* 0x0c201f0004037f89 */ /* 0x000ea200000e0000 */
[----:B-1----:R-:W-:Y:S05]  /*fab0*/  FMNMX.FTZ R148, R9, R148, !PT ;  /* 0x0000009409947209 */ /* 0x002fea0007810000 */
[C---:B------:R-:W-:Y:S02]  /*fac0*/  FMUL.FTZ R161, R148.reuse, c[0x0][0x2d0] ;  /* 0x0000b40094a17a20 */ /* 0x040fe40000410000 */
[----:B------:R-:W-:Y:S01]  /*fad0*/  FADD.FTZ R2, -R148, R149 ;  /* 0x0000009594027221 */ /* 0x000fe20000010100 */
[----:B--2---:R-:W-:Y:S01]  /*fae0*/  FMNMX.FTZ R3, R3, R4, !PT ;  /* 0x0000000403037209 */ /* 0x004fe20007810000 */
[--C-:B------:R-:W-:Y:S01]  /*faf0*/  FFMA.FTZ R239, R190, c[0x0][0x2d0], -R161.reuse ;  /* 0x0000b400beef7a23 */ /* 0x100fe200000108a1 */
[----:B------:R-:W-:Y:S01]  /*fb00*/  MOV R149, R148 ;  /* 0x0000009400957202 */ /* 0x000fe20000000f00 */
[--C-:B------:R-:W-:Y:S02]  /*fb10*/  FFMA.FTZ R234, R192, c[0x0][0x2d0], -R161.reuse ;  /* 0x0000b400c0ea7a23 */ /* 0x100fe400000108a1 */
[C---:B------:R-:W-:Y:S02]  /*fb20*/  FMUL.FTZ R160, R3.reuse, c[0x0][0x2d0] ;  /* 0x0000b40003a07a20 */ /* 0x040fe40000410000 */
[----:B------:R-:W-:Y:S01]  /*fb30*/  FADD.FTZ R5, -R3, R0 ;  /* 0x0000000003057221 */ /* 0x000fe20000010100 */
[----:B------:R-:W-:Y:S01]  /*fb40*/  MUFU.EX2 R239, R239 ;  /* 0x000000ef00ef7308 */ /* 0x000fe20000000800 */
[--C-:B------:R-:W-:Y:S02]  /*fb50*/  FFMA.FTZ R232, R194, c[0x0][0x2d0], -R161.reuse ;  /* 0x0000b400c2e87a23 */ /* 0x100fe400000108a1 */
[--C-:B------:R-:W-:Y:S02]  /*fb60*/  FFMA.FTZ R235, R193, c[0x0][0x2d0], -R160.reuse ;  /* 0x0000b400c1eb7a23 */ /* 0x100fe400000108a0 */
[--C-:B------:R-:W-:Y:S02]  /*fb70*/  FFMA.FTZ R230, R191, c[0x0][0x2d0], -R160.reuse ;  /* 0x0000b400bfe67a23 */ /* 0x100fe400000108a0 */
[--C-:B------:R-:W-:Y:S02]  /*fb80*/  FFMA.FTZ R237, R228, c[0x0][0x2d0], -R161.reuse ;  /* 0x0000b400e4ed7a23 */ /* 0x100fe400000108a1 */
[--C-:B------:R-:W-:Y:S01]  /*fb90*/  FFMA.FTZ R228, R195, c[0x0][0x2d0], -R160.reuse ;  /* 0x0000b400c3e47a23 */ /* 0x100fe200000108a0 */
[----:B------:R-:W-:Y:S01]  /*fba0*/  MUFU.EX2 R234, R234 ;  /* 0x000000ea00ea7308 */ /* 0x000fe20000000800 */
[--C-:B------:R-:W-:Y:S01]  /*fbb0*/  FFMA.FTZ R233, R233, c[0x0][0x2d0], -R160.reuse ;  /* 0x0000b400e9e97a23 */ /* 0x100fe200000108a0 */
[----:B------:R-:W-:Y:S01]  /*fbc0*/  LDSM.16.MT88.4 R192, [R206+0xb880] ;  /* 0x00b88000cec0783b */ /* 0x000fe20000004200 */
[----:B------:R-:W-:Y:S02]  /*fbd0*/  FMUL.FTZ R0, R5, c[0x0][0x2d0] ;  /* 0x0000b40005007a20 */ /* 0x000fe40000410000 */
[----:B------:R-:W-:Y:S02]  /*fbe0*/  FMUL.FTZ R6, R2, c[0x0][0x2d0] ;  /* 0x0000b40002067a20 */ /* 0x000fe40000410000 */
[--C-:B------:R-:W-:Y:S02]  /*fbf0*/  FFMA.FTZ R236, R188, c[0x0][0x2d0], -R161.reuse ;  /* 0x0000b400bcec7a23 */ /* 0x100fe400000108a1 */
[--C-:B------:R-:W-:Y:S01]  /*fc00*/  FFMA.FTZ R241, R186, c[0x0][0x2d0], -R161.reuse ;  /* 0x0000b400baf17a23 */ /* 0x100fe200000108a1 */
[----:B------:R-:W1:Y:S01]  /*fc10*/  MUFU.EX2 R2, R6 ;  /* 0x0000000600027308 */ /* 0x000e620000000800 */
[--C-:B------:R-:W-:Y:S02]  /*fc20*/  FFMA.FTZ R238, R189, c[0x0][0x2d0], -R160.reuse ;  /* 0x0000b400bdee7a23 */ /* 0x100fe400000108a0 */
[----:B------:R-:W-:Y:S01]  /*fc30*/  LDSM.16.MT88.4 R188, [R211+0xb880] ;  /* 0x00b88000d3bc783b */ /* 0x000fe20000004200 */
[--C-:B------:R-:W-:Y:S02]  /*fc40*/  FFMA.FTZ R243, R187, c[0x0][0x2d0], -R160.reuse ;  /* 0x0000b400bbf37a23 */ /* 0x100fe400000108a0 */
[--C-:B------:R-:W-:Y:S02]  /*fc50*/  FFMA.FTZ R240, R185, c[0x0][0x2d0], -R161.reuse ;  /* 0x0000b400b9f07a23 */ /* 0x100fe400000108a1 */
[----:B------:R-:W-:Y:S02]  /*fc60*/  FFMA.FTZ R161, R184, c[0x0][0x2d0], -R161 ;  /* 0x0000b400b8a17a23 */ /* 0x000fe400000108a1 */
[----:B------:R-:W2:Y:S01]  /*fc70*/  MUFU.EX2 R0, R0 ;  /* 0x0000000000007308 */ /* 0x000ea20000000800 */
[----:B------:R-:W-:Y:S01]  /*fc80*/  LDSM.16.MT88.4 R184, [R204+0xa880] ;  /* 0x00a88000ccb8783b */ /* 0x000fe20000004200 */
[--C-:B------:R-:W-:Y:S02]  /*fc90*/  FFMA.FTZ R151, R151, c[0x0][0x2d0], -R160.reuse ;  /* 0x0000b40097977a23 */ /* 0x100fe400000108a0 */
[----:B------:R-:W-:Y:S06]  /*fca0*/  FFMA.FTZ R160, R150, c[0x0][0x2d0], -R160 ;  /* 0x0000b40096a07a23 */ /* 0x000fec00000108a0 */
[----:B------:R-:W-:Y:S01]  /*fcb0*/  MUFU.EX2 R237, R237 ;  /* 0x000000ed00ed7308 */ /* 0x000fe20000000800 */
[----:B-1----:R-:W-:Y:S01]  /*fcc0*/  FMUL.FTZ R4, R2, R144 ;  /* 0x0000009002047220 */ /* 0x002fe20000410000 */
[----:B------:R-:W-:Y:S01]  /*fcd0*/  F2FP.PACK_AB R144, R234, R239 ;  /* 0x000000efea90723e */ /* 0x000fe200000000ff */
[C---:B------:R-:W-:Y:S02]  /*fce0*/  FMUL.FTZ R5, R2.reuse, R145 ;  /* 0x0000009102057220 */ /* 0x040fe40000410000 */
[C---:B------:R-:W-:Y:S05]  /*fcf0*/  FMUL.FTZ R8, R2.reuse, R140 ;  /* 0x0000008c02087220 */ /* 0x040fea0000410000 */
[----:B------:R-:W1:Y:S01]  /*fd00*/  MUFU.EX2 R232, R232 ;  /* 0x000000e800e87308 */ /* 0x000e620000000800 */
[C---:B------:R-:W-:Y:S02]  /*fd10*/  FMUL.FTZ R9, R2.reuse, R141 ;  /* 0x0000008d02097220 */ /* 0x040fe40000410000 */
[----:B------:R-:W-:Y:S02]  /*fd20*/  FMUL.FTZ R16, R2, R132 ;  /* 0x0000008402107220 */ /* 0x000fe40000410000 */
[C---:B--2---:R-:W-:Y:S02]  /*fd30*/  FMUL.FTZ R6, R0.reuse, R146 ;  /* 0x0000009200067220 */ /* 0x044fe40000410000 */
[C---:B------:R-:W-:Y:S02]  /*fd40*/  FMUL.FTZ R7, R0.reuse, R147 ;  /* 0x0000009300077220 */ /* 0x040fe40000410000 */
[C---:B------:R-:W-:Y:S01]  /*fd50*/  FMUL.FTZ R10, R0.reuse, R142 ;  /* 0x0000008e000a7220 */ /* 0x040fe20000410000 */
[----:B------:R-:W-:Y:S01]  /*fd60*/  MUFU.EX2 R235, R235 ;  /* 0x000000eb00eb7308 */ /* 0x000fe20000000800 */
[----:B------:R-:W-:Y:S02]  /*fd70*/  FMUL.FTZ R11, R0, R143 ;  /* 0x0000008f000b7220 */ /* 0x000fe40000410000 */
[----:B------:R-:W-:Y:S01]  /*fd80*/  LDSM.16.MT88.4 R140, [R206+0x9080] ;  /* 0x00908000ce8c783b */ /* 0x000fe20000004200 */
[----:B------:R-:W-:Y:S02]  /*fd90*/  FMUL.FTZ R17, R2, R133 ;  /* 0x0000008502117220 */ /* 0x000fe40000410000 */
[C---:B------:R-:W-:Y:S02]  /*fda0*/  FMUL.FTZ R18, R0.reuse, R134 ;  /* 0x0000008600127220 */ /* 0x040fe40000410000 */
[----:B------:R-:W-:Y:S02]  /*fdb0*/  FMUL.FTZ R19, R0, R135 ;  /* 0x0000008700137220 */ /* 0x000fe40000410000 */
[----:B------:R-:W2:Y:S01]  /*fdc0*/  MUFU.EX2 R230, R230 ;  /* 0x000000e600e67308 */ /* 0x000ea20000000800 */
[----:B------:R-:W-:Y:S01]  /*fdd0*/  LDSM.16.MT88.4 R132, [R211+0x9080] ;  /* 0x00908000d384783b */ /* 0x000fe20000004200 */
[----:B------:R-:W-:Y:S01]  /*fde0*/  FMUL.FTZ R20, R2, R20 ;  /* 0x0000001402147220 */ /* 0x000fe20000410000 */
[----:B-1----:R-:W-:Y:S01]  /*fdf0*/  F2FP.PACK_AB R146, R232, R237 ;  /* 0x000000ede892723e */ /* 0x002fe200000000ff */
[----:B------:R-:W-:Y:S02]  /*fe00*/  FMUL.FTZ R21, R2, R21 ;  /* 0x0000001502157220 */ /* 0x000fe40000410000 */
[C---:B------:R-:W-:Y:S02]  /*fe10*/  FMUL.FTZ R22, R0.reuse, R22 ;  /* 0x0000001600167220 */ /* 0x040fe40000410000 */
[----:B------:R-:W-:Y:S02]  /*fe20*/  FMUL.FTZ R23, R0, R23 ;  /* 0x0000001700177220 */ /* 0x000fe40000410000 */
[----:B------:R-:W-:Y:S01]  /*fe30*/  MUFU.EX2 R233, R233 ;  /* 0x000000e900e97308 */ /* 0x000fe20000000800 */
[C---:B------:R-:W-:Y:S02]  /*fe40*/  FMUL.FTZ R24, R2.reuse, R24 ;  /* 0x0000001802187220 */ /* 0x040fe40000410000 */
[----:B------:R-:W-:Y:S02]  /*fe50*/  FMUL.FTZ R25, R2, R25 ;  /* 0x0000001902197220 */ /* 0x000fe40000410000 */
[C---:B------:R-:W-:Y:S02]  /*fe60*/  FMUL.FTZ R26, R0.reuse, R26 ;  /* 0x0000001a001a7220 */ /* 0x040fe40000410000 */
[----:B------:R-:W-:Y:S02]  /*fe70*/  FMUL.FTZ R27, R0, R27 ;  /* 0x0000001b001b7220 */ /* 0x000fe40000410000 */
[C---:B------:R-:W-:Y:S01]  /*fe80*/  FMUL.FTZ R28, R2.reuse, R28 ;  /* 0x0000001c021c7220 */ /* 0x040fe20000410000 */
[----:B------:R-:W1:Y:S01]  /*fe90*/  MUFU.EX2 R228, R228 ;  /* 0x000000e400e47308 */ /* 0x000e620000000800 */
[----:B------:R-:W-:Y:S02]  /*fea0*/  FMUL.FTZ R29, R2, R29 ;  /* 0x0000001d021d7220 */ /* 0x000fe40000410000 */
[----:B------:R-:W-:Y:S01]  /*feb0*/  FMUL.FTZ R30, R0, R30 ;  /* 0x0000001e001e7220 */ /* 0x000fe20000410000 */
[----:B--2---:R-:W-:Y:S01]  /*fec0*/  F2FP.PACK_AB R145, R230, R235 ;  /* 0x000000ebe691723e */ /* 0x004fe200000000ff */
[----:B------:R-:W-:Y:S02]  /*fed0*/  FMUL.FTZ R31, R0, R31 ;  /* 0x0000001f001f7220 */ /* 0x000fe40000410000 */
[C---:B------:R-:W-:Y:S02]  /*fee0*/  FMUL.FTZ R32, R2.reuse, R32 ;  /* 0x0000002002207220 */ /* 0x040fe40000410000 */
[----:B------:R-:W-:Y:S01]  /*fef0*/  FMUL.FTZ R33, R2, R33 ;  /* 0x0000002102217220 */ /* 0x000fe20000410000 */
[----:B------:R-:W-:Y:S01]  /*ff00*/  MUFU.EX2 R245, R161 ;  /* 0x000000a100f57308 */ /* 0x000fe20000000800 */
[C---:B------:R-:W-:Y:S02]  /*ff10*/  FMUL.FTZ R34, R0.reuse, R34 ;  /* 0x0000002200227220 */ /* 0x040fe40000410000 */
[----:B------:R-:W-:Y:S02]  /*ff20*/  FMUL.FTZ R35, R0, R35 ;  /* 0x0000002300237220 */ /* 0x000fe40000410000 */
[C---:B------:R-:W-:Y:S02]  /*ff30*/  FMUL.FTZ R36, R2.reuse, R36 ;  /* 0x0000002402247220 */ /* 0x040fe40000410000 */
[----:B------:R-:W-:Y:S02]  /*ff40*/  FMUL.FTZ R37, R2, R37 ;  /* 0x0000002502257220 */ /* 0x000fe40000410000 */
[C---:B------:R-:W-:Y:S01]  /*ff50*/  FMUL.FTZ R38, R0.reuse, R38 ;  /* 0x0000002600267220 */ /* 0x040fe20000410000 */
[----:B------:R2:W-:Y:S01]  /*ff60*/  MUFU.EX2 R150, R160 ;  /* 0x000000a000967308 */ /* 0x0005e20000000800 */
[----:B------:R-:W-:Y:S02]  /*ff70*/  FMUL.FTZ R39, R0, R39 ;  /* 0x0000002700277220 */ /* 0x000fe40000410000 */
[----:B------:R-:W-:Y:S01]  /*ff80*/  FMUL.FTZ R40, R2, R40 ;  /* 0x0000002802287220 */ /* 0x000fe20000410000 */
[----:B-1----:R-:W-:Y:S01]  /*ff90*/  F2FP.PACK_AB R147, R228, R233 ;  /* 0x000000e9e493723e */ /* 0x002fe200000000ff */
[----:B------:R-:W-:Y:S02]  /*ffa0*/  FMUL.FTZ R41, R2, R41 ;  /* 0x0000002902297220 */ /* 0x000fe40000410000 */
[C---:B------:R-:W-:Y:S02]  /*ffb0*/  FMUL.FTZ R42, R0.reuse, R42 ;  /* 0x0000002a002a7220 */ /* 0x040fe40000410000 */
[----:B------:R-:W-:Y:S01]  /*ffc0*/  FMUL.FTZ R43, R0, R43 ;  /* 0x0000002b002b7220 */ /* 0x000fe20000410000 */
[----:B------:R-:W-:Y:S01]  /*ffd0*/  MUFU.EX2 R236, R236 ;  /* 0x000000ec00ec7308 */ /* 0x000fe20000000800 */
[C---:B------:R-:W-:Y:S05]  /*ffe0*/  HMMA.16816.F32 R4, R144.reuse, R12, R4 ;  /* 0x0000000c9004723c */ /* 0x040fea0000001804 */
[C---:B------:R-:W-:Y:S02]  /*fff0*/  FMUL.FTZ R44, R2.reuse, R44 ;  /* 0x0000002c022c7220 */ /* 0x040fe40000410000 */
[C---:B------:R-:W-:Y:S01]  /*10000*/  FMUL.FTZ R12, R2.reuse, R136 ;  /* 0x00000088020c7220 */ /* 0x040fe20000410000 */
[C---:B------:R-:W-:Y:S01]  /*10010*/  HMMA.16816.F32 R8, R144.reuse, R14, R8 ;  /* 0x0000000e9008723c */ /* 0x040fe20000001808 */
[----:B------:R-:W1:Y:S03]  /*10020*/  MUFU.EX2 R241, R241 ;  /* 0x000000f100f17308 */ /* 0x000e660000000800 */
[C---:B------:R-:W-:Y:S01]  /*10030*/  FMUL.FTZ R13, R2.reuse, R137 ;  /* 0x00000089020d7220 */ /* 0x040fe20000410000 */
[----:B--2---:R-:W-:Y:S01]  /*10040*/  LDSM.16.MT88.4 R160, [R205+0x8880] ;  /* 0x00888000cda0783b */ /* 0x004fe20000004200 */
[----:B------:R-:W-:Y:S02]  /*10050*/  FMUL.FTZ R45, R2, R45 ;  /* 0x0000002d022d7220 */ /* 0x000fe40000410000 */
[C---:B------:R-:W-:Y:S03]  /*10060*/  FMUL.FTZ R14, R0.reuse, R138 ;  /* 0x0000008a000e7220 */ /* 0x040fe60000410000 */
[----:B------:R-:W-:Y:S01]  /*10070*/  MUFU.EX2 R238, R238 ;  /* 0x000000ee00ee7308 */ /* 0x000fe20000000800 */
[C---:B------:R-:W-:Y:S02]  /*10080*/  FMUL.FTZ R15, R0.reuse, R139 ;  /* 0x0000008b000f7220 */ /* 0x040fe40000410000 */
[----:B------:R-:W2:Y:S01]  /*10090*/  LDSM.16.MT88.4 R136, [R204+0x8080] ;  /* 0x00808000cc88783b */ /* 0x000ea20000004200 */
[C---:B------:R-:W-:Y:S02]  /*100a0*/  FMUL.FTZ R46, R0.reuse, R46 ;  /* 0x0000002e002e7220 */ /* 0x040fe40000410000 */
[----:B------:R-:W-:Y:S02]  /*100b0*/  FMUL.FTZ R47, R0, R47 ;  /* 0x0000002f002f7220 */ /* 0x000fe40000410000 */
[C---:B------:R-:W-:Y:S02]  /*100c0*/  HMMA.16816.F32 R12, R144.reuse, R152, R12 ;  /* 0x00000098900c723c */ /* 0x040fe4000000180c */
[----:B------:R-:W3:Y:S01]  /*100d0*/  MUFU.EX2 R243, R243 ;  /* 0x000000f300f37308 */ /* 0x000ee20000000800 */
[C---:B------:R-:W-:Y:S02]  /*100e0*/  FMUL.FTZ R48, R2.reuse, R48 ;  /* 0x0000003002307220 */ /* 0x040fe40000410000 */
[----:B------:R-:W-:Y:S02]  /*100f0*/  FMUL.FTZ R49, R2, R49 ;  /* 0x0000003102317220 */ /* 0x000fe40000410000 */
[C---:B------:R-:W-:Y:S01]  /*10100*/  FMUL.FTZ R50, R0.reuse, R50 ;  /* 0x0000003200327220 */ /* 0x040fe20000410000 */
[C---:B------:R-:W-:Y:S04]  /*10110*/  HMMA.16816.F32 R16, R144.reuse, R154, R16 ;  /* 0x0000009a9010723c */ /* 0x040fe80000001810 */
[----:B------:R-:W-:Y:S01]  /*10120*/  FMUL.FTZ R51, R0, R51 ;  /* 0x0000003300337220 */ /* 0x000fe20000410000 */
[----:B-1----:R-:W-:Y:S01]  /*10130*/  F2FP.PACK_AB R152, R241, R236 ;  /* 0x000000ecf198723e */ /* 0x002fe200000000ff */
[C---:B------:R-:W-:Y:S01]  /*10140*/  FMUL.FTZ R52, R2.reuse, R52 ;  /* 0x0000003402347220 */ /* 0x040fe20000410000 */
[----:B------:R-:W1:Y:S01]  /*10150*/  MUFU.EX2 R240, R240 ;  /* 0x000000f000f07308 */ /* 0x000e620000000800 */
[C---:B------:R-:W-:Y:S04]  /*10160*/  HMMA.16816.F32 R20, R144.reuse, R156, R20 ;  /* 0x0000009c9014723c */ /* 0x040fe80000001814 */
[----:B------:R-:W-:Y:S02]  /*10170*/  FMUL.FTZ R53, R2, R53 ;  /* 0x0000003502357220 */ /* 0x000fe40000410000 */
[C---:B------:R-:W-:Y:S02]  /*10180*/  FMUL.FTZ R54, R0.reuse, R54 ;  /* 0x0000003600367220 */ /* 0x040fe40000410000 */
[C---:B------:R-:W-:Y:S01]  /*10190*/  HMMA.16816.F32 R24, R144.reuse, R158, R24 ;  /* 0x0000009e9018723c */ /* 0x040fe20000001818 */
[----:B------:R-:W-:Y:S01]  /*101a0*/  LDSM.16.MT88.4 R156, [R206+0x8880] ;  /* 0x00888000ce9c783b */ /* 0x000fe20000004200 */
[----:B------:R-:W4:Y:S02]  /*101b0*/  MUFU.EX2 R151, R151 ;  /* 0x0000009700977308 */ /* 0x000f240000000800 */
[----:B------:R-:W-:Y:S01]  /*101c0*/  FMUL.FTZ R55, R0, R55 ;  /* 0x0000003700377220 */ /* 0x000fe20000410000 */
[----:B---3--:R-:W-:Y:S01]  /*101d0*/  F2FP.PACK_AB R153, R243, R238 ;  /* 0x000000eef399723e */ /* 0x008fe200000000ff */
[C---:B------:R-:W-:Y:S02]  /*101e0*/  FMUL.FTZ R56, R2.reuse, R56 ;  /* 0x0000003802387220 */ /* 0x040fe40000410000 */
[----:B------:R-:W-:Y:S01]  /*101f0*/  FMUL.FTZ R57, R2, R57 ;  /* 0x0000003902397220 */ /* 0x000fe20000410000 */
[C---:B--2---:R-:W-:Y:S03]  /*10200*/  HMMA.16816.F32 R28, R144.reuse, R136, R28 ;  /* 0x00000088901c723c */ /* 0x044fe6000000181c */
[C---:B------:R-:W-:Y:S01]  /*10210*/  FMUL.FTZ R58, R0.reuse, R58 ;  /* 0x0000003a003a7220 */ /* 0x040fe20000410000 */
[----:B-1----:R-:W-:Y:S01]  /*10220*/  F2FP.PACK_AB R154, R245, R240 ;  /* 0x000000f0f59a723e */ /* 0x002fe200000000ff */
[----:B------:R-:W-:Y:S02]  /*10230*/  FMUL.FTZ R59, R0, R59 ;  /* 0x0000003b003b7220 */ /* 0x000fe40000410000 */
[C---:B------:R-:W-:Y:S01]  /*10240*/  FMUL.FTZ R60, R2.reuse, R60 ;  /* 0x0000003c023c7220 */ /* 0x040fe20000410000 */
[C---:B------:R-:W-:Y:S01]  /*10250*/  HMMA.16816.F32 R32, R144.reuse, R138, R32 ;  /* 0x0000008a9020723c */ /* 0x040fe20000001820 */
[----:B------:R-:W1:Y:S03]  /*10260*/  LDSM.16.MT88.4 R136, [R205+0x9080] ;  /* 0x00908000cd88783b */ /* 0x000e660000004200 */
[----:B------:R-:W-:Y:S02]  /*10270*/  FMUL.FTZ R61, R2, R61 ;  /* 0x0000003d023d7220 */ /* 0x000fe40000410000 */
[----:B------:R-:W-:Y:S01]  /*10280*/  FMUL.FTZ R62, R0, R62 ;  /* 0x0000003e003e7220 */ /* 0x000fe20000410000 */
[----:B----4-:R-:W-:Y:S01]  /*10290*/  F2FP.PACK_AB R155, R150, R151 ;  /* 0x00000097969b723e */ /* 0x010fe200000000ff */
[C---:B------:R-:W-:Y:S04]  /*102a0*/  HMMA.16816.F32 R36, R144.reuse, R132, R36 ;  /* 0x000000849024723c */ /* 0x040fe80000001824 */
[----:B------:R-:W-:Y:S02]  /*102b0*/  FMUL.FTZ R63, R0, R63 ;  /* 0x0000003f003f7220 */ /* 0x000fe40000410000 */
[C---:B------:R-:W-:Y:S02]  /*102c0*/  FMUL.FTZ R64, R2.reuse, R64 ;  /* 0x0000004002407220 */ /* 0x040fe40000410000 */
[C---:B------:R-:W-:Y:S01]  /*102d0*/  HMMA.16816.F32 R40, R144.reuse, R134, R40 ;  /* 0x000000869028723c */ /* 0x040fe20000001828 */
[----:B------:R-:W2:Y:S03]  /*102e0*/  LDSM.16.MT88.4 R132, [R204+0x9080] ;  /* 0x00908000cc84783b */ /* 0x000ea60000004200 */
[----:B------:R-:W-:Y:S02]  /*102f0*/  FMUL.FTZ R65, R2, R65 ;  /* 0x0000004102417220 */ /* 0x000fe40000410000 */
[C---:B------:R-:W-:Y:S02]  /*10300*/  FMUL.FTZ R66, R0.reuse, R66 ;  /* 0x0000004200427220 */ /* 0x040fe40000410000 */
[C---:B------:R-:W-:Y:S04]  /*10310*/  HMMA.16816.F32 R44, R144.reuse, R140, R44 ;  /* 0x0000008c902c723c */ /* 0x040fe8000000182c */
[----:B------:R-:W-:Y:S02]  /*10320*/  FMUL.FTZ R67, R0, R67 ;  /* 0x0000004300437220 */ /* 0x000fe40000410000 */
[C---:B------:R-:W-:Y:S02]  /*10330*/  FMUL.FTZ R68, R2.reuse, R68 ;  /* 0x0000004402447220 */ /* 0x040fe40000410000 */
[C---:B------:R-:W-:Y:S01]  /*10340*/  HMMA.16816.F32 R48, R144.reuse, R142, R48 ;  /* 0x0000008e9030723c */ /* 0x040fe20000001830 */
[----:B------:R-:W3:Y:S03]  /*10350*/  LDSM.16.MT88.4 R140, [R211+0xa080] ;  /* 0x00a08000d38c783b */ /* 0x000ee60000004200 */
[----:B------:R-:W-:Y:S02]  /*10360*/  FMUL.FTZ R69, R2, R69 ;  /* 0x0000004502457220 */ /* 0x000fe40000410000 */
[C---:B------:R-:W-:Y:S02]  /*10370*/  FMUL.FTZ R70, R0.reuse, R70 ;  /* 0x0000004600467220 */ /* 0x040fe40000410000 */
[----:B------:R-:W-:Y:S01]  /*10380*/  FMUL.FTZ R71, R0, R71 ;  /* 0x0000004700477220 */ /* 0x000fe20000410000 */
[C---:B-1----:R-:W-:Y:S03]  /*10390*/  HMMA.16816.F32 R52, R144.reuse, R136, R52 ;  /* 0x000000889034723c */ /* 0x042fe60000001834 */
[C---:B------:R-:W-:Y:S02]  /*103a0*/  FMUL.FTZ R72, R2.reuse, R72 ;  /* 0x0000004802487220 */ /* 0x040fe40000410000 */
[----:B------:R-:W-:Y:S02]  /*103b0*/  FMUL.FTZ R73, R2, R73 ;  /* 0x0000004902497220 */ /* 0x000fe40000410000 */
[C---:B------:R-:W-:Y:S01]  /*103c0*/  FMUL.FTZ R74, R0.reuse, R74 ;  /* 0x0000004a004a7220 */ /* 0x040fe20000410000 */
[C---:B------:R-:W-:Y:S01]  /*103d0*/  HMMA.16816.F32 R56, R144.reuse, R138, R56 ;  /* 0x0000008a9038723c */ /* 0x040fe20000001838 */
[----:B------:R-:W1:Y:S03]  /*103e0*/  LDSM.16.MT88.4 R136, [R206+0xa080] ;  /* 0x00a08000ce88783b */ /* 0x000e660000004200 */
[----:B------:R-:W-:Y:S02]  /*103f0*/  FMUL.FTZ R75, R0, R75 ;  /* 0x0000004b004b7220 */ /* 0x000fe40000410000 */
[C---:B------:R-:W-:Y:S02]  /*10400*/  FMUL.FTZ R76, R2.reuse, R76 ;  /* 0x0000004c024c7220 */ /* 0x040fe40000410000 */
[C---:B--2---:R-:W-:Y:S04]  /*10410*/  HMMA.16816.F32 R60, R144.reuse, R132, R60 ;  /* 0x00000084903c723c */ /* 0x044fe8000000183c */
[----:B------:R-:W-:Y:S02]  /*10420*/  FMUL.FTZ R77, R2, R77 ;  /* 0x0000004d024d7220 */ /* 0x000fe40000410000 */
[C---:B------:R-:W-:Y:S02]  /*10430*/  FMUL.FTZ R78, R0.reuse, R78 ;  /* 0x0000004e004e7220 */ /* 0x040fe40000410000 */
[C---:B------:R-:W-:Y:S01]  /*10440*/  HMMA.16816.F32 R64, R144.reuse, R134, R64 ;  /* 0x000000869040723c */ /* 0x040fe20000001840 */
[----:B------:R-:W2:Y:S03]  /*10450*/  LDSM.16.MT88.4 R132, [R205+0xa080] ;  /* 0x00a08000cd84783b */ /* 0x000ea60000004200 */
[----:B------:R-:W-:Y:S02]  /*10460*/  FMUL.FTZ R79, R0, R79 ;  /* 0x0000004f004f7220 */ /* 0x000fe40000410000 */
[C---:B------:R-:W-:Y:S02]  /*10470*/  FMUL.FTZ R80, R2.reuse, R80 ;  /* 0x0000005002507220 */ /* 0x040fe40000410000 */
[C---:B---3--:R-:W-:Y:S04]  /*10480*/  HMMA.16816.F32 R68, R144.reuse, R140, R68 ;  /* 0x0000008c9044723c */ /* 0x048fe80000001844 */
        /* <DEDUP_REMOVED lines=18> */
[----:B------:R-:W-:Y:S03]  /*105b0*/  FMUL.FTZ R93, R2, R93 ;  /* 0x0000005d025d7220 */ /* 0x000fe60000410000 */
[C---:B------:R-:W-:Y:S01]  /*105c0*/  HMMA.16816.F32 R88, R144.reuse, R134, R88 ;  /* 0x000000869058723c */ /* 0x040fe20000001858 */
[----:B------:R-:W2:Y:S02]  /*105d0*/  LDSM.16.MT88.4 R132, [R206+0xb080] ;  /* 0x00b08000ce84783b */ /* 0x000ea40000004200 */
[C---:B------:R-:W-:Y:S02]  /*105e0*/  FMUL.FTZ R94, R0.reuse, R94 ;  /* 0x0000005e005e7220 */ /* 0x040fe40000410000 */
[----:B------:R-:W-:Y:S02]  /*105f0*/  FMUL.FTZ R95, R0, R95 ;  /* 0x0000005f005f7220 */ /* 0x000fe40000410000 */
[C---:B------:R-:W-:Y:S02]  /*10600*/  FMUL.FTZ R96, R2.reuse, R96 ;  /* 0x0000006002607220 */ /* 0x040fe40000410000 */
[----:B------:R-:W-:Y:S03]  /*10610*/  FMUL.FTZ R97, R2, R97 ;  /* 0x0000006102617220 */ /* 0x000fe60000410000 */
[C---:B---3--:R-:W-:Y:S03]  /*10620*/  HMMA.16816.F32 R92, R144.reuse, R140, R92 ;  /* 0x0000008c905c723c */ /* 0x048fe6000000185c */
[C---:B------:R-:W-:Y:S02]  /*10630*/  FMUL.FTZ R98, R0.reuse, R98 ;  /* 0x0000006200627220 */ /* 0x040fe40000410000 */
[----:B------:R-:W-:Y:S02]  /*10640*/  FMUL.FTZ R99, R0, R99 ;  /* 0x0000006300637220 */ /* 0x000fe40000410000 */
[C---:B------:R-:W-:Y:S02]  /*10650*/  FMUL.FTZ R100, R2.reuse, R100 ;  /* 0x0000006402647220 */ /* 0x040fe40000410000 */
[----:B------:R-:W-:Y:S03]  /*10660*/  FMUL.FTZ R101, R2, R101 ;  /* 0x0000006502657220 */ /* 0x000fe60000410000 */
[C---:B------:R-:W-:Y:S01]  /*10670*/  HMMA.16816.F32 R96, R144.reuse, R142, R96 ;  /* 0x0000008e9060723c */ /* 0x040fe20000001860 */
[----:B------:R-:W3:Y:S02]  /*10680*/  LDSM.16.MT88.4 R140, [R205+0xb080] ;  /* 0x00b08000cd8c783b */ /* 0x000ee40000004200 */
[C---:B------:R-:W-:Y:S02]  /*10690*/  FMUL.FTZ R102, R0.reuse, R102 ;  /* 0x0000006600667220 */ /* 0x040fe40000410000 */
[----:B------:R-:W-:Y:S02]  /*106a0*/  FMUL.FTZ R103, R0, R103 ;  /* 0x0000006700677220 */ /* 0x000fe40000410000 */
[C---:B------:R-:W-:Y:S02]  /*106b0*/  FMUL.FTZ R104, R2.reuse, R104 ;  /* 0x0000006802687220 */ /* 0x040fe40000410000 */
[----:B------:R-:W-:Y:S03]  /*106c0*/  FMUL.FTZ R105, R2, R105 ;  /* 0x0000006902697220 */ /* 0x000fe60000410000 */
[C---:B-1----:R-:W-:Y:S03]  /*106d0*/  HMMA.16816.F32 R100, R144.reuse, R136, R100 ;  /* 0x000000889064723c */ /* 0x042fe60000001864 */
[C---:B------:R-:W-:Y:S02]  /*106e0*/  FMUL.FTZ R106, R0.reuse, R106 ;  /* 0x0000006a006a7220 */ /* 0x040fe40000410000 */
[----:B------:R-:W-:Y:S02]  /*106f0*/  FMUL.FTZ R107, R0, R107 ;  /* 0x0000006b006b7220 */ /* 0x000fe40000410000 */
[C---:B------:R-:W-:Y:S02]  /*10700*/  FMUL.FTZ R108, R2.reuse, R108 ;  /* 0x0000006c026c7220 */ /* 0x040fe40000410000 */
[----:B------:R-:W-:Y:S03]  /*10710*/  FMUL.FTZ R109, R2, R109 ;  /* 0x0000006d026d7220 */ /* 0x000fe60000410000 */
[C---:B------:R-:W-:Y:S01]  /*10720*/  HMMA.16816.F32 R104, R144.reuse, R138, R104 ;  /* 0x0000008a9068723c */ /* 0x040fe20000001868 */
[----:B------:R-:W1:Y:S02]  /*10730*/  LDSM.16.MT88.4 R136, [R204+0xb080] ;  /* 0x00b08000cc88783b */ /* 0x000e640000004200 */
[C---:B------:R-:W-:Y:S02]  /*10740*/  FMUL.FTZ R110, R0.reuse, R110 ;  /* 0x0000006e006e7220 */ /* 0x040fe40000410000 */
[----:B------:R-:W-:Y:S02]  /*10750*/  FMUL.FTZ R111, R0, R111 ;  /* 0x0000006f006f7220 */ /* 0x000fe40000410000 */
[C---:B------:R-:W-:Y:S02]  /*10760*/  FMUL.FTZ R112, R2.reuse, R112 ;  /* 0x0000007002707220 */ /* 0x040fe40000410000 */
[----:B------:R-:W-:Y:S03]  /*10770*/  FMUL.FTZ R113, R2, R113 ;  /* 0x0000007102717220 */ /* 0x000fe60000410000 */
[C---:B--2---:R-:W-:Y:S03]  /*10780*/  HMMA.16816.F32 R108, R144.reuse, R132, R108 ;  /* 0x00000084906c723c */ /* 0x044fe6000000186c */
[C---:B------:R-:W-:Y:S02]  /*10790*/  FMUL.FTZ R114, R0.reuse, R114 ;  /* 0x0000007200727220 */ /* 0x040fe40000410000 */
        /* <DEDUP_REMOVED lines=14> */
[C---:B------:R-:W-:Y:S03]  /*10880*/  HMMA.16816.F32 R120, R144.reuse, R142, R120 ;  /* 0x0000008e9078723c */ /* 0x040fe60000001878 */
[C---:B------:R-:W-:Y:S02]  /*10890*/  FMUL.FTZ R126, R0.reuse, R126 ;  /* 0x0000007e007e7220 */ /* 0x040fe40000410000 */
[----:B------:R-:W-:Y:S02]  /*108a0*/  FMUL.FTZ R127, R0, R127 ;  /* 0x0000007f007f7220 */ /* 0x000fe40000410000 */
[C---:B------:R-:W-:Y:S02]  /*108b0*/  FMUL.FTZ R128, R2.reuse, R128 ;  /* 0x0000008002807220 */ /* 0x040fe40000410000 */
[----:B------:R-:W-:Y:S03]  /*108c0*/  FMUL.FTZ R129, R2, R129 ;  /* 0x0000008102817220 */ /* 0x000fe60000410000 */
[C---:B-1----:R-:W-:Y:S03]  /*108d0*/  HMMA.16816.F32 R124, R144.reuse, R136, R124 ;  /* 0x00000088907c723c */ /* 0x042fe6000000187c */
[C---:B------:R-:W-:Y:S02]  /*108e0*/  FMUL.FTZ R130, R0.reuse, R130 ;  /* 0x0000008200827220 */ /* 0x040fe40000410000 */
[----:B------:R-:W-:Y:S02]  /*108f0*/  FMUL.FTZ R131, R0, R131 ;  /* 0x0000008300837220 */ /* 0x000fe40000410000 */
[----:B------:R-:W-:Y:S02]  /*10900*/  FFMA.FTZ R239, R2, R231, R239 ;  /* 0x000000e702ef7223 */ /* 0x000fe400000100ef */
[----:B------:R-:W-:Y:S03]  /*10910*/  FFMA.FTZ R235, R0, R229, R235 ;  /* 0x000000e500eb7223 */ /* 0x000fe600000100eb */
[----:B------:R-:W-:Y:S03]  /*10920*/  HMMA.16816.F32 R128, R144, R138, R128 ;  /* 0x0000008a9080723c */ /* 0x000fe60000001880 */
[----:B------:R-:W-:Y:S01]  /*10930*/  MOV R0, R3 ;  /* 0x0000000300007202 */ /* 0x000fe20000000f00 */
[----:B------:R-:W-:Y:S02]  /*10940*/  FADD.FTZ R234, R234, R239 ;  /* 0x000000efeaea7221 */ /* 0x000fe40000010000 */
[----:B------:R-:W-:Y:S02]  /*10950*/  FADD.FTZ R230, R230, R235 ;  /* 0x000000ebe6e67221 */ /* 0x000fe40000010000 */
[C---:B--2---:R-:W-:Y:S01]  /*10960*/  HMMA.16816.F32 R144, R152.reuse, R132, R4 ;  /* 0x000000849890723c */ /* 0x044fe20000001804 */
[----:B------:R-:W1:Y:S07]  /*10970*/  LDSM.16.MT88.4 R4, [R204+0x8880] ;  /* 0x00888000cc04783b */ /* 0x000e6e0000004200 */
[C---:B------:R-:W-:Y:S01]  /*10980*/  HMMA.16816.F32 R140, R152.reuse, R134, R8 ;  /* 0x00000086988c723c */ /* 0x040fe20000001808 */
[----:B------:R-:W2:Y:S07]  /*10990*/  LDSM.16.MT88.4 R8, [R205+0x9880] ;  /* 0x00988000cd08783b */ /* 0x000eae0000004200 */
[C---:B------:R-:W-:Y:S01]  /*109a0*/  HMMA.16816.F32 R136, R152.reuse, R156, R12 ;  /* 0x0000009c9888723c */ /* 0x040fe2000000180c */
[----:B------:R-:W3:Y:S07]  /*109b0*/  LDSM.16.MT88.4 R12, [R205+0xa880] ;  /* 0x00a88000cd0c783b */ /* 0x000eee0000004200 */
[C---:B------:R-:W-:Y:S01]  /*109c0*/  HMMA.16816.F32 R132, R152.reuse, R158, R16 ;  /* 0x0000009e9884723c */ /* 0x040fe20000001810 */
[----:B------:R-:W4:Y:S07]  /*109d0*/  LDSM.16.MT88.4 R16, [R205+0xb880] ;  /* 0x00b88000cd10783b */ /* 0x000f2e0000004200 */
[C---:B------:R-:W-:Y:S01]  /*109e0*/  HMMA.16816.F32 R20, R152.reuse, R160, R20 ;  /* 0x000000a09814723c */ /* 0x040fe20000001814 */
[----:B------:R-:W5:Y:S07]  /*109f0*/  LDSM.16.MT88.4 R156, [R204+0xb880] ;  /* 0x00b88000cc9c783b */ /* 0x000f6e0000004200 */
[C---:B------:R-:W-:Y:S08]  /*10a00*/  HMMA.16816.F32 R24, R152.reuse, R162, R24 ;  /* 0x000000a29818723c */ /* 0x040ff00000001818 */
[C---:B-1----:R-:W-:Y:S07]  /*10a10*/  HMMA.16816.F32 R28, R152.reuse, R4, R28 ;  /* 0x00000004981c723c */ /* 0x042fee000000181c */
[----:B------:R-:W-:Y:S01]  /*10a20*/  FADD.FTZ R5, R237, R234 ;  /* 0x000000eaed057221 */ /* 0x000fe20000010000 */
[C---:B------:R-:W-:Y:S04]  /*10a30*/  HMMA.16816.F32 R32, R152.reuse, R6, R32 ;  /* 0x000000069820723c */ /* 0x040fe80000001820 */
[----:B------:R-:W-:Y:S03]  /*10a40*/  FADD.FTZ R5, R232, R5 ;  /* 0x00000005e8057221 */ /* 0x000fe60000010000 */
[----:B------:R-:W-:Y:S01]  /*10a50*/  FADD.FTZ R7, R233, R230 ;  /* 0x000000e6e9077221 */ /* 0x000fe20000010000 */
[C---:B------:R-:W-:Y:S04]  /*10a60*/  HMMA.16816.F32 R36, R152.reuse, R164, R36 ;  /* 0x000000a49824723c */ /* 0x040fe80000001824 */
[----:B------:R-:W-:Y:S02]  /*10a70*/  FADD.FTZ R7, R228, R7 ;  /* 0x00000007e4077221 */ /* 0x000fe40000010000 */
[----:B------:R-:W-:Y:S02]  /*10a80*/  FADD.FTZ R236, R236, R5 ;  /* 0x00000005ecec7221 */ /* 0x000fe40000010000 */
        /* <DEDUP_REMOVED lines=9> */
[C---:B--2---:R-:W-:Y:S04]  /*10b20*/  HMMA.16816.F32 R52, R152.reuse, R8, R52 ;  /* 0x000000089834723c */ /* 0x044fe80000001834 */
[----:B------:R-:W-:Y:S04]  /*10b30*/  FADD.FTZ R229, R150, R151 ;  /* 0x0000009796e57221 */ /* 0x000fe80000010000 */
[C---:B------:R-:W-:Y:S08]  /*10b40*/  HMMA.16816.F32 R56, R152.reuse, R10, R56 ;  /* 0x0000000a9838723c */ /* 0x040ff00000001838 */
[C---:B------:R-:W-:Y:S08]  /*10b50*/  HMMA.16816.F32 R60, R152.reuse, R172, R60 ;  /* 0x000000ac983c723c */ /* 0x040ff0000000183c */
[C---:B------:R-:W-:Y:S08]  /*10b60*/  HMMA.16816.F32 R64, R152.reuse, R174, R64 ;  /* 0x000000ae9840723c */ /* 0x040ff00000001840 */
[C---:B------:R-:W-:Y:S08]  /*10b70*/  HMMA.16816.F32 R68, R152.reuse, R176, R68 ;  /* 0x000000b09844723c */ /* 0x040ff00000001844 */
[C---:B------:R-:W-:Y:S08]  /*10b80*/  HMMA.16816.F32 R72, R152.reuse, R178, R72 ;  /* 0x000000b29848723c */ /* 0x040ff00000001848 */
[C---:B------:R-:W-:Y:S08]  /*10b90*/  HMMA.16816.F32 R76, R152.reuse, R180, R76 ;  /* 0x000000b4984c723c */ /* 0x040ff0000000184c */
[C---:B------:R-:W-:Y:S08]  /*10ba0*/  HMMA.16816.F32 R80, R152.reuse, R182, R80 ;  /* 0x000000b69850723c */ /* 0x040ff00000001850 */
[C---:B---3--:R-:W-:Y:S08]  /*10bb0*/  HMMA.16816.F32 R84, R152.reuse, R12, R84 ;  /* 0x0000000c9854723c */ /* 0x048ff00000001854 */
[C---:B------:R-:W-:Y:S08]  /*10bc0*/  HMMA.16816.F32 R88, R152.reuse, R14, R88 ;  /* 0x0000000e9858723c */ /* 0x040ff00000001858 */
[C---:B------:R-:W-:Y:S08]  /*10bd0*/  HMMA.16816.F32 R92, R152.reuse, R184, R92 ;  /* 0x000000b8985c723c */ /* 0x040ff0000000185c */
[C---:B------:R-:W-:Y:S08]  /*10be0*/  HMMA.16816.F32 R96, R152.reuse, R186, R96 ;  /* 0x000000ba9860723c */ /* 0x040ff00000001860 */
[C---:B------:R-:W-:Y:S08]  /*10bf0*/  HMMA.16816.F32 R100, R152.reuse, R188, R100 ;  /* 0x000000bc9864723c */ /* 0x040ff00000001864 */
[C---:B------:R-:W-:Y:S08]  /*10c00*/  HMMA.16816.F32 R104, R152.reuse, R190, R104 ;  /* 0x000000be9868723c */ /* 0x040ff00000001868 */
[C---:B------:R-:W-:Y:S08]  /*10c10*/  HMMA.16816.F32 R108, R152.reuse, R192, R108 ;  /* 0x000000c0986c723c */ /* 0x040ff0000000186c */
[C---:B------:R-:W-:Y:S08]  /*10c20*/  HMMA.16816.F32 R112, R152.reuse, R194, R112 ;  /* 0x000000c29870723c */ /* 0x040ff00000001870 */
[C---:B----4-:R-:W-:Y:S08]  /*10c30*/  HMMA.16816.F32 R116, R152.reuse, R16, R116 ;  /* 0x000000109874723c */ /* 0x050ff00000001874 */
[C---:B------:R-:W-:Y:S08]  /*10c40*/  HMMA.16816.F32 R120, R152.reuse, R18, R120 ;  /* 0x000000129878723c */ /* 0x040ff00000001878 */
[C---:B-----5:R-:W-:Y:S08]  /*10c50*/  HMMA.16816.F32 R124, R152.reuse, R156, R124 ;  /* 0x0000009c987c723c */ /* 0x060ff0000000187c */
[----:B------:R-:W-:Y:S01]  /*10c60*/  HMMA.16816.F32 R128, R152, R158, R128 ;  /* 0x0000009e9880723c */ /* 0x000fe20000001880 */
[----:B------:R-:W-:-:S07]  /*10c70*/  @P0 BRA `(.L_x_142) ;  /* 0xffffe0b000000947 */ /* 0x000fce000383ffff */
.L_x_141:
[----:B------:R-:W1:Y:S01]  /*10c80*/  SHFL.BFLY PT, R6, R231, 0x2, 0x1f ;  /* 0x0c401f00e7067f89 */ /* 0x000e6200000e0000 */
[----:B------:R-:W-:-:S02]  /*10c90*/  MOV R4, RZ ;  /* 0x000000ff00047202 */ /* 0x000fc40000000f00 */
[----:B------:R-:W-:Y:S01]  /*10ca0*/  MOV R2, RZ ;  /* 0x000000ff00027202 */ /* 0x000fe20000000f00 */
[----:B------:R-:W2:Y:S01]  /*10cb0*/  SHFL.BFLY PT, R0, R229, 0x2, 0x1f ;  /* 0x0c401f00e5007f89 */ /* 0x000ea200000e0000 */
[----:B------:R-:W-:Y:S02]  /*10cc0*/  MOV R8, 0xff800000 ;  /* 0xff80000000087802 */ /* 0x000fe40000000f00 */
[----:B------:R-:W-:Y:S01]  /*10cd0*/  PLOP3.LUT P2, PT, PT, PT, PT, 0x8, 0x0 ;  /* 0x000000000000781c */ /* 0x000fe20003f4e170 */
[----:B-1----:R-:W-:Y:S02]  /*10ce0*/  FADD.FTZ R6, R6, R231 ;  /* 0x000000e706067221 */ /* 0x002fe40000010000 */
[----:B--2---:R-:W-:-:S03]  /*10cf0*/  FADD.FTZ R7, R0, R229 ;  /* 0x000000e500077221 */ /* 0x004fc60000010000 */
[----:B------:R-:W1:Y:S04]  /*10d00*/  SHFL.BFLY PT, R5, R6, 0x1, 0x1f ;  /* 0x0c201f0006057f89 */ /* 0x000e6800000e0000 */
[----:B------:R-:W2:Y:S01]  /*10d10*/  SHFL.BFLY PT, R0, R7, 0x1, 0x1f ;  /* 0x0c201f0007007f89 */ /* 0x000ea200000e0000 */
[----:B-1----:R-:W-:Y:S01]  /*10d20*/  FADD.FTZ R5, R6, R5 ;  /* 0x0000000506057221 */ /* 0x002fe20000010000 */
[----:B------:R-:W-:Y:S01]  /*10d30*/  MOV R6, 0xff800000 ;  /* 0xff80000000067802 */ /* 0x000fe20000000f00 */
[----:B--2---:R-:W-:-:S03]  /*10d40*/  FADD.FTZ R0, R0, R7 ;  /* 0x0000000700007221 */ /* 0x004fc60000010000 */
[----:B------:R-:W-:Y:S02]  /*10d50*/  FSETP.NE.FTZ.AND P1, PT, R5, RZ, PT ;  /* 0x000000ff0500720b */ /* 0x000fe40003f35000 */
[----:B------:R-:W-:-:S11]  /*10d60*/  FSETP.NE.FTZ.AND P0, PT, R0, RZ, PT ;  /* 0x000000ff0000720b */ /* 0x000fd60003f15000 */
[----:B------:R-:W1:Y:S01]  /*10d70*/  @P1 MUFU.RCP R4, R5 ;  /* 0x0000000500041308 */ /* 0x000e620000001000 */
[----:B------:R-:W-:Y:S02]  /*10d80*/  @P1 MOV R10, 0x3f317218 ;  /* 0x3f317218000a1802 */ /* 0x000fe40000000f00 */
[----:B------:R-:W-:-:S03]  /*10d90*/  @P0 MOV R9, 0x3f317218 ;  /* 0x3f31721800090802 */ /* 0x000fc60000000f00 */
[----:B------:R-:W-:Y:S02]  /*10da0*/  @P1 FMUL.FTZ R10, R10, c[0x0][0x2d0] ;  /* 0x0000b4000a0a1a20 */ /* 0x000fe40000410000 */
[----:B------:R-:W-:Y:S01]  /*10db0*/  @P0 MUFU.RCP R2, R0 ;  /* 0x0000000000020308 */ /* 0x000fe20000001000 */
[----:B------:R-:W-:-:S07]  /*10dc0*/  @P0 FMUL.FTZ R9, R9, c[0x0][0x2d0] ;  /* 0x0000b40009090a20 */ /* 0x000fce0000410000 */
[----:B------:R-:W2:Y:S01]  /*10dd0*/  @P1 MUFU.LG2 R5, R5 ;  /* 0x0000000500051308 */ /* 0x000ea20000000c00 */
[C---:B-1----:R-:W-:Y:S02]  /*10de0*/  FMUL.FTZ R144, R4.reuse, R144 ;  /* 0x0000009004907220 */ /* 0x042fe40000410000 */
[C---:B------:R-:W-:Y:S02]  /*10df0*/  FMUL.FTZ R145, R4.reuse, R145 ;  /* 0x0000009104917220 */ /* 0x040fe40000410000 */
[C---:B------:R-:W-:Y:S02]  /*10e00*/  FMUL.FTZ R140, R4.reuse, R140 ;  /* 0x0000008c048c7220 */ /* 0x040fe40000410000 */
[C---:B------:R-:W-:Y:S01]  /*10e10*/  FMUL.FTZ R141, R4.reuse, R141 ;  /* 0x0000008d048d7220 */ /* 0x040fe20000410000 */
[----:B------:R-:W1:Y:S01]  /*10e20*/  @P0 MUFU.LG2 R0, R0 ;  /* 0x0000000000000308 */ /* 0x000e620000000c00 */
[C---:B------:R-:W-:Y:S02]  /*10e30*/  FMUL.FTZ R136, R4.reuse, R136 ;  /* 0x0000008804887220 */ /* 0x040fe40000410000 */
[----:B------:R-:W-:-:S02]  /*10e40*/  FMUL.FTZ R137, R4, R137 ;  /* 0x0000008904897220 */ /* 0x000fc40000410000 */
[C---:B------:R-:W-:Y:S02]  /*10e50*/  FMUL.FTZ R132, R4.reuse, R132 ;  /* 0x0000008404847220 */ /* 0x040fe40000410000 */
[C---:B------:R-:W-:Y:S02]  /*10e60*/  FMUL.FTZ R133, R4.reuse, R133 ;  /* 0x0000008504857220 */ /* 0x040fe40000410000 */
[----:B--2---:R-:W-:Y:S02]  /*10e70*/  @P1 FMUL.FTZ R5, R5, 0.69314718246459960938 ;  /* 0x3f31721805051820 */ /* 0x004fe40000410000 */
[C---:B------:R-:W-:Y:S02]  /*10e80*/  FMUL.FTZ R20, R4.reuse, R20 ;  /* 0x0000001404147220 */ /* 0x040fe40000410000 */
[C---:B------:R-:W-:Y:S02]  /*10e90*/  FMUL.FTZ R21, R4.reuse, R21 ;  /* 0x0000001504157220 */ /* 0x040fe40000410000 */
[----:B------:R-:W-:-:S02]  /*10ea0*/  FMUL.FTZ R24, R4, R24 ;  /* 0x0000001804187220 */ /* 0x000fc40000410000 */
[----:B-1----:R-:W-:Y:S02]  /*10eb0*/  @P0 FMUL.FTZ R0, R0, 0.69314718246459960938 ;  /* 0x3f31721800000820 */ /* 0x002fe40000410000 */
        /* <DEDUP_REMOVED lines=116> */
[----:B------:R-:W-:Y:S02]  /*11600*/  FMUL.FTZ R131, R2, R131 ;  /* 0x0000008302837220 */ /* 0x000fe40000410000 */
[----:B------:R-:W-:Y:S02]  /*11610*/  @P1 FFMA.FTZ R6, R10, R148, R5 ;  /* 0x000000940a061223 */ /* 0x000fe40000010005 */
[----:B------:R-:W-:-:S02]  /*11620*/  @P0 FFMA.FTZ R8, R9, R3, R0 ;  /* 0x0000000309080223 */ /* 0x000fc40000010000 */
.L_x_81:
[----:B------:R-:W-:Y:S02]  /*11630*/  USHF.R.S32.HI UR8, URZ, 0x1f, UR13 ;  /* 0x0000001f3f087899 */ /* 0x000fe4000801140d */
[----:B------:R-:W-:Y:S01]  /*11640*/  ULDC.64 UR10, c[0x0][0x118] ;  /* 0x00004600000a7ab9 */ /* 0x000fe20000000a00 */
        /* <DEDUP_REMOVED lines=22> */
[----:B------:R-:W-:Y:S02]  /*117b0*/  LEA.HI R2, R3, R0, RZ, 0x2 ;  /* 0x0000000003027211 */ /* 0x000fe400078f10ff */
[----:B------:R-:W-:Y:S02]  /*117c0*/  F2FP.PACK_AB R28, R29, R28 ;  /* 0x0000001c1d1c723e */ /* 0x000fe400000000ff */
[----:B------:R-:W-:-:S02]  /*117d0*/  SHF.R.S32.HI R10, RZ, 0x2, R2 ;  /* 0x00000002ff0a7819 */ /* 0x000fc40000011402 */
[----:B------:R-:W-:Y:S02]  /*117e0*/  SHF.R.S32.HI R5, RZ, 0x1f, R2 ;  /* 0x0000001fff057819 */ /* 0x000fe40000011402 */
[----:B------:R-:W-:Y:S02]  /*117f0*/  LOP3.LUT R7, R2, 0xfffffffc, RZ, 0xc0, !PT ;  /* 0xfffffffc02077812 */ /* 0x000fe400078ec0ff */
[----:B------:R-:W-:Y:S02]  /*11800*/  LEA.HI R5, R5, R10, RZ, 0x3 ;  /* 0x0000000a05057211 */ /* 0x000fe400078f18ff */
[----:B------:R-:W-:Y:S01]  /*11810*/  F2FP.PACK_AB R30, R31, R30 ;  /* 0x0000001e1f1e723e */ /* 0x000fe200000000ff */
[----:B------:R-:W-:Y:S01]  /*11820*/  IMAD.IADD R7, R0, 0x1, -R7 ;  /* 0x0000000100077824 */ /* 0x000fe200078e0a07 */
[----:B------:R-:W-:Y:S02]  /*11830*/  LOP3.LUT R5, R5, 0xfffffff8, RZ, 0xc0, !PT ;  /* 0xfffffff805057812 */ /* 0x000fe400078ec0ff */
[----:B------:R-:W-:-:S02]  /*11840*/  F2FP.PACK_AB R32, R33, R32 ;  /* 0x000000202120723e */ /* 0x000fc400000000ff */
[----:B------:R-:W-:Y:S01]  /*11850*/  F2FP.PACK_AB R34, R35, R34 ;  /* 0x000000222322723e */ /* 0x000fe200000000ff */
[----:B------:R-:W-:Y:S01]  /*11860*/  IMAD.IADD R10, R10, 0x1, -R5 ;  /* 0x000000010a0a7824 */ /* 0x000fe200078e0a05 */
[----:B------:R-:W-:Y:S02]  /*11870*/  LEA.HI R5, R3, R0, RZ, 0x5 ;  /* 0x0000000003057211 */ /* 0x000fe400078f28ff */
[----:B------:R-:W-:Y:S01]  /*11880*/  F2FP.PACK_AB R36, R37, R36 ;  /* 0x000000242524723e */ /* 0x000fe200000000ff */
[C---:B------:R-:W-:Y:S01]  /*11890*/  IMAD.SHL.U32 R9, R10.reuse, 0x40, RZ ;  /* 0x000000400a097824 */ /* 0x040fe200078e00ff */
[----:B------:R-:W-:Y:S02]  /*118a0*/  SHF.R.S32.HI R2, RZ, 0x5, R5 ;  /* 0x00000005ff027819 */ /* 0x000fe40000011405 */
[----:B------:R-:W-:Y:S02]  /*118b0*/  LOP3.LUT R12, R10, 0x1, RZ, 0xc0, !PT ;  /* 0x000000010a0c7812 */ /* 0x000fe400078ec0ff */
        /* <DEDUP_REMOVED lines=13> */
[C---:B----4-:R-:W-:Y:S01]  /*11990*/  IMAD.IADD R13, R11.reuse, 0x1, R10 ;  /* 0x000000010b0d7824 */ /* 0x050fe200078e020a */
[C---:B------:R-:W-:Y:S02]  /*119a0*/  IADD3 R12, R11.reuse, 0x80, RZ ;  /* 0x000000800b0c7810 */ /* 0x040fe40007ffe0ff */
[----:B------:R-:W-:Y:S02]  /*119b0*/  IADD3 R9, R11, 0x70, RZ ;  /* 0x000000700b097810 */ /* 0x000fe40007ffe0ff */
[----:B------:R-:W-:Y:S01]  /*119c0*/  @P0 IADD3 R9, R12, 0x10, RZ ;  /* 0x000000100c090810 */ /* 0x000fe20007ffe0ff */
[----:B------:R-:W-:Y:S01]  /*119d0*/  IMAD.MOV.U32 R12, RZ, RZ, 0x40 ;  /* 0x00000040ff0c7424 */ /* 0x000fe200078e00ff */
[----:B------:R-:W-:Y:S02]  /*119e0*/  F2FP.PACK_AB R44, R45, R44 ;  /* 0x0000002c2d2c723e */ /* 0x000fe400000000ff */
[----:B------:R-:W-:Y:S01]  /*119f0*/  F2FP.PACK_AB R46, R47, R46 ;  /* 0x0000002e2f2e723e */ /* 0x000fe200000000ff */
[----:B------:R-:W-:Y:S01]  /*11a00*/  IMAD.IADD R15, R10, 0x1, R9 ;  /* 0x000000010a0f7824 */ /* 0x000fe200078e0209 */
[----:B------:R-:W-:Y:S01]  /*11a10*/  SEL R12, R12, 0xffffffc0, !P2 ;  /* 0xffffffc00c0c7807 */ /* 0x000fe20005000000 */
[----:B------:R-:W-:Y:S01]  /*11a20*/  IMAD.U32 R10, RZ, RZ, UR4 ;  /* 0x00000004ff0a7e24 */ /* 0x000fe2000f8e00ff */
[----:B------:R-:W-:-:S02]  /*11a30*/  F2FP.PACK_AB R48, R49, R48 ;  /* 0x000000303130723e */ /* 0x000fc400000000ff */
[----:B------:R-:W-:Y:S01]  /*11a40*/  F2FP.PACK_AB R50, R51, R50 ;  /* 0x000000323332723e */ /* 0x000fe200000000ff */
[--C-:B------:R-:W-:Y:S01]  /*11a50*/  IMAD.IADD R17, R11, 0x1, R12.reuse ;  /* 0x000000010b117824 */ /* 0x100fe200078e020c */
[----:B------:R-:W-:Y:S01]  /*11a60*/  F2FP.PACK_AB R52, R53, R52 ;  /* 0x000000343534723e */ /* 0x000fe200000000ff */
[C---:B------:R-:W-:Y:S01]  /*11a70*/  IMAD.IADD R19, R12.reuse, 0x1, R9 ;  /* 0x000000010c137824 */ /* 0x040fe200078e0209 */
[----:B------:R-:W-:Y:S01]  /*11a80*/  F2FP.PACK_AB R54, R55, R54 ;  /* 0x000000363736723e */ /* 0x000fe200000000ff */
[----:B------:R-:W-:Y:S01]  /*11a90*/  IMAD.IADD R21, R12, 0x1, R13 ;  /* 0x000000010c157824 */ /* 0x000fe200078e020d */
[----:B------:R-:W-:Y:S01]  /*11aa0*/  STS [R11+0x80], R144 ;  /* 0x000080900b007388 */ /* 0x000fe20000000800 */
[----:B------:R-:W-:Y:S01]  /*11ab0*/  IMAD.IADD R23, R15, 0x1, R12 ;  /* 0x000000010f177824 */ /* 0x000fe200078e020c */
[----:B------:R-:W-:Y:S02]  /*11ac0*/  F2FP.PACK_AB R56, R57, R56 ;  /* 0x000000383938723e */ /* 0x000fe400000000ff */
[----:B------:R-:W-:Y:S01]  /*11ad0*/  STS [R11+0x480], R146 ;  /* 0x000480920b007388 */ /* 0x000fe20000000800 */
[----:B------:R-:W-:-:S02]  /*11ae0*/  F2FP.PACK_AB R58, R59, R58 ;  /* 0x0000003a3b3a723e */ /* 0x000fc400000000ff */
[----:B------:R-:W-:Y:S01]  /*11af0*/  F2FP.PACK_AB R60, R61, R60 ;  /* 0x0000003c3d3c723e */ /* 0x000fe200000000ff */
[----:B------:R-:W-:Y:S01]  /*11b00*/  STS [R9], R140 ;  /* 0x0000008c09007388 */ /* 0x000fe20000000800 */
[----:B------:R-:W-:Y:S02]  /*11b10*/  F2FP.PACK_AB R64, R65, R64 ;  /* 0x000000404140723e */ /* 0x000fe400000000ff */
[----:B------:R-:W-:Y:S01]  /*11b20*/  F2FP.PACK_AB R66, R67, R66 ;  /* 0x000000424342723e */ /* 0x000fe200000000ff */
[----:B------:R-:W-:Y:S01]  /*11b30*/  STS [R9+0x400], R142 ;  /* 0x0004008e09007388 */ /* 0x000fe20000000800 */
[----:B------:R-:W-:Y:S02]  /*11b40*/  F2FP.PACK_AB R68, R69, R68 ;  /* 0x000000444544723e */ /* 0x000fe400000000ff */
[----:B------:R-:W-:Y:S01]  /*11b50*/  F2FP.PACK_AB R70, R71, R70 ;  /* 0x000000464746723e */ /* 0x000fe200000000ff */
[----:B------:R-:W-:Y:S01]  /*11b60*/  STS [R13+0x80], R136 ;  /* 0x000080880d007388 */ /* 0x000fe20000000800 */
[----:B------:R-:W-:-:S02]  /*11b70*/  F2FP.PACK_AB R72, R73, R72 ;  /* 0x000000484948723e */ /* 0x000fc400000000ff */
[----:B------:R-:W-:Y:S01]  /*11b80*/  F2FP.PACK_AB R74, R75, R74 ;  /* 0x0000004a4b4a723e */ /* 0x000fe200000000ff */
[----:B------:R-:W-:Y:S01]  /*11b90*/  STS [R13+0x480], R138 ;  /* 0x0004808a0d007388 */ /* 0x000fe20000000800 */
[----:B------:R-:W-:Y:S02]  /*11ba0*/  F2FP.PACK_AB R76, R77, R76 ;  /* 0x0000004c4d4c723e */ /* 0x000fe400000000ff */
[----:B------:R-:W-:Y:S01]  /*11bb0*/  F2FP.PACK_AB R78, R79, R78 ;  /* 0x0000004e4f4e723e */ /* 0x000fe200000000ff */
[----:B------:R-:W-:Y:S01]  /*11bc0*/  STS [R15], R132 ;  /* 0x000000840f007388 */ /* 0x000fe20000000800 */
        /* <DEDUP_REMOVED lines=71> */
[----:B------:R3:W-:Y:S04]  /*12040*/  STS [R9+0xc400], R106 ;  /* 0x00c4006a09007388 */ /* 0x0007e80000000800 */
[----:B------:R-:W-:Y:S04]  /*12050*/  STS [R13+0xc080], R108 ;  /* 0x00c0806c0d007388 */ /* 0x000fe80000000800 */
[----:B------:R4:W-:Y:S04]  /*12060*/  STS [R13+0xc480], R110 ;  /* 0x00c4806e0d007388 */ /* 0x0009e80000000800 */
[----:B------:R2:W-:Y:S04]  /*12070*/  STS [R15+0xc000], R112 ;  /* 0x00c000700f007388 */ /* 0x0005e80000000800 */
[----:B------:R2:W-:Y:S01]  /*12080*/  STS [R15+0xc400], R114 ;  /* 0x00c400720f007388 */ /* 0x0005e20000000800 */
[----:B-1----:R-:W-:Y:S01]  /*12090*/  IMAD.U32 R11, RZ, RZ, UR5 ;  /* 0x00000005ff0b7e24 */ /* 0x002fe2000f8e00ff */
[----:B------:R-:W-:-:S02]  /*120a0*/  ULDC.64 UR4, c[0x0][0x508] ;  /* 0x0001420000047ab9 */ /* 0x000fc40000000a00 */
[----:B------:R2:W-:Y:S04]  /*120b0*/  STS [R17+0xc080], R116 ;  /* 0x00c0807411007388 */ /* 0x0005e80000000800 */
[----:B------:R2:W-:Y:S04]  /*120c0*/  STS [R17+0xc480], R118 ;  /* 0x00c4807611007388 */ /* 0x0005e80000000800 */
[----:B------:R2:W-:Y:S04]  /*120d0*/  STS [R19+0xc000], R120 ;  /* 0x00c0007813007388 */ /* 0x0005e80000000800 */
[----:B------:R2:W-:Y:S04]  /*120e0*/  STS [R19+0xc400], R122 ;  /* 0x00c4007a13007388 */ /* 0x0005e80000000800 */
[----:B------:R2:W-:Y:S04]  /*120f0*/  STS [R21+0xc080], R124 ;  /* 0x00c0807c15007388 */ /* 0x0005e80000000800 */
[----:B------:R2:W-:Y:S04]  /*12100*/  STS [R21+0xc480], R126 ;  /* 0x00c4807e15007388 */ /* 0x0005e80000000800 */
[----:B------:R2:W-:Y:S04]  /*12110*/  STS [R23+0xc000], R128 ;  /* 0x00c0008017007388 */ /* 0x0005e80000000800 */
[----:B------:R2:W-:Y:S04]  /*12120*/  STS [R23+0xc400], R130 ;  /* 0x00c4008217007388 */ /* 0x0005e80000000800 */
[----:B------:R-:W-:Y:S01]  /*12130*/  BAR.SYNC.DEFER_BLOCKING 0x1, 0x100 ;  /* 0x0044000000007b1d */ /* 0x000fe20000010000 */
[----:B------:R-:W-:-:S04]  /*12140*/  UISETP.NE.U32.AND UP0, UPT, URZ, UR4, UPT ;  /* 0x000000043f00728c */ /* 0x000fc8000bf05070 */
[----:B------:R-:W-:Y:S01]  /*12150*/  UISETP.NE.AND.EX UP0, UPT, URZ, UR5, UPT, UP0 ;  /* 0x000000053f00728c */ /* 0x000fe2000bf05300 */
[----:B---3--:R-:W3:Y:S02]  /*12160*/  @P0 LDG.E R9, [R10.64] ;  /* 0x0000000a0a090981 */ /* 0x008ee4000c1e1900 */
[----:B------:R-:W-:-:S03]  /*12170*/  ULDC.64 UR4, c[0x0][0x508] ;  /* 0x0001420000047ab9 */ /* 0x000fc60000000a00 */
[----:B------:R-:W-:-:S05]  /*12180*/  PLOP3.LUT P1, PT, PT, PT, UP0, 0x80, 0x0 ;  /* 0x000000000000781c */ /* 0x000fca0003f2f008 */
[----:B------:R-:W-:Y:S01]  /*12190*/  @UP0 UIMAD.WIDE UR4, UR20, UR6, UR4 ;  /* 0x00000006140402a5 */ /* 0x000fe2000f8e0204 */
[----:B------:R-:W-:-:S05]  /*121a0*/  IMAD.MOV.U32 R4, RZ, RZ, c[0x0][0x388] ;  /* 0x0000e200ff047624 */ /* 0x000fca00078e00ff */
[----:B------:R-:W-:Y:S02]  /*121b0*/  IMAD.U32 R12, RZ, RZ, UR4 ;  /* 0x00000004ff0c7e24 */ /* 0x000fe4000f8e00ff */
[----:B----4-:R-:W-:-:S05]  /*121c0*/  IMAD.U32 R13, RZ, RZ, UR5 ;  /* 0x00000005ff0d7e24 */ /* 0x010fca000f8e00ff */
[----:B------:R2:W5:Y:S01]  /*121d0*/  @P1 LDG.E R4, [R12.64] ;  /* 0x0000000a0c041981 */ /* 0x000562000c1e1900 */
[----:B------:R-:W-:Y:S02]  /*121e0*/  UMOV UR22, URZ ;  /* 0x0000003f00167c82 */ /* 0x000fe40008000000 */
[----:B------:R-:W-:Y:S01]  /*121f0*/  UMOV UR23, URZ ;  /* 0x0000003f00177c82 */ /* 0x000fe20008000000 */
[----:B---3--:R-:W1:Y:S02]  /*12200*/  @P0 R2UR UR5, R9 ;  /* 0x00000000090503c2 */ /* 0x008e6400000e0000 */
[----:B-1----:R-:W-:Y:S02]  /*12210*/  @UP1 USHF.R.S32.HI UR4, URZ, 0x1f, UR5 ;  /* 0x0000001f3f041899 */ /* 0x002fe40008011405 */
[----:B------:R-:W-:-:S05]  /*12220*/  @UP1 UMOV UR22, UR5 ;  /* 0x0000000500161c82 */ /* 0x000fca0008000000 */
[----:B------:R-:W-:Y:S01]  /*12230*/  @UP1 UMOV UR23, UR4 ;  /* 0x0000000400171c82 */ /* 0x000fe20008000000 */
[----:B------:R-:W-:Y:S05]  /*12240*/  @P1 BRA `(.L_x_146) ;  /* 0x0000004000001947 */ /* 0x000fea0003800000 */
[----:B--2---:R-:W-:Y:S05]  /*12250*/  @!P0 BRA `(.L_x_146) ;  /* 0x0000003000008947 */ /* 0x004fea0003800000 */
[----:B-----5:R-:W2:Y:S04]  /*12260*/  LDG.E R4, [R10.64] ;  /* 0x0000000a0a047981 */ /* 0x020ea8000c1e1900 */
[----:B------:R-:W2:Y:S02]  /*12270*/  LDG.E R9, [R10.64+0x4] ;  /* 0x0000040a0a097981 */ /* 0x000ea4000c1e1900 */
[----:B--2---:R-:W-:Y:S02]  /*12280*/  IADD3 R4, -R4, R9, RZ ;  /* 0x0000000904047210 */ /* 0x004fe40007ffe1ff */
.L_x_146:
[----:B--2---:R-:W-:Y:S01]  /*12290*/  SHF.R.S32.HI R11, RZ, 0x1f, R2 ;  /* 0x0000001fff0b7819 */ /* 0x004fe20000011402 */
[----:B------:R-:W1:Y:S01]  /*122a0*/  S2R R73, SR_CTAID.X ;  /* 0x0000000000497919 */ /* 0x000e620000002500 */
[----:B------:R-:W-:Y:S01]  /*122b0*/  LOP3.LUT R5, R5, 0xffffffe0, RZ, 0xc0, !PT ;  /* 0xffffffe005057812 */ /* 0x000fe200078ec0ff */
[----:B------:R-:W-:Y:S01]  /*122c0*/  IMAD.MOV.U32 R9, RZ, RZ, c[0x0][0x4e8] ;  /* 0x00013a00ff097624 */ /* 0x000fe200078e00ff */
[----:B------:R-:W-:Y:S01]  /*122d0*/  LEA.HI R11, R11, R2, RZ, 0x3 ;  /* 0x000000020b0b7211 */ /* 0x000fe200078f18ff */
[----:B------:R-:W-:Y:S01]  /*122e0*/  ULDC.64 UR6, c[0x0][0x490] ;  /* 0x0001240000067ab9 */ /* 0x000fe20000000a00 */
[-C--:B------:R-:W-:Y:S01]  /*122f0*/  LEA.HI R16, R3, R0.reuse, RZ, 0x3 ;  /* 0x0000000003107211 */ /* 0x080fe200078f18ff */
[----:B------:R-:W-:Y:S01]  /*12300*/  IMAD.IADD R5, R0, 0x1, -R5 ;  /* 0x0000000100057824 */ /* 0x000fe200078e0a05 */
[----:B------:R-:W-:Y:S01]  /*12310*/  LOP3.LUT R11, R11, 0xffffff8, RZ, 0xc0, !PT ;  /* 0x0ffffff80b0b7812 */ /* 0x000fe200078ec0ff */
[----:B------:R-:W-:Y:S01]  /*12320*/  USHF.R.S32.HI UR12, URZ, 0x1f, UR20 ;  /* 0x0000001f3f0c7899 */ /* 0x000fe20008011414 */
[----:B------:R-:W-:Y:S01]  /*12330*/  ISETP.NE.AND P1, PT, R9, 0x1, PT ;  /* 0x000000010900780c */ /* 0x000fe20003f25270 */
[----:B------:R-:W-:Y:S01]  /*12340*/  UIMAD UR9, UR8, UR6, URZ ;  /* 0x00000006080972a4 */ /* 0x000fe2000f8e023f */
[----:B------:R-:W-:Y:S01]  /*12350*/  LEA.HI R9, R7, R7, RZ, 0x1 ;  /* 0x0000000707097211 */ /* 0x000fe200078f08ff */
[----:B------:R-:W-:Y:S01]  /*12360*/  IMAD.IADD R11, R2, 0x1, -R11 ;  /* 0x00000001020b7824 */ /* 0x000fe200078e0a0b */
[----:B------:R-:W-:Y:S01]  /*12370*/  SHF.R.S32.HI R2, RZ, 0x1f, R5 ;  /* 0x0000001fff027819 */ /* 0x000fe20000011405 */
[----:B------:R-:W-:Y:S01]  /*12380*/  UMOV UR14, UR22 ;  /* 0x00000016000e7c82 */ /* 0x000fe20008000000 */
[----:B------:R-:W-:Y:S01]  /*12390*/  LOP3.LUT R10, R9, 0x1ffffffe, RZ, 0xc0, !PT ;  /* 0x1ffffffe090a7812 */ /* 0x000fe200078ec0ff */
[----:B------:R-:W-:Y:S01]  /*123a0*/  UMOV UR15, UR23 ;  /* 0x00000017000f7c82 */ /* 0x000fe20008000000 */
[----:B------:R-:W-:Y:S01]  /*123b0*/  LEA.HI R2, R2, R5, RZ, 0x2 ;  /* 0x0000000502027211 */ /* 0x000fe200078f10ff */
[----:B------:R-:W-:Y:S01]  /*123c0*/  USEL UR12, UR12, URZ, !UP1 ;  /* 0x0000003f0c0c7287 */ /* 0x000fe2000c800000 */
[----:B------:R-:W-:Y:S01]  /*123d0*/  LOP3.LUT P2, RZ, R5, 0x3, RZ, 0xc0, !PT ;  /* 0x0000000305ff7812 */ /* 0x000fe2000784c0ff */
[----:B------:R-:W-:Y:S01]  /*123e0*/  IMAD.IADD R7, R7, 0x1, -R10 ;  /* 0x0000000107077824 */ /* 0x000fe200078e0a0a */
[----:B------:R-:W-:Y:S01]  /*123f0*/  SHF.R.S32.HI R2, RZ, 0x2, R2 ;  /* 0x00000002ff027819 */ /* 0x000fe20000011402 */
[----:B------:R-:W-:Y:S01]  /*12400*/  UIMAD.WIDE.U32 UR14, UR13, UR6, UR14 ;  /* 0x000000060d0e72a5 */ /* 0x000fe2000f8e000e */
[----:B------:R-:W-:Y:S01]  /*12410*/  LEA.HI R3, R3, R0, RZ, 0x6 ;  /* 0x0000000003037211 */ /* 0x000fe200078f30ff */
[----:B------:R-:W-:Y:S01]  /*12420*/  UIMAD UR9, UR13, UR7, UR9 ;  /* 0x000000070d0972a4 */ /* 0x000fe2000f8e0209 */
[----:B------:R-:W-:Y:S01]  /*12430*/  BSSY B0, `(.L_x_147) ;  /* 0x0000083000007945 */ /* 0x000fe20003800000 */
[----:B------:R-:W-:Y:S01]  /*12440*/  IMAD R2, R11, 0x10, R2 ;  /* 0x000000100b027824 */ /* 0x000fe200078e0202 */
[----:B------:R-:W-:-:S02]  /*12450*/  ULDC.64 UR6, c[0x0][0x498] ;  /* 0x0001260000067ab9 */ /* 0x000fc40000000a00 */
[----:B------:R-:W-:Y:S01]  /*12460*/  USEL UR20, UR20, URZ, !UP1 ;  /* 0x0000003f14147287 */ /* 0x000fe2000c800000 */
[----:B------:R-:W-:Y:S01]  /*12470*/  IMAD R10, R7, 0x8, R2 ;  /* 0x00000008070a7824 */ /* 0x000fe200078e0202 */
[----:B------:R-:W-:Y:S02]  /*12480*/  UIMAD UR17, UR12, UR6, URZ ;  /* 0x000000060c1172a4 */ /* 0x000fe4000f8e023f */
[----:B------:R-:W-:Y:S02]  /*12490*/  UIADD3 UR15, UR15, UR9, URZ ;  /* 0x000000090f0f7290 */ /* 0x000fe4000fffe03f */
[----:B-1----:R-:W-:Y:S01]  /*124a0*/  LEA R7, R73, R10, 0x7 ;  /* 0x0000000a49077211 */ /* 0x002fe200078e38ff */
[----:B------:R-:W-:Y:S02]  /*124b0*/  UIMAD UR7, UR20, UR7, UR17 ;  /* 0x00000007140772a4 */ /* 0x000fe4000f8e0211 */
[----:B------:R-:W-:Y:S02]  /*124c0*/  UIMAD.WIDE.U32 UR14, UR20, UR6, UR14 ;  /* 0x00000006140e72a5 */ /* 0x000fe4000f8e000e */
[----:B------:R-:W-:Y:S01]  /*124d0*/  @P1 IMAD.HI.U32 R5, R7, c[0x0][0x4ec], RZ ;  /* 0x00013b0007051a27 */ /* 0x000fe200078e00ff */
[----:B------:R-:W-:-:S02]  /*124e0*/  ULDC.64 UR4, c[0x0][0x3a0] ;  /* 0x0000e80000047ab9 */ /* 0x000fc40000000a00 */
[----:B------:R-:W-:Y:S01]  /*124f0*/  UIMAD UR16, UR23, UR4, URZ ;  /* 0x00000004171072a4 */ /* 0x000fe2000f8e023f */
[----:B------:R-:W-:Y:S01]  /*12500*/  IMAD.MOV.U32 R12, RZ, RZ, R7 ;  /* 0x000000ffff0c7224 */ /* 0x000fe200078e0007 */
[----:B------:R-:W-:Y:S01]  /*12510*/  @P1 SHF.R.U32.HI R12, RZ, c[0x0][0x4f0], R5 ;  /* 0x00013c00ff0c1a19 */ /* 0x000fe20000011605 */
[----:B------:R-:W-:Y:S01]  /*12520*/  UIMAD.WIDE.U32 UR18, UR22, UR4, URZ ;  /* 0x00000004161272a5 */ /* 0x000fe2000f8e003f */
[----:B------:R-:W-:Y:S01]  /*12530*/  LOP3.LUT R5, R16, 0xfffffff8, RZ, 0xc0, !PT ;  /* 0xfffffff810057812 */ /* 0x000fe200078ec0ff */
[----:B------:R-:W-:Y:S01]  /*12540*/  UIMAD UR16, UR22, UR5, UR16 ;  /* 0x00000005161072a4 */ /* 0x000fe2000f8e0210 */
[----:B------:R-:W-:Y:S01]  /*12550*/  SHF.R.S32.HI R16, RZ, 0x3, R16 ;  /* 0x00000003ff107819 */ /* 0x000fe20000011410 */
[--C-:B------:R-:W-:Y:S01]  /*12560*/  IMAD.MOV R10, RZ, RZ, -R12.reuse ;  /* 0x000000ffff0a7224 */ /* 0x100fe200078e0a0c */
[----:B------:R-:W-:Y:S01]  /*12570*/  ULDC.64 UR4, c[0x0][0x3e8] ;  /* 0x0000fa0000047ab9 */ /* 0x000fe20000000a00 */
[----:B------:R-:W-:Y:S01]  /*12580*/  IMAD.IADD R5, R0, 0x1, -R5 ;  /* 0x0000000100057824 */ /* 0x000fe200078e0a05 */
[----:B------:R-:W-:Y:S01]  /*12590*/  UIMAD UR8, UR8, UR4, URZ ;  /* 0x00000004080872a4 */ /* 0x000fe2000f8e023f */
[----:B------:R-:W-:Y:S01]  /*125a0*/  IMAD R10, R10, c[0x0][0x4e8], R7 ;  /* 0x00013a000a0a7a24 */ /* 0x000fe200078e0207 */
[----:B------:R-:W-:Y:S01]  /*125b0*/  SHF.R.S32.HI R7, RZ, 0x1f, R12 ;  /* 0x0000001fff077819 */ /* 0x000fe2000001140c */
[----:B------:R-:W-:Y:S01]  /*125c0*/  IMAD.U32 R0, RZ, RZ, UR7 ;  /* 0x00000007ff007e24 */ /* 0x000fe2000f8e00ff */
[----:B------:R-:W-:Y:S01]  /*125d0*/  IADD3 R12, P0, R12, UR14, RZ ;  /* 0x0000000e0c0c7c10 */ /* 0x000fe2000ff1e0ff */
[----:B------:R-:W-:Y:S01]  /*125e0*/  IMAD.SHL.U32 R17, R16, 0x40, RZ ;  /* 0x0000004010117824 */ /* 0x000fe200078e00ff */
[----:B------:R-:W-:Y:S01]  /*125f0*/  SHF.R.S32.HI R15, RZ, 0x1f, R10 ;  /* 0x0000001fff0f7819 */ /* 0x000fe2000001140a */
[----:B------:R-:W-:Y:S01]  /*12600*/  UIADD3 UR19, UR19, UR16, URZ ;  /* 0x0000001013137290 */ /* 0x000fe2000fffe03f */
[----:B------:R-:W-:Y:S01]  /*12610*/  IADD3.X R13, R7, UR15, R0, P0, !PT ;  /* 0x0000000f070d7c10 */ /* 0x000fe200087fe400 */
[----:B------:R-:W-:Y:S01]  /*12620*/  UIMAD UR5, UR13, UR5, UR8 ;  /* 0x000000050d0572a4 */ /* 0x000fe2000f8e0208 */
[----:B------:R-:W-:Y:S01]  /*12630*/  LEA R0, R5, R16, 0x5 ;  /* 0x0000001005007211 */ /* 0x000fe200078e28ff */
[----:B------:R-:W-:Y:S01]  /*12640*/  IMAD R15, R15, c[0x0][0x488], RZ ;  /* 0x000122000f0f7a24 */ /* 0x000fe200078e02ff */
[----:B------:R-:W-:Y:S01]  /*12650*/  LOP3.LUT R17, R17, 0x1c0, RZ, 0xc0, !PT ;  /* 0x000001c011117812 */ /* 0x000fe200078ec0ff */
[----:B------:R-:W-:Y:S01]  /*12660*/  IMAD.WIDE.U32 R12, R10, c[0x0][0x488], R12 ;  /* 0x000122000a0c7a25 */ /* 0x000fe200078e000c */
[----:B------:R-:W-:-:S02]  /*12670*/  UIMAD.WIDE.U32 UR18, UR13, UR4, UR18 ;  /* 0x000000040d1272a5 */ /* 0x000fc4000f8e0012 */
[----:B------:R-:W-:Y:S01]  /*12680*/  ULDC.64 UR6, c[0x0][0x3f0] ;  /* 0x0000fc0000067ab9 */ /* 0x000fe20000000a00 */
[----:B------:R-:W-:Y:S01]  /*12690*/  IMAD R9, R73, 0x80, R0 ;  /* 0x0000008049097824 */ /* 0x000fe200078e0200 */
[----:B------:R-:W-:Y:S01]  /*126a0*/  UIMAD UR12, UR12, UR6, URZ ;  /* 0x000000060c0c72a4 */ /* 0x000fe2000f8e023f */
[----:B------:R-:W-:Y:S01]  /*126b0*/  IMAD.SHL.U32 R0, R5, 0x8, RZ ;  /* 0x0000000805007824 */ /* 0x000fe200078e00ff */
[----:B------:R-:W-:Y:S01]  /*126c0*/  SHF.R.U32.HI R5, RZ, 0x3, R17 ;  /* 0x00000003ff057819 */ /* 0x000fe20000011611 */
[----:B------:R-:W-:Y:S01]  /*126d0*/  IMAD R15, R10, c[0x0][0x48c], R15 ;  /* 0x000123000a0f7a24 */ /* 0x000fe200078e020f */
[----:B------:R-:W-:Y:S01]  /*126e0*/  UIADD3 UR19, UR19, UR5, URZ ;  /* 0x0000000513137290 */ /* 0x000fe2000fffe03f */
[----:B------:R-:W-:Y:S01]  /*126f0*/  @P1 IMAD.HI.U32 R11, R9, c[0x0][0x4ec], RZ ;  /* 0x00013b00090b1a27 */ /* 0x000fe200078e00ff */
[----:B------:R-:W-:Y:S01]  /*12700*/  LOP3.LUT R10, R17, 0x38, R0, 0xf8, !PT ;  /* 0x00000038110a7812 */ /* 0x000fe200078ef800 */
[----:B------:R-:W-:Y:S01]  /*12710*/  UIMAD UR7, UR20, UR7, UR12 ;  /* 0x00000007140772a4 */ /* 0x000fe2000f8e020c */
[----:B------:R-:W-:Y:S01]  /*12720*/  LEA R17, P0, R12, c[0x0][0x450], 0x2 ;  /* 0x000114000c117a11 */ /* 0x000fe200078010ff */
[----:B------:R-:W-:Y:S01]  /*12730*/  IMAD.IADD R14, R13, 0x1, R15 ;  /* 0x000000010d0e7824 */ /* 0x000fe200078e020f */
[----:B------:R-:W-:Y:S01]  /*12740*/  LOP3.LUT R5, R10, R5, RZ, 0x3c, !PT ;  /* 0x000000050a057212 */ /* 0x000fe200078e3cff */
[----:B------:R-:W-:Y:S01]  /*12750*/  IMAD.MOV.U32 R7, RZ, RZ, R9 ;  /* 0x000000ffff077224 */ /* 0x000fe200078e0009 */
[----:B------:R-:W-:Y:S01]  /*12760*/  @P1 SHF.R.U32.HI R7, RZ, c[0x0][0x4f0], R11 ;  /* 0x00013c00ff071a19 */ /* 0x000fe2000001160b */
[----:B------:R-:W-:Y:S01]  /*12770*/  UIMAD.WIDE.U32 UR18, UR20, UR6, UR18 ;  /* 0x00000006141272a5 */ /* 0x000fe2000f8e0012 */
[----:B------:R-:W-:Y:S01]  /*12780*/  LEA.HI.X R14, R12, c[0x0][0x454], R14, 0x2, P0 ;  /* 0x000115000c0e7a11 */ /* 0x000fe200000f140e */
[----:B------:R-:W-:Y:S01]  /*12790*/  SHFL.IDX PT, R10, R17, 0x1, 0x1c1f ;  /* 0x003c1f00110a7f89 */ /* 0x000fe200000e0000 */
[--C-:B------:R-:W-:Y:S01]  /*127a0*/  SHF.R.S32.HI R15, RZ, 0x1f, R7.reuse ;  /* 0x0000001fff0f7819 */ /* 0x100fe20000011407 */
[----:B------:R-:W-:Y:S01]  /*127b0*/  IMAD.MOV R18, RZ, RZ, -R7 ;  /* 0x000000ffff127224 */ /* 0x000fe200078e0a07 */
[----:B------:R-:W-:Y:S01]  /*127c0*/  UIADD3 UR7, UR19, UR7, URZ ;  /* 0x0000000713077290 */ /* 0x000fe2000fffe03f */
[----:B------:R-:W-:Y:S01]  /*127d0*/  SHFL.IDX PT, R12, R17, RZ, 0x1c1f ;  /* 0x001c1fff110c7589 */ /* 0x000fe200000e0000 */
[----:B------:R-:W-:Y:S01]  /*127e0*/  MOV R20, UR18 ;  /* 0x0000001200147c02 */ /* 0x000fe20008000f00 */
[----:B------:R-:W-:-:S02]  /*127f0*/  IMAD R18, R18, c[0x0][0x4e8], R9 ;  /* 0x00013a0012127a24 */ /* 0x000fc400078e0209 */
[----:B------:R-:W1:Y:S01]  /*12800*/  SHFL.IDX PT, R13, R14, RZ, 0x1c1f ;  /* 0x001c1fff0e0d7589 */ /* 0x000e6200000e0000 */
[----:B------:R-:W-:Y:S02]  /*12810*/  IMAD R9, R73, 0x80, R2 ;  /* 0x0000008049097824 */ /* 0x000fe400078e0202 */
[----:B-----5:R-:W-:Y:S01]  /*12820*/  IMAD R2, R4, c[0x0][0x4e8], RZ ;  /* 0x00013a0004027a24 */ /* 0x020fe200078e02ff */
[----:B------:R2:W3:Y:S01]  /*12830*/  SHFL.IDX PT, R11, R14, 0x1, 0x1c1f ;  /* 0x003c1f000e0b7f89 */ /* 0x0004e200000e0000 */
[----:B------:R-:W-:Y:S01]  /*12840*/  IMAD R22, R15, c[0x0][0x3e0], RZ ;  /* 0x0000f8000f167a24 */ /* 0x000fe200078e02ff */
[C---:B------:R-:W-:Y:S01]  /*12850*/  IADD3 R15, R9.reuse, 0x8, RZ ;  /* 0x00000008090f7810 */ /* 0x040fe20007ffe0ff */
[----:B------:R-:W-:Y:S01]  /*12860*/  IMAD.U32 R21, RZ, RZ, UR19 ;  /* 0x00000013ff157e24 */ /* 0x000fe2000f8e00ff */
[-C--:B------:R-:W-:Y:S01]  /*12870*/  ISETP.GE.OR P1, PT, R9, R2.reuse, P2 ;  /* 0x000000020900720c */ /* 0x080fe20001726670 */
[----:B------:R-:W-:Y:S01]  /*12880*/  IMAD.U32 R21, RZ, RZ, UR7 ;  /* 0x00000007ff157e24 */ /* 0x000fe2000f8e00ff */
[----:B------:R-:W-:Y:S01]  /*12890*/  ISETP.GE.OR P0, PT, R15, R2, P2 ;  /* 0x000000020f00720c */ /* 0x000fe20001706670 */
[C---:B------:R-:W-:Y:S01]  /*128a0*/  IMAD R22, R7.reuse, c[0x0][0x3e4], R22 ;  /* 0x0000f90007167a24 */ /* 0x040fe200078e0216 */
[----:B------:R-:W-:Y:S01]  /*128b0*/  SHF.R.S32.HI R4, RZ, 0x1f, R18 ;  /* 0x0000001fff047819 */ /* 0x000fe20000011412 */
[----:B------:R-:W-:-:S04]  /*128c0*/  IMAD.WIDE.U32 R20, R7, c[0x0][0x3e0], R20 ;  /* 0x0000f80007147a25 */ /* 0x000fc800078e0014 */
[----:B------:R-:W-:Y:S01]  /*128d0*/  IMAD R73, R73, 0x80, R16 ;  /* 0x0000008049497824 */ /* 0x000fe200078e0210 */
[----:B------:R-:W-:-:S05]  /*128e0*/  IADD3 R21, R21, R22, RZ ;  /* 0x0000001615157210 */ /* 0x000fca0007ffe0ff */
[----:B------:R-:W-:Y:S01]  /*128f0*/  IMAD.WIDE.U32 R74, R18, c[0x0][0x3d8], R20 ;  /* 0x0000f600124a7a25 */ /* 0x000fe200078e0014 */
[----:B-1----:R1:W-:Y:S03]  /*12900*/  @!P1 ST.E [R12.64], R6 ;  /* 0x000000060c009985 */ /* 0x0023e6000c10190a */
[----:B--2---:R-:W-:Y:S01]  /*12910*/  IMAD.SHL.U32 R14, R3, 0x8, RZ ;  /* 0x00000008030e7824 */ /* 0x004fe200078e00ff */
[----:B---3--:R1:W-:Y:S01]  /*12920*/  @!P0 ST.E [R10.64], R8 ;  /* 0x000000080a008985 */ /* 0x0083e2000c10190a */
[----:B------:R-:W-:-:S03]  /*12930*/  IMAD R3, R4, c[0x0][0x3d8], RZ ;  /* 0x0000f60004037a24 */ /* 0x000fc600078e02ff */
[----:B------:R-:W-:Y:S01]  /*12940*/  LOP3.LUT R5, R5, 0x7ffffe00, R14, 0xf8, !PT ;  /* 0x7ffffe0005057812 */ /* 0x000fe200078ef80e */
[----:B------:R-:W-:-:S04]  /*12950*/  IMAD R3, R18, c[0x0][0x3dc], R3 ;  /* 0x0000f70012037a24 */ /* 0x000fc800078e0203 */
[----:B------:R-:W-:Y:S02]  /*12960*/  IMAD.SHL.U32 R76, R5, 0x2, RZ ;  /* 0x00000002054c7824 */ /* 0x000fe400078e00ff */
[----:B------:R-:W-:Y:S01]  /*12970*/  IMAD.IADD R3, R75, 0x1, R3 ;  /* 0x000000014b037824 */ /* 0x000fe200078e0203 */
[C---:B------:R-:W-:Y:S02]  /*12980*/  LEA R75, P0, R74.reuse, c[0x0][0x380], 0x1 ;  /* 0x0000e0004a4b7a11 */ /* 0x040fe400078008ff */
[----:B------:R1:W2:Y:S02]  /*12990*/  LDS.128 R60, [R76+0x1080] ;  /* 0x001080004c3c7984 */ /* 0x0002a40000000c00 */
[----:B------:R-:W-:Y:S02]  /*129a0*/  LEA.HI.X R74, R74, c[0x0][0x384], R3, 0x1, P0 ;  /* 0x0000e1004a4a7a11 */ /* 0x000fe400000f0c03 */
[----:B------:R1:W3:Y:S01]  /*129b0*/  LDS.128 R56, [R76+0x2080] ;  /* 0x002080004c387984 */ /* 0x0002e20000000c00 */
[----:B------:R-:W-:-:S03]  /*129c0*/  ISETP.GE.AND P0, PT, R73, R2, PT ;  /* 0x000000024900720c */ /* 0x000fc60003f06270 */
        /* <DEDUP_REMOVED lines=22> */
[----:B------:R5:W1:Y:S01]  /*12b30*/  LDS.128 R16, [R76+0xc080] ;  /* 0x00c080004c107984 */ /* 0x000a620000000c00 */
[----:B------:R-:W-:-:S07]  /*12b40*/  ISETP.GE.AND P3, PT, R0, c[0x0][0x3c8], PT ;  /* 0x0000f20000007a0c */ /* 0x000fce0003f66270 */
[----:B------:R-:W-:Y:S02]  /*12b50*/  @!P2 SHF.R.S32.HI R71, RZ, 0x1f, R72 ;  /* 0x0000001fff47a819 */ /* 0x000fe40000011448 */
[----:B------:R-:W-:Y:S02]  /*12b60*/  @!P1 SHF.R.S32.HI R69, RZ, 0x1f, R70 ;  /* 0x0000001fff459819 */ /* 0x000fe40000011446 */
[----:B------:R-:W-:Y:S02]  /*12b70*/  @!P0 SHF.R.S32.HI R3, RZ, 0x1f, R68 ;  /* 0x0000001fff038819 */ /* 0x000fe40000011444 */
[----:B------:R-:W-:Y:S02]  /*12b80*/  @!P2 LEA.HI R71, R71, R72, RZ, 0x3 ;  /* 0x000000484747a211 */ /* 0x000fe400078f18ff */
[----:B------:R-:W-:Y:S02]  /*12b90*/  @!P1 LEA.HI R69, R69, R70, RZ, 0x3 ;  /* 0x0000004645459211 */ /* 0x000fe400078f18ff */
[----:B------:R-:W-:-:S02]  /*12ba0*/  @!P0 LEA.HI R3, R3, R68, RZ, 0x3 ;  /* 0x0000004403038211 */ /* 0x000fc400078f18ff */
[----:B------:R-:W-:Y:S02]  /*12bb0*/  @!P2 LOP3.LUT R71, R71, 0xfffffff8, RZ, 0xc0, !PT ;  /* 0xfffffff84747a812 */ /* 0x000fe400078ec0ff */
[----:B------:R-:W-:Y:S01]  /*12bc0*/  @!P1 LOP3.LUT R69, R69, 0xfffffff8, RZ, 0xc0, !PT ;  /* 0xfffffff845459812 */ /* 0x000fe200078ec0ff */
[----:B-1---5:R-:W-:Y:S01]  /*12bd0*/  @!P3 IMAD.WIDE R76, R0, 0x2, R78 ;  /* 0x00000002004cb825 */ /* 0x022fe200078e024e */
[----:B------:R-:W-:-:S03]  /*12be0*/  @!P0 LOP3.LUT R3, R3, 0xfffffff8, RZ, 0xc0, !PT ;  /* 0xfffffff803038812 */ /* 0x000fc600078ec0ff */
[--C-:B------:R-:W-:Y:S01]  /*12bf0*/  @!P2 IMAD.WIDE R70, R71, 0x2, R78.reuse ;  /* 0x000000024746a825 */ /* 0x100fe200078e024e */
[----:B--2---:R1:W-:Y:S03]  /*12c00*/  @!P3 ST.E.128 [R76.64], R64 ;  /* 0x000000404c00b985 */ /* 0x0043e6000c101d0a */
[--C-:B------:R-:W-:Y:S01]  /*12c10*/  @!P1 IMAD.WIDE R68, R69, 0x2, R78.reuse ;  /* 0x0000000245449825 */ /* 0x100fe200078e024e */
[----:B---3--:R1:W-:Y:S03]  /*12c20*/  @!P2 ST.E.128 [R70.64], R48 ;  /* 0x000000304600a985 */ /* 0x0083e6000c101d0a */
[----:B------:R-:W-:Y:S01]  /*12c30*/  @!P0 IMAD.WIDE R78, R3, 0x2, R78 ;  /* 0x00000002034e8825 */ /* 0x000fe200078e024e */
[----:B----4-:R1:W-:Y:S04]  /*12c40*/  @!P1 ST.E.128 [R68.64], R32 ;  /* 0x0000002044009985 */ /* 0x0103e8000c101d0a */
[----:B------:R1:W-:Y:S02]  /*12c50*/  @!P0 ST.E.128 [R78.64], R16 ;  /* 0x000000104e008985 */ /* 0x0003e4000c101d0a */
.L_x_148:
[----:B--234-:R-:W-:Y:S05]  /*12c60*/  BSYNC B0 ;  /* 0x0000000000007941 */ /* 0x01cfea0003800000 */
.L_x_147:
[----:B------:R-:W-:Y:S01]  /*12c70*/  IADD3 R3, R73, 0x20, RZ ;  /* 0x0000002049037810 */ /* 0x000fe20007ffe0ff */
[----:B-1----:R1:W2:Y:S01]  /*12c80*/  SHFL.IDX PT, R35, R74, 0x1, 0x181f ;  /* 0x00381f004a237f89 */ /* 0x0022a200000e0000 */
        /* <DEDUP_REMOVED lines=28> */
.L_x_150:
[----:B------:R-:W-:Y:S05]  /*12e50*/  BSYNC B0 ;  /* 0x0000000000007941 */ /* 0x000fea0003800000 */
.L_x_149:
[----:B------:R-:W-:Y:S01]  /*12e60*/  IADD3 R3, R73, 0x40, RZ ;  /* 0x0000004049037810 */ /* 0x000fe20007ffe0ff */
[----:B--2---:R2:W4:Y:S01]  /*12e70*/  SHFL.IDX PT, R19, R74, 0x2, 0x181f ;  /* 0x00581f004a137f89 */ /* 0x00452200000e0000 */
[----:B------:R-:W-:Y:S02]  /*12e80*/  BSSY B0, `(.L_x_151) ;  /* 0x000001c000007945 */ /* 0x000fe40003800000 */
[----:B------:R-:W-:Y:S01]  /*12e90*/  ISETP.GE.AND P0, PT, R3, R2, PT ;  /* 0x000000020300720c */ /* 0x000fe20003f06270 */
[----:B------:R2:W1:-:S12]  /*12ea0*/  SHFL.IDX PT, R18, R75, 0x2, 0x181f ;  /* 0x00581f004b127f89 */ /* 0x00045800000e0000 */
        /* <DEDUP_REMOVED lines=25> */
.L_x_152:
[----:B------:R-:W-:Y:S05]  /*13040*/  BSYNC B0 ;  /* 0x0000000000007941 */ /* 0x000fea0003800000 */
.L_x_151:
[----:B------:R-:W-:Y:S01]  /*13050*/  IADD3 R73, R73, 0x60, RZ ;  /* 0x0000006049497810 */ /* 0x000fe20007ffe0ff */
[----:B-1----:R1:W2:Y:S03]  /*13060*/  SHFL.IDX PT, R11, R74, 0x3, 0x181f ;  /* 0x00781f004a0b7f89 */ /* 0x0022a600000e0000 */
[----:B------:R-:W-:Y:S01]  /*13070*/  ISETP.GE.AND P0, PT, R73, R2, PT ;  /* 0x000000024900720c */ /* 0x000fe20003f06270 */
[----:B------:R1:W4:-:S12]  /*13080*/  SHFL.IDX PT, R10, R75, 0x3, 0x181f ;  /* 0x00781f004b0a7f89 */ /* 0x00031800000e0000 */
[----:B------:R-:W-:Y:S05]  /*13090*/  @P0 EXIT ;  /* 0x000000000000094d */ /* 0x000fea0003800000 */
[C---:B------:R-:W-:Y:S02]  /*130a0*/  IADD3 R9, R0.reuse, 0x40, RZ ;  /* 0x0000004000097810 */ /* 0x040fe40007ffe0ff */
[C---:B------:R-:W-:Y:S02]  /*130b0*/  IADD3 R3, R0.reuse, 0x80, RZ ;  /* 0x0000008000037810 */ /* 0x040fe40007ffe0ff */
[----:B------:R-:W-:Y:S02]  /*130c0*/  ISETP.GE.AND P1, PT, R9, c[0x0][0x3c8], PT ;  /* 0x0000f20009007a0c */ /* 0x000fe40003f26270 */
[----:B------:R-:W-:Y:S02]  /*130d0*/  ISETP.GE.AND P0, PT, R3, c[0x0][0x3c8], PT ;  /* 0x0000f20003007a0c */ /* 0x000fe40003f06270 */
[C---:B------:R-:W-:Y:S02]  /*130e0*/  ISETP.GE.AND P2, PT, R0.reuse, c[0x0][0x3c8], PT ;  /* 0x0000f20000007a0c */ /* 0x040fe40003f46270 */
[----:B------:R-:W-:-:S07]  /*130f0*/  IADD3 R15, R0, 0xc0, RZ ;  /* 0x000000c0000f7810 */ /* 0x000fce0007ffe0ff */
[----:B------:R-:W-:Y:S02]  /*13100*/  @!P1 SHF.R.S32.HI R8, RZ, 0x1f, R9 ;  /* 0x0000001fff089819 */ /* 0x000fe40000011409 */
[----:B------:R-:W-:Y:S02]  /*13110*/  @!P0 SHF.R.S32.HI R2, RZ, 0x1f, R3 ;  /* 0x0000001fff028819 */ /* 0x000fe40000011403 */
[----:B------:R-:W-:Y:S01]  /*13120*/  @!P1 LEA.HI R8, R8, R9, RZ, 0x3 ;  /* 0x0000000908089211 */ /* 0x000fe200078f18ff */
[--C-:B--2-4-:R-:W-:Y:S01]  /*13130*/  @!P2 IMAD.WIDE R12, R0, 0x2, R10.reuse ;  /* 0x00000002000ca825 */ /* 0x114fe200078e020a */
[----:B------:R-:W-:Y:S02]  /*13140*/  @!P0 LEA.HI R2, R2, R3, RZ, 0x3 ;  /* 0x0000000302028211 */ /* 0x000fe400078f18ff */
[----:B------:R-:W-:Y:S02]  /*13150*/  @!P1 LOP3.LUT R8, R8, 0xfffffff8, RZ, 0xc0, !PT ;  /* 0xfffffff808089812 */ /* 0x000fe400078ec0ff */
[----:B------:R-:W-:Y:S01]  /*13160*/  @!P0 LOP3.LUT R2, R2, 0xfffffff8, RZ, 0xc0, !PT ;  /* 0xfffffff802028812 */ /* 0x000fe200078ec0ff */
[----:B------:R2:W-:Y:S02]  /*13170*/  @!P2 ST.E.128 [R12.64], R52 ;  /* 0x000000340c00a985 */ /* 0x0005e4000c101d0a */
[----:B------:R-:W-:-:S04]  /*13180*/  @!P1 IMAD.WIDE R8, R8, 0x2, R10 ;  /* 0x0000000208089825 */ /* 0x000fc800078e020a */
[----:B------:R-:W-:Y:S01]  /*13190*/  @!P0 IMAD.WIDE R2, R2, 0x2, R10 ;  /* 0x0000000202028825 */ /* 0x000fe200078e020a */
[----:B------:R2:W-:Y:S04]  /*131a0*/  @!P1 ST.E.128 [R8.64], R36 ;  /* 0x0000002408009985 */ /* 0x0005e8000c101d0a */
[----:B------:R2:W-:Y:S01]  /*131b0*/  @!P0 ST.E.128 [R2.64], R20 ;  /* 0x0000001402008985 */ /* 0x0005e2000c101d0a */
[----:B------:R-:W-:-:S13]  /*131c0*/  ISETP.GE.AND P0, PT, R15, c[0x0][0x3c8], PT ;  /* 0x0000f2000f007a0c */ /* 0x000fda0003f06270 */
[----:B------:R-:W-:Y:S05]  /*131d0*/  @P0 EXIT ;  /* 0x000000000000094d */ /* 0x000fea0003800000 */
[----:B------:R-:W-:-:S04]  /*131e0*/  SHF.R.S32.HI R0, RZ, 0x1f, R15 ;  /* 0x0000001fff007819 */ /* 0x000fc8000001140f */
[----:B------:R-:W-:-:S04]  /*131f0*/  LEA.HI R0, R0, R15, RZ, 0x3 ;  /* 0x0000000f00007211 */ /* 0x000fc800078f18ff */
[----:B--2---:R-:W-:-:S05]  /*13200*/  LOP3.LUT R3, R0, 0xfffffff8, RZ, 0xc0, !PT ;  /* 0xfffffff800037812 */ /* 0x004fca00078ec0ff */
[----:B------:R-:W-:-:S05]  /*13210*/  IMAD.WIDE R10, R3, 0x2, R10 ;  /* 0x00000002030a7825 */ /* 0x000fca00078e020a */
[----:B------:R-:W-:Y:S01]  /*13220*/  ST.E.128 [R10.64], R4 ;  /* 0x000000040a007985 */ /* 0x000fe2000c101d0a */
[----:B------:R-:W-:Y:S05]  /*13230*/  EXIT ;  /* 0x000000000000794d */ /* 0x000fea0003800000 */
.L_x_145:
        /* <DEDUP_REMOVED lines=10> */
[----:B------:R-:W3:Y:S01]  /*132e0*/  @P0 LDG.E R0, [R6.64] ;  /* 0x0000000a06000981 */ /* 0x000ee2000c1e1900 */
        /* <DEDUP_REMOVED lines=11> */
[----:B---3--:R-:W3:Y:S02]  /*133a0*/  @P0 R2UR UR5, R0 ;  /* 0x00000000000503c2 */ /* 0x008ee400000e0000 */
[----:B---3--:R-:W-:Y:S02]  /*133b0*/  @UP1 USHF.R.S32.HI UR4, URZ, 0x1f, UR5 ;  /* 0x0000001f3f041899 */ /* 0x008fe40008011405 */
[----:B------:R-:W-:-:S05]  /*133c0*/  @UP1 UMOV UR14, UR5 ;  /* 0x00000005000e1c82 */ /* 0x000fca0008000000 */
[----:B------:R-:W-:Y:S01]  /*133d0*/  @UP1 UMOV UR15, UR4 ;  /* 0x00000004000f1c82 */ /* 0x000fe20008000000 */
[----:B------:R-:W-:Y:S05]  /*133e0*/  @P1 BRA `(.L_x_153) ;  /* 0x0000004000001947 */ /* 0x000fea0003800000 */
[----:B-1----:R-:W-:Y:S05]  /*133f0*/  @!P0 BRA `(.L_x_153) ;  /* 0x0000003000008947 */ /* 0x002fea0003800000 */
[----:B-----5:R-:W3:Y:S04]  /*13400*/  LDG.E R5, [R6.64] ;  /* 0x0000000a06057981 */ /* 0x020ee8000c1e1900 */
[----:B------:R-:W3:Y:S02]  /*13410*/  LDG.E R0, [R6.64+0x4] ;  /* 0x0000040a06007981 */ /* 0x000ee4000c1e1900 */
[----:B---3--:R-:W-:Y:S02]  /*13420*/  IADD3 R5, -R5, R0, RZ ;  /* 0x0000000005057210 */ /* 0x008fe40007ffe1ff */
.L_x_153:
        /* <DEDUP_REMOVED lines=37> */
[----:B------:R-:W-:Y:S01]  /*13680*/  IMAD R0, R4, c[0x0][0x48c], R3 ;  /* 0x0001230004007a24 */ /* 0x000fe200078e0203 */
[----:B------:R-:W-:-:S04]  /*13690*/  LEA R2, P0, R6, c[0x0][0x450], 0x2 ;  /* 0x0001140006027a11 */ /* 0x000fc800078010ff */
[----:B------:R-:W-:Y:S01]  /*136a0*/  IADD3 R3, R7, R0, RZ ;  /* 0x0000000007037210 */ /* 0x000fe20007ffe0ff */
[----:B------:R-:W-:-:S03]  /*136b0*/  IMAD.MOV.U32 R7, RZ, RZ, -0x800000 ;  /* 0xff800000ff077424 */ /* 0x000fc600078e00ff */
[----:B------:R-:W-:-:S05]  /*136c0*/  LEA.HI.X R3, R6, c[0x0][0x454], R3, 0x2, P0 ;  /* 0x0001150006037a11 */ /* 0x000fca00000f1403 */
[----:B------:R1:W-:Y:S02]  /*136d0*/  STG.E [R2.64], R7 ;  /* 0x0000000702007986 */ /* 0x0003e4000c10190a */
.L_x_155:
[----:B------:R-:W-:Y:S05]  /*136e0*/  BSYNC B0 ;  /* 0x0000000000007941 */ /* 0x000fea0003800000 */
.L_x_154:
[----:B-1----:R-:W1:Y:S01]  /*136f0*/  S2R R3, SR_CTAID.X ;  /* 0x0000000000037919 */ /* 0x002e620000002500 */
[----:B------:R-:W-:Y:S01]  /*13700*/  SHF.R.S32.HI R4, RZ, 0x1f, R9 ;  /* 0x0000001fff047819 */ /* 0x000fe20000011409 */
        /* <DEDUP_REMOVED lines=15> */
[C---:B------:R-:W-:Y:S01]  /*13800*/  LEA R2, R9.reuse, R4, 0x5 ;  /* 0x0000000409027211 */ /* 0x040fe200078e28ff */
[----:B------:R-:W-:Y:S01]  /*13810*/  UIMAD.WIDE.U32 UR16, UR13, UR4, UR16 ;  /* 0x000000040d1072a5 */ /* 0x000fe2000f8e0010 */
[----:B------:R-:W-:Y:S01]  /*13820*/  SHF.L.U32 R9, R9, 0x3, RZ ;  /* 0x0000000309097819 */ /* 0x000fe200000006ff */
[----:B------:R-:W-:Y:S02]  /*13830*/  UIMAD UR7, UR13, UR5, UR7 ;  /* 0x000000050d0772a4 */ /* 0x000fe4000f8e0207 */
[C---:B-1----:R-:W-:Y:S01]  /*13840*/  IMAD R2, R3.reuse, 0x80, R2 ;  /* 0x0000008003027824 */ /* 0x042fe200078e0202 */
[----:B------:R-:W-:Y:S01]  /*13850*/  ULDC.64 UR4, c[0x0][0x3f0] ;  /* 0x0000fc0000047ab9 */ /* 0x000fe20000000a00 */
[----:B------:R-:W-:Y:S01]  /*13860*/  IMAD R4, R3, 0x80, R4 ;  /* 0x0000008003047824 */ /* 0x000fe200078e0204 */
[----:B------:R-:W-:Y:S01]  /*13870*/  UIMAD UR6, UR6, UR4, URZ ;  /* 0x00000004060672a4 */ /* 0x000fe2000f8e023f */
[----:B------:R-:W-:Y:S01]  /*13880*/  @P0 IMAD.HI.U32 R0, R2, c[0x0][0x4ec], RZ ;  /* 0x00013b0002000a27 */ /* 0x000fe200078e00ff */
[----:B------:R-:W-:Y:S01]  /*13890*/  UIADD3 UR17, UR7, UR17, URZ ;  /* 0x0000001107117290 */ /* 0x000fe2000fffe03f */
[----:B------:R-:W-:Y:S01]  /*138a0*/  IADD3 R8, R9, 0x40, RZ ;  /* 0x0000004009087810 */ /* 0x000fe20007ffe0ff */
[----:B------:R-:W-:Y:S01]  /*138b0*/  UIMAD UR5, UR20, UR5, UR6 ;  /* 0x00000005140572a4 */ /* 0x000fe2000f8e0206 */
[----:B------:R-:W-:Y:S01]  /*138c0*/  IMAD.MOV.U32 R7, RZ, RZ, R2 ;  /* 0x000000ffff077224 */ /* 0x000fe200078e0002 */
[----:B------:R-:W-:Y:S01]  /*138d0*/  @P0 SHF.R.U32.HI R7, RZ, c[0x0][0x4f0], R0 ;  /* 0x00013c00ff070a19 */ /* 0x000fe20000011600 */
[----:B------:R-:W-:-:S03]  /*138e0*/  UIMAD.WIDE.U32 UR16, UR20, UR4, UR16 ;  /* 0x00000004141072a5 */ /* 0x000fc6000f8e0010 */
[----:B------:R-:W-:Y:S01]  /*138f0*/  IADD3 R11, -R7, RZ, RZ ;  /* 0x000000ff070b7210 */ /* 0x000fe20007ffe1ff */
[----:B------:R-:W-:Y:S01]  /*13900*/  UIADD3 UR5, UR17, UR5, URZ ;  /* 0x0000000511057290 */ /* 0x000fe2000fffe03f */
[----:B------:R-:W-:Y:S01]  /*13910*/  SHF.R.S32.HI R0, RZ, 0x1f, R7 ;  /* 0x0000001fff007819 */ /* 0x000fe20000011407 */
[----:B------:R-:W-:Y:S02]  /*13920*/  IMAD.U32 R10, RZ, RZ, UR16 ;  /* 0x00000010ff0a7e24 */ /* 0x000fe4000f8e00ff */
[----:B------:R-:W-:Y:S02]  /*13930*/  IMAD R6, R11, c[0x0][0x4e8], R2 ;  /* 0x00013a000b067a24 */ /* 0x000fe400078e0202 */
[----:B------:R-:W-:Y:S01]  /*13940*/  IMAD.U32 R11, RZ, RZ, UR17 ;  /* 0x00000011ff0b7e24 */ /* 0x000fe2000f8e00ff */
[----:B------:R-:W-:Y:S01]  /*13950*/  MOV R11, UR5 ;  /* 0x00000005000b7c02 */ /* 0x000fe20008000f00 */
[----:B------:R-:W-:Y:S01]  /*13960*/  IMAD R0, R0, c[0x0][0x3e0], RZ ;  /* 0x0000f80000007a24 */ /* 0x000fe200078e02ff */
[----:B------:R-:W-:-:S03]  /*13970*/  SHF.R.S32.HI R2, RZ, 0x1f, R6 ;  /* 0x0000001fff027819 */ /* 0x000fc60000011406 */
[C---:B------:R-:W-:Y:S02]  /*13980*/  IMAD R0, R7.reuse, c[0x0][0x3e4], R0 ;  /* 0x0000f90007007a24 */ /* 0x040fe400078e0200 */
[----:B------:R-:W-:-:S04]  /*13990*/  IMAD.WIDE.U32 R10, R7, c[0x0][0x3e0], R10 ;  /* 0x0000f800070a7a25 */ /* 0x000fc800078e000a */
[----:B------:R-:W-:Y:S02]  /*139a0*/  IMAD R7, R2, c[0x0][0x3d8], RZ ;  /* 0x0000f60002077a24 */ /* 0x000fe400078e02ff */
[----:B------:R-:W-:Y:S02]  /*139b0*/  IMAD.IADD R11, R11, 0x1, R0 ;  /* 0x000000010b0b7824 */ /* 0x000fe400078e0200 */
[C---:B------:R-:W-:Y:S02]  /*139c0*/  IMAD R7, R6.reuse, c[0x0][0x3dc], R7 ;  /* 0x0000f70006077a24 */ /* 0x040fe400078e0207 */
[----:B------:R-:W-:Y:S01]  /*139d0*/  IMAD.WIDE.U32 R10, R6, c[0x0][0x3d8], R10 ;  /* 0x0000f600060a7a25 */ /* 0x000fe200078e000a */
[----:B------:R-:W-:-:S04]  /*139e0*/  IADD3 R6, R9, 0xc0, RZ ;  /* 0x000000c009067810 */ /* 0x000fc80007ffe0ff */
[----:B------:R-:W-:Y:S02]  /*139f0*/  IADD3 R7, R11, R7, RZ ;  /* 0x000000070b077210 */ /* 0x000fe40007ffe0ff */
[----:B------:R-:W-:-:S04]  /*13a00*/  LEA R11, P0, R10, c[0x0][0x380], 0x1 ;  /* 0x0000e0000a0b7a11 */ /* 0x000fc800078008ff */
[----:B------:R-:W-:Y:S01]  /*13a10*/  LEA.HI.X R10, R10, c[0x0][0x384], R7, 0x1, P0 ;  /* 0x0000e1000a0a7a11 */ /* 0x000fe200000f0c07 */
[----:B------:R1:W3:Y:S01]  /*13a20*/  SHFL.IDX PT, R12, R11, RZ, 0x181f ;  /* 0x00181fff0b0c7589 */ /* 0x0002e200000e0000 */
[----:B------:R-:W-:Y:S02]  /*13a30*/  ISETP.GE.AND P0, PT, R4, R5, PT ;  /* 0x000000050400720c */ /* 0x000fe40003f06270 */
[----:B------:R-:W-:Y:S01]  /*13a40*/  IADD3 R7, R9, 0x80, RZ ;  /* 0x0000008009077810 */ /* 0x000fe20007ffe0ff */
[----:B----4-:R1:W4:Y:S10]  /*13a50*/  SHFL.IDX PT, R13, R10, RZ, 0x181f ;  /* 0x00181fff0a0d7589 */ /* 0x01033400000e0000 */
[----:B------:R-:W-:Y:S05]  /*13a60*/  @P0 BRA `(.L_x_157) ;  /* 0x0000015000000947 */ /* 0x000fea0003800000 */
[----:B------:R-:W-:Y:S02]  /*13a70*/  ISETP.GE.AND P2, PT, R8, c[0x0][0x3c8], PT ;  /* 0x0000f20008007a0c */ /* 0x000fe40003f46270 */
[----:B------:R-:W-:-:S02]  /*13a80*/  ISETP.GE.AND P1, PT, R7, c[0x0][0x3c8], PT ;  /* 0x0000f20007007a0c */ /* 0x000fc40003f26270 */
[----:B------:R-:W-:Y:S02]  /*13a90*/  ISETP.GE.AND P0, PT, R6, c[0x0][0x3c8], PT ;  /* 0x0000f20006007a0c */ /* 0x000fe40003f06270 */
        /* <DEDUP_REMOVED lines=12> */
[----:B------:R3:W-:Y:S03]  /*13b60*/  @!P3 ST.E.128 [R14.64], RZ ;  /* 0x000000ff0e00b985 */ /* 0x0007e6000c101d0a */
[--C-:B------:R-:W-:Y:S01]  /*13b70*/  @!P1 IMAD.WIDE R2, R2, 0x2, R12.reuse ;  /* 0x0000000202029825 */ /* 0x100fe200078e020c */
[----:B------:R3:W-:Y:S03]  /*13b80*/  @!P2 ST.E.128 [R16.64], RZ ;  /* 0x000000ff1000a985 */ /* 0x0007e6000c101d0a */
[----:B------:R-:W-:Y:S01]  /*13b90*/  @!P0 IMAD.WIDE R12, R0, 0x2, R12 ;  /* 0x00000002000c8825 */ /* 0x000fe200078e020c */
[----:B------:R3:W-:Y:S04]  /*13ba0*/  @!P1 ST.E.128 [R2.64], RZ ;  /* 0x000000ff02009985 */ /* 0x0007e8000c101d0a */
[----:B------:R3:W-:Y:S02]  /*13bb0*/  @!P0 ST.E.128 [R12.64], RZ ;  /* 0x000000ff0c008985 */ /* 0x0007e4000c101d0a */
.L_x_157:
[----:B------:R-:W-:Y:S05]  /*13bc0*/  BSYNC B0 ;  /* 0x0000000000007941 */ /* 0x000fea0003800000 */
.L_x_156:
[----:B------:R-:W-:Y:S01]  /*13bd0*/  IADD3 R0, R4, 0x20, RZ ;  /* 0x0000002004007810 */ /* 0x000fe20007ffe0ff */
[----:B---34-:R3:W4:Y:S01]  /*13be0*/  SHFL.IDX PT, R13, R10, 0x1, 0x181f ;  /* 0x00381f000a0d7f89 */ /* 0x01872200000e0000 */
[----:B------:R-:W-:Y:S02]  /*13bf0*/  BSSY B0, `(.L_x_158) ;  /* 0x0000019000007945 */ /* 0x000fe40003800000 */
[----:B------:R-:W-:Y:S01]  /*13c00*/  ISETP.GE.AND P0, PT, R0, R5, PT ;  /* 0x000000050000720c */ /* 0x000fe20003f06270 */
[----:B------:R3:W1:-:S12]  /*13c10*/  SHFL.IDX PT, R12, R11, 0x1, 0x181f ;  /* 0x00381f000b0c7f89 */ /* 0x00065800000e0000 */
        /* <DEDUP_REMOVED lines=11> */
[----:B-1--4-:R-:W-:Y:S01]  /*13cd0*/  @!P3 IMAD.WIDE R14, R9, 0x2, R12 ;  /* 0x00000002090eb825 */ /* 0x012fe200078e020c */
        /* <DEDUP_REMOVED lines=10> */
.L_x_159:
[----:B------:R-:W-:Y:S05]  /*13d80*/  BSYNC B0 ;  /* 0x0000000000007941 */ /* 0x000fea0003800000 */
.L_x_158:
[----:B------:R-:W-:Y:S01]  /*13d90*/  IADD3 R0, R4, 0x40, RZ ;  /* 0x0000004004007810 */ /* 0x000fe20007ffe0ff */
[----:B-1--4-:R1:W4:Y:S01]  /*13da0*/  SHFL.IDX PT, R13, R10, 0x2, 0x181f ;  /* 0x00581f000a0d7f89 */ /* 0x01232200000e0000 */
[----:B------:R-:W-:Y:S02]  /*13db0*/  BSSY B0, `(.L_x_160) ;  /* 0x0000019000007945 */ /* 0x000fe40003800000 */
[----:B------:R-:W-:Y:S01]  /*13dc0*/  ISETP.GE.AND P0, PT, R0, R5, PT ;  /* 0x000000050000720c */ /* 0x000fe20003f06270 */
[----:B------:R1:W3:-:S12]  /*13dd0*/  SHFL.IDX PT, R12, R11, 0x2, 0x181f ;  /* 0x00581f000b0c7f89 */ /* 0x0002d800000e0000 */
        /* <DEDUP_REMOVED lines=22> */
.L_x_161:
[----:B------:R-:W-:Y:S05]  /*13f40*/  BSYNC B0 ;  /* 0x0000000000007941 */ /* 0x000fea0003800000 */
.L_x_160:
[----:B------:R-:W-:Y:S01]  /*13f50*/  IADD3 R4, R4, 0x60, RZ ;  /* 0x0000006004047810 */ /* 0x000fe20007ffe0ff */
[----:B---3--:R3:W1:Y:S03]  /*13f60*/  SHFL.IDX PT, R3, R10, 0x3, 0x181f ;  /* 0x00781f000a037f89 */ /* 0x00866600000e0000 */
[----:B------:R-:W-:Y:S01]  /*13f70*/  ISETP.GE.AND P0, PT, R4, R5, PT ;  /* 0x000000050400720c */ /* 0x000fe20003f06270 */
[----:B------:R3:W4:-:S12]  /*13f80*/  SHFL.IDX PT, R2, R11, 0x3, 0x181f ;  /* 0x00781f000b027f89 */ /* 0x00071800000e0000 */
[----:B------:R-:W-:Y:S05]  /*13f90*/  @P0 EXIT ;  /* 0x000000000000094d */ /* 0x000fea0003800000 */
        /* <DEDUP_REMOVED lines=10> */
[----:B------:R1:W-:Y:S02]  /*14040*/  @!P2 ST.E.128 [R8.64], RZ ;  /* 0x000000ff0800a985 */ /* 0x0003e4000c101d0a */
[----:B------:R-:W-:-:S04]  /*14050*/  @!P1 IMAD.WIDE R4, R5, 0x2, R2 ;  /* 0x0000000205049825 */ /* 0x000fc800078e0202 */
[----:B---3--:R-:W-:Y:S01]  /*14060*/  @!P0 IMAD.WIDE R10, R7, 0x2, R2 ;  /* 0x00000002070a8825 */ /* 0x008fe200078e0202 */
[----:B------:R1:W-:Y:S04]  /*14070*/  @!P1 ST.E.128 [R4.64], RZ ;  /* 0x000000ff04009985 */ /* 0x0003e8000c101d0a */
[----:B------:R1:W-:Y:S01]  /*14080*/  @!P0 ST.E.128 [R10.64], RZ ;  /* 0x000000ff0a008985 */ /* 0x0003e2000c101d0a */
[----:B------:R-:W-:-:S13]  /*14090*/  ISETP.GE.AND P0, PT, R6, c[0x0][0x3c8], PT ;  /* 0x0000f20006007a0c */ /* 0x000fda0003f06270 */
[----:B------:R-:W-:Y:S05]  /*140a0*/  @P0 EXIT ;  /* 0x000000000000094d */ /* 0x000fea0003800000 */
[----:B-1----:R-:W-:-:S04]  /*140b0*/  SHF.R.S32.HI R5, RZ, 0x1f, R6 ;  /* 0x0000001fff057819 */ /* 0x002fc80000011406 */
[----:B------:R-:W-:-:S04]  /*140c0*/  LEA.HI R5, R5, R6, RZ, 0x3 ;  /* 0x0000000605057211 */ /* 0x000fc800078f18ff */
[----:B------:R-:W-:-:S05]  /*140d0*/  LOP3.LUT R5, R5, 0xfffffff8, RZ, 0xc0, !PT ;  /* 0xfffffff805057812 */ /* 0x000fca00078ec0ff */
[----:B------:R-:W-:-:S05]  /*140e0*/  IMAD.WIDE R2, R5, 0x2, R2 ;  /* 0x0000000205027825 */ /* 0x000fca00078e0202 */
[----:B------:R-:W-:Y:S01]  /*140f0*/  ST.E.128 [R2.64], RZ ;  /* 0x000000ff02007985 */ /* 0x000fe2000c101d0a */
[----:B------:R-:W-:Y:S05]  /*14100*/  EXIT ;  /* 0x000000000000794d */ /* 0x000fea0003800000 */
.L_x_162:
        /* <DEDUP_REMOVED lines=15> */
.L_x_3534:


//--------------------- .text._ZN7cutlass13device_kernelIN5flash19enable_sm80_to_sm89INS1_16FlashAttnFwdSm80INS1_25CollectiveMainloopFwdSm80ILi8ELi1ELb1EN4cute5tupleIJNS5_1CILi128EEENS7_ILi48EEENS7_ILi256EEEEEELi256ENS_6half_tEfNS_4arch4Sm80ELb0ELb1ELb1ELb0ELb1ELb0ELb1ELb0EEENS1_21CollectiveEpilogueFwdINS6_IJS8_SA_S9_EEENS6_IJNS7_ILi1EEESI_SI_EEESC_SE_Li256ELb0ELb1ELb0ELb0EEENS1_19SingleTileSchedulerILb0ELb0ELb1ELi128EEEEEEEEEvNT_6ParamsE --------------------------
	.section	.text._ZN7cutlass13device_kernelIN5flash19enable_sm80_to_sm89INS1_16FlashAttnFwdSm80INS1_25CollectiveMainloopFwdSm80ILi8ELi1ELb1EN4cute5tupleIJNS5_1CILi128EEENS7_ILi48EEENS7_ILi256EEEEEELi256ENS_6half_tEfNS_4arch4Sm80ELb0ELb1ELb1ELb0ELb1ELb0ELb1ELb0EEENS1_21CollectiveEpilogueFwdINS6_IJS8_SA_S9_EEENS6_IJNS7_ILi1EEESI_SI_EEESC_SE_Li256ELb0ELb1ELb0ELb0EEENS1_19SingleTileSchedulerILb0ELb0ELb1ELi128EEEEEEEEEvNT_6ParamsE,"ax",@progbits
	.sectioninfo	@"SHI_REGISTERS=255"
	.align	128
.text._ZN7cutlass13device_kernelIN5flash19enable_sm80_to_sm89INS1_16FlashAttnFwdSm80INS1_25CollectiveMainloopFwdSm80ILi8ELi1ELb1EN4cute5tupleIJNS5_1CILi128EEENS7_ILi48EEENS7_ILi256EEEEEELi256ENS_6half_tEfNS_4arch4Sm80ELb0ELb1ELb1ELb0ELb1ELb0ELb1ELb0EEENS1_21CollectiveEpilogueFwdINS6_IJS8_SA_S9_EEENS6_IJNS7_ILi1EEESI_SI_EEESC_SE_Li256ELb0ELb1ELb0ELb0EEENS1_19SingleTileSchedulerILb0ELb0ELb1ELi128EEEEEEEEEvNT_6ParamsE:
        .type           _ZN7cutlass13device_kernelIN5flash19enable_sm80_to_sm89INS1_16FlashAttnFwdSm80INS1_25CollectiveMainloopFwdSm80ILi8ELi1ELb1EN4cute5tupleIJNS5_1CILi128EEENS7_ILi48EEENS7_ILi256EEEEEELi256ENS_6half_tEfNS_4arch4Sm80ELb0ELb1ELb1ELb0ELb1ELb0ELb1ELb0EEENS1_21CollectiveEpilogueFwdINS6_IJS8_SA_S9_EEENS6_IJNS7_ILi1EEESI_SI_EEESC_SE_Li256ELb0ELb1ELb0ELb0EEENS1_19SingleTileSchedulerILb0ELb0ELb1ELi128EEEEEEEEEvNT_6ParamsE,@function
        .size           _ZN7cutlass13device_kernelIN5flash19enable_sm80_to_sm89INS1_16FlashAttnFwdSm80INS1_25CollectiveMainloopFwdSm80ILi8ELi1ELb1EN4cute5tupleIJNS5_1CILi128EEENS7_ILi48EEENS7_ILi256EEEEEELi256ENS_6half_tEfNS_4arch4Sm80ELb0ELb1ELb1ELb0ELb1ELb0ELb1ELb0EEENS1_21CollectiveEpilogueFwdINS6_IJS8_SA_S9_EEENS6_IJNS7_ILi1EEESI_SI_EEESC_SE_Li256ELb0ELb1ELb0ELb0EEENS1_19SingleTileSchedulerILb0ELb0ELb1ELi128EEEEEEEEEvNT_6ParamsE,(.L_x_3535 - _ZN7cutlass13device_kernelIN5flash19enable_sm80_to_sm89INS1_16FlashAttnFwdSm80INS1_25CollectiveMainloopFwdSm80ILi8ELi1ELb1EN4cute5tupleIJNS5_1CILi128EEENS7_ILi48EEENS7_ILi256EEEEEELi256ENS_6half_tEfNS_4arch4Sm80ELb0ELb1ELb1ELb0ELb1ELb0ELb1ELb0EEENS1_21CollectiveEpilogueFwdINS6_IJS8_SA_S9_EEENS6_IJNS7_ILi1EEESI_SI_EEESC_SE_Li256ELb0ELb1ELb0ELb0EEENS1_19SingleTileSchedulerILb0ELb0ELb1ELi128EEEEEEEEEvNT_6ParamsE)
        .other          _ZN7cutlass13device_kernelIN5flash19enable_sm80_to_sm89INS1_16FlashAttnFwdSm80INS1_25CollectiveMainloopFwdSm80ILi8ELi1ELb1EN4cute5tupleIJNS5_1CILi128EEENS7_ILi48EEENS7_ILi256EEEEEELi256ENS_6half_tEfNS_4arch4Sm80ELb0ELb1ELb1ELb0ELb1ELb0ELb1ELb0EEENS1_21CollectiveEpilogueFwdINS6_IJS8_SA_S9_EEENS6_IJNS7_ILi1EEESI_SI_EEESC_SE_Li256ELb0ELb1ELb0ELb0EEENS1_19SingleTileSchedulerILb0ELb0ELb1ELi128EEEEEEEEEvNT_6ParamsE,@"STO_CUDA_ENTRY STV_DEFAULT"
_ZN7cutlass13device_kernelIN5flash19enable_sm80_to_sm89INS1_16FlashAttnFwdSm80INS1_25CollectiveMainloopFwdSm80ILi8ELi1ELb1EN4cute5tupleIJNS5_1CILi128EEENS7_ILi48EEENS7_ILi256EEEEEELi256ENS_6half_tEfNS_4arch4Sm80ELb0ELb1ELb1ELb0ELb1ELb0ELb1ELb0EEENS1_21CollectiveEpilogueFwdINS6_IJS8_SA_S9_EEENS6_IJNS7_ILi1EEESI_SI_EEESC_SE_Li256ELb0ELb1ELb0ELb0EEENS1_19SingleTileSchedulerILb0ELb0ELb1ELi128EEEEEEEEEvNT_6ParamsE:
        /* <DEDUP_REMOVED lines=9> */
[----:B------:R-:W-:-:S04]  /*0090*/  ULDC.64 UR18, c[0x0][0x118] ;  /* 0x0000460000127ab9 */ /* 0x000fc80000000a00 */
[----:B------:R-:W-:-:S05]  /*00a0*/  PLOP3.LUT P0, PT, PT, PT, UP0, 0x80, 0x0 ;  /* 0x000000000000781c */ /* 0x000fca0003f0f008 */
[----:B------:R-:W-:Y:S02]  /*00b0*/  @UP0 UMOV UR4, 0x4 ;  /* 0x0000000400040882 */ /* 0x000fe40000000000 */
[----:B------:R-:W-:-:S06]  /*00c0*/  @UP0 UIMAD.WIDE UR4, UR15, UR4, UR6 ;  /* 0x000000040f0402a5 */ /* 0x000fcc000f8e0206 */
[----:B------:R-:W-:Y:S02]  /*00d0*/  IMAD.U32 R2, RZ, RZ, UR4 ;  /* 0x00000004ff027e24 */ /* 0x000fe4000f8e00ff */
[----:B------:R-:W-:Y:S01]  /*00e0*/  IMAD.U32 R3, RZ, RZ, UR5 ;  /* 0x00000005ff037e24 */ /* 0x000fe2000f8e00ff */
[----:B------:R-:W1:Y:S01]  /*00f0*/  S2UR UR27, SR_CTAID.X ;  /* 0x00000000001b79c3 */ /* 0x000e620000002500 */
[----:B------:R-:W-:Y:S02]  /*0100*/  ULDC UR8, c[0x0][0x2c4] ;  /* 0x0000b10000087ab9 */ /* 0x000fe40000000800 */
[----:B------:R-:W-:Y:S01]  /*0110*/  ULDC.64 UR4, c[0x0][0x2c8] ;  /* 0x0000b20000047ab9 */ /* 0x000fe20000000a00 */
[----:B------:R-:W2:Y:S01]  /*0120*/  @P0 LDG.E R2, [R2.64] ;  /* 0x0000001202020981 */ /* 0x000ea2000c1e1900 */
[----:B------:R-:W-:Y:S02]  /*0130*/  UISETP.NE.AND UP1, UPT, UR8, 0x1, UPT ;  /* 0x000000010800788c */ /* 0x000fe4000bf25270 */
[----:B------:R-:W-:Y:S01]  /*0140*/  ULDC UR10, c[0x0][0x1d0] ;  /* 0x00007400000a7ab9 */ /* 0x000fe20000000800 */
[----:B------:R-:W3:Y:S01]  /*0150*/  S2UR UR11, SR_CTAID.Y ;  /* 0x00000000000b79c3 */ /* 0x000ee20000002600 */
[----:B------:R-:W4:Y:S01]  /*0160*/  S2R R129, SR_TID.X ;  /* 0x0000000000817919 */ /* 0x000f220000002100 */
[----:B------:R-:W-:-:S02]  /*0170*/  ULDC UR9, c[0x0][0x168] ;  /* 0x00005a0000097ab9 */ /* 0x000fc40000000800 */
[----:B------:R-:W-:Y:S02]  /*0180*/  UP2UR UR14, UPR, URZ, 0x2 ;  /* 0x000000023f0e7883 */ /* 0x000fe40008000000 */
[----:B-1----:R-:W-:-:S04]  /*0190*/  USHF.L.U32 UR27, UR27, 0x7, URZ ;  /* 0x000000071b1b7899 */ /* 0x002fc8000800063f */
[----:B------:R-:W-:Y:S02]  /*01a0*/  @UP1 UIADD3 UR12, UR27, 0x7f, URZ ;  /* 0x0000007f1b0c1890 */ /* 0x000fe4000fffe03f */
[----:B------:R-:W-:Y:S02]  /*01b0*/  UIADD3 UR6, UR27, 0x7f, URZ ;  /* 0x0000007f1b067890 */ /* 0x000fe4000fffe03f */
[----:B------:R-:W-:-:S03]  /*01c0*/  UIMAD.WIDE.U32 UR12, UR12, UR4, URZ ;  /* 0x000000040c0c72a5 */ /* 0x000fc6000f8e003f */
[----:B------:R-:W-:Y:S02]  /*01d0*/  ULDC UR4, c[0x0][0x2ac] ;  /* 0x0000ab0000047ab9 */ /* 0x000fe40000000800 */
[----:B------:R-:W-:Y:S02]  /*01e0*/  UIMAD UR10, UR4, UR10, URZ ;  /* 0x0000000a040a72a4 */ /* 0x000fe4000f8e023f */
[----:B------:R-:W-:Y:S02]  /*01f0*/  @UP1 UMOV UR7, UR13 ;  /* 0x0000000d00071c82 */ /* 0x000fe40008000000 */
[----:B------:R-:W-:Y:S02]  /*0200*/  @UP1 USHF.R.U32.HI UR6, URZ, UR5, UR7 ;  /* 0x000000053f061299 */ /* 0x000fe40008011607 */
[----:B------:R-:W-:Y:S02]  /*0210*/  UMOV UR12, URZ ;  /* 0x0000003f000c7c82 */ /* 0x000fe40008000000 */
[----:B------:R-:W-:-:S02]  /*0220*/  UMOV UR7, 0x1 ;  /* 0x0000000100077882 */ /* 0x000fc40000000000 */
[----:B------:R-:W-:Y:S02]  /*0230*/  ULDC.64 UR4, c[0x0][0x328] ;  /* 0x0000ca0000047ab9 */ /* 0x000fe40000000a00 */
[----:B------:R-:W-:Y:S02]  /*0240*/  UISETP.LE.AND UP0, UPT, UR7, UR5, UPT ;  /* 0x000000050700728c */ /* 0x000fe4000bf03270 */
[----:B------:R-:W-:Y:S02]  /*0250*/  UIADD3 UR9, UR10, -UR9, UR7 ;  /* 0x800000090a097290 */ /* 0x000fe4000fffe007 */
[----:B------:R-:W-:Y:S02]  /*0260*/  UP2UR UR13, UPR, URZ, 0x1 ;  /* 0x000000013f0d7883 */ /* 0x000fe40008000000 */
[----:B------:R-:W-:Y:S02]  /*0270*/  UIADD3 UR5, UR9, UR6, URZ ;  /* 0x0000000609057290 */ /* 0x000fe4000fffe03f */
[----:B---3--:R-:W-:-:S02]  /*0280*/  USHF.R.S32.HI UR9, URZ, 0x1f, UR11 ;  /* 0x0000001f3f097899 */ /* 0x008fc4000801140b */
[----:B------:R-:W-:Y:S01]  /*0290*/  UIADD3 UR6, UR5, UR4, URZ ;  /* 0x0000000405067290 */ /* 0x000fe2000fffe03f */
[----:B--2---:R1:W2:Y:S01]  /*02a0*/  @P0 R2UR UR12, R2 ;  /* 0x00000000020c03c2 */ /* 0x0042a200000e0000 */
[----:B------:R-:W-:-:S13]  /*02b0*/  PLOP3.LUT P0, PT, PT, PT, UP0, 0x40, 0x0 ;  /* 0x000000000000781c */ /* 0x000fda0003f0e808 */
[----:B------:R-:W-:Y:S05]  /*02c0*/  @P0 BRA `(.L_x_163) ;  /* 0x0000016000000947 */ /* 0x000fea0003800000 */
[----:B----4-:R-:W-:Y:S01]  /*02d0*/  ISETP.LT.AND P0, PT, RZ, UR5, PT ;  /* 0x00000005ff007c0c */ /* 0x010fe2000bf01270 */
[----:B------:R-:W-:-:S12]  /*02e0*/  UIADD3 UR16, UR5, -0x1, URZ ;  /* 0xffffffff05107890 */ /* 0x000fd8000fffe03f */
[----:B------:R-:W-:Y:S05]  /*02f0*/  @P0 BRA `(.L_x_164) ;  /* 0x0000009000000947 */ /* 0x000fea0003800000 */
[----:B------:R-:W-:Y:S02]  /*0300*/  ULDC UR4, c[0x0][0x32c] ;  /* 0x0000cb0000047ab9 */ /* 0x000fe40000000800 */
[----:B------:R-:W-:Y:S02]  /*0310*/  UISETP.NE.AND UP0, UPT, UR7, UR4, UPT ;  /* 0x000000040700728c */ /* 0x000fe4000bf05270 */
[----:B------:R-:W-:-:S03]  /*0320*/  UIADD3 UR16, -UR5, URZ, URZ ;  /* 0x0000003f05107290 */ /* 0x000fc6000fffe13f */
[----:B------:R-:W-:Y:S02]  /*0330*/  ULDC.64 UR4, c[0x0][0x330] ;  /* 0x0000cc0000047ab9 */ /* 0x000fe40000000a00 */
[----:B------:R-:W-:-:S07]  /*0340*/  UIMAD.WIDE.U32 UR20, UR16, UR4, URZ ;  /* 0x00000004101472a5 */ /* 0x000fce000f8e003f */
[----:B------:R-:W-:Y:S02]  /*0350*/  @UP0 UMOV UR7, UR21 ;  /* 0x0000001500070c82 */ /* 0x000fe40008000000 */
[----:B------:R-:W-:-:S04]  /*0360*/  @UP0 USHF.R.U32.HI UR16, URZ, UR5, UR7 ;  /* 0x000000053f100299 */ /* 0x000fc80008011607 */
[----:B------:R-:W-:Y:S01]  /*0370*/  ULOP3.LUT UR16, URZ, UR16, URZ, 0x33, !UPT ;  /* 0x000000103f107292 */ /* 0x000fe2000f8e333f */
[----:B------:R-:W-:Y:S05]  /*0380*/  BRA `(.L_x_165) ;  /* 0x0000006000007947 */ /* 0x000fea0003800000 */
.L_x_164:
[----:B------:R-:W-:Y:S02]  /*0390*/  ULDC UR4, c[0x0][0x32c] ;  /* 0x0000cb0000047ab9 */ /* 0x000fe40000000800 */
[----:B------:R-:W-:-:S03]  /*03a0*/  UISETP.NE.AND UP0, UPT, UR7, UR4, UPT ;  /* 0x000000040700728c */ /* 0x000fc6000bf05270 */
[----:B------:R-:W-:Y:S02]  /*03b0*/  ULDC.64 UR4, c[0x0][0x330] ;  /* 0x0000cc0000047ab9 */ /* 0x000fe40000000a00 */
[----:B------:R-:W-:-:S07]  /*03c0*/  UIMAD.WIDE.U32 UR20, UR16, UR4, URZ ;  /* 0x00000004101472a5 */ /* 0x000fce000f8e003f */
[----:B------:R-:W-:Y:S02]  /*03d0*/  @UP0 UMOV UR7, UR21 ;  /* 0x0000001500070c82 */ /* 0x000fe40008000000 */
[----:B------:R-:W-:Y:S02]  /*03e0*/  @UP0 USHF.R.U32.HI UR16, URZ, UR5, UR7 ;  /* 0x000000053f100299 */ /* 0x000fe40008011607 */
.L_x_165:
[----:B------:R-:W-:Y:S02]  /*03f0*/  ULDC UR4, c[0x0][0x32c] ;  /* 0x0000cb0000047ab9 */ /* 0x000fe40000000800 */
[----:B------:R-:W-:-:S04]  /*0400*/  UIMAD UR4, UR16, UR4, UR4 ;  /* 0x00000004100472a4 */ /* 0x000fc8000f8e0204 */
[----:B------:R-:W-:-:S04]  /*0410*/  UISETP.LT.AND UP0, UPT, UR6, UR4, UPT ;  /* 0x000000040600728c */ /* 0x000fc8000bf01270 */
[----:B------:R-:W-:Y:S02]  /*0420*/  USEL UR6, UR6, UR4, UP0 ;  /* 0x0000000406067287 */ /* 0x000fe40008000000 */
.L_x_163:
[----:B----4-:R-:W-:Y:S02]  /*0430*/  UISETP.NE.AND UP0, UPT, UR8, 0x1, UPT ;  /* 0x000000010800788c */ /* 0x010fe4000bf05270 */
[----:B------:R-:W-:Y:S02]  /*0440*/  UIADD3 UR7, UR10, 0x2f, URZ ;  /* 0x0000002f0a077890 */ /* 0x000fe4000fffe03f */
[----:B------:R-:W-:Y:S02]  /*0450*/  ULDC.64 UR4, c[0x0][0x2c8] ;  /* 0x0000b20000047ab9 */ /* 0x000fe40000000a00 */
[----:B------:R-:W-:Y:S02]  /*0460*/  UIMAD.WIDE.U32 UR16, UR27, UR4, URZ ;  /* 0x000000041b1072a5 */ /* 0x000fe4000f8e003f */
[----:B------:R-:W-:Y:S02]  /*0470*/  UIMAD.WIDE UR20, UR7, 0x2aaaaaab, URZ ;  /* 0x2aaaaaab071478a5 */ /* 0x000fe4000f8e023f */
[----:B------:R-:W-:-:S02]  /*0480*/  UIADD3 UR6, UR6, 0x2f, URZ ;  /* 0x0000002f06067890 */ /* 0x000fc4000fffe03f */
[----:B------:R-:W-:Y:S02]  /*0490*/  UISETP.NE.AND UP1, UPT, UR13, URZ, UPT ;  /* 0x0000003f0d00728c */ /* 0x000fe4000bf25270 */
[----:B------:R-:W-:Y:S02]  /*04a0*/  UMOV UR4, UR27 ;  /* 0x0000001b00047c82 */ /* 0x000fe40008000000 */
[----:B------:R-:W-:Y:S02]  /*04b0*/  UIMAD.WIDE UR6, UR6, 0x2aaaaaab, URZ ;  /* 0x2aaaaaab060678a5 */ /* 0x000fe4000f8e023f */
[----:B------:R-:W-:Y:S01]  /*04c0*/  @UP0 USHF.R.U32.HI UR4, URZ, UR5, UR17 ;  /* 0x000000053f040299 */ /* 0x000fe20008011611 */
[----:B------:R-:W-:Y:S01]  /*04d0*/  PLOP3.LUT P0, PT, PT, PT, UP1, 0x40, 0x0 ;  /* 0x000000000000781c */ /* 0x000fe20003f0e818 */
[----:B------:R-:W-:Y:S02]  /*04e0*/  USHF.R.U32.HI UR6, URZ, 0x1f, UR7 ;  /* 0x0000001f3f067899 */ /* 0x000fe40008011607 */
[----:B------:R-:W-:-:S02]  /*04f0*/  UMOV UR17, UR21 ;  /* 0x0000001500117c82 */ /* 0x000fc40008000000 */
[----:B------:R-:W-:Y:S02]  /*0500*/  USHF.R.U32.HI UR16, URZ, 0x1f, UR17 ;  /* 0x0000001f3f107899 */ /* 0x000fe40008011611 */
[----:B------:R-:W-:Y:S02]  /*0510*/  ULDC UR26, c[0x0][0x168] ;  /* 0x00005a00001a7ab9 */ /* 0x000fe40000000800 */
[----:B------:R-:W-:Y:S02]  /*0520*/  UIADD3 UR26, UR10, -UR26, URZ ;  /* 0x8000001a0a1a7290 */ /* 0x000fe4000fffe03f */
[----:B------:R-:W-:Y:S02]  /*0530*/  ULEA.HI.SX32 UR16, UR17, UR16, 0x1d ;  /* 0x0000001011107291 */ /* 0x000fe4000f8fea3f */
[----:B------:R-:W-:Y:S02]  /*0540*/  ULEA.HI.SX32 UR7, UR7, UR6, 0x1d ;  /* 0x0000000607077291 */ /* 0x000fe4000f8fea3f */
[----:B------:R-:W-:-:S02]  /*0550*/  UIADD3 UR4, UR26, UR4, URZ ;  /* 0x000000041a047290 */ /* 0x000fc4000fffe03f */
[----:B------:R-:W-:Y:S02]  /*0560*/  UISETP.LT.AND UP0, UPT, UR16, UR7, UPT ;  /* 0x000000071000728c */ /* 0x000fe4000bf01270 */
[----:B------:R-:W-:Y:S02]  /*0570*/  ULDC UR5, c[0x0][0x324] ;  /* 0x0000c90000057ab9 */ /* 0x000fe40000000800 */
[----:B------:R-:W-:Y:S02]  /*0580*/  UIADD3 UR6, UR4, -UR5, URZ ;  /* 0x8000000504067290 */ /* 0x000fe4000fffe03f */
[----:B------:R-:W-:Y:S01]  /*0590*/  USEL UR23, UR16, UR7, UP0 ;  /* 0x0000000710177287 */ /* 0x000fe20008000000 */
[----:B------:R-:W-:Y:S05]  /*05a0*/  @P0 BRA `(.L_x_166) ;  /* 0x0000015000000947 */ /* 0x000fea0003800000 */
[----:B------:R-:W-:Y:S02]  /*05b0*/  UMOV UR7, UR4 ;  /* 0x0000000400077c82 */ /* 0x000fe40008000000 */
[----:B------:R-:W-:-:S06]  /*05c0*/  UISETP.GT.AND UP0, UPT, UR7, -0x1, UPT ;  /* 0xffffffff0700788c */ /* 0x000fcc000bf04270 */
[----:B------:R-:W-:-:S13]  /*05d0*/  PLOP3.LUT P0, PT, PT, PT, UP0, 0x80, 0x0 ;  /* 0x000000000000781c */ /* 0x000fda0003f0f008 */
[----:B------:R-:W-:Y:S05]  /*05e0*/  @P0 BRA `(.L_x_167) ;  /* 0x0000008000000947 */ /* 0x000fea0003800000 */
[----:B------:R-:W-:Y:S02]  /*05f0*/  ULDC UR4, c[0x0][0x32c] ;  /* 0x0000cb0000047ab9 */ /* 0x000fe40000000800 */
[----:B------:R-:W-:Y:S02]  /*0600*/  UISETP.NE.AND UP0, UPT, UR4, 0x1, UPT ;  /* 0x000000010400788c */ /* 0x000fe4000bf05270 */
[----:B------:R-:W-:Y:S02]  /*0610*/  ULOP3.LUT UR7, URZ, UR7, URZ, 0x33, !UPT ;  /* 0x000000073f077292 */ /* 0x000fe4000f8e333f */
[----:B------:R-:W-:Y:S02]  /*0620*/  ULDC.64 UR4, c[0x0][0x330] ;  /* 0x0000cc0000047ab9 */ /* 0x000fe40000000a00 */
[----:B------:R-:W-:-:S05]  /*0630*/  UIMAD.WIDE.U32 UR16, UR7, UR4, URZ ;  /* 0x00000004071072a5 */ /* 0x000fca000f8e003f */
[----:B------:R-:W-:-:S04]  /*0640*/  @UP0 USHF.R.U32.HI UR7, URZ, UR5, UR17 ;  /* 0x000000053f070299 */ /* 0x000fc80008011611 */
[----:B------:R-:W-:Y:S01]  /*0650*/  ULOP3.LUT UR7, URZ, UR7, URZ, 0x33, !UPT ;  /* 0x000000073f077292 */ /* 0x000fe2000f8e333f */
[----:B------:R-:W-:Y:S05]  /*0660*/  BRA `(.L_x_168) ;  /* 0x0000005000007947 */ /* 0x000fea0003800000 */
.L_x_167:
[----:B------:R-:W-:Y:S02]  /*0670*/  ULDC UR4, c[0x0][0x32c] ;  /* 0x0000cb0000047ab9 */ /* 0x000fe40000000800 */
[----:B------:R-:W-:-:S03]  /*0680*/  UISETP.NE.AND UP0, UPT, UR4, 0x1, UPT ;  /* 0x000000010400788c */ /* 0x000fc6000bf05270 */
[----:B------:R-:W-:Y:S02]  /*0690*/  ULDC.64 UR4, c[0x0][0x330] ;  /* 0x0000cc0000047ab9 */ /* 0x000fe40000000a00 */
[----:B------:R-:W-:-:S06]  /*06a0*/  UIMAD.WIDE.U32 UR16, UR7, UR4, URZ ;  /* 0x00000004071072a5 */ /* 0x000fcc000f8e003f */
[----:B------:R-:W-:Y:S02]  /*06b0*/  @UP0 USHF.R.U32.HI UR7, URZ, UR5, UR17 ;  /* 0x000000053f070299 */ /* 0x000fe40008011611 */
.L_x_168:
[----:B------:R-:W-:Y:S02]  /*06c0*/  ULDC UR4, c[0x0][0x32c] ;  /* 0x0000cb0000047ab9 */ /* 0x000fe40000000800 */
[----:B------:R-:W-:-:S04]  /*06d0*/  UIMAD UR4, UR7, UR4, URZ ;  /* 0x00000004070472a4 */ /* 0x000fc8000f8e023f */
[----:B------:R-:W-:-:S04]  /*06e0*/  UISETP.LT.AND UP0, UPT, UR6, UR4, UPT ;  /* 0x000000040600728c */ /* 0x000fc8000bf01270 */
[----:B------:R-:W-:-:S04]  /*06f0*/  USEL UR6, UR6, UR4, !UP0 ;  /* 0x0000000406067287 */ /* 0x000fc8000c000000 */
.L_x_166:
[----:B------:R-:W-:Y:S01]  /*0700*/  UIMAD.WIDE UR4, UR6, 0x2aaaaaab, URZ ;  /* 0x2aaaaaab060478a5 */ /* 0x000fe2000f8e023f */
[----:B------:R-:W-:Y:S01]  /*0710*/  PLOP3.LUT P2, PT, PT, PT, PT, 0x80, 0x0 ;  /* 0x000000000000781c */ /* 0x000fe20003f4f070 */
[----:B------:R-:W-:Y:S01]  /*0720*/  IMAD.MOV.U32 R5, RZ, RZ, RZ ;  /* 0x000000ffff057224 */ /* 0x000fe200078e00ff */
[----:B------:R-:W-:Y:S01]  /*0730*/  CS2R R6, SRZ ;  /* 0x0000000000067805 */ /* 0x000fe2000001ff00 */
[----:B------:R-:W-:Y:S01]  /*0740*/  USHF.R.U32.HI UR4, URZ, 0x1f, UR5 ;  /* 0x0000001f3f047899 */ /* 0x000fe20008011605 */
[----:B------:R-:W-:Y:S01]  /*0750*/  IMAD.MOV.U32 R130, RZ, RZ, RZ ;  /* 0x000000ffff827224 */ /* 0x000fe200078e00ff */
[----:B------:R-:W-:Y:S01]  /*0760*/  MOV R128, RZ ;  /* 0x000000ff00807202 */ /* 0x000fe20000000f00 */
[----:B------:R-:W-:Y:S01]  /*0770*/  CS2R R126, SRZ ;  /* 0x00000000007e7805 */ /* 0x000fe2000001ff00 */
[----:B------:R-:W-:Y:S01]  /*0780*/  ULEA.HI.SX32 UR4, UR5, UR4, 0x1d ;  /* 0x0000000405047291 */ /* 0x000fe2000f8fea3f */
[----:B------:R-:W-:Y:S01]  /*0790*/  CS2R R124, SRZ ;  /* 0x00000000007c7805 */ /* 0x000fe2000001ff00 */
[----:B------:R-:W-:Y:S01]  /*07a0*/  CS2R R122, SRZ ;  /* 0x00000000007a7805 */ /* 0x000fe2000001ff00 */
[----:B------:R-:W-:Y:S01]  /*07b0*/  CS2R R120, SRZ ;  /* 0x0000000000787805 */ /* 0x000fe2000001ff00 */
[----:B------:R-:W-:Y:S01]  /*07c0*/  UISETP.LT.AND UP0, UPT, URZ, UR4, UPT ;  /* 0x000000043f00728c */ /* 0x000fe2000bf01270 */
[----:B------:R-:W-:Y:S01]  /*07d0*/  CS2R R118, SRZ ;  /* 0x0000000000767805 */ /* 0x000fe2000001ff00 */
[----:B------:R-:W-:Y:S01]  /*07e0*/  CS2R R116, SRZ ;  /* 0x0000000000747805 */ /* 0x000fe2000001ff00 */
[----:B------:R-:W-:Y:S01]  /*07f0*/  CS2R R114, SRZ ;  /* 0x0000000000727805 */ /* 0x000fe2000001ff00 */
[----:B------:R-:W-:Y:S01]  /*0800*/  USEL UR7, URZ, UR4, !UP0 ;  /* 0x000000043f077287 */ /* 0x000fe2000c000000 */
[----:B------:R-:W-:Y:S01]  /*0810*/  CS2R R112, SRZ ;  /* 0x0000000000707805 */ /* 0x000fe2000001ff00 */
[----:B------:R-:W-:Y:S01]  /*0820*/  CS2R R110, SRZ ;  /* 0x00000000006e7805 */ /* 0x000fe2000001ff00 */
[----:B------:R-:W-:Y:S01]  /*0830*/  CS2R R108, SRZ ;  /* 0x00000000006c7805 */ /* 0x000fe2000001ff00 */
[----:B------:R-:W-:Y:S01]  /*0840*/  UISETP.GT.AND UP0, UPT, UR23, UR7, UPT ;  /* 0x000000071700728c */ /* 0x000fe2000bf04270 */
[----:B------:R-:W-:Y:S01]  /*0850*/  CS2R R106, SRZ ;  /* 0x00000000006a7805 */ /* 0x000fe2000001ff00 */
        /* <DEDUP_REMOVED lines=57> */
[----:B------:R-:W-:Y:S02]  /*0bf0*/  UISETP.NE.AND.EX UP0, UPT, URZ, UR5, UPT, UP0 ;  /* 0x000000053f00728c */ /* 0x000fe4000bf05300 */
[----:B------:R-:W-:-:S04]  /*0c00*/  UISETP.NE.AND UP1, UPT, UR14, URZ, UPT ;  /* 0x0000003f0e00728c */ /* 0x000fc8000bf25270 */
[----:B------:R-:W-:-:S05]  /*0c10*/  PLOP3.LUT P0, PT, PT, PT, UP0, 0x80, 0x0 ;  /* 0x000000000000781c */ /* 0x000fca0003f0f008 */
[----:B------:R-:W-:Y:S02]  /*0c20*/  @UP0 UMOV UR4, 0x4 ;  /* 0x0000000400040882 */ /* 0x000fe40000000000 */
[----:B------:R-:W-:-:S06]  /*0c30*/  @UP0 UIMAD.WIDE UR4, UR15, UR4, UR16 ;  /* 0x000000040f0402a5 */ /* 0x000fcc000f8e0210 */
[----:B-1----:R-:W-:Y:S02]  /*0c40*/  IMAD.U32 R2, RZ, RZ, UR4 ;  /* 0x00000004ff027e24 */ /* 0x002fe4000f8e00ff */
[----:B------:R-:W-:Y:S01]  /*0c50*/  IMAD.U32 R3, RZ, RZ, UR5 ;  /* 0x00000005ff037e24 */ /* 0x000fe2000f8e00ff */
[----:B------:R-:W-:Y:S02]  /*0c60*/  UMOV UR29, 0x30 ;  /* 0x00000030001d7882 */ /* 0x000fe40000000000 */
[----:B------:R-:W-:Y:S02]  /*0c70*/  UIMAD UR22, UR23, UR29, -0x30 ;  /* 0xffffffd0171674a4 */ /* 0x000fe4000f8e021d */
[----:B------:R-:W-:Y:S01]  /*0c80*/  UIMAD UR29, UR23, -0x30, UR29 ;  /* 0xffffffd0171d78a4 */ /* 0x000fe2000f8e021d */
[----:B------:R1:W3:Y:S01]  /*0c90*/  @P0 LDG.E R0, [R2.64] ;  /* 0x0000001202000981 */ /* 0x0002e2000c1e1900 */
[----:B------:R-:W-:Y:S01]  /*0ca0*/  IMAD.MOV.U32 R4, RZ, RZ, c[0x0][0x2b8] ;  /* 0x0000ae00ff047624 */ /* 0x000fe200078e00ff */
[----:B------:R-:W-:Y:S01]  /*0cb0*/  ULDC.64 UR4, c[0x0][0x2b0] ;  /* 0x0000ac0000047ab9 */ /* 0x000fe20000000a00 */
[----:B------:R-:W-:Y:S01]  /*0cc0*/  IMAD.MOV.U32 R31, RZ, RZ, RZ ;  /* 0x000000ffff1f7224 */ /* 0x000fe200078e00ff */
[----:B------:R-:W-:Y:S02]  /*0cd0*/  BAR.SYNC.DEFER_BLOCKING 0x0 ;  /* 0x0000000000007b1d */ /* 0x000fe40000010000 */
[----:B------:R-:W-:-:S02]  /*0ce0*/  ISETP.NE.AND P1, PT, R4, 0x1, PT ;  /* 0x000000010400780c */ /* 0x000fc40003f25270 */
[----:B-1----:R-:W-:Y:S01]  /*0cf0*/  SHF.R.S32.HI R2, RZ, 0x1f, R129 ;  /* 0x0000001fff027819 */ /* 0x002fe20000011481 */
[----:B------:R-:W-:Y:S01]  /*0d00*/  USHF.R.S32.HI UR21, URZ, 0x1f, UR15 ;  /* 0x0000001f3f157899 */ /* 0x000fe2000801140f */
[----:B---3--:R1:W3:Y:S02]  /*0d10*/  @P0 R2UR UR20, R0 ;  /* 0x00000000001403c2 */ /* 0x0082e400000e0000 */
[----:B---3--:R-:W-:Y:S02]  /*0d20*/  @!UP0 UMOV UR20, UR15 ;  /* 0x0000000f00148c82 */ /* 0x008fe40008000000 */
[----:B------:R-:W-:Y:S02]  /*0d30*/  USHF.R.S32.HI UR6, URZ, 0x1f, UR20 ;  /* 0x0000001f3f067899 */ /* 0x000fe40008011414 */
[----:B------:R-:W-:Y:S02]  /*0d40*/  UIMAD.WIDE.U32 UR16, UR20, UR4, URZ ;  /* 0x00000004141072a5 */ /* 0x000fe4000f8e003f */
[----:B------:R-:W-:-:S04]  /*0d50*/  UIMAD UR6, UR6, UR4, URZ ;  /* 0x00000004060672a4 */ /* 0x000fc8000f8e023f */
[----:B------:R-:W-:-:S03]  /*0d60*/  UIMAD UR6, UR20, UR5, UR6 ;  /* 0x00000005140672a4 */ /* 0x000fc6000f8e0206 */
[----:B------:R-:W-:Y:S02]  /*0d70*/  ULDC.64 UR4, c[0x0][0x1b8] ;  /* 0x00006e0000047ab9 */ /* 0x000fe40000000a00 */
[----:B------:R-:W-:Y:S01]  /*0d80*/  UIADD3 UR6, UR17, UR6, URZ ;  /* 0x0000000611067290 */ /* 0x000fe2000fffe03f */
[----:B-1----:R-:W-:-:S04]  /*0d90*/  LEA.HI R0, R2, R129, RZ, 0x3 ;  /* 0x0000008102007211 */ /* 0x002fc800078f18ff */
[----:B------:R-:W-:Y:S02]  /*0da0*/  LOP3.LUT R10, R0, 0xfffffff8, RZ, 0xc0, !PT ;  /* 0xfffffff8000a7812 */ /* 0x000fe400078ec0ff */
[----:B------:R-:W-:-:S03]  /*0db0*/  SHF.R.S32.HI R30, RZ, 0x3, R0 ;  /* 0x00000003ff1e7819 */ /* 0x000fc60000011400 */
[----:B------:R-:W-:-:S04]  /*0dc0*/  IMAD.IADD R10, R129, 0x1, -R10 ;  /* 0x00000001810a7824 */ /* 0x000fc800078e0a0a */
[----:B------:R-:W-:-:S05]  /*0dd0*/  IMAD R32, R10, 0x20, R30 ;  /* 0x000000200a207824 */ /* 0x000fca00078e021e */
[----:B------:R-:W-:Y:S01]  /*0de0*/  IADD3 R0, R32, UR22, RZ ;  /* 0x0000001620007c10 */ /* 0x000fe2000fffe0ff */
[----:B------:R-:W-:Y:S02]  /*0df0*/  UIMAD UR20, UR9, UR4, URZ ;  /* 0x00000004091472a4 */ /* 0x000fe4000f8e023f */
[----:B------:R-:W-:Y:S01]  /*0e00*/  UIMAD.WIDE.U32 UR24, UR11, UR4, URZ ;  /* 0x000000040b1872a5 */ /* 0x000fe2000f8e003f */
[----:B------:R-:W-:Y:S01]  /*0e10*/  ISETP.GE.AND P0, PT, R0, UR10, PT ;  /* 0x0000000a00007c0c */ /* 0x000fe2000bf06270 */
[----:B------:R-:W-:Y:S01]  /*0e20*/  IMAD.SHL.U32 R16, R30, 0x40, RZ ;  /* 0x000000401e107824 */ /* 0x000fe200078e00ff */
[----:B--2---:R-:W-:Y:S01]  /*0e30*/  IADD3 R0, R0, UR12, RZ ;  /* 0x0000000c00007c10 */ /* 0x004fe2000fffe0ff */
[----:B------:R-:W-:Y:S01]  /*0e40*/  IMAD.SHL.U32 R40, R10, 0x8, RZ ;  /* 0x000000080a287824 */ /* 0x000fe200078e00ff */
[----:B------:R-:W-:Y:S01]  /*0e50*/  ISETP.GT.OR P0, PT, R32, 0x2f, P0 ;  /* 0x0000002f2000780c */ /* 0x000fe20000704670 */
[----:B------:R-:W-:Y:S01]  /*0e60*/  UIADD3 UR28, UR29, UR10, URZ ;  /* 0x0000000a1d1c7290 */ /* 0x000fe2000fffe03f */
[----:B------:R-:W-:Y:S01]  /*0e70*/  STL [R1+0x20], R32 ;  /* 0x0000202001007387 */ /* 0x000fe20000100800 */
        /* <DEDUP_REMOVED lines=8> */
[----:B------:R-:W-:Y:S01]  /*0f00*/  PLOP3.LUT P1, PT, PT, PT, UP1, 0x80, 0x0 ;  /* 0x000000000000781c */ /* 0x000fe20003f2f018 */
[----:B------:R-:W-:Y:S01]  /*0f10*/  UIMAD UR20, UR11, UR5, UR20 ;  /* 0x000000050b1472a4 */ /* 0x000fe2000f8e0214 */
[----:B------:R-:W-:Y:S01]  /*0f20*/  PLOP3.LUT P0, PT, PT, PT, UP1, 0x80, 0x0 ;  /* 0x000000000000781c */ /* 0x000fe20003f0f018 */
[----:B------:R-:W-:Y:S01]  /*0f30*/  IMAD.MOV R5, RZ, RZ, -R5 ;  /* 0x000000ffff057224 */ /* 0x000fe200078e0a05 */
[----:B------:R-:W-:Y:S01]  /*0f40*/  IADD3 R3, R32, UR27, RZ ;  /* 0x0000001b20037c10 */ /* 0x000fe2000fffe0ff */
[----:B------:R-:W-:Y:S01]  /*0f50*/  ULDC.64 UR4, c[0x0][0x1c0] ;  /* 0x0000700000047ab9 */ /* 0x000fe20000000a00 */
[----:B------:R-:W-:Y:S01]  /*0f60*/  LOP3.LUT R16, R16, 0x1c0, RZ, 0xc0, !PT ;  /* 0x000001c010107812 */ /* 0x000fe200078ec0ff */
[----:B------:R-:W-:Y:S01]  /*0f70*/  UIADD3 UR25, UR25, UR20, URZ ;  /* 0x0000001419197290 */ /* 0x000fe2000fffe03f */
[C---:B------:R-:W-:Y:S01]  /*0f80*/  IADD3 R14, R40.reuse, 0x80, RZ ;  /* 0x00000080280e7810 */ /* 0x040fe20007ffe0ff */
[----:B------:R-:W-:Y:S01]  /*0f90*/  UIMAD UR21, UR21, UR4, URZ ;  /* 0x00000004151572a4 */ /* 0x000fe2000f8e023f */
[C---:B------:R-:W-:Y:S01]  /*0fa0*/  IADD3 R13, R40.reuse, 0xc0, RZ ;  /* 0x000000c0280d7810 */ /* 0x040fe20007ffe0ff */
[----:B------:R-:W-:Y:S01]  /*0fb0*/  UIMAD.WIDE.U32 UR24, UR15, UR4, UR24 ;  /* 0x000000040f1872a5 */ /* 0x000fe2000f8e0018 */
[----:B------:R-:W-:Y:S01]  /*0fc0*/  SHF.R.S32.HI R11, RZ, 0x1f, R14 ;  /* 0x0000001fff0b7819 */ /* 0x000fe2000001140e */
[----:B------:R-:W-:Y:S01]  /*0fd0*/  @P1 IMAD.HI.U32 R4, R3, c[0x0][0x2c8], RZ ;  /* 0x0000b20003041a27 */ /* 0x000fe200078e00ff */
[----:B------:R-:W-:Y:S01]  /*0fe0*/  UIMAD UR5, UR15, UR5, UR21 ;  /* 0x000000050f0572a4 */ /* 0x000fe2000f8e0215 */
[----:B------:R-:W-:Y:S01]  /*0ff0*/  ISETP.GE.AND P3, PT, R40, c[0x0][0x198], PT ;  /* 0x0000660028007a0c */ /* 0x000fe20003f66270 */
[----:B------:R-:W-:Y:S01]  /*1000*/  UISETP.LT.AND UP0, UPT, UR28, 0x30, UPT ;  /* 0x000000301c00788c */ /* 0x000fe2000bf01270 */
[----:B------:R-:W-:Y:S01]  /*1010*/  IMAD.U32 R9, RZ, RZ, UR25 ;  /* 0x00000019ff097e24 */ /* 0x000fe2000f8e00ff */
[----:B------:R-:W-:Y:S01]  /*1020*/  UIADD3 UR5, UR25, UR5, URZ ;  /* 0x0000000519057290 */ /* 0x000fe2000fffe03f */
[----:B------:R-:W-:Y:S01]  /*1030*/  IMAD.U32 R8, RZ, RZ, UR24 ;  /* 0x00000018ff087e24 */ /* 0x000fe2000f8e00ff */
[----:B------:R-:W-:Y:S01]  /*1040*/  ULDC UR15, c[0x0][0x168] ;  /* 0x00005a00000f7ab9 */ /* 0x000fe20000000800 */
[----:B------:R-:W-:Y:S01]  /*1050*/  LEA.HI R11, R11, R14, RZ, 0x3 ;  /* 0x0000000e0b0b7211 */ /* 0x000fe200078f18ff */
[----:B------:R-:W-:Y:S01]  /*1060*/  UIMAD UR15, UR8, UR15, URZ ;  /* 0x0000000f080f72a4 */ /* 0x000fe2000f8e023f */
[----:B------:R-:W-:Y:S01]  /*1070*/  ISETP.GE.AND P5, PT, R14, c[0x0][0x198], PT ;  /* 0x000066000e007a0c */ /* 0x000fe20003fa6270 */
[----:B-1----:R-:W-:Y:S01]  /*1080*/  IMAD.MOV.U32 R7, RZ, RZ, R3 ;  /* 0x000000ffff077224 */ /* 0x002fe200078e0003 */
[----:B------:R-:W-:Y:S01]  /*1090*/  @P0 SHF.R.U32.HI R7, RZ, c[0x0][0x2cc], R4 ;  /* 0x0000b300ff070a19 */ /* 0x000fe20000011604 */
[----:B------:R-:W-:Y:S01]  /*10a0*/  IMAD.U32 R9, RZ, RZ, UR5 ;  /* 0x00000005ff097e24 */ /* 0x000fe2000f8e00ff */
[----:B------:R-:W-:Y:S01]  /*10b0*/  ISETP.GE.AND P6, PT, R13, c[0x0][0x198], PT ;  /* 0x000066000d007a0c */ /* 0x000fe20003fc6270 */
[----:B------:R-:W-:Y:S01]  /*10c0*/  IMAD R36, R5, c[0x0][0x2b8], R0 ;  /* 0x0000ae0005247a24 */ /* 0x000fe200078e0200 */
[--C-:B------:R-:W-:Y:S01]  /*10d0*/  SHF.R.S32.HI R6, RZ, 0x1f, R7.reuse ;  /* 0x0000001fff067819 */ /* 0x100fe20000011407 */
[----:B------:R-:W-:Y:S01]  /*10e0*/  IMAD.MOV R4, RZ, RZ, -R7 ;  /* 0x000000ffff047224 */ /* 0x000fe200078e0a07 */
[----:B------:R-:W-:Y:S01]  /*10f0*/  LOP3.LUT R34, R11, 0xfffffff8, RZ, 0xc0, !PT ;  /* 0xfffffff80b227812 */ /* 0x000fe200078ec0ff */
[C---:B------:R-:W-:Y:S01]  /*1100*/  IMAD.WIDE.U32 R8, R7.reuse, c[0x0][0x1b0], R8 ;  /* 0x00006c0007087a25 */ /* 0x040fe200078e0008 */
[----:B------:R-:W-:Y:S01]  /*1110*/  ULDC.64 UR4, c[0x0][0x1e8] ;  /* 0x00007a0000047ab9 */ /* 0x000fe20000000a00 */
[----:B------:R-:W-:Y:S01]  /*1120*/  SHF.R.S32.HI R12, RZ, 0x1f, R40 ;  /* 0x0000001fff0c7819 */ /* 0x000fe20000011428 */
[----:B------:R-:W-:Y:S01]  /*1130*/  UIMAD UR8, UR9, UR4, URZ ;  /* 0x00000004090872a4 */ /* 0x000fe2000f8e023f */
[----:B------:R-:W-:Y:S01]  /*1140*/  IMAD R4, R4, c[0x0][0x2c4], R3 ;  /* 0x0000b10004047a24 */ /* 0x000fe200078e0203 */
[----:B------:R-:W-:Y:S01]  /*1150*/  UIMAD.WIDE.U32 UR20, UR11, UR4, URZ ;  /* 0x000000040b1472a5 */ /* 0x000fe2000f8e003f */
[----:B------:R-:W-:Y:S01]  /*1160*/  IMAD R6, R6, c[0x0][0x1b0], RZ ;  /* 0x00006c0006067a24 */ /* 0x000fe200078e02ff */
[----:B------:R-:W-:Y:S01]  /*1170*/  UIMAD UR8, UR11, UR5, UR8 ;  /* 0x000000050b0872a4 */ /* 0x000fe2000f8e0208 */
[----:B------:R-:W-:Y:S01]  /*1180*/  BSSY B0, `(.L_x_170) ;  /* 0x0000123000007945 */ /* 0x000fe20003800000 */
[----:B------:R-:W-:Y:S01]  /*1190*/  SHF.R.S32.HI R3, RZ, 0x1f, R4 ;  /* 0x0000001fff037819 */ /* 0x000fe20000011404 */
[----:B------:R-:W-:Y:S01]  /*11a0*/  IMAD R6, R7, c[0x0][0x1b4], R6 ;  /* 0x00006d0007067a24 */ /* 0x000fe200078e0206 */
[----:B------:R-:W-:-:S02]  /*11b0*/  UIADD3 UR8, UR21, UR8, URZ ;  /* 0x0000000815087290 */ /* 0x000fc4000fffe03f */
[----:B------:R-:W-:Y:S01]  /*11c0*/  USEL UR4, UR28, 0x30, UP0 ;  /* 0x000000301c047887 */ /* 0x000fe20008000000 */
[----:B------:R-:W-:Y:S01]  /*11d0*/  IMAD.IADD R7, R9, 0x1, R6 ;  /* 0x0000000109077824 */ /* 0x000fe200078e0206 */
[----:B------:R-:W-:Y:S01]  /*11e0*/  IADD3 R9, R40, 0x40, RZ ;  /* 0x0000004028097810 */ /* 0x000fe20007ffe0ff */
[----:B------:R-:W-:Y:S02]  /*11f0*/  IMAD R3, R3, c[0x0][0x1a8], RZ ;  /* 0x00006a0003037a24 */ /* 0x000fe400078e02ff */
[----:B------:R-:W-:Y:S01]  /*1200*/  IMAD.MOV.U32 R6, RZ, RZ, R8 ;  /* 0x000000ffff067224 */ /* 0x000fe200078e0008 */
[----:B------:R-:W-:Y:S01]  /*1210*/  LEA.HI R8, R2, R129, RZ, 0x6 ;  /* 0x0000008102087211 */ /* 0x000fe200078f30ff */
[C---:B------:R-:W-:Y:S01]  /*1220*/  IMAD R3, R4.reuse, c[0x0][0x1ac], R3 ;  /* 0x00006b0004037a24 */ /* 0x040fe200078e0203 */
[----:B------:R-:W-:Y:S01]  /*1230*/  SHF.R.S32.HI R15, RZ, 0x1f, R9 ;  /* 0x0000001fff0f7819 */ /* 0x000fe20000011409 */
[----:B------:R-:W-:Y:S01]  /*1240*/  IMAD.WIDE.U32 R6, R4, c[0x0][0x1a8], R6 ;  /* 0x00006a0004067a25 */ /* 0x000fe200078e0006 */
[----:B------:R-:W-:-:S02]  /*1250*/  SHF.R.U32.HI R4, RZ, 0x3, R16 ;  /* 0x00000003ff047819 */ /* 0x000fc40000011610 */
[----:B------:R-:W-:Y:S01]  /*1260*/  LOP3.LUT R16, R16, 0x38, R40, 0xf8, !PT ;  /* 0x0000003810107812 */ /* 0x000fe200078ef828 */
[----:B------:R-:W-:Y:S01]  /*1270*/  IMAD.IADD R3, R7, 0x1, R3 ;  /* 0x0000000107037824 */ /* 0x000fe200078e0203 */
[----:B------:R-:W-:Y:S01]  /*1280*/  LEA R20, P0, R6, c[0x0][0x160], 0x1 ;  /* 0x0000580006147a11 */ /* 0x000fe200078008ff */
[----:B------:R-:W-:Y:S01]  /*1290*/  IMAD.SHL.U32 R8, R8, 0x8, RZ ;  /* 0x0000000808087824 */ /* 0x000fe200078e00ff */
[----:B------:R-:W-:Y:S02]  /*12a0*/  LOP3.LUT R16, R16, R4, RZ, 0x3c, !PT ;  /* 0x0000000410107212 */ /* 0x000fe400078e3cff */
[----:B------:R-:W-:Y:S01]  /*12b0*/  LEA.HI.X R3, R6, c[0x0][0x164], R3, 0x1, P0 ;  /* 0x0000590006037a11 */ /* 0x000fe200000f0c03 */
[----:B------:R-:W-:Y:S01]  /*12c0*/  SHFL.IDX PT, R22, R20, 0x1, 0x181f ;  /* 0x00381f0014167f89 */ /* 0x000fe200000e0000 */
[----:B------:R-:W-:Y:S02]  /*12d0*/  IADD3 R4, R30, UR27, RZ ;  /* 0x0000001b1e047c10 */ /* 0x000fe4000fffe0ff */
[----:B------:R-:W-:Y:S01]  /*12e0*/  LOP3.LUT R16, R16, 0xfffffe00, R8, 0xf8, !PT ;  /* 0xfffffe0010107812 */ /* 0x000fe200078ef808 */
[----:B------:R-:W-:Y:S01]  /*12f0*/  SHFL.IDX PT, R6, R20, RZ, 0x181f ;  /* 0x00181fff14067589 */ /* 0x000fe200000e0000 */
[----:B------:R-:W-:-:S02]  /*1300*/  ISETP.GE.AND P0, PT, R4, UR15, PT ;  /* 0x0000000f04007c0c */ /* 0x000fc4000bf06270 */
[----:B------:R-:W-:Y:S01]  /*1310*/  SHF.R.S32.HI R8, RZ, 0x1f, R13 ;  /* 0x0000001fff087819 */ /* 0x000fe2000001140d */
[----:B------:R-:W1:Y:S01]  /*1320*/  SHFL.IDX PT, R7, R3, RZ, 0x181f ;  /* 0x00181fff03077589 */ /* 0x000e6200000e0000 */
[----:B------:R-:W-:Y:S01]  /*1330*/  LEA.HI R15, R15, R9, RZ, 0x3 ;  /* 0x000000090f0f7211 */ /* 0x000fe200078f18ff */
[----:B------:R-:W-:Y:S01]  /*1340*/  IMAD.SHL.U32 R41, R16, 0x2, RZ ;  /* 0x0000000210297824 */ /* 0x000fe200078e00ff */
[----:B------:R-:W-:Y:S01]  /*1350*/  ISETP.GE.AND P4, PT, R9, c[0x0][0x198], PT ;  /* 0x0000660009007a0c */ /* 0x000fe20003f86270 */
[----:B------:R-:W3:Y:S01]  /*1360*/  SHFL.IDX PT, R23, R3, 0x1, 0x181f ;  /* 0x00381f0003177f89 */ /* 0x000ee200000e0000 */
[----:B------:R-:W-:Y:S02]  /*1370*/  LEA.HI R8, R8, R13, RZ, 0x3 ;  /* 0x0000000d08087211 */ /* 0x000fe400078f18ff */
[----:B------:R-:W-:Y:S01]  /*1380*/  LOP3.LUT R35, R15, 0xfffffff8, RZ, 0xc0, !PT ;  /* 0xfffffff80f237812 */ /* 0x000fe200078ec0ff */
[----:B------:R-:W-:Y:S01]  /*1390*/  SHFL.IDX PT, R21, R3, 0x3, 0x181f ;  /* 0x00781f0003157f89 */ /* 0x000fe200000e0000 */
[----:B------:R-:W-:-:S02]  /*13a0*/  LOP3.LUT R33, R8, 0xfffffff8, RZ, 0xc0, !PT ;  /* 0xfffffff808217812 */ /* 0x000fc400078ec0ff */
[----:B------:R-:W-:-:S04]  /*13b0*/  IADD3 R0, R4, 0x20, RZ ;  /* 0x0000002004007810 */ /* 0x000fc80007ffe0ff */
[----:B------:R-:W-:Y:S02]  /*13c0*/  ISETP.GE.AND P1, PT, R0, UR15, PT ;  /* 0x0000000f00007c0c */ /* 0x000fe4000bf26270 */
[C---:B------:R-:W-:Y:S02]  /*13d0*/  IADD3 R0, R4.reuse, 0x40, RZ ;  /* 0x0000004004007810 */ /* 0x040fe40007ffe0ff */
[----:B------:R-:W-:-:S04]  /*13e0*/  IADD3 R4, R4, 0x60, RZ ;  /* 0x0000006004047810 */ /* 0x000fc80007ffe0ff */
[----:B------:R-:W-:Y:S01]  /*13f0*/  ISETP.GE.AND P2, PT, R4, UR15, PT ;  /* 0x0000000f04007c0c */ /* 0x000fe2000bf46270 */
[----:B-1----:R-:W-:-:S04]  /*1400*/  @!P0 IMAD.WIDE R16, R40, 0x2, R6 ;  /* 0x0000000228108825 */ /* 0x002fc800078e0206 */
[--C-:B------:R-:W-:Y:S01]  /*1410*/  @!P0 IMAD.WIDE R18, R35, 0x2, R6.reuse ;  /* 0x0000000223128825 */ /* 0x100fe200078e0206 */
[----:B------:R1:W-:Y:S03]  /*1420*/  @!P0 LDGSTS.E.BYPASS.LTC128B.128 [R41+0x4080], [R16.64], !P3 ;  /* 0x0408000010298fae */ /* 0x0003e6000d901d52 */
[--C-:B------:R-:W-:Y:S01]  /*1430*/  @!P0 IMAD.WIDE R24, R34, 0x2, R6.reuse ;  /* 0x0000000222188825 */ /* 0x100fe200078e0206 */
[----:B------:R4:W-:Y:S03]  /*1440*/  @!P0 LDGSTS.E.BYPASS.LTC128B.128 [R41+0x8080], [R18.64], !P4 ;  /* 0x0808000012298fae */ /* 0x0009e6000e101d52 */
[----:B------:R-:W-:Y:S01]  /*1450*/  @!P0 IMAD.WIDE R6, R33, 0x2, R6 ;  /* 0x0000000221068825 */ /* 0x000fe200078e0206 */
[----:B------:R5:W-:Y:S03]  /*1460*/  @!P0 LDGSTS.E.BYPASS.LTC128B.128 [R41+0xc080], [R24.64], !P5 ;  /* 0x0c08000018298fae */ /* 0x000be6000e901d52 */
[----:B---3--:R-:W-:Y:S01]  /*1470*/  @!P1 IMAD.WIDE R26, R40, 0x2, R22 ;  /* 0x00000002281a9825 */ /* 0x008fe200078e0216 */
[----:B------:R3:W-:Y:S01]  /*1480*/  @!P0 LDGSTS.E.BYPASS.LTC128B.128 [R41+0x10080], [R6.64], !P6 ;  /* 0x1008000006298fae */ /* 0x0007e2000f101d52 */
[----:B------:R-:W-:-:S02]  /*1490*/  ISETP.GE.AND P0, PT, R0, UR15, PT ;  /* 0x0000000f00007c0c */ /* 0x000fc4000bf06270 */
[----:B------:R-:W-:Y:S01]  /*14a0*/  @!P1 IMAD.WIDE R28, R34, 0x2, R22 ;  /* 0x00000002221c9825 */ /* 0x000fe200078e0216 */
[----:B------:R3:W-:Y:S01]  /*14b0*/  @!P1 LDGSTS.E.BYPASS.LTC128B.128 [R41+0x5080], [R26.64], !P3 ;  /* 0x050800001a299fae */ /* 0x0007e2000d901d52 */
[----:B-1----:R-:W-:Y:S02]  /*14c0*/  SHF.R.S32.HI R16, RZ, 0x1f, R36 ;  /* 0x0000001fff107819 */ /* 0x002fe40000011424 */
[----:B----4-:R-:W-:-:S04]  /*14d0*/  IMAD.WIDE.U32 R18, R36, c[0x0][0x1e0], RZ ;  /* 0x0000780024127a25 */ /* 0x010fc800078e00ff */
[----:B-----5:R-:W-:-:S04]  /*14e0*/  @!P1 IMAD.WIDE R24, R35, 0x2, R22 ;  /* 0x0000000223189825 */ /* 0x020fc800078e0216 */
[----:B---3--:R-:W-:Y:S01]  /*14f0*/  IMAD R6, R16, c[0x0][0x1e0], RZ ;  /* 0x0000780010067a24 */ /* 0x008fe200078e02ff */
[----:B------:R1:W-:Y:S01]  /*1500*/  @!P1 LDGSTS.E.BYPASS.LTC128B.128 [R41+0x9080], [R24.64], !P4 ;  /* 0x0908000018299fae */ /* 0x0003e2000e101d52 */
[----:B------:R-:W-:-:S03]  /*1510*/  @!P1 IMAD.WIDE R22, R33, 0x2, R22 ;  /* 0x0000000221169825 */ /* 0x000fc600078e0216 */
[----:B------:R3:W-:Y:S01]  /*1520*/  @!P1 LDGSTS.E.BYPASS.LTC128B.128 [R41+0xd080], [R28.64], !P5 ;  /* 0x0d0800001c299fae */ /* 0x0007e2000e901d52 */
[----:B------:R-:W-:Y:S02]  /*1530*/  IMAD R6, R36, c[0x0][0x1e4], R6 ;  /* 0x0000790024067a24 */ /* 0x000fe400078e0206 */
[----:B------:R-:W-:Y:S01]  /*1540*/  IMAD R16, R16, c[0x0][0x208], RZ ;  /* 0x0000820010107a24 */ /* 0x000fe200078e02ff */
[----:B------:R4:W-:Y:S01]  /*1550*/  @!P1 LDGSTS.E.BYPASS.LTC128B.128 [R41+0x11080], [R22.64], !P6 ;  /* 0x1108000016299fae */ /* 0x0009e2000f101d52 */
[----:B------:R-:W-:Y:S02]  /*1560*/  IMAD.IADD R7, R19, 0x1, R6 ;  /* 0x0000000113077824 */ /* 0x000fe400078e0206 */
[----:B------:R-:W-:Y:S01]  /*1570*/  IMAD.MOV.U32 R6, RZ, RZ, R18 ;  /* 0x000000ffff067224 */ /* 0x000fe200078e0012 */
[----:B------:R-:W-:Y:S01]  /*1580*/  SHFL.IDX PT, R19, R3, 0x2, 0x181f ;  /* 0x00581f0003137f89 */ /* 0x000fe200000e0000 */
[----:B------:R-:W-:-:S03]  /*1590*/  IMAD R16, R36, c[0x0][0x20c], R16 ;  /* 0x0000830024107a24 */ /* 0x000fc600078e0210 */
[----:B------:R-:W4:Y:S04]  /*15a0*/  SHFL.IDX PT, R18, R20, 0x2, 0x181f ;  /* 0x00581f0014127f89 */ /* 0x000f2800000e0000 */
[----:B------:R-:W1:Y:S01]  /*15b0*/  SHFL.IDX PT, R20, R20, 0x3, 0x181f ;  /* 0x00781f0014147f89 */ /* 0x000e6200000e0000 */
[----:B----4-:R-:W-:-:S04]  /*15c0*/  @!P0 IMAD.WIDE R22, R35, 0x2, R18 ;  /* 0x0000000223168825 */ /* 0x010fc800078e0212 */
[----:B------:R-:W-:-:S04]  /*15d0*/  @!P0 IMAD.WIDE R26, R33, 0x2, R18 ;  /* 0x00000002211a8825 */ /* 0x000fc800078e0212 */
[----:B-1----:R-:W-:Y:S01]  /*15e0*/  @!P2 IMAD.WIDE R24, R40, 0x2, R20 ;  /* 0x000000022818a825 */ /* 0x002fe200078e0214 */
[----:B--2---:R-:W-:-:S03]  /*15f0*/  SHF.R.S32.HI R0, RZ, 0x1f, R31 ;  /* 0x0000001fff007819 */ /* 0x004fc6000001141f */
[C---:B------:R-:W-:Y:S01]  /*1600*/  IMAD.WIDE.U32 R6, R31.reuse, c[0x0][0x1f0], R6 ;  /* 0x00007c001f067a25 */ /* 0x040fe200078e0006 */
[----:B------:R-:W-:Y:S03]  /*1610*/  STL [R1+0x8], R31 ;  /* 0x0000081f01007387 */ /* 0x000fe60000100800 */
[C---:B------:R-:W-:Y:S01]  /*1620*/  IMAD R5, R0.reuse, c[0x0][0x1f0], RZ ;  /* 0x00007c0000057a24 */ /* 0x040fe200078e02ff */
[----:B------:R-:W-:Y:S01]  /*1630*/  STL [R1+0x24], R40 ;  /* 0x0000242801007387 */ /* 0x000fe20000100800 */
[----:B------:R-:W-:Y:S02]  /*1640*/  IMAD R11, R0, c[0x0][0x218], RZ ;  /* 0x00008600000b7a24 */ /* 0x000fe400078e02ff */
[C---:B------:R-:W-:Y:S01]  /*1650*/  IMAD R3, R31.reuse, c[0x0][0x1f4], R5 ;  /* 0x00007d001f037a24 */ /* 0x040fe200078e0205 */
[----:B------:R-:W-:Y:S01]  /*1660*/  IADD3 R5, P1, R6, UR20, RZ ;  /* 0x0000001406057c10 */ /* 0x000fe2000ff3e0ff */
[----:B------:R-:W-:Y:S01]  /*1670*/  IMAD R11, R31, c[0x0][0x21c], R11 ;  /* 0x000087001f0b7a24 */ /* 0x000fe200078e020b */
[----:B------:R-:W-:Y:S01]  /*1680*/  STL [R1+0x1c], R41 ;  /* 0x00001c2901007387 */ /* 0x000fe20000100800 */
[----:B------:R-:W-:Y:S01]  /*1690*/  IMAD.SHL.U32 R0, R30, 0x8, RZ ;  /* 0x000000081e007824 */ /* 0x000fe200078e00ff */
[----:B------:R-:W-:-:S02]  /*16a0*/  IADD3.X R3, R7, UR8, R3, P1, !PT ;  /* 0x0000000807037c10 */ /* 0x000fc40008ffe403 */
[C---:B------:R-:W-:Y:S01]  /*16b0*/  LEA R6, P1, R5.reuse, c[0x0][0x1c8], 0x1 ;  /* 0x0000720005067a11 */ /* 0x040fe200078208ff */
[----:B------:R-:W-:Y:S03]  /*16c0*/  STL [R1+0x18], R35 ;  /* 0x0000182301007387 */ /* 0x000fe60000100800 */
[----:B------:R-:W-:Y:S01]  /*16d0*/  LEA.HI.X R3, R5, c[0x0][0x1cc], R3, 0x1, P1 ;  /* 0x0000730005037a11 */ /* 0x000fe200008f0c03 */
[--C-:B------:R-:W-:Y:S01]  /*16e0*/  @!P0 IMAD.WIDE R4, R40, 0x2, R18.reuse ;  /* 0x0000000228048825 */ /* 0x100fe200078e0212 */
[----:B------:R-:W-:Y:S04]  /*16f0*/  STL [R1+0x14], R34 ;  /* 0x0000142201007387 */ /* 0x000fe80000100800 */
[----:B------:R1:W-:Y:S04]  /*1700*/  @!P0 LDGSTS.E.BYPASS.LTC128B.128 [R41+0x6080], [R4.64], !P3 ;  /* 0x0608000004298fae */ /* 0x0003e8000d901d52 */
[----:B------:R2:W-:Y:S04]  /*1710*/  @!P0 LDGSTS.E.BYPASS.LTC128B.128 [R41+0xa080], [R22.64], !P4 ;  /* 0x0a08000016298fae */ /* 0x0005e8000e101d52 */
[----:B------:R-:W-:Y:S04]  /*1720*/  SHFL.IDX PT, R7, R3, 0x1, 0x181f ;  /* 0x00381f0003077f89 */ /* 0x000fe800000e0000 */
[----:B------:R-:W-:Y:S04]  /*1730*/  STL [R1+0x10], R33 ;  /* 0x0000102101007387 */ /* 0x000fe80000100800 */
[----:B------:R-:W-:Y:S01]  /*1740*/  STL [R1+0xc], R36 ;  /* 0x00000c2401007387 */ /* 0x000fe20000100800 */
[----:B-1----:R-:W-:-:S03]  /*1750*/  @!P0 IMAD.WIDE R4, R34, 0x2, R18 ;  /* 0x0000000222048825 */ /* 0x002fc600078e0212 */
[----:B------:R-:W-:Y:S01]  /*1760*/  SHFL.IDX PT, R18, R6, RZ, 0x181f ;  /* 0x00181fff06127589 */ /* 0x000fe200000e0000 */
[----:B--2---:R-:W-:-:S03]  /*1770*/  IMAD.WIDE.U32 R22, R36, c[0x0][0x208], RZ ;  /* 0x0000820024167a25 */ /* 0x004fc600078e00ff */
[----:B------:R-:W1:Y:S01]  /*1780*/  SHFL.IDX PT, R19, R3, RZ, 0x181f ;  /* 0x00181fff03137589 */ /* 0x000e6200000e0000 */
[----:B------:R-:W-:-:S03]  /*1790*/  IMAD.IADD R17, R23, 0x1, R16 ;  /* 0x0000000117117824 */ /* 0x000fc600078e0210 */
[----:B------:R2:W-:Y:S01]  /*17a0*/  @!P0 LDGSTS.E.BYPASS.LTC128B.128 [R41+0xe080], [R4.64], !P5 ;  /* 0x0e08000004298fae */ /* 0x0005e2000e901d52 */
[----:B------:R-:W-:-:S03]  /*17b0*/  IMAD.MOV.U32 R16, RZ, RZ, R22 ;  /* 0x000000ffff107224 */ /* 0x000fc600078e0016 */
[----:B------:R4:W-:Y:S01]  /*17c0*/  @!P0 LDGSTS.E.BYPASS.LTC128B.128 [R41+0x12080], [R26.64], !P6 ;  /* 0x120800001a298fae */ /* 0x0009e2000f101d52 */
[----:B------:R-:W-:Y:S01]  /*17d0*/  ISETP.GE.AND P6, PT, R9, c[0x0][0x1d4], PT ;  /* 0x0000750009007a0c */ /* 0x000fe20003fc6270 */
[----:B------:R-:W-:Y:S02]  /*17e0*/  IMAD.WIDE.U32 R16, R31, c[0x0][0x218], R16 ;  /* 0x000086001f107a25 */ /* 0x000fe400078e0010 */
[----:B------:R5:W-:Y:S01]  /*17f0*/  @!P2 LDGSTS.E.BYPASS.LTC128B.128 [R41+0x7080], [R24.64], !P3 ;  /* 0x070800001829afae */ /* 0x000be2000d901d52 */
[----:B------:R-:W-:-:S03]  /*1800*/  ISETP.GE.AND P3, PT, R40, c[0x0][0x1d4], PT ;  /* 0x0000750028007a0c */ /* 0x000fc60003f66270 */
[----:B------:R-:W1:Y:S01]  /*1810*/  SHFL.IDX PT, R6, R6, 0x1, 0x181f ;  /* 0x00381f0006067f89 */ /* 0x000e6200000e0000 */
[----:B--2---:R-:W-:Y:S01]  /*1820*/  IADD3 R4, -R30, UR4, RZ ;  /* 0x000000041e047c10 */ /* 0x004fe2000fffe1ff */
[----:B------:R-:W-:Y:S02]  /*1830*/  ULDC.64 UR4, c[0x0][0x210] ;  /* 0x0000840000047ab9 */ /* 0x000fe40000000a00 */
[----:B------:R-:W-:Y:S01]  /*1840*/  UIMAD.WIDE.U32 UR24, UR11, UR4, URZ ;  /* 0x000000040b1872a5 */ /* 0x000fe2000f8e003f */
[--C-:B----4-:R-:W-:Y:S01]  /*1850*/  @!P2 IMAD.WIDE R26, R35, 0x2, R20.reuse ;  /* 0x00000002231aa825 */ /* 0x110fe200078e0214 */
[C---:B------:R-:W-:Y:S01]  /*1860*/  ISETP.GE.AND P1, PT, R4.reuse, 0x1, PT ;  /* 0x000000010400780c */ /* 0x040fe20003f26270 */
[----:B------:R-:W-:Y:S01]  /*1870*/  UIMAD UR4, UR9, UR4, URZ ;  /* 0x00000004090472a4 */ /* 0x000fe2000f8e023f */
[----:B------:R-:W-:Y:S01]  /*1880*/  ISETP.GT.AND P0, PT, R4, 0x20, PT ;  /* 0x000000200400780c */ /* 0x000fe20003f04270 */
[--C-:B-----5:R-:W-:Y:S01]  /*1890*/  @!P2 IMAD.WIDE R24, R34, 0x2, R20.reuse ;  /* 0x000000022218a825 */ /* 0x120fe200078e0214 */
[----:B------:R2:W-:Y:S01]  /*18a0*/  @!P2 LDGSTS.E.BYPASS.LTC128B.128 [R41+0xb080], [R26.64], !P4 ;  /* 0x0b0800001a29afae */ /* 0x0005e2000e101d52 */
[----:B------:R-:W-:Y:S01]  /*18b0*/  ISETP.GE.AND P4, PT, R13, c[0x0][0x198], PT ;  /* 0x000066000d007a0c */ /* 0x000fe20003f86270 */
[----:B------:R-:W-:Y:S01]  /*18c0*/  UIMAD UR4, UR11, UR5, UR4 ;  /* 0x000000050b0472a4 */ /* 0x000fe2000f8e0204 */
[----:B------:R-:W-:Y:S01]  /*18d0*/  @!P2 IMAD.WIDE R20, R33, 0x2, R20 ;  /* 0x000000022114a825 */ /* 0x000fe200078e0214 */
[----:B------:R4:W-:Y:S01]  /*18e0*/  @!P2 LDGSTS.E.BYPASS.LTC128B.128 [R41+0xf080], [R24.64], !P5 ;  /* 0x0f0800001829afae */ /* 0x0009e2000e901d52 */
[----:B------:R-:W-:Y:S01]  /*18f0*/  ISETP.GE.AND P5, PT, R14, c[0x0][0x1d4], PT ;  /* 0x000075000e007a0c */ /* 0x000fe20003fa6270 */
[----:B------:R-:W-:-:S02]  /*1900*/  UIADD3 UR15, UR25, UR4, URZ ;  /* 0x00000004190f7290 */ /* 0x000fc4000fffe03f */
[----:B------:R-:W-:Y:S01]  /*1910*/  UIADD3 UR4, UR23, -0x1, URZ ;  /* 0xffffffff17047890 */ /* 0x000fe2000fffe03f */
[----:B-1----:R-:W-:-:S05]  /*1920*/  @P1 IMAD.WIDE R4, R35, 0x2, R18 ;  /* 0x0000000223041825 */ /* 0x002fca00078e0212 */
[----:B------:R1:W-:Y:S01]  /*1930*/  @!P2 LDGSTS.E.BYPASS.LTC128B.128 [R41+0x13080], [R20.64], !P4 ;  /* 0x130800001429afae */ /* 0x0003e2000e101d52 */
[----:B------:R-:W-:-:S03]  /*1940*/  ISETP.GE.AND P4, PT, R13, c[0x0][0x1d4], PT ;  /* 0x000075000d007a0c */ /* 0x000fc60003f86270 */
[----:B------:R-:W0:Y:S01]  /*1950*/  LDGDEPBAR ;  /* 0x00000000000079af */ /* 0x000e220000000000 */
[----:B-1----:R-:W-:-:S05]  /*1960*/  @P1 IMAD.WIDE R20, R40, 0x2, R18 ;  /* 0x0000000228141825 */ /* 0x002fca00078e0212 */
[----:B------:R1:W-:Y:S04]  /*1970*/  @P1 LDGSTS.E.BYPASS.LTC128B.128 [R41+0x14080], [R20.64], !P3 ;  /* 0x1408000014291fae */ /* 0x0003e8000d901d52 */
[----:B------:R5:W-:Y:S01]  /*1980*/  @P1 LDGSTS.E.BYPASS.LTC128B.128 [R41+0x15880], [R4.64], !P6 ;  /* 0x1588000004291fae */ /* 0x000be2000f101d52 */
[----:B-1----:R-:W-:-:S04]  /*1990*/  @P1 IMAD.WIDE R20, R34, 0x2, R18 ;  /* 0x0000000222141825 */ /* 0x002fc800078e0212 */
[----:B------:R-:W-:Y:S01]  /*19a0*/  @P1 IMAD.WIDE R18, R33, 0x2, R18 ;  /* 0x0000000221121825 */ /* 0x000fe200078e0212 */
[----:B-----5:R-:W-:Y:S01]  /*19b0*/  LEA.HI R5, R2, R129, RZ, 0x4 ;  /* 0x0000008102057211 */ /* 0x020fe200078f20ff */
[----:B------:R1:W-:Y:S04]  /*19c0*/  @P1 LDGSTS.E.BYPASS.LTC128B.128 [R41+0x17080], [R20.64], !P5 ;  /* 0x1708000014291fae */ /* 0x0003e8000e901d52 */
[----:B------:R5:W-:Y:S01]  /*19d0*/  @P1 LDGSTS.E.BYPASS.LTC128B.128 [R41+0x18880], [R18.64], !P4 ;  /* 0x1888000012291fae */ /* 0x000be2000e101d52 */
[----:B------:R-:W-:-:S04]  /*19e0*/  IADD3 R15, P1, R16, UR24, RZ ;  /* 0x00000018100f7c10 */ /* 0x000fc8000ff3e0ff */
[----:B------:R-:W-:Y:S01]  /*19f0*/  IADD3.X R11, R17, UR15, R11, P1, !PT ;  /* 0x0000000f110b7c10 */ /* 0x000fe20008ffe40b */
[----:B------:R-:W-:Y:S01]  /*1a00*/  @P0 IMAD.WIDE R16, R40, 0x2, R6 ;  /* 0x0000000228100825 */ /* 0x000fe200078e0206 */
[----:B------:R-:W-:-:S04]  /*1a10*/  LEA R8, P1, R15, c[0x0][0x1f8], 0x1 ;  /* 0x00007e000f087a11 */ /* 0x000fc800078208ff */
[----:B------:R2:W-:Y:S01]  /*1a20*/  @P0 LDGSTS.E.BYPASS.LTC128B.128 [R41+0x15080], [R16.64], !P3 ;  /* 0x1508000010290fae */ /* 0x0005e2000d901d52 */
[----:B------:R-:W-:Y:S02]  /*1a30*/  LEA.HI.X R11, R15, c[0x0][0x1fc], R11, 0x1, P1 ;  /* 0x00007f000f0b7a11 */ /* 0x000fe400008f0c0b */
[----:B-1----:R-:W-:Y:S02]  /*1a40*/  SHF.R.S32.HI R20, RZ, 0x4, R5 ;  /* 0x00000004ff147819 */ /* 0x002fe40000011405 */
[C---:B-----5:R-:W-:Y:S01]  /*1a50*/  LOP3.LUT R18, R5.reuse, 0xfffffff0, RZ, 0xc0, !PT ;  /* 0xfffffff005127812 */ /* 0x060fe200078ec0ff */
[----:B------:R-:W-:Y:S01]  /*1a60*/  IMAD.SHL.U32 R19, R10, 0x40, RZ ;  /* 0x000000400a137824 */ /* 0x000fe200078e00ff */
[----:B------:R-:W-:-:S03]  /*1a70*/  LEA.HI R5, R5, R20, RZ, 0x1 ;  /* 0x0000001405057211 */ /* 0x000fc600078f08ff */
[----:B------:R-:W-:Y:S01]  /*1a80*/  IMAD.IADD R18, R129, 0x1, -R18 ;  /* 0x0000000181127824 */ /* 0x000fe200078e0a12 */
[----:B------:R-:W-:Y:S02]  /*1a90*/  LOP3.LUT R19, R19, 0x1c0, RZ, 0xc0, !PT ;  /* 0x000001c013137812 */ /* 0x000fe400078ec0ff */
[----:B------:R-:W-:Y:S02]  /*1aa0*/  LOP3.LUT R5, R5, 0xfffffffe, RZ, 0xc0, !PT ;  /* 0xfffffffe05057812 */ /* 0x000fe400078ec0ff */
[----:B------:R-:W-:Y:S01]  /*1ab0*/  SHF.R.S32.HI R4, RZ, 0x1f, R18 ;  /* 0x0000001fff047819 */ /* 0x000fe20000011412 */
[----:B--2---:R-:W-:Y:S01]  /*1ac0*/  @P0 IMAD.WIDE R16, R34, 0x2, R6 ;  /* 0x0000000222100825 */ /* 0x004fe200078e0206 */
[----:B------:R-:W-:Y:S02]  /*1ad0*/  LOP3.LUT R0, R19, 0x8, R0, 0xf8, !PT ;  /* 0x0000000813007812 */ /* 0x000fe400078ef800 */
[----:B------:R-:W-:Y:S01]  /*1ae0*/  LEA.HI R4, R4, R18, RZ, 0x3 ;  /* 0x0000001204047211 */ /* 0x000fe200078f18ff */
[----:B------:R-:W-:Y:S01]  /*1af0*/  IMAD.IADD R5, R20, 0x1, -R5 ;  /* 0x0000000114057824 */ /* 0x000fe200078e0a05 */
[----:B------:R-:W-:-:S02]  /*1b00*/  SHF.R.U32.HI R19, RZ, 0x3, R19 ;  /* 0x00000003ff137819 */ /* 0x000fc40000011613 */
[C---:B------:R-:W-:Y:S01]  /*1b10*/  LOP3.LUT R3, R4.reuse, 0xfffffff8, RZ, 0xc0, !PT ;  /* 0xfffffff804037812 */ /* 0x040fe200078ec0ff */
[----:B------:R-:W-:Y:S01]  /*1b20*/  IMAD.SHL.U32 R4, R4, 0x40, RZ ;  /* 0x0000004004047824 */ /* 0x000fe200078e00ff */
[----:B------:R-:W-:-:S03]  /*1b30*/  LOP3.LUT R0, R0, R19, RZ, 0x3c, !PT ;  /* 0x0000001300007212 */ /* 0x000fc600078e3cff */
[----:B------:R-:W-:Y:S02]  /*1b40*/  IMAD.IADD R3, R18, 0x1, -R3 ;  /* 0x0000000112037824 */ /* 0x000fe400078e0a03 */
[----:B------:R-:W-:-:S04]  /*1b50*/  @P0 IMAD.WIDE R18, R35, 0x2, R6 ;  /* 0x0000000223120825 */ /* 0x000fc800078e0206 */
[----:B------:R-:W-:Y:S01]  /*1b60*/  @P0 IMAD.WIDE R6, R33, 0x2, R6 ;  /* 0x0000000221060825 */ /* 0x000fe200078e0206 */
[----:B------:R1:W-:Y:S03]  /*1b70*/  @P0 LDGSTS.E.BYPASS.LTC128B.128 [R41+0x16880], [R18.64], !P6 ;  /* 0x1688000012290fae */ /* 0x0003e6000f101d52 */
[----:B------:R-:W-:Y:S01]  /*1b80*/  IMAD.SHL.U32 R15, R3, 0x40, RZ ;  /* 0x00000040030f7824 */ /* 0x000fe200078e00ff */
[----:B------:R2:W-:Y:S01]  /*1b90*/  @P0 LDGSTS.E.BYPASS.LTC128B.128 [R41+0x18080], [R16.64], !P5 ;  /* 0x1808000010290fae */ /* 0x0005e2000e901d52 */
[C---:B------:R-:W-:Y:S02]  /*1ba0*/  IMAD R0, R5.reuse, 0x200, R0 ;  /* 0x0000020005007824 */ /* 0x040fe400078e0200 */
[----:B------:R-:W-:Y:S01]  /*1bb0*/  IMAD.SHL.U32 R5, R5, 0x8, RZ ;  /* 0x0000000805057824 */ /* 0x000fe200078e00ff */
[----:B------:R5:W-:Y:S01]  /*1bc0*/  @P0 LDGSTS.E.BYPASS.LTC128B.128 [R41+0x19880], [R6.64], !P4 ;  /* 0x1988000006290fae */ /* 0x000be2000e101d52 */
[----:B------:R-:W-:Y:S01]  /*1bd0*/  LOP3.LUT R15, R15, 0x1c0, RZ, 0xc0, !PT ;  /* 0x000001c00f0f7812 */ /* 0x000fe200078ec0ff */
[----:B------:R-:W-:Y:S01]  /*1be0*/  IMAD.SHL.U32 R21, R0, 0x2, RZ ;  /* 0x0000000200157824 */ /* 0x000fe200078e00ff */
[----:B------:R-:W-:Y:S01]  /*1bf0*/  LOP3.LUT P0, RZ, R10, 0x2, RZ, 0xc0, !PT ;  /* 0x000000020aff7812 */ /* 0x000fe2000780c0ff */
[----:B------:R-:W0:Y:S01]  /*1c00*/  LDGDEPBAR ;  /* 0x00000000000079af */ /* 0x000e220000000000 */
[----:B------:R-:W-:-:S02]  /*1c10*/  LOP3.LUT R5, R15, 0x8, R5, 0xf8, !PT ;  /* 0x000000080f057812 */ /* 0x000fc400078ef805 */
[----:B------:R-:W-:Y:S01]  /*1c20*/  SHF.R.U32.HI R15, RZ, 0x3, R15 ;  /* 0x00000003ff0f7819 */ /* 0x000fe2000001160f */
[----:B------:R-:W-:Y:S01]  /*1c30*/  STL [R1+0x4], R21 ;  /* 0x0000041501007387 */ /* 0x000fe20000100800 */
[----:B------:R-:W-:Y:S01]  /*1c40*/  R2P PR, R3, 0x6 ;  /* 0x0000000603007804 */ /* 0x000fe20000000000 */
[----:B------:R-:W-:Y:S01]  /*1c50*/  IMAD.MOV.U32 R3, RZ, RZ, 0x20 ;  /* 0x00000020ff037424 */ /* 0x000fe200078e00ff */
[----:B------:R-:W-:Y:S02]  /*1c60*/  LOP3.LUT R5, R5, R15, RZ, 0x3c, !PT ;  /* 0x0000000f05057212 */ /* 0x000fe400078e3cff */
[----:B------:R-:W-:Y:S02]  /*1c70*/  IADD3 R0, R21, 0x14080, RZ ;  /* 0x0001408015007810 */ /* 0x000fe40007ffe0ff */
[----:B------:R-:W-:Y:S01]  /*1c80*/  LOP3.LUT R5, R5, 0xfffffe00, R4, 0xf8, !PT ;  /* 0xfffffe0005057812 */ /* 0x000fe200078ef804 */
[----:B------:R-:W-:Y:S01]  /*1c90*/  IMAD.MOV.U32 R4, RZ, RZ, 0x10 ;  /* 0x00000010ff047424 */ /* 0x000fe200078e00ff */
[----:B------:R-:W-:Y:S01]  /*1ca0*/  SEL R3, R3, 0xffffffe0, !P2 ;  /* 0xffffffe003037807 */ /* 0x000fe20005000000 */
[----:B-1----:R-:W-:Y:S01]  /*1cb0*/  SHFL.IDX PT, R18, R8, RZ, 0x181f ;  /* 0x00181fff08127589 */ /* 0x002fe200000e0000 */
[----:B----4-:R-:W-:-:S02]  /*1cc0*/  IADD3 R24, R21, 0x140a0, RZ ;  /* 0x000140a015187810 */ /* 0x010fc40007ffe0ff */
[----:B------:R-:W-:Y:S01]  /*1cd0*/  SEL R4, R4, 0xfffffff0, !P1 ;  /* 0xfffffff004047807 */ /* 0x000fe20004800000 */
[----:B------:R-:W2:Y:S01]  /*1ce0*/  SHFL.IDX PT, R19, R11, RZ, 0x181f ;  /* 0x00181fff0b137589 */ /* 0x000ea200000e0000 */
[----:B------:R-:W-:Y:S02]  /*1cf0*/  @P0 IADD3 R24, R0, -0x20, RZ ;  /* 0xffffffe000180810 */ /* 0x000fe40007ffe0ff */
[----:B------:R-:W-:Y:S02]  /*1d00*/  IADD3 R0, -R30, UR28, RZ ;  /* 0x0000001c1e007c10 */ /* 0x000fe4000fffe1ff */
[----:B-----5:R-:W-:Y:S01]  /*1d10*/  LEA.HI R7, R2, R129, RZ, 0x5 ;  /* 0x0000008102077211 */ /* 0x020fe200078f28ff */
[----:B------:R-:W-:-:S04]  /*1d20*/  DEPBAR.LE SB0, 0x1 ;  /* 0x000080400000791a */ /* 0x000fc80000000000 */
[----:B------:R-:W-:Y:S01]  /*1d30*/  SHF.R.S32.HI R6, RZ, 0x5, R7 ;  /* 0x00000005ff067819 */ /* 0x000fe20000011407 */
[----:B------:R-:W-:Y:S01]  /*1d40*/  STL [R1], R24 ;  /* 0x0000001801007387 */ /* 0x000fe20000100800 */
[----:B------:R-:W-:Y:S02]  /*1d50*/  ISETP.GE.AND P3, PT, R40, c[0x0][0x1d4], PT ;  /* 0x0000750028007a0c */ /* 0x000fe40003f66270 */
[----:B------:R-:W-:Y:S01]  /*1d60*/  ISETP.GE.AND P1, PT, R9, c[0x0][0x1d4], PT ;  /* 0x0000750009007a0c */ /* 0x000fe20003f26270 */
[----:B------:R-:W-:Y:S01]  /*1d70*/  IMAD R220, R6, 0x400, R5 ;  /* 0x0000040006dc7824 */ /* 0x000fe200078e0205 */
[----:B------:R-:W-:Y:S01]  /*1d80*/  BAR.SYNC.DEFER_BLOCKING 0x0 ;  /* 0x0000000000007b1d */ /* 0x000fe20000010000 */
[----:B------:R-:W-:Y:S02]  /*1d90*/  ISETP.LT.OR P0, PT, R0, 0x1, P3 ;  /* 0x000000010000780c */ /* 0x000fe40001f01670 */
[----:B------:R-:W-:Y:S02]  /*1da0*/  ISETP.GE.AND P2, PT, R14, c[0x0][0x1d4], PT ;  /* 0x000075000e007a0c */ /* 0x000fe40003f46270 */
[C---:B------:R-:W-:Y:S01]  /*1db0*/  LEA R228, R220.reuse, 0x4080, 0x1 ;  /* 0x00004080dce47811 */ /* 0x040fe200078e08ff */
[----:B------:R-:W-:Y:S01]  /*1dc0*/  IMAD.SHL.U32 R220, R220, 0x2, RZ ;  /* 0x00000002dcdc7824 */ /* 0x000fe200078e00ff */
[----:B------:R-:W-:Y:S01]  /*1dd0*/  SHF.R.S32.HI R14, RZ, 0x1f, R35 ;  /* 0x0000001fff0e7819 */ /* 0x000fe20000011423 */
[----:B--2---:R-:W-:Y:S01]  /*1de0*/  IMAD.WIDE R16, R40, 0x2, R18 ;  /* 0x0000000228107825 */ /* 0x004fe200078e0212 */
[----:B------:R1:W-:Y:S01]  /*1df0*/  STL [R1+0x3c], R12 ;  /* 0x00003c0c01007387 */ /* 0x0003e20000100800 */
[----:B------:R-:W-:-:S02]  /*1e00*/  IADD3 R247, R24, 0x800, RZ ;  /* 0x0000080018f77810 */ /* 0x000fc40007ffe0ff */
[--C-:B------:R-:W-:Y:S01]  /*1e10*/  IMAD R224, R4, 0x2, R228.reuse ;  /* 0x0000000204e07824 */ /* 0x100fe200078e02e4 */
[----:B------:R2:W-:Y:S01]  /*1e20*/  STL [R1+0x30], R14 ;  /* 0x0000300e01007387 */ /* 0x0005e20000100800 */
[C---:B------:R-:W-:Y:S01]  /*1e30*/  IMAD R228, R3.reuse, 0x2, R228 ;  /* 0x0000000203e47824 */ /* 0x040fe200078e02e4 */
[----:B------:R-:W-:Y:S01]  /*1e40*/  IADD3 R246, R24, 0x1000, RZ ;  /* 0x0000100018f67810 */ /* 0x000fe20007ffe0ff */
[----:B------:R-:W-:Y:S01]  /*1e50*/  IMAD R232, R3, 0x2, R224 ;  /* 0x0000000203e87824 */ /* 0x000fe200078e02e0 */
[----:B------:R-:W-:Y:S01]  /*1e60*/  ISETP.GT.AND P3, PT, R32, 0x2f, PT ;  /* 0x0000002f2000780c */ /* 0x000fe20003f64270 */
[----:B------:R2:W4:Y:S04]  /*1e70*/  LDSM.16.M88.4 R160, [R220+0x4080] ;  /* 0x00408000dca0783b */ /* 0x0005280000000200 */
[----:B------:R2:W2:Y:S04]  /*1e80*/  LDSM.16.M88.4 R188, [R220+0x8080] ;  /* 0x00808000dcbc783b */ /* 0x0004a80000000200 */
[----:B------:R2:W2:Y:S01]  /*1e90*/  LDSM.16.M88.4 R204, [R220+0xc080] ;  /* 0x00c08000dccc783b */ /* 0x0004a20000000200 */
[----:B-1----:R-:W-:-:S03]  /*1ea0*/  SHF.R.S32.HI R12, RZ, 0x1f, R33 ;  /* 0x0000001fff0c7819 */ /* 0x002fc60000011421 */
[----:B------:R1:W1:Y:S04]  /*1eb0*/  LDSM.16.M88.4 R164, [R224] ;  /* 0x00000000e0a4783b */ /* 0x0002680000000200 */
[----:B------:R1:W1:Y:S04]  /*1ec0*/  LDSM.16.M88.4 R192, [R224+0x4000] ;  /* 0x00400000e0c0783b */ /* 0x0002680000000200 */
[----:B------:R1:W1:Y:S04]  /*1ed0*/  LDSM.16.M88.4 R208, [R224+0x8000] ;  /* 0x00800000e0d0783b */ /* 0x0002680000000200 */
[----:B------:R1:W1:Y:S04]  /*1ee0*/  LDSM.16.M88.4 R180, [R228] ;  /* 0x00000000e4b4783b */ /* 0x0002680000000200 */
[----:B------:R1:W1:Y:S04]  /*1ef0*/  LDSM.16.M88.4 R196, [R228+0x4000] ;  /* 0x00400000e4c4783b */ /* 0x0002680000000200 */
[----:B------:R1:W1:Y:S04]  /*1f00*/  LDSM.16.M88.4 R212, [R228+0x8000] ;  /* 0x00800000e4d4783b */ /* 0x0002680000000200 */
[----:B------:R1:W1:Y:S04]  /*1f10*/  LDSM.16.M88.4 R184, [R232] ;  /* 0x00000000e8b8783b */ /* 0x0002680000000200 */
[----:B------:R1:W1:Y:S04]  /*1f20*/  LDSM.16.M88.4 R200, [R232+0x4000] ;  /* 0x00400000e8c8783b */ /* 0x0002680000000200 */
[----:B------:R1:W1:Y:S04]  /*1f30*/  LDSM.16.M88.4 R216, [R232+0x8000] ;  /* 0x00800000e8d8783b */ /* 0x0002680000000200 */
[----:B------:R-:W1:Y:S04]  /*1f40*/  LDSM.16.M88.4 R220, [R220+0x10080] ;  /* 0x01008000dcdc783b */ /* 0x000e680000000200 */
[----:B------:R-:W1:Y:S04]  /*1f50*/  LDSM.16.M88.4 R224, [R224+0xc000] ;  /* 0x00c00000e0e0783b */ /* 0x000e680000000200 */
[----:B------:R-:W1:Y:S04]  /*1f60*/  LDSM.16.M88.4 R228, [R228+0xc000] ;  /* 0x00c00000e4e4783b */ /* 0x000e680000000200 */
[----:B------:R-:W1:Y:S04]  /*1f70*/  LDSM.16.M88.4 R232, [R232+0xc000] ;  /* 0x00c00000e8e8783b */ /* 0x000e680000000200 */
[----:B------:R-:W-:Y:S06]  /*1f80*/  BAR.SYNC.DEFER_BLOCKING 0x0 ;  /* 0x0000000000007b1d */ /* 0x000fec0000010000 */
[----:B------:R-:W-:-:S04]  /*1f90*/  DEPBAR.LE SB0, 0x0 ;  /* 0x000080000000791a */ /* 0x000fc80000000000 */
[----:B------:R-:W-:Y:S06]  /*1fa0*/  BAR.SYNC.DEFER_BLOCKING 0x0 ;  /* 0x0000000000007b1d */ /* 0x000fec0000010000 */
[----:B------:R1:W1:Y:S04]  /*1fb0*/  LDSM.16.M88.4 R44, [R21+0x14080] ;  /* 0x01408000152c783b */ /* 0x0002680000000200 */
[----:B------:R1:W1:Y:S04]  /*1fc0*/  LDSM.16.M88.4 R36, [R21+0x14880] ;  /* 0x014880001524783b */ /* 0x0002680000000200 */
[----:B---3--:R3:W1:Y:S04]  /*1fd0*/  LDSM.16.M88.4 R28, [R21+0x15080] ;  /* 0x01508000151c783b */ /* 0x0086680000000200 */
[----:B------:R3:W1:Y:S04]  /*1fe0*/  LDSM.16.M88.4 R56, [R24] ;  /* 0x000000001838783b */ /* 0x0006680000000200 */
[----:B------:R3:W1:Y:S04]  /*1ff0*/  LDSM.16.M88.4 R20, [R24+0x800] ;  /* 0x000800001814783b */ /* 0x0006680000000200 */
[----:B------:R3:W1:Y:S04]  /*2000*/  LDSM.16.M88.4 R48, [R24+0x1000] ;  /* 0x001000001830783b */ /* 0x0006680000000200 */
[----:B------:R-:W-:Y:S01]  /*2010*/  @!PT LDS RZ, [RZ] ;  /* 0x00000000fffff984 */ /* 0x000fe20000000800 */
[----:B------:R-:W-:Y:S01]  /*2020*/  @!PT LDS RZ, [RZ] ;  /* 0x00000000fffff984 */ /* 0x000fe20000000800 */
[----:B------:R-:W-:Y:S01]  /*2030*/  @!PT LDS RZ, [RZ] ;  /* 0x00000000fffff984 */ /* 0x000fe20000000800 */
[----:B------:R5:W-:Y:S01]  /*2040*/  LDGSTS.E.BYPASS.LTC128B.128 [R41+0x4080], [R16.64], !P0 ;  /* 0x0408000010297fae */ /* 0x000be2000c101d52 */
[----:B------:R-:W-:-:S02]  /*2050*/  ISETP.LT.OR P0, PT, R0, 0x1, P1 ;  /* 0x000000010000780c */ /* 0x000fc40000f01670 */
[----:B------:R-:W-:Y:S02]  /*2060*/  ISETP.GE.AND P1, PT, R13, c[0x0][0x1d4], PT ;  /* 0x000075000d007a0c */ /* 0x000fe40003f26270 */
[----:B------:R-:W-:-:S05]  /*2070*/  SHF.R.S32.HI R13, RZ, 0x1f, R34 ;  /* 0x0000001fff0d7819 */ /* 0x000fca0000011422 */
[----:B------:R3:W-:Y:S04]  /*2080*/  STL [R1+0x2c], R13 ;  /* 0x00002c0d01007387 */ /* 0x0007e80000100800 */
[----:B------:R3:W-:Y:S01]  /*2090*/  STL [R1+0x28], R12 ;  /* 0x0000280c01007387 */ /* 0x0007e20000100800 */
[----:B-----5:R-:W-:-:S05]  /*20a0*/  IMAD.WIDE R16, R35, 0x2, R18 ;  /* 0x0000000223107825 */ /* 0x020fca00078e0212 */
[----:B------:R5:W-:Y:S01]  /*20b0*/  LDGSTS.E.BYPASS.LTC128B.128 [R41+0x5880], [R16.64], !P0 ;  /* 0x0588000010297fae */ /* 0x000be2000c101d52 */
[----:B------:R-:W-:Y:S01]  /*20c0*/  ISETP.LT.OR P0, PT, R0, 0x1, P2 ;  /* 0x000000010000780c */ /* 0x000fe20001701670 */
[----:B-----5:R-:W-:-:S04]  /*20d0*/  IMAD.WIDE R16, R34, 0x2, R18 ;  /* 0x0000000222107825 */ /* 0x020fc800078e0212 */
[----:B------:R-:W-:-:S08]  /*20e0*/  IMAD.WIDE R18, R33, 0x2, R18 ;  /* 0x0000000221127825 */ /* 0x000fd000078e0212 */
[----:B------:R3:W-:Y:S01]  /*20f0*/  LDGSTS.E.BYPASS.LTC128B.128 [R41+0x7080], [R16.64], !P0 ;  /* 0x0708000010297fae */ /* 0x0007e2000c101d52 */
[----:B------:R-:W-:-:S13]  /*2100*/  ISETP.LT.OR P0, PT, R0, 0x1, P1 ;  /* 0x000000010000780c */ /* 0x000fda0000f01670 */
[----:B------:R3:W-:Y:S01]  /*2110*/  LDGSTS.E.BYPASS.LTC128B.128 [R41+0x8880], [R18.64], !P0 ;  /* 0x0888000012297fae */ /* 0x0007e2000c101d52 */
[----:B------:R-:W-:-:S13]  /*2120*/  ISETP.GT.AND P0, PT, R129, 0x7f, PT ;  /* 0x0000007f8100780c */ /* 0x000fda0003f04270 */
[----:B------:R-:W-:Y:S05]  /*2130*/  @P0 BRA `(.L_x_171) ;  /* 0x0000027000000947 */ /* 0x000fea0003800000 */
[----:B-12-4-:R-:W-:Y:S05]  /*2140*/  BRA.DIV ~URZ, `(.L_x_172) ;  /* 0x000119927f007947 */ /* 0x016fea000b800000 */
[----:B------:R-:W1:Y:S04]  /*2150*/  SHFL.IDX PT, R11, R11, 0x1, 0x181f ;  /* 0x00381f000b0b7f89 */ /* 0x000e6800000e0000 */
[----:B------:R-:W2:Y:S02]  /*2160*/  SHFL.IDX PT, R8, R8, 0x1, 0x181f ;  /* 0x00381f0008087f89 */ /* 0x000ea400000e0000 */
.L_x_237:
[----:B---3--:R-:W3:Y:S04]  /*2170*/  LDL R16, [R1+0x14] ;  /* 0x0000140001107983 */ /* 0x008ee80000100800 */
[----:B------:R-:W4:Y:S04]  /*2180*/  LDL R17, [R1+0x2c] ;  /* 0x00002c0001117983 */ /* 0x000f280000100800 */
[----:B------:R-:W5:Y:S04]  /*2190*/  LDL R18, [R1+0x1c] ;  /* 0x00001c0001127983 */ /* 0x000f680000100800 */
[----:B--2---:R-:W2:Y:S04]  /*21a0*/  LDL R19, [R1+0x10] ;  /* 0x0000100001137983 */ /* 0x004ea80000100800 */
[----:B------:R-:W2:Y:S01]  /*21b0*/  LDL R24, [R1+0x28] ;  /* 0x0000280001187983 */ /* 0x000ea20000100800 */
[----:B------:R-:W-:-:S02]  /*21c0*/  SHF.R.S32.HI R12, RZ, 0x1f, R9 ;  /* 0x0000001fff0c7819 */ /* 0x000fc40000011409 */
[----:B------:R-:W-:Y:S02]  /*21d0*/  SHF.R.S32.HI R13, RZ, 0x1f, R9 ;  /* 0x0000001fff0d7819 */ /* 0x000fe40000011409 */
[-C--:B------:R-:W-:Y:S02]  /*21e0*/  LEA.HI R12, R12, R9.reuse, RZ, 0x3 ;  /* 0x000000090c0c7211 */ /* 0x080fe400078f18ff */
[----:B------:R-:W-:Y:S02]  /*21f0*/  LEA.HI R13, R13, R9, RZ, 0x3 ;  /* 0x000000090d0d7211 */ /* 0x000fe400078f18ff */
[----:B------:R-:W-:Y:S02]  /*2200*/  LOP3.LUT R12, R12, 0xfffffff8, RZ, 0xc0, !PT ;  /* 0xfffffff80c0c7812 */ /* 0x000fe400078ec0ff */
[----:B------:R-:W-:Y:S02]  /*2210*/  LOP3.LUT R13, R13, 0xfffffff8, RZ, 0xc0, !PT ;  /* 0xfffffff80d0d7812 */ /* 0x000fe400078ec0ff */
[----:B------:R-:W-:-:S02]  /*2220*/  LEA R14, P0, R12, R8, 0x1 ;  /* 0x000000080c0e7211 */ /* 0x000fc400078008ff */
[----:B------:R-:W-:Y:S01]  /*2230*/  SHF.R.S32.HI R13, RZ, 0x1f, R13 ;  /* 0x0000001fff0d7819 */ /* 0x000fe2000001140d */
[C---:B------:R-:W-:Y:S02]  /*2240*/  IMAD.SHL.U32 R25, R10.reuse, 0x8, RZ ;  /* 0x000000080a197824 */ /* 0x040fe400078e00ff */
[----:B------:R-:W-:Y:S01]  /*2250*/  IMAD.SHL.U32 R26, R10, 0x8, RZ ;  /* 0x000000080a1a7824 */ /* 0x000fe200078e00ff */
[----:B-1----:R-:W-:-:S04]  /*2260*/  LEA.HI.X R15, R12, R11, R13, 0x1, P0 ;  /* 0x0000000b0c0f7211 */ /* 0x002fc800000f0c0d */
[----:B------:R-:W-:Y:S02]  /*2270*/  SHF.R.S32.HI R26, RZ, 0x1f, R26 ;  /* 0x0000001fff1a7819 */ /* 0x000fe4000001141a */
[----:B---3--:R-:W-:-:S04]  /*2280*/  LEA R12, P0, R16, R8, 0x1 ;  /* 0x00000008100c7211 */ /* 0x008fc800078008ff */
[----:B----4-:R-:W-:Y:S02]  /*2290*/  LEA.HI.X R13, R16, R11, R17, 0x1, P0 ;  /* 0x0000000b100d7211 */ /* 0x010fe400000f0c11 */
[----:B------:R-:W-:-:S04]  /*22a0*/  LEA R16, P0, R25, R8, 0x1 ;  /* 0x0000000819107211 */ /* 0x000fc800078008ff */
[C---:B------:R-:W-:Y:S02]  /*22b0*/  LEA.HI.X R17, R25.reuse, R11, R26, 0x1, P0 ;  /* 0x0000000b19117211 */ /* 0x040fe400000f0c1a */
[----:B------:R-:W-:-:S04]  /*22c0*/  ISETP.GE.AND P0, PT, R25, c[0x0][0x1d4], PT ;  /* 0x0000750019007a0c */ /* 0x000fc80003f06270 */
[----:B------:R-:W-:-:S13]  /*22d0*/  ISETP.LT.OR P0, PT, R0, 0x21, P0 ;  /* 0x000000210000780c */ /* 0x000fda0000701670 */
[----:B------:R-:W-:Y:S01]  /*22e0*/  @!PT LDS RZ, [RZ] ;  /* 0x00000000fffff984 */ /* 0x000fe20000000800 */
[----:B------:R-:W-:Y:S01]  /*22f0*/  @!PT LDS RZ, [RZ] ;  /* 0x00000000fffff984 */ /* 0x000fe20000000800 */
[----:B------:R-:W-:Y:S01]  /*2300*/  @!PT LDS RZ, [RZ] ;  /* 0x00000000fffff984 */ /* 0x000fe20000000800 */
[----:B-----5:R2:W-:Y:S02]  /*2310*/  LDGSTS.E.BYPASS.LTC128B.128 [R18+0x5080], [R16.64], !P0 ;  /* 0x0508000010127fae */ /* 0x0205e4000c101d52 */
[----:B--2---:R-:W-:-:S04]  /*2320*/  LEA R16, P0, R19, R8, 0x1 ;  /* 0x0000000813107211 */ /* 0x004fc800078008ff */
[----:B------:R-:W-:Y:S02]  /*2330*/  LEA.HI.X R17, R19, R11, R24, 0x1, P0 ;  /* 0x0000000b13117211 */ /* 0x000fe400000f0c18 */
[----:B------:R-:W-:-:S04]  /*2340*/  ISETP.GE.AND P0, PT, R9, c[0x0][0x1d4], PT ;  /* 0x0000750009007a0c */ /* 0x000fc80003f06270 */
[----:B------:R-:W-:-:S13]  /*2350*/  ISETP.LT.OR P0, PT, R0, 0x21, P0 ;  /* 0x000000210000780c */ /* 0x000fda0000701670 */
[----:B------:R1:W-:Y:S01]  /*2360*/  LDGSTS.E.BYPASS.LTC128B.128 [R18+0x6880], [R14.64], !P0 ;  /* 0x068800000e127fae */ /* 0x0003e2000c101d52 */
[----:B------:R-:W-:-:S13]  /*2370*/  ISETP.LT.OR P0, PT, R0, 0x21, P2 ;  /* 0x000000210000780c */ /* 0x000fda0001701670 */
[----:B------:R1:W-:Y:S01]  /*2380*/  LDGSTS.E.BYPASS.LTC128B.128 [R18+0x8080], [R12.64], !P0 ;  /* 0x080800000c127fae */ /* 0x0003e2000c101d52 */
[----:B------:R-:W-:-:S13]  /*2390*/  ISETP.LT.OR P0, PT, R0, 0x21, P1 ;  /* 0x000000210000780c */ /* 0x000fda0000f01670 */
[----:B------:R1:W-:Y:S02]  /*23a0*/  LDGSTS.E.BYPASS.LTC128B.128 [R18+0x9880], [R16.64], !P0 ;  /* 0x0988000010127fae */ /* 0x0003e4000c101d52 */
.L_x_171:
[----:B-12-4-:R-:W-:Y:S05]  /*23b0*/  BSYNC B0 ;  /* 0x0000000000007941 */ /* 0x016fea0003800000 */
.L_x_170:
[----:B------:R-:W2:Y:S04]  /*23c0*/  LDL R61, [R1+0x4] ;  /* 0x00000400013d7983 */ /* 0x000ea80000100800 */
[----:B------:R-:W4:Y:S01]  /*23d0*/  LDL R60, [R1] ;  /* 0x00000000013c7983 */ /* 0x000f220000100800 */
[----:B------:R-:W-:Y:S01]  /*23e0*/  IMAD.MOV.U32 R0, RZ, RZ, 0x40 ;  /* 0x00000040ff007424 */ /* 0x000fe200078e00ff */
[----:B------:R-:W-:Y:S02]  /*23f0*/  LOP3.LUT P0, RZ, R10, 0x4, RZ, 0xc0, !PT ;  /* 0x000000040aff7812 */ /* 0x000fe4000780c0ff */
[----:B------:R-:W0:Y:S01]  /*2400*/  LDGDEPBAR ;  /* 0x00000000000079af */ /* 0x000e220000000000 */
[----:B------:R-:W-:Y:S01]  /*2410*/  WARPSYNC 0xffffffff ;  /* 0xffffffff00007948 */ /* 0x000fe20003800000 */
[----:B------:R-:W-:Y:S01]  /*2420*/  SEL R0, R0, 0xffffffc0, !P0 ;  /* 0xffffffc000007807 */ /* 0x000fe20004000000 */
[----:B---3--:R-:W-:Y:S01]  /*2430*/  HMMA.16816.F32 R12, R160, R44, RZ ;  /* 0x0000002ca00c723c */ /* 0x008fe200000018ff */
[----:B------:R-:W-:-:S06]  /*2440*/  UISETP.GT.AND UP0, UPT, UR4, UR7, UPT ;  /* 0x000000070400728c */ /* 0x000fcc000bf04270 */
[----:B------:R-:W-:Y:S01]  /*2450*/  PLOP3.LUT P0, PT, PT, PT, UP0, 0x40, 0x0 ;  /* 0x000000000000781c */ /* 0x000fe20003f0e808 */
[C---:B------:R-:W-:Y:S08]  /*2460*/  HMMA.16816.F32 R44, R160.reuse, R46, RZ ;  /* 0x0000002ea02c723c */ /* 0x040ff000000018ff */
[----:B------:R-:W-:Y:S08]  /*2470*/  HMMA.16816.F32 R40, R160, R36, RZ ;  /* 0x00000024a028723c */ /* 0x000ff000000018ff */
[C---:B------:R-:W-:Y:S08]  /*2480*/  HMMA.16816.F32 R12, R164.reuse, R56, R12 ;  /* 0x00000038a40c723c */ /* 0x040ff0000000180c */
[----:B------:R-:W-:Y:S08]  /*2490*/  HMMA.16816.F32 R44, R164, R58, R44 ;  /* 0x0000003aa42c723c */ /* 0x000ff0000000182c */
[C---:B------:R-:W-:Y:S08]  /*24a0*/  HMMA.16816.F32 R36, R160.reuse, R38, RZ ;  /* 0x00000026a024723c */ /* 0x040ff000000018ff */
[C---:B------:R-:W-:Y:S08]  /*24b0*/  HMMA.16816.F32 R32, R160.reuse, R28, RZ ;  /* 0x0000001ca020723c */ /* 0x040ff000000018ff */
[----:B------:R-:W-:Y:S08]  /*24c0*/  HMMA.16816.F32 R28, R160, R30, RZ ;  /* 0x0000001ea01c723c */ /* 0x000ff000000018ff */
[C---:B------:R-:W-:Y:S08]  /*24d0*/  HMMA.16816.F32 R40, R164.reuse, R20, R40 ;  /* 0x00000014a428723c */ /* 0x040ff00000001828 */
[C---:B------:R-:W-:Y:S08]  /*24e0*/  HMMA.16816.F32 R36, R164.reuse, R22, R36 ;  /* 0x00000016a424723c */ /* 0x040ff00000001824 */
[C---:B------:R-:W-:Y:S08]  /*24f0*/  HMMA.16816.F32 R32, R164.reuse, R48, R32 ;  /* 0x00000030a420723c */ /* 0x040ff00000001820 */
[----:B------:R-:W-:Y:S01]  /*2500*/  HMMA.16816.F32 R28, R164, R50, R28 ;  /* 0x00000032a41c723c */ /* 0x000fe2000000181c */
[--C-:B--2---:R-:W-:Y:S01]  /*2510*/  IMAD.IADD R251, R61, 0x1, R0.reuse ;  /* 0x000000013dfb7824 */ /* 0x104fe200078e0200 */
[----:B------:R-:W-:Y:S01]  /*2520*/  LDSM.16.M88.4 R56, [R61+0x15880] ;  /* 0x015880003d38783b */ /* 0x000fe20000000200 */
[----:B----4-:R-:W-:-:S03]  /*2530*/  IMAD.IADD R245, R60, 0x1, R0 ;  /* 0x000000013cf57824 */ /* 0x010fc600078e0200 */
[----:B------:R-:W1:Y:S01]  /*2540*/  LDSM.16.M88.4 R52, [R251+0x14080] ;  /* 0x01408000fb34783b */ /* 0x000e620000000200 */
[C---:B------:R-:W-:Y:S02]  /*2550*/  IADD3 R244, R60.reuse, 0x1800, RZ ;  /* 0x000018003cf47810 */ /* 0x040fe40007ffe0ff */
[C---:B------:R-:W-:Y:S01]  /*2560*/  IADD3 R243, R60.reuse, 0x2000, RZ ;  /* 0x000020003cf37810 */ /* 0x040fe20007ffe0ff */
[----:B------:R-:W-:Y:S01]  /*2570*/  LDSM.16.M88.4 R24, [R245] ;  /* 0x00000000f518783b */ /* 0x000fe20000000200 */
[C---:B------:R-:W-:Y:S02]  /*2580*/  IADD3 R242, R60.reuse, 0x2800, RZ ;  /* 0x000028003cf27810 */ /* 0x040fe40007ffe0ff */
[C---:B------:R-:W-:Y:S01]  /*2590*/  IADD3 R241, R60.reuse, 0x3000, RZ ;  /* 0x000030003cf17810 */ /* 0x040fe20007ffe0ff */
[----:B------:R-:W2:Y:S01]  /*25a0*/  LDSM.16.M88.4 R8, [R251+0x14880] ;  /* 0x01488000fb08783b */ /* 0x000ea20000000200 */
[C---:B------:R-:W-:Y:S02]  /*25b0*/  IADD3 R240, R60.reuse, 0x3800, RZ ;  /* 0x000038003cf07810 */ /* 0x040fe40007ffe0ff */
[C---:B------:R-:W-:Y:S01]  /*25c0*/  IADD3 R239, R60.reuse, 0x4000, RZ ;  /* 0x000040003cef7810 */ /* 0x040fe20007ffe0ff */
[----:B------:R-:W3:Y:S01]  /*25d0*/  LDSM.16.M88.4 R16, [R251+0x15080] ;  /* 0x01508000fb10783b */ /* 0x000ee20000000200 */
[----:B------:R-:W-:-:S02]  /*25e0*/  IADD3 R238, R60, 0x4800, RZ ;  /* 0x000048003cee7810 */ /* 0x000fc40007ffe0ff */
[C---:B------:R-:W-:Y:S01]  /*25f0*/  IADD3 R237, R60.reuse, 0x5000, RZ ;  /* 0x000050003ced7810 */ /* 0x040fe20007ffe0ff */
[----:B------:R-:W4:Y:S01]  /*2600*/  LDSM.16.M88.4 R20, [R245+0x800] ;  /* 0x00080000f514783b */ /* 0x000f220000000200 */
[----:B------:R-:W-:-:S03]  /*2610*/  IADD3 R236, R60, 0x5800, RZ ;  /* 0x000058003cec7810 */ /* 0x000fc60007ffe0ff */
[----:B------:R-:W5:Y:S01]  /*2620*/  LDSM.16.M88.4 R48, [R245+0x1000] ;  /* 0x00100000f530783b */ /* 0x000f620000000200 */
[C---:B-1----:R-:W-:Y:S08]  /*2630*/  HMMA.16816.F32 R12, R180.reuse, R52, R12 ;  /* 0x00000034b40c723c */ /* 0x042ff0000000180c */
[C---:B------:R-:W-:Y:S01]  /*2640*/  HMMA.16816.F32 R44, R180.reuse, R54, R44 ;  /* 0x00000036b42c723c */ /* 0x040fe2000000182c */
[----:B------:R-:W1:Y:S07]  /*2650*/  LDSM.16.M88.4 R52, [R60+0x1800] ;  /* 0x001800003c34783b */ /* 0x000e6e0000000200 */
[----:B--2---:R-:W-:Y:S08]  /*2660*/  HMMA.16816.F32 R40, R180, R8, R40 ;  /* 0x00000008b428723c */ /* 0x004ff00000001828 */
[C---:B------:R-:W-:Y:S08]  /*2670*/  HMMA.16816.F32 R12, R184.reuse, R24, R12 ;  /* 0x00000018b80c723c */ /* 0x040ff0000000180c */
[----:B------:R-:W-:Y:S01]  /*2680*/  HMMA.16816.F32 R44, R184, R26, R44 ;  /* 0x0000001ab82c723c */ /* 0x000fe2000000182c */
[----:B------:R-:W-:Y:S07]  /*2690*/  LDSM.16.M88.4 R24, [R251+0x15880] ;  /* 0x01588000fb18783b */ /* 0x000fee0000000200 */
[C---:B------:R-:W-:Y:S01]  /*26a0*/  HMMA.16816.F32 R36, R180.reuse, R10, R36 ;  /* 0x0000000ab424723c */ /* 0x040fe20000001824 */
[----:B------:R-:W2:Y:S07]  /*26b0*/  LDSM.16.M88.4 R8, [R61+0x16080] ;  /* 0x016080003d08783b */ /* 0x000eae0000000200 */
[C---:B---3--:R-:W-:Y:S08]  /*26c0*/  HMMA.16816.F32 R32, R180.reuse, R16, R32 ;  /* 0x00000010b420723c */ /* 0x048ff00000001820 */
[----:B------:R-:W-:Y:S01]  /*26d0*/  HMMA.16816.F32 R28, R180, R18, R28 ;  /* 0x00000012b41c723c */ /* 0x000fe2000000181c */
[----:B------:R-:W3:Y:S07]  /*26e0*/  LDSM.16.M88.4 R16, [R61+0x16880] ;  /* 0x016880003d10783b */ /* 0x000eee0000000200 */
[C---:B------:R-:W-:Y:S08]  /*26f0*/  HMMA.16816.F32 R12, R188.reuse, R56, R12 ;  /* 0x00000038bc0c723c */ /* 0x040ff0000000180c */
[----:B------:R-:W-:Y:S01]  /*2700*/  HMMA.16816.F32 R44, R188, R58, R44 ;  /* 0x0000003abc2c723c */ /* 0x000fe2000000182c */
[----:B------:R-:W-:Y:S07]  /*2710*/  LDSM.16.M88.4 R56, [R245+0x1800] ;  /* 0x00180000f538783b */ /* 0x000fee0000000200 */
[C---:B----4-:R-:W-:Y:S08]  /*2720*/  HMMA.16816.F32 R40, R184.reuse, R20, R40 ;  /* 0x00000014b828723c */ /* 0x050ff00000001828 */
[C---:B------:R-:W-:Y:S01]  /*2730*/  HMMA.16816.F32 R36, R184.reuse, R22, R36 ;  /* 0x00000016b824723c */ /* 0x040fe20000001824 */
[----:B------:R-:W4:Y:S07]  /*2740*/  LDSM.16.M88.4 R20, [R60+0x2000] ;  /* 0x002000003c14783b */ /* 0x000f2e0000000200 */
[C---:B-----5:R-:W-:Y:S08]  /*2750*/  HMMA.16816.F32 R32, R184.reuse, R48, R32 ;  /* 0x00000030b820723c */ /* 0x060ff00000001820 */
[----:B------:R-:W-:Y:S01]  /*2760*/  HMMA.16816.F32 R28, R184, R50, R28 ;  /* 0x00000032b81c723c */ /* 0x000fe2000000181c */
[----:B------:R-:W5:Y:S07]  /*2770*/  LDSM.16.M88.4 R48, [R60+0x2800] ;  /* 0x002800003c30783b */ /* 0x000f6e0000000200 */
[C---:B-1----:R-:W-:Y:S08]  /*2780*/  HMMA.16816.F32 R12, R192.reuse, R52, R12 ;  /* 0x00000034c00c723c */ /* 0x042ff0000000180c */
[----:B------:R-:W-:Y:S01]  /*2790*/  HMMA.16816.F32 R44, R192, R54, R44 ;  /* 0x00000036c02c723c */ /* 0x000fe2000000182c */
[----:B------:R-:W-:Y:S07]  /*27a0*/  LDSM.16.M88.4 R52, [R61+0x17080] ;  /* 0x017080003d34783b */ /* 0x000fee0000000200 */
[C---:B--2---:R-:W-:Y:S08]  /*27b0*/  HMMA.16816.F32 R40, R188.reuse, R8, R40 ;  /* 0x00000008bc28723c */ /* 0x044ff00000001828 */
[C---:B------:R-:W-:Y:S01]  /*27c0*/  HMMA.16816.F32 R36, R188.reuse, R10, R36 ;  /* 0x0000000abc24723c */ /* 0x040fe20000001824 */
[----:B------:R-:W1:Y:S07]  /*27d0*/  LDSM.16.M88.4 R8, [R251+0x16080] ;  /* 0x01608000fb08783b */ /* 0x000e6e0000000200 */
[C---:B---3--:R-:W-:Y:S08]  /*27e0*/  HMMA.16816.F32 R32, R188.reuse, R16, R32 ;  /* 0x00000010bc20723c */ /* 0x048ff00000001820 */
[----:B------:R-:W-:Y:S01]  /*27f0*/  HMMA.16816.F32 R28, R188, R18, R28 ;  /* 0x00000012bc1c723c */ /* 0x000fe2000000181c */
[----:B------:R-:W2:Y:S07]  /*2800*/  LDSM.16.M88.4 R16, [R251+0x16880] ;  /* 0x01688000fb10783b */ /* 0x000eae0000000200 */
[C---:B------:R-:W-:Y:S08]  /*2810*/  HMMA.16816.F32 R12, R196.reuse, R24, R12 ;  /* 0x00000018c40c723c */ /* 0x040ff0000000180c */
[----:B------:R-:W-:Y:S01]  /*2820*/  HMMA.16816.F32 R44, R196, R26, R44 ;  /* 0x0000001ac42c723c */ /* 0x000fe2000000182c */
[----:B------:R-:W-:Y:S07]  /*2830*/  LDSM.16.M88.4 R24, [R60+0x3000] ;  /* 0x003000003c18783b */ /* 0x000fee0000000200 */
[C---:B----4-:R-:W-:Y:S08]  /*2840*/  HMMA.16816.F32 R40, R192.reuse, R20, R40 ;  /* 0x00000014c028723c */ /* 0x050ff00000001828 */
[C---:B------:R-:W-:Y:S01]  /*2850*/  HMMA.16816.F32 R36, R192.reuse, R22, R36 ;  /* 0x00000016c024723c */ /* 0x040fe20000001824 */
[----:B------:R-:W3:Y:S07]  /*2860*/  LDSM.16.M88.4 R20, [R245+0x2000] ;  /* 0x00200000f514783b */ /* 0x000eee0000000200 */
[C---:B-----5:R-:W-:Y:S08]  /*2870*/  HMMA.16816.F32 R32, R192.reuse, R48, R32 ;  /* 0x00000030c020723c */ /* 0x060ff00000001820 */
[----:B------:R-:W-:Y:S01]  /*2880*/  HMMA.16816.F32 R28, R192, R50, R28 ;  /* 0x00000032c01c723c */ /* 0x000fe2000000181c */
[----:B------:R-:W4:Y:S07]  /*2890*/  LDSM.16.M88.4 R48, [R245+0x2800] ;  /* 0x00280000f530783b */ /* 0x000f2e0000000200 */
[C---:B------:R-:W-:Y:S08]  /*28a0*/  HMMA.16816.F32 R12, R200.reuse, R56, R12 ;  /* 0x00000038c80c723c */ /* 0x040ff0000000180c */
[----:B------:R-:W-:Y:S01]  /*28b0*/  HMMA.16816.F32 R44, R200, R58, R44 ;  /* 0x0000003ac82c723c */ /* 0x000fe2000000182c */
[----:B------:R-:W-:Y:S07]  /*28c0*/  LDSM.16.M88.4 R56, [R251+0x17080] ;  /* 0x01708000fb38783b */ /* 0x000fee0000000200 */
[C---:B-1----:R-:W-:Y:S08]  /*28d0*/  HMMA.16816.F32 R40, R196.reuse, R8, R40 ;  /* 0x00000008c428723c */ /* 0x042ff00000001828 */
[C---:B------:R-:W-:Y:S01]  /*28e0*/  HMMA.16816.F32 R36, R196.reuse, R10, R36 ;  /* 0x0000000ac424723c */ /* 0x040fe20000001824 */
[----:B------:R-:W1:Y:S07]  /*28f0*/  LDSM.16.M88.4 R8, [R61+0x17880] ;  /* 0x017880003d08783b */ /* 0x000e6e0000000200 */
[C---:B--2---:R-:W-:Y:S08]  /*2900*/  HMMA.16816.F32 R32, R196.reuse, R16, R32 ;  /* 0x00000010c420723c */ /* 0x044ff00000001820 */
[----:B------:R-:W-:Y:S01]  /*2910*/  HMMA.16816.F32 R28, R196, R18, R28 ;  /* 0x00000012c41c723c */ /* 0x000fe2000000181c */
[----:B------:R-:W2:Y:S07]  /*2920*/  LDSM.16.M88.4 R16, [R61+0x18080] ;  /* 0x018080003d10783b */ /* 0x000eae0000000200 */
[C---:B------:R-:W-:Y:S08]  /*2930*/  HMMA.16816.F32 R12, R204.reuse, R52, R12 ;  /* 0x00000034cc0c723c */ /* 0x040ff0000000180c */
[----:B------:R-:W-:Y:S01]  /*2940*/  HMMA.16816.F32 R44, R204, R54, R44 ;  /* 0x00000036cc2c723c */ /* 0x000fe2000000182c */
[----:B------:R-:W-:Y:S07]  /*2950*/  LDSM.16.M88.4 R52, [R245+0x3000] ;  /* 0x00300000f534783b */ /* 0x000fee0000000200 */
[C---:B---3--:R-:W-:Y:S08]  /*2960*/  HMMA.16816.F32 R40, R200.reuse, R20, R40 ;  /* 0x00000014c828723c */ /* 0x048ff00000001828 */
[C---:B------:R-:W-:Y:S01]  /*2970*/  HMMA.16816.F32 R36, R200.reuse, R22, R36 ;  /* 0x00000016c824723c */ /* 0x040fe20000001824 */
[----:B------:R-:W3:Y:S07]  /*2980*/  LDSM.16.M88.4 R20, [R60+0x3800] ;  /* 0x003800003c14783b */ /* 0x000eee0000000200 */
[C---:B----4-:R-:W-:Y:S08]  /*2990*/  HMMA.16816.F32 R32, R200.reuse, R48, R32 ;  /* 0x00000030c820723c */ /* 0x050ff00000001820 */
        /* <DEDUP_REMOVED lines=29> */
[C---:B---3--:R-:W-:Y:S08]  /*2b70*/  HMMA.16816.F32 R12, R220.reuse, R20, R12 ;  /* 0x00000014dc0c723c */ /* 0x048ff0000000180c */
[----:B------:R-:W-:Y:S01]  /*2b80*/  HMMA.16816.F32 R44, R220, R22, R44 ;  /* 0x00000016dc2c723c */ /* 0x000fe2000000182c */
[----:B------:R-:W-:Y:S07]  /*2b90*/  LDSM.16.M88.4 R20, [R251+0x19080] ;  /* 0x01908000fb14783b */ /* 0x000fee0000000200 */
[C---:B------:R-:W-:Y:S08]  /*2ba0*/  HMMA.16816.F32 R40, R216.reuse, R24, R40 ;  /* 0x00000018d828723c */ /* 0x040ff00000001828 */
[C---:B------:R-:W-:Y:S01]  /*2bb0*/  HMMA.16816.F32 R36, R216.reuse, R26, R36 ;  /* 0x0000001ad824723c */ /* 0x040fe20000001824 */
[----:B------:R-:W3:Y:S07]  /*2bc0*/  LDSM.16.M88.4 R24, [R251+0x18880] ;  /* 0x01888000fb18783b */ /* 0x000eee0000000200 */
[C---:B----4-:R-:W-:Y:S08]  /*2bd0*/  HMMA.16816.F32 R32, R216.reuse, R48, R32 ;  /* 0x00000030d820723c */ /* 0x050ff00000001820 */
[----:B------:R-:W-:Y:S01]  /*2be0*/  HMMA.16816.F32 R28, R216, R50, R28 ;  /* 0x00000032d81c723c */ /* 0x000fe2000000181c */
[----:B------:R-:W4:Y:S07]  /*2bf0*/  LDSM.16.M88.4 R48, [R60+0x5800] ;  /* 0x005800003c30783b */ /* 0x000f2e0000000200 */
[C---:B------:R-:W-:Y:S08]  /*2c00*/  HMMA.16816.F32 R12, R224.reuse, R56, R12 ;  /* 0x00000038e00c723c */ /* 0x040ff0000000180c */
[----:B------:R-:W-:Y:S08]  /*2c10*/  HMMA.16816.F32 R44, R224, R58, R44 ;  /* 0x0000003ae02c723c */ /* 0x000ff0000000182c */
[C---:B-1----:R-:W-:Y:S08]  /*2c20*/  HMMA.16816.F32 R40, R220.reuse, R8, R40 ;  /* 0x00000008dc28723c */ /* 0x042ff00000001828 */
[C---:B------:R-:W-:Y:S01]  /*2c30*/  HMMA.16816.F32 R36, R220.reuse, R10, R36 ;  /* 0x0000000adc24723c */ /* 0x040fe20000001824 */
[----:B------:R-:W1:Y:S07]  /*2c40*/  LDSM.16.M88.4 R8, [R245+0x4800] ;  /* 0x00480000f508783b */ /* 0x000e6e0000000200 */
[C---:B--2---:R-:W-:Y:S08]  /*2c50*/  HMMA.16816.F32 R32, R220.reuse, R16, R32 ;  /* 0x00000010dc20723c */ /* 0x044ff00000001820 */
[----:B------:R-:W-:Y:S01]  /*2c60*/  HMMA.16816.F32 R28, R220, R18, R28 ;  /* 0x00000012dc1c723c */ /* 0x000fe2000000181c */
[----:B------:R-:W2:Y:S07]  /*2c70*/  LDSM.16.M88.4 R16, [R251+0x19880] ;  /* 0x01988000fb10783b */ /* 0x000eae0000000200 */
[C---:B---3--:R-:W-:Y:S08]  /*2c80*/  HMMA.16816.F32 R12, R228.reuse, R24, R12 ;  /* 0x00000018e40c723c */ /* 0x048ff0000000180c */
[----:B------:R-:W-:Y:S08]  /*2c90*/  HMMA.16816.F32 R44, R228, R26, R44 ;  /* 0x0000001ae42c723c */ /* 0x000ff0000000182c */
[C---:B------:R-:W-:Y:S08]  /*2ca0*/  HMMA.16816.F32 R40, R224.reuse, R52, R40 ;  /* 0x00000034e028723c */ /* 0x040ff00000001828 */
[C---:B------:R-:W-:Y:S08]  /*2cb0*/  HMMA.16816.F32 R36, R224.reuse, R54, R36 ;  /* 0x00000036e024723c */ /* 0x040ff00000001824 */
[C---:B----4-:R-:W-:Y:S01]  /*2cc0*/  HMMA.16816.F32 R52, R224.reuse, R48, R32 ;  /* 0x00000030e034723c */ /* 0x050fe20000001820 */
[----:B------:R-:W3:Y:S07]  /*2cd0*/  LDSM.16.M88.4 R32, [R245+0x5000] ;  /* 0x00500000f520783b */ /* 0x000eee0000000200 */
[----:B------:R-:W-:Y:S01]  /*2ce0*/  HMMA.16816.F32 R48, R224, R50, R28 ;  /* 0x00000032e030723c */ /* 0x000fe2000000181c */
[----:B------:R-:W4:Y:S01]  /*2cf0*/  LDSM.16.M88.4 R28, [R245+0x5800] ;  /* 0x00580000f51c783b */ /* 0x000f220000000200 */
[----:B------:R-:W-:-:S06]  /*2d00*/  DEPBAR.LE SB0, 0x0 ;  /* 0x000080000000791a */ /* 0x000fcc0000000000 */
[C---:B-1----:R-:W-:Y:S08]  /*2d10*/  HMMA.16816.F32 R12, R232.reuse, R8, R12 ;  /* 0x00000008e80c723c */ /* 0x042ff0000000180c */
[----:B------:R-:W-:Y:S08]  /*2d20*/  HMMA.16816.F32 R44, R232, R10, R44 ;  /* 0x0000000ae82c723c */ /* 0x000ff0000000182c */
[C---:B------:R-:W-:Y:S08]  /*2d30*/  HMMA.16816.F32 R40, R228.reuse, R20, R40 ;  /* 0x00000014e428723c */ /* 0x040ff00000001828 */
[----:B------:R-:W-:Y:S01]  /*2d40*/  HMMA.16816.F32 R36, R228, R22, R36 ;  /* 0x00000016e424723c */ /* 0x000fe20000001824 */
[----:B------:R-:W-:-:S02]  /*2d50*/  FMUL.FTZ R0, R12, c[0x0][0x320] ;  /* 0x0000c8000c007a20 */ /* 0x000fc40000410000 */
[----:B------:R-:W-:Y:S02]  /*2d60*/  FMUL.FTZ R10, R14, c[0x0][0x320] ;  /* 0x0000c8000e0a7a20 */ /* 0x000fe40000410000 */
[----:B------:R-:W-:Y:S02]  /*2d70*/  FMUL.FTZ R12, R15, c[0x0][0x320] ;  /* 0x0000c8000f0c7a20 */ /* 0x000fe40000410000 */
[----:B------:R-:W-:Y:S01]  /*2d80*/  FMUL.FTZ R13, R13, c[0x0][0x320] ;  /* 0x0000c8000d0d7a20 */ /* 0x000fe20000410000 */
[----:B--2---:R-:W-:Y:S01]  /*2d90*/  HMMA.16816.F32 R52, R228, R16, R52 ;  /* 0x00000010e434723c */ /* 0x004fe20000001834 */
[----:B------:R-:W-:Y:S01]  /*2da0*/  FMUL.FTZ R15, R44, c[0x0][0x320] ;  /* 0x0000c8002c0f7a20 */ /* 0x000fe20000410000 */
[----:B------:R-:W1:Y:S01]  /*2db0*/  MUFU.TANH R0, R0 ;  /* 0x0000000000007308 */ /* 0x000e620000002400 */
[----:B------:R-:W-:-:S05]  /*2dc0*/  FMUL.FTZ R14, R45, c[0x0][0x320] ;  /* 0x0000c8002d0e7a20 */ /* 0x000fca0000410000 */
[----:B------:R-:W-:Y:S02]  /*2dd0*/  HMMA.16816.F32 R48, R228, R18, R48 ;  /* 0x00000012e430723c */ /* 0x000fe40000001830 */
[----:B------:R2:W1:Y:S06]  /*2de0*/  MUFU.TANH R16, R13 ;  /* 0x0000000d00107308 */ /* 0x00046c0000002400 */
[C---:B---3--:R-:W-:Y:S02]  /*2df0*/  HMMA.16816.F32 R40, R232.reuse, R32, R40 ;  /* 0x00000020e828723c */ /* 0x048fe40000001828 */
[----:B------:R-:W3:Y:S06]  /*2e00*/  MUFU.TANH R10, R10 ;  /* 0x0000000a000a7308 */ /* 0x000eec0000002400 */
[C---:B------:R-:W-:Y:S02]  /*2e10*/  HMMA.16816.F32 R36, R232.reuse, R34, R36 ;  /* 0x00000022e824723c */ /* 0x040fe40000001824 */
[----:B------:R-:W1:Y:S06]  /*2e20*/  MUFU.TANH R12, R12 ;  /* 0x0000000c000c7308 */ /* 0x000e6c0000002400 */
[C---:B----4-:R-:W-:Y:S02]  /*2e30*/  HMMA.16816.F32 R52, R232.reuse, R28, R52 ;  /* 0x0000001ce834723c */ /* 0x050fe40000001834 */
[----:B------:R-:W4:Y:S06]  /*2e40*/  MUFU.TANH R15, R15 ;  /* 0x0000000f000f7308 */ /* 0x000f2c0000002400 */
[----:B------:R-:W-:Y:S02]  /*2e50*/  HMMA.16816.F32 R48, R232, R30, R48 ;  /* 0x0000001ee830723c */ /* 0x000fe40000001830 */
[----:B------:R-:W1:Y:S01]  /*2e60*/  MUFU.TANH R14, R14 ;  /* 0x0000000e000e7308 */ /* 0x000e620000002400 */
[----:B------:R-:W-:Y:S06]  /*2e70*/  BAR.SYNC.DEFER_BLOCKING 0x0 ;  /* 0x0000000000007b1d */ /* 0x000fec0000010000 */
[----:B------:R-:W-:Y:S05]  /*2e80*/  @P0 BRA `(.L_x_173) ;  /* 0x0000056000000947 */ /* 0x000fea0003800000 */
[----:B--23--:R-:W2:Y:S01]  /*2e90*/  S2R R71, SR_TID.X ;  /* 0x0000000000477919 */ /* 0x00cea20000002100 */
[----:B------:R-:W-:-:S02]  /*2ea0*/  IMAD.MOV.U32 R70, RZ, RZ, c[0x0][0x2b8] ;  /* 0x0000ae00ff467624 */ /* 0x000fc400078e00ff */
[----:B------:R-:W-:Y:S01]  /*2eb0*/  IMAD.U32 R8, RZ, RZ, UR12 ;  /* 0x0000000cff087e24 */ /* 0x000fe2000f8e00ff */
[----:B------:R-:W3:Y:S02]  /*2ec0*/  LDL R65, [R1+0x3c] ;  /* 0x00003c0001417983 */ /* 0x000ee40000100800 */
[----:B------:R-:W-:Y:S02]  /*2ed0*/  ISETP.NE.AND P1, PT, R70, 0x1, PT ;  /* 0x000000014600780c */ /* 0x000fe40003f25270 */
[----:B------:R-:W5:Y:S04]  /*2ee0*/  LDL R66, [R1+0x18] ;  /* 0x0000180001427983 */ /* 0x000f680000100800 */
[----:B----4-:R-:W4:Y:S04]  /*2ef0*/  LDL R67, [R1+0x30] ;  /* 0x0000300001437983 */ /* 0x010f280000100800 */
[----:B------:R-:W4:Y:S04]  /*2f00*/  LDL R63, [R1+0x14] ;  /* 0x00001400013f7983 */ /* 0x000f280000100800 */
[----:B------:R-:W4:Y:S01]  /*2f10*/  LDL R64, [R1+0x2c] ;  /* 0x00002c0001407983 */ /* 0x000f220000100800 */
[----:B--2---:R-:W-:-:S03]  /*2f20*/  LEA.HI R68, R2, R71, RZ, 0x3 ;  /* 0x0000004702447211 */ /* 0x004fc600078f18ff */
[----:B------:R-:W2:Y:S01]  /*2f30*/  LDL R61, [R1+0x10] ;  /* 0x00001000013d7983 */ /* 0x000ea20000100800 */
[----:B------:R-:W-:Y:S02]  /*2f40*/  LEA.HI R69, R2, R71, RZ, 0x3 ;  /* 0x0000004702457211 */ /* 0x000fe400078f18ff */
[----:B------:R-:W-:Y:S01]  /*2f50*/  LOP3.LUT R68, R68, 0xfffffff8, RZ, 0xc0, !PT ;  /* 0xfffffff844447812 */ /* 0x000fe200078ec0ff */
[----:B------:R-:W2:Y:S01]  /*2f60*/  LDL R62, [R1+0x28] ;  /* 0x00002800013e7983 */ /* 0x000ea20000100800 */
[----:B------:R-:W-:-:S03]  /*2f70*/  SHF.R.S32.HI R69, RZ, 0x3, R69 ;  /* 0x00000003ff457819 */ /* 0x000fc60000011445 */
[----:B------:R-:W-:Y:S01]  /*2f80*/  IMAD.IADD R68, R71, 0x1, -R68 ;  /* 0x0000000147447824 */ /* 0x000fe200078e0a44 */
[----:B------:R-:W2:Y:S03]  /*2f90*/  LDL R60, [R1+0x1c] ;  /* 0x00001c00013c7983 */ /* 0x000ea60000100800 */
[----:B------:R-:W-:-:S05]  /*2fa0*/  IMAD R68, R68, 0x20, R69 ;  /* 0x0000002044447824 */ /* 0x000fca00078e0245 */
[----:B------:R-:W-:-:S04]  /*2fb0*/  IADD3 R8, R68, UR22, R8 ;  /* 0x0000001644087c10 */ /* 0x000fc8000fffe008 */
[----:B------:R-:W-:-:S05]  /*2fc0*/  IADD3 R8, R8, -0x30, RZ ;  /* 0xffffffd008087810 */ /* 0x000fca0007ffe0ff */
[----:B------:R-:W-:-:S04]  /*2fd0*/  @P1 IMAD.HI.U32 R11, R8, c[0x0][0x2bc], RZ ;  /* 0x0000af00080b1a27 */ /* 0x000fc800078e00ff */
[----:B------:R-:W-:Y:S01]  /*2fe0*/  IMAD.MOV.U32 R9, RZ, RZ, R8 ;  /* 0x000000ffff097224 */ /* 0x000fe200078e0008 */
[----:B------:R-:W-:-:S04]  /*2ff0*/  @P1 SHF.R.U32.HI R9, RZ, c[0x0][0x2c0], R11 ;  /* 0x0000b000ff091a19 */ /* 0x000fc8000001160b */
[----:B------:R-:W-:-:S04]  /*3000*/  @!P3 IADD3 R13, P0, R9, UR16, RZ ;  /* 0x00000010090dbc10 */ /* 0x000fc8000ff1e0ff */
[----:B------:R-:W-:Y:S02]  /*3010*/  @!P3 LEA.HI.X.SX32 R11, R9, UR6, 0x1, P0 ;  /* 0x00000006090bbc11 */ /* 0x000fe400080f0eff */
[----:B------:R-:W-:Y:S01]  /*3020*/  @!P3 LEA R18, P0, R13, c[0x0][0x2a0], 0x2 ;  /* 0x0000a8000d12ba11 */ /* 0x000fe200078010ff */
[----:B------:R-:W-:-:S03]  /*3030*/  IMAD.MOV.U32 R17, RZ, RZ, RZ ;  /* 0x000000ffff117224 */ /* 0x000fc600078e00ff */
[----:B------:R-:W-:-:S05]  /*3040*/  @!P3 LEA.HI.X R19, R13, c[0x0][0x2a4], R11, 0x2, P0 ;  /* 0x0000a9000d13ba11 */ /* 0x000fca00000f140b */
[----:B------:R1:W2:Y:S01]  /*3050*/  @!P3 LDG.E R17, [R18.64] ;  /* 0x000000121211b981 */ /* 0x0002a2000c1e1900 */
[----:B------:R-:W-:-:S04]  /*3060*/  IMAD.MOV R9, RZ, RZ, -R9 ;  /* 0x000000ffff097224 */ /* 0x000fc800078e0a09 */
[----:B------:R-:W-:-:S05]  /*3070*/  IMAD R20, R9, c[0x0][0x2b8], R8 ;  /* 0x0000ae0009147a24 */ /* 0x000fca00078e0208 */
[----:B------:R-:W-:Y:S01]  /*3080*/  SHF.R.S32.HI R8, RZ, 0x1f, R20 ;  /* 0x0000001fff087819 */ /* 0x000fe20000011414 */
[----:B------:R-:W3:Y:S04]  /*3090*/  S2R R69, SR_TID.X ;  /* 0x0000000000457919 */ /* 0x000ee80000002100 */
[----:B------:R-:W-:-:S04]  /*30a0*/  IMAD R8, R8, c[0x0][0x1e0], RZ ;  /* 0x0000780008087a24 */ /* 0x000fc800078e02ff */
[C---:B------:R-:W-:Y:S02]  /*30b0*/  IMAD R8, R20.reuse, c[0x0][0x1e4], R8 ;  /* 0x0000790014087a24 */ /* 0x040fe400078e0208 */
[----:B-1----:R-:W-:-:S04]  /*30c0*/  IMAD.WIDE.U32 R18, R20, c[0x0][0x1e0], RZ ;  /* 0x0000780014127a25 */ /* 0x002fc800078e00ff */
[----:B------:R-:W-:Y:S01]  /*30d0*/  IMAD.IADD R19, R19, 0x1, R8 ;  /* 0x0000000113137824 */ /* 0x000fe200078e0208 */
[----:B------:R-:W-:Y:S01]  /*30e0*/  STL [R1+0xc], R20 ;  /* 0x00000c1401007387 */ /* 0x000fe20000100800 */
[----:B---3--:R-:W-:Y:S01]  /*30f0*/  IMAD.MOV.U32 R68, RZ, RZ, R65 ;  /* 0x000000ffff447224 */ /* 0x008fe200078e0041 */
[----:B------:R-:W-:-:S04]  /*3100*/  LEA.HI R65, R2, R69, RZ, 0x3 ;  /* 0x0000004502417211 */ /* 0x000fc800078f18ff */
[----:B------:R-:W-:-:S05]  /*3110*/  LOP3.LUT R65, R65, 0xfffffff8, RZ, 0xc0, !PT ;  /* 0xfffffff841417812 */ /* 0x000fca00078ec0ff */
[----:B------:R-:W-:-:S04]  /*3120*/  IMAD.IADD R65, R69, 0x1, -R65 ;  /* 0x0000000145417824 */ /* 0x000fc800078e0a41 */
[----:B------:R-:W-:Y:S01]  /*3130*/  IMAD.SHL.U32 R65, R65, 0x8, RZ ;  /* 0x0000000841417824 */ /* 0x000fe200078e00ff */
[----:B--2---:R-:W-:Y:S01]  /*3140*/  SHF.R.S32.HI R8, RZ, 0x1f, R17 ;  /* 0x0000001fff087819 */ /* 0x004fe20000011411 */
[----:B------:R-:W-:-:S04]  /*3150*/  IMAD.WIDE.U32 R18, R17, c[0x0][0x1f0], R18 ;  /* 0x00007c0011127a25 */ /* 0x000fc800078e0012 */
[----:B------:R-:W-:Y:S01]  /*3160*/  IMAD R8, R8, c[0x0][0x1f0], RZ ;  /* 0x00007c0008087a24 */ /* 0x000fe200078e02ff */
[----:B------:R-:W-:-:S03]  /*3170*/  IADD3 R11, P0, R18, UR20, RZ ;  /* 0x00000014120b7c10 */ /* 0x000fc6000ff1e0ff */
[----:B------:R-:W-:Y:S01]  /*3180*/  IMAD R8, R17, c[0x0][0x1f4], R8 ;  /* 0x00007d0011087a24 */ /* 0x000fe200078e0208 */
[----:B------:R1:W-:Y:S04]  /*3190*/  STL [R1+0x8], R17 ;  /* 0x0000081101007387 */ /* 0x0003e80000100800 */
[----:B------:R-:W-:Y:S02]  /*31a0*/  IADD3.X R8, R19, UR8, R8, P0, !PT ;  /* 0x0000000813087c10 */ /* 0x000fe400087fe408 */
[----:B------:R-:W-:-:S04]  /*31b0*/  LEA R13, P0, R11, c[0x0][0x1c8], 0x1 ;  /* 0x000072000b0d7a11 */ /* 0x000fc800078008ff */
[----:B------:R-:W-:Y:S02]  /*31c0*/  LEA.HI.X R11, R11, c[0x0][0x1cc], R8, 0x1, P0 ;  /* 0x000073000b0b7a11 */ /* 0x000fe400000f0c08 */
[----:B------:R-:W2:Y:S04]  /*31d0*/  SHFL.IDX PT, R8, R13, RZ, 0x181f ;  /* 0x00181fff0d087589 */ /* 0x000ea800000e0000 */
[----:B------:R-:W3:Y:S01]  /*31e0*/  SHFL.IDX PT, R9, R11, RZ, 0x181f ;  /* 0x00181fff0b097589 */ /* 0x000ee200000e0000 */
[----:B-1----:R-:W-:-:S04]  /*31f0*/  LEA.HI R17, R2, R69, RZ, 0x3 ;  /* 0x0000004502117211 */ /* 0x002fc800078f18ff */
[----:B------:R-:W-:-:S04]  /*3200*/  SHF.R.S32.HI R17, RZ, 0x3, R17 ;  /* 0x00000003ff117819 */ /* 0x000fc80000011411 */
[----:B------:R-:W-:-:S04]  /*3210*/  IADD3 R17, -R17, 0x30, RZ ;  /* 0x0000003011117810 */ /* 0x000fc80007ffe1ff */
[----:B------:R-:W-:Y:S01]  /*3220*/  ISETP.GE.AND P1, PT, R17, 0x1, PT ;  /* 0x000000011100780c */ /* 0x000fe20003f26270 */
[----:B------:R-:W1:-:S12]  /*3230*/  SHFL.IDX PT, R13, R13, 0x1, 0x181f ;  /* 0x00381f000d0d7f89 */ /* 0x000e5800000e0000 */
[----:B--2---:R-:W-:-:S04]  /*3240*/  @P1 LEA R22, P0, R65, R8, 0x1 ;  /* 0x0000000841161211 */ /* 0x004fc800078008ff */
[----:B---3--:R-:W-:Y:S02]  /*3250*/  @P1 LEA.HI.X R23, R65, R9, R68, 0x1, P0 ;  /* 0x0000000941171211 */ /* 0x008fe400000f0c44 */
[----:B-----5:R-:W-:-:S04]  /*3260*/  @P1 LEA R20, P0, R66, R8, 0x1 ;  /* 0x0000000842141211 */ /* 0x020fc800078008ff */
[-C--:B----4-:R-:W-:Y:S02]  /*3270*/  @P1 LEA.HI.X R21, R66, R9.reuse, R67, 0x1, P0 ;  /* 0x0000000942151211 */ /* 0x090fe400000f0c43 */
[CC--:B------:R-:W-:Y:S01]  /*3280*/  @P1 LEA R18, P0, R63.reuse, R8.reuse, 0x1 ;  /* 0x000000083f121211 */ /* 0x0c0fe200078008ff */
[----:B------:R-:W2:Y:S03]  /*3290*/  SHFL.IDX PT, R11, R11, 0x1, 0x181f ;  /* 0x00381f000b0b7f89 */ /* 0x000ea600000e0000 */
[----:B------:R-:W-:Y:S02]  /*32a0*/  @P1 LEA.HI.X R19, R63, R9, R64, 0x1, P0 ;  /* 0x000000093f131211 */ /* 0x000fe400000f0c40 */
[----:B------:R-:W-:-:S04]  /*32b0*/  @P1 LEA R8, P0, R61, R8, 0x1 ;  /* 0x000000083d081211 */ /* 0x000fc800078008ff */
[----:B------:R-:W-:Y:S02]  /*32c0*/  @P1 LEA.HI.X R9, R61, R9, R62, 0x1, P0 ;  /* 0x000000093d091211 */ /* 0x000fe400000f0c3e */
[----:B------:R-:W-:-:S13]  /*32d0*/  ISETP.GE.AND P0, PT, R17, 0x21, PT ;  /* 0x000000211100780c */ /* 0x000fda0003f06270 */
[----:B-1----:R-:W-:-:S04]  /*32e0*/  @P0 LEA R26, P2, R65, R13, 0x1 ;  /* 0x0000000d411a0211 */ /* 0x002fc800078408ff */
[----:B--2---:R-:W-:Y:S02]  /*32f0*/  @P0 LEA.HI.X R27, R65, R11, R68, 0x1, P2 ;  /* 0x0000000b411b0211 */ /* 0x004fe400010f0c44 */
[----:B------:R-:W-:-:S04]  /*3300*/  @P0 LEA R24, P2, R66, R13, 0x1 ;  /* 0x0000000d42180211 */ /* 0x000fc800078408ff */
[----:B------:R-:W-:Y:S02]  /*3310*/  @P0 LEA.HI.X R25, R66, R11, R67, 0x1, P2 ;  /* 0x0000000b42190211 */ /* 0x000fe400010f0c43 */
[----:B------:R-:W-:-:S13]  /*3320*/  ISETP.GE.AND P2, PT, R65, c[0x0][0x1d4], PT ;  /* 0x0000750041007a0c */ /* 0x000fda0003f46270 */
[----:B------:R1:W-:Y:S04]  /*3330*/  @P1 LDGSTS.E.BYPASS.LTC128B.128 [R60+0x14080], [R22.64], !P2 ;  /* 0x14080000163c1fae */ /* 0x0003e8000d101d52 */
[----:B------:R1:W-:Y:S04]  /*3340*/  @P1 LDGSTS.E.BYPASS.LTC128B.128 [R60+0x15880], [R20.64], !P6 ;  /* 0x15880000143c1fae */ /* 0x0003e8000f101d52 */
[----:B------:R2:W-:Y:S04]  /*3350*/  @P1 LDGSTS.E.BYPASS.LTC128B.128 [R60+0x17080], [R18.64], !P5 ;  /* 0x17080000123c1fae */ /* 0x0005e8000e901d52 */
[----:B------:R3:W-:Y:S04]  /*3360*/  @P1 LDGSTS.E.BYPASS.LTC128B.128 [R60+0x18880], [R8.64], !P4 ;  /* 0x18880000083c1fae */ /* 0x0007e8000e101d52 */
[----:B------:R1:W-:Y:S04]  /*3370*/  @P0 LDGSTS.E.BYPASS.LTC128B.128 [R60+0x15080], [R26.64], !P2 ;  /* 0x150800001a3c0fae */ /* 0x0003e8000d101d52 */
[----:B------:R1:W-:Y:S01]  /*3380*/  @P0 LDGSTS.E.BYPASS.LTC128B.128 [R60+0x16880], [R24.64], !P6 ;  /* 0x16880000183c0fae */ /* 0x0003e2000f101d52 */
[----:B---3--:R-:W-:-:S04]  /*3390*/  @P0 LEA R8, P1, R63, R13, 0x1 ;  /* 0x0000000d3f080211 */ /* 0x008fc800078208ff */
[----:B------:R-:W-:Y:S02]  /*33a0*/  @P0 LEA.HI.X R9, R63, R11, R64, 0x1, P1 ;  /* 0x0000000b3f090211 */ /* 0x000fe400008f0c40 */
[----:B--2---:R-:W-:-:S03]  /*33b0*/  @P0 LEA R18, P1, R61, R13, 0x1 ;  /* 0x0000000d3d120211 */ /* 0x004fc600078208ff */
[----:B------:R1:W-:Y:S01]  /*33c0*/  @P0 LDGSTS.E.BYPASS.LTC128B.128 [R60+0x18080], [R8.64], !P5 ;  /* 0x18080000083c0fae */ /* 0x0003e2000e901d52 */
[----:B------:R-:W-:-:S05]  /*33d0*/  @P0 LEA.HI.X R19, R61, R11, R62, 0x1, P1 ;  /* 0x0000000b3d130211 */ /* 0x000fca00008f0c3e */
[----:B------:R1:W-:Y:S04]  /*33e0*/  @P0 LDGSTS.E.BYPASS.LTC128B.128 [R60+0x19880], [R18.64], !P4 ;  /* 0x19880000123c0fae */ /* 0x0003e8000e101d52 */
.L_x_173:
[----:B--23--:R-:W2:Y:S01]  /*33f0*/  S2R R13, SR_TID.X ;  /* 0x00000000000d7919 */ /* 0x00cea20000002100 */
[----:B------:R-:W-:Y:S01]  /*3400*/  LOP3.LUT R7, R7, 0xffffffe0, RZ, 0xc0, !PT ;  /* 0xffffffe007077812 */ /* 0x000fe200078ec0ff */
[----:B------:R-:W-:Y:S01]  /*3410*/  UISETP.NE.AND UP0, UPT, UR14, URZ, UPT ;  /* 0x0000003f0e00728c */ /* 0x000fe2000bf05270 */
[----:B------:R-:W-:Y:S01]  /*3420*/  SHF.R.S32.HI R11, RZ, 0x1f, R6 ;  /* 0x0000001fff0b7819 */ /* 0x000fe20000011406 */
[----:B-1----:R-:W-:Y:S01]  /*3430*/  IMAD.U32 R19, RZ, RZ, UR28 ;  /* 0x0000001cff137e24 */ /* 0x002fe2000f8e00ff */
[----:B------:R-:W-:Y:S01]  /*3440*/  ULDC UR22, c[0x0][0x324] ;  /* 0x0000c90000167ab9 */ /* 0x000fe20000000800 */
[----:B------:R-:W-:Y:S01]  /*3450*/  FMUL.FTZ R52, R52, c[0x0][0x320] ;  /* 0x0000c80034347a20 */ /* 0x000fe20000410000 */
[----:B------:R-:W-:Y:S01]  /*3460*/  LEA.HI R11, R11, R6, RZ, 0x3 ;  /* 0x000000060b0b7211 */ /* 0x000fe200078f18ff */
[----:B------:R-:W-:Y:S01]  /*3470*/  FMUL.FTZ R53, R53, c[0x0][0x320] ;  /* 0x0000c80035357a20 */ /* 0x000fe20000410000 */
[----:B------:R-:W-:Y:S01]  /*3480*/  PLOP3.LUT P0, PT, PT, PT, UP0, 0x80, 0x0 ;  /* 0x000000000000781c */ /* 0x000fe20003f0f008 */
[----:B------:R-:W-:Y:S01]  /*3490*/  FMUL.FTZ R48, R48, c[0x0][0x320] ;  /* 0x0000c80030307a20 */ /* 0x000fe20000410000 */
[----:B------:R-:W-:Y:S01]  /*34a0*/  LOP3.LUT R11, R11, 0xffffff8, RZ, 0xc0, !PT ;  /* 0x0ffffff80b0b7812 */ /* 0x000fe200078ec0ff */
[----:B------:R-:W-:Y:S01]  /*34b0*/  FMUL.FTZ R49, R49, c[0x0][0x320] ;  /* 0x0000c80031317a20 */ /* 0x000fe20000410000 */
[----:B------:R1:W3:Y:S01]  /*34c0*/  MUFU.TANH R127, R52 ;  /* 0x00000034007f7308 */ /* 0x0002e20000002400 */
[----:B------:R-:W-:Y:S01]  /*34d0*/  ULDC UR28, c[0x0][0x2ac] ;  /* 0x0000ab00001c7ab9 */ /* 0x000fe20000000800 */
[----:B------:R-:W0:Y:S01]  /*34e0*/  LDGDEPBAR ;  /* 0x00000000000079af */ /* 0x000e220000000000 */
[----:B------:R-:W-:Y:S01]  /*34f0*/  IMAD.IADD R11, R6, 0x1, -R11 ;  /* 0x00000001060b7824 */ /* 0x000fe200078e0a0b */
[----:B------:R-:W-:-:S02]  /*3500*/  ULDC UR4, c[0x0][0x1d0] ;  /* 0x0000740000047ab9 */ /* 0x000fc40000000800 */
[----:B------:R-:W-:Y:S02]  /*3510*/  ULOP3.LUT UR22, URZ, UR22, URZ, 0x33, !UPT ;  /* 0x000000163f167292 */ /* 0x000fe4000f8e333f */
[----:B------:R1:W4:Y:S01]  /*3520*/  MUFU.TANH R126, R53 ;  /* 0x00000035007e7308 */ /* 0x0003220000002400 */
[----:B------:R-:W-:Y:S01]  /*3530*/  UIMAD UR4, UR28, UR4, UR29 ;  /* 0x000000041c0472a4 */ /* 0x000fe2000f8e021d */
[----:B--2---:R-:W-:Y:S01]  /*3540*/  LEA.HI R9, R2, R13, RZ, 0x2 ;  /* 0x0000000d02097211 */ /* 0x004fe200078f10ff */
[----:B------:R-:W-:-:S03]  /*3550*/  IMAD.IADD R7, R13, 0x1, -R7 ;  /* 0x000000010d077824 */ /* 0x000fc600078e0a07 */
[----:B------:R-:W-:Y:S02]  /*3560*/  LOP3.LUT R9, R9, 0xfffffffc, RZ, 0xc0, !PT ;  /* 0xfffffffc09097812 */ /* 0x000fe400078ec0ff */
[----:B------:R1:W2:Y:S01]  /*3570*/  MUFU.TANH R125, R48 ;  /* 0x00000030007d7308 */ /* 0x0002a20000002400 */
[----:B------:R-:W-:Y:S02]  /*3580*/  SHF.R.S32.HI R8, RZ, 0x1f, R7 ;  /* 0x0000001fff087819 */ /* 0x000fe40000011407 */
[----:B------:R-:W-:Y:S02]  /*3590*/  IMAD.IADD R9, R13, 0x1, -R9 ;  /* 0x000000010d097824 */ /* 0x000fe400078e0a09 */
[----:B------:R-:W-:-:S03]  /*35a0*/  LEA.HI R8, R8, R7, RZ, 0x2 ;  /* 0x0000000708087211 */ /* 0x000fc600078f10ff */
[----:B------:R1:W1:Y:S01]  /*35b0*/  MUFU.TANH R124, R49 ;  /* 0x00000031007c7308 */ /* 0x0002620000002400 */
[----:B------:R-:W-:Y:S02]  /*35c0*/  LEA.HI R2, R9, R9, RZ, 0x1 ;  /* 0x0000000909027211 */ /* 0x000fe400078f08ff */
[----:B------:R-:W-:Y:S02]  /*35d0*/  LEA.HI.SX32 R6, R8, UR27, 0x1e ;  /* 0x0000001b08067c11 */ /* 0x000fe4000f8ff2ff */
[----:B------:R-:W-:Y:S02]  /*35e0*/  LOP3.LUT R2, R2, 0x1ffffffe, RZ, 0xc0, !PT ;  /* 0x1ffffffe02027812 */ /* 0x000fe400078ec0ff */
[----:B------:R-:W-:Y:S01]  /*35f0*/  LOP3.LUT R8, R8, 0x7ffffffc, RZ, 0xc0, !PT ;  /* 0x7ffffffc08087812 */ /* 0x000fe200078ec0ff */
[----:B------:R-:W-:Y:S02]  /*3600*/  IMAD R6, R11, 0x10, R6 ;  /* 0x000000100b067824 */ /* 0x000fe400078e0206 */
[----:B------:R-:W-:-:S02]  /*3610*/  IMAD.IADD R2, R9, 0x1, -R2 ;  /* 0x0000000109027824 */ /* 0x000fc400078e0a02 */
[----:B------:R-:W-:Y:S02]  /*3620*/  IMAD.IADD R7, R7, 0x1, -R8 ;  /* 0x0000000107077824 */ /* 0x000fe400078e0a08 */
[----:B------:R-:W-:Y:S02]  /*3630*/  IMAD R13, R2, 0x8, R6 ;  /* 0x00000008020d7824 */ /* 0x000fe400078e0206 */
[----:B------:R-:W-:Y:S02]  /*3640*/  IMAD.SHL.U32 R20, R7, 0x2, RZ ;  /* 0x0000000207147824 */ /* 0x000fe400078e00ff */
[----:B------:R-:W-:Y:S01]  /*3650*/  @P0 IMAD.HI.U32 R6, R13, c[0x0][0x2c8], RZ ;  /* 0x0000b2000d060a27 */ /* 0x000fe200078e00ff */
[----:B------:R-:W-:Y:S01]  /*3660*/  PLOP3.LUT P0, PT, PT, PT, UP0, 0x80, 0x0 ;  /* 0x000000000000781c */ /* 0x000fe20003f0f008 */
[----:B------:R-:W-:Y:S01]  /*3670*/  UISETP.NE.AND UP0, UPT, UR13, URZ, UPT ;  /* 0x0000003f0d00728c */ /* 0x000fe2000bf05270 */
[----:B------:R5:W-:Y:S01]  /*3680*/  STL [R1+0x34], R13 ;  /* 0x0000340d01007387 */ /* 0x000be20000100800 */
[----:B------:R-:W-:Y:S01]  /*3690*/  IMAD.MOV.U32 R2, RZ, RZ, R13 ;  /* 0x000000ffff027224 */ /* 0x000fe200078e000d */
[----:B------:R-:W-:Y:S01]  /*36a0*/  IADD3 R19, -R20, 0x1, R19 ;  /* 0x0000000114137810 */ /* 0x000fe20007ffe113 */
[----:B------:R-:W-:Y:S01]  /*36b0*/  FMUL.FTZ R9, R36, c[0x0][0x320] ;  /* 0x0000c80024097a20 */ /* 0x000fe20000410000 */
[C---:B------:R-:W-:Y:S01]  /*36c0*/  IADD3 R18, -R20.reuse, UR4, RZ ;  /* 0x0000000414127c10 */ /* 0x040fe2000fffe1ff */
[----:B------:R-:W-:Y:S01]  /*36d0*/  FMUL.FTZ R11, R41, c[0x0][0x320] ;  /* 0x0000c800290b7a20 */ /* 0x000fe20000410000 */
[----:B------:R-:W-:Y:S01]  /*36e0*/  IADD3 R19, R19, -c[0x0][0x168], RZ ;  /* 0x80005a0013137a10 */ /* 0x000fe20007ffe0ff */
[----:B------:R-:W-:Y:S01]  /*36f0*/  FMUL.FTZ R8, R37, c[0x0][0x320] ;  /* 0x0000c80025087a20 */ /* 0x000fe20000410000 */
[----:B------:R-:W-:Y:S01]  /*3700*/  STL [R1+0x38], R20 ;  /* 0x0000381401007387 */ /* 0x000fe20000100800 */
[----:B------:R-:W1:Y:S01]  /*3710*/  MUFU.TANH R9, R9 ;  /* 0x0000000900097308 */ /* 0x000e620000002400 */
[----:B------:R-:W-:-:S02]  /*3720*/  IADD3 R7, -R20, UR29, RZ ;  /* 0x0000001d14077c10 */ /* 0x000fc4000fffe1ff */
[----:B------:R-:W-:Y:S02]  /*3730*/  @P0 SHF.R.U32.HI R2, RZ, c[0x0][0x2cc], R6 ;  /* 0x0000b300ff020a19 */ /* 0x000fe40000011606 */
[----:B------:R-:W-:Y:S02]  /*3740*/  PLOP3.LUT P0, PT, PT, PT, UP0, 0x40, 0x0 ;  /* 0x000000000000781c */ /* 0x000fe40003f0e808 */
[C---:B------:R-:W-:Y:S01]  /*3750*/  IADD3 R6, R19.reuse, c[0x0][0x328], RZ ;  /* 0x0000ca0013067a10 */ /* 0x040fe20007ffe0ff */
[----:B------:R-:W1:Y:S01]  /*3760*/  SHFL.IDX PT, R17, R2, RZ, 0x1c1f ;  /* 0x001c1fff02117589 */ /* 0x000e6200000e0000 */
[----:B------:R-:W1:Y:S01]  /*3770*/  MUFU.TANH R11, R11 ;  /* 0x0000000b000b7308 */ /* 0x000e620000002400 */
[----:B------:R-:W-:Y:S01]  /*3780*/  IADD3 R19, R19, UR22, RZ ;  /* 0x0000001613137c10 */ /* 0x000fe2000fffe0ff */
[----:B-----5:R-:W-:-:S06]  /*3790*/  FMUL.FTZ R13, R40, c[0x0][0x320] ;  /* 0x0000c800280d7a20 */ /* 0x020fcc0000410000 */
[----:B------:R-:W2:Y:S08]  /*37a0*/  MUFU.TANH R8, R8 ;  /* 0x0000000800087308 */ /* 0x000eb00000002400 */
[----:B------:R-:W2:Y:S01]  /*37b0*/  MUFU.TANH R13, R13 ;  /* 0x0000000d000d7308 */ /* 0x000ea20000002400 */
[--C-:B-1----:R-:W-:Y:S02]  /*37c0*/  IMAD.IADD R21, R6, 0x1, R17.reuse ;  /* 0x0000000106157824 */ /* 0x102fe400078e0211 */
[----:B------:R-:W-:-:S03]  /*37d0*/  IMAD.IADD R20, R19, 0x1, R17 ;  /* 0x0000000113147824 */ /* 0x000fc600078e0211 */
[----:B------:R-:W-:Y:S01]  /*37e0*/  IMNMX R21, R21, R18, PT ;  /* 0x0000001215157217 */ /* 0x000fe20003800200 */
[----:B------:R-:W-:Y:S05]  /*37f0*/  @P0 BRA `(.L_x_174) ;  /* 0x0000015000000947 */ /* 0x000fea0003800000 */
[----:B---34-:R-:W-:Y:S01]  /*3800*/  IMAD.U32 R22, RZ, RZ, UR10 ;  /* 0x0000000aff167e24 */ /* 0x018fe2000f8e00ff */
[----:B------:R-:W-:Y:S04]  /*3810*/  BSSY B0, `(.L_x_175) ;  /* 0x000000f000007945 */ /* 0x000fe80003800000 */
[----:B------:R-:W-:-:S04]  /*3820*/  IADD3 R22, R22, -c[0x0][0x168], R17 ;  /* 0x80005a0016167a10 */ /* 0x000fc80007ffe011 */
[----:B------:R-:W-:-:S13]  /*3830*/  ISETP.GT.AND P0, PT, R22, -0x1, PT ;  /* 0xffffffff1600780c */ /* 0x000fda0003f04270 */
[----:B------:R-:W-:Y:S05]  /*3840*/  @P0 BRA `(.L_x_176) ;  /* 0x0000007000000947 */ /* 0x000fea0003800000 */
[----:B------:R-:W-:Y:S01]  /*3850*/  IMAD.MOV.U32 R17, RZ, RZ, c[0x0][0x32c] ;  /* 0x0000cb00ff117624 */ /* 0x000fe200078e00ff */
[----:B------:R-:W-:-:S04]  /*3860*/  LOP3.LUT R22, RZ, R22, RZ, 0x33, !PT ;  /* 0x00000016ff167212 */ /* 0x000fc800078e33ff */
[----:B------:R-:W-:-:S13]  /*3870*/  ISETP.NE.AND P0, PT, R17, 0x1, PT ;  /* 0x000000011100780c */ /* 0x000fda0003f05270 */
[----:B------:R-:W-:-:S05]  /*3880*/  @P0 IMAD.HI.U32 R17, R22, c[0x0][0x330], RZ ;  /* 0x0000cc0016110a27 */ /* 0x000fca00078e00ff */
[----:B------:R-:W-:-:S04]  /*3890*/  @P0 SHF.R.U32.HI R22, RZ, c[0x0][0x334], R17 ;  /* 0x0000cd00ff160a19 */ /* 0x000fc80000011611 */
[----:B------:R-:W-:Y:S01]  /*38a0*/  LOP3.LUT R22, RZ, R22, RZ, 0x33, !PT ;  /* 0x00000016ff167212 */ /* 0x000fe200078e33ff */
[----:B------:R-:W-:Y:S05]  /*38b0*/  BRA `(.L_x_177) ;  /* 0x0000004000007947 */ /* 0x000fea0003800000 */
.L_x_176:
[----:B------:R-:W-:-:S04]  /*38c0*/  MOV R17, c[0x0][0x32c] ;  /* 0x0000cb0000117a02 */ /* 0x000fc80000000f00 */
[----:B------:R-:W-:-:S13]  /*38d0*/  ISETP.NE.AND P0, PT, R17, 0x1, PT ;  /* 0x000000011100780c */ /* 0x000fda0003f05270 */
[----:B------:R-:W-:-:S05]  /*38e0*/  @P0 IMAD.HI.U32 R17, R22, c[0x0][0x330], RZ ;  /* 0x0000cc0016110a27 */ /* 0x000fca00078e00ff */
[----:B------:R-:W-:Y:S02]  /*38f0*/  @P0 SHF.R.U32.HI R22, RZ, c[0x0][0x334], R17 ;  /* 0x0000cd00ff160a19 */ /* 0x000fe40000011611 */
.L_x_177:
[----:B------:R-:W-:Y:S05]  /*3900*/  BSYNC B0 ;  /* 0x0000000000007941 */ /* 0x000fea0003800000 */
.L_x_175:
[----:B------:R-:W-:-:S05]  /*3910*/  IMAD R22, R22, c[0x0][0x32c], R7 ;  /* 0x0000cb0016167a24 */ /* 0x000fca00078e0207 */
[----:B------:R-:W-:Y:S02]  /*3920*/  IADD3 R17, R22, c[0x0][0x32c], RZ ;  /* 0x0000cb0016117a10 */ /* 0x000fe40007ffe0ff */
[----:B------:R-:W-:Y:S02]  /*3930*/  IMNMX R20, R20, R22, !PT ;  /* 0x0000001614147217 */ /* 0x000fe40007800200 */
[----:B------:R-:W-:Y:S02]  /*3940*/  IMNMX R21, R21, R17, PT ;  /* 0x0000001115157217 */ /* 0x000fe40003800200 */
.L_x_174:
[----:B---34-:R-:W-:Y:S01]  /*3950*/  UISETP.GE.AND UP0, UPT, UR29, 0x1, UPT ;  /* 0x000000011d00788c */ /* 0x018fe2000bf06270 */
[----:B------:R-:W1:Y:S01]  /*3960*/  SHFL.IDX PT, R23, R2, 0x1, 0x1c1f ;  /* 0x003c1f0002177f89 */ /* 0x000e6200000e0000 */
[----:B------:R-:W-:Y:S01]  /*3970*/  UISETP.GE.AND UP6, UPT, UR29, 0x12, UPT ;  /* 0x000000121d00788c */ /* 0x000fe2000bfc6270 */
[----:B------:R-:W-:Y:S01]  /*3980*/  FMUL.FTZ R22, R42, c[0x0][0x320] ;  /* 0x0000c8002a167a20 */ /* 0x000fe20000410000 */
[----:B------:R-:W-:Y:S01]  /*3990*/  UP2UR UR32, UPR, URZ, 0x1 ;  /* 0x000000013f207883 */ /* 0x000fe20008000000 */
[----:B------:R-:W-:Y:S01]  /*39a0*/  FMUL.FTZ R38, R38, c[0x0][0x320] ;  /* 0x0000c80026267a20 */ /* 0x000fe20000410000 */
[----:B------:R-:W-:Y:S01]  /*39b0*/  PLOP3.LUT P0, PT, PT, PT, UP0, 0x40, 0x0 ;  /* 0x000000000000781c */ /* 0x000fe20003f0e808 */
[----:B------:R-:W-:Y:S01]  /*39c0*/  UISETP.GE.AND UP0, UPT, UR29, 0x2, UPT ;  /* 0x000000021d00788c */ /* 0x000fe2000bf06270 */
[----:B------:R-:W-:Y:S01]  /*39d0*/  FMUL.FTZ R39, R39, c[0x0][0x320] ;  /* 0x0000c80027277a20 */ /* 0x000fe20000410000 */
[----:B------:R-:W-:Y:S01]  /*39e0*/  UISETP.GE.AND UP5, UPT, UR29, 0x19, UPT ;  /* 0x000000191d00788c */ /* 0x000fe2000bfa6270 */
[----:B------:R-:W-:Y:S01]  /*39f0*/  ISETP.GT.AND P0, PT, R20, RZ, P0 ;  /* 0x000000ff1400720c */ /* 0x000fe20000704270 */
[----:B------:R-:W-:Y:S01]  /*3a00*/  UP2UR UR31, UPR, URZ, 0x1 ;  /* 0x000000013f1f7883 */ /* 0x000fe20008000000 */
[----:B------:R-:W-:Y:S01]  /*3a10*/  FMUL.FTZ R54, R54, c[0x0][0x320] ;  /* 0x0000c80036367a20 */ /* 0x000fe20000410000 */
[----:B------:R-:W-:Y:S01]  /*3a20*/  UISETP.GE.AND UP4, UPT, UR29, 0x1a, UPT ;  /* 0x0000001a1d00788c */ /* 0x000fe2000bf86270 */
[----:B------:R-:W-:Y:S01]  /*3a30*/  ISETP.LT.OR P0, PT, R21, 0x1, P0 ;  /* 0x000000011500780c */ /* 0x000fe20000701670 */
[----:B------:R-:W-:Y:S01]  /*3a40*/  UISETP.GE.AND UP3, UPT, UR29, 0x21, UPT ;  /* 0x000000211d00788c */ /* 0x000fe2000bf66270 */
[----:B------:R-:W-:Y:S01]  /*3a50*/  FMUL.FTZ R55, R55, c[0x0][0x320] ;  /* 0x0000c80037377a20 */ /* 0x000fe20000410000 */
[----:B------:R-:W-:Y:S01]  /*3a60*/  UISETP.GE.AND UP2, UPT, UR29, 0x22, UPT ;  /* 0x000000221d00788c */ /* 0x000fe2000bf46270 */
[----:B------:R-:W-:Y:S01]  /*3a70*/  FSEL R17, R0, -INF , !P0 ;  /* 0xff80000000117808 */ /* 0x000fe20004000000 */
[----:B------:R-:W-:Y:S01]  /*3a80*/  UISETP.GE.AND UP1, UPT, UR29, 0x29, UPT ;  /* 0x000000291d00788c */ /* 0x000fe2000bf26270 */
[----:B------:R-:W-:Y:S01]  /*3a90*/  PLOP3.LUT P0, PT, PT, PT, UP0, 0x40, 0x0 ;  /* 0x000000000000781c */ /* 0x000fe20003f0e808 */
[----:B------:R-:W-:Y:S01]  /*3aa0*/  UISETP.GE.AND UP0, UPT, UR29, 0x9, UPT ;  /* 0x000000091d00788c */ /* 0x000fe2000bf06270 */
[----:B------:R-:W-:Y:S01]  /*3ab0*/  FMUL.FTZ R0, R47, c[0x0][0x320] ;  /* 0x0000c8002f007a20 */ /* 0x000fe20000410000 */
[----:B------:R-:W-:Y:S01]  /*3ac0*/  UP2UR UR33, UPR, URZ, 0x40 ;  /* 0x000000403f217883 */ /* 0x000fe20008000000 */
[----:B------:R-:W-:Y:S01]  /*3ad0*/  ISETP.GT.AND P0, PT, R20, 0x1, P0 ;  /* 0x000000011400780c */ /* 0x000fe20000704270 */
[----:B------:R-:W-:Y:S01]  /*3ae0*/  UP2UR UR30, UPR, URZ, 0x1 ;  /* 0x000000013f1e7883 */ /* 0x000fe20008000000 */
[----:B------:R-:W-:Y:S01]  /*3af0*/  FMUL.FTZ R50, R50, c[0x0][0x320] ;  /* 0x0000c80032327a20 */ /* 0x000fe20000410000 */
[----:B------:R3:W4:Y:S01]  /*3b00*/  MUFU.TANH R170, R38 ;  /* 0x0000002600aa7308 */ /* 0x0007220000002400 */
[----:B------:R-:W-:Y:S01]  /*3b10*/  ISETP.LT.OR P0, PT, R21, 0x2, P0 ;  /* 0x000000021500780c */ /* 0x000fe20000701670 */
[----:B------:R-:W-:-:S02]  /*3b20*/  FMUL.FTZ R51, R51, c[0x0][0x320] ;  /* 0x0000c80033337a20 */ /* 0x000fc40000410000 */
[----:B------:R-:W-:Y:S01]  /*3b30*/  FMUL.FTZ R43, R43, c[0x0][0x320] ;  /* 0x0000c8002b2b7a20 */ /* 0x000fe20000410000 */
[----:B------:R-:W-:Y:S01]  /*3b40*/  FSEL R16, R16, -INF , !P0 ;  /* 0xff80000010107808 */ /* 0x000fe20004000000 */
[----:B-1----:R-:W-:Y:S01]  /*3b50*/  IMAD.IADD R2, R6, 0x1, R23 ;  /* 0x0000000106027824 */ /* 0x002fe200078e0217 */
[----:B------:R-:W-:Y:S01]  /*3b60*/  PLOP3.LUT P0, PT, PT, PT, UP0, 0x40, 0x0 ;  /* 0x000000000000781c */ /* 0x000fe20003f0e808 */
[----:B------:R-:W-:Y:S01]  /*3b70*/  UISETP.GE.AND UP0, UPT, UR29, 0xa, UPT ;  /* 0x0000000a1d00788c */ /* 0x000fe2000bf06270 */
[----:B------:R3:W1:Y:S02]  /*3b80*/  MUFU.TANH R171, R39 ;  /* 0x0000002700ab7308 */ /* 0x0006640000002400 */
[----:B------:R-:W-:Y:S01]  /*3b90*/  ISETP.GT.AND P0, PT, R20, 0x8, P0 ;  /* 0x000000081400780c */ /* 0x000fe20000704270 */
[----:B------:R-:W-:Y:S01]  /*3ba0*/  UP2UR UR5, UPR, URZ, 0x1 ;  /* 0x000000013f057883 */ /* 0x000fe20008000000 */
[----:B------:R-:W-:Y:S02]  /*3bb0*/  IMNMX R2, R2, R18, PT ;  /* 0x0000001202027217 */ /* 0x000fe40003800200 */
[----:B------:R-:W-:-:S02]  /*3bc0*/  ISETP.LT.OR P0, PT, R21, 0x9, P0 ;  /* 0x000000091500780c */ /* 0x000fc40000701670 */
[----:B------:R-:W2:Y:S02]  /*3bd0*/  MUFU.TANH R0, R0 ;  /* 0x0000000000007308 */ /* 0x000ea40000002400 */
[----:B------:R-:W-:Y:S02]  /*3be0*/  FSEL R15, R15, -INF , !P0 ;  /* 0xff8000000f0f7808 */ /* 0x000fe40004000000 */
[----:B------:R-:W-:Y:S01]  /*3bf0*/  PLOP3.LUT P0, PT, PT, PT, UP0, 0x40, 0x0 ;  /* 0x000000000000781c */ /* 0x000fe20003f0e808 */
[----:B------:R-:W-:-:S03]  /*3c00*/  UISETP.GE.AND UP0, UPT, UR29, 0x11, UPT ;  /* 0x000000111d00788c */ /* 0x000fc6000bf06270 */
[----:B------:R-:W-:Y:S01]  /*3c10*/  ISETP.GT.AND P0, PT, R20, 0x9, P0 ;  /* 0x000000091400780c */ /* 0x000fe20000704270 */
[----:B------:R-:W-:Y:S01]  /*3c20*/  UP2UR UR4, UPR, URZ, 0x1 ;  /* 0x000000013f047883 */ /* 0x000fe20008000000 */
[----:B------:R3:W1:Y:S02]  /*3c30*/  MUFU.TANH R169, R54 ;  /* 0x0000003600a97308 */ /* 0x0006640000002400 */
[----:B------:R-:W-:-:S04]  /*3c40*/  ISETP.LT.OR P0, PT, R21, 0xa, P0 ;  /* 0x0000000a1500780c */ /* 0x000fc80000701670 */
[----:B------:R-:W-:Y:S02]  /*3c50*/  FSEL R14, R14, -INF , !P0 ;  /* 0xff8000000e0e7808 */ /* 0x000fe40004000000 */
[----:B------:R-:W-:Y:S01]  /*3c60*/  PLOP3.LUT P0, PT, PT, PT, UP0, 0x40, 0x0 ;  /* 0x000000000000781c */ /* 0x000fe20003f0e808 */
[----:B------:R-:W-:Y:S01]  /*3c70*/  UISETP.GE.AND UP0, UPT, UR29, 0x2a, UPT ;  /* 0x0000002a1d00788c */ /* 0x000fe2000bf06270 */
[----:B------:R3:W1:Y:S02]  /*3c80*/  MUFU.TANH R168, R55 ;  /* 0x0000003700a87308 */ /* 0x0006640000002400 */
[----:B------:R-:W-:-:S04]  /*3c90*/  ISETP.GT.AND P0, PT, R20, 0x10, P0 ;  /* 0x000000101400780c */ /* 0x000fc80000704270 */
[----:B------:R-:W-:Y:S02]  /*3ca0*/  ISETP.LT.OR P0, PT, R21, 0x11, P0 ;  /* 0x000000111500780c */ /* 0x000fe40000701670 */
[----:B------:R3:W1:Y:S02]  /*3cb0*/  MUFU.TANH R159, R50 ;  /* 0x00000032009f7308 */ /* 0x0006640000002400 */
[----:B--2---:R-:W-:Y:S02]  /*3cc0*/  FSEL R13, R13, -INF , !P0 ;  /* 0xff8000000d0d7808 */ /* 0x004fe40004000000 */
[----:B------:R-:W-:Y:S01]  /*3cd0*/  PLOP3.LUT P0, PT, PT, PT, UP6, 0x40, 0x0 ;  /* 0x000000000000781c */ /* 0x000fe20003f0e868 */
[----:B------:R-:W-:-:S03]  /*3ce0*/  UISETP.NE.AND UP6, UPT, UR13, URZ, UPT ;  /* 0x0000003f0d00728c */ /* 0x000fc6000bfc5270 */
[----:B------:R-:W-:Y:S01]  /*3cf0*/  ISETP.GT.AND P0, PT, R20, 0x11, P0 ;  /* 0x000000111400780c */ /* 0x000fe20000704270 */
[----:B------:R3:W2:Y:S03]  /*3d00*/  MUFU.TANH R158, R51 ;  /* 0x00000033009e7308 */ /* 0x0006a60000002400 */
[----:B------:R-:W-:-:S04]  /*3d10*/  ISETP.LT.OR P0, PT, R21, 0x12, P0 ;  /* 0x000000121500780c */ /* 0x000fc80000701670 */
[----:B------:R-:W-:Y:S01]  /*3d20*/  FSEL R11, R11, -INF , !P0 ;  /* 0xff8000000b0b7808 */ /* 0x000fe20004000000 */
[----:B------:R-:W1:Y:S01]  /*3d30*/  MUFU.TANH R22, R22 ;  /* 0x0000001600167308 */ /* 0x000e620000002400 */
[----:B------:R-:W-:-:S04]  /*3d40*/  PLOP3.LUT P0, PT, PT, PT, UP5, 0x40, 0x0 ;  /* 0x000000000000781c */ /* 0x000fc80003f0e858 */
[----:B------:R-:W-:-:S03]  /*3d50*/  ISETP.GT.AND P0, PT, R20, 0x18, P0 ;  /* 0x000000181400780c */ /* 0x000fc60000704270 */
[----:B------:R3:W1:Y:S01]  /*3d60*/  MUFU.TANH R6, R43 ;  /* 0x0000002b00067308 */ /* 0x0006620000002400 */
[----:B------:R-:W-:-:S04]  /*3d70*/  ISETP.LT.OR P0, PT, R21, 0x19, P0 ;  /* 0x000000191500780c */ /* 0x000fc80000701670 */
[----:B------:R-:W-:Y:S02]  /*3d80*/  FSEL R9, R9, -INF , !P0 ;  /* 0xff80000009097808 */ /* 0x000fe40004000000 */
[----:B------:R-:W-:-:S04]  /*3d90*/  PLOP3.LUT P0, PT, PT, PT, UP4, 0x40, 0x0 ;  /* 0x000000000000781c */ /* 0x000fc80003f0e848 */
[----:B------:R-:W-:-:S04]  /*3da0*/  ISETP.GT.AND P0, PT, R20, 0x19, P0 ;  /* 0x000000191400780c */ /* 0x000fc80000704270 */
        /* <DEDUP_REMOVED lines=15> */
[----:B------:R-:W-:Y:S01]  /*3ea0*/  ISETP.GT.AND P0, PT, R20, 0x29, P0 ;  /* 0x000000291400780c */ /* 0x000fe20000704270 */
[----:B------:R-:W-:-:S03]  /*3eb0*/  FMUL.FTZ R20, R46, c[0x0][0x320] ;  /* 0x0000c8002e147a20 */ /* 0x000fc60000410000 */
[----:B------:R-:W-:Y:S01]  /*3ec0*/  ISETP.LT.OR P0, PT, R21, 0x2a, P0 ;  /* 0x0000002a1500780c */ /* 0x000fe20000701670 */
[----:B------:R-:W-:Y:S02]  /*3ed0*/  IMAD.IADD R21, R19, 0x1, R23 ;  /* 0x0000000113157824 */ /* 0x000fe400078e0217 */
[----:B------:R-:W1:Y:S01]  /*3ee0*/  MUFU.TANH R20, R20 ;  /* 0x0000001400147308 */ /* 0x000e620000002400 */
[----:B------:R-:W-:Y:S02]  /*3ef0*/  FSEL R124, R124, -INF , !P0 ;  /* 0xff8000007c7c7808 */ /* 0x000fe40004000000 */
[----:B------:R-:W-:Y:S01]  /*3f00*/  PLOP3.LUT P0, PT, PT, PT, UP6, 0x40, 0x0 ;  /* 0x000000000000781c */ /* 0x000fe20003f0e868 */
[----:B------:R-:W-:-:S12]  /*3f10*/  UISETP.NE.AND UP6, UPT, UR33, URZ, UPT ;  /* 0x0000003f2100728c */ /* 0x000fd8000bfc5270 */
[----:B------:R-:W-:Y:S05]  /*3f20*/  @P0 BRA `(.L_x_178) ;  /* 0x0000015000000947 */ /* 0x000fea0003800000 */
[----:B-1234-:R-:W-:Y:S01]  /*3f30*/  IMAD.U32 R18, RZ, RZ, UR10 ;  /* 0x0000000aff127e24 */ /* 0x01efe2000f8e00ff */
        /* <DEDUP_REMOVED lines=11> */
.L_x_180:
[----:B------:R-:W-:-:S04]  /*3ff0*/  MOV R18, c[0x0][0x32c] ;  /* 0x0000cb0000127a02 */ /* 0x000fc80000000f00 */
[----:B------:R-:W-:-:S13]  /*4000*/  ISETP.NE.AND P0, PT, R18, 0x1, PT ;  /* 0x000000011200780c */ /* 0x000fda0003f05270 */
[----:B------:R-:W-:-:S05]  /*4010*/  @P0 IMAD.HI.U32 R18, R23, c[0x0][0x330], RZ ;  /* 0x0000cc0017120a27 */ /* 0x000fca00078e00ff */
[----:B------:R-:W-:Y:S02]  /*4020*/  @P0 SHF.R.U32.HI R23, RZ, c[0x0][0x334], R18 ;  /* 0x0000cd00ff170a19 */ /* 0x000fe40000011612 */
.L_x_181:
[----:B------:R-:W-:Y:S05]  /*4030*/  BSYNC B0 ;  /* 0x0000000000007941 */ /* 0x000fea0003800000 */
.L_x_179:
[----:B------:R-:W-:-:S05]  /*4040*/  IMAD R23, R23, c[0x0][0x32c], R7 ;  /* 0x0000cb0017177a24 */ /* 0x000fca00078e0207 */
[----:B------:R-:W-:Y:S02]  /*4050*/  IADD3 R7, R23, c[0x0][0x32c], RZ ;  /* 0x0000cb0017077a10 */ /* 0x000fe40007ffe0ff */
[----:B------:R-:W-:Y:S02]  /*4060*/  IMNMX R21, R21, R23, !PT ;  /* 0x0000001715157217 */ /* 0x000fe40007800200 */
[----:B------:R-:W-:Y:S02]  /*4070*/  IMNMX R2, R2, R7, PT ;  /* 0x0000000702027217 */ /* 0x000fe40003800200 */
.L_x_178:
[----:B-1234-:R-:W-:Y:S01]  /*4080*/  UP2UR UR29, UPR, URZ, 0x10 ;  /* 0x000000103f1d7883 */ /* 0x01efe20008000000 */
[----:B------:R-:W-:Y:S01]  /*4090*/  IMAD.SHL.U32 R252, R5, 0x2, RZ ;  /* 0x0000000205fc7824 */ /* 0x000fe200078e00ff */
[----:B------:R-:W-:Y:S02]  /*40a0*/  UISETP.NE.AND UP4, UPT, UR32, URZ, UPT ;  /* 0x0000003f2000728c */ /* 0x000fe4000bf85270 */
[----:B------:R-:W-:Y:S01]  /*40b0*/  UP2UR UR32, UPR, URZ, 0x8 ;  /* 0x000000083f207883 */ /* 0x000fe20008000000 */
[----:B------:R-:W-:Y:S01]  /*40c0*/  IMAD R250, R4, 0x2, R252 ;  /* 0x0000000204fa7824 */ /* 0x000fe200078e02fc */
[----:B------:R-:W-:Y:S01]  /*40d0*/  UISETP.NE.AND UP3, UPT, UR31, URZ, UPT ;  /* 0x0000003f1f00728c */ /* 0x000fe2000bf65270 */
[----:B------:R-:W-:Y:S01]  /*40e0*/  LDSM.16.MT88.4 R136, [R252+0x4080] ;  /* 0x00408000fc88783b */ /* 0x000fe20000004200 */
[----:B------:R-:W-:Y:S01]  /*40f0*/  PLOP3.LUT P0, PT, PT, PT, UP4, 0x40, 0x0 ;  /* 0x000000000000781c */ /* 0x000fe20003f0e848 */
[----:B------:R-:W-:Y:S01]  /*4100*/  UP2UR UR31, UPR, URZ, 0x4 ;  /* 0x000000043f1f7883 */ /* 0x000fe20008000000 */
[----:B------:R-:W-:Y:S01]  /*4110*/  IMAD R248, R3, 0x2, R250 ;  /* 0x0000000203f87824 */ /* 0x000fe200078e02fa */
[----:B------:R-:W-:Y:S01]  /*4120*/  UISETP.NE.AND UP2, UPT, UR30, URZ, UPT ;  /* 0x0000003f1e00728c */ /* 0x000fe2000bf45270 */
[----:B------:R-:W-:Y:S01]  /*4130*/  ISETP.GT.AND P0, PT, R21, RZ, P0 ;  /* 0x000000ff1500720c */ /* 0x000fe20000704270 */
[----:B------:R-:W-:Y:S01]  /*4140*/  UP2UR UR30, UPR, URZ, 0x2 ;  /* 0x000000023f1e7883 */ /* 0x000fe20008000000 */
[----:B------:R-:W-:Y:S01]  /*4150*/  LDSM.16.MT88.4 R48, [R250+0x5880] ;  /* 0x00588000fa30783b */ /* 0x000fe20000004200 */
[----:B------:R-:W-:Y:S01]  /*4160*/  UISETP.NE.AND UP1, UPT, UR5, URZ, UPT ;  /* 0x0000003f0500728c */ /* 0x000fe2000bf25270 */
[----:B------:R-:W-:Y:S01]  /*4170*/  ISETP.LT.OR P0, PT, R2, 0x1, P0 ;  /* 0x000000010200780c */ /* 0x000fe20000701670 */
[----:B------:R-:W-:Y:S01]  /*4180*/  UP2UR UR5, UPR, URZ, 0x1 ;  /* 0x000000013f057883 */ /* 0x000fe20008000000 */
[----:B------:R-:W-:Y:S01]  /*4190*/  LDSM.16.MT88.4 R72, [R252+0x7080] ;  /* 0x00708000fc48783b */ /* 0x000fe20000004200 */
[----:B------:R-:W-:Y:S01]  /*41a0*/  UISETP.NE.AND UP0, UPT, UR4, URZ, UPT ;  /* 0x0000003f0400728c */ /* 0x000fe2000bf05270 */
[----:B------:R-:W-:Y:S01]  /*41b0*/  FSEL R19, R10, -INF , !P0 ;  /* 0xff8000000a137808 */ /* 0x000fe20004000000 */
[----:B------:R-:W-:Y:S01]  /*41c0*/  UISETP.NE.AND UP4, UPT, UR29, URZ, UPT ;  /* 0x0000003f1d00728c */ /* 0x000fe2000bf85270 */
[----:B------:R-:W-:Y:S01]  /*41d0*/  PLOP3.LUT P0, PT, PT, PT, UP3, 0x40, 0x0 ;  /* 0x000000000000781c */ /* 0x000fe20003f0e838 */
[----:B------:R-:W-:Y:S01]  /*41e0*/  UISETP.NE.AND UP3, UPT, UR32, URZ, UPT ;  /* 0x0000003f2000728c */ /* 0x000fe2000bf65270 */
[----:B------:R-:W-:Y:S01]  /*41f0*/  LDSM.16.MT88.4 R40, [R252+0x5880] ;  /* 0x00588000fc28783b */ /* 0x000fe20000004200 */
[----:B------:R-:W-:Y:S01]  /*4200*/  IMAD R249, R3, 0x2, R252 ;  /* 0x0000000203f97824 */ /* 0x000fe200078e02fc */
[----:B------:R-:W-:Y:S01]  /*4210*/  ISETP.GT.AND P0, PT, R21, 0x1, P0 ;  /* 0x000000011500780c */ /* 0x000fe20000704270 */
[----:B------:R-:W-:Y:S01]  /*4220*/  UIADD3 UR23, UR23, -0x2, URZ ;  /* 0xfffffffe17177890 */ /* 0x000fe2000fffe03f */
[----:B------:R-:W-:Y:S02]  /*4230*/  LDSM.16.MT88.4 R96, [R248+0x7080] ;  /* 0x00708000f860783b */ /* 0x000fe40000004200 */
[----:B------:R-:W-:-:S02]  /*4240*/  ISETP.LT.OR P0, PT, R2, 0x2, P0 ;  /* 0x000000020200780c */ /* 0x000fc40000701670 */
[----:B------:R-:W-:Y:S02]  /*4250*/  LDSM.16.MT88.4 R64, [R248+0x5880] ;  /* 0x00588000f840783b */ /* 0x000fe40000004200 */
[----:B------:R-:W-:Y:S02]  /*4260*/  FSEL R18, R12, -INF , !P0 ;  /* 0xff8000000c127808 */ /* 0x000fe40004000000 */
[----:B------:R-:W-:Y:S01]  /*4270*/  PLOP3.LUT P0, PT, PT, PT, UP2, 0x40, 0x0 ;  /* 0x000000000000781c */ /* 0x000fe20003f0e828 */
[----:B------:R-:W-:Y:S01]  /*4280*/  UISETP.NE.AND UP2, UPT, UR31, URZ, UPT ;  /* 0x0000003f1f00728c */ /* 0x000fe2000bf45270 */
[----:B------:R-:W-:Y:S02]  /*4290*/  LDSM.16.MT88.4 R104, [R252+0x8880] ;  /* 0x00888000fc68783b */ /* 0x000fe40000004200 */
[----:B------:R-:W-:Y:S02]  /*42a0*/  ISETP.GT.AND P0, PT, R21, 0x8, P0 ;  /* 0x000000081500780c */ /* 0x000fe40000704270 */
        /* <DEDUP_REMOVED lines=14> */
[----:B------:R-:W-:Y:S01]  /*4390*/  FMNMX.FTZ R0, R17, R16, !PT ;  /* 0x0000001011007209 */ /* 0x000fe20007810000 */
[----:B------:R-:W-:Y:S01]  /*43a0*/  LDSM.16.MT88.4 R152, [R249+0x4080] ;  /* 0x00408000f998783b */ /* 0x000fe20000004200 */
[----:B------:R-:W-:Y:S01]  /*43b0*/  ISETP.GT.AND P0, PT, R21, 0x10, P0 ;  /* 0x000000101500780c */ /* 0x000fe20000704270 */
[----:B------:R-:W-:Y:S01]  /*43c0*/  ULDC.64 UR4, c[0x0][0x2c8] ;  /* 0x0000b20000047ab9 */ /* 0x000fe20000000a00 */
[----:B------:R-:W-:Y:S01]  /*43d0*/  FMNMX.FTZ R0, R15, R0, !PT ;  /* 0x000000000f007209 */ /* 0x000fe20007810000 */
[----:B------:R-:W-:Y:S01]  /*43e0*/  LDSM.16.MT88.4 R56, [R249+0x5880] ;  /* 0x00588000f938783b */ /* 0x000fe20000004200 */
[----:B------:R-:W-:Y:S01]  /*43f0*/  ISETP.LT.OR P0, PT, R2, 0x11, P0 ;  /* 0x000000110200780c */ /* 0x000fe20000701670 */
[----:B------:R-:W-:Y:S01]  /*4400*/  UIMAD.WIDE.U32 UR30, UR27, UR4, URZ ;  /* 0x000000041b1e72a5 */ /* 0x000fe2000f8e003f */
[----:B------:R-:W-:Y:S01]  /*4410*/  FMNMX.FTZ R0, R14, R0, !PT ;  /* 0x000000000e007209 */ /* 0x000fe20007810000 */
[----:B------:R-:W-:Y:S01]  /*4420*/  LDSM.16.MT88.4 R80, [R250+0x7080] ;  /* 0x00708000fa50783b */ /* 0x000fe20000004200 */
[----:B------:R-:W-:-:S02]  /*4430*/  FSEL R7, R22, -INF , !P0 ;  /* 0xff80000016077808 */ /* 0x000fc40004000000 */
[----:B------:R-:W-:Y:S01]  /*4440*/  PLOP3.LUT P0, PT, PT, PT, UP6, 0x40, 0x0 ;  /* 0x000000000000781c */ /* 0x000fe20003f0e868 */
[----:B------:R-:W-:Y:S01]  /*4450*/  LDSM.16.MT88.4 R24, [R249+0x4880] ;  /* 0x00488000f918783b */ /* 0x000fe20000004200 */
[----:B------:R-:W-:Y:S01]  /*4460*/  FMNMX.FTZ R0, R13, R0, !PT ;  /* 0x000000000d007209 */ /* 0x000fe20007810000 */
[----:B------:R-:W-:Y:S01]  /*4470*/  UISETP.NE.AND UP6, UPT, UR13, URZ, UPT ;  /* 0x0000003f0d00728c */ /* 0x000fe2000bfc5270 */
[----:B------:R-:W-:Y:S02]  /*4480*/  ISETP.GT.AND P0, PT, R21, 0x11, P0 ;  /* 0x000000111500780c */ /* 0x000fe40000704270 */
[----:B------:R-:W-:Y:S02]  /*4490*/  FMNMX.FTZ R0, R11, R0, !PT ;  /* 0x000000000b007209 */ /* 0x000fe40007810000 */
[----:B------:R-:W-:Y:S02]  /*44a0*/  ISETP.LT.OR P0, PT, R2, 0x12, P0 ;  /* 0x000000120200780c */ /* 0x000fe40000701670 */
[----:B------:R-:W-:-:S02]  /*44b0*/  FMNMX.FTZ R0, R9, R0, !PT ;  /* 0x0000000009007209 */ /* 0x000fc40007810000 */
[----:B------:R-:W-:Y:S02]  /*44c0*/  FSEL R6, R6, -INF , !P0 ;  /* 0xff80000006067808 */ /* 0x000fe40004000000 */
[----:B------:R-:W-:Y:S01]  /*44d0*/  PLOP3.LUT P0, PT, PT, PT, UP5, 0x40, 0x0 ;  /* 0x000000000000781c */ /* 0x000fe20003f0e858 */
[----:B------:R-:W-:Y:S01]  /*44e0*/  UISETP.NE.AND UP5, UPT, UR14, URZ, UPT ;  /* 0x0000003f0e00728c */ /* 0x000fe2000bfa5270 */
[----:B------:R-:W-:Y:S02]  /*44f0*/  FMNMX.FTZ R0, R8, R0, !PT ;  /* 0x0000000008007209 */ /* 0x000fe40007810000 */
[----:B------:R-:W-:Y:S02]  /*4500*/  ISETP.GT.AND P0, PT, R21, 0x18, P0 ;  /* 0x000000181500780c */ /* 0x000fe40000704270 */
[----:B------:R-:W-:Y:S02]  /*4510*/  FMNMX.FTZ R0, R127, R0, !PT ;  /* 0x000000007f007209 */ /* 0x000fe40007810000 */
[----:B------:R-:W-:-:S02]  /*4520*/  ISETP.LT.OR P0, PT, R2, 0x19, P0 ;  /* 0x000000190200780c */ /* 0x000fc40000701670 */
[----:B------:R-:W-:Y:S02]  /*4530*/  FMNMX.FTZ R0, R126, R0, !PT ;  /* 0x000000007e007209 */ /* 0x000fe40007810000 */
[----:B------:R-:W-:Y:S01]  /*4540*/  FSEL R170, R170, -INF , !P0 ;  /* 0xff800000aaaa7808 */ /* 0x000fe20004000000 */
[----:B------:R-:W-:Y:S01]  /*4550*/  @UP5 UMOV UR29, UR31 ;  /* 0x0000001f001d5c82 */ /* 0x000fe20008000000 */
[----:B------:R-:W-:Y:S01]  /*4560*/  PLOP3.LUT P0, PT, PT, PT, UP4, 0x40, 0x0 ;  /* 0x000000000000781c */ /* 0x000fe20003f0e848 */
[----:B------:R-:W-:Y:S01]  /*4570*/  @UP5 USHF.R.U32.HI UR27, URZ, UR5, UR29 ;  /* 0x000000053f1b5299 */ /* 0x000fe2000801161d */
[----:B------:R-:W-:Y:S02]  /*4580*/  FMNMX.FTZ R0, R125, R0, !PT ;  /* 0x000000007d007209 */ /* 0x000fe40007810000 */
[----:B------:R-:W-:Y:S01]  /*4590*/  ISETP.GT.AND P0, PT, R21, 0x19, P0 ;  /* 0x000000191500780c */ /* 0x000fe20000704270 */
[----:B------:R-:W-:Y:S01]  /*45a0*/  UIADD3 UR4, UR26, UR27, URZ ;  /* 0x0000001b1a047290 */ /* 0x000fe2000fffe03f */
[----:B------:R-:W-:-:S02]  /*45b0*/  FMNMX.FTZ R0, R124, R0, !PT ;  /* 0x000000007c007209 */ /* 0x000fc40007810000 */
[----:B------:R-:W-:Y:S01]  /*45c0*/  ISETP.LT.OR P0, PT, R2, 0x1a, P0 ;  /* 0x0000001a0200780c */ /* 0x000fe20000701670 */
[----:B------:R-:W-:Y:S02]  /*45d0*/  ULDC UR27, c[0x0][0x328] ;  /* 0x0000ca00001b7ab9 */ /* 0x000fe40000000800 */
[----:B------:R-:W-:Y:S01]  /*45e0*/  UIADD3 UR27, UR4, UR27, URZ ;  /* 0x0000001b041b7290 */ /* 0x000fe2000fffe03f */
        /* <DEDUP_REMOVED lines=15> */
[----:B------:R-:W-:Y:S02]  /*46e0*/  ISETP.LT.OR P0, PT, R2, 0x2a, P0 ;  /* 0x0000002a0200780c */ /* 0x000fe40000701670 */
[----:B------:R-:W1:Y:S02]  /*46f0*/  SHFL.BFLY PT, R2, R0, 0x2, 0x1f ;  /* 0x0c401f0000027f89 */ /* 0x000e6400000e0000 */
[----:B------:R-:W-:Y:S02]  /*4700*/  FSEL R158, R158, -INF , !P0 ;  /* 0xff8000009e9e7808 */ /* 0x000fe40004000000 */
[----:B-1----:R-:W-:-:S05]  /*4710*/  FMNMX.FTZ R2, R0, R2, !PT ;  /* 0x0000000200027209 */ /* 0x002fca0007810000 */
[----:B------:R-:W1:Y:S02]  /*4720*/  SHFL.BFLY PT, R0, R2, 0x1, 0x1f ;  /* 0x0c201f0002007f89 */ /* 0x000e6400000e0000 */
[----:B-1----:R-:W-:Y:S02]  /*4730*/  FMNMX.FTZ R0, R2, R0, !PT ;  /* 0x0000000002007209 */ /* 0x002fe40007810000 */
[----:B------:R-:W-:Y:S02]  /*4740*/  FMNMX.FTZ R2, R19, R18, !PT ;  /* 0x0000001213027209 */ /* 0x000fe40007810000 */
[C---:B------:R-:W-:Y:S01]  /*4750*/  FSETP.NEU.FTZ.AND P0, PT, R0.reuse, -INF , PT ;  /* 0xff8000000000780b */ /* 0x040fe20003f1d000 */
[----:B------:R-:W-:Y:S01]  /*4760*/  FMUL.FTZ R173, R0, c[0x0][0x2d0] ;  /* 0x0000b40000ad7a20 */ /* 0x000fe20000410000 */
[----:B------:R-:W-:-:S04]  /*4770*/  FMNMX.FTZ R2, R12, R2, !PT ;  /* 0x000000020c027209 */ /* 0x000fc80007810000 */
[----:B------:R-:W-:Y:S02]  /*4780*/  FMNMX.FTZ R2, R10, R2, !PT ;  /* 0x000000020a027209 */ /* 0x000fe40007810000 */
[----:B------:R-:W-:Y:S02]  /*4790*/  FSEL R173, R173, RZ, P0 ;  /* 0x000000ffadad7208 */ /* 0x000fe40000000000 */
[----:B------:R-:W-:-:S03]  /*47a0*/  FMNMX.FTZ R2, R7, R2, !PT ;  /* 0x0000000207027209 */ /* 0x000fc60007810000 */
[--C-:B------:R-:W-:Y:S01]  /*47b0*/  FFMA.FTZ R110, R17, c[0x0][0x2d0], -R173.reuse ;  /* 0x0000b400116e7a23 */ /* 0x100fe200000108ad */
[----:B------:R-:W-:Y:S01]  /*47c0*/  FMNMX.FTZ R2, R6, R2, !PT ;  /* 0x0000000206027209 */ /* 0x000fe20007810000 */
[--C-:B------:R-:W-:Y:S02]  /*47d0*/  FFMA.FTZ R109, R16, c[0x0][0x2d0], -R173.reuse ;  /* 0x0000b400106d7a23 */ /* 0x100fe400000108ad */
[--C-:B------:R-:W-:Y:S01]  /*47e0*/  FFMA.FTZ R108, R15, c[0x0][0x2d0], -R173.reuse ;  /* 0x0000b4000f6c7a23 */ /* 0x100fe200000108ad */
[----:B------:R-:W-:Y:S01]  /*47f0*/  FMNMX.FTZ R2, R170, R2, !PT ;  /* 0x00000002aa027209 */ /* 0x000fe20007810000 */
[--C-:B------:R-:W-:Y:S01]  /*4800*/  FFMA.FTZ R120, R14, c[0x0][0x2d0], -R173.reuse ;  /* 0x0000b4000e787a23 */ /* 0x100fe200000108ad */
[----:B------:R-:W-:Y:S01]  /*4810*/  MUFU.EX2 R110, R110 ;  /* 0x0000006e006e7308 */ /* 0x000fe20000000800 */
[--C-:B------:R-:W-:Y:S01]  /*4820*/  FFMA.FTZ R116, R11, c[0x0][0x2d0], -R173.reuse ;  /* 0x0000b4000b747a23 */ /* 0x100fe200000108ad */
[----:B------:R-:W-:Y:S01]  /*4830*/  FMNMX.FTZ R2, R171, R2, !PT ;  /* 0x00000002ab027209 */ /* 0x000fe20007810000 */
[----:B------:R-:W-:-:S02]  /*4840*/  FFMA.FTZ R172, R9, c[0x0][0x2d0], -R173 ;  /* 0x0000b40009ac7a23 */ /* 0x000fc400000108ad */
[--C-:B------:R-:W-:Y:S01]  /*4850*/  FFMA.FTZ R157, R8, c[0x0][0x2d0], -R173.reuse ;  /* 0x0000b400089d7a23 */ /* 0x100fe200000108ad */
[----:B------:R-:W-:Y:S01]  /*4860*/  FMNMX.FTZ R2, R169, R2, !PT ;  /* 0x00000002a9027209 */ /* 0x000fe20007810000 */
[----:B------:R-:W-:Y:S01]  /*4870*/  FFMA.FTZ R119, R13, c[0x0][0x2d0], -R173 ;  /* 0x0000b4000d777a23 */ /* 0x000fe200000108ad */
[----:B------:R-:W1:Y:S02]  /*4880*/  MUFU.EX2 R109, R109 ;  /* 0x0000006d006d7308 */ /* 0x000e640000000800 */
[----:B------:R-:W-:-:S04]  /*4890*/  FMNMX.FTZ R2, R168, R2, !PT ;  /* 0x00000002a8027209 */ /* 0x000fc80007810000 */
[----:B------:R-:W-:Y:S02]  /*48a0*/  FMNMX.FTZ R2, R159, R2, !PT ;  /* 0x000000029f027209 */ /* 0x000fe40007810000 */
[----:B------:R-:W2:Y:S02]  /*48b0*/  MUFU.EX2 R108, R108 ;  /* 0x0000006c006c7308 */ /* 0x000ea40000000800 */
[----:B------:R-:W-:-:S05]  /*48c0*/  FMNMX.FTZ R2, R158, R2, !PT ;  /* 0x000000029e027209 */ /* 0x000fca0007810000 */
[----:B------:R-:W3:Y:S01]  /*48d0*/  SHFL.BFLY PT, R20, R2, 0x2, 0x1f ;  /* 0x0c401f0002147f89 */ /* 0x000ee200000e0000 */
[----:B------:R-:W4:Y:S01]  /*48e0*/  MUFU.EX2 R120, R120 ;  /* 0x0000007800787308 */ /* 0x000f220000000800 */
[----:B-1----:R-:W-:Y:S01]  /*48f0*/  F2FP.PACK_AB R128, R109, R110 ;  /* 0x0000006e6d80723e */ /* 0x002fe200000000ff */
[----:B------:R-:W-:-:S06]  /*4900*/  FADD.FTZ R3, R110, R109 ;  /* 0x0000006d6e037221 */ /* 0x000fcc0000010000 */
[----:B------:R-:W-:Y:S01]  /*4910*/  MUFU.EX2 R119, R119 ;  /* 0x0000007700777308 */ /* 0x000fe20000000800 */
[----:B--2---:R-:W-:Y:S01]  /*4920*/  FADD.FTZ R3, R108, R3 ;  /* 0x000000036c037221 */ /* 0x004fe20000010000 */
[----:B----4-:R-:W-:-:S06]  /*4930*/  F2FP.PACK_AB R130, R120, R108 ;  /* 0x0000006c7882723e */ /* 0x010fcc00000000ff */
[----:B------:R-:W1:Y:S01]  /*4940*/  MUFU.EX2 R116, R116 ;  /* 0x0000007400747308 */ /* 0x000e620000000800 */
[----:B------:R-:W-:Y:S01]  /*4950*/  FADD.FTZ R3, R120, R3 ;  /* 0x0000000378037221 */ /* 0x000fe20000010000 */
[----:B---3--:R-:W-:-:S06]  /*4960*/  FMNMX.FTZ R20, R2, R20, !PT ;  /* 0x0000001402147209 */ /* 0x008fcc0007810000 */
[----:B------:R-:W-:Y:S01]  /*4970*/  MUFU.EX2 R172, R172 ;  /* 0x000000ac00ac7308 */ /* 0x000fe20000000800 */
[----:B------:R-:W2:Y:S07]  /*4980*/  SHFL.BFLY PT, R2, R20, 0x1, 0x1f ;  /* 0x0c201f0014027f89 */ /* 0x000eae00000e0000 */
[----:B------:R-:W3:Y:S01]  /*4990*/  MUFU.EX2 R157, R157 ;  /* 0x0000009d009d7308 */ /* 0x000ee20000000800 */
[----:B-1----:R-:W-:Y:S02]  /*49a0*/  F2FP.PACK_AB R4, R116, R119 ;  /* 0x000000777404723e */ /* 0x002fe400000000ff */
[----:B--2---:R-:W-:-:S02]  /*49b0*/  FMNMX.FTZ R2, R20, R2, !PT ;  /* 0x0000000214027209 */ /* 0x004fc40007810000 */
[----:B------:R-:W-:Y:S02]  /*49c0*/  LDSM.16.MT88.4 R20, [R249+0x6080] ;  /* 0x00608000f914783b */ /* 0x000fe40000004200 */
[C---:B------:R-:W-:Y:S01]  /*49d0*/  FSETP.NEU.FTZ.AND P0, PT, R2.reuse, -INF , PT ;  /* 0xff8000000200780b */ /* 0x040fe20003f1d000 */
[----:B------:R-:W-:-:S05]  /*49e0*/  FMUL.FTZ R156, R2, c[0x0][0x2d0] ;  /* 0x0000b400029c7a20 */ /* 0x000fca0000410000 */
[----:B------:R-:W-:Y:S02]  /*49f0*/  FSEL R156, R156, RZ, P0 ;  /* 0x000000ff9c9c7208 */ /* 0x000fe40000000000 */
[----:B------:R-:W-:-:S03]  /*4a00*/  PLOP3.LUT P0, PT, PT, PT, UP6, 0x40, 0x0 ;  /* 0x000000000000781c */ /* 0x000fc60003f0e868 */
[--C-:B------:R-:W-:Y:S02]  /*4a10*/  FFMA.FTZ R118, R19, c[0x0][0x2d0], -R156.reuse ;  /* 0x0000b40013767a23 */ /* 0x100fe4000001089c */
[--C-:B------:R-:W-:Y:S02]  /*4a20*/  FFMA.FTZ R122, R18, c[0x0][0x2d0], -R156.reuse ;  /* 0x0000b400127a7a23 */ /* 0x100fe4000001089c */
[--C-:B------:R-:W-:Y:S01]  /*4a30*/  FFMA.FTZ R121, R12, c[0x0][0x2d0], -R156.reuse ;  /* 0x0000b4000c797a23 */ /* 0x100fe2000001089c */
[----:B------:R-:W-:Y:S01]  /*4a40*/  LDSM.16.MT88.4 R16, [R248+0x4880] ;  /* 0x00488000f810783b */ /* 0x000fe20000004200 */
[--C-:B------:R-:W-:Y:S01]  /*4a50*/  FFMA.FTZ R117, R10, c[0x0][0x2d0], -R156.reuse ;  /* 0x0000b4000a757a23 */ /* 0x100fe2000001089c */
[----:B------:R-:W-:Y:S01]  /*4a60*/  MUFU.EX2 R118, R118 ;  /* 0x0000007600767308 */ /* 0x000fe20000000800 */
[--C-:B------:R-:W-:Y:S01]  /*4a70*/  FFMA.FTZ R175, R7, c[0x0][0x2d0], -R156.reuse ;  /* 0x0000b40007af7a23 */ /* 0x100fe2000001089c */
[----:B------:R-:W1:Y:S01]  /*4a80*/  LDSM.16.MT88.4 R8, [R252+0x4880] ;  /* 0x00488000fc08783b */ /* 0x000e620000004200 */
[--C-:B------:R-:W-:Y:S01]  /*4a90*/  FFMA.FTZ R174, R6, c[0x0][0x2d0], -R156.reuse ;  /* 0x0000b40006ae7a23 */ /* 0x100fe2000001089c */
[----:B---3--:R-:W-:Y:S01]  /*4aa0*/  F2FP.PACK_AB R6, R157, R172 ;  /* 0x000000ac9d06723e */ /* 0x008fe200000000ff */
[--C-:B------:R-:W-:Y:S01]  /*4ab0*/  FFMA.FTZ R170, R170, c[0x0][0x2d0], -R156.reuse ;  /* 0x0000b400aaaa7a23 */ /* 0x100fe2000001089c */
[----:B------:R-:W2:Y:S01]  /*4ac0*/  LDSM.16.MT88.4 R12, [R252+0x6080] ;  /* 0x00608000fc0c783b */ /* 0x000ea20000004200 */
[----:B------:R-:W-:Y:S01]  /*4ad0*/  FFMA.FTZ R171, R171, c[0x0][0x2d0], -R156 ;  /* 0x0000b400abab7a23 */ /* 0x000fe2000001089c */
[----:B------:R-:W3:Y:S08]  /*4ae0*/  MUFU.EX2 R122, R122 ;  /* 0x0000007a007a7308 */ /* 0x000ef00000000800 */
[----:B------:R-:W-:Y:S08]  /*4af0*/  MUFU.EX2 R121, R121 ;  /* 0x0000007900797308 */ /* 0x000ff00000000800 */
[----:B------:R-:W4:Y:S01]  /*4b00*/  MUFU.EX2 R117, R117 ;  /* 0x0000007500757308 */ /* 0x000f220000000800 */
[----:B---3--:R-:W-:Y:S01]  /*4b10*/  F2FP.PACK_AB R129, R122, R118 ;  /* 0x000000767a81723e */ /* 0x008fe200000000ff */
[----:B------:R-:W-:-:S06]  /*4b20*/  FADD.FTZ R118, R118, R122 ;  /* 0x0000007a76767221 */ /* 0x000fcc0000010000 */
[----:B------:R-:W-:Y:S01]  /*4b30*/  MUFU.EX2 R175, R175 ;  /* 0x000000af00af7308 */ /* 0x000fe20000000800 */
[----:B----4-:R-:W-:-:S07]  /*4b40*/  F2FP.PACK_AB R131, R117, R121 ;  /* 0x000000797583723e */ /* 0x010fce00000000ff */
[----:B------:R-:W3:Y:S01]  /*4b50*/  MUFU.EX2 R174, R174 ;  /* 0x000000ae00ae7308 */ /* 0x000ee20000000800 */
[C---:B------:R-:W-:Y:S07]  /*4b60*/  HMMA.16816.F32 R132, R128.reuse, R136, RZ ;  /* 0x000000888084723c */ /* 0x040fee00000018ff */
[----:B------:R-:W-:Y:S01]  /*4b70*/  MUFU.EX2 R170, R170 ;  /* 0x000000aa00aa7308 */ /* 0x000fe20000000800 */
[C---:B------:R-:W-:Y:S07]  /*4b80*/  HMMA.16816.F32 R136, R128.reuse, R138, RZ ;  /* 0x0000008a8088723c */ /* 0x040fee00000018ff */
[----:B------:R-:W4:Y:S01]  /*4b90*/  MUFU.EX2 R171, R171 ;  /* 0x000000ab00ab7308 */ /* 0x000f220000000800 */
[----:B---3--:R-:W-:Y:S01]  /*4ba0*/  F2FP.PACK_AB R5, R174, R175 ;  /* 0x000000afae05723e */ /* 0x008fe200000000ff */
[C---:B------:R-:W-:Y:S08]  /*4bb0*/  HMMA.16816.F32 R44, R128.reuse, R48, RZ ;  /* 0x00000030802c723c */ /* 0x040ff000000018ff */
[----:B------:R-:W-:Y:S01]  /*4bc0*/  HMMA.16816.F32 R48, R128, R50, RZ ;  /* 0x000000328030723c */ /* 0x000fe200000018ff */
[----:B----4-:R-:W-:-:S07]  /*4bd0*/  F2FP.PACK_AB R7, R171, R170 ;  /* 0x000000aaab07723e */ /* 0x010fce00000000ff */
[----:B------:R-:W-:Y:S08]  /*4be0*/  HMMA.16816.F32 R68, R128, R72, RZ ;  /* 0x000000488044723c */ /* 0x000ff000000018ff */
[C---:B-1----:R-:W-:Y:S08]  /*4bf0*/  HMMA.16816.F32 R132, R4.reuse, R8, R132 ;  /* 0x000000080484723c */ /* 0x042ff00000001884 */
[----:B------:R-:W-:Y:S01]  /*4c00*/  HMMA.16816.F32 R136, R4, R10, R136 ;  /* 0x0000000a0488723c */ /* 0x000fe20000001888 */
[----:B------:R-:W1:Y:S07]  /*4c10*/  LDSM.16.MT88.4 R8, [R250+0x6080] ;  /* 0x00608000fa08783b */ /* 0x000e6e0000004200 */
[C---:B------:R-:W-:Y:S08]  /*4c20*/  HMMA.16816.F32 R72, R128.reuse, R74, RZ ;  /* 0x0000004a8048723c */ /* 0x040ff000000018ff */
[C---:B------:R-:W-:Y:S08]  /*4c30*/  HMMA.16816.F32 R36, R128.reuse, R40, RZ ;  /* 0x000000288024723c */ /* 0x040ff000000018ff */
[C---:B------:R-:W-:Y:S08]  /*4c40*/  HMMA.16816.F32 R40, R128.reuse, R42, RZ ;  /* 0x0000002a8028723c */ /* 0x040ff000000018ff */
[----:B------:R-:W-:Y:S08]  /*4c50*/  HMMA.16816.F32 R92, R128, R96, RZ ;  /* 0x00000060805c723c */ /* 0x000ff000000018ff */
[C---:B--2---:R-:W-:Y:S08]  /*4c60*/  HMMA.16816.F32 R36, R4.reuse, R12, R36 ;  /* 0x0000000c0424723c */ /* 0x044ff00000001824 */
[C---:B-1----:R-:W-:Y:S08]  /*4c70*/  HMMA.16816.F32 R44, R4.reuse, R8, R44 ;  /* 0x00000008042c723c */ /* 0x042ff0000000182c */
[C---:B------:R-:W-:Y:S01]  /*4c80*/  HMMA.16816.F32 R48, R4.reuse, R10, R48 ;  /* 0x0000000a0430723c */ /* 0x040fe20000001830 */
[----:B------:R-:W1:Y:S07]  /*4c90*/  LDSM.16.MT88.4 R8, [R252+0x7880] ;  /* 0x00788000fc08783b */ /* 0x000e6e0000004200 */
[----:B------:R-:W-:Y:S01]  /*4ca0*/  HMMA.16816.F32 R40, R4, R14, R40 ;  /* 0x0000000e0428723c */ /* 0x000fe20000001828 */
[----:B------:R-:W2:Y:S07]  /*4cb0*/  LDSM.16.MT88.4 R12, [R248+0x6080] ;  /* 0x00608000f80c783b */ /* 0x000eae0000004200 */
[C---:B------:R-:W-:Y:S08]  /*4cc0*/  HMMA.16816.F32 R96, R128.reuse, R98, RZ ;  /* 0x000000628060723c */ /* 0x040ff000000018ff */
[C---:B------:R-:W-:Y:S08]  /*4cd0*/  HMMA.16816.F32 R60, R128.reuse, R64, RZ ;  /* 0x00000040803c723c */ /* 0x040ff000000018ff */
[C---:B------:R-:W-:Y:S08]  /*4ce0*/  HMMA.16816.F32 R64, R128.reuse, R66, RZ ;  /* 0x000000428040723c */ /* 0x040ff000000018ff */
[----:B------:R-:W-:Y:S08]  /*4cf0*/  HMMA.16816.F32 R100, R128, R104, RZ ;  /* 0x000000688064723c */ /* 0x000ff000000018ff */
[C---:B-1----:R-:W-:Y:S08]  /*4d00*/  HMMA.16816.F32 R68, R4.reuse, R8, R68 ;  /* 0x000000080444723c */ /* 0x042ff00000001844 */
[C---:B------:R-:W-:Y:S01]  /*4d10*/  HMMA.16816.F32 R72, R4.reuse, R10, R72 ;  /* 0x0000000a0448723c */ /* 0x040fe20000001848 */
[----:B------:R-:W1:Y:S07]  /*4d20*/  LDSM.16.MT88.4 R8, [R248+0x7880] ;  /* 0x00788000f808783b */ /* 0x000e6e0000004200 */
[C---:B--2---:R-:W-:Y:S08]  /*4d30*/  HMMA.16816.F32 R60, R4.reuse, R12, R60 ;  /* 0x0000000c043c723c */ /* 0x044ff0000000183c */
[----:B------:R-:W-:Y:S01]  /*4d40*/  HMMA.16816.F32 R64, R4, R14, R64 ;  /* 0x0000000e0440723c */ /* 0x000fe20000001840 */
[----:B------:R-:W2:Y:S07]  /*4d50*/  LDSM.16.MT88.4 R12, [R249+0x7880] ;  /* 0x00788000f90c783b */ /* 0x000eae0000004200 */
[C---:B------:R-:W-:Y:S08]  /*4d60*/  HMMA.16816.F32 R104, R128.reuse, R106, RZ ;  /* 0x0000006a8068723c */ /* 0x040ff000000018ff */
[C---:B------:R-:W-:Y:S08]  /*4d70*/  HMMA.16816.F32 R84, R128.reuse, R88, RZ ;  /* 0x000000588054723c */ /* 0x040ff000000018ff */
[----:B------:R-:W-:Y:S08]  /*4d80*/  HMMA.16816.F32 R88, R128, R90, RZ ;  /* 0x0000005a8058723c */ /* 0x000ff000000018ff */
[C---:B-1----:R-:W-:Y:S08]  /*4d90*/  HMMA.16816.F32 R92, R4.reuse, R8, R92 ;  /* 0x00000008045c723c */ /* 0x042ff0000000185c */
[C---:B------:R-:W-:Y:S01]  /*4da0*/  HMMA.16816.F32 R96, R4.reuse, R10, R96 ;  /* 0x0000000a0460723c */ /* 0x040fe20000001860 */
[----:B------:R-:W1:Y:S07]  /*4db0*/  LDSM.16.MT88.4 R8, [R252+0x9080] ;  /* 0x00908000fc08783b */ /* 0x000e6e0000004200 */
[----:B--2---:R-:W-:Y:S07]  /*4dc0*/  HMMA.16816.F32 R88, R4, R14, R88 ;  /* 0x0000000e0458723c */ /* 0x004fee0000001858 */
[----:B------:R-:W-:Y:S01]  /*4dd0*/  FADD.FTZ R14, R119, R3 ;  /* 0x00000003770e7221 */ /* 0x000fe20000010000 */
[----:B------:R-:W-:Y:S01]  /*4de0*/  HMMA.16816.F32 R108, R128, R112, RZ ;  /* 0x00000070806c723c */ /* 0x000fe200000018ff */
[----:B------:R-:W-:-:S02]  /*4df0*/  FADD.FTZ R3, R121, R118 ;  /* 0x0000007679037221 */ /* 0x000fc40000010000 */
[----:B------:R-:W2:Y:S01]  /*4e00*/  LDSM.16.MT88.4 R120, [R249+0x8880] ;  /* 0x00888000f978783b */ /* 0x000ea20000004200 */
[----:B------:R-:W-:Y:S02]  /*4e10*/  FADD.FTZ R14, R116, R14 ;  /* 0x0000000e740e7221 */ /* 0x000fe40000010000 */
[----:B------:R-:W-:Y:S02]  /*4e20*/  FADD.FTZ R3, R117, R3 ;  /* 0x0000000375037221 */ /* 0x000fe40000010000 */
[----:B------:R-:W-:Y:S01]  /*4e30*/  HMMA.16816.F32 R112, R128, R114, RZ ;  /* 0x000000728070723c */ /* 0x000fe200000018ff */
[----:B------:R-:W-:Y:S02]  /*4e40*/  FADD.FTZ R172, R172, R14 ;  /* 0x0000000eacac7221 */ /* 0x000fe40000010000 */
[----:B------:R-:W-:Y:S02]  /*4e50*/  FADD.FTZ R175, R175, R3 ;  /* 0x00000003afaf7221 */ /* 0x000fe40000010000 */
[----:B------:R-:W-:-:S02]  /*4e60*/  FFMA.FTZ R3, R127, c[0x0][0x2d0], -R173 ;  /* 0x0000b4007f037a23 */ /* 0x000fc400000108ad */
[----:B------:R-:W-:Y:S01]  /*4e70*/  FADD.FTZ R174, R174, R175 ;  /* 0x000000afaeae7221 */ /* 0x000fe20000010000 */
[----:B------:R-:W-:Y:S01]  /*4e80*/  HMMA.16816.F32 R140, R128, R144, RZ ;  /* 0x00000090808c723c */ /* 0x000fe200000018ff */
[----:B------:R-:W-:-:S07]  /*4e90*/  FADD.FTZ R172, R157, R172 ;  /* 0x000000ac9dac7221 */ /* 0x000fce0000010000 */
[----:B------:R-:W-:Y:S08]  /*4ea0*/  HMMA.16816.F32 R144, R128, R146, RZ ;  /* 0x000000928090723c */ /* 0x000ff000000018ff */
[C---:B-1----:R-:W-:Y:S08]  /*4eb0*/  HMMA.16816.F32 R100, R4.reuse, R8, R100 ;  /* 0x000000080464723c */ /* 0x042ff00000001864 */
[----:B------:R-:W-:Y:S01]  /*4ec0*/  HMMA.16816.F32 R104, R4, R10, R104 ;  /* 0x0000000a0468723c */ /* 0x000fe20000001868 */
[----:B------:R-:W1:Y:S07]  /*4ed0*/  LDSM.16.MT88.4 R8, [R250+0x9080] ;  /* 0x00908000fa08783b */ /* 0x000e6e0000004200 */
[C---:B--2---:R-:W-:Y:S08]  /*4ee0*/  HMMA.16816.F32 R116, R128.reuse, R120, RZ ;  /* 0x000000788074723c */ /* 0x044ff000000018ff */
[----:B------:R-:W-:Y:S08]  /*4ef0*/  HMMA.16816.F32 R120, R128, R122, RZ ;  /* 0x0000007a8078723c */ /* 0x000ff000000018ff */
[C---:B------:R-:W-:Y:S08]  /*4f00*/  HMMA.16816.F32 R140, R4.reuse, R28, R140 ;  /* 0x0000001c048c723c */ /* 0x040ff0000000188c */
[----:B------:R-:W-:Y:S08]  /*4f10*/  HMMA.16816.F32 R144, R4, R30, R144 ;  /* 0x0000001e0490723c */ /* 0x000ff00000001890 */
[----:B------:R-:W-:Y:S08]  /*4f20*/  HMMA.16816.F32 R28, R128, R32, RZ ;  /* 0x00000020801c723c */ /* 0x000ff000000018ff */
[C---:B-1----:R-:W-:Y:S08]  /*4f30*/  HMMA.16816.F32 R108, R4.reuse, R8, R108 ;  /* 0x00000008046c723c */ /* 0x042ff0000000186c */
[----:B------:R-:W-:Y:S01]  /*4f40*/  HMMA.16816.F32 R112, R4, R10, R112 ;  /* 0x0000000a0470723c */ /* 0x000fe20000001870 */
[----:B------:R-:W1:Y:S07]  /*4f50*/  LDSM.16.MT88.4 R8, [R249+0x9080] ;  /* 0x00908000f908783b */ /* 0x000e6e0000004200 */
[----:B------:R-:W-:Y:S08]  /*4f60*/  HMMA.16816.F32 R32, R128, R34, RZ ;  /* 0x000000228020723c */ /* 0x000ff000000018ff */
[----:B------:R-:W-:Y:S07]  /*4f70*/  HMMA.16816.F32 R84, R4, R12, R84 ;  /* 0x0000000c0454723c */ /* 0x000fee0000001854 */
[--C-:B------:R-:W-:Y:S01]  /*4f80*/  FFMA.FTZ R12, R126, c[0x0][0x2d0], -R173.reuse ;  /* 0x0000b4007e0c7a23 */ /* 0x100fe200000108ad */
[----:B------:R-:W-:Y:S01]  /*4f90*/  HMMA.16816.F32 R148, R128, R152, RZ ;  /* 0x000000988094723c */ /* 0x000fe200000018ff */
[----:B------:R-:W-:-:S02]  /*4fa0*/  FFMA.FTZ R13, R125, c[0x0][0x2d0], -R173 ;  /* 0x0000b4007d0d7a23 */ /* 0x000fc400000108ad */
[----:B------:R-:W-:-:S05]  /*4fb0*/  FFMA.FTZ R173, R124, c[0x0][0x2d0], -R173 ;  /* 0x0000b4007cad7a23 */ /* 0x000fca00000108ad */
[C---:B------:R-:W-:Y:S08]  /*4fc0*/  HMMA.16816.F32 R52, R128.reuse, R56, RZ ;  /* 0x000000388034723c */ /* 0x040ff000000018ff */
[----:B------:R-:W-:Y:S08]  /*4fd0*/  HMMA.16816.F32 R76, R128, R80, RZ ;  /* 0x00000050804c723c */ /* 0x000ff000000018ff */
[C---:B-1----:R-:W-:Y:S08]  /*4fe0*/  HMMA.16816.F32 R116, R4.reuse, R8, R116 ;  /* 0x000000080474723c */ /* 0x042ff00000001874 */
[----:B------:R-:W-:Y:S01]  /*4ff0*/  HMMA.16816.F32 R120, R4, R10, R120 ;  /* 0x0000000a0478723c */ /* 0x000fe20000001878 */
[----:B------:R-:W1:Y:S07]  /*5000*/  LDSM.16.MT88.4 R8, [R248+0x8880] ;  /* 0x00888000f808783b */ /* 0x000e6e0000004200 */
[C---:B------:R-:W-:Y:S08]  /*5010*/  HMMA.16816.F32 R152, R128.reuse, R154, RZ ;  /* 0x0000009a8098723c */ /* 0x040ff000000018ff */
[C---:B------:R-:W-:Y:S08]  /*5020*/  HMMA.16816.F32 R56, R128.reuse, R58, RZ ;  /* 0x0000003a8038723c */ /* 0x040ff000000018ff */
[----:B------:R-:W-:Y:S08]  /*5030*/  HMMA.16816.F32 R80, R128, R82, RZ ;  /* 0x000000528050723c */ /* 0x000ff000000018ff */
[C---:B------:R-:W-:Y:S08]  /*5040*/  HMMA.16816.F32 R28, R4.reuse, R16, R28 ;  /* 0x00000010041c723c */ /* 0x040ff0000000181c */
[----:B------:R-:W-:Y:S01]  /*5050*/  HMMA.16816.F32 R32, R4, R18, R32 ;  /* 0x000000120420723c */ /* 0x000fe20000001820 */
[----:B------:R-:W2:Y:S07]  /*5060*/  LDSM.16.MT88.4 R16, [R250+0x7880] ;  /* 0x00788000fa10783b */ /* 0x000eae0000004200 */
[C---:B-1----:R-:W-:Y:S08]  /*5070*/  HMMA.16816.F32 R124, R128.reuse, R8, RZ ;  /* 0x00000008807c723c */ /* 0x042ff000000018ff */
[----:B------:R-:W-:Y:S01]  /*5080*/  HMMA.16816.F32 R128, R128, R10, RZ ;  /* 0x0000000a8080723c */ /* 0x000fe200000018ff */
[----:B------:R-:W1:Y:S07]  /*5090*/  LDSM.16.MT88.4 R8, [R248+0x9080] ;  /* 0x00908000f808783b */ /* 0x000e6e0000004200 */
[C---:B------:R-:W-:Y:S08]  /*50a0*/  HMMA.16816.F32 R148, R4.reuse, R24, R148 ;  /* 0x000000180494723c */ /* 0x040ff00000001894 */
[C---:B------:R-:W-:Y:S08]  /*50b0*/  HMMA.16816.F32 R152, R4.reuse, R26, R152 ;  /* 0x0000001a0498723c */ /* 0x040ff00000001898 */
[C---:B------:R-:W-:Y:S07]  /*50c0*/  HMMA.16816.F32 R52, R4.reuse, R20, R52 ;  /* 0x000000140434723c */ /* 0x040fee0000001834 */
[----:B------:R-:W-:Y:S01]  /*50d0*/  FADD.FTZ R20, R170, R174 ;  /* 0x000000aeaa147221 */ /* 0x000fe20000010000 */
[----:B------:R-:W-:Y:S03]  /*50e0*/  HMMA.16816.F32 R56, R4, R22, R56 ;  /* 0x000000160438723c */ /* 0x000fe60000001838 */
[----:B------:R-:W-:-:S05]  /*50f0*/  FADD.FTZ R20, R171, R20 ;  /* 0x00000014ab147221 */ /* 0x000fca0000010000 */
[C---:B--2---:R-:W-:Y:S07]  /*5100*/  HMMA.16816.F32 R76, R4.reuse, R16, R76 ;  /* 0x00000010044c723c */ /* 0x044fee000000184c */
[--C-:B------:R-:W-:Y:S01]  /*5110*/  FFMA.FTZ R16, R168, c[0x0][0x2d0], -R156.reuse ;  /* 0x0000b400a8107a23 */ /* 0x100fe2000001089c */
[----:B------:R-:W-:Y:S01]  /*5120*/  HMMA.16816.F32 R80, R4, R18, R80 ;  /* 0x000000120450723c */ /* 0x000fe20000001850 */
[----:B------:R-:W-:-:S04]  /*5130*/  FFMA.FTZ R17, R158, c[0x0][0x2d0], -R156 ;  /* 0x0000b4009e117a23 */ /* 0x000fc8000001089c */
[----:B------:R-:W-:Y:S02]  /*5140*/  MUFU.EX2 R16, R16 ;  /* 0x0000001000107308 */ /* 0x000fe40000000800 */
[--C-:B------:R-:W-:Y:S01]  /*5150*/  FFMA.FTZ R18, R159, c[0x0][0x2d0], -R156.reuse ;  /* 0x0000b4009f127a23 */ /* 0x100fe2000001089c */
[C---:B-1----:R-:W-:Y:S05]  /*5160*/  HMMA.16816.F32 R124, R4.reuse, R8, R124 ;  /* 0x00000008047c723c */ /* 0x042fea000000187c */
[----:B------:R-:W-:Y:S03]  /*5170*/  MUFU.EX2 R18, R18 ;  /* 0x0000001200127308 */ /* 0x000fe60000000800 */
[----:B------:R-:W-:Y:S01]  /*5180*/  HMMA.16816.F32 R128, R4, R10, R128 ;  /* 0x0000000a0480723c */ /* 0x000fe20000001880 */
[----:B------:R-:W-:Y:S04]  /*5190*/  LDSM.16.MT88.4 R8, [R250+0x5080] ;  /* 0x00508000fa08783b */ /* 0x000fe80000004200 */
[----:B------:R-:W-:Y:S02]  /*51a0*/  MUFU.EX2 R7, R12 ;  /* 0x0000000c00077308 */ /* 0x000fe40000000800 */
[----:B------:R-:W-:-:S06]  /*51b0*/  FFMA.FTZ R5, R169, c[0x0][0x2d0], -R156 ;  /* 0x0000b400a9057a23 */ /* 0x000fcc000001089c */
[----:B------:R1:W-:Y:S08]  /*51c0*/  MUFU.EX2 R6, R13 ;  /* 0x0000000d00067308 */ /* 0x0003f00000000800 */
[----:B------:R-:W2:Y:S01]  /*51d0*/  MUFU.EX2 R4, R3 ;  /* 0x0000000300047308 */ /* 0x000ea20000000800 */
[----:B-1----:R-:W1:Y:S07]  /*51e0*/  LDSM.16.MT88.4 R12, [R252+0x5080] ;  /* 0x00508000fc0c783b */ /* 0x002e6e0000004200 */
[----:B------:R-:W3:Y:S01]  /*51f0*/  MUFU.EX2 R5, R5 ;  /* 0x0000000500057308 */ /* 0x000ee20000000800 */
[----:B--2---:R-:W-:-:S07]  /*5200*/  FADD.FTZ R19, R4, R172 ;  /* 0x000000ac04137221 */ /* 0x004fce0000010000 */
[----:B------:R-:W2:Y:S01]  /*5210*/  MUFU.EX2 R3, R173 ;  /* 0x000000ad00037308 */ /* 0x000ea20000000800 */
[C---:B------:R-:W-:Y:S01]  /*5220*/  F2FP.PACK_AB R4, R7.reuse, R4 ;  /* 0x000000040704723e */ /* 0x040fe200000000ff */
[----:B------:R-:W-:-:S04]  /*5230*/  FADD.FTZ R19, R7, R19 ;  /* 0x0000001307137221 */ /* 0x000fc80000010000 */
[----:B------:R-:W-:Y:S02]  /*5240*/  FADD.FTZ R19, R6, R19 ;  /* 0x0000001306137221 */ /* 0x000fe40000010000 */
[----:B------:R-:W4:Y:S01]  /*5250*/  MUFU.EX2 R17, R17 ;  /* 0x0000001100117308 */ /* 0x000f220000000800 */
[----:B---3--:R-:W-:Y:S01]  /*5260*/  FADD.FTZ R20, R5, R20 ;  /* 0x0000001405147221 */ /* 0x008fe20000010000 */
[----:B------:R-:W-:-:S03]  /*5270*/  F2FP.PACK_AB R5, R16, R5 ;  /* 0x000000051005723e */ /* 0x000fc600000000ff */
[----:B------:R-:W-:Y:S01]  /*5280*/  FADD.FTZ R20, R16, R20 ;  /* 0x0000001410147221 */ /* 0x000fe20000010000 */
[C---:B--2---:R-:W-:Y:S01]  /*5290*/  F2FP.PACK_AB R6, R3.reuse, R6 ;  /* 0x000000060306723e */ /* 0x044fe200000000ff */
[----:B------:R-:W-:Y:S02]  /*52a0*/  FADD.FTZ R3, R3, R19 ;  /* 0x0000001303037221 */ /* 0x000fe40000010000 */
[----:B------:R-:W-:-:S03]  /*52b0*/  FADD.FTZ R20, R18, R20 ;  /* 0x0000001412147221 */ /* 0x000fc60000010000 */
[----:B------:R2:W-:Y:S01]  /*52c0*/  STL [R1+0x44], R3 ;  /* 0x0000440301007387 */ /* 0x0005e20000100800 */
[----:B----4-:R-:W-:-:S07]  /*52d0*/  F2FP.PACK_AB R7, R17, R18 ;  /* 0x000000121107723e */ /* 0x010fce00000000ff */
[C---:B-1----:R-:W-:Y:S08]  /*52e0*/  HMMA.16816.F32 R132, R4.reuse, R12, R132 ;  /* 0x0000000c0484723c */ /* 0x042ff00000001884 */
[C---:B------:R-:W-:Y:S01]  /*52f0*/  HMMA.16816.F32 R136, R4.reuse, R14, R136 ;  /* 0x0000000e0488723c */ /* 0x040fe20000001888 */
[----:B------:R-:W1:Y:S07]  /*5300*/  LDSM.16.MT88.4 R12, [R249+0x5080] ;  /* 0x00508000f90c783b */ /* 0x000e6e0000004200 */
[----:B------:R-:W-:Y:S01]  /*5310*/  HMMA.16816.F32 R140, R4, R8, R140 ;  /* 0x00000008048c723c */ /* 0x000fe2000000188c */
[----:B--2---:R-:W-:-:S05]  /*5320*/  FADD.FTZ R3, R17, R20 ;  /* 0x0000001411037221 */ /* 0x004fca0000010000 */
[----:B------:R-:W-:Y:S02]  /*5330*/  STL [R1+0x40], R3 ;  /* 0x0000400301007387 */ /* 0x000fe40000100800 */
[C---:B------:R-:W-:Y:S02]  /*5340*/  HMMA.16816.F32 R144, R4.reuse, R10, R144 ;  /* 0x0000000a0490723c */ /* 0x040fe40000001890 */
[----:B------:R-:W2:Y:S06]  /*5350*/  LDSM.16.MT88.4 R8, [R248+0x5080] ;  /* 0x00508000f808783b */ /* 0x000eac0000004200 */
        /* <DEDUP_REMOVED lines=37> */
[C---:B------:R-:W-:Y:S08]  /*55b0*/  HMMA.16816.F32 R120, R4.reuse, R14, R120 ;  /* 0x0000000e0478723c */ /* 0x040ff00000001878 */
[C---:B--2---:R-:W-:Y:S08]  /*55c0*/  HMMA.16816.F32 R124, R4.reuse, R8, R124 ;  /* 0x00000008047c723c */ /* 0x044ff0000000187c */
[----:B------:R-:W-:Y:S01]  /*55d0*/  HMMA.16816.F32 R128, R4, R10, R128 ;  /* 0x0000000a0480723c */ /* 0x000fe20000001880 */
[----:B------:R-:W-:Y:S07]  /*55e0*/  @P0 BRA `(.L_x_182) ;  /* 0x0000013000000947 */ /* 0x000fee0003800000 */
[----:B------:R-:W-:Y:S01]  /*55f0*/  ISETP.LT.AND P0, PT, RZ, UR4, PT ;  /* 0x00000004ff007c0c */ /* 0x000fe2000bf01270 */
[----:B------:R-:W-:-:S02]  /*5600*/  UIADD3 UR29, UR4, -0x1, URZ ;  /* 0xffffffff041d7890 */ /* 0x000fc4000fffe03f */
[----:B------:R-:W-:-:S10]  /*5610*/  ULDC UR26, c[0x0][0x32c] ;  /* 0x0000cb00001a7ab9 */ /* 0x000fd40000000800 */
[----:B------:R-:W-:Y:S05]  /*5620*/  @P0 BRA `(.L_x_183) ;  /* 0x0000007000000947 */ /* 0x000fea0003800000 */
[----:B------:R-:W-:Y:S02]  /*5630*/  UISETP.NE.AND UP0, UPT, UR26, 0x1, UPT ;  /* 0x000000011a00788c */ /* 0x000fe4000bf05270 */
[----:B------:R-:W-:-:S03]  /*5640*/  UIADD3 UR29, -UR4, URZ, URZ ;  /* 0x0000003f041d7290 */ /* 0x000fc6000fffe13f */
[----:B------:R-:W-:Y:S02]  /*5650*/  ULDC.64 UR4, c[0x0][0x330] ;  /* 0x0000cc0000047ab9 */ /* 0x000fe40000000a00 */
[----:B------:R-:W-:-:S04]  /*5660*/  UIMAD.WIDE.U32 UR30, UR29, UR4, URZ ;  /* 0x000000041d1e72a5 */ /* 0x000fc8000f8e003f */
[----:B------:R-:W-:-:S04]  /*5670*/  @UP0 USHF.R.U32.HI UR29, URZ, UR5, UR31 ;  /* 0x000000053f1d0299 */ /* 0x000fc8000801161f */
[----:B------:R-:W-:Y:S01]  /*5680*/  ULOP3.LUT UR29, URZ, UR29, URZ, 0x33, !UPT ;  /* 0x0000001d3f1d7292 */ /* 0x000fe2000f8e333f */
[----:B------:R-:W-:Y:S05]  /*5690*/  BRA `(.L_x_184) ;  /* 0x0000004000007947 */ /* 0x000fea0003800000 */
.L_x_183:
[----:B------:R-:W-:Y:S02]  /*56a0*/  UISETP.NE.AND UP0, UPT, UR26, 0x1, UPT ;  /* 0x000000011a00788c */ /* 0x000fe4000bf05270 */
[----:B------:R-:W-:Y:S02]  /*56b0*/  ULDC.64 UR4, c[0x0][0x330] ;  /* 0x0000cc0000047ab9 */ /* 0x000fe40000000a00 */
[----:B------:R-:W-:-:S07]  /*56c0*/  UIMAD.WIDE.U32 UR30, UR29, UR4, URZ ;  /* 0x000000041d1e72a5 */ /* 0x000fce000f8e003f */
[----:B------:R-:W-:Y:S02]  /*56d0*/  @UP0 USHF.R.U32.HI UR29, URZ, UR5, UR31 ;  /* 0x000000053f1d0299 */ /* 0x000fe4000801161f */
.L_x_184:
[----:B------:R-:W-:Y:S02]  /*56e0*/  ULDC UR4, c[0x0][0x32c] ;  /* 0x0000cb0000047ab9 */ /* 0x000fe40000000800 */
[----:B------:R-:W-:-:S04]  /*56f0*/  UIMAD UR4, UR29, UR26, UR4 ;  /* 0x0000001a1d0472a4 */ /* 0x000fc8000f8e0204 */
[----:B------:R-:W-:-:S04]  /*5700*/  UISETP.LT.AND UP0, UPT, UR27, UR4, UPT ;  /* 0x000000041b00728c */ /* 0x000fc8000bf01270 */
[----:B------:R-:W-:-:S04]  /*5710*/  USEL UR27, UR27, UR4, UP0 ;  /* 0x000000041b1b7287 */ /* 0x000fc80008000000 */
.L_x_182:
[----:B------:R-:W-:-:S04]  /*5720*/  UIMAD.WIDE UR4, UR27, 0x2aaaaaab, URZ ;  /* 0x2aaaaaab1b0478a5 */ /* 0x000fc8000f8e023f */
[----:B------:R-:W-:-:S04]  /*5730*/  USHF.R.U32.HI UR4, URZ, 0x1f, UR5 ;  /* 0x0000001f3f047899 */ /* 0x000fc80008011605 */
[----:B------:R-:W-:-:S04]  /*5740*/  ULEA.HI.SX32 UR4, UR5, UR4, 0x1d ;  /* 0x0000000405047291 */ /* 0x000fc8000f8fea3f */
[----:B------:R-:W-:-:S04]  /*5750*/  UISETP.LT.AND UP0, UPT, UR7, UR4, UPT ;  /* 0x000000040700728c */ /* 0x000fc8000bf01270 */
[----:B------:R-:W-:-:S04]  /*5760*/  USEL UR4, UR7, UR4, !UP0 ;  /* 0x0000000407047287 */ /* 0x000fc8000c000000 */
[----:B------:R-:W-:-:S06]  /*5770*/  UISETP.GE.AND UP0, UPT, UR23, UR4, UPT ;  /* 0x000000041700728c */ /* 0x000fcc000bf06270 */
[----:B------:R-:W-:-:S13]  /*5780*/  PLOP3.LUT P0, PT, PT, PT, UP0, 0x40, 0x0 ;  /* 0x000000000000781c */ /* 0x000fda0003f0e808 */
[----:B------:R-:W-:Y:S05]  /*5790*/  @P0 BRA `(.L_x_185) ;  /* 0x00003ff000000947 */ /* 0x000fea0003800000 */
[----:B------:R-:W2:Y:S04]  /*57a0*/  LDL R7, [R1+0x24] ;  /* 0x0000240001077983 */ /* 0x000ea80000100800 */
[----:B------:R-:W3:Y:S04]  /*57b0*/  LDL R6, [R1+0x30] ;  /* 0x0000300001067983 */ /* 0x000ee80000100800 */
[----:B------:R-:W4:Y:S04]  /*57c0*/  LDL R5, [R1+0x18] ;  /* 0x0000180001057983 */ /* 0x000f280000100800 */
[----:B------:R-:W5:Y:S04]  /*57d0*/  LDL R4, [R1+0x2c] ;  /* 0x00002c0001047983 */ /* 0x000f680000100800 */
[----:B------:R-:W5:Y:S04]  /*57e0*/  LDL R3, [R1+0x14] ;  /* 0x0000140001037983 */ /* 0x000f680000100800 */
[----:B------:R-:W5:Y:S01]  /*57f0*/  LDL R9, [R1+0x3c] ;  /* 0x00003c0001097983 */ /* 0x000f620000100800 */
[----:B------:R-:W-:Y:S01]  /*5800*/  IMAD.MOV.U32 R156, RZ, RZ, R2 ;  /* 0x000000ffff9c7224 */ /* 0x000fe200078e0002 */
[----:B------:R-:W-:Y:S01]  /*5810*/  UMOV UR5, UR23 ;  /* 0x0000001700057c82 */ /* 0x000fe20008000000 */
[----:B--2---:R-:W-:-:S02]  /*5820*/  IMAD.MOV.U32 R8, RZ, RZ, R7 ;  /* 0x000000ffff087224 */ /* 0x004fc400078e0007 */
[----:B---3--:R-:W-:Y:S02]  /*5830*/  IMAD.MOV.U32 R7, RZ, RZ, R6 ;  /* 0x000000ffff077224 */ /* 0x008fe400078e0006 */
[C---:B------:R-:W-:Y:S01]  /*5840*/  IMAD.SHL.U32 R2, R8.reuse, 0x2, RZ ;  /* 0x0000000208027824 */ /* 0x040fe200078e00ff */
[----:B----4-:R-:W-:Y:S01]  /*5850*/  MOV R6, R5 ;  /* 0x0000000500067202 */ /* 0x010fe20000000f00 */
[----:B-----5:R-:W-:Y:S01]  /*5860*/  IMAD.MOV.U32 R5, RZ, RZ, R4 ;  /* 0x000000ffff057224 */ /* 0x020fe200078e0004 */
[----:B------:R-:W-:Y:S02]  /*5870*/  MOV R4, R3 ;  /* 0x0000000300047202 */ /* 0x000fe40000000f00 */
[----:B------:R-:W-:Y:S02]  /*5880*/  MOV R3, R0 ;  /* 0x0000000000037202 */ /* 0x000fe40000000f00 */
[----:B------:R-:W-:Y:S02]  /*5890*/  SHF.L.U64.HI R9, R8, 0x1, R9 ;  /* 0x0000000108097819 */ /* 0x000fe40000010209 */
[----:B------:R-:W-:-:S02]  /*58a0*/  SHF.L.U64.HI R0, R6, 0x1, R7 ;  /* 0x0000000106007819 */ /* 0x000fc40000010207 */
[----:B------:R-:W-:Y:S01]  /*58b0*/  SHF.L.U32 R6, R6, 0x1, RZ ;  /* 0x0000000106067819 */ /* 0x000fe200000006ff */
[----:B------:R-:W-:Y:S04]  /*58c0*/  STL [R1+0x48], R9 ;  /* 0x0000480901007387 */ /* 0x000fe80000100800 */
[----:B------:R1:W-:Y:S04]  /*58d0*/  STL [R1+0x4c], R2 ;  /* 0x00004c0201007387 */ /* 0x0003e80000100800 */
[----:B------:R2:W-:Y:S04]  /*58e0*/  STL [R1+0x50], R0 ;  /* 0x0000500001007387 */ /* 0x0005e80000100800 */
[----:B------:R3:W-:Y:S01]  /*58f0*/  STL [R1+0x54], R6 ;  /* 0x0000540601007387 */ /* 0x0007e20000100800 */
[C---:B-1----:R-:W-:Y:S01]  /*5900*/  SHF.L.U64.HI R2, R4.reuse, 0x1, R5 ;  /* 0x0000000104027819 */ /* 0x042fe20000010205 */
[----:B--2---:R-:W-:-:S04]  /*5910*/  IMAD.SHL.U32 R0, R4, 0x2, RZ ;  /* 0x0000000204007824 */ /* 0x004fc800078e00ff */
[----:B------:R3:W-:Y:S04]  /*5920*/  STL [R1+0x58], R2 ;  /* 0x0000580201007387 */ /* 0x0007e80000100800 */
[----:B------:R3:W-:Y:S02]  /*5930*/  STL [R1+0x5c], R0 ;  /* 0x00005c0001007387 */ /* 0x0007e40000100800 */
.L_x_198:
[----:B---3--:R-:W2:Y:S01]  /*5940*/  LDL R2, [R1+0x4] ;  /* 0x0000040001027983 */ /* 0x008ea20000100800 */
[----:B------:R-:W-:Y:S04]  /*5950*/  DEPBAR.LE SB0, 0x0 ;  /* 0x000080000000791a */ /* 0x000fe80000000000 */
[----:B------:R-:W3:Y:S01]  /*5960*/  LDL R0, [R1] ;  /* 0x0000000001007983 */ /* 0x000ee20000100800 */
[----:B------:R-:W-:Y:S03]  /*5970*/  UISETP.GT.AND UP0, UPT, UR7, UR5, UPT ;  /* 0x000000050700728c */ /* 0x000fe6000bf04270 */
[----:B------:R-:W-:Y:S03]  /*5980*/  BAR.SYNC.DEFER_BLOCKING 0x0 ;  /* 0x0000000000007b1d */ /* 0x000fe60000010000 */
[----:B------:R-:W-:Y:S03]  /*5990*/  PLOP3.LUT P0, PT, PT, PT, UP0, 0x80, 0x0 ;  /* 0x000000000000781c */ /* 0x000fe60003f0f008 */
[----:B------:R1:W4:Y:S04]  /*59a0*/  LDSM.16.M88.4 R172, [R247] ;  /* 0x00000000f7ac783b */ /* 0x0003280000000200 */
[----:B------:R1:W1:Y:S04]  /*59b0*/  LDSM.16.M88.4 R176, [R246] ;  /* 0x00000000f6b0783b */ /* 0x0002680000000200 */
[----:B--2---:R2:W1:Y:S04]  /*59c0*/  LDSM.16.M88.4 R8, [R2+0x14080] ;  /* 0x014080000208783b */ /* 0x0044680000000200 */
[----:B------:R2:W1:Y:S04]  /*59d0*/  LDSM.16.M88.4 R16, [R2+0x14880] ;  /* 0x014880000210783b */ /* 0x0004680000000200 */
[----:B------:R2:W1:Y:S04]  /*59e0*/  LDSM.16.M88.4 R24, [R2+0x15080] ;  /* 0x015080000218783b */ /* 0x0004680000000200 */
[----:B---3--:R2:W3:Y:S01]  /*59f0*/  LDSM.16.M88.4 R168, [R0] ;  /* 0x0000000000a8783b */ /* 0x0084e20000000200 */
[----:B------:R-:W-:-:S05]  /*5a00*/  @P0 BRA `(.L_x_186) ;  /* 0x000004b000000947 */ /* 0x000fca0003800000 */
[----:B----4-:R-:W4:Y:S01]  /*5a10*/  LDL R6, [R1+0xc] ;  /* 0x00000c0001067983 */ /* 0x010f220000100800 */
[----:B------:R-:W-:Y:S03]  /*5a20*/  BSSY B0, `(.L_x_186) ;  /* 0x0000049000007945 */ /* 0x000fe60003800000 */
[----:B--2---:R-:W2:Y:S04]  /*5a30*/  LDL R2, [R1+0x8] ;  /* 0x0000080001027983 */ /* 0x004ea80000100800 */
[----:B------:R-:W5:Y:S04]  /*5a40*/  LDL R15, [R1+0x24] ;  /* 0x00002400010f7983 */ /* 0x000f680000100800 */
[----:B---3--:R-:W3:Y:S04]  /*5a50*/  LDL R14, [R1+0x4c] ;  /* 0x00004c00010e7983 */ /* 0x008ee80000100800 */
[----:B------:R-:W3:Y:S04]  /*5a60*/  LDL R157, [R1+0x48] ;  /* 0x00004800019d7983 */ /* 0x000ee80000100800 */
[----:B------:R-:W3:Y:S04]  /*5a70*/  LDL R13, [R1+0x1c] ;  /* 0x00001c00010d7983 */ /* 0x000ee80000100800 */
[----:B------:R-:W3:Y:S04]  /*5a80*/  LDL R23, [R1+0x54] ;  /* 0x0000540001177983 */ /* 0x000ee80000100800 */
[----:B------:R-:W3:Y:S04]  /*5a90*/  LDL R22, [R1+0x50] ;  /* 0x0000500001167983 */ /* 0x000ee80000100800 */
[----:B------:R-:W3:Y:S04]  /*5aa0*/  LDL R21, [R1+0x5c] ;  /* 0x00005c0001157983 */ /* 0x000ee80000100800 */
[----:B------:R-:W3:Y:S04]  /*5ab0*/  LDL R20, [R1+0x58] ;  /* 0x0000580001147983 */ /* 0x000ee80000100800 */
[----:B------:R-:W3:Y:S01]  /*5ac0*/  LDL R7, [R1+0x28] ;  /* 0x0000280001077983 */ /* 0x000ee20000100800 */
[----:B----4-:R-:W-:Y:S01]  /*5ad0*/  SHF.R.S32.HI R0, RZ, 0x1f, R6 ;  /* 0x0000001fff007819 */ /* 0x010fe20000011406 */
[----:B------:R-:W-:Y:S04]  /*5ae0*/  IMAD.WIDE.U32 R4, R6, c[0x0][0x208], RZ ;  /* 0x0000820006047a25 */ /* 0x000fe800078e00ff */
[----:B------:R-:W-:Y:S01]  /*5af0*/  IMAD R0, R0, c[0x0][0x208], RZ ;  /* 0x0000820000007a24 */ /* 0x000fe200078e02ff */
[----:B-----5:R-:W-:Y:S03]  /*5b00*/  ISETP.GE.AND P1, PT, R15, c[0x0][0x1d4], PT ;  /* 0x000075000f007a0c */ /* 0x020fe60003f26270 */
[----:B------:R-:W-:Y:S04]  /*5b10*/  IMAD R0, R6, c[0x0][0x20c], R0 ;  /* 0x0000830006007a24 */ /* 0x000fe800078e0200 */
[----:B------:R-:W-:Y:S01]  /*5b20*/  IMAD.IADD R5, R5, 0x1, R0 ;  /* 0x0000000105057824 */ /* 0x000fe200078e0200 */
[----:B--2---:R-:W-:Y:S03]  /*5b30*/  SHF.R.S32.HI R0, RZ, 0x1f, R2 ;  /* 0x0000001fff007819 */ /* 0x004fe60000011402 */
[----:B------:R-:W-:Y:S04]  /*5b40*/  IMAD.WIDE.U32 R4, R2, c[0x0][0x218], R4 ;  /* 0x0000860002047a25 */ /* 0x000fe800078e0004 */
[----:B------:R-:W-:Y:S01]  /*5b50*/  IMAD R0, R0, c[0x0][0x218], RZ ;  /* 0x0000860000007a24 */ /* 0x000fe200078e02ff */
[----:B------:R-:W-:Y:S03]  /*5b60*/  IADD3 R12, P0, R4, UR24, RZ ;  /* 0x00000018040c7c10 */ /* 0x000fe6000ff1e0ff */
[----:B------:R-:W-:Y:S02]  /*5b70*/  IMAD R0, R2, c[0x0][0x21c], R0 ;  /* 0x0000870002007a24 */ /* 0x000fe400078e0200 */
[----:B------:R-:W2:Y:S03]  /*5b80*/  LDL R2, [R1+0x10] ;  /* 0x0000100001027983 */ /* 0x000ea60000100800 */
[----:B------:R-:W-:Y:S02]  /*5b90*/  IADD3.X R4, R5, UR15, R0, P0, !PT ;  /* 0x0000000f05047c10 */ /* 0x000fe400087fe400 */
[C---:B------:R-:W-:Y:S04]  /*5ba0*/  LEA R0, P0, R12.reuse, c[0x0][0x1f8], 0x1 ;  /* 0x00007e000c007a11 */ /* 0x040fe800078008ff */
[----:B------:R-:W-:Y:S01]  /*5bb0*/  LEA.HI.X R12, R12, c[0x0][0x1fc], R4, 0x1, P0 ;  /* 0x00007f000c0c7a11 */ /* 0x000fe200000f0c04 */
[----:B------:R-:W3:Y:S04]  /*5bc0*/  SHFL.IDX PT, R6, R0, RZ, 0x181f ;  /* 0x00181fff00067589 */ /* 0x000ee800000e0000 */
[----:B------:R-:W4:Y:S01]  /*5bd0*/  SHFL.IDX PT, R5, R12, RZ, 0x181f ;  /* 0x00181fff0c057589 */ /* 0x000f2200000e0000 */
[C---:B---3--:R-:W-:Y:S05]  /*5be0*/  IADD3 R14, P0, R6.reuse, R14, RZ ;  /* 0x0000000e060e7210 */ /* 0x048fea0007f1e0ff */
[C---:B----4-:R-:W-:Y:S05]  /*5bf0*/  IMAD.X R15, R5.reuse, 0x1, R157, P0 ;  /* 0x00000001050f7824 */ /* 0x050fea00000e069d */
[----:B------:R-:W-:Y:S01]  /*5c00*/  @!PT LDS RZ, [RZ] ;  /* 0x00000000fffff984 */ /* 0x000fe20000000800 */
[----:B------:R3:W-:Y:S02]  /*5c10*/  LDGSTS.E.BYPASS.LTC128B.128 [R13+0x4080], [R14.64], !P1 ;  /* 0x040800000e0d7fae */ /* 0x0007e4000c901d52 */
[C---:B---3--:R-:W-:Y:S05]  /*5c20*/  IADD3 R14, P0, R6.reuse, R23, RZ ;  /* 0x00000017060e7210 */ /* 0x048fea0007f1e0ff */
[C---:B------:R-:W-:Y:S05]  /*5c30*/  IMAD.X R15, R5.reuse, 0x1, R22, P0 ;  /* 0x00000001050f7824 */ /* 0x040fea00000e0616 */
[----:B------:R3:W-:Y:S02]  /*5c40*/  LDGSTS.E.BYPASS.LTC128B.128 [R13+0x5880], [R14.64], !P6 ;  /* 0x058800000e0d7fae */ /* 0x0007e4000f101d52 */
[----:B---3--:R-:W-:Y:S05]  /*5c50*/  IADD3 R14, P0, R6, R21, RZ ;  /* 0x00000015060e7210 */ /* 0x008fea0007f1e0ff */
[C---:B------:R-:W-:Y:S02]  /*5c60*/  IMAD.X R15, R5.reuse, 0x1, R20, P0 ;  /* 0x00000001050f7824 */ /* 0x040fe400000e0614 */
[----:B------:R-:W3:Y:S04]  /*5c70*/  S2R R20, SR_TID.X ;  /* 0x0000000000147919 */ /* 0x000ee80000002100 */
[----:B------:R4:W-:Y:S01]  /*5c80*/  LDGSTS.E.BYPASS.LTC128B.128 [R13+0x7080], [R14.64], !P5 ;  /* 0x070800000e0d7fae */ /* 0x0009e2000e901d52 */
[----:B---3--:R-:W-:Y:S01]  /*5c90*/  ISETP.GT.AND P1, PT, R20, 0x7f, PT ;  /* 0x0000007f1400780c */ /* 0x008fe20003f24270 */
[C---:B--2---:R-:W-:Y:S01]  /*5ca0*/  IMAD.SHL.U32 R4, R2.reuse, 0x2, RZ ;  /* 0x0000000202047824 */ /* 0x044fe200078e00ff */
[----:B------:R-:W-:Y:S04]  /*5cb0*/  SHF.L.U64.HI R2, R2, 0x1, R7 ;  /* 0x0000000102027819 */ /* 0x000fe80000010207 */
[----:B------:R-:W-:Y:S05]  /*5cc0*/  IADD3 R6, P0, R6, R4, RZ ;  /* 0x0000000406067210 */ /* 0x000fea0007f1e0ff */
[----:B------:R-:W-:Y:S05]  /*5cd0*/  IMAD.X R7, R5, 0x1, R2, P0 ;  /* 0x0000000105077824 */ /* 0x000fea00000e0602 */
[----:B------:R4:W-:Y:S01]  /*5ce0*/  LDGSTS.E.BYPASS.LTC128B.128 [R13+0x8880], [R6.64], !P4 ;  /* 0x08880000060d7fae */ /* 0x0009e2000e101d52 */
[----:B------:R-:W-:-:S05]  /*5cf0*/  @P1 BRA `(.L_x_187) ;  /* 0x000001b000001947 */ /* 0x000fca0003800000 */
[----:B------:R-:W-:-:S05]  /*5d00*/  BRA.DIV ~URZ, `(.L_x_188) ;  /* 0x0000de627f007947 */ /* 0x000fca000b800000 */
[----:B------:R2:W3:Y:S04]  /*5d10*/  SHFL.IDX PT, R5, R12, 0x1, 0x181f ;  /* 0x00381f000c057f89 */ /* 0x0004e800000e0000 */
[----:B------:R2:W4:Y:S02]  /*5d20*/  SHFL.IDX PT, R12, R0, 0x1, 0x181f ;  /* 0x00381f00000c7f89 */ /* 0x00052400000e0000 */
.L_x_238:
[----:B----4-:R-:W4:Y:S04]  /*5d30*/  LDL R7, [R1+0x24] ;  /* 0x0000240001077983 */ /* 0x010f280000100800 */
[----:B------:R-:W5:Y:S04]  /*5d40*/  LDL R6, [R1+0x4c] ;  /* 0x00004c0001067983 */ /* 0x000f680000100800 */
[----:B--2---:R-:W2:Y:S04]  /*5d50*/  LDL R21, [R1+0x48] ;  /* 0x0000480001157983 */ /* 0x004ea80000100800 */
[----:B---3--:R-:W3:Y:S04]  /*5d60*/  LDL R0, [R1+0x1c] ;  /* 0x00001c0001007983 */ /* 0x008ee80000100800 */
[----:B------:R-:W3:Y:S04]  /*5d70*/  LDL R20, [R1+0x54] ;  /* 0x0000540001147983 */ /* 0x000ee80000100800 */
[----:B------:R-:W3:Y:S04]  /*5d80*/  LDL R15, [R1+0x50] ;  /* 0x00005000010f7983 */ /* 0x000ee80000100800 */
[----:B------:R-:W3:Y:S04]  /*5d90*/  LDL R14, [R1+0x5c] ;  /* 0x00005c00010e7983 */ /* 0x000ee80000100800 */
[----:B------:R-:W3:Y:S01]  /*5da0*/  LDL R13, [R1+0x58] ;  /* 0x00005800010d7983 */ /* 0x000ee20000100800 */
[----:B----4-:R-:W-:Y:S02]  /*5db0*/  ISETP.GE.AND P1, PT, R7, c[0x0][0x1d4], PT ;  /* 0x0000750007007a0c */ /* 0x010fe40003f26270 */
[C---:B-----5:R-:W-:Y:S05]  /*5dc0*/  IADD3 R6, P0, R12.reuse, R6, RZ ;  /* 0x000000060c067210 */ /* 0x060fea0007f1e0ff */
[C---:B--2---:R-:W-:Y:S06]  /*5dd0*/  IMAD.X R7, R5.reuse, 0x1, R21, P0 ;  /* 0x0000000105077824 */ /* 0x044fec00000e0615 */
[----:B------:R-:W-:Y:S01]  /*5de0*/  @!PT LDS RZ, [RZ] ;  /* 0x00000000fffff984 */ /* 0x000fe20000000800 */
[----:B------:R-:W-:Y:S01]  /*5df0*/  @!PT LDS RZ, [RZ] ;  /* 0x00000000fffff984 */ /* 0x000fe20000000800 */
[----:B------:R-:W-:Y:S01]  /*5e00*/  @!PT LDS RZ, [RZ] ;  /* 0x00000000fffff984 */ /* 0x000fe20000000800 */
[----:B---3--:R2:W-:Y:S02]  /*5e10*/  LDGSTS.E.BYPASS.LTC128B.128 [R0+0x5080], [R6.64], !P1 ;  /* 0x0508000006007fae */ /* 0x0085e4000c901d52 */
[C---:B--2---:R-:W-:Y:S05]  /*5e20*/  IADD3 R6, P0, R12.reuse, R20, RZ ;  /* 0x000000140c067210 */ /* 0x044fea0007f1e0ff */
[C---:B------:R-:W-:Y:S01]  /*5e30*/  IMAD.X R7, R5.reuse, 0x1, R15, P0 ;  /* 0x0000000105077824 */ /* 0x040fe200000e060f */
[C---:B------:R-:W-:Y:S04]  /*5e40*/  IADD3 R4, P0, R12.reuse, R4, RZ ;  /* 0x000000040c047210 */ /* 0x040fe80007f1e0ff */
[----:B------:R2:W-:Y:S02]  /*5e50*/  LDGSTS.E.BYPASS.LTC128B.128 [R0+0x6880], [R6.64], !P6 ;  /* 0x0688000006007fae */ /* 0x0005e4000f101d52 */
[----:B--2---:R-:W-:Y:S05]  /*5e60*/  IADD3 R6, P1, R12, R14, RZ ;  /* 0x0000000e0c067210 */ /* 0x004fea0007f3e0ff */
[C---:B------:R-:W-:Y:S02]  /*5e70*/  IMAD.X R7, R5.reuse, 0x1, R13, P1 ;  /* 0x0000000105077824 */ /* 0x040fe400008e060d */
[----:B------:R-:W-:Y:S03]  /*5e80*/  IMAD.X R5, R5, 0x1, R2, P0 ;  /* 0x0000000105057824 */ /* 0x000fe600000e0602 */
[----:B------:R2:W-:Y:S04]  /*5e90*/  LDGSTS.E.BYPASS.LTC128B.128 [R0+0x8080], [R6.64], !P5 ;  /* 0x0808000006007fae */ /* 0x0005e8000e901d52 */
[----:B------:R2:W-:Y:S02]  /*5ea0*/  LDGSTS.E.BYPASS.LTC128B.128 [R0+0x9880], [R4.64], !P4 ;  /* 0x0988000004007fae */ /* 0x0005e4000e101d52 */
.L_x_187:
[----:B------:R-:W-:Y:S05]  /*5eb0*/  BSYNC B0 ;  /* 0x0000000000007941 */ /* 0x000fea0003800000 */
.L_x_186:
[----:B--2-4-:R-:W2:Y:S04]  /*5ec0*/  LDL R0, [R1+0x4] ;  /* 0x0000040001007983 */ /* 0x014ea80000100800 */
[----:B------:R-:W0:Y:S01]  /*5ed0*/  LDGDEPBAR ;  /* 0x00000000000079af */ /* 0x000e220000000000 */
[----:B------:R-:W-:Y:S01]  /*5ee0*/  WARPSYNC 0xffffffff ;  /* 0xffffffff00007948 */ /* 0x000fe20003800000 */
[C---:B-1----:R-:W-:Y:S01]  /*5ef0*/  HMMA.16816.F32 R4, R160.reuse, R8, RZ ;  /* 0x00000008a004723c */ /* 0x042fe200000018ff */
[----:B------:R-:W-:Y:S06]  /*5f00*/  UISETP.GT.AND UP0, UPT, UR5, UR7, UPT ;  /* 0x000000070500728c */ /* 0x000fec000bf04270 */
[----:B------:R-:W-:Y:S01]  /*5f10*/  PLOP3.LUT P0, PT, PT, PT, UP0, 0x40, 0x0 ;  /* 0x000000000000781c */ /* 0x000fe20003f0e808 */
[C---:B------:R-:W-:Y:S08]  /*5f20*/  HMMA.16816.F32 R8, R160.reuse, R10, RZ ;  /* 0x0000000aa008723c */ /* 0x040ff000000018ff */
[C---:B------:R-:W-:Y:S08]  /*5f30*/  HMMA.16816.F32 R12, R160.reuse, R16, RZ ;  /* 0x00000010a00c723c */ /* 0x040ff000000018ff */
[C---:B------:R-:W-:Y:S08]  /*5f40*/  HMMA.16816.F32 R16, R160.reuse, R18, RZ ;  /* 0x00000012a010723c */ /* 0x040ff000000018ff */
[C---:B------:R-:W-:Y:S08]  /*5f50*/  HMMA.16816.F32 R20, R160.reuse, R24, RZ ;  /* 0x00000018a014723c */ /* 0x040ff000000018ff */
[----:B------:R-:W-:Y:S08]  /*5f60*/  HMMA.16816.F32 R24, R160, R26, RZ ;  /* 0x0000001aa018723c */ /* 0x000ff000000018ff */
[C---:B---3--:R-:W-:Y:S08]  /*5f70*/  HMMA.16816.F32 R4, R164.reuse, R168, R4 ;  /* 0x000000a8a404723c */ /* 0x048ff00000001804 */
[C---:B------:R-:W-:Y:S01]  /*5f80*/  HMMA.16816.F32 R8, R164.reuse, R170, R8 ;  /* 0x000000aaa408723c */ /* 0x040fe20000001808 */
[----:B------:R-:W1:Y:S07]  /*5f90*/  LDSM.16.M88.4 R168, [R251+0x14080] ;  /* 0x01408000fba8783b */ /* 0x000e6e0000000200 */
[C---:B------:R-:W-:Y:S08]  /*5fa0*/  HMMA.16816.F32 R12, R164.reuse, R172, R12 ;  /* 0x000000aca40c723c */ /* 0x040ff0000000180c */
[C---:B------:R-:W-:Y:S01]  /*5fb0*/  HMMA.16816.F32 R16, R164.reuse, R174, R16 ;  /* 0x000000aea410723c */ /* 0x040fe20000001810 */
[----:B------:R-:W3:Y:S07]  /*5fc0*/  LDSM.16.M88.4 R172, [R251+0x14880] ;  /* 0x01488000fbac783b */ /* 0x000eee0000000200 */
[C---:B------:R-:W-:Y:S08]  /*5fd0*/  HMMA.16816.F32 R20, R164.reuse, R176, R20 ;  /* 0x000000b0a414723c */ /* 0x040ff00000001814 */
[----:B------:R-:W-:Y:S08]  /*5fe0*/  HMMA.16816.F32 R24, R164, R178, R24 ;  /* 0x000000b2a418723c */ /* 0x000ff00000001818 */
[C---:B-1----:R-:W-:Y:S08]  /*5ff0*/  HMMA.16816.F32 R4, R180.reuse, R168, R4 ;  /* 0x000000a8b404723c */ /* 0x042ff00000001804 */
[C---:B------:R-:W-:Y:S01]  /*6000*/  HMMA.16816.F32 R8, R180.reuse, R170, R8 ;  /* 0x000000aab408723c */ /* 0x040fe20000001808 */
[----:B------:R-:W1:Y:S07]  /*6010*/  LDSM.16.M88.4 R168, [R251+0x15080] ;  /* 0x01508000fba8783b */ /* 0x000e6e0000000200 */
[C---:B---3--:R-:W-:Y:S08]  /*6020*/  HMMA.16816.F32 R12, R180.reuse, R172, R12 ;  /* 0x000000acb40c723c */ /* 0x048ff0000000180c */
[C---:B------:R-:W-:Y:S01]  /*6030*/  HMMA.16816.F32 R16, R180.reuse, R174, R16 ;  /* 0x000000aeb410723c */ /* 0x040fe20000001810 */
[----:B------:R-:W3:Y:S07]  /*6040*/  LDSM.16.M88.4 R172, [R245] ;  /* 0x00000000f5ac783b */ /* 0x000eee0000000200 */
[C---:B-1----:R-:W-:Y:S08]  /*6050*/  HMMA.16816.F32 R20, R180.reuse, R168, R20 ;  /* 0x000000a8b414723c */ /* 0x042ff00000001814 */
[----:B------:R-:W-:Y:S01]  /*6060*/  HMMA.16816.F32 R24, R180, R170, R24 ;  /* 0x000000aab418723c */ /* 0x000fe20000001818 */
[----:B------:R-:W1:Y:S07]  /*6070*/  LDSM.16.M88.4 R168, [R245+0x800] ;  /* 0x00080000f5a8783b */ /* 0x000e6e0000000200 */
[C---:B---3--:R-:W-:Y:S08]  /*6080*/  HMMA.16816.F32 R4, R184.reuse, R172, R4 ;  /* 0x000000acb804723c */ /* 0x048ff00000001804 */
[C---:B------:R-:W-:Y:S01]  /*6090*/  HMMA.16816.F32 R8, R184.reuse, R174, R8 ;  /* 0x000000aeb808723c */ /* 0x040fe20000001808 */
[----:B------:R-:W3:Y:S07]  /*60a0*/  LDSM.16.M88.4 R172, [R245+0x1000] ;  /* 0x00100000f5ac783b */ /* 0x000eee0000000200 */
[C---:B-1----:R-:W-:Y:S08]  /*60b0*/  HMMA.16816.F32 R12, R184.reuse, R168, R12 ;  /* 0x000000a8b80c723c */ /* 0x042ff0000000180c */
[C---:B------:R-:W-:Y:S08]  /*60c0*/  HMMA.16816.F32 R16, R184.reuse, R170, R16 ;  /* 0x000000aab810723c */ /* 0x040ff00000001810 */
[C---:B---3--:R-:W-:Y:S08]  /*60d0*/  HMMA.16816.F32 R20, R184.reuse, R172, R20 ;  /* 0x000000acb814723c */ /* 0x048ff00000001814 */
[----:B------:R-:W-:Y:S01]  /*60e0*/  HMMA.16816.F32 R24, R184, R174, R24 ;  /* 0x000000aeb818723c */ /* 0x000fe20000001818 */
[----:B--2---:R-:W1:Y:S08]  /*60f0*/  LDSM.16.M88.4 R168, [R0+0x15880] ;  /* 0x0158800000a8783b */ /* 0x004e700000000200 */
[----:B------:R-:W2:Y:S01]  /*6100*/  LDSM.16.M88.4 R172, [R0+0x16080] ;  /* 0x0160800000ac783b */ /* 0x000ea20000000200 */
[C---:B-1----:R-:W-:Y:S08]  /*6110*/  HMMA.16816.F32 R4, R188.reuse, R168, R4 ;  /* 0x000000a8bc04723c */ /* 0x042ff00000001804 */
[C---:B------:R-:W-:Y:S01]  /*6120*/  HMMA.16816.F32 R8, R188.reuse, R170, R8 ;  /* 0x000000aabc08723c */ /* 0x040fe20000001808 */
[----:B------:R-:W1:Y:S07]  /*6130*/  LDSM.16.M88.4 R168, [R0+0x16880] ;  /* 0x0168800000a8783b */ /* 0x000e6e0000000200 */
[C---:B--2---:R-:W-:Y:S08]  /*6140*/  HMMA.16816.F32 R12, R188.reuse, R172, R12 ;  /* 0x000000acbc0c723c */ /* 0x044ff0000000180c */
[C---:B------:R-:W-:Y:S01]  /*6150*/  HMMA.16816.F32 R16, R188.reuse, R174, R16 ;  /* 0x000000aebc10723c */ /* 0x040fe20000001810 */
[----:B------:R-:W2:Y:S07]  /*6160*/  LDSM.16.M88.4 R172, [R244] ;  /* 0x00000000f4ac783b */ /* 0x000eae0000000200 */
[C---:B-1----:R-:W-:Y:S08]  /*6170*/  HMMA.16816.F32 R20, R188.reuse, R168, R20 ;  /* 0x000000a8bc14723c */ /* 0x042ff00000001814 */
[----:B------:R-:W-:Y:S01]  /*6180*/  HMMA.16816.F32 R24, R188, R170, R24 ;  /* 0x000000aabc18723c */ /* 0x000fe20000001818 */
[----:B------:R-:W1:Y:S07]  /*6190*/  LDSM.16.M88.4 R168, [R243] ;  /* 0x00000000f3a8783b */ /* 0x000e6e0000000200 */
[C---:B--2---:R-:W-:Y:S08]  /*61a0*/  HMMA.16816.F32 R4, R192.reuse, R172, R4 ;  /* 0x000000acc004723c */ /* 0x044ff00000001804 */
[C---:B------:R-:W-:Y:S01]  /*61b0*/  HMMA.16816.F32 R8, R192.reuse, R174, R8 ;  /* 0x000000aec008723c */ /* 0x040fe20000001808 */
[----:B------:R-:W2:Y:S07]  /*61c0*/  LDSM.16.M88.4 R172, [R242] ;  /* 0x00000000f2ac783b */ /* 0x000eae0000000200 */
[C---:B-1----:R-:W-:Y:S08]  /*61d0*/  HMMA.16816.F32 R12, R192.reuse, R168, R12 ;  /* 0x000000a8c00c723c */ /* 0x042ff0000000180c */
[C---:B------:R-:W-:Y:S01]  /*61e0*/  HMMA.16816.F32 R16, R192.reuse, R170, R16 ;  /* 0x000000aac010723c */ /* 0x040fe20000001810 */
[----:B------:R-:W1:Y:S07]  /*61f0*/  LDSM.16.M88.4 R168, [R251+0x15880] ;  /* 0x01588000fba8783b */ /* 0x000e6e0000000200 */
[C---:B--2---:R-:W-:Y:S08]  /*6200*/  HMMA.16816.F32 R20, R192.reuse, R172, R20 ;  /* 0x000000acc014723c */ /* 0x044ff00000001814 */
[----:B------:R-:W-:Y:S01]  /*6210*/  HMMA.16816.F32 R24, R192, R174, R24 ;  /* 0x000000aec018723c */ /* 0x000fe20000001818 */
[----:B------:R-:W2:Y:S07]  /*6220*/  LDSM.16.M88.4 R172, [R251+0x16080] ;  /* 0x01608000fbac783b */ /* 0x000eae0000000200 */
[C---:B-1----:R-:W-:Y:S08]  /*6230*/  HMMA.16816.F32 R4, R196.reuse, R168, R4 ;  /* 0x000000a8c404723c */ /* 0x042ff00000001804 */
[C---:B------:R-:W-:Y:S01]  /*6240*/  HMMA.16816.F32 R8, R196.reuse, R170, R8 ;  /* 0x000000aac408723c */ /* 0x040fe20000001808 */
[----:B------:R-:W1:Y:S07]  /*6250*/  LDSM.16.M88.4 R168, [R251+0x16880] ;  /* 0x01688000fba8783b */ /* 0x000e6e0000000200 */
[C---:B--2---:R-:W-:Y:S08]  /*6260*/  HMMA.16816.F32 R12, R196.reuse, R172, R12 ;  /* 0x000000acc40c723c */ /* 0x044ff0000000180c */
[C---:B------:R-:W-:Y:S01]  /*6270*/  HMMA.16816.F32 R16, R196.reuse, R174, R16 ;  /* 0x000000aec410723c */ /* 0x040fe20000001810 */
[----:B------:R-:W2:Y:S07]  /*6280*/  LDSM.16.M88.4 R172, [R245+0x1800] ;  /* 0x00180000f5ac783b */ /* 0x000eae0000000200 */
[C---:B-1----:R-:W-:Y:S08]  /*6290*/  HMMA.16816.F32 R20, R196.reuse, R168, R20 ;  /* 0x000000a8c414723c */ /* 0x042ff00000001814 */
[----:B------:R-:W-:Y:S01]  /*62a0*/  HMMA.16816.F32 R24, R196, R170, R24 ;  /* 0x000000aac418723c */ /* 0x000fe20000001818 */
[----:B------:R-:W1:Y:S07]  /*62b0*/  LDSM.16.M88.4 R168, [R245+0x2000] ;  /* 0x00200000f5a8783b */ /* 0x000e6e0000000200 */
[C---:B--2---:R-:W-:Y:S08]  /*62c0*/  HMMA.16816.F32 R4, R200.reuse, R172, R4 ;  /* 0x000000acc804723c */ /* 0x044ff00000001804 */
[C---:B------:R-:W-:Y:S01]  /*62d0*/  HMMA.16816.F32 R8, R200.reuse, R174, R8 ;  /* 0x000000aec808723c */ /* 0x040fe20000001808 */
[----:B------:R-:W2:Y:S07]  /*62e0*/  LDSM.16.M88.4 R172, [R245+0x2800] ;  /* 0x00280000f5ac783b */ /* 0x000eae0000000200 */
        /* <DEDUP_REMOVED lines=70> */
[C---:B------:R-:W-:Y:S11]  /*6750*/  HMMA.16816.F32 R8, R232.reuse, R174, R8 ;  /* 0x000000aee808723c */ /* 0x040ff60000001808 */
[----:B------:R-:W-:Y:S05]  /*6760*/  @!UPT UIADD3 URZ, URZ, URZ, URZ ;  /* 0x0000003f3f3ff290 */ /* 0x000fea000fffe03f */
[----:B------:R-:W-:Y:S02]  /*6770*/  FMUL.FTZ R6, R6, c[0x0][0x320] ;  /* 0x0000c80006067a20 */ /* 0x000fe40000410000 */
[----:B------:R-:W-:Y:S02]  /*6780*/  FMUL.FTZ R7, R7, c[0x0][0x320] ;  /* 0x0000c80007077a20 */ /* 0x000fe40000410000 */
[----:B------:R-:W2:Y:S01]  /*6790*/  MUFU.TANH R158, R6 ;  /* 0x00000006009e7308 */ /* 0x000ea20000002400 */
[----:B------:R-:W-:Y:S02]  /*67a0*/  FMUL.FTZ R0, R4, c[0x0][0x320] ;  /* 0x0000c80004007a20 */ /* 0x000fe40000410000 */
[----:B------:R-:W-:Y:S02]  /*67b0*/  FMUL.FTZ R2, R5, c[0x0][0x320] ;  /* 0x0000c80005027a20 */ /* 0x000fe40000410000 */
[----:B------:R-:W-:Y:S01]  /*67c0*/  FMUL.FTZ R9, R9, c[0x0][0x320] ;  /* 0x0000c80009097a20 */ /* 0x000fe20000410000 */
[C---:B-1----:R-:W-:Y:S03]  /*67d0*/  HMMA.16816.F32 R12, R232.reuse, R168, R12 ;  /* 0x000000a8e80c723c */ /* 0x042fe6000000180c */
[----:B------:R-:W-:Y:S01]  /*67e0*/  FMUL.FTZ R11, R11, c[0x0][0x320] ;  /* 0x0000c8000b0b7a20 */ /* 0x000fe20000410000 */
[----:B------:R1:W3:Y:S01]  /*67f0*/  MUFU.TANH R157, R7 ;  /* 0x00000007009d7308 */ /* 0x0002e20000002400 */
[----:B------:R-:W-:Y:S02]  /*6800*/  FMUL.FTZ R8, R8, c[0x0][0x320] ;  /* 0x0000c80008087a20 */ /* 0x000fe40000410000 */
[----:B------:R-:W-:Y:S01]  /*6810*/  FMUL.FTZ R10, R10, c[0x0][0x320] ;  /* 0x0000c8000a0a7a20 */ /* 0x000fe20000410000 */
[C---:B------:R-:W-:Y:S06]  /*6820*/  HMMA.16816.F32 R16, R232.reuse, R170, R16 ;  /* 0x000000aae810723c */ /* 0x040fec0000001810 */
[----:B------:R4:W2:Y:S10]  /*6830*/  MUFU.TANH R159, R9 ;  /* 0x00000009009f7308 */ /* 0x0008b40000002400 */
[----:B------:R5:W2:Y:S01]  /*6840*/  MUFU.TANH R169, R11 ;  /* 0x0000000b00a97308 */ /* 0x000aa20000002400 */
[----:B------:R-:W-:Y:S01]  /*6850*/  FMUL.FTZ R13, R13, c[0x0][0x320] ;  /* 0x0000c8000d0d7a20 */ /* 0x000fe20000410000 */
[----:B-1----:R-:W1:Y:S01]  /*6860*/  LDSM.16.M88.4 R4, [R245+0x5800] ;  /* 0x00580000f504783b */ /* 0x002e620000000200 */
[----:B------:R-:W-:Y:S05]  /*6870*/  DEPBAR.LE SB0, 0x0 ;  /* 0x000080000000791a */ /* 0x000fea0000000000 */
[----:B------:R-:W-:Y:S02]  /*6880*/  FMUL.FTZ R18, R18, c[0x0][0x320] ;  /* 0x0000c80012127a20 */ /* 0x000fe40000410000 */
[----:B------:R-:W1:Y:S01]  /*6890*/  MUFU.TANH R0, R0 ;  /* 0x0000000000007308 */ /* 0x000e620000002400 */
[----:B------:R-:W-:Y:S01]  /*68a0*/  FMUL.FTZ R19, R19, c[0x0][0x320] ;  /* 0x0000c80013137a20 */ /* 0x000fe20000410000 */
[----:B------:R-:W-:Y:S01]  /*68b0*/  BAR.SYNC.DEFER_BLOCKING 0x0 ;  /* 0x0000000000007b1d */ /* 0x000fe20000010000 */
[----:B----4-:R-:W-:Y:S02]  /*68c0*/  FMUL.FTZ R9, R15, c[0x0][0x320] ;  /* 0x0000c8000f097a20 */ /* 0x010fe40000410000 */
[----:B------:R-:W-:Y:S05]  /*68d0*/  FMUL.FTZ R15, R17, c[0x0][0x320] ;  /* 0x0000c800110f7a20 */ /* 0x000fea0000410000 */
[----:B------:R-:W4:Y:S01]  /*68e0*/  MUFU.TANH R2, R2 ;  /* 0x0000000200027308 */ /* 0x000f220000002400 */
[----:B-----5:R-:W-:Y:S02]  /*68f0*/  FMUL.FTZ R11, R12, c[0x0][0x320] ;  /* 0x0000c8000c0b7a20 */ /* 0x020fe40000410000 */
[----:B------:R-:W-:Y:S02]  /*6900*/  FMUL.FTZ R12, R14, c[0x0][0x320] ;  /* 0x0000c8000e0c7a20 */ /* 0x000fe40000410000 */
[----:B------:R-:W-:Y:S05]  /*6910*/  FMUL.FTZ R14, R16, c[0x0][0x320] ;  /* 0x0000c800100e7a20 */ /* 0x000fea0000410000 */
[----:B------:R-:W2:Y:S10]  /*6920*/  MUFU.TANH R8, R8 ;  /* 0x0000000800087308 */ /* 0x000eb40000002400 */
[----:B------:R-:W2:Y:S01]  /*6930*/  MUFU.TANH R10, R10 ;  /* 0x0000000a000a7308 */ /* 0x000ea20000002400 */
[C---:B-1----:R-:W-:Y:S09]  /*6940*/  HMMA.16816.F32 R20, R232.reuse, R4, R20 ;  /* 0x00000004e814723c */ /* 0x042ff20000001814 */
[----:B------:R-:W1:Y:S01]  /*6950*/  MUFU.TANH R11, R11 ;  /* 0x0000000b000b7308 */ /* 0x000e620000002400 */
[----:B------:R-:W-:Y:S09]  /*6960*/  HMMA.16816.F32 R24, R232, R6, R24 ;  /* 0x00000006e818723c */ /* 0x000ff20000001818 */
[----:B------:R-:W1:Y:S05]  /*6970*/  MUFU.TANH R13, R13 ;  /* 0x0000000d000d7308 */ /* 0x000e6a0000002400 */
[----:B------:R-:W-:Y:S05]  /*6980*/  FMUL.FTZ R5, R22, c[0x0][0x320] ;  /* 0x0000c80016057a20 */ /* 0x000fea0000410000 */
[----:B------:R-:W1:Y:S01]  /*6990*/  MUFU.TANH R12, R12 ;  /* 0x0000000c000c7308 */ /* 0x000e620000002400 */
[----:B------:R-:W-:Y:S02]  /*69a0*/  FMUL.FTZ R4, R23, c[0x0][0x320] ;  /* 0x0000c80017047a20 */ /* 0x000fe40000410000 */
[----:B------:R-:W-:Y:S02]  /*69b0*/  FMUL.FTZ R20, R20, c[0x0][0x320] ;  /* 0x0000c80014147a20 */ /* 0x000fe40000410000 */
[----:B------:R-:W-:Y:S02]  /*69c0*/  FMUL.FTZ R21, R21, c[0x0][0x320] ;  /* 0x0000c80015157a20 */ /* 0x000fe40000410000 */
[----:B------:R-:W-:Y:S02]  /*69d0*/  FMUL.FTZ R17, R25, c[0x0][0x320] ;  /* 0x0000c80019117a20 */ /* 0x000fe40000410000 */
[----:B------:R-:W-:Y:S01]  /*69e0*/  FMUL.FTZ R7, R26, c[0x0][0x320] ;  /* 0x0000c8001a077a20 */ /* 0x000fe20000410000 */
[----:B------:R-:W1:Y:S01]  /*69f0*/  MUFU.TANH R9, R9 ;  /* 0x0000000900097308 */ /* 0x000e620000002400 */
[----:B------:R-:W-:Y:S02]  /*6a00*/  FMUL.FTZ R6, R27, c[0x0][0x320] ;  /* 0x0000c8001b067a20 */ /* 0x000fe40000410000 */
[----:B------:R-:W-:Y:S07]  /*6a10*/  FMUL.FTZ R24, R24, c[0x0][0x320] ;  /* 0x0000c80018187a20 */ /* 0x000fee0000410000 */
[----:B------:R-:W1:Y:S10]  /*6a20*/  MUFU.TANH R14, R14 ;  /* 0x0000000e000e7308 */ /* 0x000e740000002400 */
[----:B------:R-:W1:Y:S10]  /*6a30*/  MUFU.TANH R15, R15 ;  /* 0x0000000f000f7308 */ /* 0x000e740000002400 */
[----:B------:R1:W1:Y:S10]  /*6a40*/  MUFU.TANH R178, R18 ;  /* 0x0000001200b27308 */ /* 0x0002740000002400 */
[----:B------:R1:W1:Y:S10]  /*6a50*/  MUFU.TANH R176, R19 ;  /* 0x0000001300b07308 */ /* 0x0002740000002400 */
[----:B------:R1:W1:Y:S10]  /*6a60*/  MUFU.TANH R175, R20 ;  /* 0x0000001400af7308 */ /* 0x0002740000002400 */
[----:B------:R1:W1:Y:S10]  /*6a70*/  MUFU.TANH R174, R21 ;  /* 0x0000001500ae7308 */ /* 0x0002740000002400 */
[----:B------:R-:W1:Y:S10]  /*6a80*/  MUFU.TANH R5, R5 ;  /* 0x0000000500057308 */ /* 0x000e740000002400 */
[----:B------:R-:W1:Y:S10]  /*6a90*/  MUFU.TANH R4, R4 ;  /* 0x0000000400047308 */ /* 0x000e740000002400 */
[----:B------:R1:W1:Y:S10]  /*6aa0*/  MUFU.TANH R173, R24 ;  /* 0x0000001800ad7308 */ /* 0x0002740000002400 */
[----:B------:R-:W1:Y:S10]  /*6ab0*/  MUFU.TANH R17, R17 ;  /* 0x0000001100117308 */ /* 0x000e740000002400 */
[----:B------:R-:W1:Y:S10]  /*6ac0*/  MUFU.TANH R7, R7 ;  /* 0x0000000700077308 */ /* 0x000e740000002400 */
[----:B------:R-:W1:Y:S01]  /*6ad0*/  MUFU.TANH R6, R6 ;  /* 0x0000000600067308 */ /* 0x000e620000002400 */
[----:B------:R-:W-:-:S05]  /*6ae0*/  @P0 BRA `(.L_x_189) ;  /* 0x0000050000000947 */ /* 0x000fca0003800000 */
[----:B--234-:R-:W2:Y:S01]  /*6af0*/  LDL R177, [R1+0x20] ;  /* 0x0000200001b17983 */ /* 0x01cea20000100800 */
[----:B------:R-:W-:Y:S01]  /*6b00*/  IMAD.MOV.U32 R179, RZ, RZ, c[0x0][0x2b8] ;  /* 0x0000ae00ffb37624 */ /* 0x000fe200078e00ff */
[----:B------:R-:W-:Y:S01]  /*6b10*/  UIMAD UR23, UR5, 0x30, UR12 ;  /* 0x00000030051778a4 */ /* 0x000fe2000f8e020c */
[----:B------:R-:W-:Y:S01]  /*6b20*/  IMAD.MOV.U32 R23, RZ, RZ, RZ ;  /* 0x000000ffff177224 */ /* 0x000fe200078e00ff */
[----:B------:R-:W3:Y:S02]  /*6b30*/  LDL R22, [R1+0x24] ;  /* 0x0000240001167983 */ /* 0x000ee40000100800 */
[----:B------:R-:W-:Y:S02]  /*6b40*/  ISETP.NE.AND P1, PT, R179, 0x1, PT ;  /* 0x00000001b300780c */ /* 0x000fe40003f25270 */
[----:B-1----:R-:W4:Y:S01]  /*6b50*/  LDL R24, [R1+0x4c] ;  /* 0x00004c0001187983 */ /* 0x002f220000100800 */
[----:B------:R-:W-:Y:S03]  /*6b60*/  IMAD.U32 R16, RZ, RZ, UR23 ;  /* 0x00000017ff107e24 */ /* 0x000fe6000f8e00ff */
[----:B------:R-:W5:Y:S04]  /*6b70*/  LDL R170, [R1+0x48] ;  /* 0x0000480001aa7983 */ /* 0x000f680000100800 */
[----:B------:R-:W4:Y:S04]  /*6b80*/  LDL R171, [R1+0x54] ;  /* 0x0000540001ab7983 */ /* 0x000f280000100800 */
[----:B------:R-:W4:Y:S04]  /*6b90*/  LDL R168, [R1+0x50] ;  /* 0x0000500001a87983 */ /* 0x000f280000100800 */
[----:B------:R-:W4:Y:S04]  /*6ba0*/  LDL R172, [R1+0x5c] ;  /* 0x00005c0001ac7983 */ /* 0x000f280000100800 */
[----:B------:R-:W4:Y:S01]  /*6bb0*/  LDL R179, [R1+0x58] ;  /* 0x0000580001b37983 */ /* 0x000f220000100800 */
[----:B--2---:R-:W-:Y:S03]  /*6bc0*/  IADD3 R16, R16, -0x30, R177 ;  /* 0xffffffd010107810 */ /* 0x004fe60007ffe0b1 */
[----:B------:R-:W2:Y:S01]  /*6bd0*/  LDL R177, [R1+0x1c] ;  /* 0x00001c0001b17983 */ /* 0x000ea20000100800 */
[----:B---3--:R-:W-:Y:S01]  /*6be0*/  ISETP.GE.AND P2, PT, R22, c[0x0][0x1d4], PT ;  /* 0x0000750016007a0c */ /* 0x008fe20003f46270 */
        /* <DEDUP_REMOVED lines=9> */
[----:B------:R1:W-:Y:S01]  /*6c80*/  STL [R1+0xc], R25 ;  /* 0x00000c1901007387 */ /* 0x0003e20000100800 */
[----:B------:R-:W-:Y:S03]  /*6c90*/  SHF.R.S32.HI R16, RZ, 0x1f, R25 ;  /* 0x0000001fff107819 */ /* 0x000fe60000011419 */
[----:B------:R3:W2:Y:S02]  /*6ca0*/  @!P3 LDG.E R23, [R20.64] ;  /* 0x000000121417b981 */ /* 0x0006a4000c1e1900 */
[----:B------:R-:W-:Y:S04]  /*6cb0*/  IMAD R16, R16, c[0x0][0x1e0], RZ ;  /* 0x0000780010107a24 */ /* 0x000fe800078e02ff */
[C---:B------:R-:W-:Y:S02]  /*6cc0*/  IMAD R16, R25.reuse, c[0x0][0x1e4], R16 ;  /* 0x0000790019107a24 */ /* 0x040fe400078e0210 */
[----:B---3--:R-:W-:Y:S02]  /*6cd0*/  IMAD.WIDE.U32 R20, R25, c[0x0][0x1e0], RZ ;  /* 0x0000780019147a25 */ /* 0x008fe400078e00ff */
[----:B-1----:R-:W1:Y:S02]  /*6ce0*/  S2R R25, SR_TID.X ;  /* 0x0000000000197919 */ /* 0x002e640000002100 */
[----:B------:R-:W-:Y:S02]  /*6cf0*/  IMAD.IADD R21, R21, 0x1, R16 ;  /* 0x0000000115157824 */ /* 0x000fe400078e0210 */
[----:B--2---:R1:W-:Y:S01]  /*6d00*/  STL [R1+0x8], R23 ;  /* 0x0000081701007387 */ /* 0x0043e20000100800 */
[----:B------:R-:W-:Y:S01]  /*6d10*/  SHF.R.S32.HI R16, RZ, 0x1f, R23 ;  /* 0x0000001fff107819 */ /* 0x000fe20000011417 */
[C---:B------:R-:W-:Y:S02]  /*6d20*/  IMAD.WIDE.U32 R20, R23.reuse, c[0x0][0x1f0], R20 ;  /* 0x00007c0017147a25 */ /* 0x040fe400078e0014 */
[----:B------:R-:W2:Y:S02]  /*6d30*/  LDL R26, [R1+0x10] ;  /* 0x00001000011a7983 */ /* 0x000ea40000100800 */
[----:B------:R-:W-:Y:S01]  /*6d40*/  IMAD R16, R16, c[0x0][0x1f0], RZ ;  /* 0x00007c0010107a24 */ /* 0x000fe200078e02ff */
[----:B------:R-:W-:Y:S01]  /*6d50*/  IADD3 R19, P0, R20, UR20, RZ ;  /* 0x0000001414137c10 */ /* 0x000fe2000ff1e0ff */
[----:B------:R-:W3:Y:S02]  /*6d60*/  LDL R27, [R1+0x28] ;  /* 0x00002800011b7983 */ /* 0x000ee40000100800 */
[----:B------:R-:W-:Y:S05]  /*6d70*/  IMAD R16, R23, c[0x0][0x1f4], R16 ;  /* 0x00007d0017107a24 */ /* 0x000fea00078e0210 */
[----:B------:R-:W-:Y:S02]  /*6d80*/  IADD3.X R16, R21, UR8, R16, P0, !PT ;  /* 0x0000000815107c10 */ /* 0x000fe400087fe410 */
[C---:B------:R-:W-:Y:S04]  /*6d90*/  LEA R18, P0, R19.reuse, c[0x0][0x1c8], 0x1 ;  /* 0x0000720013127a11 */ /* 0x040fe800078008ff */
[----:B------:R-:W-:Y:S01]  /*6da0*/  LEA.HI.X R16, R19, c[0x0][0x1cc], R16, 0x1, P0 ;  /* 0x0000730013107a11 */ /* 0x000fe200000f0c10 */
[----:B------:R-:W4:Y:S01]  /*6db0*/  SHFL.IDX PT, R20, R18, RZ, 0x181f ;  /* 0x00181fff12147589 */ /* 0x000f2200000e0000 */
[----:B-1----:R-:W-:Y:S03]  /*6dc0*/  SHF.R.S32.HI R23, RZ, 0x1f, R25 ;  /* 0x0000001fff177819 */ /* 0x002fe60000011419 */
[----:B------:R-:W5:Y:S01]  /*6dd0*/  SHFL.IDX PT, R21, R16, RZ, 0x181f ;  /* 0x00181fff10157589 */ /* 0x000f6200000e0000 */
[----:B------:R-:W-:Y:S03]  /*6de0*/  LEA.HI R23, R23, R25, RZ, 0x3 ;  /* 0x0000001917177211 */ /* 0x000fe600078f18ff */
[----:B------:R-:W1:Y:S01]  /*6df0*/  SHFL.IDX PT, R18, R18, 0x1, 0x181f ;  /* 0x00381f0012127f89 */ /* 0x000e6200000e0000 */
[----:B------:R-:W-:Y:S03]  /*6e00*/  SHF.R.S32.HI R23, RZ, 0x3, R23 ;  /* 0x00000003ff177819 */ /* 0x000fe60000011417 */
[----:B------:R-:W1:Y:S01]  /*6e10*/  SHFL.IDX PT, R16, R16, 0x1, 0x181f ;  /* 0x00381f0010107f89 */ /* 0x000e6200000e0000 */
[----:B------:R-:W-:Y:S04]  /*6e20*/  IADD3 R19, -R23, 0x30, RZ ;  /* 0x0000003017137810 */ /* 0x000fe80007ffe1ff */
[----:B------:R-:W-:Y:S11]  /*6e30*/  ISETP.GE.AND P0, PT, R19, 0x1, PT ;  /* 0x000000011300780c */ /* 0x000ff60003f06270 */
[----:B------:R-:W-:Y:S02]  /*6e40*/  @!UPT UIADD3 URZ, URZ, URZ, URZ ;  /* 0x0000003f3f3ff290 */ /* 0x000fe4000fffe03f */
[C---:B----4-:R-:W-:Y:S05]  /*6e50*/  @P0 IADD3 R22, P1, R20.reuse, R24, RZ ;  /* 0x0000001814160210 */ /* 0x050fea0007f3e0ff */
[C---:B-----5:R-:W-:Y:S05]  /*6e60*/  @P0 IMAD.X R23, R21.reuse, 0x1, R170, P1 ;  /* 0x0000000115170824 */ /* 0x060fea00008e06aa */
[----:B------:R4:W-:Y:S02]  /*6e70*/  @P0 LDGSTS.E.BYPASS.LTC128B.128 [R177+0x14080], [R22.64], !P2 ;  /* 0x1408000016b10fae */ /* 0x0009e4000d101d52 */
[C---:B----4-:R-:W-:Y:S05]  /*6e80*/  @P0 IADD3 R22, P1, R20.reuse, R171, RZ ;  /* 0x000000ab14160210 */ /* 0x050fea0007f3e0ff */
[C---:B------:R-:W-:Y:S05]  /*6e90*/  @P0 IMAD.X R23, R21.reuse, 0x1, R168, P1 ;  /* 0x0000000115170824 */ /* 0x040fea00008e06a8 */
[----:B------:R4:W-:Y:S02]  /*6ea0*/  @P0 LDGSTS.E.BYPASS.LTC128B.128 [R177+0x15880], [R22.64], !P6 ;  /* 0x1588000016b10fae */ /* 0x0009e4000f101d52 */
[----:B----4-:R-:W-:Y:S05]  /*6eb0*/  @P0 IADD3 R22, P1, R20, R172, RZ ;  /* 0x000000ac14160210 */ /* 0x010fea0007f3e0ff */
[----:B------:R-:W-:Y:S05]  /*6ec0*/  @P0 IMAD.X R23, R21, 0x1, R179, P1 ;  /* 0x0000000115170824 */ /* 0x000fea00008e06b3 */
[----:B------:R4:W-:Y:S01]  /*6ed0*/  @P0 LDGSTS.E.BYPASS.LTC128B.128 [R177+0x17080], [R22.64], !P5 ;  /* 0x1708000016b10fae */ /* 0x0009e2000e901d52 */
[C---:B--2---:R-:W-:Y:S04]  /*6ee0*/  @P0 LEA R20, P1, R26.reuse, R20, 0x1 ;  /* 0x000000141a140211 */ /* 0x044fe800078208ff */
[----:B---3--:R-:W-:Y:S05]  /*6ef0*/  @P0 LEA.HI.X R21, R26, R21, R27, 0x1, P1 ;  /* 0x000000151a150211 */ /* 0x008fea00008f0c1b */
[----:B------:R2:W-:Y:S01]  /*6f00*/  @P0 LDGSTS.E.BYPASS.LTC128B.128 [R177+0x18880], [R20.64], !P4 ;  /* 0x1888000014b10fae */ /* 0x0005e2000e101d52 */
[----:B------:R-:W-:Y:S11]  /*6f10*/  ISETP.GE.AND P0, PT, R19, 0x21, PT ;  /* 0x000000211300780c */ /* 0x000ff60003f06270 */
[----:B------:R-:W-:Y:S02]  /*6f20*/  @!UPT UIADD3 URZ, URZ, URZ, URZ ;  /* 0x0000003f3f3ff290 */ /* 0x000fe4000fffe03f */
[----:B-1----:R-:W-:Y:S05]  /*6f30*/  @P0 IADD3 R24, P1, R18, R24, RZ ;  /* 0x0000001812180210 */ /* 0x002fea0007f3e0ff */
[----:B------:R-:W-:Y:S05]  /*6f40*/  @P0 IMAD.X R25, R16, 0x1, R170, P1 ;  /* 0x0000000110190824 */ /* 0x000fea00008e06aa */
[----:B------:R4:W-:Y:S01]  /*6f50*/  @P0 LDGSTS.E.BYPASS.LTC128B.128 [R177+0x15080], [R24.64], !P2 ;  /* 0x1508000018b10fae */ /* 0x0009e2000d101d52 */
[----:B--2---:R-:W-:Y:S05]  /*6f60*/  @P0 IADD3 R20, P1, R18, R171, RZ ;  /* 0x000000ab12140210 */ /* 0x004fea0007f3e0ff */
[----:B------:R-:W-:Y:S05]  /*6f70*/  @P0 IMAD.X R21, R16, 0x1, R168, P1 ;  /* 0x0000000110150824 */ /* 0x000fea00008e06a8 */
[----:B------:R1:W-:Y:S02]  /*6f80*/  @P0 LDGSTS.E.BYPASS.LTC128B.128 [R177+0x16880], [R20.64], !P6 ;  /* 0x1688000014b10fae */ /* 0x0003e4000f101d52 */
[----:B-1----:R-:W-:Y:S05]  /*6f90*/  @P0 IADD3 R20, P1, R18, R172, RZ ;  /* 0x000000ac12140210 */ /* 0x002fea0007f3e0ff */
[----:B------:R-:W-:Y:S01]  /*6fa0*/  @P0 IMAD.X R21, R16, 0x1, R179, P1 ;  /* 0x0000000110150824 */ /* 0x000fe200008e06b3 */
[C---:B------:R-:W-:Y:S04]  /*6fb0*/  @P0 LEA R18, P1, R26.reuse, R18, 0x1 ;  /* 0x000000121a120211 */ /* 0x040fe800078208ff */
[----:B------:R4:W-:Y:S01]  /*6fc0*/  @P0 LDGSTS.E.BYPASS.LTC128B.128 [R177+0x18080], [R20.64], !P5 ;  /* 0x1808000014b10fae */ /* 0x0009e2000e901d52 */
[----:B------:R-:W-:Y:S05]  /*6fd0*/  @P0 LEA.HI.X R19, R26, R16, R27, 0x1, P1 ;  /* 0x000000101a130211 */ /* 0x000fea00008f0c1b */
[----:B------:R4:W-:Y:S03]  /*6fe0*/  @P0 LDGSTS.E.BYPASS.LTC128B.128 [R177+0x19880], [R18.64], !P4 ;  /* 0x1988000012b10fae */ /* 0x0009e6000e101d52 */
.L_x_189:
[----:B-1234-:R-:W2:Y:S01]  /*6ff0*/  LDL R18, [R1+0x34] ;  /* 0x0000340001127983 */ /* 0x01eea20000100800 */
[----:B------:R-:W-:Y:S02]  /*7000*/  UISETP.NE.AND UP1, UPT, UR14, URZ, UPT ;  /* 0x0000003f0e00728c */ /* 0x000fe4000bf25270 */
[----:B------:R-:W-:Y:S01]  /*7010*/  UIMAD UR23, UR5, -0x30, URZ ;  /* 0xffffffd0051778a4 */ /* 0x000fe2000f8e023f */
[----:B------:R-:W3:Y:S01]  /*7020*/  LDL R26, [R1+0x38] ;  /* 0x00003800011a7983 */ /* 0x000ee20000100800 */
[----:B------:R-:W-:Y:S02]  /*7030*/  UISETP.NE.AND UP0, UPT, UR13, URZ, UPT ;  /* 0x0000003f0d00728c */ /* 0x000fe4000bf05270 */
[----:B------:R-:W-:Y:S01]  /*7040*/  PLOP3.LUT P0, PT, PT, PT, UP1, 0x80, 0x0 ;  /* 0x000000000000781c */ /* 0x000fe20003f0f018 */
[----:B------:R-:W0:Y:S11]  /*7050*/  LDGDEPBAR ;  /* 0x00000000000079af */ /* 0x000e360000000000 */
[----:B------:R-:W-:Y:S01]  /*7060*/  @!UPT UIADD3 URZ, URZ, URZ, URZ ;  /* 0x0000003f3f3ff290 */ /* 0x000fe2000fffe03f */
[----:B--2---:R-:W-:Y:S01]  /*7070*/  @P0 IMAD.HI.U32 R16, R18, c[0x0][0x2c8], RZ ;  /* 0x0000b20012100a27 */ /* 0x004fe200078e00ff */
[----:B------:R-:W-:Y:S03]  /*7080*/  PLOP3.LUT P0, PT, PT, PT, UP1, 0x80, 0x0 ;  /* 0x000000000000781c */ /* 0x000fe60003f0f018 */
[----:B------:R-:W-:Y:S02]  /*7090*/  IMAD.MOV.U32 R23, RZ, RZ, R18 ;  /* 0x000000ffff177224 */ /* 0x000fe400078e0012 */
[----:B------:R-:W-:Y:S05]  /*70a0*/  IMAD.U32 R18, RZ, RZ, UR23 ;  /* 0x00000017ff127e24 */ /* 0x000fea000f8e00ff */
[----:B---3--:R-:W-:Y:S03]  /*70b0*/  IADD3 R18, -R26, 0x1, R18 ;  /* 0x000000011a127810 */ /* 0x008fe60007ffe112 */
[----:B------:R-:W-:Y:S01]  /*70c0*/  @P0 SHF.R.U32.HI R23, RZ, c[0x0][0x2cc], R16 ;  /* 0x0000b300ff170a19 */ /* 0x000fe20000011610 */
[----:B------:R-:W-:Y:S01]  /*70d0*/  IMAD.U32 R16, RZ, RZ, UR28 ;  /* 0x0000001cff107e24 */ /* 0x000fe2000f8e00ff */
[----:B------:R-:W-:Y:S03]  /*70e0*/  PLOP3.LUT P0, PT, PT, PT, UP0, 0x40, 0x0 ;  /* 0x000000000000781c */ /* 0x000fe60003f0e808 */
[----:B------:R-:W1:Y:S01]  /*70f0*/  SHFL.IDX PT, R19, R23, RZ, 0x1c1f ;  /* 0x001c1fff17137589 */ /* 0x000e6200000e0000 */
[----:B------:R-:W-:Y:S05]  /*7100*/  IMAD R16, R16, c[0x0][0x1d0], R18 ;  /* 0x0000740010107a24 */ /* 0x000fea00078e0212 */
[----:B------:R-:W-:Y:S04]  /*7110*/  IADD3 R16, R16, -c[0x0][0x168], RZ ;  /* 0x80005a0010107a10 */ /* 0x000fe80007ffe0ff */
[C---:B------:R-:W-:Y:S02]  /*7120*/  IADD3 R22, R16.reuse, c[0x0][0x328], RZ ;  /* 0x0000ca0010167a10 */ /* 0x040fe40007ffe0ff */
[----:B------:R-:W-:Y:S03]  /*7130*/  IADD3 R16, R16, UR22, RZ ;  /* 0x0000001610107c10 */ /* 0x000fe6000fffe0ff */
[----:B-1----:R-:W-:Y:S02]  /*7140*/  IMAD.IADD R25, R22, 0x1, R19 ;  /* 0x0000000116197824 */ /* 0x002fe400078e0213 */
[----:B------:R-:W-:Y:S01]  /*7150*/  IMAD.IADD R24, R19, 0x1, R16 ;  /* 0x0000000113187824 */ /* 0x000fe200078e0210 */
[----:B------:R-:W-:-:S05]  /*7160*/  @P0 BRA `(.L_x_190) ;  /* 0x000001a000000947 */ /* 0x000fca0003800000 */
[----:B------:R-:W-:Y:S01]  /*7170*/  MOV R18, UR28 ;  /* 0x0000001c00127c02 */ /* 0x000fe20008000f00 */
[----:B------:R-:W-:Y:S04]  /*7180*/  BSSY B0, `(.L_x_191) ;  /* 0x0000013000007945 */ /* 0x000fe80003800000 */
[----:B------:R-:W-:Y:S05]  /*7190*/  IMAD R19, R18, c[0x0][0x1d0], R19 ;  /* 0x0000740012137a24 */ /* 0x000fea00078e0213 */
[----:B------:R-:W-:Y:S04]  /*71a0*/  IADD3 R19, R19, -c[0x0][0x168], RZ ;  /* 0x80005a0013137a10 */ /* 0x000fe80007ffe0ff */
[----:B------:R-:W-:Y:S11]  /*71b0*/  ISETP.GT.AND P0, PT, R19, -0x1, PT ;  /* 0xffffffff1300780c */ /* 0x000ff60003f04270 */
[----:B------:R-:W-:Y:S02]  /*71c0*/  @!UPT UIADD3 URZ, URZ, URZ, URZ ;  /* 0x0000003f3f3ff290 */ /* 0x000fe4000fffe03f */
[----:B------:R-:W-:-:S05]  /*71d0*/  @P0 BRA `(.L_x_192) ;  /* 0x0000008000000947 */ /* 0x000fca0003800000 */
[----:B------:R-:W-:Y:S01]  /*71e0*/  LOP3.LUT R19, RZ, R19, RZ, 0x33, !PT ;  /* 0x00000013ff137212 */ /* 0x000fe200078e33ff */
[----:B------:R-:W-:Y:S05]  /*71f0*/  IMAD.MOV.U32 R18, RZ, RZ, 0x1 ;  /* 0x00000001ff127424 */ /* 0x000fea00078e00ff */
[----:B------:R-:W-:Y:S11]  /*7200*/  ISETP.NE.AND P0, PT, R18, c[0x0][0x32c], PT ;  /* 0x0000cb0012007a0c */ /* 0x000ff60003f05270 */
[----:B------:R-:W-:Y:S02]  /*7210*/  @!UPT UIADD3 URZ, URZ, URZ, URZ ;  /* 0x0000003f3f3ff290 */ /* 0x000fe4000fffe03f */
[----:B------:R-:W-:Y:S05]  /*7220*/  @P0 IMAD.HI.U32 R18, R19, c[0x0][0x330], RZ ;  /* 0x0000cc0013120a27 */ /* 0x000fea00078e00ff */
[----:B------:R-:W-:Y:S04]  /*7230*/  @P0 SHF.R.U32.HI R19, RZ, c[0x0][0x334], R18 ;  /* 0x0000cd00ff130a19 */ /* 0x000fe80000011612 */
[----:B------:R-:W-:Y:S01]  /*7240*/  LOP3.LUT R19, RZ, R19, RZ, 0x33, !PT ;  /* 0x00000013ff137212 */ /* 0x000fe200078e33ff */
[----:B------:R-:W-:-:S05]  /*7250*/  BRA `(.L_x_193) ;  /* 0x0000005000007947 */ /* 0x000fca0003800000 */
.L_x_192:
[----:B------:R-:W-:Y:S04]  /*7260*/  MOV R18, 0x1 ;  /* 0x0000000100127802 */ /* 0x000fe80000000f00 */
[----:B------:R-:W-:Y:S11]  /*7270*/  ISETP.NE.AND P0, PT, R18, c[0x0][0x32c], PT ;  /* 0x0000cb0012007a0c */ /* 0x000ff60003f05270 */
[----:B------:R-:W-:Y:S02]  /*7280*/  @!UPT UIADD3 URZ, URZ, URZ, URZ ;  /* 0x0000003f3f3ff290 */ /* 0x000fe4000fffe03f */
[----:B------:R-:W-:Y:S05]  /*7290*/  @P0 IMAD.HI.U32 R18, R19, c[0x0][0x330], RZ ;  /* 0x0000cc0013120a27 */ /* 0x000fea00078e00ff */
[----:B------:R-:W-:Y:S02]  /*72a0*/  @P0 SHF.R.U32.HI R19, RZ, c[0x0][0x334], R18 ;  /* 0x0000cd00ff130a19 */ /* 0x000fe40000011612 */
.L_x_193:
[----:B------:R-:W-:Y:S05]  /*72b0*/  BSYNC B0 ;  /* 0x0000000000007941 */ /* 0x000fea0003800000 */
.L_x_191:
[----:B------:R-:W-:Y:S05]  /*72c0*/  IADD3 R18, -R26, UR23, RZ ;  /* 0x000000171a127c10 */ /* 0x000fea000fffe1ff */
[----:B------:R-:W-:Y:S05]  /*72d0*/  IMAD R18, R19, c[0x0][0x32c], R18 ;  /* 0x0000cb0013127a24 */ /* 0x000fea00078e0212 */
[----:B------:R-:W-:Y:S02]  /*72e0*/  IMNMX R24, R24, R18, !PT ;  /* 0x0000001218187217 */ /* 0x000fe40007800200 */
[----:B------:R-:W-:Y:S04]  /*72f0*/  IADD3 R18, R18, c[0x0][0x32c], RZ ;  /* 0x0000cb0012127a10 */ /* 0x000fe80007ffe0ff */
[----:B------:R-:W-:Y:S02]  /*7300*/  IMNMX R25, R25, R18, PT ;  /* 0x0000001219197217 */ /* 0x000fe40003800200 */
.L_x_190:
[----:B------:R-:W-:Y:S02]  /*7310*/  UISETP.GE.AND UP0, UPT, UR23, 0x1, UPT ;  /* 0x000000011700788c */ /* 0x000fe4000bf06270 */
[----:B------:R-:W-:Y:S02]  /*7320*/  UISETP.GE.AND UP6, UPT, UR23, 0x12, UPT ;  /* 0x000000121700788c */ /* 0x000fe4000bfc6270 */
[----:B------:R-:W-:Y:S02]  /*7330*/  UP2UR UR31, UPR, URZ, 0x1 ;  /* 0x000000013f1f7883 */ /* 0x000fe40008000000 */
[----:B------:R-:W-:Y:S01]  /*7340*/  PLOP3.LUT P0, PT, PT, PT, UP0, 0x40, 0x0 ;  /* 0x000000000000781c */ /* 0x000fe20003f0e808 */
[----:B------:R-:W-:Y:S02]  /*7350*/  UISETP.GE.AND UP0, UPT, UR23, 0x2, UPT ;  /* 0x000000021700788c */ /* 0x000fe4000bf06270 */
[----:B------:R-:W-:Y:S01]  /*7360*/  UISETP.GE.AND UP5, UPT, UR23, 0x19, UPT ;  /* 0x000000191700788c */ /* 0x000fe2000bfa6270 */
[----:B------:R-:W-:Y:S01]  /*7370*/  ISETP.GT.AND P0, PT, R24, RZ, P0 ;  /* 0x000000ff1800720c */ /* 0x000fe20000704270 */
[----:B------:R-:W-:Y:S02]  /*7380*/  UP2UR UR30, UPR, URZ, 0x1 ;  /* 0x000000013f1e7883 */ /* 0x000fe40008000000 */
[----:B------:R-:W-:Y:S01]  /*7390*/  UISETP.GE.AND UP4, UPT, UR23, 0x1a, UPT ;  /* 0x0000001a1700788c */ /* 0x000fe2000bf86270 */
[C---:B------:R-:W-:Y:S01]  /*73a0*/  ISETP.LT.OR P0, PT, R25.reuse, 0x1, P0 ;  /* 0x000000011900780c */ /* 0x040fe20000701670 */
[----:B------:R-:W-:Y:S02]  /*73b0*/  UISETP.GE.AND UP3, UPT, UR23, 0x21, UPT ;  /* 0x000000211700788c */ /* 0x000fe4000bf66270 */
[----:B------:R-:W-:Y:S01]  /*73c0*/  UISETP.GE.AND UP2, UPT, UR23, 0x22, UPT ;  /* 0x000000221700788c */ /* 0x000fe2000bf46270 */
[----:B------:R-:W-:Y:S01]  /*73d0*/  FSEL R18, R0, -INF , !P0 ;  /* 0xff80000000127808 */ /* 0x000fe20004000000 */
[----:B------:R-:W-:Y:S01]  /*73e0*/  UISETP.GE.AND UP1, UPT, UR23, 0x29, UPT ;  /* 0x000000291700788c */ /* 0x000fe2000bf26270 */
[----:B------:R-:W-:Y:S01]  /*73f0*/  PLOP3.LUT P0, PT, PT, PT, UP0, 0x40, 0x0 ;  /* 0x000000000000781c */ /* 0x000fe20003f0e808 */
[----:B------:R-:W-:Y:S01]  /*7400*/  UISETP.GE.AND UP0, UPT, UR23, 0x9, UPT ;  /* 0x000000091700788c */ /* 0x000fe2000bf06270 */
[----:B------:R-:W1:Y:S01]  /*7410*/  SHFL.IDX PT, R0, R23, 0x1, 0x1c1f ;  /* 0x003c1f0017007f89 */ /* 0x000e6200000e0000 */
[----:B------:R-:W-:Y:S01]  /*7420*/  UP2UR UR32, UPR, URZ, 0x40 ;  /* 0x000000403f207883 */ /* 0x000fe20008000000 */
[----:B------:R-:W-:Y:S01]  /*7430*/  ISETP.GT.AND P0, PT, R24, 0x1, P0 ;  /* 0x000000011800780c */ /* 0x000fe20000704270 */
[----:B------:R-:W-:Y:S03]  /*7440*/  UP2UR UR29, UPR, URZ, 0x1 ;  /* 0x000000013f1d7883 */ /* 0x000fe60008000000 */
[C---:B------:R-:W-:Y:S04]  /*7450*/  ISETP.LT.OR P0, PT, R25.reuse, 0x2, P0 ;  /* 0x000000021900780c */ /* 0x040fe80000701670 */
[----:B------:R-:W-:Y:S02]  /*7460*/  FSEL R21, R2, -INF , !P0 ;  /* 0xff80000002157808 */ /* 0x000fe40004000000 */
[----:B------:R-:W-:Y:S01]  /*7470*/  PLOP3.LUT P0, PT, PT, PT, UP0, 0x40, 0x0 ;  /* 0x000000000000781c */ /* 0x000fe20003f0e808 */
[----:B------:R-:W-:Y:S03]  /*7480*/  UISETP.GE.AND UP0, UPT, UR23, 0xa, UPT ;  /* 0x0000000a1700788c */ /* 0x000fe6000bf06270 */
[----:B------:R-:W-:Y:S01]  /*7490*/  ISETP.GT.AND P0, PT, R24, 0x8, P0 ;  /* 0x000000081800780c */ /* 0x000fe20000704270 */
[----:B------:R-:W-:Y:S03]  /*74a0*/  UP2UR UR27, UPR, URZ, 0x1 ;  /* 0x000000013f1b7883 */ /* 0x000fe60008000000 */
[C---:B------:R-:W-:Y:S04]  /*74b0*/  ISETP.LT.OR P0, PT, R25.reuse, 0x9, P0 ;  /* 0x000000091900780c */ /* 0x040fe80000701670 */
[----:B------:R-:W-:Y:S01]  /*74c0*/  FSEL R8, R8, -INF , !P0 ;  /* 0xff80000008087808 */ /* 0x000fe20004000000 */
[--C-:B-1----:R-:W-:Y:S01]  /*74d0*/  IMAD.IADD R16, R16, 0x1, R0.reuse ;  /* 0x0000000110107824 */ /* 0x102fe200078e0200 */
[----:B------:R-:W-:Y:S01]  /*74e0*/  PLOP3.LUT P0, PT, PT, PT, UP0, 0x40, 0x0 ;  /* 0x000000000000781c */ /* 0x000fe20003f0e808 */
[----:B------:R-:W-:Y:S03]  /*74f0*/  UISETP.GE.AND UP0, UPT, UR23, 0x11, UPT ;  /* 0x000000111700788c */ /* 0x000fe6000bf06270 */
[C---:B------:R-:W-:Y:S01]  /*7500*/  ISETP.GT.AND P0, PT, R24.reuse, 0x9, P0 ;  /* 0x000000091800780c */ /* 0x040fe20000704270 */
[----:B------:R-:W-:Y:S03]  /*7510*/  UP2UR UR26, UPR, URZ, 0x1 ;  /* 0x000000013f1a7883 */ /* 0x000fe60008000000 */
[----:B------:R-:W-:Y:S04]  /*7520*/  ISETP.LT.OR P0, PT, R25, 0xa, P0 ;  /* 0x0000000a1900780c */ /* 0x000fe80000701670 */
[----:B------:R-:W-:Y:S02]  /*7530*/  FSEL R159, R159, -INF , !P0 ;  /* 0xff8000009f9f7808 */ /* 0x000fe40004000000 */
[----:B------:R-:W-:Y:S01]  /*7540*/  PLOP3.LUT P0, PT, PT, PT, UP0, 0x40, 0x0 ;  /* 0x000000000000781c */ /* 0x000fe20003f0e808 */
[----:B------:R-:W-:Y:S03]  /*7550*/  UISETP.GE.AND UP0, UPT, UR23, 0x2a, UPT ;  /* 0x0000002a1700788c */ /* 0x000fe6000bf06270 */
[C---:B------:R-:W-:Y:S04]  /*7560*/  ISETP.GT.AND P0, PT, R24.reuse, 0x10, P0 ;  /* 0x000000101800780c */ /* 0x040fe80000704270 */
[----:B------:R-:W-:Y:S04]  /*7570*/  ISETP.LT.OR P0, PT, R25, 0x11, P0 ;  /* 0x000000111900780c */ /* 0x000fe80000701670 */
[----:B------:R-:W-:Y:S02]  /*7580*/  FSEL R20, R11, -INF , !P0 ;  /* 0xff8000000b147808 */ /* 0x000fe40004000000 */
[----:B------:R-:W-:Y:S01]  /*7590*/  PLOP3.LUT P0, PT, PT, PT, UP6, 0x40, 0x0 ;  /* 0x000000000000781c */ /* 0x000fe20003f0e868 */
[----:B------:R-:W-:Y:S03]  /*75a0*/  UISETP.NE.AND UP6, UPT, UR13, URZ, UPT ;  /* 0x0000003f0d00728c */ /* 0x000fe6000bfc5270 */
[C---:B------:R-:W-:Y:S04]  /*75b0*/  ISETP.GT.AND P0, PT, R24.reuse, 0x11, P0 ;  /* 0x000000111800780c */ /* 0x040fe80000704270 */
[----:B------:R-:W-:Y:S04]  /*75c0*/  ISETP.LT.OR P0, PT, R25, 0x12, P0 ;  /* 0x000000121900780c */ /* 0x000fe80000701670 */
[----:B------:R-:W-:Y:S02]  /*75d0*/  FSEL R19, R13, -INF , !P0 ;  /* 0xff8000000d137808 */ /* 0x000fe40004000000 */
[----:B------:R-:W-:Y:S04]  /*75e0*/  PLOP3.LUT P0, PT, PT, PT, UP5, 0x40, 0x0 ;  /* 0x000000000000781c */ /* 0x000fe80003f0e858 */
[----:B------:R-:W-:Y:S04]  /*75f0*/  ISETP.GT.AND P0, PT, R24, 0x18, P0 ;  /* 0x000000181800780c */ /* 0x000fe80000704270 */
[C---:B------:R-:W-:Y:S04]  /*7600*/  ISETP.LT.OR P0, PT, R25.reuse, 0x19, P0 ;  /* 0x000000191900780c */ /* 0x040fe80000701670 */
[----:B------:R-:W-:Y:S02]  /*7610*/  FSEL R14, R14, -INF , !P0 ;  /* 0xff8000000e0e7808 */ /* 0x000fe40004000000 */
[----:B------:R-:W-:Y:S04]  /*7620*/  PLOP3.LUT P0, PT, PT, PT, UP4, 0x40, 0x0 ;  /* 0x000000000000781c */ /* 0x000fe80003f0e848 */
[C---:B------:R-:W-:Y:S04]  /*7630*/  ISETP.GT.AND P0, PT, R24.reuse, 0x19, P0 ;  /* 0x000000191800780c */ /* 0x040fe80000704270 */
[----:B------:R-:W-:Y:S04]  /*7640*/  ISETP.LT.OR P0, PT, R25, 0x1a, P0 ;  /* 0x0000001a1900780c */ /* 0x000fe80000701670 */
[----:B------:R-:W-:Y:S02]  /*7650*/  FSEL R179, R15, -INF , !P0 ;  /* 0xff8000000fb37808 */ /* 0x000fe40004000000 */
[----:B------:R-:W-:Y:S04]  /*7660*/  PLOP3.LUT P0, PT, PT, PT, UP3, 0x40, 0x0 ;  /* 0x000000000000781c */ /* 0x000fe80003f0e838 */
        /* <DEDUP_REMOVED lines=12> */
[----:B------:R-:W-:Y:S04]  /*7730*/  ISETP.GT.AND P0, PT, R24, 0x29, P0 ;  /* 0x000000291800780c */ /* 0x000fe80000704270 */
[----:B------:R-:W-:Y:S04]  /*7740*/  ISETP.LT.OR P0, PT, R25, 0x2a, P0 ;  /* 0x0000002a1900780c */ /* 0x000fe80000701670 */
[----:B------:R-:W-:Y:S01]  /*7750*/  FSEL R11, R17, -INF , !P0 ;  /* 0xff800000110b7808 */ /* 0x000fe20004000000 */
[----:B------:R-:W-:Y:S01]  /*7760*/  IMAD.IADD R17, R22, 0x1, R0 ;  /* 0x0000000116117824 */ /* 0x000fe200078e0200 */
[----:B------:R-:W-:Y:S01]  /*7770*/  PLOP3.LUT P0, PT, PT, PT, UP6, 0x40, 0x0 ;  /* 0x000000000000781c */ /* 0x000fe20003f0e868 */
[----:B------:R-:W-:Y:S11]  /*7780*/  UISETP.NE.AND UP6, UPT, UR32, URZ, UPT ;  /* 0x0000003f2000728c */ /* 0x000ff6000bfc5270 */
[----:B------:R-:W-:Y:S01]  /*7790*/  @!UPT UIADD3 URZ, URZ, URZ, URZ ;  /* 0x0000003f3f3ff290 */ /* 0x000fe2000fffe03f */
        /* <DEDUP_REMOVED lines=16> */
.L_x_196:
[----:B------:R-:W-:Y:S04]  /*78a0*/  MOV R0, 0x1 ;  /* 0x0000000100007802 */ /* 0x000fe80000000f00 */
[----:B------:R-:W-:Y:S11]  /*78b0*/  ISETP.NE.AND P0, PT, R0, c[0x0][0x32c], PT ;  /* 0x0000cb0000007a0c */ /* 0x000ff60003f05270 */
[----:B------:R-:W-:Y:S02]  /*78c0*/  @!UPT UIADD3 URZ, URZ, URZ, URZ ;  /* 0x0000003f3f3ff290 */ /* 0x000fe4000fffe03f */
[----:B------:R-:W-:Y:S05]  /*78d0*/  @P0 IMAD.HI.U32 R0, R2, c[0x0][0x330], RZ ;  /* 0x0000cc0002000a27 */ /* 0x000fea00078e00ff */
[----:B------:R-:W-:Y:S02]  /*78e0*/  @P0 SHF.R.U32.HI R2, RZ, c[0x0][0x334], R0 ;  /* 0x0000cd00ff020a19 */ /* 0x000fe40000011600 */
.L_x_197:
[----:B------:R-:W-:Y:S05]  /*78f0*/  BSYNC B0 ;  /* 0x0000000000007941 */ /* 0x000fea0003800000 */
.L_x_195:
[----:B------:R-:W-:Y:S05]  /*7900*/  IADD3 R0, -R26, UR23, RZ ;  /* 0x000000171a007c10 */ /* 0x000fea000fffe1ff */
[----:B------:R-:W-:Y:S05]  /*7910*/  IMAD R0, R2, c[0x0][0x32c], R0 ;  /* 0x0000cb0002007a24 */ /* 0x000fea00078e0200 */
[----:B------:R-:W-:Y:S02]  /*7920*/  IMNMX R16, R16, R0, !PT ;  /* 0x0000000010107217 */ /* 0x000fe40007800200 */
[----:B------:R-:W-:Y:S04]  /*7930*/  IADD3 R0, R0, c[0x0][0x32c], RZ ;  /* 0x0000cb0000007a10 */ /* 0x000fe80007ffe0ff */
[----:B------:R-:W-:Y:S02]  /*7940*/  IMNMX R17, R17, R0, PT ;  /* 0x0000000011117217 */ /* 0x000fe40003800200 */
.L_x_194:
[----:B------:R-:W-:Y:S01]  /*7950*/  FMNMX.FTZ R0, R18, R3, !PT ;  /* 0x0000000312007209 */ /* 0x000fe20007810000 */
[----:B------:R-:W-:Y:S01]  /*7960*/  UP2UR UR23, UPR, URZ, 0x10 ;  /* 0x000000103f177883 */ /* 0x000fe20008000000 */
[----:B------:R-:W2:Y:S01]  /*7970*/  LDL.LU R26, [R1+0x44] ;  /* 0x00004400011a7983 */ /* 0x000ea20000300800 */
[----:B------:R-:W-:Y:S01]  /*7980*/  UISETP.NE.AND UP4, UPT, UR31, URZ, UPT ;  /* 0x0000003f1f00728c */ /* 0x000fe2000bf85270 */
[----:B------:R-:W-:Y:S01]  /*7990*/  FMNMX.FTZ R0, R21, R0, !PT ;  /* 0x0000000015007209 */ /* 0x000fe20007810000 */
[----:B------:R-:W-:Y:S02]  /*79a0*/  UP2UR UR31, UPR, URZ, 0x8 ;  /* 0x000000083f1f7883 */ /* 0x000fe40008000000 */
        /* <DEDUP_REMOVED lines=20> */
[----:B-1----:R-:W-:Y:S04]  /*7af0*/  FMNMX.FTZ R0, R2, R0, !PT ;  /* 0x0000000002007209 */ /* 0x002fe80007810000 */
[C---:B------:R-:W-:Y:S01]  /*7b00*/  FSETP.NEU.FTZ.AND P0, PT, R0.reuse, -INF , PT ;  /* 0xff8000000000780b */ /* 0x040fe20003f1d000 */
[C---:B------:R-:W-:Y:S03]  /*7b10*/  FMUL.FTZ R172, R0.reuse, c[0x0][0x2d0] ;  /* 0x0000b40000ac7a20 */ /* 0x040fe60000410000 */
[----:B------:R-:W-:Y:S02]  /*7b20*/  FSEL R2, R0, RZ, P0 ;  /* 0x000000ff00027208 */ /* 0x000fe40000000000 */
[----:B------:R-:W-:Y:S02]  /*7b30*/  FSEL R172, R172, RZ, P0 ;  /* 0x000000ffacac7208 */ /* 0x000fe40000000000 */
[----:B------:R-:W-:Y:S01]  /*7b40*/  PLOP3.LUT P0, PT, PT, PT, UP4, 0x40, 0x0 ;  /* 0x000000000000781c */ /* 0x000fe20003f0e848 */
[----:B------:R-:W-:Y:S01]  /*7b50*/  UISETP.NE.AND UP4, UPT, UR23, URZ, UPT ;  /* 0x0000003f1700728c */ /* 0x000fe2000bf85270 */
[----:B------:R-:W-:Y:S01]  /*7b60*/  FADD.FTZ R2, -R2, R3 ;  /* 0x0000000302027221 */ /* 0x000fe20000010100 */
[----:B------:R-:W-:Y:S01]  /*7b70*/  UIADD3 UR23, UR5, -0x1, URZ ;  /* 0xffffffff05177890 */ /* 0x000fe2000fffe03f */
[----:B------:R-:W-:Y:S01]  /*7b80*/  ISETP.GT.AND P0, PT, R16, RZ, P0 ;  /* 0x000000ff1000720c */ /* 0x000fe20000704270 */
[--C-:B------:R-:W-:Y:S02]  /*7b90*/  FFMA.FTZ R24, R14, c[0x0][0x2d0], -R172.reuse ;  /* 0x0000b4000e187a23 */ /* 0x100fe400000108ac */
[--C-:B------:R-:W-:Y:S01]  /*7ba0*/  FFMA.FTZ R171, R20, c[0x0][0x2d0], -R172.reuse ;  /* 0x0000b40014ab7a23 */ /* 0x100fe200000108ac */
[----:B------:R-:W-:Y:S01]  /*7bb0*/  ISETP.LT.OR P0, PT, R17, 0x1, P0 ;  /* 0x000000011100780c */ /* 0x000fe20000701670 */
[--C-:B------:R-:W-:Y:S02]  /*7bc0*/  FFMA.FTZ R25, R19, c[0x0][0x2d0], -R172.reuse ;  /* 0x0000b40013197a23 */ /* 0x100fe400000108ac */
[--C-:B------:R-:W-:Y:S01]  /*7bd0*/  FFMA.FTZ R18, R18, c[0x0][0x2d0], -R172.reuse ;  /* 0x0000b40012127a23 */ /* 0x100fe200000108ac */
[----:B------:R-:W-:Y:S01]  /*7be0*/  FSEL R14, R158, -INF , !P0 ;  /* 0xff8000009e0e7808 */ /* 0x000fe20004000000 */
[--C-:B------:R-:W-:Y:S01]  /*7bf0*/  FFMA.FTZ R15, R21, c[0x0][0x2d0], -R172.reuse ;  /* 0x0000b400150f7a23 */ /* 0x100fe200000108ac */
[----:B------:R-:W-:Y:S01]  /*7c00*/  PLOP3.LUT P0, PT, PT, PT, UP3, 0x40, 0x0 ;  /* 0x000000000000781c */ /* 0x000fe20003f0e838 */
[--C-:B------:R-:W-:Y:S01]  /*7c10*/  FFMA.FTZ R179, R179, c[0x0][0x2d0], -R172.reuse ;  /* 0x0000b400b3b37a23 */ /* 0x100fe200000108ac */
[----:B------:R-:W-:Y:S01]  /*7c20*/  UISETP.NE.AND UP3, UPT, UR31, URZ, UPT ;  /* 0x0000003f1f00728c */ /* 0x000fe2000bf65270 */
[--C-:B------:R-:W-:Y:S01]  /*7c30*/  FFMA.FTZ R13, R8, c[0x0][0x2d0], -R172.reuse ;  /* 0x0000b400080d7a23 */ /* 0x100fe200000108ac */
[----:B------:R-:W-:Y:S01]  /*7c40*/  ISETP.GT.AND P0, PT, R16, 0x1, P0 ;  /* 0x000000011000780c */ /* 0x000fe20000704270 */
[--C-:B------:R-:W-:Y:S01]  /*7c50*/  FFMA.FTZ R8, R159, c[0x0][0x2d0], -R172.reuse ;  /* 0x0000b4009f087a23 */ /* 0x100fe200000108ac */
[----:B------:R-:W-:Y:S01]  /*7c60*/  MUFU.EX2 R18, R18 ;  /* 0x0000001200127308 */ /* 0x000fe20000000800 */
[--C-:B------:R-:W-:Y:S01]  /*7c70*/  FFMA.FTZ R175, R175, c[0x0][0x2d0], -R172.reuse ;  /* 0x0000b400afaf7a23 */ /* 0x100fe200000108ac */
[----:B------:R-:W-:Y:S01]  /*7c80*/  ISETP.LT.OR P0, PT, R17, 0x2, P0 ;  /* 0x000000021100780c */ /* 0x000fe20000701670 */
[--C-:B------:R-:W-:Y:S02]  /*7c90*/  FFMA.FTZ R174, R174, c[0x0][0x2d0], -R172.reuse ;  /* 0x0000b400aeae7a23 */ /* 0x100fe400000108ac */
[--C-:B------:R-:W-:Y:S02]  /*7ca0*/  FFMA.FTZ R173, R173, c[0x0][0x2d0], -R172.reuse ;  /* 0x0000b400adad7a23 */ /* 0x100fe400000108ac */
[----:B------:R-:W-:Y:S01]  /*7cb0*/  FFMA.FTZ R172, R11, c[0x0][0x2d0], -R172 ;  /* 0x0000b4000bac7a23 */ /* 0x000fe200000108ac */
[----:B------:R-:W-:Y:S01]  /*7cc0*/  FSEL R11, R157, -INF , !P0 ;  /* 0xff8000009d0b7808 */ /* 0x000fe20004000000 */
[----:B------:R-:W-:Y:S01]  /*7cd0*/  FMUL.FTZ R2, R2, c[0x0][0x2d0] ;  /* 0x0000b40002027a20 */ /* 0x000fe20000410000 */
[----:B------:R-:W-:Y:S01]  /*7ce0*/  PLOP3.LUT P0, PT, PT, PT, UP2, 0x40, 0x0 ;  /* 0x000000000000781c */ /* 0x000fe20003f0e828 */
[----:B------:R-:W-:Y:S01]  /*7cf0*/  UISETP.NE.AND UP2, UPT, UR30, URZ, UPT ;  /* 0x0000003f1e00728c */ /* 0x000fe2000bf45270 */
[----:B------:R-:W1:Y:S02]  /*7d00*/  MUFU.EX2 R15, R15 ;  /* 0x0000000f000f7308 */ /* 0x000e640000000800 */
[----:B------:R-:W-:Y:S04]  /*7d10*/  ISETP.GT.AND P0, PT, R16, 0x8, P0 ;  /* 0x000000081000780c */ /* 0x000fe80000704270 */
[C---:B------:R-:W-:Y:S04]  /*7d20*/  ISETP.LT.OR P0, PT, R17.reuse, 0x9, P0 ;  /* 0x000000091100780c */ /* 0x040fe80000701670 */
[----:B------:R-:W-:Y:S01]  /*7d30*/  FSEL R10, R10, -INF , !P0 ;  /* 0xff8000000a0a7808 */ /* 0x000fe20004000000 */
[----:B------:R-:W-:Y:S01]  /*7d40*/  MUFU.EX2 R13, R13 ;  /* 0x0000000d000d7308 */ /* 0x000fe20000000800 */
[----:B------:R-:W-:Y:S01]  /*7d50*/  PLOP3.LUT P0, PT, PT, PT, UP1, 0x40, 0x0 ;  /* 0x000000000000781c */ /* 0x000fe20003f0e818 */
[----:B------:R-:W-:Y:S03]  /*7d60*/  UISETP.NE.AND UP1, UPT, UR29, URZ, UPT ;  /* 0x0000003f1d00728c */ /* 0x000fe6000bf25270 */
[C---:B------:R-:W-:Y:S04]  /*7d70*/  ISETP.GT.AND P0, PT, R16.reuse, 0x9, P0 ;  /* 0x000000091000780c */ /* 0x040fe80000704270 */
[----:B------:R-:W-:Y:S01]  /*7d80*/  ISETP.LT.OR P0, PT, R17, 0xa, P0 ;  /* 0x0000000a1100780c */ /* 0x000fe20000701670 */
[----:B------:R-:W3:Y:S03]  /*7d90*/  MUFU.EX2 R8, R8 ;  /* 0x0000000800087308 */ /* 0x000ee60000000800 */
[----:B------:R-:W-:Y:S02]  /*7da0*/  FSEL R169, R169, -INF , !P0 ;  /* 0xff800000a9a97808 */ /* 0x000fe40004000000 */
[----:B------:R-:W-:Y:S01]  /*7db0*/  PLOP3.LUT P0, PT, PT, PT, UP0, 0x40, 0x0 ;  /* 0x000000000000781c */ /* 0x000fe20003f0e808 */
[----:B------:R-:W-:Y:S01]  /*7dc0*/  UISETP.NE.AND UP0, UPT, UR27, URZ, UPT ;  /* 0x0000003f1b00728c */ /* 0x000fe2000bf05270 */
[----:B-1----:R-:W-:Y:S02]  /*7dd0*/  F2FP.PACK_AB R168, R15, R18 ;  /* 0x000000120fa8723e */ /* 0x002fe400000000ff */
[----:B------:R-:W-:Y:S01]  /*7de0*/  ISETP.GT.AND P0, PT, R16, 0x10, P0 ;  /* 0x000000101000780c */ /* 0x000fe20000704270 */
[----:B------:R-:W-:Y:S03]  /*7df0*/  MUFU.EX2 R179, R179 ;  /* 0x000000b300b37308 */ /* 0x000fe60000000800 */
[C---:B------:R-:W-:Y:S04]  /*7e00*/  ISETP.LT.OR P0, PT, R17.reuse, 0x11, P0 ;  /* 0x000000111100780c */ /* 0x040fe80000701670 */
[----:B------:R-:W-:Y:S02]  /*7e10*/  FSEL R23, R12, -INF , !P0 ;  /* 0xff8000000c177808 */ /* 0x000fe40004000000 */
[----:B------:R-:W-:Y:S01]  /*7e20*/  PLOP3.LUT P0, PT, PT, PT, UP6, 0x40, 0x0 ;  /* 0x000000000000781c */ /* 0x000fe20003f0e868 */
[----:B------:R-:W-:Y:S03]  /*7e30*/  MUFU.EX2 R172, R172 ;  /* 0x000000ac00ac7308 */ /* 0x000fe60000000800 */
[----:B------:R-:W-:Y:S02]  /*7e40*/  ISETP.GT.AND P0, PT, R16, 0x11, P0 ;  /* 0x000000111000780c */ /* 0x000fe40000704270 */
[----:B---3--:R-:W-:Y:S02]  /*7e50*/  F2FP.PACK_AB R170, R8, R13 ;  /* 0x0000000d08aa723e */ /* 0x008fe400000000ff */
[----:B------:R-:W-:Y:S03]  /*7e60*/  ISETP.LT.OR P0, PT, R17, 0x12, P0 ;  /* 0x000000121100780c */ /* 0x000fe60000701670 */
[----:B------:R-:W-:Y:S01]  /*7e70*/  MUFU.EX2 R175, R175 ;  /* 0x000000af00af7308 */ /* 0x000fe20000000800 */
[----:B------:R-:W-:Y:S02]  /*7e80*/  FSEL R22, R9, -INF , !P0 ;  /* 0xff80000009167808 */ /* 0x000fe40004000000 */
[----:B------:R-:W-:Y:S04]  /*7e90*/  PLOP3.LUT P0, PT, PT, PT, UP5, 0x40, 0x0 ;  /* 0x000000000000781c */ /* 0x000fe80003f0e858 */
[----:B------:R-:W-:Y:S03]  /*7ea0*/  ISETP.GT.AND P0, PT, R16, 0x18, P0 ;  /* 0x000000181000780c */ /* 0x000fe60000704270 */
[----:B------:R-:W-:Y:S01]  /*7eb0*/  MUFU.EX2 R174, R174 ;  /* 0x000000ae00ae7308 */ /* 0x000fe20000000800 */
[C---:B------:R-:W-:Y:S04]  /*7ec0*/  ISETP.LT.OR P0, PT, R17.reuse, 0x19, P0 ;  /* 0x000000191100780c */ /* 0x040fe80000701670 */
[----:B------:R-:W-:Y:S02]  /*7ed0*/  FSEL R178, R178, -INF , !P0 ;  /* 0xff800000b2b27808 */ /* 0x000fe40004000000 */
[----:B------:R-:W-:Y:S03]  /*7ee0*/  PLOP3.LUT P0, PT, PT, PT, UP4, 0x40, 0x0 ;  /* 0x000000000000781c */ /* 0x000fe60003f0e848 */
[----:B------:R-:W-:Y:S01]  /*7ef0*/  MUFU.EX2 R173, R173 ;  /* 0x000000ad00ad7308 */ /* 0x000fe20000000800 */
        /* <DEDUP_REMOVED lines=15> */
[----:B------:R-:W-:Y:S01]  /*7ff0*/  PLOP3.LUT P0, PT, PT, PT, UP0, 0x40, 0x0 ;  /* 0x000000000000781c */ /* 0x000fe20003f0e808 */
[----:B------:R-:W-:Y:S03]  /*8000*/  UISETP.GT.AND UP0, UPT, UR5, UR4, UPT ;  /* 0x000000040500728c */ /* 0x000fe6000bf04270 */
[----:B------:R-:W-:Y:S01]  /*8010*/  ISETP.GT.AND P0, PT, R16, 0x29, P0 ;  /* 0x000000291000780c */ /* 0x000fe20000704270 */
[----:B------:R-:W-:Y:S03]  /*8020*/  UMOV UR5, UR23 ;  /* 0x0000001700057c82 */ /* 0x000fe60008000000 */
[----:B------:R-:W-:Y:S04]  /*8030*/  ISETP.LT.OR P0, PT, R17, 0x2a, P0 ;  /* 0x0000002a1100780c */ /* 0x000fe80000701670 */
[----:B------:R-:W-:Y:S02]  /*8040*/  FSEL R3, R6, -INF , !P0 ;  /* 0xff80000006037808 */ /* 0x000fe40004000000 */
[----:B------:R-:W1:Y:S02]  /*8050*/  MUFU.EX2 R6, R2 ;  /* 0x0000000200067308 */ /* 0x000e640000000800 */
[----:B-1----:R-:W-:Y:S01]  /*8060*/  FMUL.FTZ R20, R6, R148 ;  /* 0x0000009406147220 */ /* 0x002fe20000410000 */
[----:B------:R-:W-:Y:S01]  /*8070*/  FMNMX.FTZ R2, R14, R156, !PT ;  /* 0x0000009c0e027209 */ /* 0x000fe20007810000 */
[----:B------:R-:W3:Y:S01]  /*8080*/  LDL.LU R148, [R1+0x40] ;  /* 0x0000400001947983 */ /* 0x000ee20000300800 */
[C---:B--2---:R-:W-:Y:S02]  /*8090*/  FFMA.FTZ R5, R6.reuse, R26, R18 ;  /* 0x0000001a06057223 */ /* 0x044fe40000010012 */
[----:B------:R-:W-:Y:S01]  /*80a0*/  FMNMX.FTZ R2, R11, R2, !PT ;  /* 0x000000020b027209 */ /* 0x000fe20007810000 */
[----:B------:R-:W-:Y:S01]  /*80b0*/  FMUL.FTZ R9, R6, R137 ;  /* 0x0000008906097220 */ /* 0x000fe20000410000 */
[----:B------:R-:W-:Y:S01]  /*80c0*/  MOV R137, R22 ;  /* 0x0000001600897202 */ /* 0x000fe20000000f00 */
[----:B------:R-:W-:Y:S01]  /*80d0*/  FADD.FTZ R5, R15, R5 ;  /* 0x000000050f057221 */ /* 0x000fe20000010000 */
[----:B------:R-:W-:Y:S01]  /*80e0*/  FMNMX.FTZ R2, R10, R2, !PT ;  /* 0x000000020a027209 */ /* 0x000fe20007810000 */
[C---:B------:R-:W-:Y:S01]  /*80f0*/  FMUL.FTZ R12, R6.reuse, R140 ;  /* 0x0000008c060c7220 */ /* 0x040fe20000410000 */
[----:B------:R-:W-:Y:S01]  /*8100*/  MOV R140, R24 ;  /* 0x00000018008c7202 */ /* 0x000fe20000000f00 */
[----:B------:R-:W-:Y:S01]  /*8110*/  FADD.FTZ R5, R13, R5 ;  /* 0x000000050d057221 */ /* 0x000fe20000010000 */
[----:B------:R-:W-:Y:S01]  /*8120*/  FMNMX.FTZ R2, R169, R2, !PT ;  /* 0x00000002a9027209 */ /* 0x000fe20007810000 */
[----:B------:R-:W-:Y:S02]  /*8130*/  FMUL.FTZ R13, R6, R141 ;  /* 0x0000008d060d7220 */ /* 0x000fe40000410000 */
[----:B------:R-:W-:Y:S01]  /*8140*/  FADD.FTZ R177, R8, R5 ;  /* 0x0000000508b17221 */ /* 0x000fe20000010000 */
[----:B------:R-:W-:Y:S01]  /*8150*/  FMNMX.FTZ R2, R23, R2, !PT ;  /* 0x0000000217027209 */ /* 0x000fe20007810000 */
[C---:B------:R-:W-:Y:S02]  /*8160*/  FMUL.FTZ R8, R6.reuse, R136 ;  /* 0x0000008806087220 */ /* 0x040fe40000410000 */
[----:B------:R-:W-:Y:S01]  /*8170*/  FMUL.FTZ R5, R6, R133 ;  /* 0x0000008506057220 */ /* 0x000fe20000410000 */
[----:B------:R-:W-:Y:S01]  /*8180*/  FMNMX.FTZ R2, R22, R2, !PT ;  /* 0x0000000216027209 */ /* 0x000fe20007810000 */
[C---:B------:R-:W-:Y:S01]  /*8190*/  FMUL.FTZ R16, R6.reuse, R144 ;  /* 0x0000009006107220 */ /* 0x040fe20000410000 */
[----:B------:R-:W-:Y:S01]  /*81a0*/  MOV R133, R25 ;  /* 0x0000001900857202 */ /* 0x000fe20000000f00 */
        /* <DEDUP_REMOVED lines=8> */
[C---:B------:R-:W-:Y:S01]  /*8230*/  FMUL.FTZ R28, R6.reuse, R28 ;  /* 0x0000001c061c7220 */ /* 0x040fe20000410000 */
[----:B------:R-:W-:Y:S01]  /*8240*/  FMNMX.FTZ R2, R159, R2, !PT ;  /* 0x000000029f027209 */ /* 0x000fe20007810000 */
[C---:B------:R-:W-:Y:S01]  /*8250*/  FMUL.FTZ R29, R6.reuse, R29 ;  /* 0x0000001d061d7220 */ /* 0x040fe20000410000 */
[----:B------:R-:W-:Y:S01]  /*8260*/  MOV R149, R171 ;  /* 0x000000ab00957202 */ /* 0x000fe20000000f00 */
[----:B------:R-:W-:Y:S01]  /*8270*/  FMUL.FTZ R32, R6, R32 ;  /* 0x0000002006207220 */ /* 0x000fe20000410000 */
[----:B------:R-:W-:Y:S01]  /*8280*/  FMNMX.FTZ R2, R158, R2, !PT ;  /* 0x000000029e027209 */ /* 0x000fe20007810000 */
[C---:B------:R-:W-:Y:S02]  /*8290*/  FMUL.FTZ R33, R6.reuse, R33 ;  /* 0x0000002106217220 */ /* 0x040fe40000410000 */
[C---:B------:R-:W-:Y:S01]  /*82a0*/  FMUL.FTZ R36, R6.reuse, R36 ;  /* 0x0000002406247220 */ /* 0x040fe20000410000 */
[----:B------:R-:W-:Y:S01]  /*82b0*/  FMNMX.FTZ R2, R157, R2, !PT ;  /* 0x000000029d027209 */ /* 0x000fe20007810000 */
[C---:B------:R-:W-:Y:S01]  /*82c0*/  FMUL.FTZ R37, R6.reuse, R37 ;  /* 0x0000002506257220 */ /* 0x040fe20000410000 */
[----:B------:R-:W-:Y:S01]  /*82d0*/  MUFU.EX2 R149, R149 ;  /* 0x0000009500957308 */ /* 0x000fe20000000800 */
[C---:B------:R-:W-:Y:S01]  /*82e0*/  FMUL.FTZ R40, R6.reuse, R40 ;  /* 0x0000002806287220 */ /* 0x040fe20000410000 */
[----:B------:R-:W-:Y:S01]  /*82f0*/  FMNMX.FTZ R4, R3, R2, !PT ;  /* 0x0000000203047209 */ /* 0x000fe20007810000 */
[C---:B------:R-:W-:Y:S02]  /*8300*/  FMUL.FTZ R41, R6.reuse, R41 ;  /* 0x0000002906297220 */ /* 0x040fe40000410000 */
[C---:B------:R-:W-:Y:S02]  /*8310*/  FMUL.FTZ R44, R6.reuse, R44 ;  /* 0x0000002c062c7220 */ /* 0x040fe40000410000 */
[----:B------:R-:W1:Y:S01]  /*8320*/  SHFL.BFLY PT, R2, R4, 0x2, 0x1f ;  /* 0x0c401f0004027f89 */ /* 0x000e6200000e0000 */
        /* <DEDUP_REMOVED lines=11> */
[----:B------:R-:W-:Y:S01]  /*83e0*/  FMUL.FTZ R68, R6, R68 ;  /* 0x0000004406447220 */ /* 0x000fe20000410000 */
[----:B-1----:R-:W-:Y:S01]  /*83f0*/  FMNMX.FTZ R4, R4, R2, !PT ;  /* 0x0000000204047209 */ /* 0x002fe20007810000 */
        /* <DEDUP_REMOVED lines=17> */
[----:B------:R-:W-:Y:S01]  /*8510*/  FMUL.FTZ R97, R6, R97 ;  /* 0x0000006106617220 */ /* 0x000fe20000410000 */
[----:B------:R-:W-:Y:S01]  /*8520*/  FSETP.NEU.FTZ.AND P0, PT, R2, -INF , PT ;  /* 0xff8000000200780b */ /* 0x000fe20003f1d000 */
[C---:B------:R-:W-:Y:S02]  /*8530*/  FMUL.FTZ R100, R6.reuse, R100 ;  /* 0x0000006406647220 */ /* 0x040fe40000410000 */
[----:B------:R-:W-:Y:S01]  /*8540*/  FMUL.FTZ R101, R6, R101 ;  /* 0x0000006506657220 */ /* 0x000fe20000410000 */
[----:B------:R-:W-:Y:S01]  /*8550*/  FSEL R7, R2, RZ, P0 ;  /* 0x000000ff02077208 */ /* 0x000fe20000000000 */
[C---:B------:R-:W-:Y:S02]  /*8560*/  FMUL.FTZ R104, R6.reuse, R104 ;  /* 0x0000006806687220 */ /* 0x040fe40000410000 */
[----:B------:R-:W-:Y:S02]  /*8570*/  FMUL.FTZ R105, R6, R105 ;  /* 0x0000006906697220 */ /* 0x000fe40000410000 */
[----:B------:R-:W-:Y:S02]  /*8580*/  FADD.FTZ R7, -R7, R156 ;  /* 0x0000009c07077221 */ /* 0x000fe40000010100 */
[----:B------:R-:W-:Y:S02]  /*8590*/  FMUL.FTZ R156, R2, c[0x0][0x2d0] ;  /* 0x0000b400029c7a20 */ /* 0x000fe40000410000 */
[----:B------:R-:W-:Y:S02]  /*85a0*/  FMUL.FTZ R7, R7, c[0x0][0x2d0] ;  /* 0x0000b40007077a20 */ /* 0x000fe40000410000 */
[----:B------:R-:W-:Y:S01]  /*85b0*/  FMUL.FTZ R108, R6, R108 ;  /* 0x0000006c066c7220 */ /* 0x000fe20000410000 */
[----:B------:R-:W-:Y:S01]  /*85c0*/  FSEL R156, R156, RZ, P0 ;  /* 0x000000ff9c9c7208 */ /* 0x000fe20000000000 */
[----:B------:R-:W1:Y:S01]  /*85d0*/  MUFU.EX2 R132, R7 ;  /* 0x0000000700847308 */ /* 0x000e620000000800 */
[C---:B------:R-:W-:Y:S01]  /*85e0*/  FMUL.FTZ R109, R6.reuse, R109 ;  /* 0x0000006d066d7220 */ /* 0x040fe20000410000 */
[----:B------:R-:W-:Y:S01]  /*85f0*/  PLOP3.LUT P0, PT, PT, PT, UP0, 0x80, 0x0 ;  /* 0x000000000000781c */ /* 0x000fe20003f0f008 */
[----:B------:R-:W-:Y:S02]  /*8600*/  FMUL.FTZ R112, R6, R112 ;  /* 0x0000007006707220 */ /* 0x000fe40000410000 */
[--C-:B------:R-:W-:Y:S02]  /*8610*/  FFMA.FTZ R136, R14, c[0x0][0x2d0], -R156.reuse ;  /* 0x0000b4000e887a23 */ /* 0x100fe4000001089c */
[C---:B------:R-:W-:Y:S02]  /*8620*/  FMUL.FTZ R113, R6.reuse, R113 ;  /* 0x0000007106717220 */ /* 0x040fe40000410000 */
[C---:B------:R-:W-:Y:S02]  /*8630*/  FMUL.FTZ R116, R6.reuse, R116 ;  /* 0x0000007406747220 */ /* 0x040fe40000410000 */
[----:B------:R-:W3:Y:S01]  /*8640*/  MUFU.EX2 R136, R136 ;  /* 0x0000008800887308 */ /* 0x000ee20000000800 */
[C---:B------:R-:W-:Y:S02]  /*8650*/  FMUL.FTZ R117, R6.reuse, R117 ;  /* 0x0000007506757220 */ /* 0x040fe40000410000 */
[C---:B------:R-:W-:Y:S02]  /*8660*/  FMUL.FTZ R120, R6.reuse, R120 ;  /* 0x0000007806787220 */ /* 0x040fe40000410000 */
[C---:B------:R-:W-:Y:S02]  /*8670*/  FMUL.FTZ R121, R6.reuse, R121 ;  /* 0x0000007906797220 */ /* 0x040fe40000410000 */
[C---:B------:R-:W-:Y:S02]  /*8680*/  FMUL.FTZ R124, R6.reuse, R124 ;  /* 0x0000007c067c7220 */ /* 0x040fe40000410000 */
[----:B------:R-:W-:Y:S02]  /*8690*/  FMUL.FTZ R125, R6, R125 ;  /* 0x0000007d067d7220 */ /* 0x000fe40000410000 */
[--C-:B------:R-:W-:Y:S02]  /*86a0*/  FFMA.FTZ R144, R11, c[0x0][0x2d0], -R156.reuse ;  /* 0x0000b4000b907a23 */ /* 0x100fe4000001089c */
[C---:B-1----:R-:W-:Y:S02]  /*86b0*/  FMUL.FTZ R7, R132.reuse, R135 ;  /* 0x0000008784077220 */ /* 0x042fe40000410000 */
[C---:B------:R-:W-:Y:S02]  /*86c0*/  FMUL.FTZ R11, R132.reuse, R139 ;  /* 0x0000008b840b7220 */ /* 0x040fe40000410000 */
[C---:B------:R-:W-:Y:S01]  /*86d0*/  FMUL.FTZ R14, R132.reuse, R142 ;  /* 0x0000008e840e7220 */ /* 0x040fe20000410000 */
[----:B------:R-:W1:Y:S01]  /*86e0*/  MUFU.EX2 R144, R144 ;  /* 0x0000009000907308 */ /* 0x000e620000000800 */
[C---:B------:R-:W-:Y:S02]  /*86f0*/  FMUL.FTZ R15, R132.reuse, R143 ;  /* 0x0000008f840f7220 */ /* 0x040fe40000410000 */
[C---:B------:R-:W-:Y:S02]  /*8700*/  FMUL.FTZ R18, R132.reuse, R146 ;  /* 0x0000009284127220 */ /* 0x040fe40000410000 */
[C---:B------:R-:W-:Y:S02]  /*8710*/  FMUL.FTZ R19, R132.reuse, R147 ;  /* 0x0000009384137220 */ /* 0x040fe40000410000 */
[C---:B------:R-:W-:Y:S02]  /*8720*/  FMUL.FTZ R22, R132.reuse, R150 ;  /* 0x0000009684167220 */ /* 0x040fe40000410000 */
[C---:B------:R-:W-:Y:S01]  /*8730*/  FMUL.FTZ R23, R132.reuse, R151 ;  /* 0x0000009784177220 */ /* 0x040fe20000410000 */
[----:B------:R2:W4:Y:S01]  /*8740*/  MUFU.EX2 R143, R152 ;  /* 0x00000098008f7308 */ /* 0x0005220000000800 */
        /* <DEDUP_REMOVED lines=11> */
[C---:B------:R-:W-:Y:S01]  /*8800*/  FMUL.FTZ R47, R132.reuse, R47 ;  /* 0x0000002f842f7220 */ /* 0x040fe20000410000 */
[----:B--2---:R-:W-:Y:S01]  /*8810*/  LDSM.16.MT88.4 R152, [R249+0x5080] ;  /* 0x00508000f998783b */ /* 0x004fe20000004200 */
        /* <DEDUP_REMOVED lines=41> */
[----:B------:R-:W-:Y:S02]  /*8ab0*/  FMUL.FTZ R131, R132, R131 ;  /* 0x0000008384837220 */ /* 0x000fe40000410000 */
[C---:B------:R-:W-:Y:S02]  /*8ac0*/  FMUL.FTZ R128, R6.reuse, R128 ;  /* 0x0000008006807220 */ /* 0x040fe40000410000 */
[----:B------:R-:W-:Y:S02]  /*8ad0*/  FMUL.FTZ R129, R6, R129 ;  /* 0x0000008106817220 */ /* 0x000fe40000410000 */
[----:B------:R-:W-:Y:S02]  /*8ae0*/  FMUL.FTZ R6, R132, R134 ;  /* 0x0000008684067220 */ /* 0x000fe40000410000 */
[--C-:B------:R-:W-:Y:S02]  /*8af0*/  FFMA.FTZ R141, R10, c[0x0][0x2d0], -R156.reuse ;  /* 0x0000b4000a8d7a23 */ /* 0x100fe4000001089c */
[C---:B------:R-:W-:Y:S02]  /*8b00*/  FMUL.FTZ R10, R132.reuse, R138 ;  /* 0x0000008a840a7220 */ /* 0x040fe40000410000 */
[----:B------:R-:W-:Y:S02]  /*8b10*/  FFMA.FTZ R146, R137, c[0x0][0x2d0], -R156 ;  /* 0x0000b40089927a23 */ /* 0x000fe4000001089c */
[----:B------:R-:W2:Y:S01]  /*8b20*/  MUFU.EX2 R141, R141 ;  /* 0x0000008d008d7308 */ /* 0x000ea20000000800 */
[----:B------:R-:W-:Y:S09]  /*8b30*/  FADD.FTZ R177, R149, R177 ;  /* 0x000000b195b17221 */ /* 0x000ff20000010000 */
[----:B------:R-:W-:Y:S01]  /*8b40*/  MUFU.EX2 R146, R146 ;  /* 0x0000009200927308 */ /* 0x000fe20000000800 */
[----:B---3--:R-:W-:Y:S01]  /*8b50*/  FFMA.FTZ R142, R132, R148, R136 ;  /* 0x00000094848e7223 */ /* 0x008fe20000010088 */
[----:B------:R-:W-:Y:S01]  /*8b60*/  MOV R148, R145 ;  /* 0x0000009100947202 */ /* 0x000fe20000000f00 */
[----:B------:R-:W3:Y:S01]  /*8b70*/  LDSM.16.MT88.4 R132, [R252+0x4080] ;  /* 0x00408000fc84783b */ /* 0x000ee20000004200 */
[----:B------:R-:W-:Y:S01]  /*8b80*/  MOV R145, R140 ;  /* 0x0000008c00917202 */ /* 0x000fe20000000f00 */
[--C-:B------:R-:W-:Y:S01]  /*8b90*/  FFMA.FTZ R140, R169, c[0x0][0x2d0], -R156.reuse ;  /* 0x0000b400a98c7a23 */ /* 0x100fe2000001089c */
[----:B-1----:R-:W-:Y:S01]  /*8ba0*/  F2FP.PACK_AB R169, R144, R136 ;  /* 0x0000008890a9723e */ /* 0x002fe200000000ff */
[--C-:B------:R-:W-:Y:S02]  /*8bb0*/  FFMA.FTZ R147, R148, c[0x0][0x2d0], -R156.reuse ;  /* 0x0000b40094937a23 */ /* 0x100fe4000001089c */
[----:B------:R-:W-:Y:S01]  /*8bc0*/  FFMA.FTZ R148, R178, c[0x0][0x2d0], -R156 ;  /* 0x0000b400b2947a23 */ /* 0x000fe2000001089c */
[----:B------:R-:W1:Y:S01]  /*8bd0*/  MUFU.EX2 R145, R145 ;  /* 0x0000009100917308 */ /* 0x000e620000000800 */
[----:B------:R-:W-:Y:S01]  /*8be0*/  LDSM.16.MT88.4 R136, [R252+0x4880] ;  /* 0x00488000fc88783b */ /* 0x000fe20000004200 */
[----:B------:R-:W-:Y:S02]  /*8bf0*/  FADD.FTZ R142, R144, R142 ;  /* 0x0000008e908e7221 */ /* 0x000fe40000010000 */
[----:B----4-:R-:W-:Y:S02]  /*8c00*/  FADD.FTZ R144, R143, R177 ;  /* 0x000000b18f907221 */ /* 0x010fe40000010000 */
[----:B--2---:R-:W-:Y:S04]  /*8c10*/  FADD.FTZ R142, R141, R142 ;  /* 0x0000008e8d8e7221 */ /* 0x004fe80000010000 */
[----:B------:R-:W2:Y:S10]  /*8c20*/  MUFU.EX2 R140, R140 ;  /* 0x0000008c008c7308 */ /* 0x000eb40000000800 */
[----:B------:R-:W4:Y:S01]  /*8c30*/  MUFU.EX2 R147, R147 ;  /* 0x0000009300937308 */ /* 0x000f220000000800 */
[----:B-1----:R-:W-:Y:S09]  /*8c40*/  FADD.FTZ R144, R145, R144 ;  /* 0x0000009091907221 */ /* 0x002ff20000010000 */
[----:B------:R-:W1:Y:S01]  /*8c50*/  MUFU.EX2 R148, R148 ;  /* 0x0000009400947308 */ /* 0x000e620000000800 */
[----:B--2---:R-:W-:Y:S07]  /*8c60*/  F2FP.PACK_AB R171, R140, R141 ;  /* 0x0000008d8cab723e */ /* 0x004fee00000000ff */
[C---:B---3--:R-:W-:Y:S08]  /*8c70*/  HMMA.16816.F32 R4, R168.reuse, R132, R4 ;  /* 0x00000084a804723c */ /* 0x048ff00000001804 */
        /* <DEDUP_REMOVED lines=46> */
[----:B------:R-:W-:Y:S04]  /*8f60*/  HMMA.16816.F32 R128, R168, R134, R128 ;  /* 0x00000086a880723c */ /* 0x000fe80000001880 */
[----:B----4-:R-:W-:Y:S01]  /*8f70*/  F2FP.PACK_AB R133, R146, R147 ;  /* 0x000000939285723e */ /* 0x010fe200000000ff */
[----:B------:R-:W-:Y:S02]  /*8f80*/  FADD.FTZ R149, R140, R142 ;  /* 0x0000008e8c957221 */ /* 0x000fe40000010000 */
[----:B------:R-:W-:Y:S01]  /*8f90*/  FFMA.FTZ R168, R176, c[0x0][0x2d0], -R156 ;  /* 0x0000b400b0a87a23 */ /* 0x000fe2000001089c */
[C---:B------:R-:W-:Y:S01]  /*8fa0*/  F2FP.PACK_AB R134, R179.reuse, R145 ;  /* 0x00000091b386723e */ /* 0x040fe200000000ff */
[----:B------:R-:W-:Y:S03]  /*8fb0*/  LDSM.16.MT88.4 R140, [R248+0x9080] ;  /* 0x00908000f88c783b */ /* 0x000fe60000004200 */
[----:B------:R-:W-:Y:S01]  /*8fc0*/  FADD.FTZ R179, R179, R144 ;  /* 0x00000090b3b37221 */ /* 0x000fe20000010000 */
[----:B------:R-:W2:Y:S01]  /*8fd0*/  MUFU.EX2 R168, R168 ;  /* 0x000000a800a87308 */ /* 0x000ea20000000800 */
[----:B------:R-:W-:Y:S02]  /*8fe0*/  FADD.FTZ R147, R147, R149 ;  /* 0x0000009593937221 */ /* 0x000fe40000010000 */
[--C-:B------:R-:W-:Y:S02]  /*8ff0*/  FFMA.FTZ R169, R159, c[0x0][0x2d0], -R156.reuse ;  /* 0x0000b4009fa97a23 */ /* 0x100fe4000001089c */
[----:B------:R-:W-:Y:S02]  /*9000*/  FADD.FTZ R147, R146, R147 ;  /* 0x0000009392937221 */ /* 0x000fe40000010000 */
[--C-:B------:R-:W-:Y:S01]  /*9010*/  FFMA.FTZ R170, R158, c[0x0][0x2d0], -R156.reuse ;  /* 0x0000b4009eaa7a23 */ /* 0x100fe2000001089c */
[----:B------:R-:W-:Y:S01]  /*9020*/  F2FP.PACK_AB R158, R172, R173 ;  /* 0x000000adac9e723e */ /* 0x000fe200000000ff */
[----:B-1----:R-:W-:Y:S01]  /*9030*/  FADD.FTZ R176, R148, R147 ;  /* 0x0000009394b07221 */ /* 0x002fe20000010000 */
[----:B------:R-:W1:Y:S01]  /*9040*/  MUFU.EX2 R169, R169 ;  /* 0x000000a900a97308 */ /* 0x000e620000000800 */
[----:B------:R-:W-:Y:S01]  /*9050*/  LDSM.16.MT88.4 R144, [R250+0x5080] ;  /* 0x00508000fa90783b */ /* 0x000fe20000004200 */
[--C-:B------:R-:W-:Y:S02]  /*9060*/  FFMA.FTZ R171, R157, c[0x0][0x2d0], -R156.reuse ;  /* 0x0000b4009dab7a23 */ /* 0x100fe4000001089c */
[----:B------:R-:W-:Y:S02]  /*9070*/  FFMA.FTZ R156, R3, c[0x0][0x2d0], -R156 ;  /* 0x0000b400039c7a23 */ /* 0x000fe4000001089c */
[----:B------:R-:W-:Y:S04]  /*9080*/  FADD.FTZ R179, R175, R179 ;  /* 0x000000b3afb37221 */ /* 0x000fe80000010000 */
[----:B------:R3:W-:Y:S01]  /*9090*/  MUFU.EX2 R3, R156 ;  /* 0x0000009c00037308 */ /* 0x0007e20000000800 */
[----:B------:R-:W-:Y:S01]  /*90a0*/  FADD.FTZ R179, R174, R179 ;  /* 0x000000b3aeb37221 */ /* 0x000fe20000010000 */
[C---:B--2---:R-:W-:Y:S03]  /*90b0*/  F2FP.PACK_AB R135, R168.reuse, R148 ;  /* 0x00000094a887723e */ /* 0x044fe600000000ff */
[----:B------:R-:W-:Y:S02]  /*90c0*/  FADD.FTZ R173, R173, R179 ;  /* 0x000000b3adad7221 */ /* 0x000fe40000010000 */
[----:B------:R-:W-:Y:S03]  /*90d0*/  FADD.FTZ R176, R168, R176 ;  /* 0x000000b0a8b07221 */ /* 0x000fe60000010000 */
[----:B------:R-:W2:Y:S01]  /*90e0*/  MUFU.EX2 R170, R170 ;  /* 0x000000aa00aa7308 */ /* 0x000ea20000000800 */
[C---:B------:R-:W-:Y:S05]  /*90f0*/  HMMA.16816.F32 R4, R132.reuse, R136, R4 ;  /* 0x000000888404723c */ /* 0x040fea0000001804 */
[----:B-1----:R-:W-:Y:S03]  /*9100*/  FADD.FTZ R176, R169, R176 ;  /* 0x000000b0a9b07221 */ /* 0x002fe60000010000 */
[C---:B------:R-:W-:Y:S01]  /*9110*/  HMMA.16816.F32 R8, R132.reuse, R138, R8 ;  /* 0x0000008a8408723c */ /* 0x040fe20000001808 */
[----:B------:R-:W1:Y:S01]  /*9120*/  LDSM.16.MT88.4 R136, [R250+0x4880] ;  /* 0x00488000fa88783b */ /* 0x000e620000004200 */
[----:B------:R-:W4:Y:S02]  /*9130*/  MUFU.EX2 R171, R171 ;  /* 0x000000ab00ab7308 */ /* 0x000f240000000800 */
[----:B---3--:R-:W-:Y:S02]  /*9140*/  F2FP.PACK_AB R156, R174, R175 ;  /* 0x000000afae9c723e */ /* 0x008fe400000000ff */
[C---:B--2---:R-:W-:Y:S01]  /*9150*/  F2FP.PACK_AB R157, R170.reuse, R169 ;  /* 0x000000a9aa9d723e */ /* 0x044fe200000000ff */
[----:B------:R-:W-:Y:S01]  /*9160*/  FADD.FTZ R170, R170, R176 ;  /* 0x000000b0aaaa7221 */ /* 0x000fe20000010000 */
[----:B----4-:R-:W-:Y:S04]  /*9170*/  F2FP.PACK_AB R159, R3, R171 ;  /* 0x000000ab039f723e */ /* 0x010fe800000000ff */
[----:B------:R-:W-:Y:S01]  /*9180*/  FADD.FTZ R170, R171, R170 ;  /* 0x000000aaabaa7221 */ /* 0x000fe20000010000 */
        /* <DEDUP_REMOVED lines=42> */
[C---:B------:R-:W-:Y:S08]  /*9430*/  HMMA.16816.F32 R124, R132.reuse, R140, R124 ;  /* 0x0000008c847c723c */ /* 0x040ff0000000187c */
[----:B------:R-:W-:Y:S08]  /*9440*/  HMMA.16816.F32 R128, R132, R142, R128 ;  /* 0x0000008e8480723c */ /* 0x000ff00000001880 */
[C---:B-1----:R-:W-:Y:S01]  /*9450*/  HMMA.16816.F32 R132, R156.reuse, R136, R4 ;  /* 0x000000889c84723c */ /* 0x042fe20000001804 */
[----:B------:R-:W1:Y:S07]  /*9460*/  LDSM.16.MT88.4 R4, [R248+0x5080] ;  /* 0x00508000f804783b */ /* 0x000e6e0000004200 */
[C---:B------:R-:W-:Y:S01]  /*9470*/  HMMA.16816.F32 R136, R156.reuse, R138, R8 ;  /* 0x0000008a9c88723c */ /* 0x040fe20000001808 */
[----:B------:R-:W2:Y:S07]  /*9480*/  LDSM.16.MT88.4 R8, [R252+0x6880] ;  /* 0x00688000fc08783b */ /* 0x000eae0000004200 */
[C---:B------:R-:W-:Y:S01]  /*9490*/  HMMA.16816.F32 R140, R156.reuse, R144, R12 ;  /* 0x000000909c8c723c */ /* 0x040fe2000000180c */
[----:B------:R-:W3:Y:S07]  /*94a0*/  LDSM.16.MT88.4 R12, [R250+0x6880] ;  /* 0x00688000fa0c783b */ /* 0x000eee0000004200 */
[C---:B------:R-:W-:Y:S08]  /*94b0*/  HMMA.16816.F32 R144, R156.reuse, R146, R16 ;  /* 0x000000929c90723c */ /* 0x040ff00000001810 */
[C---:B------:R-:W-:Y:S08]  /*94c0*/  HMMA.16816.F32 R148, R156.reuse, R152, R20 ;  /* 0x000000989c94723c */ /* 0x040ff00000001814 */
[C---:B------:R-:W-:Y:S08]  /*94d0*/  HMMA.16816.F32 R152, R156.reuse, R154, R24 ;  /* 0x0000009a9c98723c */ /* 0x040ff00000001818 */
        /* <DEDUP_REMOVED lines=33> */
[C---:B------:R-:W-:Y:S08]  /*96f0*/  HMMA.16816.F32 R120, R156.reuse, R14, R120 ;  /* 0x0000000e9c78723c */ /* 0x040ff00000001878 */
[C---:B-1----:R-:W-:Y:S07]  /*9700*/  HMMA.16816.F32 R124, R156.reuse, R4, R124 ;  /* 0x000000049c7c723c */ /* 0x042fee000000187c */
[----:B------:R-:W-:Y:S01]  /*9710*/  FADD.FTZ R5, R172, R173 ;  /* 0x000000adac057221 */ /* 0x000fe20000010000 */
[----:B------:R-:W-:Y:S04]  /*9720*/  HMMA.16816.F32 R128, R156, R6, R128 ;  /* 0x000000069c80723c */ /* 0x000fe80000001880 */
[----:B------:R1:W-:Y:S01]  /*9730*/  STL [R1+0x44], R5 ;  /* 0x0000440501007387 */ /* 0x0003e20000100800 */
[----:B------:R-:W-:Y:S01]  /*9740*/  FADD.FTZ R4, R3, R170 ;  /* 0x000000aa03047221 */ /* 0x000fe20000010000 */
[----:B------:R-:W-:Y:S02]  /*9750*/  MOV R3, R0 ;  /* 0x0000000000037202 */ /* 0x000fe40000000f00 */
[----:B------:R-:W-:Y:S02]  /*9760*/  MOV R156, R2 ;  /* 0x00000002009c7202 */ /* 0x000fe40000000f00 */
[----:B------:R1:W-:Y:S02]  /*9770*/  STL [R1+0x40], R4 ;  /* 0x0000400401007387 */ /* 0x0003e40000100800 */
[----:B-1----:R-:W-:-:S05]  /*9780*/  @P0 BRA `(.L_x_198) ;  /* 0xffffc1b000000947 */ /* 0x002fca000383ffff */
.L_x_185:
[----:B------:R-:W1:Y:S01]  /*9790*/  S2UR UR29, SR_CTAID.X ;  /* 0x00000000001d79c3 */ /* 0x000e620000002500 */
[----:B------:R-:W-:-:S02]  /*97a0*/  UISETP.NE.AND UP1, UPT, UR14, URZ, UPT ;  /* 0x0000003f0e00728c */ /* 0x000fc4000bf25270 */
[----:B------:R-:W-:Y:S02]  /*97b0*/  UISETP.NE.AND UP0, UPT, UR13, URZ, UPT ;  /* 0x0000003f0d00728c */ /* 0x000fe4000bf05270 */
[----:B------:R-:W-:Y:S02]  /*97c0*/  UMOV UR27, 0x1 ;  /* 0x00000001001b7882 */ /* 0x000fe40000000000 */
[----:B------:R-:W-:Y:S02]  /*97d0*/  ULDC UR26, c[0x0][0x168] ;  /* 0x00005a00001a7ab9 */ /* 0x000fe40000000800 */
[----:B------:R-:W-:Y:S01]  /*97e0*/  ULDC.64 UR4, c[0x0][0x2c8] ;  /* 0x0000b20000047ab9 */ /* 0x000fe20000000a00 */
[----:B------:R-:W-:Y:S01]  /*97f0*/  PLOP3.LUT P0, PT, PT, PT, UP0, 0x40, 0x0 ;  /* 0x000000000000781c */ /* 0x000fe20003f0e808 */
[----:B------:R-:W-:Y:S02]  /*9800*/  UIADD3 UR26, UR27, -UR26, URZ ;  /* 0x8000001a1b1a7290 */ /* 0x000fe4000fffe03f */
[----:B-1----:R-:W-:-:S04]  /*9810*/  ULEA UR29, UR29, 0x7f, 0x7 ;  /* 0x0000007f1d1d7891 */ /* 0x002fc8000f8e383f */
[----:B------:R-:W-:-:S03]  /*9820*/  UIMAD.WIDE.U32 UR30, UR29, UR4, URZ ;  /* 0x000000041d1e72a5 */ /* 0x000fc6000f8e003f */
[----:B------:R-:W-:Y:S02]  /*9830*/  ULDC UR4, c[0x0][0x1d0] ;  /* 0x0000740000047ab9 */ /* 0x000fe40000000800 */
[----:B------:R-:W-:Y:S02]  /*9840*/  UIMAD UR4, UR28, UR4, UR26 ;  /* 0x000000041c0472a4 */ /* 0x000fe4000f8e021a */
[----:B------:R-:W-:Y:S02]  /*9850*/  @UP1 USHF.R.U32.HI UR29, URZ, UR5, UR31 ;  /* 0x000000053f1d1299 */ /* 0x000fe4000801161f */
[----:B------:R-:W-:Y:S02]  /*9860*/  ULDC UR26, c[0x0][0x324] ;  /* 0x0000c900001a7ab9 */ /* 0x000fe40000000800 */
[----:B------:R-:W-:-:S04]  /*9870*/  UIADD3 UR28, UR4, UR29, URZ ;  /* 0x0000001d041c7290 */ /* 0x000fc8000fffe03f */
[----:B------:R-:W-:Y:S01]  /*9880*/  UIADD3 UR26, UR28, -UR26, URZ ;  /* 0x8000001a1c1a7290 */ /* 0x000fe2000fffe03f */
[----:B------:R-:W-:Y:S05]  /*9890*/  @P0 BRA `(.L_x_199) ;  /* 0x0000016000000947 */ /* 0x000fea0003800000 */
[----:B------:R-:W-:-:S06]  /*98a0*/  UISETP.GT.AND UP0, UPT, UR28, -0x1, UPT ;  /* 0xffffffff1c00788c */ /* 0x000fcc000bf04270 */
[----:B------:R-:W-:-:S13]  /*98b0*/  PLOP3.LUT P0, PT, PT, PT, UP0, 0x80, 0x0 ;  /* 0x000000000000781c */ /* 0x000fda0003f0f008 */
[----:B------:R-:W-:Y:S05]  /*98c0*/  @P0 BRA `(.L_x_200) ;  /* 0x0000009000000947 */ /* 0x000fea0003800000 */
[----:B------:R-:W-:Y:S02]  /*98d0*/  ULDC UR4, c[0x0][0x32c] ;  /* 0x0000cb0000047ab9 */ /* 0x000fe40000000800 */
[----:B------:R-:W-:Y:S02]  /*98e0*/  UISETP.NE.AND UP0, UPT, UR27, UR4, UPT ;  /* 0x000000041b00728c */ /* 0x000fe4000bf05270 */
[----:B------:R-:W-:Y:S02]  /*98f0*/  ULOP3.LUT UR28, URZ, UR28, URZ, 0x33, !UPT ;  /* 0x0000001c3f1c7292 */ /* 0x000fe4000f8e333f */
[----:B------:R-:W-:Y:S02]  /*9900*/  ULDC.64 UR4, c[0x0][0x330] ;  /* 0x0000cc0000047ab9 */ /* 0x000fe40000000a00 */
[----:B------:R-:W-:-:S07]  /*9910*/  UIMAD.WIDE.U32 UR30, UR28, UR4, URZ ;  /* 0x000000041c1e72a5 */ /* 0x000fce000f8e003f */
[----:B------:R-:W-:Y:S02]  /*9920*/  @UP0 UMOV UR27, UR31 ;  /* 0x0000001f001b0c82 */ /* 0x000fe40008000000 */
[----:B------:R-:W-:-:S04]  /*9930*/  @UP0 USHF.R.U32.HI UR28, URZ, UR5, UR27 ;  /* 0x000000053f1c0299 */ /* 0x000fc8000801161b */
[----:B------:R-:W-:Y:S01]  /*9940*/  ULOP3.LUT UR28, URZ, UR28, URZ, 0x33, !UPT ;  /* 0x0000001c3f1c7292 */ /* 0x000fe2000f8e333f */
[----:B------:R-:W-:Y:S05]  /*9950*/  BRA `(.L_x_201) ;  /* 0x0000006000007947 */ /* 0x000fea0003800000 */
.L_x_200:
[----:B------:R-:W-:Y:S02]  /*9960*/  ULDC UR4, c[0x0][0x32c] ;  /* 0x0000cb0000047ab9 */ /* 0x000fe40000000800 */
[----:B------:R-:W-:-:S03]  /*9970*/  UISETP.NE.AND UP0, UPT, UR27, UR4, UPT ;  /* 0x000000041b00728c */ /* 0x000fc6000bf05270 */
[----:B------:R-:W-:Y:S02]  /*9980*/  ULDC.64 UR4, c[0x0][0x330] ;  /* 0x0000cc0000047ab9 */ /* 0x000fe40000000a00 */
[----:B------:R-:W-:-:S07]  /*9990*/  UIMAD.WIDE.U32 UR30, UR28, UR4, URZ ;  /* 0x000000041c1e72a5 */ /* 0x000fce000f8e003f */
[----:B------:R-:W-:Y:S02]  /*99a0*/  @UP0 UMOV UR27, UR31 ;  /* 0x0000001f001b0c82 */ /* 0x000fe40008000000 */
[----:B------:R-:W-:Y:S02]  /*99b0*/  @UP0 USHF.R.U32.HI UR28, URZ, UR5, UR27 ;  /* 0x000000053f1c0299 */ /* 0x000fe4000801161b */
.L_x_201:
[----:B------:R-:W-:Y:S02]  /*99c0*/  ULDC UR4, c[0x0][0x32c] ;  /* 0x0000cb0000047ab9 */ /* 0x000fe40000000800 */
[----:B------:R-:W-:-:S04]  /*99d0*/  UIMAD UR4, UR28, UR4, URZ ;  /* 0x000000041c0472a4 */ /* 0x000fc8000f8e023f */
[----:B------:R-:W-:-:S04]  /*99e0*/  UISETP.LT.AND UP0, UPT, UR26, UR4, UPT ;  /* 0x000000041a00728c */ /* 0x000fc8000bf01270 */
[----:B------:R-:W-:-:S04]  /*99f0*/  USEL UR26, UR26, UR4, !UP0 ;  /* 0x000000041a1a7287 */ /* 0x000fc8000c000000 */
.L_x_199:
[----:B------:R-:W-:-:S04]  /*9a00*/  UIADD3 UR26, UR26, 0x2f, URZ ;  /* 0x0000002f1a1a7890 */ /* 0x000fc8000fffe03f */
        /* <DEDUP_REMOVED lines=9> */
[----:B------:R-:W2:Y:S04]  /*9aa0*/  LDL R7, [R1+0x24] ;  /* 0x0000240001077983 */ /* 0x000ea80000100800 */
[----:B------:R-:W3:Y:S04]  /*9ab0*/  LDL R6, [R1+0x30] ;  /* 0x0000300001067983 */ /* 0x000ee80000100800 */
[----:B------:R-:W3:Y:S04]  /*9ac0*/  LDL R5, [R1+0x18] ;  /* 0x0000180001057983 */ /* 0x000ee80000100800 */
[----:B------:R-:W4:Y:S04]  /*9ad0*/  LDL R4, [R1+0x2c] ;  /* 0x00002c0001047983 */ /* 0x000f280000100800 */
[----:B------:R-:W4:Y:S01]  /*9ae0*/  LDL R3, [R1+0x14] ;  /* 0x0000140001037983 */ /* 0x000f220000100800 */
[C---:B--2---:R-:W-:Y:S01]  /*9af0*/  SHF.L.U64.HI R8, R7.reuse, 0x1, R8 ;  /* 0x0000000107087819 */ /* 0x044fe20000010208 */
[----:B------:R-:W-:-:S04]  /*9b00*/  IMAD.SHL.U32 R7, R7, 0x2, RZ ;  /* 0x0000000207077824 */ /* 0x000fc800078e00ff */
[----:B------:R1:W-:Y:S01]  /*9b10*/  STL [R1+0x4c], R8 ;  /* 0x00004c0801007387 */ /* 0x0003e20000100800 */
[----:B---3--:R-:W-:-:S03]  /*9b20*/  SHF.L.U64.HI R179, R5, 0x1, R6 ;  /* 0x0000000105b37819 */ /* 0x008fc60000010206 */
[----:B------:R1:W-:Y:S01]  /*9b30*/  STL [R1+0x48], R7 ;  /* 0x0000480701007387 */ /* 0x0003e20000100800 */
[----:B------:R-:W-:Y:S01]  /*9b40*/  IMAD.SHL.U32 R178, R5, 0x2, RZ ;  /* 0x0000000205b27824 */ /* 0x000fe200078e00ff */
[C---:B----4-:R-:W-:Y:S01]  /*9b50*/  SHF.L.U64.HI R177, R3.reuse, 0x1, R4 ;  /* 0x0000000103b17819 */ /* 0x050fe20000010204 */
[----:B------:R-:W-:Y:S02]  /*9b60*/  IMAD.SHL.U32 R176, R3, 0x2, RZ ;  /* 0x0000000203b07824 */ /* 0x000fe400078e00ff */
.L_x_207:
[----:B------:R-:W2:Y:S01]  /*9b70*/  LDL R4, [R1+0x4] ;  /* 0x0000040001047983 */ /* 0x000ea20000100800 */
[----:B------:R-:W-:Y:S04]  /*9b80*/  DEPBAR.LE SB0, 0x0 ;  /* 0x000080000000791a */ /* 0x000fe80000000000 */
[----:B------:R-:W3:Y:S01]  /*9b90*/  LDL R3, [R1] ;  /* 0x0000000001037983 */ /* 0x000ee20000100800 */
[----:B------:R-:W-:Y:S03]  /*9ba0*/  UISETP.GT.AND UP0, UPT, UR7, UR23, UPT ;  /* 0x000000170700728c */ /* 0x000fe6000bf04270 */
[----:B------:R-:W-:Y:S03]  /*9bb0*/  BAR.SYNC.DEFER_BLOCKING 0x0 ;  /* 0x0000000000007b1d */ /* 0x000fe60000010000 */
[----:B------:R-:W-:Y:S03]  /*9bc0*/  PLOP3.LUT P0, PT, PT, PT, UP0, 0x80, 0x0 ;  /* 0x000000000000781c */ /* 0x000fe60003f0f008 */
[----:B------:R-:W4:Y:S04]  /*9bd0*/  LDSM.16.M88.4 R168, [R247] ;  /* 0x00000000f7a8783b */ /* 0x000f280000000200 */
[----:B------:R-:W1:Y:S04]  /*9be0*/  LDSM.16.M88.4 R172, [R246] ;  /* 0x00000000f6ac783b */ /* 0x000e680000000200 */
[----:B-12---:R-:W1:Y:S04]  /*9bf0*/  LDSM.16.M88.4 R8, [R4+0x14080] ;  /* 0x014080000408783b */ /* 0x006e680000000200 */
[----:B------:R-:W2:Y:S04]  /*9c00*/  LDSM.16.M88.4 R16, [R4+0x14880] ;  /* 0x014880000410783b */ /* 0x000ea80000000200 */
[----:B------:R-:W1:Y:S04]  /*9c10*/  LDSM.16.M88.4 R24, [R4+0x15080] ;  /* 0x015080000418783b */ /* 0x000e680000000200 */
[----:B---3--:R3:W1:Y:S02]  /*9c20*/  LDSM.16.M88.4 R156, [R3] ;  /* 0x00000000039c783b */ /* 0x0086640000000200 */
[----:B---3--:R-:W-:Y:S01]  /*9c30*/  MOV R3, R0 ;  /* 0x0000000000037202 */ /* 0x008fe20000000f00 */
[----:B------:R-:W-:-:S05]  /*9c40*/  @P0 BRA `(.L_x_203) ;  /* 0x0000043000000947 */ /* 0x000fca0003800000 */
[----:B----4-:R-:W3:Y:S01]  /*9c50*/  LDL R7, [R1+0xc] ;  /* 0x00000c0001077983 */ /* 0x010ee20000100800 */
[----:B------:R-:W-:Y:S03]  /*9c60*/  BSSY B0, `(.L_x_203) ;  /* 0x0000041000007945 */ /* 0x000fe60003800000 */
[----:B------:R-:W4:Y:S04]  /*9c70*/  LDL R14, [R1+0x8] ;  /* 0x00000800010e7983 */ /* 0x000f280000100800 */
[----:B------:R-:W5:Y:S04]  /*9c80*/  LDL R20, [R1+0x48] ;  /* 0x0000480001147983 */ /* 0x000f680000100800 */
[----:B--2---:R-:W2:Y:S04]  /*9c90*/  LDL R22, [R1+0x4c] ;  /* 0x00004c0001167983 */ /* 0x004ea80000100800 */
[----:B------:R-:W2:Y:S04]  /*9ca0*/  LDL R13, [R1+0x1c] ;  /* 0x00001c00010d7983 */ /* 0x000ea80000100800 */
[----:B------:R-:W2:Y:S04]  /*9cb0*/  LDL R15, [R1+0x10] ;  /* 0x00001000010f7983 */ /* 0x000ea80000100800 */
[----:B------:R-:W2:Y:S01]  /*9cc0*/  LDL R23, [R1+0x28] ;  /* 0x0000280001177983 */ /* 0x000ea20000100800 */
[----:B---3--:R-:W-:Y:S01]  /*9cd0*/  SHF.R.S32.HI R6, RZ, 0x1f, R7 ;  /* 0x0000001fff067819 */ /* 0x008fe20000011407 */
[C---:B------:R-:W-:Y:S01]  /*9ce0*/  IMAD.WIDE.U32 R4, R7.reuse, c[0x0][0x208], RZ ;  /* 0x0000820007047a25 */ /* 0x040fe200078e00ff */
[----:B----4-:R-:W-:Y:S03]  /*9cf0*/  SHF.R.S32.HI R12, RZ, 0x1f, R14 ;  /* 0x0000001fff0c7819 */ /* 0x010fe6000001140e */
[----:B------:R-:W-:Y:S04]  /*9d00*/  IMAD R6, R6, c[0x0][0x208], RZ ;  /* 0x0000820006067a24 */ /* 0x000fe800078e02ff */
[----:B------:R-:W-:Y:S02]  /*9d10*/  IMAD R6, R7, c[0x0][0x20c], R6 ;  /* 0x0000830007067a24 */ /* 0x000fe400078e0206 */
[----:B------:R-:W3:Y:S01]  /*9d20*/  LDL R7, [R1+0x24] ;  /* 0x0000240001077983 */ /* 0x000ee20000100800 */
[----:B------:R-:W-:Y:S02]  /*9d30*/  IMAD R12, R12, c[0x0][0x218], RZ ;  /* 0x000086000c0c7a24 */ /* 0x000fe400078e02ff */
[----:B------:R-:W-:Y:S02]  /*9d40*/  IMAD.IADD R5, R5, 0x1, R6 ;  /* 0x0000000105057824 */ /* 0x000fe400078e0206 */
[C---:B------:R-:W-:Y:S02]  /*9d50*/  IMAD R12, R14.reuse, c[0x0][0x21c], R12 ;  /* 0x000087000e0c7a24 */ /* 0x040fe400078e020c */
[----:B------:R-:W-:Y:S05]  /*9d60*/  IMAD.WIDE.U32 R4, R14, c[0x0][0x218], R4 ;  /* 0x000086000e047a25 */ /* 0x000fea00078e0004 */
[----:B------:R-:W-:Y:S04]  /*9d70*/  IADD3 R4, P0, R4, UR24, RZ ;  /* 0x0000001804047c10 */ /* 0x000fe8000ff1e0ff */
[----:B------:R-:W-:Y:S02]  /*9d80*/  IADD3.X R12, R5, UR15, R12, P0, !PT ;  /* 0x0000000f050c7c10 */ /* 0x000fe400087fe40c */
[C---:B------:R-:W-:Y:S04]  /*9d90*/  LEA R6, P0, R4.reuse, c[0x0][0x1f8], 0x1 ;  /* 0x00007e0004067a11 */ /* 0x040fe800078008ff */
[----:B------:R-:W-:Y:S01]  /*9da0*/  LEA.HI.X R12, R4, c[0x0][0x1fc], R12, 0x1, P0 ;  /* 0x00007f00040c7a11 */ /* 0x000fe200000f0c0c */
[----:B------:R-:W5:Y:S02]  /*9db0*/  SHFL.IDX PT, R14, R6, RZ, 0x181f ;  /* 0x00181fff060e7589 */ /* 0x000f6400000e0000 */
[C---:B-----5:R-:W-:Y:S02]  /*9dc0*/  IADD3 R20, P0, R14.reuse, R20, RZ ;  /* 0x000000140e147210 */ /* 0x060fe40007f1e0ff */
[----:B---3--:R-:W-:Y:S02]  /*9dd0*/  ISETP.GE.AND P1, PT, R7, c[0x0][0x1d4], PT ;  /* 0x0000750007007a0c */ /* 0x008fe40003f26270 */
[----:B------:R-:W2:Y:S02]  /*9de0*/  SHFL.IDX PT, R7, R12, RZ, 0x181f ;  /* 0x00181fff0c077589 */ /* 0x000ea400000e0000 */
[C---:B--2---:R-:W-:Y:S01]  /*9df0*/  IMAD.X R21, R7.reuse, 0x1, R22, P0 ;  /* 0x0000000107157824 */ /* 0x044fe200000e0616 */
[----:B------:R-:W-:Y:S01]  /*9e00*/  IADD3 R4, P0, R14, R178, RZ ;  /* 0x000000b20e047210 */ /* 0x000fe20007f1e0ff */
[----:B------:R-:W2:Y:S07]  /*9e10*/  S2R R22, SR_TID.X ;  /* 0x0000000000167919 */ /* 0x000eae0000002100 */
[----:B------:R-:W-:Y:S01]  /*9e20*/  @!PT LDS RZ, [RZ] ;  /* 0x00000000fffff984 */ /* 0x000fe20000000800 */
[----:B------:R3:W-:Y:S01]  /*9e30*/  LDGSTS.E.BYPASS.LTC128B.128 [R13+0x4080], [R20.64], !P1 ;  /* 0x04080000140d7fae */ /* 0x0007e2000c901d52 */
[C---:B------:R-:W-:Y:S05]  /*9e40*/  IMAD.X R5, R7.reuse, 0x1, R179, P0 ;  /* 0x0000000107057824 */ /* 0x040fea00000e06b3 */
[----:B------:R4:W-:Y:S01]  /*9e50*/  LDGSTS.E.BYPASS.LTC128B.128 [R13+0x5880], [R4.64], !P6 ;  /* 0x05880000040d7fae */ /* 0x0009e2000f101d52 */
[----:B--2---:R-:W-:Y:S02]  /*9e60*/  ISETP.GT.AND P1, PT, R22, 0x7f, PT ;  /* 0x0000007f1600780c */ /* 0x004fe40003f24270 */
[C---:B----4-:R-:W-:Y:S05]  /*9e70*/  IADD3 R4, P0, R14.reuse, R176, RZ ;  /* 0x000000b00e047210 */ /* 0x050fea0007f1e0ff */
[----:B------:R-:W-:Y:S05]  /*9e80*/  IMAD.X R5, R7, 0x1, R177, P0 ;  /* 0x0000000107057824 */ /* 0x000fea00000e06b1 */
[----:B------:R2:W-:Y:S02]  /*9e90*/  LDGSTS.E.BYPASS.LTC128B.128 [R13+0x7080], [R4.64], !P5 ;  /* 0x07080000040d7fae */ /* 0x0005e4000e901d52 */
[C---:B--2---:R-:W-:Y:S01]  /*9ea0*/  IMAD.SHL.U32 R4, R15.reuse, 0x2, RZ ;  /* 0x000000020f047824 */ /* 0x044fe200078e00ff */
[----:B------:R-:W-:Y:S04]  /*9eb0*/  SHF.L.U64.HI R5, R15, 0x1, R23 ;  /* 0x000000010f057819 */ /* 0x000fe80000010217 */
[----:B------:R-:W-:Y:S05]  /*9ec0*/  IADD3 R14, P0, R14, R4, RZ ;  /* 0x000000040e0e7210 */ /* 0x000fea0007f1e0ff */
[----:B------:R-:W-:Y:S05]  /*9ed0*/  IMAD.X R15, R7, 0x1, R5, P0 ;  /* 0x00000001070f7824 */ /* 0x000fea00000e0605 */
[----:B------:R3:W-:Y:S01]  /*9ee0*/  LDGSTS.E.BYPASS.LTC128B.128 [R13+0x8880], [R14.64], !P4 ;  /* 0x088800000e0d7fae */ /* 0x0007e2000e101d52 */
[----:B------:R-:W-:-:S05]  /*9ef0*/  @P1 BRA `(.L_x_204) ;  /* 0x0000017000001947 */ /* 0x000fca0003800000 */
[----:B------:R-:W-:-:S05]  /*9f00*/  BRA.DIV ~URZ, `(.L_x_205) ;  /* 0x00009cd27f007947 */ /* 0x000fca000b800000 */
[----:B------:R2:W4:Y:S04]  /*9f10*/  SHFL.IDX PT, R7, R12, 0x1, 0x181f ;  /* 0x00381f000c077f89 */ /* 0x00052800000e0000 */
[----:B------:R2:W3:Y:S02]  /*9f20*/  SHFL.IDX PT, R12, R6, 0x1, 0x181f ;  /* 0x00381f00060c7f89 */ /* 0x0004e400000e0000 */
.L_x_239:
[----:B---3--:R-:W3:Y:S04]  /*9f30*/  LDL R15, [R1+0x24] ;  /* 0x00002400010f7983 */ /* 0x008ee80000100800 */
[----:B------:R-:W5:Y:S04]  /*9f40*/  LDL R14, [R1+0x48] ;  /* 0x00004800010e7983 */ /* 0x000f680000100800 */
[----:B--2---:R-:W2:Y:S04]  /*9f50*/  LDL R13, [R1+0x4c] ;  /* 0x00004c00010d7983 */ /* 0x004ea80000100800 */
[----:B----4-:R-:W4:Y:S01]  /*9f60*/  LDL R6, [R1+0x1c] ;  /* 0x00001c0001067983 */ /* 0x010f220000100800 */
[----:B---3--:R-:W-:Y:S02]  /*9f70*/  ISETP.GE.AND P1, PT, R15, c[0x0][0x1d4], PT ;  /* 0x000075000f007a0c */ /* 0x008fe40003f26270 */
[C---:B-----5:R-:W-:Y:S05]  /*9f80*/  IADD3 R14, P0, R12.reuse, R14, RZ ;  /* 0x0000000e0c0e7210 */ /* 0x060fea0007f1e0ff */
[C---:B--2---:R-:W-:Y:S06]  /*9f90*/  IMAD.X R15, R7.reuse, 0x1, R13, P0 ;  /* 0x00000001070f7824 */ /* 0x044fec00000e060d */
[----:B------:R-:W-:Y:S01]  /*9fa0*/  @!PT LDS RZ, [RZ] ;  /* 0x00000000fffff984 */ /* 0x000fe20000000800 */
[----:B------:R-:W-:Y:S01]  /*9fb0*/  @!PT LDS RZ, [RZ] ;  /* 0x00000000fffff984 */ /* 0x000fe20000000800 */
[----:B------:R-:W-:Y:S01]  /*9fc0*/  @!PT LDS RZ, [RZ] ;  /* 0x00000000fffff984 */ /* 0x000fe20000000800 */
[----:B----4-:R2:W-:Y:S02]  /*9fd0*/  LDGSTS.E.BYPASS.LTC128B.128 [R6+0x5080], [R14.64], !P1 ;  /* 0x050800000e067fae */ /* 0x0105e4000c901d52 */
[C---:B--2---:R-:W-:Y:S05]  /*9fe0*/  IADD3 R14, P0, R12.reuse, R178, RZ ;  /* 0x000000b20c0e7210 */ /* 0x044fea0007f1e0ff */
[C---:B------:R-:W-:Y:S01]  /*9ff0*/  IMAD.X R15, R7.reuse, 0x1, R179, P0 ;  /* 0x00000001070f7824 */ /* 0x040fe200000e06b3 */
[C---:B------:R-:W-:Y:S04]  /*a000*/  IADD3 R4, P0, R12.reuse, R4, RZ ;  /* 0x000000040c047210 */ /* 0x040fe80007f1e0ff */
[----:B------:R2:W-:Y:S01]  /*a010*/  LDGSTS.E.BYPASS.LTC128B.128 [R6+0x6880], [R14.64], !P6 ;  /* 0x068800000e067fae */ /* 0x0005e2000f101d52 */
[C---:B------:R-:W-:Y:S01]  /*a020*/  IMAD.X R5, R7.reuse, 0x1, R5, P0 ;  /* 0x0000000107057824 */ /* 0x040fe200000e0605 */
[----:B--2---:R-:W-:Y:S05]  /*a030*/  IADD3 R14, P1, R12, R176, RZ ;  /* 0x000000b00c0e7210 */ /* 0x004fea0007f3e0ff */
[----:B------:R-:W-:Y:S05]  /*a040*/  IMAD.X R15, R7, 0x1, R177, P1 ;  /* 0x00000001070f7824 */ /* 0x000fea00008e06b1 */
[----:B------:R2:W-:Y:S04]  /*a050*/  LDGSTS.E.BYPASS.LTC128B.128 [R6+0x8080], [R14.64], !P5 ;  /* 0x080800000e067fae */ /* 0x0005e8000e901d52 */
[----:B------:R2:W-:Y:S02]  /*a060*/  LDGSTS.E.BYPASS.LTC128B.128 [R6+0x9880], [R4.64], !P4 ;  /* 0x0988000004067fae */ /* 0x0005e4000e101d52 */
.L_x_204:
[----:B------:R-:W-:Y:S05]  /*a070*/  BSYNC B0 ;  /* 0x0000000000007941 */ /* 0x000fea0003800000 */
.L_x_203:
[----:B----4-:R-:W0:Y:S01]  /*a080*/  LDGDEPBAR ;  /* 0x00000000000079af */ /* 0x010e220000000000 */
[----:B------:R-:W-:Y:S01]  /*a090*/  WARPSYNC 0xffffffff ;  /* 0xffffffff00007948 */ /* 0x000fe20003800000 */
[C---:B-12---:R-:W-:Y:S01]  /*a0a0*/  HMMA.16816.F32 R4, R160.reuse, R8, RZ ;  /* 0x00000008a004723c */ /* 0x046fe200000018ff */
[----:B------:R-:W-:Y:S06]  /*a0b0*/  UISETP.GT.AND UP0, UPT, UR23, UR7, UPT ;  /* 0x000000071700728c */ /* 0x000fec000bf04270 */
[----:B------:R-:W-:Y:S01]  /*a0c0*/  PLOP3.LUT P0, PT, PT, PT, UP0, 0x40, 0x0 ;  /* 0x000000000000781c */ /* 0x000fe20003f0e808 */
[C---:B------:R-:W-:Y:S08]  /*a0d0*/  HMMA.16816.F32 R8, R160.reuse, R10, RZ ;  /* 0x0000000aa008723c */ /* 0x040ff000000018ff */
[C---:B---3--:R-:W-:Y:S08]  /*a0e0*/  HMMA.16816.F32 R12, R160.reuse, R16, RZ ;  /* 0x00000010a00c723c */ /* 0x048ff000000018ff */
[C---:B------:R-:W-:Y:S08]  /*a0f0*/  HMMA.16816.F32 R16, R160.reuse, R18, RZ ;  /* 0x00000012a010723c */ /* 0x040ff000000018ff */
[C---:B------:R-:W-:Y:S08]  /*a100*/  HMMA.16816.F32 R20, R160.reuse, R24, RZ ;  /* 0x00000018a014723c */ /* 0x040ff000000018ff */
[----:B------:R-:W-:Y:S08]  /*a110*/  HMMA.16816.F32 R24, R160, R26, RZ ;  /* 0x0000001aa018723c */ /* 0x000ff000000018ff */
[C---:B------:R-:W-:Y:S08]  /*a120*/  HMMA.16816.F32 R4, R164.reuse, R156, R4 ;  /* 0x0000009ca404723c */ /* 0x040ff00000001804 */
[C---:B------:R-:W-:Y:S01]  /*a130*/  HMMA.16816.F32 R8, R164.reuse, R158, R8 ;  /* 0x0000009ea408723c */ /* 0x040fe20000001808 */
[----:B------:R-:W1:Y:S07]  /*a140*/  LDSM.16.M88.4 R156, [R251+0x14080] ;  /* 0x01408000fb9c783b */ /* 0x000e6e0000000200 */
[C---:B------:R-:W-:Y:S08]  /*a150*/  HMMA.16816.F32 R12, R164.reuse, R168, R12 ;  /* 0x000000a8a40c723c */ /* 0x040ff0000000180c */
[C---:B------:R-:W-:Y:S01]  /*a160*/  HMMA.16816.F32 R16, R164.reuse, R170, R16 ;  /* 0x000000aaa410723c */ /* 0x040fe20000001810 */
[----:B------:R-:W2:Y:S07]  /*a170*/  LDSM.16.M88.4 R168, [R251+0x14880] ;  /* 0x01488000fba8783b */ /* 0x000eae0000000200 */
[C---:B------:R-:W-:Y:S01]  /*a180*/  HMMA.16816.F32 R20, R164.reuse, R172, R20 ;  /* 0x000000aca414723c */ /* 0x040fe20000001814 */
[----:B------:R-:W3:Y:S07]  /*a190*/  LDL R173, [R1+0x4] ;  /* 0x0000040001ad7983 */ /* 0x000eee0000100800 */
[----:B------:R-:W-:Y:S08]  /*a1a0*/  HMMA.16816.F32 R24, R164, R174, R24 ;  /* 0x000000aea418723c */ /* 0x000ff00000001818 */
        /* <DEDUP_REMOVED lines=8> */
[----:B------:R-:W1:Y:S07]  /*a230*/  LDSM.16.M88.4 R156, [R245+0x800] ;  /* 0x00080000f59c783b */ /* 0x000e6e0000000200 */
[C---:B--2---:R-:W-:Y:S08]  /*a240*/  HMMA.16816.F32 R4, R184.reuse, R168, R4 ;  /* 0x000000a8b804723c */ /* 0x044ff00000001804 */
[C---:B------:R-:W-:Y:S01]  /*a250*/  HMMA.16816.F32 R8, R184.reuse, R170, R8 ;  /* 0x000000aab808723c */ /* 0x040fe20000001808 */
[----:B------:R-:W2:Y:S07]  /*a260*/  LDSM.16.M88.4 R168, [R245+0x1000] ;  /* 0x00100000f5a8783b */ /* 0x000eae0000000200 */
[C---:B-1----:R-:W-:Y:S08]  /*a270*/  HMMA.16816.F32 R12, R184.reuse, R156, R12 ;  /* 0x0000009cb80c723c */ /* 0x042ff0000000180c */
[C---:B------:R-:W-:Y:S08]  /*a280*/  HMMA.16816.F32 R16, R184.reuse, R158, R16 ;  /* 0x0000009eb810723c */ /* 0x040ff00000001810 */
[C---:B--2---:R-:W-:Y:S08]  /*a290*/  HMMA.16816.F32 R20, R184.reuse, R168, R20 ;  /* 0x000000a8b814723c */ /* 0x044ff00000001814 */
[----:B------:R-:W-:Y:S01]  /*a2a0*/  HMMA.16816.F32 R24, R184, R170, R24 ;  /* 0x000000aab818723c */ /* 0x000fe20000001818 */
[----:B---3--:R-:W1:Y:S08]  /*a2b0*/  LDSM.16.M88.4 R156, [R173+0x15880] ;  /* 0x01588000ad9c783b */ /* 0x008e700000000200 */
        /* <DEDUP_REMOVED lines=107> */
[----:B------:R-:W-:Y:S01]  /*a970*/  FMUL.FTZ R7, R7, c[0x0][0x320] ;  /* 0x0000c80007077a20 */ /* 0x000fe20000410000 */
[C---:B-1----:R-:W-:Y:S03]  /*a980*/  HMMA.16816.F32 R12, R232.reuse, R156, R12 ;  /* 0x0000009ce80c723c */ /* 0x042fe6000000180c */
[----:B------:R-:W-:Y:S03]  /*a990*/  FMUL.FTZ R8, R8, c[0x0][0x320] ;  /* 0x0000c80008087a20 */ /* 0x000fe60000410000 */
[----:B------:R-:W1:Y:S01]  /*a9a0*/  MUFU.TANH R170, R5 ;  /* 0x0000000500aa7308 */ /* 0x000e620000002400 */
[----:B------:R-:W-:Y:S01]  /*a9b0*/  FMUL.FTZ R9, R9, c[0x0][0x320] ;  /* 0x0000c80009097a20 */ /* 0x000fe20000410000 */
[C---:B------:R-:W-:Y:S08]  /*a9c0*/  HMMA.16816.F32 R16, R232.reuse, R158, R16 ;  /* 0x0000009ee810723c */ /* 0x040ff00000001810 */
[----:B------:R-:W3:Y:S08]  /*a9d0*/  MUFU.TANH R173, R6 ;  /* 0x0000000600ad7308 */ /* 0x000ef00000002400 */
[----:B------:R-:W-:Y:S02]  /*a9e0*/  FMUL.FTZ R12, R12, c[0x0][0x320] ;  /* 0x0000c8000c0c7a20 */ /* 0x000fe40000410000 */
[----:B------:R4:W1:Y:S01]  /*a9f0*/  MUFU.TANH R174, R7 ;  /* 0x0000000700ae7308 */ /* 0x0008620000002400 */
[----:B------:R-:W-:Y:S09]  /*aa00*/  FMUL.FTZ R13, R13, c[0x0][0x320] ;  /* 0x0000c8000d0d7a20 */ /* 0x000ff20000410000 */
[----:B------:R5:W1:Y:S10]  /*aa10*/  MUFU.TANH R171, R8 ;  /* 0x0000000800ab7308 */ /* 0x000a740000002400 */
[----:B------:R1:W1:Y:S01]  /*aa20*/  MUFU.TANH R156, R9 ;  /* 0x00000009009c7308 */ /* 0x0002620000002400 */
[----:B----4-:R-:W4:Y:S01]  /*aa30*/  LDSM.16.M88.4 R4, [R245+0x5800] ;  /* 0x00580000f504783b */ /* 0x010f220000000200 */
[----:B------:R-:W-:Y:S08]  /*aa40*/  DEPBAR.LE SB0, 0x0 ;  /* 0x000080000000791a */ /* 0x000ff00000000000 */
[----:B------:R2:W2:Y:S01]  /*aa50*/  MUFU.TANH R158, R12 ;  /* 0x0000000c009e7308 */ /* 0x0004a20000002400 */
[----:B------:R-:W-:Y:S01]  /*aa60*/  BAR.SYNC.DEFER_BLOCKING 0x0 ;  /* 0x0000000000007b1d */ /* 0x000fe20000010000 */
[----:B-----5:R-:W-:Y:S02]  /*aa70*/  FMUL.FTZ R8, R11, c[0x0][0x320] ;  /* 0x0000c8000b087a20 */ /* 0x020fe40000410000 */
[----:B------:R-:W-:Y:S06]  /*aa80*/  FMUL.FTZ R11, R14, c[0x0][0x320] ;  /* 0x0000c8000e0b7a20 */ /* 0x000fec0000410000 */
[----:B------:R5:W3:Y:S01]  /*aa90*/  MUFU.TANH R157, R13 ;  /* 0x0000000d009d7308 */ /* 0x000ae20000002400 */
[----:B-1----:R-:W-:Y:S02]  /*aaa0*/  FMUL.FTZ R9, R10, c[0x0][0x320] ;  /* 0x0000c8000a097a20 */ /* 0x002fe40000410000 */
[----:B------:R-:W-:Y:S02]  /*aab0*/  FMUL.FTZ R10, R15, c[0x0][0x320] ;  /* 0x0000c8000f0a7a20 */ /* 0x000fe40000410000 */
[----:B------:R-:W-:Y:S05]  /*aac0*/  FMUL.FTZ R15, R16, c[0x0][0x320] ;  /* 0x0000c800100f7a20 */ /* 0x000fea0000410000 */
[----:B------:R-:W1:Y:S01]  /*aad0*/  MUFU.TANH R9, R9 ;  /* 0x0000000900097308 */ /* 0x000e620000002400 */
[----:B------:R-:W-:Y:S02]  /*aae0*/  FMUL.FTZ R16, R17, c[0x0][0x320] ;  /* 0x0000c80011107a20 */ /* 0x000fe40000410000 */
[----:B--2---:R-:W-:Y:S07]  /*aaf0*/  FMUL.FTZ R12, R19, c[0x0][0x320] ;  /* 0x0000c800130c7a20 */ /* 0x004fee0000410000 */
[----:B------:R-:W2:Y:S01]  /*ab00*/  MUFU.TANH R8, R8 ;  /* 0x0000000800087308 */ /* 0x000ea20000002400 */
[C---:B----4-:R-:W-:Y:S05]  /*ab10*/  HMMA.16816.F32 R20, R232.reuse, R4, R20 ;  /* 0x00000004e814723c */ /* 0x050fea0000001814 */
[----:B-----5:R-:W-:Y:S04]  /*ab20*/  FMUL.FTZ R13, R18, c[0x0][0x320] ;  /* 0x0000c800120d7a20 */ /* 0x020fe80000410000 */
[----:B------:R-:W4:Y:S01]  /*ab30*/  MUFU.TANH R11, R11 ;  /* 0x0000000b000b7308 */ /* 0x000f220000002400 */
        /* <DEDUP_REMOVED lines=15> */
[----:B------:R-:W1:Y:S10]  /*ac30*/  MUFU.TANH R7, R7 ;  /* 0x0000000700077308 */ /* 0x000e740000002400 */
[----:B------:R1:W1:Y:S10]  /*ac40*/  MUFU.TANH R175, R22 ;  /* 0x0000001600af7308 */ /* 0x0002740000002400 */
[----:B------:R-:W1:Y:S10]  /*ac50*/  MUFU.TANH R14, R14 ;  /* 0x0000000e000e7308 */ /* 0x000e740000002400 */
[----:B------:R-:W1:Y:S10]  /*ac60*/  MUFU.TANH R18, R18 ;  /* 0x0000001200127308 */ /* 0x000e740000002400 */
        /* <DEDUP_REMOVED lines=8> */
[----:B------:R3:W-:Y:S02]  /*acf0*/  STL [R1+0x60], R0 ;  /* 0x0000600001007387 */ /* 0x0007e40000100800 */
[----:B------:R-:W-:Y:S02]  /*ad00*/  ISETP.NE.AND P1, PT, R159, 0x1, PT ;  /* 0x000000019f00780c */ /* 0x000fe40003f25270 */
[----:B------:R-:W4:Y:S01]  /*ad10*/  LDL R24, [R1+0x24] ;  /* 0x0000240001187983 */ /* 0x000f220000100800 */
[----:B------:R-:W-:Y:S03]  /*ad20*/  IMAD.U32 R6, RZ, RZ, UR5 ;  /* 0x00000005ff067e24 */ /* 0x000fe6000f8e00ff */
[----:B------:R-:W4:Y:S04]  /*ad30*/  LDL R23, [R1+0x4c] ;  /* 0x00004c0001177983 */ /* 0x000f280000100800 */
[----:B---3--:R-:W3:Y:S01]  /*ad40*/  LDL R0, [R1+0x48] ;  /* 0x0000480001007983 */ /* 0x008ee20000100800 */
[----:B--2---:R-:W-:Y:S03]  /*ad50*/  IADD3 R6, R6, -0x30, R169 ;  /* 0xffffffd006067810 */ /* 0x004fe60007ffe0a9 */
[----:B------:R-:W2:Y:S02]  /*ad60*/  LDL R169, [R1+0x1c] ;  /* 0x00001c0001a97983 */ /* 0x000ea40000100800 */
[----:B-1----:R-:W-:Y:S01]  /*ad70*/  @P1 IMAD.HI.U32 R20, R6, c[0x0][0x2bc], RZ ;  /* 0x0000af0006141a27 */ /* 0x002fe200078e00ff */
[----:B----4-:R-:W-:Y:S03]  /*ad80*/  ISETP.GE.AND P2, PT, R24, c[0x0][0x1d4], PT ;  /* 0x0000750018007a0c */ /* 0x010fe60003f46270 */
        /* <DEDUP_REMOVED lines=13> */
[----:B----4-:R-:W-:Y:S02]  /*ae60*/  IMAD.WIDE.U32 R20, R26, c[0x0][0x1e0], RZ ;  /* 0x000078001a147a25 */ /* 0x010fe400078e00ff */
[----:B-1----:R-:W1:Y:S02]  /*ae70*/  S2R R26, SR_TID.X ;  /* 0x00000000001a7919 */ /* 0x002e640000002100 */
[----:B------:R-:W-:Y:S02]  /*ae80*/  IMAD.IADD R21, R21, 0x1, R6 ;  /* 0x0000000115157824 */ /* 0x000fe400078e0206 */
[----:B--2---:R1:W-:Y:S01]  /*ae90*/  STL [R1+0x8], R25 ;  /* 0x0000081901007387 */ /* 0x0043e20000100800 */
[----:B------:R-:W-:Y:S01]  /*aea0*/  SHF.R.S32.HI R6, RZ, 0x1f, R25 ;  /* 0x0000001fff067819 */ /* 0x000fe20000011419 */
[C---:B------:R-:W-:Y:S02]  /*aeb0*/  IMAD.WIDE.U32 R20, R25.reuse, c[0x0][0x1f0], R20 ;  /* 0x00007c0019147a25 */ /* 0x040fe400078e0014 */
[----:B------:R-:W2:Y:S02]  /*aec0*/  LDL R159, [R1+0x10] ;  /* 0x00001000019f7983 */ /* 0x000ea40000100800 */
[----:B------:R-:W-:Y:S01]  /*aed0*/  IMAD R6, R6, c[0x0][0x1f0], RZ ;  /* 0x00007c0006067a24 */ /* 0x000fe200078e02ff */
[----:B------:R-:W-:Y:S03]  /*aee0*/  IADD3 R20, P0, R20, UR20, RZ ;  /* 0x0000001414147c10 */ /* 0x000fe6000ff1e0ff */
[----:B------:R-:W-:Y:S05]  /*aef0*/  IMAD R6, R25, c[0x0][0x1f4], R6 ;  /* 0x00007d0019067a24 */ /* 0x000fea00078e0206 */
[----:B------:R-:W-:Y:S02]  /*af00*/  IADD3.X R6, R21, UR8, R6, P0, !PT ;  /* 0x0000000815067c10 */ /* 0x000fe400087fe406 */
[C---:B------:R-:W-:Y:S04]  /*af10*/  LEA R19, P0, R20.reuse, c[0x0][0x1c8], 0x1 ;  /* 0x0000720014137a11 */ /* 0x040fe800078008ff */
[----:B------:R-:W-:Y:S01]  /*af20*/  LEA.HI.X R6, R20, c[0x0][0x1cc], R6, 0x1, P0 ;  /* 0x0000730014067a11 */ /* 0x000fe200000f0c06 */
[----:B------:R-:W3:Y:S01]  /*af30*/  SHFL.IDX PT, R21, R19, RZ, 0x181f ;  /* 0x00181fff13157589 */ /* 0x000ee200000e0000 */
[----:B-1----:R-:W-:Y:S03]  /*af40*/  SHF.R.S32.HI R25, RZ, 0x1f, R26 ;  /* 0x0000001fff197819 */ /* 0x002fe6000001141a */
[----:B------:R-:W1:Y:S01]  /*af50*/  SHFL.IDX PT, R22, R6, RZ, 0x181f ;  /* 0x00181fff06167589 */ /* 0x000e6200000e0000 */
[----:B------:R-:W-:Y:S03]  /*af60*/  LEA.HI R25, R25, R26, RZ, 0x3 ;  /* 0x0000001a19197211 */ /* 0x000fe600078f18ff */
[----:B------:R-:W4:Y:S01]  /*af70*/  SHFL.IDX PT, R19, R19, 0x1, 0x181f ;  /* 0x00381f0013137f89 */ /* 0x000f2200000e0000 */
[----:B------:R-:W-:Y:S03]  /*af80*/  SHF.R.S32.HI R25, RZ, 0x3, R25 ;  /* 0x00000003ff197819 */ /* 0x000fe60000011419 */
[----:B------:R-:W1:Y:S01]  /*af90*/  SHFL.IDX PT, R6, R6, 0x1, 0x181f ;  /* 0x00381f0006067f89 */ /* 0x000e6200000e0000 */
[----:B------:R-:W-:Y:S04]  /*afa0*/  IADD3 R20, -R25, 0x30, RZ ;  /* 0x0000003019147810 */ /* 0x000fe80007ffe1ff */
[----:B------:R-:W-:Y:S11]  /*afb0*/  ISETP.GE.AND P0, PT, R20, 0x1, PT ;  /* 0x000000011400780c */ /* 0x000ff60003f06270 */
[----:B------:R-:W-:Y:S02]  /*afc0*/  @!UPT UIADD3 URZ, URZ, URZ, URZ ;  /* 0x0000003f3f3ff290 */ /* 0x000fe4000fffe03f */
[C---:B---3--:R-:W-:Y:S05]  /*afd0*/  @P0 IADD3 R24, P1, R21.reuse, R0, RZ ;  /* 0x0000000015180210 */ /* 0x048fea0007f3e0ff */
[C---:B-1----:R-:W-:Y:S05]  /*afe0*/  @P0 IMAD.X R25, R22.reuse, 0x1, R23, P1 ;  /* 0x0000000116190824 */ /* 0x042fea00008e0617 */
[----:B------:R1:W-:Y:S02]  /*aff0*/  @P0 LDGSTS.E.BYPASS.LTC128B.128 [R169+0x14080], [R24.64], !P2 ;  /* 0x1408000018a90fae */ /* 0x0003e4000d101d52 */
[C---:B-1----:R-:W-:Y:S05]  /*b000*/  @P0 IADD3 R24, P1, R21.reuse, R178, RZ ;  /* 0x000000b215180210 */ /* 0x042fea0007f3e0ff */
[C---:B------:R-:W-:Y:S05]  /*b010*/  @P0 IMAD.X R25, R22.reuse, 0x1, R179, P1 ;  /* 0x0000000116190824 */ /* 0x040fea00008e06b3 */
[----:B------:R1:W-:Y:S02]  /*b020*/  @P0 LDGSTS.E.BYPASS.LTC128B.128 [R169+0x15880], [R24.64], !P6 ;  /* 0x1588000018a90fae */ /* 0x0003e4000f101d52 */
[----:B-1----:R-:W-:Y:S05]  /*b030*/  @P0 IADD3 R24, P1, R21, R176, RZ ;  /* 0x000000b015180210 */ /* 0x002fea0007f3e0ff */
[----:B------:R-:W-:Y:S05]  /*b040*/  @P0 IMAD.X R25, R22, 0x1, R177, P1 ;  /* 0x0000000116190824 */ /* 0x000fea00008e06b1 */
[----:B------:R1:W-:Y:S04]  /*b050*/  @P0 LDGSTS.E.BYPASS.LTC128B.128 [R169+0x17080], [R24.64], !P5 ;  /* 0x1708000018a90fae */ /* 0x0003e8000e901d52 */
[----:B-1----:R-:W3:Y:S01]  /*b060*/  LDL R25, [R1+0x28] ;  /* 0x0000280001197983 */ /* 0x002ee20000100800 */
[C---:B--2---:R-:W-:Y:S04]  /*b070*/  @P0 LEA R26, P1, R159.reuse, R21, 0x1 ;  /* 0x000000159f1a0211 */ /* 0x044fe800078208ff */
[----:B---3--:R-:W-:Y:S05]  /*b080*/  @P0 LEA.HI.X R27, R159, R22, R25, 0x1, P1 ;  /* 0x000000169f1b0211 */ /* 0x008fea00008f0c19 */
[----:B------:R1:W-:Y:S01]  /*b090*/  @P0 LDGSTS.E.BYPASS.LTC128B.128 [R169+0x18880], [R26.64], !P4 ;  /* 0x188800001aa90fae */ /* 0x0003e2000e101d52 */
[----:B------:R-:W-:Y:S11]  /*b0a0*/  ISETP.GE.AND P0, PT, R20, 0x21, PT ;  /* 0x000000211400780c */ /* 0x000ff60003f06270 */
[----:B------:R-:W-:Y:S02]  /*b0b0*/  @!UPT UIADD3 URZ, URZ, URZ, URZ ;  /* 0x0000003f3f3ff290 */ /* 0x000fe4000fffe03f */
[C---:B----4-:R-:W-:Y:S02]  /*b0c0*/  @P0 IADD3 R20, P1, R19.reuse, R0, RZ ;  /* 0x0000000013140210 */ /* 0x050fe40007f3e0ff */
[----:B------:R1:W5:Y:S03]  /*b0d0*/  LDL.LU R0, [R1+0x60] ;  /* 0x0000600001007983 */ /* 0x0003660000300800 */
[C---:B------:R-:W-:Y:S05]  /*b0e0*/  @P0 IMAD.X R21, R6.reuse, 0x1, R23, P1 ;  /* 0x0000000106150824 */ /* 0x040fea00008e0617 */
[----:B------:R2:W-:Y:S02]  /*b0f0*/  @P0 LDGSTS.E.BYPASS.LTC128B.128 [R169+0x15080], [R20.64], !P2 ;  /* 0x1508000014a90fae */ /* 0x0005e4000d101d52 */
[C---:B--2---:R-:W-:Y:S05]  /*b100*/  @P0 IADD3 R20, P1, R19.reuse, R178, RZ ;  /* 0x000000b213140210 */ /* 0x044fea0007f3e0ff */
[C---:B------:R-:W-:Y:S05]  /*b110*/  @P0 IMAD.X R21, R6.reuse, 0x1, R179, P1 ;  /* 0x0000000106150824 */ /* 0x040fea00008e06b3 */
[----:B------:R2:W-:Y:S02]  /*b120*/  @P0 LDGSTS.E.BYPASS.LTC128B.128 [R169+0x16880], [R20.64], !P6 ;  /* 0x1688000014a90fae */ /* 0x0005e4000f101d52 */
[----:B--2---:R-:W-:Y:S05]  /*b130*/  @P0 IADD3 R20, P1, R19, R176, RZ ;  /* 0x000000b013140210 */ /* 0x004fea0007f3e0ff */
[----:B------:R-:W-:Y:S01]  /*b140*/  @P0 IMAD.X R21, R6, 0x1, R177, P1 ;  /* 0x0000000106150824 */ /* 0x000fe200008e06b1 */
[C---:B------:R-:W-:Y:S04]  /*b150*/  @P0 LEA R22, P1, R159.reuse, R19, 0x1 ;  /* 0x000000139f160211 */ /* 0x040fe800078208ff */
[----:B------:R1:W-:Y:S01]  /*b160*/  @P0 LDGSTS.E.BYPASS.LTC128B.128 [R169+0x18080], [R20.64], !P5 ;  /* 0x1808000014a90fae */ /* 0x0003e2000e901d52 */
[----:B------:R-:W-:Y:S05]  /*b170*/  @P0 LEA.HI.X R23, R159, R6, R25, 0x1, P1 ;  /* 0x000000069f170211 */ /* 0x000fea00008f0c19 */
[----:B------:R1:W-:Y:S03]  /*b180*/  @P0 LDGSTS.E.BYPASS.LTC128B.128 [R169+0x19880], [R22.64], !P4 ;  /* 0x1988000016a90fae */ /* 0x0003e6000e101d52 */
.L_x_206:
[----:B-1234-:R-:W2:Y:S01]  /*b190*/  LDL.LU R23, [R1+0x44] ;  /* 0x0000440001177983 */ /* 0x01eea20000300800 */
[----:B-----5:R-:W-:Y:S01]  /*b1a0*/  FMNMX.FTZ R0, R168, R0, !PT ;  /* 0x00000000a8007209 */ /* 0x020fe20007810000 */
[----:B------:R-:W-:Y:S02]  /*b1b0*/  UISETP.GT.AND UP0, UPT, UR23, UR4, UPT ;  /* 0x000000041700728c */ /* 0x000fe4000bf04270 */
[----:B------:R-:W0:Y:S01]  /*b1c0*/  LDGDEPBAR ;  /* 0x00000000000079af */ /* 0x000e220000000000 */
[----:B------:R-:W-:Y:S01]  /*b1d0*/  FMNMX.FTZ R0, R170, R0, !PT ;  /* 0x00000000aa007209 */ /* 0x000fe20007810000 */
[----:B------:R-:W-:Y:S02]  /*b1e0*/  UIADD3 UR5, UR23, -0x1, URZ ;  /* 0xffffffff17057890 */ /* 0x000fe4000fffe03f */
[----:B------:R-:W-:Y:S02]  /*b1f0*/  PLOP3.LUT P0, PT, PT, PT, UP0, 0x80, 0x0 ;  /* 0x000000000000781c */ /* 0x000fe40003f0f008 */
[----:B------:R-:W-:Y:S03]  /*b200*/  FMNMX.FTZ R0, R171, R0, !PT ;  /* 0x00000000ab007209 */ /* 0x000fe60007810000 */
[----:B------:R-:W-:Y:S01]  /*b210*/  UMOV UR23, UR5 ;  /* 0x0000000500177c82 */ /* 0x000fe20008000000 */
        /* <DEDUP_REMOVED lines=23> */
[--C-:B------:R-:W-:Y:S01]  /*b390*/  FFMA.FTZ R25, R16, c[0x0][0x2d0], -R169.reuse ;  /* 0x0000b40010197a23 */ /* 0x100fe200000108a9 */
[----:B------:R-:W-:Y:S01]  /*b3a0*/  MOV R16, R22 ;  /* 0x0000001600107202 */ /* 0x000fe20000000f00 */
[--C-:B------:R-:W-:Y:S01]  /*b3b0*/  FFMA.FTZ R172, R172, c[0x0][0x2d0], -R169.reuse ;  /* 0x0000b400acac7a23 */ /* 0x100fe200000108a9 */
[----:B------:R-:W-:Y:S01]  /*b3c0*/  MUFU.EX2 R19, R19 ;  /* 0x0000001300137308 */ /* 0x000fe20000000800 */
[--C-:B------:R-:W-:Y:S02]  /*b3d0*/  FFMA.FTZ R171, R7, c[0x0][0x2d0], -R169.reuse ;  /* 0x0000b40007ab7a23 */ /* 0x100fe400000108a9 */
[--C-:B------:R-:W-:Y:S02]  /*b3e0*/  FFMA.FTZ R170, R18, c[0x0][0x2d0], -R169.reuse ;  /* 0x0000b40012aa7a23 */ /* 0x100fe400000108a9 */
[----:B------:R-:W-:Y:S02]  /*b3f0*/  FFMA.FTZ R169, R17, c[0x0][0x2d0], -R169 ;  /* 0x0000b40011a97a23 */ /* 0x000fe400000108a9 */
[----:B------:R-:W3:Y:S01]  /*b400*/  LDL.LU R17, [R1+0x40] ;  /* 0x0000400001117983 */ /* 0x000ee20000300800 */
[----:B------:R-:W-:Y:S02]  /*b410*/  FMUL.FTZ R3, R3, c[0x0][0x2d0] ;  /* 0x0000b40003037a20 */ /* 0x000fe40000410000 */
[----:B------:R-:W-:Y:S10]  /*b420*/  MUFU.EX2 R20, R20 ;  /* 0x0000001400147308 */ /* 0x000ff40000000800 */
[----:B------:R-:W1:Y:S10]  /*b430*/  MUFU.EX2 R6, R3 ;  /* 0x0000000300067308 */ /* 0x000e740000000800 */
[----:B------:R4:W2:Y:S10]  /*b440*/  MUFU.EX2 R158, R156 ;  /* 0x0000009c009e7308 */ /* 0x0008b40000000800 */
[----:B------:R-:W-:Y:S01]  /*b450*/  MUFU.EX2 R169, R169 ;  /* 0x000000a900a97308 */ /* 0x000fe20000000800 */
[C---:B-1----:R-:W-:Y:S02]  /*b460*/  FMUL.FTZ R28, R6.reuse, R28 ;  /* 0x0000001c061c7220 */ /* 0x042fe40000410000 */
[C---:B------:R-:W-:Y:S02]  /*b470*/  FMUL.FTZ R29, R6.reuse, R29 ;  /* 0x0000001d061d7220 */ /* 0x040fe40000410000 */
[C---:B------:R-:W-:Y:S02]  /*b480*/  FMUL.FTZ R32, R6.reuse, R32 ;  /* 0x0000002006207220 */ /* 0x040fe40000410000 */
[C---:B------:R-:W-:Y:S03]  /*b490*/  FMUL.FTZ R33, R6.reuse, R33 ;  /* 0x0000002106217220 */ /* 0x040fe60000410000 */
[----:B------:R-:W-:Y:S01]  /*b4a0*/  MUFU.EX2 R171, R171 ;  /* 0x000000ab00ab7308 */ /* 0x000fe20000000800 */
[C---:B------:R-:W-:Y:S01]  /*b4b0*/  FMUL.FTZ R36, R6.reuse, R36 ;  /* 0x0000002406247220 */ /* 0x040fe20000410000 */
[C---:B----4-:R-:W-:Y:S01]  /*b4c0*/  F2FP.PACK_AB R156, R19.reuse, R168 ;  /* 0x000000a8139c723e */ /* 0x050fe200000000ff */
        /* <DEDUP_REMOVED lines=47> */
[----:B--2---:R-:W-:Y:S04]  /*b7c0*/  FFMA.FTZ R3, R6, R23, R168 ;  /* 0x0000001706037223 */ /* 0x004fe800000100a8 */
[----:B------:R-:W-:Y:S04]  /*b7d0*/  FADD.FTZ R3, R19, R3 ;  /* 0x0000000313037221 */ /* 0x000fe80000010000 */
[----:B------:R-:W-:Y:S04]  /*b7e0*/  FADD.FTZ R3, R20, R3 ;  /* 0x0000000314037221 */ /* 0x000fe80000010000 */
[C---:B------:R-:W-:Y:S01]  /*b7f0*/  FADD.FTZ R22, R158.reuse, R3 ;  /* 0x000000039e167221 */ /* 0x040fe20000010000 */
[----:B------:R-:W-:Y:S02]  /*b800*/  FMNMX.FTZ R3, R173, R2, !PT ;  /* 0x00000002ad037209 */ /* 0x000fe40007810000 */
[----:B------:R-:W-:Y:S01]  /*b810*/  F2FP.PACK_AB R158, R158, R20 ;  /* 0x000000149e9e723e */ /* 0x000fe200000000ff */
[----:B------:R-:W-:Y:S01]  /*b820*/  FMUL.FTZ R20, R6, R148 ;  /* 0x0000009406147220 */ /* 0x000fe20000410000 */
        /* <DEDUP_REMOVED lines=20> */
[----:B------:R-:W-:Y:S01]  /*b970*/  MUFU.EX2 R7, R7 ;  /* 0x0000000700077308 */ /* 0x000fe20000000800 */
[--C-:B------:R-:W-:Y:S02]  /*b980*/  FFMA.FTZ R18, R9, c[0x0][0x2d0], -R168.reuse ;  /* 0x0000b40009127a23 */ /* 0x100fe400000108a8 */
[--C-:B------:R-:W-:Y:S02]  /*b990*/  FFMA.FTZ R159, R8, c[0x0][0x2d0], -R168.reuse ;  /* 0x0000b400089f7a23 */ /* 0x100fe400000108a8 */
[--C-:B------:R-:W-:Y:S02]  /*b9a0*/  FFMA.FTZ R19, R11, c[0x0][0x2d0], -R168.reuse ;  /* 0x0000b4000b137a23 */ /* 0x100fe400000108a8 */
[--C-:B------:R-:W-:Y:S02]  /*b9b0*/  FFMA.FTZ R27, R10, c[0x0][0x2d0], -R168.reuse ;  /* 0x0000b4000a1b7a23 */ /* 0x100fe400000108a8 */
[--C-:B------:R-:W-:Y:S01]  /*b9c0*/  FFMA.FTZ R26, R13, c[0x0][0x2d0], -R168.reuse ;  /* 0x0000b4000d1a7a23 */ /* 0x100fe200000108a8 */
[----:B------:R-:W3:Y:S01]  /*b9d0*/  MUFU.EX2 R2, R2 ;  /* 0x0000000200027308 */ /* 0x000ee20000000800 */
[--C-:B------:R-:W-:Y:S01]  /*b9e0*/  FFMA.FTZ R23, R12, c[0x0][0x2d0], -R168.reuse ;  /* 0x0000b4000c177a23 */ /* 0x100fe200000108a8 */
[----:B------:R-:W-:Y:S01]  /*b9f0*/  MOV R148, R19 ;  /* 0x0000001300947202 */ /* 0x000fe20000000f00 */
[--C-:B------:R-:W-:Y:S02]  /*ba00*/  FFMA.FTZ R173, R5, c[0x0][0x2d0], -R168.reuse ;  /* 0x0000b40005ad7a23 */ /* 0x100fe400000108a8 */
[--C-:B------:R-:W-:Y:S02]  /*ba10*/  FFMA.FTZ R175, R175, c[0x0][0x2d0], -R168.reuse ;  /* 0x0000b400afaf7a23 */ /* 0x100fe400000108a8 */
[--C-:B------:R-:W-:Y:S01]  /*ba20*/  FFMA.FTZ R174, R14, c[0x0][0x2d0], -R168.reuse ;  /* 0x0000b4000eae7a23 */ /* 0x100fe200000108a8 */
[----:B------:R-:W-:Y:S01]  /*ba30*/  MOV R14, R25 ;  /* 0x00000019000e7202 */ /* 0x000fe20000000f00 */
[----:B------:R-:W-:Y:S01]  /*ba40*/  FFMA.FTZ R168, R4, c[0x0][0x2d0], -R168 ;  /* 0x0000b40004a87a23 */ /* 0x000fe200000108a8 */
[----:B------:R-:W1:Y:S01]  /*ba50*/  MUFU.EX2 R15, R15 ;  /* 0x0000000f000f7308 */ /* 0x000e620000000800 */
[C---:B------:R-:W-:Y:S02]  /*ba60*/  FMUL.FTZ R5, R6.reuse, R133 ;  /* 0x0000008506057220 */ /* 0x040fe40000410000 */
        /* <DEDUP_REMOVED lines=8> */
[----:B------:R-:W-:Y:S01]  /*baf0*/  MUFU.EX2 R168, R168 ;  /* 0x000000a800a87308 */ /* 0x000fe20000000800 */
[----:B------:R-:W-:Y:S01]  /*bb00*/  FMUL.FTZ R25, R6, R153 ;  /* 0x0000009906197220 */ /* 0x000fe20000410000 */
[----:B------:R-:W-:Y:S01]  /*bb10*/  MOV R153, R23 ;  /* 0x0000001700997202 */ /* 0x000fe20000000f00 */
[C---:B---3--:R-:W-:Y:S02]  /*bb20*/  FFMA.FTZ R4, R2.reuse, R17, R7 ;  /* 0x0000001102047223 */ /* 0x048fe40000010007 */
[C---:B------:R-:W-:Y:S02]  /*bb30*/  FMUL.FTZ R10, R2.reuse, R138 ;  /* 0x0000008a020a7220 */ /* 0x040fe40000410000 */
[C---:B------:R-:W-:Y:S02]  /*bb40*/  FMUL.FTZ R19, R2.reuse, R147 ;  /* 0x0000009302137220 */ /* 0x040fe40000410000 */
[C---:B------:R-:W-:Y:S01]  /*bb50*/  FMUL.FTZ R26, R2.reuse, R154 ;  /* 0x0000009a021a7220 */ /* 0x040fe20000410000 */
[----:B------:R-:W2:Y:S01]  /*bb60*/  MUFU.EX2 R141, R141 ;  /* 0x0000008d008d7308 */ /* 0x000ea20000000800 */
[----:B------:R-:W-:Y:S01]  /*bb70*/  FMUL.FTZ R27, R2, R155 ;  /* 0x0000009b021b7220 */ /* 0x000fe20000410000 */
[C---:B-1----:R-:W-:Y:S01]  /*bb80*/  F2FP.PACK_AB R157, R15.reuse, R7 ;  /* 0x000000070f9d723e */ /* 0x042fe200000000ff */
[----:B------:R-:W-:Y:S01]  /*bb90*/  FADD.FTZ R11, R15, R4 ;  /* 0x000000040f0b7221 */ /* 0x000fe20000010000 */
[----:B------:R-:W-:Y:S01]  /*bba0*/  MOV R15, R24 ;  /* 0x00000018000f7202 */ /* 0x000fe20000000f00 */
[----:B------:R-:W-:Y:S01]  /*bbb0*/  FMUL.FTZ R4, R6, R132 ;  /* 0x0000008406047220 */ /* 0x000fe20000410000 */
[----:B------:R-:W-:Y:S01]  /*bbc0*/  MOV R132, R21 ;  /* 0x0000001500847202 */ /* 0x000fe20000000f00 */
[----:B------:R-:W-:Y:S01]  /*bbd0*/  FMUL.FTZ R7, R2, R135 ;  /* 0x0000008702077220 */ /* 0x000fe20000410000 */
[----:B------:R-:W-:Y:S01]  /*bbe0*/  MOV R140, R15 ;  /* 0x0000000f008c7202 */ /* 0x000fe20000000f00 */
[C---:B------:R-:W-:Y:S01]  /*bbf0*/  FMUL.FTZ R17, R6.reuse, R145 ;  /* 0x0000009106117220 */ /* 0x040fe20000410000 */
[----:B------:R-:W-:Y:S01]  /*bc00*/  MOV R138, R132 ;  /* 0x00000084008a7202 */ /* 0x000fe20000000f00 */
[C---:B------:R-:W-:Y:S01]  /*bc10*/  FMUL.FTZ R21, R6.reuse, R149 ;  /* 0x0000009506157220 */ /* 0x040fe20000410000 */
[----:B------:R-:W-:Y:S01]  /*bc20*/  MOV R132, R18 ;  /* 0x0000001200847202 */ /* 0x000fe20000000f00 */
[----:B------:R-:W-:Y:S01]  /*bc30*/  FMUL.FTZ R24, R6, R152 ;  /* 0x0000009806187220 */ /* 0x000fe20000410000 */
[----:B------:R-:W-:Y:S01]  /*bc40*/  MOV R152, R22 ;  /* 0x0000001600987202 */ /* 0x000fe20000000f00 */
[C---:B------:R-:W-:Y:S01]  /*bc50*/  FMUL.FTZ R6, R2.reuse, R134 ;  /* 0x0000008602067220 */ /* 0x040fe20000410000 */
[----:B------:R-:W-:Y:S01]  /*bc60*/  MOV R149, R14 ;  /* 0x0000000e00957202 */ /* 0x000fe20000000f00 */
[C---:B------:R-:W-:Y:S01]  /*bc70*/  FMUL.FTZ R14, R2.reuse, R142 ;  /* 0x0000008e020e7220 */ /* 0x040fe20000410000 */
[----:B------:R-:W-:Y:S01]  /*bc80*/  MOV R144, R11 ;  /* 0x0000000b00907202 */ /* 0x000fe20000000f00 */
[C---:B------:R-:W-:Y:S01]  /*bc90*/  FMUL.FTZ R11, R2.reuse, R139 ;  /* 0x0000008b020b7220 */ /* 0x040fe20000410000 */
[----:B------:R-:W-:Y:S01]  /*bca0*/  MUFU.EX2 R145, R159 ;  /* 0x0000009f00917308 */ /* 0x000fe20000000800 */
[C---:B------:R-:W-:Y:S02]  /*bcb0*/  FMUL.FTZ R15, R2.reuse, R143 ;  /* 0x0000008f020f7220 */ /* 0x040fe40000410000 */
[C---:B------:R-:W-:Y:S02]  /*bcc0*/  FMUL.FTZ R18, R2.reuse, R146 ;  /* 0x0000009202127220 */ /* 0x040fe40000410000 */
[C---:B------:R-:W-:Y:S02]  /*bcd0*/  FMUL.FTZ R22, R2.reuse, R150 ;  /* 0x0000009602167220 */ /* 0x040fe40000410000 */
        /* <DEDUP_REMOVED lines=26> */
[----:B------:R4:W-:Y:S01]  /*be80*/  MUFU.EX2 R150, R153 ;  /* 0x0000009900967308 */ /* 0x0009e20000000800 */
        /* <DEDUP_REMOVED lines=35> */
[----:B------:R3:W3:Y:S01]  /*c0c0*/  MUFU.EX2 R2, R132 ;  /* 0x0000008400027308 */ /* 0x0006e20000000800 */
[----:B--2---:R-:W-:Y:S02]  /*c0d0*/  FADD.FTZ R146, R141, R152 ;  /* 0x000000988d927221 */ /* 0x004fe40000010000 */
[----:B----4-:R-:W-:Y:S02]  /*c0e0*/  LDSM.16.MT88.4 R152, [R249+0x5080] ;  /* 0x00508000f998783b */ /* 0x010fe40000004200 */
[----:B-1----:R-:W-:Y:S04]  /*c0f0*/  FADD.FTZ R146, R143, R146 ;  /* 0x000000928f927221 */ /* 0x002fe80000010000 */
[----:B---3--:R-:W-:Y:S04]  /*c100*/  FADD.FTZ R146, R140, R146 ;  /* 0x000000928c927221 */ /* 0x008fe80000010000 */
[----:B------:R-:W-:Y:S01]  /*c110*/  FADD.FTZ R146, R142, R146 ;  /* 0x000000928e927221 */ /* 0x000fe20000010000 */
[----:B------:R-:W1:Y:S01]  /*c120*/  LDSM.16.MT88.4 R132, [R252+0x4080] ;  /* 0x00408000fc84783b */ /* 0x000e620000004200 */
[----:B------:R-:W-:Y:S01]  /*c130*/  F2FP.PACK_AB R159, R145, R2 ;  /* 0x00000002919f723e */ /* 0x000fe200000000ff */
[----:B------:R-:W-:Y:S02]  /*c140*/  FADD.FTZ R144, R2, R144 ;  /* 0x0000009002907221 */ /* 0x000fe40000010000 */
[----:B------:R2:W3:Y:S04]  /*c150*/  MUFU.EX2 R2, R137 ;  /* 0x0000008900027308 */ /* 0x0004e80000000800 */
[----:B--2---:R-:W-:Y:S01]  /*c160*/  LDSM.16.MT88.4 R136, [R252+0x4880] ;  /* 0x00488000fc88783b */ /* 0x004fe20000004200 */
        /* <DEDUP_REMOVED lines=48> */
[----:B------:R1:W2:Y:S03]  /*c470*/  MUFU.EX2 R156, R172 ;  /* 0x000000ac009c7308 */ /* 0x0002a60000000800 */
[----:B---3--:R-:W-:Y:S03]  /*c480*/  F2FP.PACK_AB R133, R2, R148 ;  /* 0x000000940285723e */ /* 0x008fe600000000ff */
[----:B------:R-:W-:Y:S02]  /*c490*/  F2FP.PACK_AB R134, R142, R140 ;  /* 0x0000008c8e86723e */ /* 0x000fe400000000ff */
[----:B------:R-:W3:Y:S02]  /*c4a0*/  LDSM.16.MT88.4 R140, [R250+0x4880] ;  /* 0x00488000fa8c783b */ /* 0x000ee40000004200 */
[----:B------:R4:W2:Y:S01]  /*c4b0*/  MUFU.EX2 R158, R170 ;  /* 0x000000aa009e7308 */ /* 0x0008a20000000800 */
[----:B------:R-:W-:Y:S02]  /*c4c0*/  F2FP.PACK_AB R135, R150, R149 ;  /* 0x000000959687723e */ /* 0x000fe400000000ff */
[----:B------:R-:W-:Y:S02]  /*c4d0*/  F2FP.PACK_AB R157, R174, R175 ;  /* 0x000000afae9d723e */ /* 0x000fe400000000ff */
[----:B------:R-:W-:Y:S03]  /*c4e0*/  F2FP.PACK_AB R159, R168, R173 ;  /* 0x000000ada89f723e */ /* 0x000fe600000000ff */
[C---:B------:R-:W-:Y:S05]  /*c4f0*/  HMMA.16816.F32 R4, R132.reuse, R136, R4 ;  /* 0x000000888404723c */ /* 0x040fea0000001804 */
[----:B-1----:R-:W-:Y:S03]  /*c500*/  MOV R172, R150 ;  /* 0x0000009600ac7202 */ /* 0x002fe60000000f00 */
[C---:B------:R-:W-:Y:S01]  /*c510*/  HMMA.16816.F32 R8, R132.reuse, R138, R8 ;  /* 0x0000008a8408723c */ /* 0x040fe20000001808 */
[----:B------:R-:W1:Y:S03]  /*c520*/  LDSM.16.MT88.4 R136, [R249+0x4880] ;  /* 0x00488000f988783b */ /* 0x000e660000004200 */
[----:B----4-:R-:W-:Y:S04]  /*c530*/  MOV R170, R149 ;  /* 0x0000009500aa7202 */ /* 0x010fe80000000f00 */
[C---:B---3--:R-:W-:Y:S08]  /*c540*/  HMMA.16816.F32 R12, R132.reuse, R140, R12 ;  /* 0x0000008c840c723c */ /* 0x048ff0000000180c */
[C---:B------:R-:W-:Y:S01]  /*c550*/  HMMA.16816.F32 R16, R132.reuse, R142, R16 ;  /* 0x0000008e8410723c */ /* 0x040fe20000001810 */
[----:B------:R-:W3:Y:S07]  /*c560*/  LDSM.16.MT88.4 R140, [R248+0x4880] ;  /* 0x00488000f88c783b */ /* 0x000eee0000004200 */
[C---:B-1----:R-:W-:Y:S08]  /*c570*/  HMMA.16816.F32 R20, R132.reuse, R136, R20 ;  /* 0x000000888414723c */ /* 0x042ff00000001814 */
[C---:B------:R-:W-:Y:S01]  /*c580*/  HMMA.16816.F32 R24, R132.reuse, R138, R24 ;  /* 0x0000008a8418723c */ /* 0x040fe20000001818 */
[----:B------:R-:W1:Y:S07]  /*c590*/  LDSM.16.MT88.4 R136, [R252+0x6080] ;  /* 0x00608000fc88783b */ /* 0x000e6e0000004200 */
        /* <DEDUP_REMOVED lines=36> */
[C---:B---3--:R-:W-:Y:S07]  /*c7e0*/  HMMA.16816.F32 R124, R132.reuse, R140, R124 ;  /* 0x0000008c847c723c */ /* 0x048fee000000187c */
[----:B--2---:R-:W-:Y:S01]  /*c7f0*/  FADD.FTZ R141, R156, R146 ;  /* 0x000000929c8d7221 */ /* 0x004fe20000010000 */
[----:B------:R-:W-:Y:S04]  /*c800*/  HMMA.16816.F32 R128, R132, R142, R128 ;  /* 0x0000008e8480723c */ /* 0x000fe80000001880 */
[C---:B------:R-:W-:Y:S01]  /*c810*/  FADD.FTZ R141, R171.reuse, R141 ;  /* 0x0000008dab8d7221 */ /* 0x040fe20000010000 */
[----:B------:R-:W-:Y:S01]  /*c820*/  F2FP.PACK_AB R156, R171, R156 ;  /* 0x0000009cab9c723e */ /* 0x000fe200000000ff */
[----:B------:R-:W-:Y:S02]  /*c830*/  FADD.FTZ R140, R145, R144 ;  /* 0x00000090918c7221 */ /* 0x000fe40000010000 */
[----:B------:R-:W-:Y:S01]  /*c840*/  FADD.FTZ R141, R158, R141 ;  /* 0x0000008d9e8d7221 */ /* 0x000fe20000010000 */
[----:B------:R-:W2:Y:S03]  /*c850*/  LDSM.16.MT88.4 R144, [R250+0x5080] ;  /* 0x00508000fa90783b */ /* 0x000ea60000004200 */
[C---:B------:R-:W-:Y:S01]  /*c860*/  FADD.FTZ R132, R169.reuse, R141 ;  /* 0x0000008da9847221 */ /* 0x040fe20000010000 */
[----:B------:R-:W-:Y:S01]  /*c870*/  F2FP.PACK_AB R158, R169, R158 ;  /* 0x0000009ea99e723e */ /* 0x000fe200000000ff */
[----:B------:R-:W-:Y:S03]  /*c880*/  FADD.FTZ R169, R148, R140 ;  /* 0x0000008c94a97221 */ /* 0x000fe60000010000 */
[----:B------:R1:W-:Y:S01]  /*c890*/  STL [R1+0x44], R132 ;  /* 0x0000448401007387 */ /* 0x0003e20000100800 */
[----:B------:R-:W-:Y:S04]  /*c8a0*/  FADD.FTZ R169, R2, R169 ;  /* 0x000000a902a97221 */ /* 0x000fe80000010000 */
[----:B------:R-:W-:Y:S04]  /*c8b0*/  FADD.FTZ R2, R170, R169 ;  /* 0x000000a9aa027221 */ /* 0x000fe80000010000 */
[----:B------:R-:W-:Y:S04]  /*c8c0*/  FADD.FTZ R2, R172, R2 ;  /* 0x00000002ac027221 */ /* 0x000fe80000010000 */
[----:B------:R-:W-:Y:S04]  /*c8d0*/  FADD.FTZ R2, R175, R2 ;  /* 0x00000002af027221 */ /* 0x000fe80000010000 */
[----:B------:R-:W-:Y:S01]  /*c8e0*/  FADD.FTZ R174, R174, R2 ;  /* 0x00000002aeae7221 */ /* 0x000fe20000010000 */
[----:B------:R-:W-:Y:S03]  /*c8f0*/  MOV R2, R3 ;  /* 0x0000000300027202 */ /* 0x000fe60000000f00 */
[----:B------:R-:W-:Y:S01]  /*c900*/  FADD.FTZ R174, R173, R174 ;  /* 0x000000aeadae7221 */ /* 0x000fe20000010000 */
[C---:B-1----:R-:W-:Y:S01]  /*c910*/  HMMA.16816.F32 R132, R156.reuse, R136, R4 ;  /* 0x000000889c84723c */ /* 0x042fe20000001804 */
[----:B------:R-:W1:Y:S07]  /*c920*/  LDSM.16.MT88.4 R4, [R248+0x5080] ;  /* 0x00508000f804783b */ /* 0x000e6e0000004200 */
[C---:B------:R-:W-:Y:S01]  /*c930*/  HMMA.16816.F32 R136, R156.reuse, R138, R8 ;  /* 0x0000008a9c88723c */ /* 0x040fe20000001808 */
[----:B------:R-:W3:Y:S07]  /*c940*/  LDSM.16.MT88.4 R8, [R252+0x6880] ;  /* 0x00688000fc08783b */ /* 0x000eee0000004200 */
[C---:B--2---:R-:W-:Y:S01]  /*c950*/  HMMA.16816.F32 R140, R156.reuse, R144, R12 ;  /* 0x000000909c8c723c */ /* 0x044fe2000000180c */
[----:B------:R-:W2:Y:S07]  /*c960*/  LDSM.16.MT88.4 R12, [R250+0x6880] ;  /* 0x00688000fa0c783b */ /* 0x000eae0000004200 */
[C---:B------:R-:W-:Y:S08]  /*c970*/  HMMA.16816.F32 R144, R156.reuse, R146, R16 ;  /* 0x000000929c90723c */ /* 0x040ff00000001810 */
[C---:B------:R-:W-:Y:S08]  /*c980*/  HMMA.16816.F32 R148, R156.reuse, R152, R20 ;  /* 0x000000989c94723c */ /* 0x040ff00000001814 */
[C---:B------:R-:W-:Y:S08]  /*c990*/  HMMA.16816.F32 R152, R156.reuse, R154, R24 ;  /* 0x0000009a9c98723c */ /* 0x040ff00000001818 */
[C---:B-1----:R-:W-:Y:S08]  /*c9a0*/  HMMA.16816.F32 R28, R156.reuse, R4, R28 ;  /* 0x000000049c1c723c */ /* 0x042ff0000000181c */
[C---:B------:R-:W-:Y:S01]  /*c9b0*/  HMMA.16816.F32 R32, R156.reuse, R6, R32 ;  /* 0x000000069c20723c */ /* 0x040fe20000001820 */
[----:B------:R-:W1:Y:S07]  /*c9c0*/  LDSM.16.MT88.4 R4, [R249+0x6880] ;  /* 0x00688000f904783b */ /* 0x000e6e0000004200 */
[C---:B---3--:R-:W-:Y:S08]  /*c9d0*/  HMMA.16816.F32 R36, R156.reuse, R8, R36 ;  /* 0x000000089c24723c */ /* 0x048ff00000001824 */
[C---:B------:R-:W-:Y:S01]  /*c9e0*/  HMMA.16816.F32 R40, R156.reuse, R10, R40 ;  /* 0x0000000a9c28723c */ /* 0x040fe20000001828 */
[----:B------:R-:W3:Y:S07]  /*c9f0*/  LDSM.16.MT88.4 R8, [R248+0x6880] ;  /* 0x00688000f808783b */ /* 0x000eee0000004200 */
[C---:B--2---:R-:W-:Y:S08]  /*ca00*/  HMMA.16816.F32 R44, R156.reuse, R12, R44 ;  /* 0x0000000c9c2c723c */ /* 0x044ff0000000182c */
[C---:B------:R-:W-:Y:S01]  /*ca10*/  HMMA.16816.F32 R48, R156.reuse, R14, R48 ;  /* 0x0000000e9c30723c */ /* 0x040fe20000001830 */
[----:B------:R-:W2:Y:S07]  /*ca20*/  LDSM.16.MT88.4 R12, [R252+0x8080] ;  /* 0x00808000fc0c783b */ /* 0x000eae0000004200 */
        /* <DEDUP_REMOVED lines=22> */
[C---:B------:R-:W-:Y:S08]  /*cb90*/  HMMA.16816.F32 R112, R156.reuse, R10, R112 ;  /* 0x0000000a9c70723c */ /* 0x040ff00000001870 */
[C---:B--2---:R-:W-:Y:S08]  /*cba0*/  HMMA.16816.F32 R116, R156.reuse, R12, R116 ;  /* 0x0000000c9c74723c */ /* 0x044ff00000001874 */
[C---:B------:R-:W-:Y:S08]  /*cbb0*/  HMMA.16816.F32 R120, R156.reuse, R14, R120 ;  /* 0x0000000e9c78723c */ /* 0x040ff00000001878 */
[C---:B-1----:R-:W-:Y:S07]  /*cbc0*/  HMMA.16816.F32 R124, R156.reuse, R4, R124 ;  /* 0x000000049c7c723c */ /* 0x042fee000000187c */
[----:B------:R-:W-:Y:S01]  /*cbd0*/  FADD.FTZ R4, R168, R174 ;  /* 0x000000aea8047221 */ /* 0x000fe20000010000 */
[----:B------:R-:W-:Y:S04]  /*cbe0*/  HMMA.16816.F32 R128, R156, R6, R128 ;  /* 0x000000069c80723c */ /* 0x000fe80000001880 */
[----:B------:R1:W-:Y:S04]  /*cbf0*/  STL [R1+0x40], R4 ;  /* 0x0000400401007387 */ /* 0x0003e80000100800 */
[----:B-1----:R-:W-:-:S05]  /*cc00*/  @P0 BRA `(.L_x_207) ;  /* 0xffffcf6000000947 */ /* 0x002fca000383ffff */
.L_x_202:
[----:B------:R-:W-:-:S06]  /*cc10*/  UISETP.GE.AND UP0, UPT, UR23, UR7, UPT ;  /* 0x000000071700728c */ /* 0x000fcc000bf06270 */
[----:B------:R-:W-:-:S13]  /*cc20*/  PLOP3.LUT P0, PT, PT, PT, UP0, 0x40, 0x0 ;  /* 0x000000000000781c */ /* 0x000fda0003f0e808 */
[----:B------:R-:W-:Y:S05]  /*cc30*/  @P0 BRA `(.L_x_208) ;  /* 0x00003ee000000947 */ /* 0x000fea0003800000 */
[----:B------:R-:W1:Y:S04]  /*cc40*/  S2R R3, SR_TID.X ;  /* 0x0000000000037919 */ /* 0x000e680000002100 */
[----:B------:R-:W2:Y:S01]  /*cc50*/  LDL.LU R4, [R1+0x3c] ;  /* 0x00003c0001047983 */ /* 0x000ea20000300800 */
[----:B-1----:R-:W-:-:S04]  /*cc60*/  SHF.R.S32.HI R5, RZ, 0x1f, R3 ;  /* 0x0000001fff057819 */ /* 0x002fc80000011403 */
[----:B------:R-:W-:Y:S02]  /*cc70*/  LEA.HI R5, R5, R3, RZ, 0x3 ;  /* 0x0000000305057211 */ /* 0x000fe400078f18ff */
[----:B------:R-:W2:Y:S02]  /*cc80*/  LDL R3, [R1+0x24] ;  /* 0x0000240001037983 */ /* 0x000ea40000100800 */
[----:B------:R-:W-:-:S04]  /*cc90*/  SHF.R.S32.HI R5, RZ, 0x3, R5 ;  /* 0x00000003ff057819 */ /* 0x000fc80000011405 */
[----:B------:R-:W-:Y:S01]  /*cca0*/  IADD3 R6, -R5, 0x30, RZ ;  /* 0x0000003005067810 */ /* 0x000fe20007ffe1ff */
[----:B------:R-:W-:Y:S01]  /*ccb0*/  IMAD.MOV.U32 R156, RZ, RZ, R2 ;  /* 0x000000ffff9c7224 */ /* 0x000fe200078e0002 */
[C---:B--2---:R-:W-:Y:S01]  /*ccc0*/  SHF.L.U64.HI R5, R3.reuse, 0x1, R4 ;  /* 0x0000000103057819 */ /* 0x044fe20000010204 */
[----:B------:R-:W-:-:S04]  /*ccd0*/  IMAD.SHL.U32 R4, R3, 0x2, RZ ;  /* 0x0000000203047824 */ /* 0x000fc800078e00ff */
[----:B------:R1:W-:Y:S04]  /*cce0*/  STL [R1+0x48], R5 ;  /* 0x0000480501007387 */ /* 0x0003e80000100800 */
[----:B------:R1:W-:Y:S01]  /*ccf0*/  STL [R1+0x3c], R4 ;  /* 0x00003c0401007387 */ /* 0x0003e20000100800 */
[----:B------:R-:W-:-:S03]  /*cd00*/  IMAD.MOV.U32 R3, RZ, RZ, R0 ;  /* 0x000000ffff037224 */ /* 0x000fc600078e0000 */
.L_x_221:
[----:B------:R-:W2:Y:S01]  /*cd10*/  LDL R0, [R1+0xc] ;  /* 0x00000c0001007983 */ /* 0x000ea20000100800 */
[----:B------:R-:W-:Y:S04]  /*cd20*/  DEPBAR.LE SB0, 0x0 ;  /* 0x000080000000791a */ /* 0x000fe80000000000 */
[----:B------:R-:W3:Y:S01]  /*cd30*/  LDL R9, [R1+0x3c] ;  /* 0x00003c0001097983 */ /* 0x000ee20000100800 */
[----:B------:R-:W-:Y:S03]  /*cd40*/  BSSY B0, `(.L_x_209) ;  /* 0x0000055000007945 */ /* 0x000fe60003800000 */
[----:B------:R-:W4:Y:S04]  /*cd50*/  LDL R6, [R1+0x8] ;  /* 0x0000080001067983 */ /* 0x000f280000100800 */
[----:B------:R-:W5:Y:S04]  /*cd60*/  LDL R8, [R1+0x48] ;  /* 0x0000480001087983 */ /* 0x000f680000100800 */
[----:B------:R-:W2:Y:S04]  /*cd70*/  LDL R157, [R1+0x24] ;  /* 0x00002400019d7983 */ /* 0x000ea80000100800 */
[----:B------:R-:W2:Y:S04]  /*cd80*/  LDL R7, [R1+0x4] ;  /* 0x0000040001077983 */ /* 0x000ea80000100800 */
[----:B------:R-:W3:Y:S04]  /*cd90*/  LDL R13, [R1+0x1c] ;  /* 0x00001c00010d7983 */ /* 0x000ee80000100800 */
[----:B------:R-:W3:Y:S04]  /*cda0*/  LDL R23, [R1] ;  /* 0x0000000001177983 */ /* 0x000ee80000100800 */
[----:B------:R-:W5:Y:S04]  /*cdb0*/  LDL R21, [R1+0x18] ;  /* 0x0000180001157983 */ /* 0x000f680000100800 */
[----:B------:R-:W5:Y:S04]  /*cdc0*/  LDL R22, [R1+0x30] ;  /* 0x0000300001167983 */ /* 0x000f680000100800 */
[----:B------:R-:W5:Y:S04]  /*cdd0*/  LDL R20, [R1+0x2c] ;  /* 0x00002c0001147983 */ /* 0x000f680000100800 */
[----:B------:R-:W-:Y:S06]  /*cde0*/  BAR.SYNC.DEFER_BLOCKING 0x0 ;  /* 0x0000000000007b1d */ /* 0x000fec0000010000 */
[----:B------:R-:W-:Y:S04]  /*cdf0*/  LDSM.16.M88.4 R172, [R247] ;  /* 0x00000000f7ac783b */ /* 0x000fe80000000200 */
[----:B------:R-:W-:Y:S04]  /*ce00*/  LDSM.16.M88.4 R176, [R246] ;  /* 0x00000000f6b0783b */ /* 0x000fe80000000200 */
[----:B--2---:R-:W-:Y:S01]  /*ce10*/  LDSM.16.M88.4 R16, [R7+0x14880] ;  /* 0x014880000710783b */ /* 0x004fe20000000200 */
[----:B------:R-:W-:Y:S01]  /*ce20*/  SHF.R.S32.HI R2, RZ, 0x1f, R0 ;  /* 0x0000001fff027819 */ /* 0x000fe20000011400 */
[----:B-1----:R-:W-:Y:S01]  /*ce30*/  IMAD.WIDE.U32 R4, R0, c[0x0][0x208], RZ ;  /* 0x0000820000047a25 */ /* 0x002fe200078e00ff */
[----:B------:R-:W-:Y:S01]  /*ce40*/  ISETP.GE.AND P1, PT, R157, c[0x0][0x1d4], PT ;  /* 0x000075009d007a0c */ /* 0x000fe20003f26270 */
[----:B------:R-:W-:Y:S02]  /*ce50*/  LDSM.16.M88.4 R24, [R7+0x15080] ;  /* 0x015080000718783b */ /* 0x000fe40000000200 */
[----:B------:R-:W-:Y:S02]  /*ce60*/  IMAD R2, R2, c[0x0][0x208], RZ ;  /* 0x0000820002027a24 */ /* 0x000fe400078e02ff */
[----:B---3--:R-:W-:Y:S02]  /*ce70*/  LDSM.16.M88.4 R168, [R23] ;  /* 0x0000000017a8783b */ /* 0x008fe40000000200 */
[----:B------:R-:W-:Y:S01]  /*ce80*/  IMAD R2, R0, c[0x0][0x20c], R2 ;  /* 0x0000830000027a24 */ /* 0x000fe200078e0202 */
[----:B----4-:R-:W-:Y:S01]  /*ce90*/  SHF.R.S32.HI R0, RZ, 0x1f, R6 ;  /* 0x0000001fff007819 */ /* 0x010fe20000011406 */
[----:B-----5:R-:W-:Y:S02]  /*cea0*/  IMAD.SHL.U32 R159, R21, 0x2, RZ ;  /* 0x00000002159f7824 */ /* 0x020fe400078e00ff */
[----:B------:R-:W-:Y:S02]  /*ceb0*/  IMAD.IADD R5, R5, 0x1, R2 ;  /* 0x0000000105057824 */ /* 0x000fe400078e0202 */
[----:B------:R-:W2:Y:S01]  /*cec0*/  LDL R2, [R1+0x10] ;  /* 0x0000100001027983 */ /* 0x000ea20000100800 */
[----:B------:R-:W-:Y:S01]  /*ced0*/  IMAD R0, R0, c[0x0][0x218], RZ ;  /* 0x0000860000007a24 */ /* 0x000fe200078e02ff */
[----:B------:R-:W-:Y:S01]  /*cee0*/  SHF.L.U64.HI R21, R21, 0x1, R22 ;  /* 0x0000000115157819 */ /* 0x000fe20000010216 */
[C---:B------:R-:W-:Y:S04]  /*cef0*/  IMAD.WIDE.U32 R4, R6.reuse, c[0x0][0x218], R4 ;  /* 0x0000860006047a25 */ /* 0x040fe800078e0004 */
[----:B------:R-:W-:Y:S01]  /*cf00*/  IMAD R0, R6, c[0x0][0x21c], R0 ;  /* 0x0000870006007a24 */ /* 0x000fe200078e0200 */
[----:B------:R-:W-:Y:S04]  /*cf10*/  IADD3 R12, P0, R4, UR24, RZ ;  /* 0x00000018040c7c10 */ /* 0x000fe8000ff1e0ff */
[----:B------:R-:W-:Y:S02]  /*cf20*/  IADD3.X R0, R5, UR15, R0, P0, !PT ;  /* 0x0000000f05007c10 */ /* 0x000fe400087fe400 */
[C---:B------:R-:W-:Y:S04]  /*cf30*/  LEA R4, P0, R12.reuse, c[0x0][0x1f8], 0x1 ;  /* 0x00007e000c047a11 */ /* 0x040fe800078008ff */
[----:B------:R-:W-:Y:S01]  /*cf40*/  LEA.HI.X R12, R12, c[0x0][0x1fc], R0, 0x1, P0 ;  /* 0x00007f000c0c7a11 */ /* 0x000fe200000f0c00 */
[----:B------:R-:W1:Y:S04]  /*cf50*/  SHFL.IDX PT, R6, R4, RZ, 0x181f ;  /* 0x00181fff04067589 */ /* 0x000e6800000e0000 */
[----:B------:R-:W3:Y:S04]  /*cf60*/  LDL R0, [R1+0x14] ;  /* 0x0000140001007983 */ /* 0x000ee80000100800 */
[----:B------:R-:W4:Y:S01]  /*cf70*/  SHFL.IDX PT, R5, R12, RZ, 0x181f ;  /* 0x00181fff0c057589 */ /* 0x000f2200000e0000 */
[C---:B-1----:R-:W-:Y:S05]  /*cf80*/  IADD3 R14, P0, R6.reuse, R9, RZ ;  /* 0x00000009060e7210 */ /* 0x042fea0007f1e0ff */
[C---:B----4-:R-:W-:Y:S02]  /*cf90*/  IMAD.X R15, R5.reuse, 0x1, R8, P0 ;  /* 0x00000001050f7824 */ /* 0x050fe400000e0608 */
[----:B------:R1:W4:Y:S04]  /*cfa0*/  LDSM.16.M88.4 R8, [R7+0x14080] ;  /* 0x014080000708783b */ /* 0x0003280000000200 */
[----:B------:R-:W-:Y:S01]  /*cfb0*/  @!PT LDS RZ, [RZ] ;  /* 0x00000000fffff984 */ /* 0x000fe20000000800 */
[----:B------:R-:W-:Y:S01]  /*cfc0*/  @!PT LDS RZ, [RZ] ;  /* 0x00000000fffff984 */ /* 0x000fe20000000800 */
[----:B------:R-:W-:Y:S01]  /*cfd0*/  @!PT LDS RZ, [RZ] ;  /* 0x00000000fffff984 */ /* 0x000fe20000000800 */
[----:B------:R5:W-:Y:S04]  /*cfe0*/  LDGSTS.E.BYPASS.LTC128B.128 [R13+0x4080], [R14.64], !P1 ;  /* 0x040800000e0d7fae */ /* 0x000be8000c901d52 */
[----:B-1----:R-:W4:Y:S04]  /*cff0*/  LDL R7, [R1+0x28] ;  /* 0x0000280001077983 */ /* 0x002f280000100800 */
[----:B------:R1:W-:Y:S01]  /*d000*/  STL [R1+0x4c], R21 ;  /* 0x00004c1501007387 */ /* 0x0003e20000100800 */
[----:B-----5:R-:W-:Y:S05]  /*d010*/  IADD3 R14, P0, R6, R159, RZ ;  /* 0x0000009f060e7210 */ /* 0x020fea0007f1e0ff */
[C---:B------:R-:W-:Y:S05]  /*d020*/  IMAD.X R15, R5.reuse, 0x1, R21, P0 ;  /* 0x00000001050f7824 */ /* 0x040fea00000e0615 */
[----:B------:R5:W-:Y:S01]  /*d030*/  LDGSTS.E.BYPASS.LTC128B.128 [R13+0x5880], [R14.64], !P6 ;  /* 0x058800000e0d7fae */ /* 0x000be2000f101d52 */
[C---:B---3--:R-:W-:Y:S01]  /*d040*/  SHF.L.U64.HI R158, R0.reuse, 0x1, R20 ;  /* 0x00000001009e7819 */ /* 0x048fe20000010214 */
[----:B------:R-:W-:Y:S02]  /*d050*/  IMAD.SHL.U32 R157, R0, 0x2, RZ ;  /* 0x00000002009d7824 */ /* 0x000fe400078e00ff */
[----:B------:R-:W3:Y:S01]  /*d060*/  S2R R20, SR_TID.X ;  /* 0x0000000000147919 */ /* 0x000ee20000002100 */
[----:B--2---:R-:W-:Y:S02]  /*d070*/  IMAD.SHL.U32 R0, R2, 0x2, RZ ;  /* 0x0000000202007824 */ /* 0x004fe400078e00ff */
[C---:B-----5:R-:W-:Y:S05]  /*d080*/  IADD3 R14, P0, R6.reuse, R157, RZ ;  /* 0x0000009d060e7210 */ /* 0x060fea0007f1e0ff */
[C---:B------:R-:W-:Y:S01]  /*d090*/  IMAD.X R15, R5.reuse, 0x1, R158, P0 ;  /* 0x00000001050f7824 */ /* 0x040fe200000e069e */
[----:B------:R-:W-:Y:S04]  /*d0a0*/  IADD3 R6, P0, R6, R0, RZ ;  /* 0x0000000006067210 */ /* 0x000fe80007f1e0ff */
[----:B------:R1:W-:Y:S01]  /*d0b0*/  LDGSTS.E.BYPASS.LTC128B.128 [R13+0x7080], [R14.64], !P5 ;  /* 0x070800000e0d7fae */ /* 0x0003e2000e901d52 */
[----:B---3--:R-:W-:Y:S02]  /*d0c0*/  ISETP.GT.AND P1, PT, R20, 0x7f, PT ;  /* 0x0000007f1400780c */ /* 0x008fe40003f24270 */
[----:B----4-:R-:W-:Y:S05]  /*d0d0*/  SHF.L.U64.HI R2, R2, 0x1, R7 ;  /* 0x0000000102027819 */ /* 0x010fea0000010207 */
[----:B------:R-:W-:Y:S05]  /*d0e0*/  IMAD.X R7, R5, 0x1, R2, P0 ;  /* 0x0000000105077824 */ /* 0x000fea00000e0602 */
[----:B------:R1:W-:Y:S01]  /*d0f0*/  LDGSTS.E.BYPASS.LTC128B.128 [R13+0x8880], [R6.64], !P4 ;  /* 0x08880000060d7fae */ /* 0x0003e2000e101d52 */
[----:B------:R-:W-:-:S05]  /*d100*/  @P1 BRA `(.L_x_210) ;  /* 0x0000018000001947 */ /* 0x000fca0003800000 */
[----:B------:R-:W-:-:S05]  /*d110*/  BRA.DIV ~URZ, `(.L_x_211) ;  /* 0x00006b327f007947 */ /* 0x000fca000b800000 */
[----:B------:R2:W3:Y:S04]  /*d120*/  SHFL.IDX PT, R5, R12, 0x1, 0x181f ;  /* 0x00381f000c057f89 */ /* 0x0004e800000e0000 */
[----:B------:R2:W4:Y:S02]  /*d130*/  SHFL.IDX PT, R12, R4, 0x1, 0x181f ;  /* 0x00381f00040c7f89 */ /* 0x00052400000e0000 */
.L_x_240:
[----:B-1----:R-:W5:Y:S04]  /*d140*/  LDL R7, [R1+0x24] ;  /* 0x0000240001077983 */ /* 0x002f680000100800 */
[----:B--2---:R-:W2:Y:S04]  /*d150*/  LDL R6, [R1+0x3c] ;  /* 0x00003c0001067983 */ /* 0x004ea80000100800 */
[----:B----4-:R-:W4:Y:S04]  /*d160*/  LDL R14, [R1+0x48] ;  /* 0x00004800010e7983 */ /* 0x010f280000100800 */
[----:B---3--:R-:W3:Y:S04]  /*d170*/  LDL R4, [R1+0x1c] ;  /* 0x00001c0001047983 */ /* 0x008ee80000100800 */
[----:B------:R-:W3:Y:S01]  /*d180*/  LDL R13, [R1+0x4c] ;  /* 0x00004c00010d7983 */ /* 0x000ee20000100800 */
[----:B-----5:R-:W-:Y:S02]  /*d190*/  ISETP.GE.AND P1, PT, R7, c[0x0][0x1d4], PT ;  /* 0x0000750007007a0c */ /* 0x020fe40003f26270 */
[C---:B--2---:R-:W-:Y:S05]  /*d1a0*/  IADD3 R6, P0, R12.reuse, R6, RZ ;  /* 0x000000060c067210 */ /* 0x044fea0007f1e0ff */
[C---:B----4-:R-:W-:Y:S06]  /*d1b0*/  IMAD.X R7, R5.reuse, 0x1, R14, P0 ;  /* 0x0000000105077824 */ /* 0x050fec00000e060e */
[----:B------:R-:W-:Y:S01]  /*d1c0*/  @!PT LDS RZ, [RZ] ;  /* 0x00000000fffff984 */ /* 0x000fe20000000800 */
[----:B------:R-:W-:Y:S01]  /*d1d0*/  @!PT LDS RZ, [RZ] ;  /* 0x00000000fffff984 */ /* 0x000fe20000000800 */
[----:B------:R-:W-:Y:S01]  /*d1e0*/  @!PT LDS RZ, [RZ] ;  /* 0x00000000fffff984 */ /* 0x000fe20000000800 */
[----:B---3--:R1:W-:Y:S02]  /*d1f0*/  LDGSTS.E.BYPASS.LTC128B.128 [R4+0x5080], [R6.64], !P1 ;  /* 0x0508000006047fae */ /* 0x0083e4000c901d52 */
[C---:B-1----:R-:W-:Y:S05]  /*d200*/  IADD3 R6, P0, R12.reuse, R159, RZ ;  /* 0x0000009f0c067210 */ /* 0x042fea0007f1e0ff */
[C---:B------:R-:W-:Y:S05]  /*d210*/  IMAD.X R7, R5.reuse, 0x1, R13, P0 ;  /* 0x0000000105077824 */ /* 0x040fea00000e060d */
[----:B------:R1:W-:Y:S02]  /*d220*/  LDGSTS.E.BYPASS.LTC128B.128 [R4+0x6880], [R6.64], !P6 ;  /* 0x0688000006047fae */ /* 0x0003e4000f101d52 */
[C---:B-1----:R-:W-:Y:S05]  /*d230*/  IADD3 R6, P0, R12.reuse, R157, RZ ;  /* 0x0000009d0c067210 */ /* 0x042fea0007f1e0ff */
[C---:B------:R-:W-:Y:S01]  /*d240*/  IMAD.X R7, R5.reuse, 0x1, R158, P0 ;  /* 0x0000000105077824 */ /* 0x040fe200000e069e */
[----:B------:R-:W-:Y:S04]  /*d250*/  IADD3 R12, P0, R12, R0, RZ ;  /* 0x000000000c0c7210 */ /* 0x000fe80007f1e0ff */
[----:B------:R1:W-:Y:S01]  /*d260*/  LDGSTS.E.BYPASS.LTC128B.128 [R4+0x8080], [R6.64], !P5 ;  /* 0x0808000006047fae */ /* 0x0003e2000e901d52 */
[----:B------:R-:W-:Y:S05]  /*d270*/  IMAD.X R13, R5, 0x1, R2, P0 ;  /* 0x00000001050d7824 */ /* 0x000fea00000e0602 */
[----:B------:R1:W-:Y:S03]  /*d280*/  LDGSTS.E.BYPASS.LTC128B.128 [R4+0x9880], [R12.64], !P4 ;  /* 0x098800000c047fae */ /* 0x0003e6000e101d52 */
.L_x_210:
[----:B------:R-:W-:Y:S05]  /*d290*/  BSYNC B0 ;  /* 0x0000000000007941 */ /* 0x000fea0003800000 */
.L_x_209:
        /* <DEDUP_REMOVED lines=147> */
[----:B------:R-:W1:Y:S01]  /*dbd0*/  MUFU.TANH R173, R5 ;  /* 0x0000000500ad7308 */ /* 0x000e620000002400 */
[----:B------:R-:W-:Y:S02]  /*dbe0*/  FMUL.FTZ R8, R8, c[0x0][0x320] ;  /* 0x0000c80008087a20 */ /* 0x000fe40000410000 */
[----:B------:R-:W-:Y:S01]  /*dbf0*/  FMUL.FTZ R10, R10, c[0x0][0x320] ;  /* 0x0000c8000a0a7a20 */ /* 0x000fe20000410000 */
[C---:B------:R-:W-:Y:S06]  /*dc00*/  HMMA.16816.F32 R16, R232.reuse, R170, R16 ;  /* 0x000000aae810723c */ /* 0x040fec0000001810 */
[----:B------:R-:W3:Y:S10]  /*dc10*/  MUFU.TANH R177, R6 ;  /* 0x0000000600b17308 */ /* 0x000ef40000002400 */
[----:B------:R4:W1:Y:S01]  /*dc20*/  MUFU.TANH R176, R7 ;  /* 0x0000000700b07308 */ /* 0x0008620000002400 */
[----:B------:R-:W-:Y:S07]  /*dc30*/  FMUL.FTZ R13, R13, c[0x0][0x320] ;  /* 0x0000c8000d0d7a20 */ /* 0x000fee0000410000 */
[----:B------:R-:W-:Y:S02]  /*dc40*/  FMUL.FTZ R18, R18, c[0x0][0x320] ;  /* 0x0000c80012127a20 */ /* 0x000fe40000410000 */
[----:B------:R5:W1:Y:S10]  /*dc50*/  MUFU.TANH R168, R9 ;  /* 0x0000000900a87308 */ /* 0x000a740000002400 */
[----:B------:R1:W1:Y:S01]  /*dc60*/  MUFU.TANH R169, R11 ;  /* 0x0000000b00a97308 */ /* 0x0002620000002400 */
[----:B----4-:R-:W4:Y:S01]  /*dc70*/  LDSM.16.M88.4 R4, [R245+0x5800] ;  /* 0x00580000f504783b */ /* 0x010f220000000200 */
[----:B------:R-:W-:Y:S08]  /*dc80*/  DEPBAR.LE SB0, 0x0 ;  /* 0x000080000000791a */ /* 0x000ff00000000000 */
[----:B------:R2:W2:Y:S01]  /*dc90*/  MUFU.TANH R178, R18 ;  /* 0x0000001200b27308 */ /* 0x0004a20000002400 */
[----:B------:R-:W-:Y:S01]  /*dca0*/  BAR.SYNC.DEFER_BLOCKING 0x0 ;  /* 0x0000000000007b1d */ /* 0x000fe20000010000 */
[----:B-----5:R-:W-:Y:S08]  /*dcb0*/  FMUL.FTZ R9, R15, c[0x0][0x320] ;  /* 0x0000c8000f097a20 */ /* 0x020ff00000410000 */
[----:B------:R-:W2:Y:S01]  /*dcc0*/  MUFU.TANH R8, R8 ;  /* 0x0000000800087308 */ /* 0x000ea20000002400 */
[----:B-1----:R-:W-:Y:S02]  /*dcd0*/  FMUL.FTZ R11, R12, c[0x0][0x320] ;  /* 0x0000c8000c0b7a20 */ /* 0x002fe40000410000 */
[----:B------:R-:W-:Y:S02]  /*dce0*/  FMUL.FTZ R12, R14, c[0x0][0x320] ;  /* 0x0000c8000e0c7a20 */ /* 0x000fe40000410000 */
[----:B------:R-:W-:Y:S05]  /*dcf0*/  FMUL.FTZ R14, R16, c[0x0][0x320] ;  /* 0x0000c800100e7a20 */ /* 0x000fea0000410000 */
[----:B------:R-:W1:Y:S01]  /*dd00*/  MUFU.TANH R10, R10 ;  /* 0x0000000a000a7308 */ /* 0x000e620000002400 */
[----:B------:R-:W-:Y:S09]  /*dd10*/  FMUL.FTZ R16, R17, c[0x0][0x320] ;  /* 0x0000c80011107a20 */ /* 0x000ff20000410000 */
[----:B------:R-:W1:Y:S01]  /*dd20*/  MUFU.TANH R11, R11 ;  /* 0x0000000b000b7308 */ /* 0x000e620000002400 */
[C---:B----4-:R-:W-:Y:S09]  /*dd30*/  HMMA.16816.F32 R20, R232.reuse, R4, R20 ;  /* 0x00000004e814723c */ /* 0x050ff20000001814 */
[----:B------:R-:W4:Y:S03]  /*dd40*/  MUFU.TANH R13, R13 ;  /* 0x0000000d000d7308 */ /* 0x000f260000002400 */
[----:B------:R-:W-:Y:S01]  /*dd50*/  FMUL.FTZ R4, R19, c[0x0][0x320] ;  /* 0x0000c80013047a20 */ /* 0x000fe20000410000 */
[----:B------:R-:W-:Y:S06]  /*dd60*/  HMMA.16816.F32 R24, R232, R6, R24 ;  /* 0x00000006e818723c */ /* 0x000fec0000001818 */
[----:B------:R-:W1:Y:S06]  /*dd70*/  MUFU.TANH R12, R12 ;  /* 0x0000000c000c7308 */ /* 0x000e6c0000002400 */
[----:B------:R-:W-:Y:S04]  /*dd80*/  FMUL.FTZ R17, R20, c[0x0][0x320] ;  /* 0x0000c80014117a20 */ /* 0x000fe80000410000 */
[----:B------:R-:W1:Y:S01]  /*dd90*/  MUFU.TANH R9, R9 ;  /* 0x0000000900097308 */ /* 0x000e620000002400 */
[----:B--2---:R-:W-:Y:S02]  /*dda0*/  FMUL.FTZ R18, R21, c[0x0][0x320] ;  /* 0x0000c80015127a20 */ /* 0x004fe40000410000 */
[----:B------:R-:W-:Y:S02]  /*ddb0*/  FMUL.FTZ R6, R22, c[0x0][0x320] ;  /* 0x0000c80016067a20 */ /* 0x000fe40000410000 */
[----:B------:R-:W-:Y:S03]  /*ddc0*/  FMUL.FTZ R5, R23, c[0x0][0x320] ;  /* 0x0000c80017057a20 */ /* 0x000fe60000410000 */
[----:B------:R-:W-:Y:S02]  /*ddd0*/  FMUL.FTZ R19, R24, c[0x0][0x320] ;  /* 0x0000c80018137a20 */ /* 0x000fe40000410000 */
[----:B------:R-:W-:Y:S01]  /*dde0*/  FMUL.FTZ R20, R25, c[0x0][0x320] ;  /* 0x0000c80019147a20 */ /* 0x000fe20000410000 */
[----:B------:R-:W2:Y:S01]  /*ddf0*/  MUFU.TANH R14, R14 ;  /* 0x0000000e000e7308 */ /* 0x000ea20000002400 */
[----:B------:R-:W-:Y:S02]  /*de00*/  FMUL.FTZ R15, R26, c[0x0][0x320] ;  /* 0x0000c8001a0f7a20 */ /* 0x000fe40000410000 */
[----:B------:R-:W-:Y:S07]  /*de10*/  FMUL.FTZ R7, R27, c[0x0][0x320] ;  /* 0x0000c8001b077a20 */ /* 0x000fee0000410000 */
        /* <DEDUP_REMOVED lines=19> */
[----:B------:R-:W4:Y:S04]  /*df50*/  LDL.LU R171, [R1+0x4c] ;  /* 0x00004c0001ab7983 */ /* 0x000f280000300800 */
[----:B------:R-:W4:Y:S04]  /*df60*/  LDL R175, [R1+0x48] ;  /* 0x0000480001af7983 */ /* 0x000f280000100800 */
[----:B---3--:R-:W3:Y:S01]  /*df70*/  LDL R3, [R1+0x3c] ;  /* 0x00003c0001037983 */ /* 0x008ee20000100800 */
[----:B--2---:R-:W-:Y:S03]  /*df80*/  IADD3 R21, R21, -0x30, R179 ;  /* 0xffffffd015157810 */ /* 0x004fe60007ffe0b3 */
[----:B------:R-:W2:Y:S02]  /*df90*/  LDL R179, [R1+0x1c] ;  /* 0x00001c0001b37983 */ /* 0x000ea40000100800 */
[----:B------:R-:W-:Y:S01]  /*dfa0*/  @P1 IMAD.HI.U32 R23, R21, c[0x0][0x2bc], RZ ;  /* 0x0000af0015171a27 */ /* 0x000fe200078e00ff */
        /* <DEDUP_REMOVED lines=14> */
[----:B----4-:R-:W-:Y:S04]  /*e090*/  IMAD.WIDE.U32 R24, R27, c[0x0][0x1e0], RZ ;  /* 0x000078001b187a25 */ /* 0x010fe800078e00ff */
[----:B------:R-:W-:Y:S01]  /*e0a0*/  IMAD.IADD R25, R25, 0x1, R21 ;  /* 0x0000000119197824 */ /* 0x000fe200078e0215 */
[----:B--2---:R2:W-:Y:S01]  /*e0b0*/  STL [R1+0x8], R26 ;  /* 0x0000081a01007387 */ /* 0x0045e20000100800 */
        /* <DEDUP_REMOVED lines=9> */
[----:B--2---:R-:W2:Y:S04]  /*e150*/  S2R R26, SR_TID.X ;  /* 0x00000000001a7919 */ /* 0x004ea80000002100 */
[----:B------:R-:W4:Y:S04]  /*e160*/  SHFL.IDX PT, R24, R21, RZ, 0x181f ;  /* 0x00181fff15187589 */ /* 0x000f2800000e0000 */
[----:B------:R-:W1:Y:S04]  /*e170*/  SHFL.IDX PT, R22, R22, 0x1, 0x181f ;  /* 0x00381f0016167f89 */ /* 0x000e6800000e0000 */
[----:B------:R-:W1:Y:S01]  /*e180*/  SHFL.IDX PT, R21, R21, 0x1, 0x181f ;  /* 0x00381f0015157f89 */ /* 0x000e6200000e0000 */
[----:B--2---:R-:W-:Y:S04]  /*e190*/  SHF.R.S32.HI R170, RZ, 0x1f, R26 ;  /* 0x0000001fffaa7819 */ /* 0x004fe8000001141a */
[----:B------:R-:W-:Y:S04]  /*e1a0*/  LEA.HI R170, R170, R26, RZ, 0x3 ;  /* 0x0000001aaaaa7211 */ /* 0x000fe800078f18ff */
[----:B------:R-:W-:Y:S04]  /*e1b0*/  SHF.R.S32.HI R170, RZ, 0x3, R170 ;  /* 0x00000003ffaa7819 */ /* 0x000fe800000114aa */
[----:B------:R-:W-:Y:S04]  /*e1c0*/  IADD3 R170, -R170, 0x30, RZ ;  /* 0x00000030aaaa7810 */ /* 0x000fe80007ffe1ff */
[----:B------:R-:W-:Y:S11]  /*e1d0*/  ISETP.GE.AND P1, PT, R170, 0x1, PT ;  /* 0x00000001aa00780c */ /* 0x000ff60003f26270 */
[----:B------:R-:W-:Y:S02]  /*e1e0*/  @!UPT UIADD3 URZ, URZ, URZ, URZ ;  /* 0x0000003f3f3ff290 */ /* 0x000fe4000fffe03f */
[C---:B---3--:R-:W-:Y:S05]  /*e1f0*/  @P1 IADD3 R26, P0, R23.reuse, R3, RZ ;  /* 0x00000003171a1210 */ /* 0x048fea0007f1e0ff */
[C---:B----4-:R-:W-:Y:S05]  /*e200*/  @P1 IMAD.X R27, R24.reuse, 0x1, R175, P0 ;  /* 0x00000001181b1824 */ /* 0x050fea00000e06af */
[----:B------:R2:W-:Y:S02]  /*e210*/  @P1 LDGSTS.E.BYPASS.LTC128B.128 [R179+0x14080], [R26.64], !P2 ;  /* 0x140800001ab31fae */ /* 0x0005e4000d101d52 */
[C---:B--2---:R-:W-:Y:S05]  /*e220*/  @P1 IADD3 R26, P0, R23.reuse, R159, RZ ;  /* 0x0000009f171a1210 */ /* 0x044fea0007f1e0ff */
[C-C-:B------:R-:W-:Y:S05]  /*e230*/  @P1 IMAD.X R27, R24.reuse, 0x1, R171.reuse, P0 ;  /* 0x00000001181b1824 */ /* 0x140fea00000e06ab */
[----:B------:R2:W-:Y:S02]  /*e240*/  @P1 LDGSTS.E.BYPASS.LTC128B.128 [R179+0x15880], [R26.64], !P6 ;  /* 0x158800001ab31fae */ /* 0x0005e4000f101d52 */
[C---:B--2---:R-:W-:Y:S05]  /*e250*/  @P1 IADD3 R26, P0, R23.reuse, R157, RZ ;  /* 0x0000009d171a1210 */ /* 0x044fea0007f1e0ff */
[C---:B------:R-:W-:Y:S05]  /*e260*/  @P1 IMAD.X R27, R24.reuse, 0x1, R158, P0 ;  /* 0x00000001181b1824 */ /* 0x040fea00000e069e */
[----:B------:R2:W-:Y:S02]  /*e270*/  @P1 LDGSTS.E.BYPASS.LTC128B.128 [R179+0x17080], [R26.64], !P5 ;  /* 0x170800001ab31fae */ /* 0x0005e4000e901d52 */
[-C--:B--2---:R-:W-:Y:S05]  /*e280*/  @P1 IADD3 R26, P0, R23, R0.reuse, RZ ;  /* 0x00000000171a1210 */ /* 0x084fea0007f1e0ff */
[----:B------:R-:W-:Y:S01]  /*e290*/  @P1 IMAD.X R27, R24, 0x1, R2, P0 ;  /* 0x00000001181b1824 */ /* 0x000fe200000e0602 */
[----:B------:R-:W-:Y:S04]  /*e2a0*/  ISETP.GE.AND P0, PT, R170, 0x21, PT ;  /* 0x00000021aa00780c */ /* 0x000fe80003f06270 */
[----:B------:R2:W-:Y:S09]  /*e2b0*/  @P1 LDGSTS.E.BYPASS.LTC128B.128 [R179+0x18880], [R26.64], !P4 ;  /* 0x188800001ab31fae */ /* 0x0005f2000e101d52 */
[C---:B-1----:R-:W-:Y:S05]  /*e2c0*/  @P0 IADD3 R24, P2, R22.reuse, R159, RZ ;  /* 0x0000009f16180210 */ /* 0x042fea0007f5e0ff */
[C---:B------:R-:W-:Y:S01]  /*e2d0*/  @P0 IMAD.X R25, R21.reuse, 0x1, R171, P2 ;  /* 0x0000000115190824 */ /* 0x040fe200010e06ab */
[----:B------:R-:W-:Y:S05]  /*e2e0*/  @P0 IADD3 R170, P2, R22, R157, RZ ;  /* 0x0000009d16aa0210 */ /* 0x000fea0007f5e0ff */
[C---:B------:R-:W-:Y:S01]  /*e2f0*/  @P0 IMAD.X R171, R21.reuse, 0x1, R158, P2 ;  /* 0x0000000115ab0824 */ /* 0x040fe200010e069e */
[----:B------:R-:W-:Y:S02]  /*e300*/  ISETP.GE.AND P2, PT, R174, c[0x0][0x1d4], PT ;  /* 0x00007500ae007a0c */ /* 0x000fe40003f46270 */
[C---:B--2---:R-:W-:Y:S02]  /*e310*/  @P0 IADD3 R26, P1, R22.reuse, R3, RZ ;  /* 0x00000003161a0210 */ /* 0x044fe40007f3e0ff */
[----:B------:R1:W5:Y:S03]  /*e320*/  LDL.LU R3, [R1+0x60] ;  /* 0x0000600001037983 */ /* 0x0003660000300800 */
[C---:B------:R-:W-:Y:S01]  /*e330*/  @P0 IMAD.X R27, R21.reuse, 0x1, R175, P1 ;  /* 0x00000001151b0824 */ /* 0x040fe200008e06af */
[----:B------:R-:W-:Y:S05]  /*e340*/  @P0 IADD3 R22, P1, R22, R0, RZ ;  /* 0x0000000016160210 */ /* 0x000fea0007f3e0ff */
[----:B------:R1:W-:Y:S01]  /*e350*/  @P0 LDGSTS.E.BYPASS.LTC128B.128 [R179+0x15080], [R26.64], !P2 ;  /* 0x150800001ab30fae */ /* 0x0003e2000d101d52 */
[----:B------:R-:W-:Y:S03]  /*e360*/  @P0 IMAD.X R23, R21, 0x1, R2, P1 ;  /* 0x0000000115170824 */ /* 0x000fe600008e0602 */
[----:B------:R1:W-:Y:S04]  /*e370*/  @P0 LDGSTS.E.BYPASS.LTC128B.128 [R179+0x16880], [R24.64], !P6 ;  /* 0x1688000018b30fae */ /* 0x0003e8000f101d52 */
[----:B------:R1:W-:Y:S04]  /*e380*/  @P0 LDGSTS.E.BYPASS.LTC128B.128 [R179+0x18080], [R170.64], !P5 ;  /* 0x18080000aab30fae */ /* 0x0003e8000e901d52 */
[----:B------:R1:W-:Y:S02]  /*e390*/  @P0 LDGSTS.E.BYPASS.LTC128B.128 [R179+0x19880], [R22.64], !P4 ;  /* 0x1988000016b30fae */ /* 0x0003e4000e101d52 */
.L_x_212:
[----:B--234-:R-:W2:Y:S01]  /*e3a0*/  LDL R2, [R1+0x34] ;  /* 0x0000340001027983 */ /* 0x01cea20000100800 */
        /* <DEDUP_REMOVED lines=9> */
[----:B-1----:R-:W-:Y:S02]  /*e440*/  IMAD.MOV.U32 R25, RZ, RZ, R2 ;  /* 0x000000ffff197224 */ /* 0x002fe400078e0002 */
[----:B------:R-:W-:Y:S05]  /*e450*/  IMAD.U32 R2, RZ, RZ, UR4 ;  /* 0x00000004ff027e24 */ /* 0x000fea000f8e00ff */
[C---:B---3--:R-:W-:Y:S03]  /*e460*/  IADD3 R2, -R21.reuse, 0x1, R2 ;  /* 0x0000000115027810 */ /* 0x048fe60007ffe102 */
[----:B------:R-:W-:Y:S01]  /*e470*/  @P0 SHF.R.U32.HI R25, RZ, c[0x0][0x2cc], R0 ;  /* 0x0000b300ff190a19 */ /* 0x000fe20000011600 */
[----:B------:R-:W-:Y:S01]  /*e480*/  IMAD.U32 R0, RZ, RZ, UR10 ;  /* 0x0000000aff007e24 */ /* 0x000fe2000f8e00ff */
[----:B------:R-:W-:Y:S03]  /*e490*/  PLOP3.LUT P0, PT, PT, PT, UP0, 0x40, 0x0 ;  /* 0x000000000000781c */ /* 0x000fe60003f0e808 */
[----:B------:R-:W1:Y:S01]  /*e4a0*/  SHFL.IDX PT, R22, R25, RZ, 0x1c1f ;  /* 0x001c1fff19167589 */ /* 0x000e6200000e0000 */
[----:B------:R-:W-:Y:S04]  /*e4b0*/  IADD3 R0, R2, -c[0x0][0x168], R0 ;  /* 0x80005a0002007a10 */ /* 0x000fe80007ffe000 */
[C---:B------:R-:W-:Y:S02]  /*e4c0*/  IADD3 R24, R0.reuse, c[0x0][0x328], RZ ;  /* 0x0000ca0000187a10 */ /* 0x040fe40007ffe0ff */
[----:B------:R-:W-:Y:S02]  /*e4d0*/  IADD3 R2, R0, UR22, RZ ;  /* 0x0000001600027c10 */ /* 0x000fe4000fffe0ff */
[----:B------:R-:W-:Y:S01]  /*e4e0*/  IADD3 R0, -R21, UR4, RZ ;  /* 0x0000000415007c10 */ /* 0x000fe2000fffe1ff */
[--C-:B-1----:R-:W-:Y:S02]  /*e4f0*/  IMAD.IADD R27, R24, 0x1, R22.reuse ;  /* 0x00000001181b7824 */ /* 0x102fe400078e0216 */
[----:B------:R-:W-:Y:S01]  /*e500*/  IMAD.IADD R26, R2, 0x1, R22 ;  /* 0x00000001021a7824 */ /* 0x000fe200078e0216 */
[----:B------:R-:W-:-:S05]  /*e510*/  @P0 BRA `(.L_x_213) ;  /* 0x0000019000000947 */ /* 0x000fca0003800000 */
[----:B------:R-:W-:Y:S01]  /*e520*/  MOV R21, c[0x0][0x2ac] ;  /* 0x0000ab0000157a02 */ /* 0x000fe20000000f00 */
        /* <DEDUP_REMOVED lines=14> */
.L_x_215:
[----:B------:R-:W-:Y:S04]  /*e610*/  MOV R21, 0x1 ;  /* 0x0000000100157802 */ /* 0x000fe80000000f00 */
[----:B------:R-:W-:Y:S11]  /*e620*/  ISETP.NE.AND P0, PT, R21, c[0x0][0x32c], PT ;  /* 0x0000cb0015007a0c */ /* 0x000ff60003f05270 */
[----:B------:R-:W-:Y:S02]  /*e630*/  @!UPT UIADD3 URZ, URZ, URZ, URZ ;  /* 0x0000003f3f3ff290 */ /* 0x000fe4000fffe03f */
[----:B------:R-:W-:Y:S05]  /*e640*/  @P0 IMAD.HI.U32 R21, R22, c[0x0][0x330], RZ ;  /* 0x0000cc0016150a27 */ /* 0x000fea00078e00ff */
[----:B------:R-:W-:Y:S02]  /*e650*/  @P0 SHF.R.U32.HI R22, RZ, c[0x0][0x334], R21 ;  /* 0x0000cd00ff160a19 */ /* 0x000fe40000011615 */
.L_x_216:
[----:B------:R-:W-:Y:S05]  /*e660*/  BSYNC B0 ;  /* 0x0000000000007941 */ /* 0x000fea0003800000 */
.L_x_214:
[----:B------:R-:W-:Y:S05]  /*e670*/  IMAD R21, R22, c[0x0][0x32c], R0 ;  /* 0x0000cb0016157a24 */ /* 0x000fea00078e0200 */
[----:B------:R-:W-:Y:S02]  /*e680*/  IMNMX R26, R26, R21, !PT ;  /* 0x000000151a1a7217 */ /* 0x000fe40007800200 */
[----:B------:R-:W-:Y:S04]  /*e690*/  IADD3 R21, R21, c[0x0][0x32c], RZ ;  /* 0x0000cb0015157a10 */ /* 0x000fe80007ffe0ff */
[----:B------:R-:W-:Y:S02]  /*e6a0*/  IMNMX R27, R27, R21, PT ;  /* 0x000000151b1b7217 */ /* 0x000fe40003800200 */
.L_x_213:
        /* <DEDUP_REMOVED lines=15> */
[----:B------:R-:W-:Y:S02]  /*e7a0*/  UISETP.GE.AND UP0, UPT, UR4, 0x9, UPT ;  /* 0x000000090400788c */ /* 0x000fe4000bf06270 */
[----:B------:R-:W-:Y:S01]  /*e7b0*/  UP2UR UR30, UPR, URZ, 0x40 ;  /* 0x000000403f1e7883 */ /* 0x000fe20008000000 */
[C---:B------:R-:W-:Y:S01]  /*e7c0*/  ISETP.GT.AND P0, PT, R26.reuse, 0x1, P0 ;  /* 0x000000011a00780c */ /* 0x040fe20000704270 */
[----:B------:R-:W-:Y:S03]  /*e7d0*/  UP2UR UR27, UPR, URZ, 0x1 ;  /* 0x000000013f1b7883 */ /* 0x000fe60008000000 */
[----:B------:R-:W-:Y:S04]  /*e7e0*/  ISETP.LT.OR P0, PT, R27, 0x2, P0 ;  /* 0x000000021b00780c */ /* 0x000fe80000701670 */
[----:B------:R-:W-:Y:S02]  /*e7f0*/  FSEL R22, R173, -INF , !P0 ;  /* 0xff800000ad167808 */ /* 0x000fe40004000000 */
[----:B------:R-:W-:Y:S01]  /*e800*/  PLOP3.LUT P0, PT, PT, PT, UP0, 0x40, 0x0 ;  /* 0x000000000000781c */ /* 0x000fe20003f0e808 */
[----:B------:R-:W-:Y:S03]  /*e810*/  UISETP.GE.AND UP0, UPT, UR4, 0xa, UPT ;  /* 0x0000000a0400788c */ /* 0x000fe6000bf06270 */
        /* <DEDUP_REMOVED lines=20> */
[----:B------:R-:W-:Y:S01]  /*e960*/  PLOP3.LUT P0, PT, PT, PT, UP5, 0x40, 0x0 ;  /* 0x000000000000781c */ /* 0x000fe20003f0e858 */
[----:B------:R-:W1:Y:S03]  /*e970*/  SHFL.IDX PT, R13, R25, 0x1, 0x1c1f ;  /* 0x003c1f00190d7f89 */ /* 0x000e6600000e0000 */
[----:B------:R-:W-:Y:S04]  /*e980*/  ISETP.GT.AND P0, PT, R26, 0x18, P0 ;  /* 0x000000181a00780c */ /* 0x000fe80000704270 */
[C---:B------:R-:W-:Y:S04]  /*e990*/  ISETP.LT.OR P0, PT, R27.reuse, 0x19, P0 ;  /* 0x000000191b00780c */ /* 0x040fe80000701670 */
[----:B------:R-:W-:Y:S02]  /*e9a0*/  FSEL R14, R14, -INF , !P0 ;  /* 0xff8000000e0e7808 */ /* 0x000fe40004000000 */
[----:B------:R-:W-:Y:S04]  /*e9b0*/  PLOP3.LUT P0, PT, PT, PT, UP4, 0x40, 0x0 ;  /* 0x000000000000781c */ /* 0x000fe80003f0e848 */
[----:B------:R-:W-:Y:S04]  /*e9c0*/  ISETP.GT.AND P0, PT, R26, 0x19, P0 ;  /* 0x000000191a00780c */ /* 0x000fe80000704270 */
[C---:B------:R-:W-:Y:S04]  /*e9d0*/  ISETP.LT.OR P0, PT, R27.reuse, 0x1a, P0 ;  /* 0x0000001a1b00780c */ /* 0x040fe80000701670 */
[----:B------:R-:W-:Y:S02]  /*e9e0*/  FSEL R179, R16, -INF , !P0 ;  /* 0xff80000010b37808 */ /* 0x000fe40004000000 */
[----:B------:R-:W-:Y:S04]  /*e9f0*/  PLOP3.LUT P0, PT, PT, PT, UP3, 0x40, 0x0 ;  /* 0x000000000000781c */ /* 0x000fe80003f0e838 */
[----:B------:R-:W-:Y:S04]  /*ea00*/  ISETP.GT.AND P0, PT, R26, 0x20, P0 ;  /* 0x000000201a00780c */ /* 0x000fe80000704270 */
[----:B------:R-:W-:Y:S04]  /*ea10*/  ISETP.LT.OR P0, PT, R27, 0x21, P0 ;  /* 0x000000211b00780c */ /* 0x000fe80000701670 */
[----:B------:R-:W-:Y:S01]  /*ea20*/  FSEL R175, R17, -INF , !P0 ;  /* 0xff80000011af7808 */ /* 0x000fe20004000000 */
[--C-:B-1----:R-:W-:Y:S01]  /*ea30*/  IMAD.IADD R17, R2, 0x1, R13.reuse ;  /* 0x0000000102117824 */ /* 0x102fe200078e020d */
[----:B------:R-:W-:Y:S04]  /*ea40*/  PLOP3.LUT P0, PT, PT, PT, UP2, 0x40, 0x0 ;  /* 0x000000000000781c */ /* 0x000fe80003f0e828 */
[----:B------:R-:W-:Y:S04]  /*ea50*/  ISETP.GT.AND P0, PT, R26, 0x21, P0 ;  /* 0x000000211a00780c */ /* 0x000fe80000704270 */
[C---:B------:R-:W-:Y:S04]  /*ea60*/  ISETP.LT.OR P0, PT, R27.reuse, 0x22, P0 ;  /* 0x000000221b00780c */ /* 0x040fe80000701670 */
[----:B------:R-:W-:Y:S01]  /*ea70*/  FSEL R174, R18, -INF , !P0 ;  /* 0xff80000012ae7808 */ /* 0x000fe20004000000 */
[----:B------:R-:W-:Y:S01]  /*ea80*/  IMAD.IADD R18, R24, 0x1, R13 ;  /* 0x0000000118127824 */ /* 0x000fe200078e020d */
[----:B------:R-:W-:Y:S04]  /*ea90*/  PLOP3.LUT P0, PT, PT, PT, UP1, 0x40, 0x0 ;  /* 0x000000000000781c */ /* 0x000fe80003f0e818 */
[C---:B------:R-:W-:Y:S04]  /*eaa0*/  ISETP.GT.AND P0, PT, R26.reuse, 0x28, P0 ;  /* 0x000000281a00780c */ /* 0x040fe80000704270 */
[----:B------:R-:W-:Y:S04]  /*eab0*/  ISETP.LT.OR P0, PT, R27, 0x29, P0 ;  /* 0x000000291b00780c */ /* 0x000fe80000701670 */
[----:B------:R-:W-:Y:S02]  /*eac0*/  FSEL R173, R19, -INF , !P0 ;  /* 0xff80000013ad7808 */ /* 0x000fe40004000000 */
[----:B------:R-:W-:Y:S04]  /*ead0*/  PLOP3.LUT P0, PT, PT, PT, UP0, 0x40, 0x0 ;  /* 0x000000000000781c */ /* 0x000fe80003f0e808 */
[----:B------:R-:W-:Y:S04]  /*eae0*/  ISETP.GT.AND P0, PT, R26, 0x29, P0 ;  /* 0x000000291a00780c */ /* 0x000fe80000704270 */
[----:B------:R-:W-:Y:S04]  /*eaf0*/  ISETP.LT.OR P0, PT, R27, 0x2a, P0 ;  /* 0x0000002a1b00780c */ /* 0x000fe80000701670 */
[----:B------:R-:W-:Y:S02]  /*eb00*/  FSEL R20, R20, -INF , !P0 ;  /* 0xff80000014147808 */ /* 0x000fe40004000000 */
[----:B------:R-:W-:Y:S01]  /*eb10*/  PLOP3.LUT P0, PT, PT, PT, UP6, 0x40, 0x0 ;  /* 0x000000000000781c */ /* 0x000fe20003f0e868 */
[----:B------:R-:W-:Y:S11]  /*eb20*/  UISETP.NE.AND UP6, UPT, UR30, URZ, UPT ;  /* 0x0000003f1e00728c */ /* 0x000ff6000bfc5270 */
[----:B------:R-:W-:Y:S01]  /*eb30*/  @!UPT UIADD3 URZ, URZ, URZ, URZ ;  /* 0x0000003f3f3ff290 */ /* 0x000fe2000fffe03f */
        /* <DEDUP_REMOVED lines=16> */
.L_x_219:
[----:B------:R-:W-:Y:S04]  /*ec40*/  MOV R2, 0x1 ;  /* 0x0000000100027802 */ /* 0x000fe80000000f00 */
[----:B------:R-:W-:Y:S11]  /*ec50*/  ISETP.NE.AND P0, PT, R2, c[0x0][0x32c], PT ;  /* 0x0000cb0002007a0c */ /* 0x000ff60003f05270 */
[----:B------:R-:W-:Y:S02]  /*ec60*/  @!UPT UIADD3 URZ, URZ, URZ, URZ ;  /* 0x0000003f3f3ff290 */ /* 0x000fe4000fffe03f */
[----:B------:R-:W-:Y:S05]  /*ec70*/  @P0 IMAD.HI.U32 R2, R13, c[0x0][0x330], RZ ;  /* 0x0000cc000d020a27 */ /* 0x000fea00078e00ff */
[----:B------:R-:W-:Y:S02]  /*ec80*/  @P0 SHF.R.U32.HI R13, RZ, c[0x0][0x334], R2 ;  /* 0x0000cd00ff0d0a19 */ /* 0x000fe40000011602 */
.L_x_220:
[----:B------:R-:W-:Y:S05]  /*ec90*/  BSYNC B0 ;  /* 0x0000000000007941 */ /* 0x000fea0003800000 */
.L_x_218:
[----:B------:R-:W-:Y:S05]  /*eca0*/  IMAD R0, R13, c[0x0][0x32c], R0 ;  /* 0x0000cb000d007a24 */ /* 0x000fea00078e0200 */
[----:B------:R-:W-:Y:S02]  /*ecb0*/  IMNMX R17, R17, R0, !PT ;  /* 0x0000000011117217 */ /* 0x000fe40007800200 */
[----:B------:R-:W-:Y:S04]  /*ecc0*/  IADD3 R0, R0, c[0x0][0x32c], RZ ;  /* 0x0000cb0000007a10 */ /* 0x000fe80007ffe0ff */
[----:B------:R-:W-:Y:S02]  /*ecd0*/  IMNMX R18, R18, R0, PT ;  /* 0x0000000012127217 */ /* 0x000fe40003800200 */
.L_x_217:
[----:B-----5:R-:W-:Y:S01]  /*ece0*/  FMNMX.FTZ R0, R23, R3, !PT ;  /* 0x0000000317007209 */ /* 0x020fe20007810000 */
        /* <DEDUP_REMOVED lines=38> */
[----:B------:R-:W-:Y:S02]  /*ef50*/  FMUL.FTZ R2, R2, c[0x0][0x2d0] ;  /* 0x0000b40002027a20 */ /* 0x000fe40000410000 */
[--C-:B------:R-:W-:Y:S01]  /*ef60*/  FFMA.FTZ R19, R23, c[0x0][0x2d0], -R172.reuse ;  /* 0x0000b40017137a23 */ /* 0x100fe200000108ac */
[----:B------:R-:W-:Y:S01]  /*ef70*/  FSEL R14, R177, -INF , !P0 ;  /* 0xff800000b10e7808 */ /* 0x000fe20004000000 */
[--C-:B------:R-:W-:Y:S01]  /*ef80*/  FFMA.FTZ R16, R22, c[0x0][0x2d0], -R172.reuse ;  /* 0x0000b40016107a23 */ /* 0x100fe200000108ac */
[----:B------:R-:W-:Y:S01]  /*ef90*/  PLOP3.LUT P0, PT, PT, PT, UP3, 0x40, 0x0 ;  /* 0x000000000000781c */ /* 0x000fe20003f0e838 */
[----:B------:R-:W-:Y:S01]  /*efa0*/  UISETP.NE.AND UP3, UPT, UR29, URZ, UPT ;  /* 0x0000003f1d00728c */ /* 0x000fe2000bf65270 */
[--C-:B------:R-:W-:Y:S01]  /*efb0*/  FFMA.FTZ R171, R21, c[0x0][0x2d0], -R172.reuse ;  /* 0x0000b40015ab7a23 */ /* 0x100fe200000108ac */
[----:B------:R-:W-:Y:S01]  /*efc0*/  MUFU.EX2 R19, R19 ;  /* 0x0000001300137308 */ /* 0x000fe20000000800 */
[----:B------:R-:W-:Y:S01]  /*efd0*/  ISETP.GT.AND P0, PT, R17, 0x1, P0 ;  /* 0x000000011100780c */ /* 0x000fe20000704270 */
        /* <DEDUP_REMOVED lines=10> */
[----:B------:R-:W-:Y:S01]  /*f080*/  FFMA.FTZ R172, R20, c[0x0][0x2d0], -R172 ;  /* 0x0000b40014ac7a23 */ /* 0x000fe200000108ac */
[C---:B------:R-:W-:Y:S01]  /*f090*/  ISETP.GT.AND P0, PT, R17.reuse, 0x8, P0 ;  /* 0x000000081100780c */ /* 0x040fe20000704270 */
[----:B------:R-:W1:Y:S03]  /*f0a0*/  MUFU.EX2 R16, R16 ;  /* 0x0000001000107308 */ /* 0x000e660000000800 */
[----:B------:R-:W-:Y:S04]  /*f0b0*/  ISETP.LT.OR P0, PT, R18, 0x9, P0 ;  /* 0x000000091200780c */ /* 0x000fe80000701670 */
[----:B------:R-:W-:Y:S02]  /*f0c0*/  FSEL R10, R10, -INF , !P0 ;  /* 0xff8000000a0a7808 */ /* 0x000fe40004000000 */
[----:B------:R-:W-:Y:S01]  /*f0d0*/  PLOP3.LUT P0, PT, PT, PT, UP1, 0x40, 0x0 ;  /* 0x000000000000781c */ /* 0x000fe20003f0e818 */
[----:B------:R-:W-:Y:S01]  /*f0e0*/  UISETP.NE.AND UP1, UPT, UR27, URZ, UPT ;  /* 0x0000003f1b00728c */ /* 0x000fe2000bf25270 */
[----:B------:R-:W-:Y:S02]  /*f0f0*/  MUFU.EX2 R13, R13 ;  /* 0x0000000d000d7308 */ /* 0x000fe40000000800 */
[----:B------:R-:W-:Y:S04]  /*f100*/  ISETP.GT.AND P0, PT, R17, 0x9, P0 ;  /* 0x000000091100780c */ /* 0x000fe80000704270 */
[----:B------:R-:W-:Y:S04]  /*f110*/  ISETP.LT.OR P0, PT, R18, 0xa, P0 ;  /* 0x0000000a1200780c */ /* 0x000fe80000701670 */
[----:B------:R-:W-:Y:S01]  /*f120*/  FSEL R169, R169, -INF , !P0 ;  /* 0xff800000a9a97808 */ /* 0x000fe20004000000 */
[----:B------:R-:W-:Y:S01]  /*f130*/  MUFU.EX2 R8, R8 ;  /* 0x0000000800087308 */ /* 0x000fe20000000800 */
[----:B------:R-:W-:Y:S01]  /*f140*/  PLOP3.LUT P0, PT, PT, PT, UP0, 0x40, 0x0 ;  /* 0x000000000000781c */ /* 0x000fe20003f0e808 */
[----:B------:R-:W-:Y:S01]  /*f150*/  UISETP.NE.AND UP0, UPT, UR26, URZ, UPT ;  /* 0x0000003f1a00728c */ /* 0x000fe2000bf05270 */
[----:B-1----:R-:W-:Y:S02]  /*f160*/  F2FP.PACK_AB R168, R16, R19 ;  /* 0x0000001310a8723e */ /* 0x002fe400000000ff */
[C---:B------:R-:W-:Y:S04]  /*f170*/  ISETP.GT.AND P0, PT, R17.reuse, 0x10, P0 ;  /* 0x000000101100780c */ /* 0x040fe80000704270 */
[----:B------:R-:W-:Y:S01]  /*f180*/  ISETP.LT.OR P0, PT, R18, 0x11, P0 ;  /* 0x000000111200780c */ /* 0x000fe20000701670 */
[----:B------:R-:W-:Y:S03]  /*f190*/  MUFU.EX2 R179, R179 ;  /* 0x000000b300b37308 */ /* 0x000fe60000000800 */
[----:B------:R-:W-:Y:S02]  /*f1a0*/  FSEL R25, R12, -INF , !P0 ;  /* 0xff8000000c197808 */ /* 0x000fe40004000000 */
[----:B------:R-:W-:Y:S04]  /*f1b0*/  PLOP3.LUT P0, PT, PT, PT, UP6, 0x40, 0x0 ;  /* 0x000000000000781c */ /* 0x000fe80003f0e868 */
[----:B------:R-:W-:Y:S01]  /*f1c0*/  ISETP.GT.AND P0, PT, R17, 0x11, P0 ;  /* 0x000000111100780c */ /* 0x000fe20000704270 */
[----:B------:R-:W-:Y:S03]  /*f1d0*/  MUFU.EX2 R172, R172 ;  /* 0x000000ac00ac7308 */ /* 0x000fe60000000800 */
[C---:B------:R-:W-:Y:S04]  /*f1e0*/  ISETP.LT.OR P0, PT, R18.reuse, 0x12, P0 ;  /* 0x000000121200780c */ /* 0x040fe80000701670 */
[----:B------:R-:W-:Y:S02]  /*f1f0*/  FSEL R24, R9, -INF , !P0 ;  /* 0xff80000009187808 */ /* 0x000fe40004000000 */
[----:B------:R-:W-:Y:S01]  /*f200*/  PLOP3.LUT P0, PT, PT, PT, UP5, 0x40, 0x0 ;  /* 0x000000000000781c */ /* 0x000fe20003f0e858 */
[----:B------:R-:W-:Y:S03]  /*f210*/  MUFU.EX2 R175, R175 ;  /* 0x000000af00af7308 */ /* 0x000fe60000000800 */
[C---:B------:R-:W-:Y:S04]  /*f220*/  ISETP.GT.AND P0, PT, R17.reuse, 0x18, P0 ;  /* 0x000000181100780c */ /* 0x040fe80000704270 */
[----:B------:R-:W-:Y:S03]  /*f230*/  ISETP.LT.OR P0, PT, R18, 0x19, P0 ;  /* 0x000000191200780c */ /* 0x000fe60000701670 */
[----:B------:R-:W-:Y:S01]  /*f240*/  MUFU.EX2 R174, R174 ;  /* 0x000000ae00ae7308 */ /* 0x000fe20000000800 */
[----:B------:R-:W-:Y:S02]  /*f250*/  FSEL R178, R178, -INF , !P0 ;  /* 0xff800000b2b27808 */ /* 0x000fe40004000000 */
[----:B------:R-:W-:Y:S04]  /*f260*/  PLOP3.LUT P0, PT, PT, PT, UP4, 0x40, 0x0 ;  /* 0x000000000000781c */ /* 0x000fe80003f0e848 */
[C---:B------:R-:W-:Y:S03]  /*f270*/  ISETP.GT.AND P0, PT, R17.reuse, 0x19, P0 ;  /* 0x000000191100780c */ /* 0x040fe60000704270 */
[----:B------:R-:W-:Y:S01]  /*f280*/  MUFU.EX2 R173, R173 ;  /* 0x000000ad00ad7308 */ /* 0x000fe20000000800 */
[----:B------:R-:W-:Y:S04]  /*f290*/  ISETP.LT.OR P0, PT, R18, 0x1a, P0 ;  /* 0x0000001a1200780c */ /* 0x000fe80000701670 */
[----:B------:R-:W-:Y:S02]  /*f2a0*/  FSEL R176, R4, -INF , !P0 ;  /* 0xff80000004b07808 */ /* 0x000fe40004000000 */
[----:B------:R-:W-:Y:S04]  /*f2b0*/  PLOP3.LUT P0, PT, PT, PT, UP3, 0x40, 0x0 ;  /* 0x000000000000781c */ /* 0x000fe80003f0e838 */
[C---:B------:R-:W-:Y:S04]  /*f2c0*/  ISETP.GT.AND P0, PT, R17.reuse, 0x20, P0 ;  /* 0x000000201100780c */ /* 0x040fe80000704270 */
[----:B------:R-:W-:Y:S04]  /*f2d0*/  ISETP.LT.OR P0, PT, R18, 0x21, P0 ;  /* 0x000000211200780c */ /* 0x000fe80000701670 */
[----:B------:R-:W-:Y:S02]  /*f2e0*/  FSEL R159, R6, -INF , !P0 ;  /* 0xff800000069f7808 */ /* 0x000fe40004000000 */
[----:B------:R-:W1:Y:S01]  /*f2f0*/  MUFU.EX2 R6, R2 ;  /* 0x0000000200067308 */ /* 0x000e620000000800 */
[----:B------:R-:W-:Y:S04]  /*f300*/  PLOP3.LUT P0, PT, PT, PT, UP2, 0x40, 0x0 ;  /* 0x000000000000781c */ /* 0x000fe80003f0e828 */
[----:B------:R-:W-:Y:S04]  /*f310*/  ISETP.GT.AND P0, PT, R17, 0x21, P0 ;  /* 0x000000211100780c */ /* 0x000fe80000704270 */
[C---:B------:R-:W-:Y:S04]  /*f320*/  ISETP.LT.OR P0, PT, R18.reuse, 0x22, P0 ;  /* 0x000000221200780c */ /* 0x040fe80000701670 */
[----:B------:R-:W-:Y:S02]  /*f330*/  FSEL R158, R5, -INF , !P0 ;  /* 0xff800000059e7808 */ /* 0x000fe40004000000 */
[----:B------:R-:W-:Y:S04]  /*f340*/  PLOP3.LUT P0, PT, PT, PT, UP1, 0x40, 0x0 ;  /* 0x000000000000781c */ /* 0x000fe80003f0e818 */
[----:B------:R-:W-:Y:S04]  /*f350*/  ISETP.GT.AND P0, PT, R17, 0x28, P0 ;  /* 0x000000281100780c */ /* 0x000fe80000704270 */
[----:B------:R-:W-:Y:S01]  /*f360*/  ISETP.LT.OR P0, PT, R18, 0x29, P0 ;  /* 0x000000291200780c */ /* 0x000fe20000701670 */
[----:B-1----:R-:W-:Y:S01]  /*f370*/  FMUL.FTZ R20, R6, R148 ;  /* 0x0000009406147220 */ /* 0x002fe20000410000 */
[----:B------:R-:W-:Y:S01]  /*f380*/  FMNMX.FTZ R2, R14, R156, !PT ;  /* 0x0000009c0e027209 */ /* 0x000fe20007810000 */
[----:B------:R-:W3:Y:S01]  /*f390*/  LDL.LU R148, [R1+0x40] ;  /* 0x0000400001947983 */ /* 0x000ee20000300800 */
[----:B------:R-:W-:Y:S01]  /*f3a0*/  FSEL R157, R15, -INF , !P0 ;  /* 0xff8000000f9d7808 */ /* 0x000fe20004000000 */
[C---:B------:R-:W-:Y:S01]  /*f3b0*/  FMUL.FTZ R9, R6.reuse, R137 ;  /* 0x0000008906097220 */ /* 0x040fe20000410000 */
[----:B------:R-:W-:Y:S01]  /*f3c0*/  FMNMX.FTZ R2, R11, R2, !PT ;  /* 0x000000020b027209 */ /* 0x000fe20007810000 */
[C---:B------:R-:W-:Y:S01]  /*f3d0*/  FMUL.FTZ R12, R6.reuse, R140 ;  /* 0x0000008c060c7220 */ /* 0x040fe20000410000 */
[----:B------:R-:W-:Y:S01]  /*f3e0*/  PLOP3.LUT P0, PT, PT, PT, UP0, 0x40, 0x0 ;  /* 0x000000000000781c */ /* 0x000fe20003f0e808 */
[----:B------:R-:W-:Y:S01]  /*f3f0*/  FMUL.FTZ R21, R6, R149 ;  /* 0x0000009506157220 */ /* 0x000fe20000410000 */
[----:B------:R-:W-:Y:S01]  /*f400*/  FMNMX.FTZ R2, R10, R2, !PT ;  /* 0x000000020a027209 */ /* 0x000fe20007810000 */
[C---:B------:R-:W-:Y:S01]  /*f410*/  FMUL.FTZ R28, R6.reuse, R28 ;  /* 0x0000001c061c7220 */ /* 0x040fe20000410000 */
[----:B------:R-:W-:Y:S01]  /*f420*/  ISETP.GT.AND P0, PT, R17, 0x29, P0 ;  /* 0x000000291100780c */ /* 0x000fe20000704270 */
[C---:B------:R-:W-:Y:S01]  /*f430*/  FMUL.FTZ R17, R6.reuse, R145 ;  /* 0x0000009106117220 */ /* 0x040fe20000410000 */
[----:B------:R-:W-:Y:S01]  /*f440*/  FMNMX.FTZ R2, R169, R2, !PT ;  /* 0x00000002a9027209 */ /* 0x000fe20007810000 */
[----:B------:R-:W-:Y:S01]  /*f450*/  FMUL.FTZ R29, R6, R29 ;  /* 0x0000001d061d7220 */ /* 0x000fe20000410000 */
[----:B------:R-:W-:Y:S01]  /*f460*/  ISETP.LT.OR P0, PT, R18, 0x2a, P0 ;  /* 0x0000002a1200780c */ /* 0x000fe20000701670 */
[C---:B------:R-:W-:Y:S01]  /*f470*/  FMUL.FTZ R32, R6.reuse, R32 ;  /* 0x0000002006207220 */ /* 0x040fe20000410000 */
[----:B------:R-:W-:Y:S01]  /*f480*/  FMNMX.FTZ R2, R25, R2, !PT ;  /* 0x0000000219027209 */ /* 0x000fe20007810000 */
[C---:B------:R-:W-:Y:S01]  /*f490*/  FMUL.FTZ R33, R6.reuse, R33 ;  /* 0x0000002106217220 */ /* 0x040fe20000410000 */
[----:B------:R-:W-:Y:S01]  /*f4a0*/  FSEL R3, R7, -INF , !P0 ;  /* 0xff80000007037808 */ /* 0x000fe20004000000 */
        /* <DEDUP_REMOVED lines=18> */
[----:B--2---:R-:W-:Y:S01]  /*f5d0*/  FFMA.FTZ R5, R6, R170, R19 ;  /* 0x000000aa06057223 */ /* 0x004fe20000010013 */
[----:B------:R-:W-:Y:S01]  /*f5e0*/  F2FP.PACK_AB R170, R8, R13 ;  /* 0x0000000d08aa723e */ /* 0x000fe200000000ff */
[----:B------:R-:W-:Y:S01]  /*f5f0*/  FMUL.FTZ R49, R6, R49 ;  /* 0x0000003106317220 */ /* 0x000fe20000410000 */
[----:B------:R-:W-:Y:S01]  /*f600*/  FMNMX.FTZ R2, R157, R2, !PT ;  /* 0x000000029d027209 */ /* 0x000fe20007810000 */
[----:B------:R-:W-:Y:S01]  /*f610*/  FADD.FTZ R5, R16, R5 ;  /* 0x0000000510057221 */ /* 0x000fe20000010000 */
[----:B------:R-:W-:Y:S01]  /*f620*/  MUFU.EX2 R149, R149 ;  /* 0x0000009500957308 */ /* 0x000fe20000000800 */
[C---:B------:R-:W-:Y:S01]  /*f630*/  FMUL.FTZ R16, R6.reuse, R144 ;  /* 0x0000009006107220 */ /* 0x040fe20000410000 */
[----:B------:R-:W-:Y:S01]  /*f640*/  FMNMX.FTZ R4, R3, R2, !PT ;  /* 0x0000000203047209 */ /* 0x000fe20007810000 */
[----:B------:R-:W-:Y:S01]  /*f650*/  FADD.FTZ R5, R13, R5 ;  /* 0x000000050d057221 */ /* 0x000fe20000010000 */
[----:B------:R-:W-:Y:S01]  /*f660*/  UISETP.GT.AND UP0, UPT, UR23, UR7, UPT ;  /* 0x000000071700728c */ /* 0x000fe2000bf04270 */
[----:B------:R-:W-:Y:S02]  /*f670*/  FMUL.FTZ R13, R6, R141 ;  /* 0x0000008d060d7220 */ /* 0x000fe40000410000 */
[----:B------:R-:W1:Y:S01]  /*f680*/  SHFL.BFLY PT, R2, R4, 0x2, 0x1f ;  /* 0x0c401f0004027f89 */ /* 0x000e6200000e0000 */
[----:B------:R-:W-:Y:S01]  /*f690*/  FADD.FTZ R177, R8, R5 ;  /* 0x0000000508b17221 */ /* 0x000fe20000010000 */
[----:B------:R-:W-:Y:S01]  /*f6a0*/  UMOV UR23, UR4 ;  /* 0x0000000400177c82 */ /* 0x000fe20008000000 */
[C---:B------:R-:W-:Y:S02]  /*f6b0*/  FMUL.FTZ R8, R6.reuse, R136 ;  /* 0x0000008806087220 */ /* 0x040fe40000410000 */
[C---:B------:R-:W-:Y:S01]  /*f6c0*/  FMUL.FTZ R5, R6.reuse, R133 ;  /* 0x0000008506057220 */ /* 0x040fe20000410000 */
        /* <DEDUP_REMOVED lines=325> */
.L_x_208:
[----:B------:R-:W2:Y:S04]  /*10b20*/  LDL.LU R4, [R1+0x44] ;  /* 0x0000440001047983 */ /* 0x000ea80000300800 */
[----:B------:R-:W3:Y:S01]  /*10b30*/  LDL.LU R7, [R1+0x40] ;  /* 0x0000400001077983 */ /* 0x000ee20000300800 */
[----:B------:R-:W-:-:S02]  /*10b40*/  MOV R8, 0xff800000 ;  /* 0xff80000000087802 */ /* 0x000fc40000000f00 */
[----:B------:R-:W-:Y:S01]  /*10b50*/  PLOP3.LUT P2, PT, PT, PT, PT, 0x8, 0x0 ;  /* 0x000000000000781c */ /* 0x000fe20003f4e170 */
[----:B--2---:R-:W1:Y:S04]  /*10b60*/  SHFL.BFLY PT, R6, R4, 0x2, 0x1f ;  /* 0x0c401f0004067f89 */ /* 0x004e6800000e0000 */
[----:B---3--:R-:W2:Y:S01]  /*10b70*/  SHFL.BFLY PT, R5, R7, 0x2, 0x1f ;  /* 0x0c401f0007057f89 */ /* 0x008ea200000e0000 */
[----:B-1----:R-:W-:Y:S02]  /*10b80*/  FADD.FTZ R6, R6, R4 ;  /* 0x0000000406067221 */ /* 0x002fe40000010000 */
[----:B--2---:R-:W-:-:S03]  /*10b90*/  FADD.FTZ R5, R5, R7 ;  /* 0x0000000705057221 */ /* 0x004fc60000010000 */
[----:B------:R-:W1:Y:S01]  /*10ba0*/  SHFL.BFLY PT, R4, R6, 0x1, 0x1f ;  /* 0x0c201f0006047f89 */ /* 0x000e6200000e0000 */
[----:B------:R-:W-:-:S03]  /*10bb0*/  MOV R7, 0xff800000 ;  /* 0xff80000000077802 */ /* 0x000fc60000000f00 */
[----:B------:R-:W2:Y:S01]  /*10bc0*/  SHFL.BFLY PT, R3, R5, 0x1, 0x1f ;  /* 0x0c201f0005037f89 */ /* 0x000ea200000e0000 */
[----:B-1----:R-:W-:Y:S01]  /*10bd0*/  FADD.FTZ R4, R6, R4 ;  /* 0x0000000406047221 */ /* 0x002fe20000010000 */
[----:B------:R-:W-:Y:S01]  /*10be0*/  MOV R6, RZ ;  /* 0x000000ff00067202 */ /* 0x000fe20000000f00 */
[----:B--2---:R-:W-:-:S03]  /*10bf0*/  FADD.FTZ R3, R5, R3 ;  /* 0x0000000305037221 */ /* 0x004fc60000010000 */
[----:B------:R-:W-:Y:S02]  /*10c00*/  FSETP.NE.FTZ.AND P1, PT, R4, RZ, PT ;  /* 0x000000ff0400720b */ /* 0x000fe40003f35000 */
[----:B------:R-:W-:Y:S02]  /*10c10*/  MOV R5, RZ ;  /* 0x000000ff00057202 */ /* 0x000fe40000000f00 */
[----:B------:R-:W-:-:S09]  /*10c20*/  FSETP.NE.FTZ.AND P0, PT, R3, RZ, PT ;  /* 0x000000ff0300720b */ /* 0x000fd20003f15000 */
[----:B------:R-:W1:Y:S01]  /*10c30*/  @P1 MUFU.RCP R6, R4 ;  /* 0x0000000400061308 */ /* 0x000e620000001000 */
[----:B------:R-:W-:-:S03]  /*10c40*/  @P1 MOV R10, 0x3f317218 ;  /* 0x3f317218000a1802 */ /* 0x000fc60000000f00 */
[----:B------:R-:W-:Y:S02]  /*10c50*/  @P0 MOV R9, 0x3f317218 ;  /* 0x3f31721800090802 */ /* 0x000fe40000000f00 */
        /* <DEDUP_REMOVED lines=12> */
[----:B------:R-:W-:Y:S02]  /*10d20*/  FMUL.FTZ R145, R6, R145 ;  /* 0x0000009106917220 */ /* 0x000fe40000410000 */
        /* <DEDUP_REMOVED lines=56> */
[----:B------:R-:W-:Y:S02]  /*110b0*/  FMUL.FTZ R128, R6, R128 ;  /* 0x0000008006807220 */ /* 0x000fe40000410000 */
        /* <DEDUP_REMOVED lines=64> */
[----:B------:R-:W-:Y:S02]  /*114c0*/  FMUL.FTZ R5, R5, R131 ;  /* 0x0000008305057220 */ /* 0x000fe40000410000 */
[----:B------:R-:W-:Y:S02]  /*114d0*/  @P1 FFMA.FTZ R7, R10, R0, R4 ;  /* 0x000000000a071223 */ /* 0x000fe40000010004 */
[----:B------:R-:W-:-:S02]  /*114e0*/  @P0 FFMA.FTZ R8, R9, R2, R3 ;  /* 0x0000000209080223 */ /* 0x000fc40000010003 */
.L_x_169:
[----:B------:R-:W-:Y:S05]  /*114f0*/  @P2 BRA `(.L_x_222) ;  /* 0x0000197000002947 */ /* 0x000fea0003800000 */
[----:B------:R-:W3:Y:S01]  /*11500*/  S2R R0, SR_TID.X ;  /* 0x0000000000007919 */ /* 0x000ee20000002100 */
[----:B------:R-:W-:Y:S01]  /*11510*/  IMAD.MOV.U32 R12, RZ, RZ, c[0x0][0x4e8] ;  /* 0x00013a00ff0c7624 */ /* 0x000fe200078e00ff */
[----:B------:R-:W-:Y:S01]  /*11520*/  ULDC.64 UR4, c[0x0][0x490] ;  /* 0x0001240000047ab9 */ /* 0x000fe20000000a00 */
[----:B------:R-:W-:Y:S01]  /*11530*/  F2FP.PACK_AB R132, R133, R132 ;  /* 0x000000848584723e */ /* 0x000fe200000000ff */
[----:B------:R-:W4:Y:S01]  /*11540*/  S2R R22, SR_CTAID.Z ;  /* 0x0000000000167919 */ /* 0x000f220000002700 */
[----:B------:R-:W-:Y:S01]  /*11550*/  UIMAD UR6, UR9, UR4, URZ ;  /* 0x00000004090672a4 */ /* 0x000fe2000f8e023f */
[C---:B------:R-:W-:Y:S01]  /*11560*/  ISETP.NE.AND P3, PT, R12.reuse, 0x1, PT ;  /* 0x000000010c00780c */ /* 0x040fe20003f65270 */
[----:B--2---:R-:W-:Y:S01]  /*11570*/  UIMAD.WIDE.U32 UR12, UR11, UR4, URZ ;  /* 0x000000040b0c72a5 */ /* 0x004fe2000f8e003f */
[----:B------:R-:W-:Y:S01]  /*11580*/  IMAD R12, R12, c[0x0][0x388], RZ ;  /* 0x0000e2000c0c7a24 */ /* 0x000fe200078e02ff */
[----:B------:R-:W-:Y:S01]  /*11590*/  UIMAD UR6, UR11, UR5, UR6 ;  /* 0x000000050b0672a4 */ /* 0x000fe2000f8e0206 */
[----:B------:R-:W-:Y:S01]  /*115a0*/  F2FP.PACK_AB R134, R135, R134 ;  /* 0x000000868786723e */ /* 0x000fe200000000ff */
[----:B------:R-:W-:Y:S01]  /*115b0*/  BSSY B0, `(.L_x_223) ;  /* 0x000012e000007945 */ /* 0x000fe20003800000 */
[----:B------:R-:W-:Y:S01]  /*115c0*/  ULDC.64 UR4, c[0x0][0x3e8] ;  /* 0x0000fa0000047ab9 */ /* 0x000fe20000000a00 */
[----:B------:R-:W-:Y:S01]  /*115d0*/  IMAD.U32 R25, RZ, RZ, UR13 ;  /* 0x0000000dff197e24 */ /* 0x000fe2000f8e00ff */
[----:B------:R-:W-:Y:S01]  /*115e0*/  UIMAD UR9, UR9, UR4, URZ ;  /* 0x00000004090972a4 */ /* 0x000fe2000f8e023f */
[----:B------:R-:W-:Y:S01]  /*115f0*/  IMAD.U32 R24, RZ, RZ, UR12 ;  /* 0x0000000cff187e24 */ /* 0x000fe2000f8e00ff */
[----:B------:R-:W-:Y:S01]  /*11600*/  UIMAD.WIDE.U32 UR14, UR11, UR4, URZ ;  /* 0x000000040b0e72a5 */ /* 0x000fe2000f8e003f */
[----:B------:R-:W-:Y:S01]  /*11610*/  F2FP.PACK_AB R136, R137, R136 ;  /* 0x000000888988723e */ /* 0x000fe200000000ff */
[----:B------:R-:W-:Y:S01]  /*11620*/  UIMAD UR5, UR11, UR5, UR9 ;  /* 0x000000050b0572a4 */ /* 0x000fe2000f8e0209 */
[----:B------:R-:W-:Y:S01]  /*11630*/  F2FP.PACK_AB R138, R139, R138 ;  /* 0x0000008a8b8a723e */ /* 0x000fe200000000ff */
[----:B------:R-:W-:Y:S01]  /*11640*/  UIADD3 UR6, UR13, UR6, URZ ;  /* 0x000000060d067290 */ /* 0x000fe2000fffe03f */
[----:B------:R-:W-:Y:S01]  /*11650*/  F2FP.PACK_AB R140, R141, R140 ;  /* 0x0000008c8d8c723e */ /* 0x000fe200000000ff */
[----:B------:R-:W-:Y:S01]  /*11660*/  UIADD3 UR5, UR15, UR5, URZ ;  /* 0x000000050f057290 */ /* 0x000fe2000fffe03f */
[----:B------:R-:W-:Y:S01]  /*11670*/  IMAD.U32 R27, RZ, RZ, UR15 ;  /* 0x0000000fff1b7e24 */ /* 0x000fe2000f8e00ff */
[----:B-1-3--:R-:W-:Y:S01]  /*11680*/  SHF.R.S32.HI R2, RZ, 0x1f, R0 ;  /* 0x0000001fff027819 */ /* 0x00afe20000011400 */
[----:B------:R-:W-:Y:S01]  /*11690*/  IMAD.U32 R26, RZ, RZ, UR14 ;  /* 0x0000000eff1a7e24 */ /* 0x000fe2000f8e00ff */
[----:B------:R-:W-:Y:S01]  /*116a0*/  F2FP.PACK_AB R142, R143, R142 ;  /* 0x0000008e8f8e723e */ /* 0x000fe200000000ff */
[----:B------:R-:W-:Y:S01]  /*116b0*/  IMAD.U32 R25, RZ, RZ, UR6 ;  /* 0x00000006ff197e24 */ /* 0x000fe2000f8e00ff */
[CC--:B------:R-:W-:Y:S01]  /*116c0*/  LEA.HI R9, R2.reuse, R0.reuse, RZ, 0x2 ;  /* 0x0000000002097211 */ /* 0x0c0fe200078f10ff */
[----:B------:R-:W-:Y:S01]  /*116d0*/  IMAD.U32 R27, RZ, RZ, UR5 ;  /* 0x00000005ff1b7e24 */ /* 0x000fe2000f8e00ff */
[-C--:B------:R-:W-:Y:S01]  /*116e0*/  LEA.HI R19, R2, R0.reuse, RZ, 0x5 ;  /* 0x0000000002137211 */ /* 0x080fe200078f28ff */
[----:B----4-:R-:W-:Y:S01]  /*116f0*/  IMAD.WIDE.U32 R24, R22, c[0x0][0x498], R24 ;  /* 0x0001260016187a25 */ /* 0x010fe200078e0018 */
[----:B------:R-:W-:-:S02]  /*11700*/  LEA.HI R4, R2, R0, RZ, 0x3 ;  /* 0x0000000002047211 */ /* 0x000fc400078f18ff */
[--C-:B------:R-:W-:Y:S02]  /*11710*/  SHF.R.S32.HI R21, RZ, 0x2, R9.reuse ;  /* 0x00000002ff157819 */ /* 0x100fe40000011409 */
[----:B------:R-:W-:Y:S02]  /*11720*/  SHF.R.S32.HI R3, RZ, 0x1f, R9 ;  /* 0x0000001fff037819 */ /* 0x000fe40000011409 */
[----:B------:R-:W-:Y:S02]  /*11730*/  LOP3.LUT R9, R9, 0xfffffffc, RZ, 0xc0, !PT ;  /* 0xfffffffc09097812 */ /* 0x000fe400078ec0ff */
[----:B------:R-:W-:Y:S02]  /*11740*/  LOP3.LUT R10, R19, 0xffffffe0, RZ, 0xc0, !PT ;  /* 0xffffffe0130a7812 */ /* 0x000fe400078ec0ff */
[----:B------:R-:W-:Y:S01]  /*11750*/  LOP3.LUT R11, R4, 0xfffffff8, RZ, 0xc0, !PT ;  /* 0xfffffff8040b7812 */ /* 0x000fe200078ec0ff */
[C---:B------:R-:W-:Y:S01]  /*11760*/  IMAD.IADD R9, R0.reuse, 0x1, -R9 ;  /* 0x0000000100097824 */ /* 0x040fe200078e0a09 */
[----:B------:R-:W-:Y:S01]  /*11770*/  LEA.HI R3, R3, R21, RZ, 0x3 ;  /* 0x0000001503037211 */ /* 0x000fe200078f18ff */
[----:B------:R-:W-:Y:S01]  /*11780*/  IMAD.IADD R10, R0, 0x1, -R10 ;  /* 0x00000001000a7824 */ /* 0x000fe200078e0a0a */
[----:B------:R-:W-:Y:S01]  /*11790*/  LEA.HI R2, R2, R0, RZ, 0x6 ;  /* 0x0000000002027211 */ /* 0x000fe200078f30ff */
[----:B------:R-:W-:Y:S01]  /*117a0*/  IMAD.IADD R0, R0, 0x1, -R11 ;  /* 0x0000000100007824 */ /* 0x000fe200078e0a0b */
[----:B------:R-:W-:-:S02]  /*117b0*/  LOP3.LUT R11, R3, 0xfffffff8, RZ, 0xc0, !PT ;  /* 0xfffffff8030b7812 */ /* 0x000fc400078ec0ff */
[----:B------:R-:W-:Y:S01]  /*117c0*/  SHF.R.S32.HI R4, RZ, 0x3, R4 ;  /* 0x00000003ff047819 */ /* 0x000fe20000011404 */
[----:B------:R-:W-:Y:S01]  /*117d0*/  IMAD.SHL.U32 R2, R2, 0x8, RZ ;  /* 0x0000000802027824 */ /* 0x000fe200078e00ff */
[----:B------:R-:W-:Y:S01]  /*117e0*/  SHF.R.S32.HI R3, RZ, 0x1f, R10 ;  /* 0x0000001fff037819 */ /* 0x000fe2000001140a */
[----:B------:R-:W-:Y:S01]  /*117f0*/  IMAD.IADD R21, R21, 0x1, -R11 ;  /* 0x0000000115157824 */ /* 0x000fe200078e0a0b */
[--C-:B------:R-:W-:Y:S01]  /*11800*/  SHF.R.S32.HI R15, RZ, 0x5, R19.reuse ;  /* 0x00000005ff0f7819 */ /* 0x100fe20000011413 */
[----:B------:R-:W1:Y:S01]  /*11810*/  S2R R11, SR_CTAID.X ;  /* 0x00000000000b7919 */ /* 0x000e620000002500 */
[----:B------:R-:W-:Y:S01]  /*11820*/  IMAD.SHL.U32 R16, R4, 0x40, RZ ;  /* 0x0000004004107824 */ /* 0x000fe200078e00ff */
[----:B------:R-:W-:Y:S01]  /*11830*/  LOP3.LUT P0, RZ, R10, 0x3, RZ, 0xc0, !PT ;  /* 0x000000030aff7812 */ /* 0x000fe2000780c0ff */
[C---:B------:R-:W-:Y:S01]  /*11840*/  IMAD R18, R0.reuse, 0x20, R4 ;  /* 0x0000002000127824 */ /* 0x040fe200078e0204 */
[----:B------:R-:W-:Y:S02]  /*11850*/  SHF.R.S32.HI R19, RZ, 0x1f, R19 ;  /* 0x0000001fff137819 */ /* 0x000fe40000011413 */
[----:B------:R-:W-:Y:S01]  /*11860*/  LEA.HI R10, R3, R10, RZ, 0x2 ;  /* 0x0000000a030a7211 */ /* 0x000fe200078f10ff */
[----:B------:R-:W-:Y:S01]  /*11870*/  IMAD.SHL.U32 R3, R0, 0x8, RZ ;  /* 0x0000000800037824 */ /* 0x000fe200078e00ff */
[----:B------:R-:W-:-:S02]  /*11880*/  LOP3.LUT R16, R16, 0x1c0, RZ, 0xc0, !PT ;  /* 0x000001c010107812 */ /* 0x000fc400078ec0ff */
[----:B------:R-:W-:Y:S02]  /*11890*/  LEA.HI R19, R19, R15, RZ, 0x3 ;  /* 0x0000000f13137211 */ /* 0x000fe400078f18ff */
[----:B------:R-:W-:Y:S02]  /*118a0*/  LEA.HI R17, R9, R9, RZ, 0x1 ;  /* 0x0000000909117211 */ /* 0x000fe400078f08ff */
[----:B------:R-:W-:Y:S02]  /*118b0*/  SHF.R.U32.HI R0, RZ, 0x3, R16 ;  /* 0x00000003ff007819 */ /* 0x000fe40000011610 */
[----:B------:R-:W-:Y:S02]  /*118c0*/  LOP3.LUT R16, R16, 0x38, R3, 0xf8, !PT ;  /* 0x0000003810107812 */ /* 0x000fe400078ef803 */
[----:B------:R-:W-:Y:S02]  /*118d0*/  LOP3.LUT R19, R19, 0xffffff8, RZ, 0xc0, !PT ;  /* 0x0ffffff813137812 */ /* 0x000fe400078ec0ff */
[----:B------:R-:W-:-:S02]  /*118e0*/  LOP3.LUT R17, R17, 0x1ffffffe, RZ, 0xc0, !PT ;  /* 0x1ffffffe11117812 */ /* 0x000fc400078ec0ff */
[----:B------:R-:W-:Y:S01]  /*118f0*/  SHF.R.S32.HI R13, RZ, 0x1f, R22 ;  /* 0x0000001fff0d7819 */ /* 0x000fe20000011416 */
[----:B------:R-:W-:Y:S01]  /*11900*/  IMAD.IADD R19, R15, 0x1, -R19 ;  /* 0x000000010f137824 */ /* 0x000fe200078e0a13 */
[----:B------:R-:W-:Y:S01]  /*11910*/  LOP3.LUT R0, R16, R0, RZ, 0x3c, !PT ;  /* 0x0000000010007212 */ /* 0x000fe200078e3cff */
[----:B-1----:R-:W-:Y:S01]  /*11920*/  IMAD R18, R11, 0x80, R18 ;  /* 0x000000800b127824 */ /* 0x002fe200078e0212 */
[----:B------:R-:W-:Y:S01]  /*11930*/  R2P PR, R21, 0x6 ;  /* 0x0000000615007804 */ /* 0x000fe20000000000 */
[----:B------:R-:W-:Y:S01]  /*11940*/  IMAD R15, R15, 0x200, R9 ;  /* 0x000002000f0f7824 */ /* 0x000fe200078e0209 */
[C---:B------:R-:W-:Y:S01]  /*11950*/  LOP3.LUT R20, R21.reuse, 0x1, RZ, 0xc0, !PT ;  /* 0x0000000115147812 */ /* 0x040fe200078ec0ff */
[----:B------:R-:W-:Y:S01]  /*11960*/  @P3 IMAD.HI.U32 R16, R18, c[0x0][0x4ec], RZ ;  /* 0x00013b0012103a27 */ /* 0x000fe200078e00ff */
[----:B------:R-:W-:Y:S02]  /*11970*/  SHF.R.S32.HI R10, RZ, 0x2, R10 ;  /* 0x00000002ff0a7819 */ /* 0x000fe4000001140a */
[----:B------:R-:W-:Y:S01]  /*11980*/  LOP3.LUT R2, R0, 0x7ffffe00, R2, 0xf8, !PT ;  /* 0x7ffffe0000027812 */ /* 0x000fe200078ef802 */
[----:B------:R-:W-:Y:S01]  /*11990*/  IMAD.SHL.U32 R21, R21, 0x40, RZ ;  /* 0x0000004015157824 */ /* 0x000fe200078e00ff */
[----:B------:R-:W-:Y:S01]  /*119a0*/  ISETP.NE.U32.AND P4, PT, R20, 0x1, PT ;  /* 0x000000011400780c */ /* 0x000fe20003f85070 */
[----:B------:R-:W-:Y:S01]  /*119b0*/  IMAD.IADD R9, R9, 0x1, -R17 ;  /* 0x0000000109097824 */ /* 0x000fe200078e0a11 */
[----:B------:R-:W-:Y:S01]  /*119c0*/  F2FP.PACK_AB R144, R145, R144 ;  /* 0x000000909190723e */ /* 0x000fe200000000ff */
[----:B------:R-:W-:Y:S01]  /*119d0*/  IMAD R14, R13, c[0x0][0x498], RZ ;  /* 0x000126000d0e7a24 */ /* 0x000fe200078e02ff */
[----:B------:R-:W-:Y:S01]  /*119e0*/  LOP3.LUT R21, R21, 0x1c0, RZ, 0xc0, !PT ;  /* 0x000001c015157812 */ /* 0x000fe200078ec0ff */
[----:B------:R-:W-:Y:S01]  /*119f0*/  IMAD.MOV.U32 R17, RZ, RZ, R18 ;  /* 0x000000ffff117224 */ /* 0x000fe200078e0012 */
[----:B------:R-:W-:Y:S01]  /*11a00*/  @P3 SHF.R.U32.HI R17, RZ, c[0x0][0x4f0], R16 ;  /* 0x00013c00ff113a19 */ /* 0x000fe20000011610 */
[----:B------:R-:W-:Y:S01]  /*11a10*/  IMAD R13, R13, c[0x0][0x3f0], RZ ;  /* 0x0000fc000d0d7a24 */ /* 0x000fe200078e02ff */
[----:B------:R-:W-:Y:S01]  /*11a20*/  LEA.HI R21, R21, R21, RZ, 0x1d ;  /* 0x0000001515157211 */ /* 0x000fe200078fe8ff */
[----:B------:R-:W-:Y:S01]  /*11a30*/  IMAD R10, R19, 0x10, R10 ;  /* 0x00000010130a7824 */ /* 0x000fe200078e020a */
[----:B------:R-:W-:Y:S01]  /*11a40*/  SHF.R.S32.HI R0, RZ, 0x1f, R17 ;  /* 0x0000001fff007819 */ /* 0x000fe20000011411 */
[C---:B------:R-:W-:Y:S01]  /*11a50*/  IMAD R14, R22.reuse, c[0x0][0x49c], R14 ;  /* 0x00012700160e7a24 */ /* 0x040fe200078e020e */
[----:B------:R-:W-:Y:S01]  /*11a60*/  F2FP.PACK_AB R146, R147, R146 ;  /* 0x000000929392723e */ /* 0x000fe200000000ff */
[C---:B------:R-:W-:Y:S01]  /*11a70*/  IMAD R13, R22.reuse, c[0x0][0x3f4], R13 ;  /* 0x0000fd00160d7a24 */ /* 0x040fe200078e020d */
[----:B------:R-:W-:Y:S01]  /*11a80*/  F2FP.PACK_AB R148, R149, R148 ;  /* 0x000000949594723e */ /* 0x000fe200000000ff */
[----:B------:R-:W-:Y:S01]  /*11a90*/  IMAD.WIDE.U32 R22, R22, c[0x0][0x3f0], R26 ;  /* 0x0000fc0016167a25 */ /* 0x000fe200078e001a */
[----:B------:R-:W-:-:S02]  /*11aa0*/  F2FP.PACK_AB R150, R151, R150 ;  /* 0x000000969796723e */ /* 0x000fc400000000ff */
[----:B------:R-:W-:Y:S01]  /*11ab0*/  F2FP.PACK_AB R152, R153, R152 ;  /* 0x000000989998723e */ /* 0x000fe200000000ff */
[--C-:B------:R-:W-:Y:S01]  /*11ac0*/  IMAD R9, R9, 0x8, R10.reuse ;  /* 0x0000000809097824 */ /* 0x100fe200078e020a */
[----:B------:R-:W-:Y:S01]  /*11ad0*/  F2FP.PACK_AB R154, R155, R154 ;  /* 0x0000009a9b9a723e */ /* 0x000fe200000000ff */
[----:B------:R-:W-:Y:S01]  /*11ae0*/  IMAD.IADD R23, R23, 0x1, R13 ;  /* 0x0000000117177824 */ /* 0x000fe200078e020d */
[----:B------:R-:W-:Y:S01]  /*11af0*/  F2FP.PACK_AB R28, R29, R28 ;  /* 0x0000001c1d1c723e */ /* 0x000fe200000000ff */
[----:B------:R-:W-:Y:S01]  /*11b00*/  IMAD R0, R0, c[0x0][0x3e0], RZ ;  /* 0x0000f80000007a24 */ /* 0x000fe200078e02ff */
[----:B------:R-:W-:Y:S01]  /*11b10*/  F2FP.PACK_AB R30, R31, R30 ;  /* 0x0000001e1f1e723e */ /* 0x000fe200000000ff */
[----:B------:R-:W-:Y:S01]  /*11b20*/  IMAD.U32 R15, R15, 0x2, R21 ;  /* 0x000000020f0f7824 */ /* 0x000fe200078e0015 */
[----:B------:R-:W-:Y:S01]  /*11b30*/  F2FP.PACK_AB R32, R33, R32 ;  /* 0x000000202120723e */ /* 0x000fe200000000ff */
[----:B------:R-:W-:Y:S01]  /*11b40*/  IMAD R9, R11, 0x80, R9 ;  /* 0x000000800b097824 */ /* 0x000fe200078e0209 */
[----:B------:R-:W-:Y:S01]  /*11b50*/  F2FP.PACK_AB R34, R35, R34 ;  /* 0x000000222322723e */ /* 0x000fe200000000ff */
[----:B------:R-:W-:Y:S01]  /*11b60*/  IMAD.MOV R13, RZ, RZ, -R17 ;  /* 0x000000ffff0d7224 */ /* 0x000fe200078e0a11 */
[----:B------:R-:W-:Y:S01]  /*11b70*/  F2FP.PACK_AB R36, R37, R36 ;  /* 0x000000242524723e */ /* 0x000fe200000000ff */
[----:B------:R-:W-:Y:S01]  /*11b80*/  IMAD R10, R11, 0x80, R10 ;  /* 0x000000800b0a7824 */ /* 0x000fe200078e020a */
[----:B------:R-:W-:Y:S01]  /*11b90*/  F2FP.PACK_AB R38, R39, R38 ;  /* 0x000000262726723e */ /* 0x000fe200000000ff */
[----:B------:R-:W-:Y:S01]  /*11ba0*/  IMAD.WIDE.U32 R22, R17, c[0x0][0x3e0], R22 ;  /* 0x0000f80011167a25 */ /* 0x000fe200078e0016 */
[----:B------:R-:W-:-:S02]  /*11bb0*/  F2FP.PACK_AB R40, R41, R40 ;  /* 0x000000282928723e */ /* 0x000fc400000000ff */
[CC--:B------:R-:W-:Y:S01]  /*11bc0*/  ISETP.GE.OR P6, PT, R10.reuse, R12.reuse, P0 ;  /* 0x0000000c0a00720c */ /* 0x0c0fe200007c6670 */
[----:B------:R-:W-:Y:S01]  /*11bd0*/  IMAD R0, R17, c[0x0][0x3e4], R0 ;  /* 0x0000f90011007a24 */ /* 0x000fe200078e0200 */
[----:B------:R-:W-:Y:S01]  /*11be0*/  IADD3 R10, R10, 0x8, RZ ;  /* 0x000000080a0a7810 */ /* 0x000fe20007ffe0ff */
[----:B------:R-:W-:Y:S01]  /*11bf0*/  IMAD.SHL.U32 R17, R15, 0x2, RZ ;  /* 0x000000020f117824 */ /* 0x000fe200078e00ff */
[----:B------:R-:W-:Y:S01]  /*11c00*/  BAR.SYNC.DEFER_BLOCKING 0x1, 0x100 ;  /* 0x0044000000007b1d */ /* 0x000fe20000010000 */
[----:B------:R-:W-:Y:S01]  /*11c10*/  @P3 IMAD.HI.U32 R15, R9, c[0x0][0x4ec], RZ ;  /* 0x00013b00090f3a27 */ /* 0x000fe200078e00ff */
[----:B------:R-:W-:Y:S02]  /*11c20*/  ISETP.GE.OR P5, PT, R10, R12, P0 ;  /* 0x0000000c0a00720c */ /* 0x000fe400007a6670 */
[----:B------:R-:W-:Y:S01]  /*11c30*/  IADD3 R10, R17, 0x70, RZ ;  /* 0x00000070110a7810 */ /* 0x000fe20007ffe0ff */
[----:B------:R-:W-:Y:S01]  /*11c40*/  IMAD.MOV.U32 R16, RZ, RZ, R9 ;  /* 0x000000ffff107224 */ /* 0x000fe200078e0009 */
[----:B------:R-:W-:Y:S01]  /*11c50*/  @P3 SHF.R.U32.HI R16, RZ, c[0x0][0x4f0], R15 ;  /* 0x00013c00ff103a19 */ /* 0x000fe2000001160f */
[----:B------:R-:W-:Y:S01]  /*11c60*/  IMAD R13, R13, c[0x0][0x4e8], R18 ;  /* 0x00013a000d0d7a24 */ /* 0x000fe200078e0212 */
[----:B------:R-:W-:Y:S01]  /*11c70*/  IADD3 R15, R17, 0x80, RZ ;  /* 0x00000080110f7810 */ /* 0x000fe20007ffe0ff */
[----:B------:R-:W-:Y:S01]  /*11c80*/  IMAD.IADD R23, R23, 0x1, R0 ;  /* 0x0000000117177824 */ /* 0x000fe200078e0200 */
[----:B------:R-:W-:-:S02]  /*11c90*/  SHF.R.S32.HI R0, RZ, 0x1f, R16 ;  /* 0x0000001fff007819 */ /* 0x000fc40000011410 */
[----:B------:R-:W-:Y:S01]  /*11ca0*/  IADD3 R18, P0, R16, R24, RZ ;  /* 0x0000001810127210 */ /* 0x000fe20007f1e0ff */
[----:B------:R-:W-:Y:S01]  /*11cb0*/  IMAD.WIDE.U32 R22, R13, c[0x0][0x3d8], R22 ;  /* 0x0000f6000d167a25 */ /* 0x000fe200078e0016 */
[----:B------:R-:W-:Y:S02]  /*11cc0*/  @P4 IADD3 R10, R15, 0x10, RZ ;  /* 0x000000100f0a4810 */ /* 0x000fe40007ffe0ff */
[----:B------:R-:W-:Y:S01]  /*11cd0*/  IADD3.X R19, R0, R25, R14, P0, !PT ;  /* 0x0000001900137210 */ /* 0x000fe200007fe40e */
[----:B------:R-:W-:Y:S01]  /*11ce0*/  IMAD.MOV R15, RZ, RZ, -R16 ;  /* 0x000000ffff0f7224 */ /* 0x000fe200078e0a10 */
[----:B------:R-:W-:Y:S01]  /*11cf0*/  SHF.R.S32.HI R14, RZ, 0x1f, R13 ;  /* 0x0000001fff0e7819 */ /* 0x000fe2000001140d */
[----:B------:R-:W-:Y:S01]  /*11d00*/  IMAD.MOV.U32 R0, RZ, RZ, 0x20 ;  /* 0x00000020ff007424 */ /* 0x000fe200078e00ff */
[----:B------:R-:W-:Y:S01]  /*11d10*/  F2FP.PACK_AB R42, R43, R42 ;  /* 0x0000002a2b2a723e */ /* 0x000fe200000000ff */
[----:B------:R-:W-:Y:S01]  /*11d20*/  IMAD R16, R15, c[0x0][0x4e8], R9 ;  /* 0x00013a000f107a24 */ /* 0x000fe200078e0209 */
[----:B------:R-:W-:Y:S01]  /*11d30*/  F2FP.PACK_AB R44, R45, R44 ;  /* 0x0000002c2d2c723e */ /* 0x000fe200000000ff */
[----:B------:R-:W-:Y:S01]  /*11d40*/  IMAD R14, R14, c[0x0][0x3d8], RZ ;  /* 0x0000f6000e0e7a24 */ /* 0x000fe200078e02ff */
[----:B------:R-:W-:Y:S01]  /*11d50*/  SEL R0, R0, 0xffffffe0, !P1 ;  /* 0xffffffe000007807 */ /* 0x000fe20004800000 */
[----:B------:R-:W-:Y:S01]  /*11d60*/  IMAD.MOV.U32 R9, RZ, RZ, 0x40 ;  /* 0x00000040ff097424 */ /* 0x000fe200078e00ff */
[----:B------:R-:W-:Y:S01]  /*11d70*/  STS [R17+0x80], R132 ;  /* 0x0000808411007388 */ /* 0x000fe20000000800 */
[----:B------:R-:W-:Y:S01]  /*11d80*/  IMAD R14, R13, c[0x0][0x3dc], R14 ;  /* 0x0000f7000d0e7a24 */ /* 0x000fe200078e020e */
[----:B------:R-:W-:Y:S01]  /*11d90*/  SHF.R.S32.HI R13, RZ, 0x1f, R16 ;  /* 0x0000001fff0d7819 */ /* 0x000fe20000011410 */
[----:B------:R-:W-:Y:S01]  /*11da0*/  IMAD.IADD R15, R17, 0x1, R0 ;  /* 0x00000001110f7824 */ /* 0x000fe200078e0200 */
[----:B------:R-:W-:Y:S01]  /*11db0*/  SEL R9, R9, 0xffffffc0, !P2 ;  /* 0xffffffc009097807 */ /* 0x000fe20005000000 */
[----:B------:R-:W-:Y:S01]  /*11dc0*/  IMAD.IADD R0, R0, 0x1, R10 ;  /* 0x0000000100007824 */ /* 0x000fe200078e020a */
[----:B------:R-:W-:Y:S01]  /*11dd0*/  STS [R17+0x480], R134 ;  /* 0x0004808611007388 */ /* 0x000fe20000000800 */
[----:B------:R-:W-:Y:S01]  /*11de0*/  IMAD R13, R13, c[0x0][0x488], RZ ;  /* 0x000122000d0d7a24 */ /* 0x000fe200078e02ff */
[----:B------:R-:W-:Y:S01]  /*11df0*/  F2FP.PACK_AB R46, R47, R46 ;  /* 0x0000002e2f2e723e */ /* 0x000fe200000000ff */
[----:B------:R-:W-:Y:S01]  /*11e00*/  IMAD.IADD R20, R17, 0x1, R9 ;  /* 0x0000000111147824 */ /* 0x000fe200078e0209 */
[----:B------:R-:W-:Y:S01]  /*11e10*/  STS [R10], R136 ;  /* 0x000000880a007388 */ /* 0x000fe20000000800 */
[----:B------:R-:W-:Y:S01]  /*11e20*/  IMAD.WIDE.U32 R18, R16, c[0x0][0x488], R18 ;  /* 0x0001220010127a25 */ /* 0x000fe200078e0012 */
[----:B------:R-:W-:-:S02]  /*11e30*/  F2FP.PACK_AB R48, R49, R48 ;  /* 0x000000303130723e */ /* 0x000fc400000000ff */
[----:B------:R-:W-:Y:S01]  /*11e40*/  STS [R10+0x400], R138 ;  /* 0x0004008a0a007388 */ /* 0x000fe20000000800 */
[----:B------:R-:W-:Y:S01]  /*11e50*/  IMAD R13, R16, c[0x0][0x48c], R13 ;  /* 0x00012300100d7a24 */ /* 0x000fe200078e020d */
[----:B------:R-:W-:Y:S01]  /*11e60*/  F2FP.PACK_AB R50, R51, R50 ;  /* 0x000000323332723e */ /* 0x000fe200000000ff */
[C---:B------:R-:W-:Y:S01]  /*11e70*/  IMAD.IADD R16, R9.reuse, 0x1, R10 ;  /* 0x0000000109107824 */ /* 0x040fe200078e020a */
[----:B------:R-:W-:Y:S01]  /*11e80*/  STS [R15+0x80], R140 ;  /* 0x0000808c0f007388 */ /* 0x000fe20000000800 */
[----:B------:R-:W-:Y:S01]  /*11e90*/  IMAD.IADD R24, R9, 0x1, R15 ;  /* 0x0000000109187824 */ /* 0x000fe200078e020f */
[----:B------:R-:W-:Y:S01]  /*11ea0*/  F2FP.PACK_AB R52, R53, R52 ;  /* 0x000000343534723e */ /* 0x000fe200000000ff */
[----:B------:R-:W-:Y:S01]  /*11eb0*/  IMAD.IADD R9, R0, 0x1, R9 ;  /* 0x0000000100097824 */ /* 0x000fe200078e0209 */
[----:B------:R-:W-:Y:S01]  /*11ec0*/  STS [R15+0x480], R142 ;  /* 0x0004808e0f007388 */ /* 0x000fe20000000800 */
[----:B------:R-:W-:Y:S01]  /*11ed0*/  F2FP.PACK_AB R54, R55, R54 ;  /* 0x000000363736723e */ /* 0x000fe200000000ff */
[----:B------:R-:W-:Y:S01]  /*11ee0*/  IMAD.IADD R13, R19, 0x1, R13 ;  /* 0x00000001130d7824 */ /* 0x000fe200078e020d */
        /* <DEDUP_REMOVED lines=14> */
[----:B------:R-:W-:Y:S01]  /*11fd0*/  F2FP.PACK_AB R74, R75, R74 ;  /* 0x0000004a4b4a723e */ /* 0x000fe200000000ff */
[----:B------:R-:W-:Y:S01]  /*11fe0*/  IMAD R75, R11, 0x80, R4 ;  /* 0x000000800b4b7824 */ /* 0x000fe200078e0204 */
        /* <DEDUP_REMOVED lines=33> */
[----:B------:R-:W-:Y:S01]  /*12200*/  LEA R21, P0, R18, c[0x0][0x450], 0x2 ;  /* 0x0001140012157a11 */ /* 0x000fe200078010ff */
        /* <DEDUP_REMOVED lines=10> */
[----:B------:R-:W-:-:S03]  /*122b0*/  LEA.HI.X R13, R18, c[0x0][0x454], R13, 0x2, P0 ;  /* 0x00011500120d7a11 */ /* 0x000fc600000f140d */
        /* <DEDUP_REMOVED lines=35> */
[----:B------:R-:W-:Y:S01]  /*124f0*/  STS [R24+0xc480], R126 ;  /* 0x00c4807e18007388 */ /* 0x000fe20000000800 */
[----:B-1----:R-:W-:-:S03]  /*12500*/  LEA R0, P0, R22, c[0x0][0x380], 0x1 ;  /* 0x0000e00016007a11 */ /* 0x002fc600078008ff */
[----:B------:R-:W-:Y:S04]  /*12510*/  STS [R9+0xc000], R6 ;  /* 0x00c0000609007388 */ /* 0x000fe80000000800 */
[----:B------:R1:W-:Y:S04]  /*12520*/  STS [R9+0xc400], R5 ;  /* 0x00c4000509007388 */ /* 0x0003e80000000800 */
[----:B------:R-:W-:Y:S04]  /*12530*/  SHFL.IDX PT, R18, R21, RZ, 0x1c1f ;  /* 0x001c1fff15127589 */ /* 0x000fe800000e0000 */
[----:B------:R-:W2:Y:S04]  /*12540*/  SHFL.IDX PT, R19, R13, RZ, 0x1c1f ;  /* 0x001c1fff0d137589 */ /* 0x000ea800000e0000 */
[----:B------:R-:W-:Y:S06]  /*12550*/  BAR.SYNC.DEFER_BLOCKING 0x1, 0x100 ;  /* 0x0044000000007b1d */ /* 0x000fec0000010000 */
[----:B------:R-:W-:Y:S04]  /*12560*/  SHFL.IDX PT, R26, R21, 0x1, 0x1c1f ;  /* 0x003c1f00151a7f89 */ /* 0x000fe800000e0000 */
[----:B------:R-:W3:Y:S01]  /*12570*/  SHFL.IDX PT, R27, R13, 0x1, 0x1c1f ;  /* 0x003c1f000d1b7f89 */ /* 0x000ee200000e0000 */
[----:B-1----:R-:W-:-:S03]  /*12580*/  IMAD.SHL.U32 R5, R2, 0x2, RZ ;  /* 0x0000000202057824 */ /* 0x002fc600078e00ff */
[----:B------:R1:W4:Y:S01]  /*12590*/  SHFL.IDX PT, R76, R0, RZ, 0x181f ;  /* 0x00181fff004c7589 */ /* 0x00032200000e0000 */
[----:B------:R-:W-:-:S05]  /*125a0*/  IMAD.IADD R2, R23, 0x1, R14 ;  /* 0x0000000117027824 */ /* 0x000fca00078e020e */
[----:B------:R-:W-:Y:S02]  /*125b0*/  LEA.HI.X R2, R22, c[0x0][0x384], R2, 0x1, P0 ;  /* 0x0000e10016027a11 */ /* 0x000fe400000f0c02 */
[----:B------:R-:W-:Y:S01]  /*125c0*/  ISETP.GE.AND P0, PT, R75, R12, PT ;  /* 0x0000000c4b00720c */ /* 0x000fe20003f06270 */
[----:B--2---:R1:W-:Y:S04]  /*125d0*/  @!P6 ST.E [R18.64], R7 ;  /* 0x000000071200e985 */ /* 0x0043e8000c101912 */
[----:B------:R1:W2:Y:S04]  /*125e0*/  SHFL.IDX PT, R77, R2, RZ, 0x181f ;  /* 0x00181fff024d7589 */ /* 0x0002a800000e0000 */
[----:B---3--:R1:W-:Y:S04]  /*125f0*/  @!P5 ST.E [R26.64], R8 ;  /* 0x000000081a00d985 */ /* 0x0083e8000c101912 */
[----:B------:R1:W3:Y:S04]  /*12600*/  LDS.128 R64, [R5+0x1080] ;  /* 0x0010800005407984 */ /* 0x0002e80000000c00 */
        /* <DEDUP_REMOVED lines=10> */
[----:B------:R1:W1:Y:S01]  /*126b0*/  LDS.128 R16, [R5+0xf080] ;  /* 0x00f0800005107984 */ /* 0x0002620000000c00 */
[----:B------:R-:W-:Y:S05]  /*126c0*/  @P0 BRA `(.L_x_224) ;  /* 0x000001c000000947 */ /* 0x000fea0003800000 */
[----:B--234-:R-:W2:Y:S01]  /*126d0*/  LDS.128 R68, [R5+0x80] ;  /* 0x0000800005447984 */ /* 0x01cea20000000c00 */
[----:B------:R-:W-:-:S02]  /*126e0*/  IADD3 R74, R3, 0x40, RZ ;  /* 0x00000040034a7810 */ /* 0x000fc40007ffe0ff */
[C---:B------:R-:W-:Y:S01]  /*126f0*/  IADD3 R72, R3.reuse, 0x80, RZ ;  /* 0x0000008003487810 */ /* 0x040fe20007ffe0ff */
[----:B------:R-:W3:Y:S01]  /*12700*/  LDS.128 R20, [R5+0x4080] ;  /* 0x0040800005147984 */ /* 0x000ee20000000c00 */
[C---:B------:R-:W-:Y:S02]  /*12710*/  IADD3 R14, R3.reuse, 0xc0, RZ ;  /* 0x000000c0030e7810 */ /* 0x040fe40007ffe0ff */
[----:B------:R-:W-:Y:S01]  /*12720*/  ISETP.GE.AND P2, PT, R74, c[0x0][0x3c8], PT ;  /* 0x0000f2004a007a0c */ /* 0x000fe20003f46270 */
[----:B-1----:R-:W1:Y:S01]  /*12730*/  LDS.128 R8, [R5+0x8080] ;  /* 0x0080800005087984 */ /* 0x002e620000000c00 */
[----:B------:R-:W-:Y:S02]  /*12740*/  ISETP.GE.AND P1, PT, R72, c[0x0][0x3c8], PT ;  /* 0x0000f20048007a0c */ /* 0x000fe40003f26270 */
[----:B------:R-:W-:Y:S01]  /*12750*/  ISETP.GE.AND P0, PT, R14, c[0x0][0x3c8], PT ;  /* 0x0000f2000e007a0c */ /* 0x000fe20003f06270 */
[----:B------:R-:W4:Y:S01]  /*12760*/  LDS.128 R4, [R5+0xc080] ;  /* 0x00c0800005047984 */ /* 0x000f220000000c00 */
[----:B------:R-:W-:-:S07]  /*12770*/  ISETP.GE.AND P3, PT, R3, c[0x0][0x3c8], PT ;  /* 0x0000f20003007a0c */ /* 0x000fce0003f66270 */
[----:B------:R-:W-:Y:S02]  /*12780*/  @!P2 SHF.R.S32.HI R73, RZ, 0x1f, R74 ;  /* 0x0000001fff49a819 */ /* 0x000fe4000001144a */
[----:B------:R-:W-:Y:S02]  /*12790*/  @!P1 SHF.R.S32.HI R15, RZ, 0x1f, R72 ;  /* 0x0000001fff0f9819 */ /* 0x000fe40000011448 */
[----:B------:R-:W-:Y:S02]  /*127a0*/  @!P0 SHF.R.S32.HI R13, RZ, 0x1f, R14 ;  /* 0x0000001fff0d8819 */ /* 0x000fe4000001140e */
[----:B------:R-:W-:Y:S01]  /*127b0*/  @!P2 LEA.HI R73, R73, R74, RZ, 0x3 ;  /* 0x0000004a4949a211 */ /* 0x000fe200078f18ff */
[----:B------:R-:W-:Y:S01]  /*127c0*/  @!P3 IMAD.WIDE R78, R3, 0x2, R76 ;  /* 0x00000002034eb825 */ /* 0x000fe200078e024c */
[----:B------:R-:W-:Y:S02]  /*127d0*/  @!P1 LEA.HI R15, R15, R72, RZ, 0x3 ;  /* 0x000000480f0f9211 */ /* 0x000fe400078f18ff */
[----:B------:R-:W-:-:S02]  /*127e0*/  @!P0 LEA.HI R13, R13, R14, RZ, 0x3 ;  /* 0x0000000e0d0d8211 */ /* 0x000fc400078f18ff */
[----:B------:R-:W-:Y:S02]  /*127f0*/  @!P2 LOP3.LUT R73, R73, 0xfffffff8, RZ, 0xc0, !PT ;  /* 0xfffffff84949a812 */ /* 0x000fe400078ec0ff */
[----:B------:R-:W-:Y:S02]  /*12800*/  @!P1 LOP3.LUT R15, R15, 0xfffffff8, RZ, 0xc0, !PT ;  /* 0xfffffff80f0f9812 */ /* 0x000fe400078ec0ff */
[----:B------:R-:W-:Y:S01]  /*12810*/  @!P0 LOP3.LUT R13, R13, 0xfffffff8, RZ, 0xc0, !PT ;  /* 0xfffffff80d0d8812 */ /* 0x000fe200078ec0ff */
[--C-:B------:R-:W-:Y:S01]  /*12820*/  @!P2 IMAD.WIDE R72, R73, 0x2, R76.reuse ;  /* 0x000000024948a825 */ /* 0x100fe200078e024c */
[----:B--2---:R2:W-:Y:S03]  /*12830*/  @!P3 ST.E.128 [R78.64], R68 ;  /* 0x000000444e00b985 */ /* 0x0045e6000c101d12 */
[--C-:B------:R-:W-:Y:S01]  /*12840*/  @!P1 IMAD.WIDE R14, R15, 0x2, R76.reuse ;  /* 0x000000020f0e9825 */ /* 0x100fe200078e024c */
[----:B---3--:R2:W-:Y:S03]  /*12850*/  @!P2 ST.E.128 [R72.64], R20 ;  /* 0x000000144800a985 */ /* 0x0085e6000c101d12 */
[----:B------:R-:W-:Y:S01]  /*12860*/  @!P0 IMAD.WIDE R76, R13, 0x2, R76 ;  /* 0x000000020d4c8825 */ /* 0x000fe200078e024c */
[----:B-1----:R2:W-:Y:S04]  /*12870*/  @!P1 ST.E.128 [R14.64], R8 ;  /* 0x000000080e009985 */ /* 0x0025e8000c101d12 */
[----:B----4-:R2:W-:Y:S02]  /*12880*/  @!P0 ST.E.128 [R76.64], R4 ;  /* 0x000000044c008985 */ /* 0x0105e4000c101d12 */
.L_x_224:
[----:B--234-:R-:W-:Y:S05]  /*12890*/  BSYNC B0 ;  /* 0x0000000000007941 */ /* 0x01cfea0003800000 */
.L_x_223:
[----:B------:R-:W-:Y:S01]  /*128a0*/  IADD3 R4, R75, 0x20, RZ ;  /* 0x000000204b047810 */ /* 0x000fe20007ffe0ff */
[----:B------:R2:W3:Y:S01]  /*128b0*/  SHFL.IDX PT, R11, R2, 0x1, 0x181f ;  /* 0x00381f00020b7f89 */ /* 0x0004e200000e0000 */
[----:B------:R-:W-:Y:S02]  /*128c0*/  BSSY B0, `(.L_x_225) ;  /* 0x000001c000007945 */ /* 0x000fe40003800000 */
[----:B------:R-:W-:Y:S01]  /*128d0*/  ISETP.GE.AND P0, PT, R4, R12, PT ;  /* 0x0000000c0400720c */ /* 0x000fe20003f06270 */
[----:B------:R2:W4:-:S12]  /*128e0*/  SHFL.IDX PT, R10, R0, 0x1, 0x181f ;  /* 0x00381f00000a7f89 */ /* 0x00051800000e0000 */
[----:B------:R-:W-:Y:S05]  /*128f0*/  @P0 BRA `(.L_x_226) ;  /* 0x0000018000000947 */ /* 0x000fea0003800000 */
[C---:B------:R-:W-:Y:S02]  /*12900*/  IADD3 R9, R3.reuse, 0x40, RZ ;  /* 0x0000004003097810 */ /* 0x040fe40007ffe0ff */
[C---:B-1----:R-:W-:Y:S02]  /*12910*/  IADD3 R7, R3.reuse, 0x80, RZ ;  /* 0x0000008003077810 */ /* 0x042fe40007ffe0ff */
        /* <DEDUP_REMOVED lines=22> */
.L_x_226:
[----:B------:R-:W-:Y:S05]  /*12a80*/  BSYNC B0 ;  /* 0x0000000000007941 */ /* 0x000fea0003800000 */
.L_x_225:
[----:B-1----:R-:W-:Y:S01]  /*12a90*/  IADD3 R4, R75, 0x40, RZ ;  /* 0x000000404b047810 */ /* 0x002fe20007ffe0ff */
[----:B---3--:R1:W3:Y:S01]  /*12aa0*/  SHFL.IDX PT, R11, R2, 0x2, 0x181f ;  /* 0x00581f00020b7f89 */ /* 0x0082e200000e0000 */
[----:B------:R-:W-:Y:S02]  /*12ab0*/  BSSY B0, `(.L_x_227) ;  /* 0x000001c000007945 */ /* 0x000fe40003800000 */
[----:B------:R-:W-:Y:S01]  /*12ac0*/  ISETP.GE.AND P0, PT, R4, R12, PT ;  /* 0x0000000c0400720c */ /* 0x000fe20003f06270 */
[----:B----4-:R1:W4:-:S12]  /*12ad0*/  SHFL.IDX PT, R10, R0, 0x2, 0x181f ;  /* 0x00581f00000a7f89 */ /* 0x01031800000e0000 */
        /* <DEDUP_REMOVED lines=25> */
.L_x_228:
[----:B------:R-:W-:Y:S05]  /*12c70*/  BSYNC B0 ;  /* 0x0000000000007941 */ /* 0x000fea0003800000 */
.L_x_227:
[----:B------:R-:W-:Y:S01]  /*12c80*/  IADD3 R75, R75, 0x60, RZ ;  /* 0x000000604b4b7810 */ /* 0x000fe20007ffe0ff */
[----:B---3--:R3:W1:Y:S03]  /*12c90*/  SHFL.IDX PT, R7, R2, 0x3, 0x181f ;  /* 0x00781f0002077f89 */ /* 0x00866600000e0000 */
[----:B------:R-:W-:Y:S01]  /*12ca0*/  ISETP.GE.AND P0, PT, R75, R12, PT ;  /* 0x0000000c4b00720c */ /* 0x000fe20003f06270 */
[----:B------:R3:W2:-:S12]  /*12cb0*/  SHFL.IDX PT, R6, R0, 0x3, 0x181f ;  /* 0x00781f0000067f89 */ /* 0x00069800000e0000 */
[----:B------:R-:W-:Y:S05]  /*12cc0*/  @P0 EXIT ;  /* 0x000000000000094d */ /* 0x000fea0003800000 */
[C---:B------:R-:W-:Y:S02]  /*12cd0*/  IADD3 R5, R3.reuse, 0x40, RZ ;  /* 0x0000004003057810 */ /* 0x040fe40007ffe0ff */
[----:B-123--:R-:W-:Y:S02]  /*12ce0*/  IADD3 R2, R3, 0x80, RZ ;  /* 0x0000008003027810 */ /* 0x00efe40007ffe0ff */
[----:B------:R-:W-:Y:S02]  /*12cf0*/  ISETP.GE.AND P1, PT, R5, c[0x0][0x3c8], PT ;  /* 0x0000f20005007a0c */ /* 0x000fe40003f26270 */
[----:B------:R-:W-:Y:S02]  /*12d00*/  ISETP.GE.AND P0, PT, R2, c[0x0][0x3c8], PT ;  /* 0x0000f20002007a0c */ /* 0x000fe40003f06270 */
[----:B------:R-:W-:-:S09]  /*12d10*/  ISETP.GE.AND P2, PT, R3, c[0x0][0x3c8], PT ;  /* 0x0000f20003007a0c */ /* 0x000fd20003f46270 */
[----:B------:R-:W-:Y:S02]  /*12d20*/  @!P1 SHF.R.S32.HI R4, RZ, 0x1f, R5 ;  /* 0x0000001fff049819 */ /* 0x000fe40000011405 */
[----:B------:R-:W-:Y:S02]  /*12d30*/  @!P0 SHF.R.S32.HI R0, RZ, 0x1f, R2 ;  /* 0x0000001fff008819 */ /* 0x000fe40000011402 */
[----:B------:R-:W-:Y:S01]  /*12d40*/  @!P1 LEA.HI R4, R4, R5, RZ, 0x3 ;  /* 0x0000000504049211 */ /* 0x000fe200078f18ff */
[C-C-:B------:R-:W-:Y:S01]  /*12d50*/  @!P2 IMAD.WIDE R8, R3.reuse, 0x2, R6.reuse ;  /* 0x000000020308a825 */ /* 0x140fe200078e0206 */
[----:B------:R-:W-:Y:S02]  /*12d60*/  @!P0 LEA.HI R0, R0, R2, RZ, 0x3 ;  /* 0x0000000200008211 */ /* 0x000fe400078f18ff */
[----:B------:R-:W-:Y:S02]  /*12d70*/  @!P1 LOP3.LUT R4, R4, 0xfffffff8, RZ, 0xc0, !PT ;  /* 0xfffffff804049812 */ /* 0x000fe400078ec0ff */
[----:B------:R-:W-:Y:S01]  /*12d80*/  @!P0 LOP3.LUT R0, R0, 0xfffffff8, RZ, 0xc0, !PT ;  /* 0xfffffff800008812 */ /* 0x000fe200078ec0ff */
[----:B------:R1:W-:Y:S01]  /*12d90*/  @!P2 ST.E.128 [R8.64], R56 ;  /* 0x000000380800a985 */ /* 0x0003e2000c101d12 */
[----:B------:R-:W-:Y:S01]  /*12da0*/  IADD3 R3, R3, 0xc0, RZ ;  /* 0x000000c003037810 */ /* 0x000fe20007ffe0ff */
[----:B------:R-:W-:-:S04]  /*12db0*/  @!P1 IMAD.WIDE R4, R4, 0x2, R6 ;  /* 0x0000000204049825 */ /* 0x000fc800078e0206 */
[----:B----4-:R-:W-:Y:S01]  /*12dc0*/  @!P0 IMAD.WIDE R10, R0, 0x2, R6 ;  /* 0x00000002000a8825 */ /* 0x010fe200078e0206 */
        /* <DEDUP_REMOVED lines=10> */
.L_x_222:
[----:B------:R-:W3:Y:S01]  /*12e70*/  S2R R9, SR_TID.X ;  /* 0x0000000000097919 */ /* 0x000ee20000002100 */
[----:B------:R-:W-:Y:S03]  /*12e80*/  BSSY B0, `(.L_x_229) ;  /* 0x0000029000007945 */ /* 0x000fe60003800000 */
[----:B------:R-:W4:Y:S01]  /*12e90*/  S2R R7, SR_CTAID.Z ;  /* 0x0000000000077919 */ /* 0x000f220000002700 */
[----:B---3--:R-:W-:Y:S02]  /*12ea0*/  ISETP.GT.AND P0, PT, R9, 0x7f, PT ;  /* 0x0000007f0900780c */ /* 0x008fe40003f04270 */
[----:B-1--4-:R-:W-:-:S11]  /*12eb0*/  SHF.R.S32.HI R2, RZ, 0x1f, R7 ;  /* 0x0000001fff027819 */ /* 0x012fd60000011407 */
[----:B------:R-:W-:Y:S05]  /*12ec0*/  @P0 BRA `(.L_x_230) ;  /* 0x0000024000000947 */ /* 0x000fea0003800000 */
[----:B------:R-:W1:Y:S01]  /*12ed0*/  S2R R3, SR_CTAID.X ;  /* 0x0000000000037919 */ /* 0x000e620000002500 */
[----:B------:R-:W-:-:S05]  /*12ee0*/  MOV R4, c[0x0][0x4e8] ;  /* 0x00013a0000047a02 */ /* 0x000fca0000000f00 */
[----:B------:R-:W-:Y:S01]  /*12ef0*/  IMAD R0, R4, c[0x0][0x388], RZ ;  /* 0x0000e20004007a24 */ /* 0x000fe200078e02ff */
[----:B-1----:R-:W-:-:S04]  /*12f00*/  LEA R3, R3, R9, 0x7 ;  /* 0x0000000903037211 */ /* 0x002fc800078e38ff */
[----:B------:R-:W-:-:S13]  /*12f10*/  ISETP.GE.AND P0, PT, R3, R0, PT ;  /* 0x000000000300720c */ /* 0x000fda0003f06270 */
[----:B------:R-:W-:Y:S05]  /*12f20*/  @P0 BRA `(.L_x_230) ;  /* 0x000001e000000947 */ /* 0x000fea0003800000 */
[----:B------:R-:W-:Y:S01]  /*12f30*/  ISETP.NE.AND P0, PT, R4, 0x1, PT ;  /* 0x000000010400780c */ /* 0x000fe20003f05270 */
[----:B------:R-:W-:Y:S01]  /*12f40*/  ULDC.64 UR4, c[0x0][0x490] ;  /* 0x0001240000047ab9 */ /* 0x000fe20000000a00 */
[----:B------:R-:W-:Y:S01]  /*12f50*/  IMAD.MOV.U32 R6, RZ, RZ, R3 ;  /* 0x000000ffff067224 */ /* 0x000fe200078e0003 */
[----:B------:R-:W-:Y:S02]  /*12f60*/  UIMAD UR6, UR9, UR4, URZ ;  /* 0x00000004090672a4 */ /* 0x000fe4000f8e023f */
[----:B--2---:R-:W-:Y:S02]  /*12f70*/  UIMAD.WIDE.U32 UR12, UR11, UR4, URZ ;  /* 0x000000040b0c72a5 */ /* 0x004fe4000f8e003f */
[----:B------:R-:W-:-:S04]  /*12f80*/  UIMAD UR4, UR11, UR5, UR6 ;  /* 0x000000050b0472a4 */ /* 0x000fc8000f8e0206 */
[----:B------:R-:W-:Y:S01]  /*12f90*/  UIADD3 UR4, UR13, UR4, URZ ;  /* 0x000000040d047290 */ /* 0x000fe2000fffe03f */
[----:B------:R-:W-:Y:S01]  /*12fa0*/  MOV R4, UR12 ;  /* 0x0000000c00047c02 */ /* 0x000fe20008000f00 */
[----:B------:R-:W-:-:S04]  /*12fb0*/  @P0 IMAD.HI.U32 R0, R3, c[0x0][0x4ec], RZ ;  /* 0x00013b0003000a27 */ /* 0x000fc800078e00ff */
[----:B------:R-:W-:Y:S01]  /*12fc0*/  MOV R11, UR4 ;  /* 0x00000004000b7c02 */ /* 0x000fe20008000f00 */
[----:B------:R-:W-:Y:S01]  /*12fd0*/  IMAD.MOV.U32 R10, RZ, RZ, R4 ;  /* 0x000000ffff0a7224 */ /* 0x000fe200078e0004 */
[----:B------:R-:W-:Y:S01]  /*12fe0*/  @P0 SHF.R.U32.HI R6, RZ, c[0x0][0x4f0], R0 ;  /* 0x00013c00ff060a19 */ /* 0x000fe20000011600 */
[----:B------:R-:W-:Y:S02]  /*12ff0*/  IMAD.U32 R5, RZ, RZ, UR13 ;  /* 0x0000000dff057e24 */ /* 0x000fe4000f8e00ff */
[----:B------:R-:W-:-:S04]  /*13000*/  IMAD.WIDE.U32 R10, R7, c[0x0][0x498], R10 ;  /* 0x00012600070a7a25 */ /* 0x000fc800078e000a */
[----:B------:R-:W-:Y:S01]  /*13010*/  IMAD.MOV R0, RZ, RZ, -R6 ;  /* 0x000000ffff007224 */ /* 0x000fe200078e0a06 */
[----:B------:R-:W-:-:S03]  /*13020*/  IADD3 R10, P0, R6, R10, RZ ;  /* 0x0000000a060a7210 */ /* 0x000fc60007f1e0ff */
[----:B------:R-:W-:Y:S01]  /*13030*/  IMAD R5, R0, c[0x0][0x4e8], R3 ;  /* 0x00013a0000057a24 */ /* 0x000fe200078e0203 */
[----:B------:R-:W-:Y:S01]  /*13040*/  SHF.R.S32.HI R3, RZ, 0x1f, R6 ;  /* 0x0000001fff037819 */ /* 0x000fe20000011406 */
[----:B------:R-:W-:-:S03]  /*13050*/  IMAD R0, R2, c[0x0][0x498], RZ ;  /* 0x0001260002007a24 */ /* 0x000fc600078e02ff */
[----:B------:R-:W-:Y:S01]  /*13060*/  SHF.R.S32.HI R4, RZ, 0x1f, R5 ;  /* 0x0000001fff047819 */ /* 0x000fe20000011405 */
[----:B------:R-:W-:-:S04]  /*13070*/  IMAD R0, R7, c[0x0][0x49c], R0 ;  /* 0x0001270007007a24 */ /* 0x000fc800078e0200 */
[----:B------:R-:W-:Y:S01]  /*13080*/  IMAD R4, R4, c[0x0][0x488], RZ ;  /* 0x0001220004047a24 */ /* 0x000fe200078e02ff */
[----:B------:R-:W-:Y:S02]  /*13090*/  IADD3.X R11, R3, R11, R0, P0, !PT ;  /* 0x0000000b030b7210 */ /* 0x000fe400007fe400 */
[----:B------:R-:W-:Y:S01]  /*130a0*/  MOV R0, 0xff800000 ;  /* 0xff80000000007802 */ /* 0x000fe20000000f00 */
[C---:B------:R-:W-:Y:S02]  /*130b0*/  IMAD R4, R5.reuse, c[0x0][0x48c], R4 ;  /* 0x0001230005047a24 */ /* 0x040fe400078e0204 */
[----:B------:R-:W-:-:S05]  /*130c0*/  IMAD.WIDE.U32 R10, R5, c[0x0][0x488], R10 ;  /* 0x00012200050a7a25 */ /* 0x000fca00078e000a */
[----:B------:R-:W-:Y:S02]  /*130d0*/  IADD3 R4, R11, R4, RZ ;  /* 0x000000040b047210 */ /* 0x000fe40007ffe0ff */
[----:B------:R-:W-:-:S04]  /*130e0*/  LEA R12, P0, R10, c[0x0][0x450], 0x2 ;  /* 0x000114000a0c7a11 */ /* 0x000fc800078010ff */
[----:B------:R-:W-:-:S05]  /*130f0*/  LEA.HI.X R13, R10, c[0x0][0x454], R4, 0x2, P0 ;  /* 0x000115000a0d7a11 */ /* 0x000fca00000f1404 */
[----:B------:R1:W-:Y:S04]  /*13100*/  STG.E [R12.64], R0 ;  /* 0x000000000c007986 */ /* 0x0003e8000c101912 */
.L_x_230:
[----:B------:R-:W-:Y:S05]  /*13110*/  BSYNC B0 ;  /* 0x0000000000007941 */ /* 0x000fea0003800000 */
.L_x_229:
[----:B-1----:R-:W1:Y:S01]  /*13120*/  S2R R0, SR_CTAID.X ;  /* 0x0000000000007919 */ /* 0x002e620000002500 */
[----:B------:R-:W-:Y:S01]  /*13130*/  SHF.R.S32.HI R5, RZ, 0x1f, R9 ;  /* 0x0000001fff057819 */ /* 0x000fe20000011409 */
[----:B------:R-:W-:Y:S01]  /*13140*/  IMAD.MOV.U32 R4, RZ, RZ, c[0x0][0x4e8] ;  /* 0x00013a00ff047624 */ /* 0x000fe200078e00ff */
[----:B------:R-:W-:Y:S01]  /*13150*/  ULDC.64 UR4, c[0x0][0x3e8] ;  /* 0x0000fa0000047ab9 */ /* 0x000fe20000000a00 */
[----:B------:R-:W-:Y:S01]  /*13160*/  IMAD R2, R2, c[0x0][0x3f0], RZ ;  /* 0x0000fc0002027a24 */ /* 0x000fe200078e02ff */
[----:B------:R-:W-:Y:S01]  /*13170*/  LEA.HI R5, R5, R9, RZ, 0x3 ;  /* 0x0000000905057211 */ /* 0x000fe200078f18ff */
[----:B------:R-:W-:Y:S01]  /*13180*/  UIMAD UR9, UR9, UR4, URZ ;  /* 0x00000004090972a4 */ /* 0x000fe2000f8e023f */
[C---:B------:R-:W-:Y:S01]  /*13190*/  ISETP.NE.AND P0, PT, R4.reuse, 0x1, PT ;  /* 0x000000010400780c */ /* 0x040fe20003f05270 */
[----:B------:R-:W-:Y:S01]  /*131a0*/  UIMAD.WIDE.U32 UR6, UR11, UR4, URZ ;  /* 0x000000040b0672a5 */ /* 0x000fe2000f8e003f */
[----:B------:R-:W-:Y:S01]  /*131b0*/  LOP3.LUT R3, R5, 0xfffffff8, RZ, 0xc0, !PT ;  /* 0xfffffff805037812 */ /* 0x000fe200078ec0ff */
[----:B------:R-:W-:Y:S01]  /*131c0*/  UIMAD UR4, UR11, UR5, UR9 ;  /* 0x000000050b0472a4 */ /* 0x000fe2000f8e0209 */
[----:B------:R-:W-:Y:S01]  /*131d0*/  SHF.R.S32.HI R5, RZ, 0x3, R5 ;  /* 0x00000003ff057819 */ /* 0x000fe20000011405 */
[----:B------:R-:W-:Y:S01]  /*131e0*/  IMAD R2, R7, c[0x0][0x3f4], R2 ;  /* 0x0000fd0007027a24 */ /* 0x000fe200078e0202 */
[----:B------:R-:W-:Y:S01]  /*131f0*/  BSSY B0, `(.L_x_231) ;  /* 0x000003a000007945 */ /* 0x000fe20003800000 */
[----:B------:R-:W-:Y:S01]  /*13200*/  IMAD.IADD R9, R9, 0x1, -R3 ;  /* 0x0000000109097824 */ /* 0x000fe200078e0a03 */
[----:B------:R-:W-:Y:S01]  /*13210*/  UIADD3 UR4, UR7, UR4, URZ ;  /* 0x0000000407047290 */ /* 0x000fe2000fffe03f */
[----:B------:R-:W-:Y:S01]  /*13220*/  IMAD.U32 R11, RZ, RZ, UR7 ;  /* 0x00000007ff0b7e24 */ /* 0x000fe2000f8e00ff */
[----:B------:R-:W-:Y:S01]  /*13230*/  MOV R10, UR6 ;  /* 0x00000006000a7c02 */ /* 0x000fe20008000f00 */
[----:B------:R-:W-:Y:S01]  /*13240*/  IMAD R4, R4, c[0x0][0x388], RZ ;  /* 0x0000e20004047a24 */ /* 0x000fe200078e02ff */
[C---:B------:R-:W-:Y:S01]  /*13250*/  LEA R6, R9.reuse, R5, 0x5 ;  /* 0x0000000509067211 */ /* 0x040fe200078e28ff */
[----:B------:R-:W-:Y:S01]  /*13260*/  IMAD.SHL.U32 R9, R9, 0x8, RZ ;  /* 0x0000000809097824 */ /* 0x000fe200078e00ff */
[----:B------:R-:W-:-:S03]  /*13270*/  MOV R11, UR4 ;  /* 0x00000004000b7c02 */ /* 0x000fc60008000f00 */
[C---:B-1----:R-:W-:Y:S01]  /*13280*/  IMAD R6, R0.reuse, 0x80, R6 ;  /* 0x0000008000067824 */ /* 0x042fe200078e0206 */
[----:B------:R-:W-:Y:S01]  /*13290*/  LEA R5, R0, R5, 0x7 ;  /* 0x0000000500057211 */ /* 0x000fe200078e38ff */
[----:B------:R-:W-:-:S04]  /*132a0*/  IMAD.WIDE.U32 R10, R7, c[0x0][0x3f0], R10 ;  /* 0x0000fc00070a7a25 */ /* 0x000fc800078e000a */
[----:B------:R-:W-:-:S04]  /*132b0*/  @P0 IMAD.HI.U32 R3, R6, c[0x0][0x4ec], RZ ;  /* 0x00013b0006030a27 */ /* 0x000fc800078e00ff */
[----:B------:R-:W-:Y:S01]  /*132c0*/  IMAD.MOV.U32 R8, RZ, RZ, R6 ;  /* 0x000000ffff087224 */ /* 0x000fe200078e0006 */
[----:B------:R-:W-:Y:S01]  /*132d0*/  @P0 SHF.R.U32.HI R8, RZ, c[0x0][0x4f0], R3 ;  /* 0x00013c00ff080a19 */ /* 0x000fe20000011603 */
[----:B------:R-:W-:-:S03]  /*132e0*/  IMAD.IADD R11, R11, 0x1, R2 ;  /* 0x000000010b0b7824 */ /* 0x000fc600078e0202 */
[----:B------:R-:W-:Y:S01]  /*132f0*/  SHF.R.S32.HI R7, RZ, 0x1f, R8 ;  /* 0x0000001fff077819 */ /* 0x000fe20000011408 */
[C---:B------:R-:W-:Y:S01]  /*13300*/  IMAD.WIDE.U32 R10, R8.reuse, c[0x0][0x3e0], R10 ;  /* 0x0000f800080a7a25 */ /* 0x040fe200078e000a */
[----:B------:R-:W-:-:S03]  /*13310*/  IADD3 R3, -R8, RZ, RZ ;  /* 0x000000ff08037210 */ /* 0x000fc60007ffe1ff */
[----:B------:R-:W-:Y:S02]  /*13320*/  IMAD R7, R7, c[0x0][0x3e0], RZ ;  /* 0x0000f80007077a24 */ /* 0x000fe400078e02ff */
[----:B------:R-:W-:Y:S01]  /*13330*/  IMAD R3, R3, c[0x0][0x4e8], R6 ;  /* 0x00013a0003037a24 */ /* 0x000fe200078e0206 */
[C---:B------:R-:W-:Y:S01]  /*13340*/  IADD3 R6, R9.reuse, 0xc0, RZ ;  /* 0x000000c009067810 */ /* 0x040fe20007ffe0ff */
[----:B------:R-:W-:Y:S01]  /*13350*/  IMAD R7, R8, c[0x0][0x3e4], R7 ;  /* 0x0000f90008077a24 */ /* 0x000fe200078e0207 */
[----:B------:R-:W-:Y:S02]  /*13360*/  IADD3 R8, R9, 0x40, RZ ;  /* 0x0000004009087810 */ /* 0x000fe40007ffe0ff */
[----:B------:R-:W-:Y:S02]  /*13370*/  SHF.R.S32.HI R2, RZ, 0x1f, R3 ;  /* 0x0000001fff027819 */ /* 0x000fe40000011403 */
[----:B------:R-:W-:Y:S02]  /*13380*/  IADD3 R11, R11, R7, RZ ;  /* 0x000000070b0b7210 */ /* 0x000fe40007ffe0ff */
[----:B------:R-:W-:Y:S01]  /*13390*/  IADD3 R7, R9, 0x80, RZ ;  /* 0x0000008009077810 */ /* 0x000fe20007ffe0ff */
[----:B------:R-:W-:-:S02]  /*133a0*/  IMAD R2, R2, c[0x0][0x3d8], RZ ;  /* 0x0000f60002027a24 */ /* 0x000fc400078e02ff */
[----:B------:R-:W-:-:S04]  /*133b0*/  IMAD.WIDE.U32 R10, R3, c[0x0][0x3d8], R10 ;  /* 0x0000f600030a7a25 */ /* 0x000fc800078e000a */
[----:B------:R-:W-:-:S04]  /*133c0*/  IMAD R2, R3, c[0x0][0x3dc], R2 ;  /* 0x0000f70003027a24 */ /* 0x000fc800078e0202 */
[----:B------:R-:W-:Y:S01]  /*133d0*/  IMAD.IADD R2, R11, 0x1, R2 ;  /* 0x000000010b027824 */ /* 0x000fe200078e0202 */
[----:B------:R-:W-:-:S04]  /*133e0*/  LEA R11, P0, R10, c[0x0][0x380], 0x1 ;  /* 0x0000e0000a0b7a11 */ /* 0x000fc800078008ff */
[----:B------:R-:W-:Y:S01]  /*133f0*/  LEA.HI.X R10, R10, c[0x0][0x384], R2, 0x1, P0 ;  /* 0x0000e1000a0a7a11 */ /* 0x000fe200000f0c02 */
[----:B------:R1:W3:Y:S01]  /*13400*/  SHFL.IDX PT, R12, R11, RZ, 0x181f ;  /* 0x00181fff0b0c7589 */ /* 0x0002e200000e0000 */
[----:B------:R-:W-:-:S03]  /*13410*/  ISETP.GE.AND P0, PT, R5, R4, PT ;  /* 0x000000040500720c */ /* 0x000fc60003f06270 */
[----:B------:R1:W4:Y:S10]  /*13420*/  SHFL.IDX PT, R13, R10, RZ, 0x181f ;  /* 0x00181fff0a0d7589 */ /* 0x00033400000e0000 */
        /* <DEDUP_REMOVED lines=22> */
.L_x_232:
[----:B------:R-:W-:Y:S05]  /*13590*/  BSYNC B0 ;  /* 0x0000000000007941 */ /* 0x000fea0003800000 */
.L_x_231:
        /* <DEDUP_REMOVED lines=27> */
.L_x_234:
[----:B------:R-:W-:Y:S05]  /*13750*/  BSYNC B0 ;  /* 0x0000000000007941 */ /* 0x000fea0003800000 */
.L_x_233:
        /* <DEDUP_REMOVED lines=27> */
.L_x_236:
[----:B------:R-:W-:Y:S05]  /*13910*/  BSYNC B0 ;  /* 0x0000000000007941 */ /* 0x000fea0003800000 */
.L_x_235:
        /* <DEDUP_REMOVED lines=28> */
.L_x_172:
[----:B---3--:R-:W-:Y:S02]  /*13ae0*/  MOV R12, R11 ;  /* 0x0000000b000c7202 */ /* 0x008fe40000000f00 */
[----:B------:R-:W-:Y:S02]  /*13af0*/  MOV R14, 0x13b10 ;  /* 0x00013b10000e7802 */ /* 0x000fe40000000f00 */
[----:B------:R-:W-:Y:S05]  /*13b00*/  CALL.REL.NOINC `($__internal_0_$__cuda_sm70_shflsync_idx_p) ;  /* 0x000001b000007944 */ /* 0x000fea0003c00000 */
[----:B------:R-:W-:Y:S01]  /*13b10*/  IMAD.MOV.U32 R11, RZ, RZ, R12 ;  /* 0x000000ffff0b7224 */ /* 0x000fe200078e000c */
[----:B------:R-:W-:Y:S02]  /*13b20*/  MOV R12, R8 ;  /* 0x00000008000c7202 */ /* 0x000fe40000000f00 */
[----:B------:R-:W-:Y:S02]  /*13b30*/  MOV R14, 0x13b50 ;  /* 0x00013b50000e7802 */ /* 0x000fe40000000f00 */
[----:B-1---5:R-:W-:Y:S05]  /*13b40*/  CALL.REL.NOINC `($__internal_0_$__cuda_sm70_shflsync_idx_p) ;  /* 0x0000017000007944 */ /* 0x022fea0003c00000 */
[----:B------:R-:W-:Y:S01]  /*13b50*/  MOV R8, R12 ;  /* 0x0000000c00087202 */ /* 0x000fe20000000f00 */
[----:B-1---5:R-:W-:Y:S05]  /*13b60*/  BRA `(.L_x_237) ;  /* 0xfffee60000007947 */ /* 0x022fea000383ffff */
.L_x_188:
[----:B----4-:R-:W-:Y:S02]  /*13b70*/  MOV R14, 0x13b90 ;  /* 0x00013b90000e7802 */ /* 0x010fe40000000f00 */
[----:B-1----:R-:W-:Y:S05]  /*13b80*/  CALL.REL.NOINC `($__internal_0_$__cuda_sm70_shflsync_idx_p) ;  /* 0x0000013000007944 */ /* 0x002fea0003c00000 */
[----:B------:R-:W-:Y:S01]  /*13b90*/  MOV R14, 0x13bd0 ;  /* 0x00013bd0000e7802 */ /* 0x000fe20000000f00 */
[----:B------:R-:W-:Y:S01]  /*13ba0*/  IMAD.MOV.U32 R5, RZ, RZ, R12 ;  /* 0x000000ffff057224 */ /* 0x000fe200078e000c */
[----:B-----5:R-:W-:Y:S02]  /*13bb0*/  MOV R12, R0 ;  /* 0x00000000000c7202 */ /* 0x020fe40000000f00 */
[----:B-1----:R-:W-:Y:S05]  /*13bc0*/  CALL.REL.NOINC `($__internal_0_$__cuda_sm70_shflsync_idx_p) ;  /* 0x000000f000007944 */ /* 0x002fea0003c00000 */
[----:B-1---5:R-:W-:-:S05]  /*13bd0*/  BRA `(.L_x_238) ;  /* 0xffff215000007947 */ /* 0x022fca000383ffff */
.L_x_205:
[----:B---3--:R-:W-:Y:S02]  /*13be0*/  MOV R14, 0x13c00 ;  /* 0x00013c00000e7802 */ /* 0x008fe40000000f00 */
[----:B-1----:R-:W-:Y:S05]  /*13bf0*/  CALL.REL.NOINC `($__internal_0_$__cuda_sm70_shflsync_idx_p) ;  /* 0x000000c000007944 */ /* 0x002fea0003c00000 */
[----:B------:R-:W-:Y:S01]  /*13c00*/  MOV R14, 0x13c40 ;  /* 0x00013c40000e7802 */ /* 0x000fe20000000f00 */
[----:B------:R-:W-:Y:S01]  /*13c10*/  IMAD.MOV.U32 R7, RZ, RZ, R12 ;  /* 0x000000ffff077224 */ /* 0x000fe200078e000c */
[----:B------:R-:W-:Y:S02]  /*13c20*/  MOV R12, R6 ;  /* 0x00000006000c7202 */ /* 0x000fe40000000f00 */
[----:B-1---5:R-:W-:Y:S05]  /*13c30*/  CALL.REL.NOINC `($__internal_0_$__cuda_sm70_shflsync_idx_p) ;  /* 0x0000008000007944 */ /* 0x022fea0003c00000 */
[----:B-1---5:R-:W-:-:S05]  /*13c40*/  BRA `(.L_x_239) ;  /* 0xffff62e000007947 */ /* 0x022fca000383ffff */
.L_x_211:
[----:B-1----:R-:W-:Y:S02]  /*13c50*/  MOV R14, 0x13c70 ;  /* 0x00013c70000e7802 */ /* 0x002fe40000000f00 */
[----:B------:R-:W-:Y:S05]  /*13c60*/  CALL.REL.NOINC `($__internal_0_$__cuda_sm70_shflsync_idx_p) ;  /* 0x0000005000007944 */ /* 0x000fea0003c00000 */
[----:B------:R-:W-:Y:S01]  /*13c70*/  MOV R14, 0x13cb0 ;  /* 0x00013cb0000e7802 */ /* 0x000fe20000000f00 */
[----:B------:R-:W-:Y:S01]  /*13c80*/  IMAD.MOV.U32 R5, RZ, RZ, R12 ;  /* 0x000000ffff057224 */ /* 0x000fe200078e000c */
[----:B------:R-:W-:Y:S02]  /*13c90*/  MOV R12, R4 ;  /* 0x00000004000c7202 */ /* 0x000fe40000000f00 */
[----:B-1---5:R-:W-:Y:S05]  /*13ca0*/  CALL.REL.NOINC `($__internal_0_$__cuda_sm70_shflsync_idx_p) ;  /* 0x0000001000007944 */ /* 0x022fea0003c00000 */
[----:B-1---5:R-:W-:-:S05]  /*13cb0*/  BRA `(.L_x_240) ;  /* 0xffff948000007947 */ /* 0x022fca000383ffff */
        .weak           $__internal_0_$__cuda_sm70_shflsync_idx_p
        .type           $__internal_0_$__cuda_sm70_shflsync_idx_p,@function
        .size           $__internal_0_$__cuda_sm70_shflsync_idx_p,(.L_x_3535 - $__internal_0_$__cuda_sm70_shflsync_idx_p)
$__internal_0_$__cuda_sm70_shflsync_idx_p:
[----:B------:R1:W-:Y:S01]  /*13cc0*/  STL [R1+0x60], R0 ;  /* 0x0000600001007387 */ /* 0x0003e20000100800 */
[----:B------:R-:W-:Y:S01]  /*13cd0*/  IMAD.MOV.U32 R15, RZ, RZ, 0x181f ;  /* 0x0000181fff0f7424 */ /* 0x000fe200078e00ff */
[----:B------:R-:W-:Y:S01]  /*13ce0*/  MOV R13, 0x1 ;  /* 0x00000001000d7802 */ /* 0x000fe20000000f00 */
[----:B-1----:R-:W-:-:S04]  /*13cf0*/  IMAD.MOV.U32 R0, RZ, RZ, -0x1 ;  /* 0xffffffffff007424 */ /* 0x002fc800078e00ff */
[----:B------:R-:W-:Y:S04]  /*13d00*/  WARPSYNC R0 ;  /* 0x0000000000007348 */ /* 0x000fe80003800000 */
[----:B------:R1:W2:Y:S04]  /*13d10*/  SHFL.IDX PT, R12, R12, R13, R15 ;  /* 0x0000000d0c0c7389 */ /* 0x0002a800000e000f */
[----:B-1----:R1:W5:Y:S01]  /*13d20*/  LDL.LU R0, [R1+0x60] ;  /* 0x0000600001007983 */ /* 0x0023620000300800 */
[----:B------:R-:W-:-:S04]  /*13d30*/  MOV R15, 0x0 ;  /* 0x00000000000f7802 */ /* 0x000fc80000000f00 */
[----:B--2---:R-:W-:Y:S05]  /*13d40*/  RET.REL.NODEC R14 `(_ZN7cutlass13device_kernelIN5flash19enable_sm80_to_sm89INS1_16FlashAttnFwdSm80INS1_25CollectiveMainloopFwdSm80ILi8ELi1ELb1EN4cute5tupleIJNS5_1CILi128EEENS7_ILi48EEENS7_ILi256EEEEEELi256ENS_6half_tEfNS_4arch4Sm80ELb0ELb1ELb1ELb0ELb1ELb0ELb1ELb0EEENS1_21CollectiveEpilogueFwdINS6_IJS8_SA_S9_EEENS6_IJNS7_ILi1EEESI_SI_EEESC_SE_Li256ELb0ELb1ELb0ELb0EEENS1_19SingleTileSchedulerILb0ELb0ELb1ELi128EEEEEEEEEvNT_6ParamsE) ;  /* 0xfffec2b00e007950 */ /* 0x004fea0003c3ffff */
.L_x_241:
        /* <DEDUP_REMOVED lines=11> */
.L_x_3535:


//--------------------- .text._ZN7cutlass13device_kernelIN5flash19enable_sm80_to_sm89INS1_16FlashAttnFwdSm80INS1_25CollectiveMainloopFwdSm80ILi8ELi1ELb1EN4cute5tupleIJNS5_1CILi128EEENS7_ILi48EEENS7_ILi256EEEEEELi256ENS_6half_tEfNS_4arch4Sm80ELb0ELb1ELb1ELb1ELb1ELb0ELb1ELb0EEENS1_21CollectiveEpilogueFwdINS6_IJS8_SA_S9_EEENS6_IJNS7_ILi1EEESI_SI_EEESC_SE_Li256ELb1ELb1ELb0ELb0EEENS1_19SingleTileSchedulerILb1ELb0ELb1ELi128EEEEEEEEEvNT_6ParamsE --------------------------
	.section	.text._ZN7cutlass13device_kernelIN5flash19enable_sm80_to_sm89INS1_16FlashAttnFwdSm80INS1_25CollectiveMainloopFwdSm80ILi8ELi1ELb1EN4cute5tupleIJNS5_1CILi128EEENS7_ILi48EEENS7_ILi256EEEEEELi256ENS_6half_tEfNS_4arch4Sm80ELb0ELb1ELb1ELb1ELb1ELb0ELb1ELb0EEENS1_21CollectiveEpilogueFwdINS6_IJS8_SA_S9_EEENS6_IJNS7_ILi1EEESI_SI_EEESC_SE_Li256ELb1ELb1ELb0ELb0EEENS1_19SingleTileSchedulerILb1ELb0ELb1ELi128EEEEEEEEEvNT_6ParamsE,"ax",@progbits
	.sectioninfo	@"SHI_REGISTERS=255"
	.align	128
.text._ZN7cutlass13device_kernelIN5flash19enable_sm80_to_sm89INS1_16FlashAttnFwdSm80INS1_25CollectiveMainloopFwdSm80ILi8ELi1ELb1EN4cute5tupleIJNS5_1CILi128EEENS7_ILi48EEENS7_ILi256EEEEEELi256ENS_6half_tEfNS_4arch4Sm80ELb0ELb1ELb1ELb1ELb1ELb0ELb1ELb0EEENS1_21CollectiveEpilogueFwdINS6_IJS8_SA_S9_EEENS6_IJNS7_ILi1EEESI_SI_EEESC_SE_Li256ELb1ELb1ELb0ELb0EEENS1_19SingleTileSchedulerILb1ELb0ELb1ELi128EEEEEEEEEvNT_6ParamsE:
        .type           _ZN7cutlass13device_kernelIN5flash19enable_sm80_to_sm89INS1_16FlashAttnFwdSm80INS1_25CollectiveMainloopFwdSm80ILi8ELi1ELb1EN4cute5tupleIJNS5_1CILi128EEENS7_ILi48EEENS7_ILi256EEEEEELi256ENS_6half_tEfNS_4arch4Sm80ELb0ELb1ELb1ELb1ELb1ELb0ELb1ELb0EEENS1_21CollectiveEpilogueFwdINS6_IJS8_SA_S9_EEENS6_IJNS7_ILi1EEESI_SI_EEESC_SE_Li256ELb1ELb1ELb0ELb0EEENS1_19SingleTileSchedulerILb1ELb0ELb1ELi128EEEEEEEEEvNT_6ParamsE,@function
        .size           _ZN7cutlass13device_kernelIN5flash19enable_sm80_to_sm89INS1_16FlashAttnFwdSm80INS1_25CollectiveMainloopFwdSm80ILi8ELi1ELb1EN4cute5tupleIJNS5_1CILi128EEENS7_ILi48EEENS7_ILi256EEEEEELi256ENS_6half_tEfNS_4arch4Sm80ELb0ELb1ELb1ELb1ELb1ELb0ELb1ELb0EEENS1_21CollectiveEpilogueFwdINS6_IJS8_SA_S9_EEENS6_IJNS7_ILi1EEESI_SI_EEESC_SE_Li256ELb1ELb1ELb0ELb0EEENS1_19SingleTileSchedulerILb1ELb0ELb1ELi128EEEEEEEEEvNT_6ParamsE,(.L_x_3537 - _ZN7cutlass13device_kernelIN5flash19enable_sm80_to_sm89INS1_16FlashAttnFwdSm80INS1_25CollectiveMainloopFwdSm80ILi8ELi1ELb1EN4cute5tupleIJNS5_1CILi128EEENS7_ILi48EEENS7_ILi256EEEEEELi256ENS_6half_tEfNS_4arch4Sm80ELb0ELb1ELb1ELb1ELb1ELb0ELb1ELb0EEENS1_21CollectiveEpilogueFwdINS6_IJS8_SA_S9_EEENS6_IJNS7_ILi1EEESI_SI_EEESC_SE_Li256ELb1ELb1ELb0ELb0EEENS1_19SingleTileSchedulerILb1ELb0ELb1ELi128EEEEEEEEEvNT_6ParamsE)
        .other          _ZN7cutlass13device_kernelIN5flash19enable_sm80_to_sm89INS1_16FlashAttnFwdSm80INS1_25CollectiveMainloopFwdSm80ILi8ELi1ELb1EN4cute5tupleIJNS5_1CILi128EEENS7_ILi48EEENS7_ILi256EEEEEELi256ENS_6half_tEfNS_4arch4Sm80ELb0ELb1ELb1ELb1ELb1ELb0ELb1ELb0EEENS1_21CollectiveEpilogueFwdINS6_IJS8_SA_S9_EEENS6_IJNS7_ILi1EEESI_SI_EEESC_SE_Li256ELb1ELb1ELb0ELb0EEENS1_19SingleTileSchedulerILb1ELb0ELb1ELi128EEEEEEEEEvNT_6ParamsE,@"STO_CUDA_ENTRY STV_DEFAULT"
_ZN7cutlass13device_kernelIN5flash19enable_sm80_to_sm89INS1_16FlashAttnFwdSm80INS1_25CollectiveMainloopFwdSm80ILi8ELi1ELb1EN4cute5tupleIJNS5_1CILi128EEENS7_ILi48EEENS7_ILi256EEEEEELi256ENS_6half_tEfNS_4arch4Sm80ELb0ELb1ELb1ELb1ELb1ELb0ELb1ELb0EEENS1_21CollectiveEpilogueFwdINS6_IJS8_SA_S9_EEENS6_IJNS7_ILi1EEESI_SI_EEESC_SE_Li256ELb1ELb1ELb0ELb0EEENS1_19SingleTileSchedulerILb1ELb0ELb1ELi128EEEEEEEEEvNT_6ParamsE:
        /* <DEDUP_REMOVED lines=21> */
.L_x_243:
        /* <DEDUP_REMOVED lines=13> */
.L_x_245:
[----:B------:R-:W-:Y:S02]  /*0220*/  ULDC UR5, c[0x0][0x54c] ;  /* 0x0001530000057ab9 */ /* 0x000fe40000000800 */
.L_x_244:
[----:B------:R-:W-:Y:S02]  /*0230*/  ULDC UR4, c[0x0][0x548] ;  /* 0x0001520000047ab9 */ /* 0x000fe40000000800 */
[----:B------:R-:W-:-:S02]  /*0240*/  USHF.L.U32 UR23, UR28, 0x7, URZ ;  /* 0x000000071c177899 */ /* 0x000fc4000800063f */
[----:B------:R-:W-:-:S04]  /*0250*/  UIMAD UR4, UR5, UR4, URZ ;  /* 0x00000004050472a4 */ /* 0x000fc8000f8e023f */
[----:B------:R-:W-:-:S04]  /*0260*/  UISETP.GE.AND UP0, UPT, UR23, UR4, UPT ;  /* 0x000000041700728c */ /* 0x000fc8000bf06270 */
[----:B------:R-:W-:Y:S01]  /*0270*/  USEL UR13, UR13, 0xffffffff, !UP0 ;  /* 0xffffffff0d0d7887 */ /* 0x000fe2000c000000 */
[----:B------:R-:W-:Y:S05]  /*0280*/  BRA `(.L_x_246) ;  /* 0x000001b000007947 */ /* 0x000fea0003800000 */
.L_x_242:
        /* <DEDUP_REMOVED lines=8> */
.L_x_247:
        /* <DEDUP_REMOVED lines=13> */
.L_x_249:
[----:B------:R-:W-:Y:S02]  /*03e0*/  ULDC UR5, c[0x0][0x54c] ;  /* 0x0001530000057ab9 */ /* 0x000fe40000000800 */
.L_x_248:
[----:B------:R-:W-:Y:S02]  /*03f0*/  ULDC UR4, c[0x0][0x548] ;  /* 0x0001520000047ab9 */ /* 0x000fe40000000800 */
[----:B------:R-:W-:-:S02]  /*0400*/  USHF.L.U32 UR23, UR28, 0x7, URZ ;  /* 0x000000071c177899 */ /* 0x000fc4000800063f */
[----:B------:R-:W-:-:S04]  /*0410*/  UIMAD UR4, UR5, UR4, URZ ;  /* 0x00000004050472a4 */ /* 0x000fc8000f8e023f */
[----:B------:R-:W-:-:S04]  /*0420*/  UISETP.GE.AND UP0, UPT, UR23, UR4, UPT ;  /* 0x000000041700728c */ /* 0x000fc8000bf06270 */
[----:B------:R-:W-:-:S06]  /*0430*/  USEL UR13, UR13, 0xffffffff, !UP0 ;  /* 0xffffffff0d0d7887 */ /* 0x000fcc000c000000 */
.L_x_246:
[----:B------:R-:W-:-:S13]  /*0440*/  ISETP.LE.AND P0, PT, RZ, UR13, PT ;  /* 0x0000000dff007c0c */ /* 0x000fda000bf03270 */
[----:B------:R-:W-:Y:S05]  /*0450*/  @!P0 EXIT ;  /* 0x000000000000894d */ /* 0x000fea0003800000 */
[----:B------:R-:W-:Y:S02]  /*0460*/  ULDC.64 UR8, c[0x0][0x370] ;  /* 0x0000dc0000087ab9 */ /* 0x000fe40000000a00 */
[----:B------:R-:W-:Y:S02]  /*0470*/  UISETP.NE.U32.AND UP2, UPT, URZ, UR8, UPT ;  /* 0x000000083f00728c */ /* 0x000fe4000bf45070 */
[----:B------:R-:W-:Y:S02]  /*0480*/  ULDC.64 UR4, c[0x0][0x360] ;  /* 0x0000d80000047ab9 */ /* 0x000fe40000000a00 */
[----:B------:R-:W-:Y:S02]  /*0490*/  UISETP.NE.U32.AND UP0, UPT, URZ, UR4, UPT ;  /* 0x000000043f00728c */ /* 0x000fe4000bf05070 */
[----:B------:R-:W-:Y:S02]  /*04a0*/  ULDC.64 UR6, c[0x0][0x348] ;  /* 0x0000d20000067ab9 */ /* 0x000fe40000000a00 */
[----:B------:R-:W-:-:S02]  /*04b0*/  UISETP.NE.AND.EX UP2, UPT, URZ, UR9, UPT, UP2 ;  /* 0x000000093f00728c */ /* 0x000fc4000bf45320 */
[----:B------:R-:W-:Y:S02]  /*04c0*/  UISETP.NE.U32.AND UP1, UPT, URZ, UR6, UPT ;  /* 0x000000063f00728c */ /* 0x000fe4000bf25070 */
[----:B------:R-:W-:Y:S02]  /*04d0*/  UISETP.NE.AND.EX UP0, UPT, URZ, UR5, UPT, UP0 ;  /* 0x000000053f00728c */ /* 0x000fe4000bf05300 */
[----:B------:R-:W-:Y:S01]  /*04e0*/  UISETP.NE.AND.EX UP1, UPT, URZ, UR7, UPT, UP1 ;  /* 0x000000073f00728c */ /* 0x000fe2000bf25310 */
[----:B------:R-:W-:Y:S01]  /*04f0*/  PLOP3.LUT P2, PT, PT, PT, UP2, 0x80, 0x0 ;  /* 0x000000000000781c */ /* 0x000fe20003f4f028 */
[----:B------:R-:W-:Y:S02]  /*0500*/  ULDC.64 UR8, c[0x0][0x370] ;  /* 0x0000dc0000087ab9 */ /* 0x000fe40000000a00 */
[----:B------:R-:W-:Y:S01]  /*0510*/  ULDC.64 UR6, c[0x0][0x348] ;  /* 0x0000d20000067ab9 */ /* 0x000fe20000000a00 */
[----:B------:R-:W-:Y:S01]  /*0520*/  PLOP3.LUT P0, PT, PT, PT, UP0, 0x80, 0x0 ;  /* 0x000000000000781c */ /* 0x000fe20003f0f008 */
[----:B------:R-:W-:Y:S01]  /*0530*/  ULDC.64 UR4, c[0x0][0x360] ;  /* 0x0000d80000047ab9 */ /* 0x000fe20000000a00 */
[----:B------:R-:W-:Y:S01]  /*0540*/  PLOP3.LUT P1, PT, PT, PT, UP1, 0x80, 0x0 ;  /* 0x000000000000781c */ /* 0x000fe20003f2f018 */
[----:B------:R-:W-:-:S02]  /*0550*/  @UP2 UIMAD.WIDE UR8, UR13, UR16, UR8 ;  /* 0x000000100d0822a5 */ /* 0x000fc4000f8e0208 */
[----:B------:R-:W-:Y:S02]  /*0560*/  @UP0 UIMAD.WIDE UR4, UR13, UR16, UR4 ;  /* 0x000000100d0402a5 */ /* 0x000fe4000f8e0204 */
[----:B------:R-:W-:Y:S02]  /*0570*/  UIMAD.WIDE UR6, UR13, UR16, UR6 ;  /* 0x000000100d0672a5 */ /* 0x000fe4000f8e0206 */
[----:B------:R-:W-:Y:S02]  /*0580*/  IMAD.U32 R3, RZ, RZ, UR9 ;  /* 0x00000009ff037e24 */ /* 0x000fe4000f8e00ff */
[----:B------:R-:W-:Y:S01]  /*0590*/  IMAD.U32 R2, RZ, RZ, UR8 ;  /* 0x00000008ff027e24 */ /* 0x000fe2000f8e00ff */
[----:B------:R-:W-:Y:S01]  /*05a0*/  MOV R6, UR4 ;  /* 0x0000000400067c02 */ /* 0x000fe20008000f00 */
[----:B------:R-:W-:Y:S01]  /*05b0*/  IMAD.U32 R7, RZ, RZ, UR5 ;  /* 0x00000005ff077e24 */ /* 0x000fe2000f8e00ff */
[----:B------:R-:W-:Y:S01]  /*05c0*/  MOV R4, UR6 ;  /* 0x0000000600047c02 */ /* 0x000fe20008000f00 */
[----:B------:R-:W-:Y:S01]  /*05d0*/  IMAD.U32 R5, RZ, RZ, UR7 ;  /* 0x00000007ff057e24 */ /* 0x000fe2000f8e00ff */
[----:B------:R1:W2:Y:S04]  /*05e0*/  @P2 LDG.E R3, [R2.64] ;  /* 0x0000001202032981 */ /* 0x0002a8000c1e1900 */
[----:B------:R-:W3:Y:S04]  /*05f0*/  @P0 LDG.E R0, [R6.64] ;  /* 0x0000001206000981 */ /* 0x000ee8000c1e1900 */
[----:B-1----:R-:W4:Y:S01]  /*0600*/  @P1 LDG.E R2, [R4.64] ;  /* 0x0000001204021981 */ /* 0x002f22000c1e1900 */
[----:B------:R-:W1:Y:S01]  /*0610*/  S2UR UR10, SR_CTAID.Y ;  /* 0x00000000000a79c3 */ /* 0x000e620000002600 */
[----:B------:R-:W-:-:S02]  /*0620*/  UMOV UR11, URZ ;  /* 0x0000003f000b7c82 */ /* 0x000fc40008000000 */
[----:B------:R-:W-:Y:S02]  /*0630*/  ULDC UR12, c[0x0][0x168] ;  /* 0x00005a00000c7ab9 */ /* 0x000fe40000000800 */
[----:B------:R-:W-:Y:S02]  /*0640*/  UMOV UR22, URZ ;  /* 0x0000003f00167c82 */ /* 0x000fe40008000000 */
[----:B------:R-:W-:Y:S02]  /*0650*/  ULDC UR4, c[0x0][0x2ac] ;  /* 0x0000ab0000047ab9 */ /* 0x000fe40000000800 */
[----:B------:R-:W-:Y:S02]  /*0660*/  ULDC UR8, c[0x0][0x1d0] ;  /* 0x0000740000087ab9 */ /* 0x000fe40000000800 */
[----:B------:R-:W-:Y:S02]  /*0670*/  UIMAD UR8, UR4, UR8, URZ ;  /* 0x00000008040872a4 */ /* 0x000fe4000f8e023f */
[----:B-1----:R-:W-:Y:S01]  /*0680*/  USHF.R.S32.HI UR9, URZ, 0x1f, UR10 ;  /* 0x0000001f3f097899 */ /* 0x002fe2000801140a */
[----:B--2---:R1:W2:Y:S08]  /*0690*/  @P2 R2UR UR11, R3 ;  /* 0x00000000030b23c2 */ /* 0x0042b000000e0000 */
[----:B---3--:R1:W3:Y:S08]  /*06a0*/  @P0 R2UR UR12, R0 ;  /* 0x00000000000c03c2 */ /* 0x0082f000000e0000 */
[----:B----4-:R1:W4:Y:S02]  /*06b0*/  @P1 R2UR UR22, R2 ;  /* 0x00000000021613c2 */ /* 0x01032400000e0000 */
[----:B-1--4-:R-:W-:Y:S05]  /*06c0*/  @P0 BRA `(.L_x_250) ;  /* 0x0000006000000947 */ /* 0x012fea0003800000 */
[----:B--2---:R-:W-:Y:S05]  /*06d0*/  @!P1 BRA `(.L_x_250) ;  /* 0x0000005000009947 */ /* 0x004fea0003800000 */
[----:B------:R1:W2:Y:S04]  /*06e0*/  LDG.E R0, [R4.64] ;  /* 0x0000001204007981 */ /* 0x0002a8000c1e1900 */
[----:B-1----:R-:W4:Y:S01]  /*06f0*/  LDG.E R4, [R4.64+0x4] ;  /* 0x0000041204047981 */ /* 0x002f22000c1e1900 */
[----:B--23--:R-:W1:Y:S08]  /*0700*/  R2UR UR12, R0 ;  /* 0x00000000000c73c2 */ /* 0x00ce7000000e0000 */
[----:B----4-:R-:W1:Y:S02]  /*0710*/  R2UR UR4, R4 ;  /* 0x00000000040473c2 */ /* 0x010e6400000e0000 */
[----:B-1----:R-:W-:-:S06]  /*0720*/  UIADD3 UR12, -UR12, UR4, URZ ;  /* 0x000000040c0c7290 */ /* 0x002fcc000fffe13f */
.L_x_250:
[----:B--2---:R-:W-:-:S04]  /*0730*/  ISETP.NE.U32.AND P0, PT, RZ, c[0x0][0x368], PT ;  /* 0x0000da00ff007a0c */ /* 0x004fc80003f05070 */
        /* <DEDUP_REMOVED lines=9> */
.L_x_251:
        /* <DEDUP_REMOVED lines=8> */
[----:B------:R-:W4:Y:S01]  /*0850*/  LDG.E R0, [R4.64+0x4] ;  /* 0x0000041204007981 */ /* 0x000f22000c1e1900 */
[----:B--2---:R-:W1:Y:S08]  /*0860*/  R2UR UR4, R2 ;  /* 0x00000000020473c2 */ /* 0x004e7000000e0000 */
[----:B----4-:R-:W1:Y:S02]  /*0870*/  R2UR UR8, R0 ;  /* 0x00000000000873c2 */ /* 0x010e6400000e0000 */
[----:B-1----:R-:W-:-:S06]  /*0880*/  UIADD3 UR8, -UR4, UR8, URZ ;  /* 0x0000000804087290 */ /* 0x002fcc000fffe13f */
.L_x_252:
[----:B------:R-:W-:Y:S02]  /*0890*/  ULDC UR4, c[0x0][0x2c4] ;  /* 0x0000b10000047ab9 */ /* 0x000fe40000000800 */
[----:B------:R-:W-:-:S02]  /*08a0*/  UISETP.NE.AND UP0, UPT, UR4, 0x1, UPT ;  /* 0x000000010400788c */ /* 0x000fc4000bf05270 */
[----:B------:R-:W-:Y:S02]  /*08b0*/  ULDC.64 UR6, c[0x0][0x2c8] ;  /* 0x0000b20000067ab9 */ /* 0x000fe40000000a00 */
[----:B------:R-:W-:Y:S02]  /*08c0*/  UIADD3 UR14, UR23, 0x7f, URZ ;  /* 0x0000007f170e7890 */ /* 0x000fe4000fffe03f */
[----:B------:R-:W-:Y:S02]  /*08d0*/  ULDC.64 UR4, c[0x0][0x328] ;  /* 0x0000ca0000047ab9 */ /* 0x000fe40000000a00 */
[----:B------:R-:W-:Y:S02]  /*08e0*/  UP2UR UR15, UPR, URZ, 0x1 ;  /* 0x000000013f0f7883 */ /* 0x000fe40008000000 */
[----:B------:R-:W-:Y:S02]  /*08f0*/  UIADD3 UR8, -UR11, UR8, URZ ;  /* 0x000000080b087290 */ /* 0x000fe4000fffe13f */
[----:B------:R-:W-:-:S04]  /*0900*/  @UP0 UIADD3 UR20, UR23, 0x7f, URZ ;  /* 0x0000007f17140890 */ /* 0x000fc8000fffe03f */
[----:B------:R-:W-:Y:S02]  /*0910*/  UIMAD.WIDE.U32 UR20, UR20, UR6, URZ ;  /* 0x00000006141472a5 */ /* 0x000fe4000f8e003f */
[----:B---3--:R-:W-:Y:S02]  /*0920*/  UIADD3 UR6, UR8, 0x1, -UR12 ;  /* 0x0000000108067890 */ /* 0x008fe4000fffe80c */
[----:B------:R-:W-:Y:S02]  /*0930*/  @UP0 USHF.R.U32.HI UR14, URZ, UR7, UR21 ;  /* 0x000000073f0e0299 */ /* 0x000fe40008011615 */
[----:B------:R-:W-:Y:S02]  /*0940*/  UISETP.GE.AND UP0, UPT, UR5, 0x1, UPT ;  /* 0x000000010500788c */ /* 0x000fe4000bf06270 */
[----:B------:R-:W-:Y:S02]  /*0950*/  UIADD3 UR6, UR6, UR14, URZ ;  /* 0x0000000e06067290 */ /* 0x000fe4000fffe03f */
[----:B------:R-:W-:-:S02]  /*0960*/  UP2UR UR14, UPR, URZ, 0x1 ;  /* 0x000000013f0e7883 */ /* 0x000fc40008000000 */
[----:B------:R-:W-:Y:S01]  /*0970*/  PLOP3.LUT P0, PT, PT, PT, UP0, 0x40, 0x0 ;  /* 0x000000000000781c */ /* 0x000fe20003f0e808 */
[----:B------:R-:W-:-:S12]  /*0980*/  UIADD3 UR4, UR6, UR4, URZ ;  /* 0x0000000406047290 */ /* 0x000fd8000fffe03f */
[----:B------:R-:W-:Y:S05]  /*0990*/  @P0 BRA `(.L_x_253) ;  /* 0x0000012000000947 */ /* 0x000fea0003800000 */
[----:B------:R-:W-:Y:S01]  /*09a0*/  ISETP.LT.AND P0, PT, RZ, UR6, PT ;  /* 0x00000006ff007c0c */ /* 0x000fe2000bf01270 */
[----:B------:R-:W-:-:S12]  /*09b0*/  UIADD3 UR17, UR6, -0x1, URZ ;  /* 0xffffffff06117890 */ /* 0x000fd8000fffe03f */
        /* <DEDUP_REMOVED lines=8> */
.L_x_254:
[----:B------:R-:W-:Y:S02]  /*0a40*/  UISETP.NE.AND UP0, UPT, UR5, 0x1, UPT ;  /* 0x000000010500788c */ /* 0x000fe4000bf05270 */
[----:B------:R-:W-:Y:S02]  /*0a50*/  ULDC.64 UR6, c[0x0][0x330] ;  /* 0x0000cc0000067ab9 */ /* 0x000fe40000000a00 */
[----:B------:R-:W-:-:S07]  /*0a60*/  UIMAD.WIDE.U32 UR20, UR17, UR6, URZ ;  /* 0x00000006111472a5 */ /* 0x000fce000f8e003f */
[----:B------:R-:W-:Y:S02]  /*0a70*/  @UP0 USHF.R.U32.HI UR17, URZ, UR7, UR21 ;  /* 0x000000073f110299 */ /* 0x000fe40008011615 */
.L_x_255:
[----:B------:R-:W-:Y:S02]  /*0a80*/  ULDC UR6, c[0x0][0x32c] ;  /* 0x0000cb0000067ab9 */ /* 0x000fe40000000800 */
[----:B------:R-:W-:-:S04]  /*0a90*/  UIMAD UR6, UR17, UR5, UR6 ;  /* 0x00000005110672a4 */ /* 0x000fc8000f8e0206 */
[----:B------:R-:W-:-:S04]  /*0aa0*/  UISETP.LT.AND UP0, UPT, UR4, UR6, UPT ;  /* 0x000000060400728c */ /* 0x000fc8000bf01270 */
[----:B------:R-:W-:Y:S02]  /*0ab0*/  USEL UR4, UR4, UR6, UP0 ;  /* 0x0000000604047287 */ /* 0x000fe40008000000 */
.L_x_253:
[----:B------:R-:W-:Y:S02]  /*0ac0*/  UISETP.NE.AND UP0, UPT, UR15, URZ, UPT ;  /* 0x0000003f0f00728c */ /* 0x000fe4000bf05270 */
[----:B------:R-:W-:Y:S02]  /*0ad0*/  ULDC.64 UR6, c[0x0][0x2c8] ;  /* 0x0000b20000067ab9 */ /* 0x000fe40000000a00 */
[----:B------:R-:W-:Y:S02]  /*0ae0*/  UIADD3 UR26, UR4, 0x2f, URZ ;  /* 0x0000002f041a7890 */ /* 0x000fe4000fffe03f */
[----:B------:R-:W-:Y:S02]  /*0af0*/  UIMAD.WIDE.U32 UR20, UR23, UR6, URZ ;  /* 0x00000006171472a5 */ /* 0x000fe4000f8e003f */
[----:B------:R-:W-:Y:S02]  /*0b00*/  UIMAD.WIDE UR26, UR26, 0x2aaaaaab, URZ ;  /* 0x2aaaaaab1a1a78a5 */ /* 0x000fe4000f8e023f */
[----:B------:R-:W-:-:S02]  /*0b10*/  UIADD3 UR24, UR8, 0x2f, URZ ;  /* 0x0000002f08187890 */ /* 0x000fc4000fffe03f */
[----:B------:R-:W-:Y:S02]  /*0b20*/  UISETP.GE.AND UP2, UPT, UR5, 0x1, UPT ;  /* 0x000000010500788c */ /* 0x000fe4000bf46270 */
[----:B------:R-:W-:Y:S02]  /*0b30*/  @UP0 UMOV UR17, UR21 ;  /* 0x0000001500110c82 */ /* 0x000fe40008000000 */
[----:B------:R-:W-:Y:S02]  /*0b40*/  UMOV UR4, UR23 ;  /* 0x0000001700047c82 */ /* 0x000fe40008000000 */
[----:B------:R-:W-:Y:S01]  /*0b50*/  UIMAD.WIDE UR24, UR24, 0x2aaaaaab, URZ ;  /* 0x2aaaaaab181878a5 */ /* 0x000fe2000f8e023f */
[----:B------:R-:W-:Y:S01]  /*0b60*/  PLOP3.LUT P0, PT, PT, PT, UP2, 0x40, 0x0 ;  /* 0x000000000000781c */ /* 0x000fe20003f0e828 */
[----:B------:R-:W-:Y:S02]  /*0b70*/  @UP0 USHF.R.U32.HI UR4, URZ, UR7, UR17 ;  /* 0x000000073f040299 */ /* 0x000fe40008011611 */
[----:B------:R-:W-:-:S02]  /*0b80*/  USHF.R.U32.HI UR7, URZ, 0x1f, UR25 ;  /* 0x0000001f3f077899 */ /* 0x000fc40008011619 */
[----:B------:R-:W-:Y:S02]  /*0b90*/  UMOV UR17, UR27 ;  /* 0x0000001b00117c82 */ /* 0x000fe40008000000 */
[----:B------:R-:W-:Y:S02]  /*0ba0*/  USHF.R.U32.HI UR21, URZ, 0x1f, UR17 ;  /* 0x0000001f3f157899 */ /* 0x000fe40008011611 */
        /* <DEDUP_REMOVED lines=13> */
[----:B------:R-:W-:Y:S02]  /*0c80*/  UISETP.NE.AND UP0, UPT, UR5, 0x1, UPT ;  /* 0x000000010500788c */ /* 0x000fe4000bf05270 */
[----:B------:R-:W-:Y:S02]  /*0c90*/  ULOP3.LUT UR7, URZ, UR7, URZ, 0x33, !UPT ;  /* 0x000000073f077292 */ /* 0x000fe4000f8e333f */
[----:B------:R-:W-:Y:S02]  /*0ca0*/  ULDC.64 UR4, c[0x0][0x330] ;  /* 0x0000cc0000047ab9 */ /* 0x000fe40000000a00 */
[----:B------:R-:W-:-:S07]  /*0cb0*/  UIMAD.WIDE.U32 UR24, UR7, UR4, URZ ;  /* 0x00000004071872a5 */ /* 0x000fce000f8e003f */
[----:B------:R-:W-:Y:S02]  /*0cc0*/  @UP0 UMOV UR17, UR25 ;  /* 0x0000001900110c82 */ /* 0x000fe40008000000 */
[----:B------:R-:W-:-:S04]  /*0cd0*/  @UP0 USHF.R.U32.HI UR7, URZ, UR5, UR17 ;  /* 0x000000053f070299 */ /* 0x000fc80008011611 */
[----:B------:R-:W-:Y:S01]  /*0ce0*/  ULOP3.LUT UR7, URZ, UR7, URZ, 0x33, !UPT ;  /* 0x000000073f077292 */ /* 0x000fe2000f8e333f */
[----:B------:R-:W-:Y:S05]  /*0cf0*/  BRA `(.L_x_258) ;  /* 0x0000005000007947 */ /* 0x000fea0003800000 */
.L_x_257:
[----:B------:R-:W-:-:S03]  /*0d00*/  UISETP.NE.AND UP0, UPT, UR5, 0x1, UPT ;  /* 0x000000010500788c */ /* 0x000fc6000bf05270 */
[----:B------:R-:W-:Y:S02]  /*0d10*/  ULDC.64 UR4, c[0x0][0x330] ;  /* 0x0000cc0000047ab9 */ /* 0x000fe40000000a00 */
[----:B------:R-:W-:-:S07]  /*0d20*/  UIMAD.WIDE.U32 UR24, UR7, UR4, URZ ;  /* 0x00000004071872a5 */ /* 0x000fce000f8e003f */
[----:B------:R-:W-:Y:S02]  /*0d30*/  @UP0 UMOV UR17, UR25 ;  /* 0x0000001900110c82 */ /* 0x000fe40008000000 */
[----:B------:R-:W-:Y:S02]  /*0d40*/  @UP0 USHF.R.U32.HI UR7, URZ, UR5, UR17 ;  /* 0x000000053f070299 */ /* 0x000fe40008011611 */
.L_x_258:
[----:B------:R-:W-:Y:S02]  /*0d50*/  ULDC UR4, c[0x0][0x32c] ;  /* 0x0000cb0000047ab9 */ /* 0x000fe40000000800 */
[----:B------:R-:W-:-:S04]  /*0d60*/  UIMAD UR4, UR7, UR4, URZ ;  /* 0x00000004070472a4 */ /* 0x000fc8000f8e023f */
[----:B------:R-:W-:-:S04]  /*0d70*/  UISETP.LT.AND UP0, UPT, UR6, UR4, UPT ;  /* 0x000000040600728c */ /* 0x000fc8000bf01270 */
[----:B------:R-:W-:-:S04]  /*0d80*/  USEL UR6, UR6, UR4, !UP0 ;  /* 0x0000000406067287 */ /* 0x000fc8000c000000 */
.L_x_256:
[----:B------:R-:W-:Y:S01]  /*0d90*/  UIMAD.WIDE UR4, UR6, 0x2aaaaaab, URZ ;  /* 0x2aaaaaab060478a5 */ /* 0x000fe2000f8e023f */
[----:B------:R-:W-:Y:S01]  /*0da0*/  PLOP3.LUT P2, PT, PT, PT, PT, 0x80, 0x0 ;  /* 0x000000000000781c */ /* 0x000fe20003f4f070 */
[----:B------:R-:W-:Y:S01]  /*0db0*/  CS2R R4, SRZ ;  /* 0x0000000000047805 */ /* 0x000fe2000001ff00 */
[----:B------:R-:W-:Y:S01]  /*0dc0*/  IMAD.MOV.U32 R130, RZ, RZ, RZ ;  /* 0x000000ffff827224 */ /* 0x000fe200078e00ff */
[----:B------:R-:W-:Y:S01]  /*0dd0*/  USHF.R.U32.HI UR4, URZ, 0x1f, UR5 ;  /* 0x0000001f3f047899 */ /* 0x000fe20008011605 */
[----:B------:R-:W-:Y:S01]  /*0de0*/  IMAD.MOV.U32 R128, RZ, RZ, RZ ;  /* 0x000000ffff807224 */ /* 0x000fe200078e00ff */
[----:B------:R-:W-:Y:S01]  /*0df0*/  CS2R R126, SRZ ;  /* 0x00000000007e7805 */ /* 0x000fe2000001ff00 */
        /* <DEDUP_REMOVED lines=66> */
[----:B------:R-:W-:Y:S01]  /*1220*/  MOV R8, RZ ;  /* 0x000000ff00087202 */ /* 0x000fe20000000f00 */
[----:B------:R-:W-:Y:S01]  /*1230*/  IMAD.MOV.U32 R7, RZ, RZ, RZ ;  /* 0x000000ffff077224 */ /* 0x000fe200078e00ff */
[----:B------:R-:W-:Y:S05]  /*1240*/  @!P0 BRA `(.L_x_259) ;  /* 0x000109b000008947 */ /* 0x000fea0003800000 */
[----:B------:R-:W-:Y:S02]  /*1250*/  ULDC.64 UR4, c[0x0][0x340] ;  /* 0x0000d00000047ab9 */ /* 0x000fe40000000a00 */
[----:B------:R-:W-:-:S02]  /*1260*/  UISETP.NE.U32.AND UP0, UPT, URZ, UR4, UPT ;  /* 0x000000043f00728c */ /* 0x000fc4000bf05070 */
[----:B------:R-:W-:Y:S02]  /*1270*/  UISETP.NE.AND UP2, UPT, UR15, URZ, UPT ;  /* 0x0000003f0f00728c */ /* 0x000fe4000bf45270 */
[----:B------:R-:W-:-:S03]  /*1280*/  UISETP.NE.AND.EX UP0, UPT, URZ, UR5, UPT, UP0 ;  /* 0x000000053f00728c */ /* 0x000fc6000bf05300 */
[----:B------:R-:W-:-:S03]  /*1290*/  ULDC.64 UR4, c[0x0][0x340] ;  /* 0x0000d00000047ab9 */ /* 0x000fc60000000a00 */
[----:B------:R-:W-:-:S05]  /*12a0*/  PLOP3.LUT P0, PT, PT, PT, UP0, 0x80, 0x0 ;  /* 0x000000000000781c */ /* 0x000fca0003f0f008 */
[----:B------:R-:W-:-:S06]  /*12b0*/  @UP0 UIMAD.WIDE UR4, UR13, UR16, UR4 ;  /* 0x000000100d0402a5 */ /* 0x000fcc000f8e0204 */
[----:B------:R-:W-:Y:S02]  /*12c0*/  IMAD.U32 R2, RZ, RZ, UR4 ;  /* 0x00000004ff027e24 */ /* 0x000fe4000f8e00ff */
[----:B------:R-:W-:Y:S01]  /*12d0*/  IMAD.U32 R3, RZ, RZ, UR5 ;  /* 0x00000005ff037e24 */ /* 0x000fe2000f8e00ff */
[----:B------:R-:W-:Y:S02]  /*12e0*/  UMOV UR25, 0x30 ;  /* 0x0000003000197882 */ /* 0x000fe40000000000 */
[----:B------:R-:W-:Y:S02]  /*12f0*/  UIMAD UR24, UR21, UR25, -0x30 ;  /* 0xffffffd0151874a4 */ /* 0x000fe4000f8e0219 */
[----:B------:R-:W-:Y:S01]  /*1300*/  UIMAD UR29, UR21, -0x30, UR25 ;  /* 0xffffffd0151d78a4 */ /* 0x000fe2000f8e0219 */
[----:B------:R1:W2:Y:S01]  /*1310*/  @P0 LDG.E R0, [R2.64] ;  /* 0x0000001202000981 */ /* 0x0002a2000c1e1900 */
[----:B------:R-:W-:Y:S01]  /*1320*/  IMAD.MOV.U32 R4, RZ, RZ, c[0x0][0x2b8] ;  /* 0x0000ae00ff047624 */ /* 0x000fe200078e00ff */
[----:B------:R-:W-:Y:S01]  /*1330*/  ULDC.64 UR4, c[0x0][0x2b0] ;  /* 0x0000ac0000047ab9 */ /* 0x000fe20000000a00 */
[----:B------:R-:W-:Y:S01]  /*1340*/  IMAD.MOV.U32 R31, RZ, RZ, RZ ;  /* 0x000000ffff1f7224 */ /* 0x000fe200078e00ff */
[----:B------:R-:W-:Y:S02]  /*1350*/  BAR.SYNC.DEFER_BLOCKING 0x0 ;  /* 0x0000000000007b1d */ /* 0x000fe40000010000 */
[----:B------:R-:W-:-:S02]  /*1360*/  ISETP.NE.AND P1, PT, R4, 0x1, PT ;  /* 0x000000010400780c */ /* 0x000fc40003f25270 */
[----:B-1----:R-:W-:-:S04]  /*1370*/  SHF.R.S32.HI R2, RZ, 0x1f, R129 ;  /* 0x0000001fff027819 */ /* 0x002fc80000011481 */
[----:B------:R-:W-:-:S04]  /*1380*/  LEA.HI R17, R2, R129, RZ, 0x3 ;  /* 0x0000008102117211 */ /* 0x000fc800078f18ff */
[----:B------:R-:W-:Y:S02]  /*1390*/  LOP3.LUT R14, R17, 0xfffffff8, RZ, 0xc0, !PT ;  /* 0xfffffff8110e7812 */ /* 0x000fe400078ec0ff */
[----:B------:R-:W-:-:S03]  /*13a0*/  SHF.R.S32.HI R30, RZ, 0x3, R17 ;  /* 0x00000003ff1e7819 */ /* 0x000fc60000011411 */
[----:B------:R-:W-:-:S04]  /*13b0*/  IMAD.IADD R14, R129, 0x1, -R14 ;  /* 0x00000001810e7824 */ /* 0x000fc800078e0a0e */
[C---:B------:R-:W-:Y:S01]  /*13c0*/  IMAD R32, R14.reuse, 0x20, R30 ;  /* 0x000000200e207824 */ /* 0x040fe200078e021e */
[----:B------:R-:W-:Y:S01]  /*13d0*/  USEL UR27, UR13, URZ, !UP1 ;  /* 0x0000003f0d1b7287 */ /* 0x000fe2000c800000 */
[----:B--2---:R1:W2:Y:S02]  /*13e0*/  @P0 R2UR UR26, R0 ;  /* 0x00000000001a03c2 */ /* 0x0042a400000e0000 */
[----:B--2---:R-:W-:Y:S01]  /*13f0*/  @!UP0 UMOV UR26, UR13 ;  /* 0x0000000d001a8c82 */ /* 0x004fe20008000000 */
[----:B------:R-:W-:Y:S01]  /*1400*/  IMAD.SHL.U32 R40, R14, 0x8, RZ ;  /* 0x000000080e287824 */ /* 0x000fe200078e00ff */
[----:B------:R-:W-:Y:S02]  /*1410*/  USHF.R.S32.HI UR6, URZ, 0x1f, UR26 ;  /* 0x0000001f3f067899 */ /* 0x000fe4000801141a */
[----:B------:R-:W-:Y:S01]  /*1420*/  UIADD3 UR32, UR8, UR29, URZ ;  /* 0x0000001d08207290 */ /* 0x000fe2000fffe03f */
[----:B------:R-:W-:Y:S01]  /*1430*/  LEA.HI R15, R2, R129, RZ, 0x4 ;  /* 0x00000081020f7211 */ /* 0x000fe200078f20ff */
[----:B------:R-:W-:Y:S01]  /*1440*/  UIMAD UR6, UR6, UR4, URZ ;  /* 0x00000004060672a4 */ /* 0x000fe2000f8e023f */
[----:B------:R-:W-:Y:S01]  /*1450*/  IMAD.SHL.U32 R16, R14, 0x40, RZ ;  /* 0x000000400e107824 */ /* 0x000fe200078e00ff */
[----:B------:R-:W-:Y:S01]  /*1460*/  UIMAD.WIDE.U32 UR16, UR26, UR4, URZ ;  /* 0x000000041a1072a5 */ /* 0x000fe2000f8e003f */
[----:B------:R-:W-:Y:S01]  /*1470*/  STL [R1+0x20], R32 ;  /* 0x0000202001007387 */ /* 0x000fe20000100800 */
[----:B------:R-:W-:Y:S01]  /*1480*/  UIMAD UR6, UR26, UR5, UR6 ;  /* 0x000000051a0672a4 */ /* 0x000fe2000f8e0206 */
[----:B-1----:R-:W-:-:S03]  /*1490*/  IADD3 R0, R32, UR24, RZ ;  /* 0x0000001820007c10 */ /* 0x002fc6000fffe0ff */
[----:B------:R-:W-:Y:S02]  /*14a0*/  UIADD3 UR6, UR17, UR6, URZ ;  /* 0x0000000611067290 */ /* 0x000fe4000fffe03f */
[----:B------:R-:W-:Y:S01]  /*14b0*/  USHF.R.S32.HI UR26, URZ, 0x1f, UR22 ;  /* 0x0000001f3f1a7899 */ /* 0x000fe20008011416 */
[C---:B------:R-:W-:Y:S01]  /*14c0*/  ISETP.GE.AND P0, PT, R0.reuse, UR8, PT ;  /* 0x0000000800007c0c */ /* 0x040fe2000bf06270 */
[----:B------:R-:W-:Y:S01]  /*14d0*/  ULDC.64 UR4, c[0x0][0x178] ;  /* 0x00005e0000047ab9 */ /* 0x000fe20000000a00 */
[----:B------:R-:W-:Y:S02]  /*14e0*/  IADD3 R0, R0, UR11, RZ ;  /* 0x0000000b00007c10 */ /* 0x000fe4000fffe0ff */
        /* <DEDUP_REMOVED lines=9> */
[----:B------:R-:W-:Y:S01]  /*1580*/  UIMAD UR26, UR26, UR4, URZ ;  /* 0x000000041a1a72a4 */ /* 0x000fe2000f8e023f */
[----:B------:R-:W-:Y:S01]  /*1590*/  PLOP3.LUT P1, PT, PT, PT, UP2, 0x80, 0x0 ;  /* 0x000000000000781c */ /* 0x000fe20003f2f028 */
[----:B------:R-:W-:Y:S01]  /*15a0*/  UIMAD.WIDE.U32 UR30, UR22, UR4, URZ ;  /* 0x00000004161e72a5 */ /* 0x000fe2000f8e003f */
[----:B------:R-:W-:Y:S01]  /*15b0*/  PLOP3.LUT P0, PT, PT, PT, UP2, 0x80, 0x0 ;  /* 0x000000000000781c */ /* 0x000fe20003f0f028 */
[----:B------:R-:W-:Y:S01]  /*15c0*/  UIMAD UR26, UR22, UR5, UR26 ;  /* 0x00000005161a72a4 */ /* 0x000fe2000f8e021a */
[----:B------:R-:W-:Y:S01]  /*15d0*/  IMAD.MOV R3, RZ, RZ, -R3 ;  /* 0x000000ffff037224 */ /* 0x000fe200078e0a03 */
[----:B------:R-:W-:Y:S01]  /*15e0*/  ISETP.GE.AND P3, PT, R40, c[0x0][0x198], PT ;  /* 0x0000660028007a0c */ /* 0x000fe20003f66270 */
[----:B------:R-:W-:Y:S01]  /*15f0*/  ULDC.64 UR4, c[0x0][0x1b8] ;  /* 0x00006e0000047ab9 */ /* 0x000fe20000000a00 */
[----:B------:R-:W-:Y:S01]  /*1600*/  SHF.R.S32.HI R10, RZ, 0x4, R15 ;  /* 0x00000004ff0a7819 */ /* 0x000fe2000001140f */
[----:B------:R-:W-:Y:S01]  /*1610*/  UIADD3 UR31, UR31, UR26, URZ ;  /* 0x0000001a1f1f7290 */ /* 0x000fe2000fffe03f */
[----:B------:R-:W-:Y:S01]  /*1620*/  IMAD R36, R3, c[0x0][0x2b8], R0 ;  /* 0x0000ae0003247a24 */ /* 0x000fe200078e0200 */
[----:B------:R-:W-:Y:S01]  /*1630*/  UIMAD UR22, UR9, UR4, URZ ;  /* 0x00000004091672a4 */ /* 0x000fe2000f8e023f */
[----:B------:R-:W-:Y:S01]  /*1640*/  LOP3.LUT R16, R16, 0x1c0, RZ, 0xc0, !PT ;  /* 0x000001c010107812 */ /* 0x000fe200078ec0ff */
[----:B------:R-:W-:Y:S01]  /*1650*/  USHF.R.S32.HI UR26, URZ, 0x1f, UR13 ;  /* 0x0000001f3f1a7899 */ /* 0x000fe2000801140d */
[----:B------:R-:W-:Y:S01]  /*1660*/  SHF.R.S32.HI R11, RZ, 0x1f, R40 ;  /* 0x0000001fff0b7819 */ /* 0x000fe20000011428 */
[----:B------:R-:W-:Y:S01]  /*1670*/  UIMAD UR22, UR10, UR5, UR22 ;  /* 0x000000050a1672a4 */ /* 0x000fe2000f8e0216 */
[----:B------:R-:W-:Y:S01]  /*1680*/  LOP3.LUT R17, R16, 0x8, R17, 0xf8, !PT ;  /* 0x0000000810117812 */ /* 0x000fe200078ef811 */
[----:B------:R-:W-:Y:S01]  /*1690*/  UIMAD.WIDE.U32 UR30, UR10, UR4, UR30 ;  /* 0x000000040a1e72a5 */ /* 0x000fe2000f8e001e */
[----:B------:R-:W-:Y:S01]  /*16a0*/  SHF.R.U32.HI R16, RZ, 0x3, R16 ;  /* 0x00000003ff107819 */ /* 0x000fe20000011610 */
[----:B------:R-:W-:Y:S01]  /*16b0*/  USEL UR26, UR26, URZ, !UP1 ;  /* 0x0000003f1a1a7287 */ /* 0x000fe2000c800000 */
[----:B------:R-:W-:Y:S01]  /*16c0*/  BSSY B0, `(.L_x_260) ;  /* 0x0000142000007945 */ /* 0x000fe20003800000 */
[----:B------:R-:W-:Y:S01]  /*16d0*/  ULDC.64 UR4, c[0x0][0x1c0] ;  /* 0x0000700000047ab9 */ /* 0x000fe20000000a00 */
[----:B------:R-:W-:Y:S01]  /*16e0*/  LOP3.LUT R16, R17, R16, RZ, 0x3c, !PT ;  /* 0x0000001011107212 */ /* 0x000fe200078e3cff */
[----:B------:R-:W-:Y:S01]  /*16f0*/  UIMAD UR26, UR26, UR4, URZ ;  /* 0x000000041a1a72a4 */ /* 0x000fe2000f8e023f */
[----:B-1----:R-:W-:Y:S01]  /*1700*/  IADD3 R4, R32, UR23, RZ ;  /* 0x0000001720047c10 */ /* 0x002fe2000fffe0ff */
[----:B------:R-:W-:-:S02]  /*1710*/  UIADD3 UR31, UR31, UR22, URZ ;  /* 0x000000161f1f7290 */ /* 0x000fc4000fffe03f */
[----:B------:R-:W-:Y:S02]  /*1720*/  UIMAD UR5, UR27, UR5, UR26 ;  /* 0x000000051b0572a4 */ /* 0x000fe4000f8e021a */
[----:B------:R-:W-:Y:S01]  /*1730*/  @P1 IMAD.HI.U32 R5, R4, c[0x0][0x2c8], RZ ;  /* 0x0000b20004051a27 */ /* 0x000fe200078e00ff */
[----:B------:R-:W-:Y:S02]  /*1740*/  UIMAD.WIDE.U32 UR30, UR27, UR4, UR30 ;  /* 0x000000041b1e72a5 */ /* 0x000fe4000f8e001e */
[----:B------:R-:W-:Y:S01]  /*1750*/  UISETP.LT.AND UP0, UPT, UR32, 0x30, UPT ;  /* 0x000000302000788c */ /* 0x000fe2000bf01270 */
[----:B------:R-:W-:Y:S01]  /*1760*/  IMAD.MOV.U32 R7, RZ, RZ, R4 ;  /* 0x000000ffff077224 */ /* 0x000fe200078e0004 */
[----:B------:R-:W-:Y:S01]  /*1770*/  @P0 SHF.R.U32.HI R7, RZ, c[0x0][0x2cc], R5 ;  /* 0x0000b300ff070a19 */ /* 0x000fe20000011605 */
[----:B------:R-:W-:Y:S01]  /*1780*/  UIADD3 UR5, UR31, UR5, URZ ;  /* 0x000000051f057290 */ /* 0x000fe2000fffe03f */
[----:B------:R-:W-:Y:S02]  /*1790*/  IMAD.U32 R9, RZ, RZ, UR31 ;  /* 0x0000001fff097e24 */ /* 0x000fe4000f8e00ff */
[--C-:B------:R-:W-:Y:S01]  /*17a0*/  SHF.R.S32.HI R6, RZ, 0x1f, R7.reuse ;  /* 0x0000001fff067819 */ /* 0x100fe20000011407 */
[----:B------:R-:W-:-:S02]  /*17b0*/  IMAD.MOV R5, RZ, RZ, -R7 ;  /* 0x000000ffff057224 */ /* 0x000fc400078e0a07 */
[----:B------:R-:W-:Y:S01]  /*17c0*/  IMAD.U32 R8, RZ, RZ, UR30 ;  /* 0x0000001eff087e24 */ /* 0x000fe2000f8e00ff */
[----:B------:R-:W-:Y:S01]  /*17d0*/  ULDC UR30, c[0x0][0x2c4] ;  /* 0x0000b100001e7ab9 */ /* 0x000fe20000000800 */
[----:B------:R-:W-:Y:S01]  /*17e0*/  IMAD.U32 R9, RZ, RZ, UR5 ;  /* 0x00000005ff097e24 */ /* 0x000fe2000f8e00ff */
[----:B------:R-:W-:Y:S01]  /*17f0*/  UIMAD UR30, UR12, UR30, URZ ;  /* 0x0000001e0c1e72a4 */ /* 0x000fe2000f8e023f */
[----:B------:R-:W-:Y:S01]  /*1800*/  IMAD R6, R6, c[0x0][0x1b0], RZ ;  /* 0x00006c0006067a24 */ /* 0x000fe200078e02ff */
[----:B------:R-:W-:Y:S01]  /*1810*/  ULDC.64 UR4, c[0x0][0x1e8] ;  /* 0x00007a0000047ab9 */ /* 0x000fe20000000a00 */
[----:B------:R-:W-:Y:S01]  /*1820*/  IMAD R5, R5, c[0x0][0x2c4], R4 ;  /* 0x0000b10005057a24 */ /* 0x000fe200078e0204 */
[----:B------:R-:W-:Y:S01]  /*1830*/  UIMAD UR22, UR9, UR4, URZ ;  /* 0x00000004091672a4 */ /* 0x000fe2000f8e023f */
[C---:B------:R-:W-:Y:S01]  /*1840*/  IMAD R6, R7.reuse, c[0x0][0x1b4], R6 ;  /* 0x00006d0007067a24 */ /* 0x040fe200078e0206 */
[----:B------:R-:W-:Y:S01]  /*1850*/  UIMAD.WIDE.U32 UR26, UR10, UR4, URZ ;  /* 0x000000040a1a72a5 */ /* 0x000fe2000f8e003f */
[----:B------:R-:W-:Y:S01]  /*1860*/  IMAD.WIDE.U32 R8, R7, c[0x0][0x1b0], R8 ;  /* 0x00006c0007087a25 */ /* 0x000fe200078e0008 */
[----:B------:R-:W-:Y:S01]  /*1870*/  SHF.R.S32.HI R7, RZ, 0x1f, R5 ;  /* 0x0000001fff077819 */ /* 0x000fe20000011405 */
[----:B------:R-:W-:-:S02]  /*1880*/  UIMAD UR22, UR10, UR5, UR22 ;  /* 0x000000050a1672a4 */ /* 0x000fc4000f8e0216 */
[----:B------:R-:W-:Y:S01]  /*1890*/  IMAD.IADD R13, R9, 0x1, R6 ;  /* 0x00000001090d7824 */ /* 0x000fe200078e0206 */
[----:B------:R-:W-:Y:S01]  /*18a0*/  USEL UR4, UR32, 0x30, UP0 ;  /* 0x0000003020047887 */ /* 0x000fe20008000000 */
[----:B------:R-:W-:Y:S01]  /*18b0*/  IMAD R7, R7, c[0x0][0x1a8], RZ ;  /* 0x00006a0007077a24 */ /* 0x000fe200078e02ff */
[----:B------:R-:W-:Y:S01]  /*18c0*/  UIADD3 UR22, UR27, UR22, URZ ;  /* 0x000000161b167290 */ /* 0x000fe2000fffe03f */
[----:B------:R-:W-:Y:S02]  /*18d0*/  IMAD.MOV.U32 R12, RZ, RZ, R8 ;  /* 0x000000ffff0c7224 */ /* 0x000fe400078e0008 */
[C---:B------:R-:W-:Y:S02]  /*18e0*/  IMAD R7, R5.reuse, c[0x0][0x1ac], R7 ;  /* 0x00006b0005077a24 */ /* 0x040fe400078e0207 */
[----:B------:R-:W-:Y:S01]  /*18f0*/  IMAD.WIDE.U32 R4, R5, c[0x0][0x1a8], R12 ;  /* 0x00006a0005047a25 */ /* 0x000fe200078e000c */
[C---:B------:R-:W-:Y:S02]  /*1900*/  IADD3 R13, R40.reuse, 0x80, RZ ;  /* 0x00000080280d7810 */ /* 0x040fe40007ffe0ff */
[----:B------:R-:W-:Y:S01]  /*1910*/  IADD3 R12, R40, 0xc0, RZ ;  /* 0x000000c0280c7810 */ /* 0x000fe20007ffe0ff */
[----:B------:R-:W-:Y:S01]  /*1920*/  IMAD.IADD R7, R5, 0x1, R7 ;  /* 0x0000000105077824 */ /* 0x000fe200078e0207 */
[----:B------:R-:W-:Y:S01]  /*1930*/  LEA R18, P0, R4, c[0x0][0x160], 0x1 ;  /* 0x0000580004127a11 */ /* 0x000fe200078008ff */
[----:B------:R-:W-:Y:S01]  /*1940*/  IMAD.SHL.U32 R8, R30, 0x40, RZ ;  /* 0x000000401e087824 */ /* 0x000fe200078e00ff */
[----:B------:R-:W-:-:S02]  /*1950*/  SHF.R.S32.HI R3, RZ, 0x1f, R13 ;  /* 0x0000001fff037819 */ /* 0x000fc4000001140d */
[----:B------:R-:W-:Y:S01]  /*1960*/  LEA.HI.X R7, R4, c[0x0][0x164], R7, 0x1, P0 ;  /* 0x0000590004077a11 */ /* 0x000fe200000f0c07 */
[----:B------:R-:W-:Y:S01]  /*1970*/  SHFL.IDX PT, R20, R18, RZ, 0x181f ;  /* 0x00181fff12147589 */ /* 0x000fe200000e0000 */
[----:B------:R-:W-:Y:S02]  /*1980*/  LOP3.LUT R8, R8, 0x1c0, RZ, 0xc0, !PT ;  /* 0x000001c008087812 */ /* 0x000fe400078ec0ff */
[----:B------:R-:W-:Y:S01]  /*1990*/  LEA.HI R4, R2, R129, RZ, 0x6 ;  /* 0x0000008102047211 */ /* 0x000fe200078f30ff */
[----:B------:R-:W1:Y:S01]  /*19a0*/  SHFL.IDX PT, R21, R7, RZ, 0x181f ;  /* 0x00181fff07157589 */ /* 0x000e6200000e0000 */
[----:B------:R-:W-:Y:S02]  /*19b0*/  SHF.R.U32.HI R6, RZ, 0x3, R8 ;  /* 0x00000003ff067819 */ /* 0x000fe40000011608 */
[----:B------:R-:W-:Y:S01]  /*19c0*/  LOP3.LUT R5, R8, 0x38, R40, 0xf8, !PT ;  /* 0x0000003808057812 */ /* 0x000fe200078ef828 */
[----:B------:R-:W-:Y:S01]  /*19d0*/  IMAD.SHL.U32 R4, R4, 0x8, RZ ;  /* 0x0000000804047824 */ /* 0x000fe200078e00ff */
[----:B------:R-:W-:Y:S01]  /*19e0*/  IADD3 R8, R40, 0x40, RZ ;  /* 0x0000004028087810 */ /* 0x000fe20007ffe0ff */
[----:B------:R-:W-:Y:S01]  /*19f0*/  SHFL.IDX PT, R24, R18, 0x1, 0x181f ;  /* 0x00381f0012187f89 */ /* 0x000fe200000e0000 */
[----:B------:R-:W-:-:S02]  /*1a00*/  LOP3.LUT R5, R5, R6, RZ, 0x3c, !PT ;  /* 0x0000000605057212 */ /* 0x000fc400078e3cff */
[----:B------:R-:W-:Y:S01]  /*1a10*/  IADD3 R6, R30, UR23, RZ ;  /* 0x000000171e067c10 */ /* 0x000fe2000fffe0ff */
[----:B------:R-:W3:Y:S01]  /*1a20*/  SHFL.IDX PT, R25, R7, 0x1, 0x181f ;  /* 0x00381f0007197f89 */ /* 0x000ee200000e0000 */
[----:B------:R-:W-:Y:S02]  /*1a30*/  LOP3.LUT R5, R5, 0xfffffe00, R4, 0xf8, !PT ;  /* 0xfffffe0005057812 */ /* 0x000fe400078ef804 */
[----:B------:R-:W-:Y:S01]  /*1a40*/  ISETP.GE.AND P0, PT, R6, UR30, PT ;  /* 0x0000001e06007c0c */ /* 0x000fe2000bf06270 */
[----:B------:R-:W-:Y:S01]  /*1a50*/  SHFL.IDX PT, R19, R7, 0x3, 0x181f ;  /* 0x00781f0007137f89 */ /* 0x000fe200000e0000 */
[----:B------:R-:W-:Y:S01]  /*1a60*/  SHF.R.S32.HI R4, RZ, 0x1f, R8 ;  /* 0x0000001fff047819 */ /* 0x000fe20000011408 */
[----:B------:R-:W-:Y:S01]  /*1a70*/  IMAD.SHL.U32 R41, R5, 0x2, RZ ;  /* 0x0000000205297824 */ /* 0x000fe200078e00ff */
[----:B------:R-:W-:Y:S02]  /*1a80*/  SHF.R.S32.HI R0, RZ, 0x1f, R12 ;  /* 0x0000001fff007819 */ /* 0x000fe4000001140c */
[----:B------:R-:W-:-:S02]  /*1a90*/  LEA.HI R4, R4, R8, RZ, 0x3 ;  /* 0x0000000804047211 */ /* 0x000fc400078f18ff */
[----:B------:R-:W-:Y:S02]  /*1aa0*/  ISETP.GE.AND P2, PT, R8, c[0x0][0x198], PT ;  /* 0x0000660008007a0c */ /* 0x000fe40003f46270 */
[----:B------:R-:W-:Y:S02]  /*1ab0*/  LEA.HI R3, R3, R13, RZ, 0x3 ;  /* 0x0000000d03037211 */ /* 0x000fe400078f18ff */
[----:B------:R-:W-:Y:S02]  /*1ac0*/  ISETP.GE.AND P4, PT, R13, c[0x0][0x198], PT ;  /* 0x000066000d007a0c */ /* 0x000fe40003f86270 */
[----:B------:R-:W-:Y:S02]  /*1ad0*/  LEA.HI R0, R0, R12, RZ, 0x3 ;  /* 0x0000000c00007211 */ /* 0x000fe400078f18ff */
[----:B------:R-:W-:Y:S02]  /*1ae0*/  ISETP.GE.AND P5, PT, R12, c[0x0][0x198], PT ;  /* 0x000066000c007a0c */ /* 0x000fe40003fa6270 */
[----:B------:R-:W-:Y:S01]  /*1af0*/  LOP3.LUT R35, R4, 0xfffffff8, RZ, 0xc0, !PT ;  /* 0xfffffff804237812 */ /* 0x000fe200078ec0ff */
[----:B-1----:R-:W-:Y:S01]  /*1b00*/  @!P0 IMAD.WIDE R4, R40, 0x2, R20 ;  /* 0x0000000228048825 */ /* 0x002fe200078e0214 */
[----:B------:R-:W-:-:S02]  /*1b10*/  LOP3.LUT R34, R3, 0xfffffff8, RZ, 0xc0, !PT ;  /* 0xfffffff803227812 */ /* 0x000fc400078ec0ff */
[----:B------:R-:W-:Y:S01]  /*1b20*/  LOP3.LUT R33, R0, 0xfffffff8, RZ, 0xc0, !PT ;  /* 0xfffffff800217812 */ /* 0x000fe200078ec0ff */
[--C-:B------:R-:W-:Y:S01]  /*1b30*/  @!P0 IMAD.WIDE R26, R35, 0x2, R20.reuse ;  /* 0x00000002231a8825 */ /* 0x100fe200078e0214 */
[----:B------:R1:W-:Y:S01]  /*1b40*/  @!P0 LDGSTS.E.BYPASS.LTC128B.128 [R41+0x4080], [R4.64], !P3 ;  /* 0x0408000004298fae */ /* 0x0003e2000d901d52 */
[----:B------:R-:W-:Y:S02]  /*1b50*/  IADD3 R3, R6, 0x20, RZ ;  /* 0x0000002006037810 */ /* 0x000fe40007ffe0ff */
[--C-:B------:R-:W-:Y:S01]  /*1b60*/  @!P0 IMAD.WIDE R22, R34, 0x2, R20.reuse ;  /* 0x0000000222168825 */ /* 0x100fe200078e0214 */
[----:B------:R4:W-:Y:S01]  /*1b70*/  @!P0 LDGSTS.E.BYPASS.LTC128B.128 [R41+0x8080], [R26.64], !P2 ;  /* 0x080800001a298fae */ /* 0x0009e2000d101d52 */
[----:B------:R-:W-:Y:S02]  /*1b80*/  ISETP.GE.AND P6, PT, R8, c[0x0][0x1d4], PT ;  /* 0x0000750008007a0c */ /* 0x000fe40003fc6270 */
[----:B------:R-:W-:Y:S01]  /*1b90*/  @!P0 IMAD.WIDE R20, R33, 0x2, R20 ;  /* 0x0000000221148825 */ /* 0x000fe200078e0214 */
[----:B------:R5:W-:Y:S04]  /*1ba0*/  @!P0 LDGSTS.E.BYPASS.LTC128B.128 [R41+0xc080], [R22.64], !P4 ;  /* 0x0c08000016298fae */ /* 0x000be8000e101d52 */
[----:B------:R5:W-:Y:S01]  /*1bb0*/  @!P0 LDGSTS.E.BYPASS.LTC128B.128 [R41+0x10080], [R20.64], !P5 ;  /* 0x1008000014298fae */ /* 0x000be2000e901d52 */
[----:B------:R-:W-:-:S02]  /*1bc0*/  ISETP.GE.AND P0, PT, R3, UR30, PT ;  /* 0x0000001e03007c0c */ /* 0x000fc4000bf06270 */
[C---:B------:R-:W-:Y:S02]  /*1bd0*/  IADD3 R3, R6.reuse, 0x40, RZ ;  /* 0x0000004006037810 */ /* 0x040fe40007ffe0ff */
[----:B------:R-:W-:-:S09]  /*1be0*/  IADD3 R6, R6, 0x60, RZ ;  /* 0x0000006006067810 */ /* 0x000fd20007ffe0ff */
[----:B---3--:R-:W-:Y:S01]  /*1bf0*/  @!P0 IMAD.WIDE R28, R40, 0x2, R24 ;  /* 0x00000002281c8825 */ /* 0x008fe200078e0218 */
[----:B-1----:R-:W-:-:S03]  /*1c00*/  SHF.R.S32.HI R5, RZ, 0x1f, R36 ;  /* 0x0000001fff057819 */ /* 0x002fc60000011424 */
[----:B----4-:R-:W-:Y:S01]  /*1c10*/  @!P0 IMAD.WIDE R26, R35, 0x2, R24 ;  /* 0x00000002231a8825 */ /* 0x010fe200078e0218 */
[----:B------:R1:W-:Y:S03]  /*1c20*/  @!P0 LDGSTS.E.BYPASS.LTC128B.128 [R41+0x5080], [R28.64], !P3 ;  /* 0x050800001c298fae */ /* 0x0003e6000d901d52 */
[----:B------:R-:W-:Y:S01]  /*1c30*/  IMAD R0, R5, c[0x0][0x1e0], RZ ;  /* 0x0000780005007a24 */ /* 0x000fe200078e02ff */
[----:B------:R3:W-:Y:S01]  /*1c40*/  @!P0 LDGSTS.E.BYPASS.LTC128B.128 [R41+0x9080], [R26.64], !P2 ;  /* 0x090800001a298fae */ /* 0x0007e2000d101d52 */
[----:B-----5:R-:W-:-:S04]  /*1c50*/  IMAD.WIDE.U32 R22, R36, c[0x0][0x1e0], RZ ;  /* 0x0000780024167a25 */ /* 0x020fc800078e00ff */
[----:B------:R-:W-:-:S04]  /*1c60*/  @!P0 IMAD.WIDE R20, R34, 0x2, R24 ;  /* 0x0000000222148825 */ /* 0x000fc800078e0218 */
[----:B------:R-:W-:Y:S01]  /*1c70*/  IMAD R0, R36, c[0x0][0x1e4], R0 ;  /* 0x0000790024007a24 */ /* 0x000fe200078e0200 */
[----:B------:R4:W-:Y:S01]  /*1c80*/  @!P0 LDGSTS.E.BYPASS.LTC128B.128 [R41+0xd080], [R20.64], !P4 ;  /* 0x0d08000014298fae */ /* 0x0009e2000e101d52 */
[----:B------:R-:W-:-:S04]  /*1c90*/  @!P0 IMAD.WIDE R24, R33, 0x2, R24 ;  /* 0x0000000221188825 */ /* 0x000fc800078e0218 */
[----:B------:R-:W-:Y:S01]  /*1ca0*/  IMAD.IADD R23, R23, 0x1, R0 ;  /* 0x0000000117177824 */ /* 0x000fe200078e0200 */
[----:B------:R5:W-:Y:S01]  /*1cb0*/  @!P0 LDGSTS.E.BYPASS.LTC128B.128 [R41+0x11080], [R24.64], !P5 ;  /* 0x1108000018298fae */ /* 0x000be2000e901d52 */
[----:B------:R-:W-:-:S03]  /*1cc0*/  ISETP.GE.AND P0, PT, R3, UR30, PT ;  /* 0x0000001e03007c0c */ /* 0x000fc6000bf06270 */
[----:B----4-:R-:W-:Y:S04]  /*1cd0*/  SHFL.IDX PT, R20, R18, 0x2, 0x181f ;  /* 0x00581f0012147f89 */ /* 0x010fe800000e0000 */
[----:B------:R-:W3:Y:S04]  /*1ce0*/  SHFL.IDX PT, R21, R7, 0x2, 0x181f ;  /* 0x00581f0007157f89 */ /* 0x000ee800000e0000 */
[----:B------:R-:W4:Y:S02]  /*1cf0*/  SHFL.IDX PT, R18, R18, 0x3, 0x181f ;  /* 0x00781f0012127f89 */ /* 0x000f2400000e0000 */
[----:B---3--:R-:W-:-:S04]  /*1d00*/  @!P0 IMAD.WIDE R26, R40, 0x2, R20 ;  /* 0x00000002281a8825 */ /* 0x008fc800078e0214 */
[--C-:B-----5:R-:W-:Y:S01]  /*1d10*/  @!P0 IMAD.WIDE R24, R35, 0x2, R20.reuse ;  /* 0x0000000223188825 */ /* 0x120fe200078e0214 */
[----:B------:R4:W-:Y:S04]  /*1d20*/  @!P0 LDGSTS.E.BYPASS.LTC128B.128 [R41+0x6080], [R26.64], !P3 ;  /* 0x060800001a298fae */ /* 0x0009e8000d901d52 */
[----:B------:R3:W-:Y:S02]  /*1d30*/  @!P0 LDGSTS.E.BYPASS.LTC128B.128 [R41+0xa080], [R24.64], !P2 ;  /* 0x0a08000018298fae */ /* 0x0007e4000d101d52 */
[----:B---3--:R-:W-:Y:S01]  /*1d40*/  @!P0 IMAD.WIDE R24, R33, 0x2, R20 ;  /* 0x0000000221188825 */ /* 0x008fe200078e0214 */
[----:B--2---:R-:W-:-:S03]  /*1d50*/  SHF.R.S32.HI R4, RZ, 0x1f, R31 ;  /* 0x0000001fff047819 */ /* 0x004fc6000001141f */
[C---:B------:R-:W-:Y:S01]  /*1d60*/  IMAD.WIDE.U32 R22, R31.reuse, c[0x0][0x1f0], R22 ;  /* 0x00007c001f167a25 */ /* 0x040fe200078e0016 */
[----:B------:R-:W-:Y:S03]  /*1d70*/  STL [R1+0x8], R31 ;  /* 0x0000081f01007387 */ /* 0x000fe60000100800 */
[----:B------:R-:W-:Y:S01]  /*1d80*/  IMAD R0, R4, c[0x0][0x1f0], RZ ;  /* 0x00007c0004007a24 */ /* 0x000fe200078e02ff */
[----:B------:R-:W-:Y:S01]  /*1d90*/  IADD3 R9, P1, R22, UR26, RZ ;  /* 0x0000001a16097c10 */ /* 0x000fe2000ff3e0ff */
[----:B------:R-:W-:Y:S01]  /*1da0*/  IMAD R4, R4, c[0x0][0x218], RZ ;  /* 0x0000860004047a24 */ /* 0x000fe200078e02ff */
[----:B------:R-:W-:Y:S01]  /*1db0*/  STL [R1+0x24], R40 ;  /* 0x0000242801007387 */ /* 0x000fe20000100800 */
[C---:B------:R-:W-:Y:S02]  /*1dc0*/  IMAD R0, R31.reuse, c[0x0][0x1f4], R0 ;  /* 0x00007d001f007a24 */ /* 0x040fe400078e0200 */
[----:B------:R-:W-:Y:S01]  /*1dd0*/  IMAD R4, R31, c[0x0][0x21c], R4 ;  /* 0x000087001f047a24 */ /* 0x000fe200078e0204 */
[----:B------:R-:W-:Y:S02]  /*1de0*/  STL [R1+0xc], R36 ;  /* 0x00000c2401007387 */ /* 0x000fe40000100800 */
[----:B------:R-:W-:-:S02]  /*1df0*/  IADD3.X R0, R23, UR22, R0, P1, !PT ;  /* 0x0000001617007c10 */ /* 0x000fc40008ffe400 */
[C---:B------:R-:W-:Y:S01]  /*1e00*/  LEA R3, P1, R9.reuse, c[0x0][0x1c8], 0x1 ;  /* 0x0000720009037a11 */ /* 0x040fe200078208ff */
[----:B------:R-:W-:Y:S03]  /*1e10*/  STL [R1+0x1c], R41 ;  /* 0x00001c2901007387 */ /* 0x000fe60000100800 */
[----:B------:R-:W-:Y:S01]  /*1e20*/  LEA.HI.X R0, R9, c[0x0][0x1cc], R0, 0x1, P1 ;  /* 0x0000730009007a11 */ /* 0x000fe200008f0c00 */
[----:B------:R-:W-:Y:S01]  /*1e30*/  SHFL.IDX PT, R22, R3, RZ, 0x181f ;  /* 0x00181fff03167589 */ /* 0x000fe200000e0000 */
[----:B------:R-:W-:Y:S01]  /*1e40*/  ISETP.GE.AND P1, PT, R6, UR30, PT ;  /* 0x0000001e06007c0c */ /* 0x000fe2000bf26270 */
[----:B------:R-:W-:Y:S01]  /*1e50*/  @!P0 IMAD.WIDE R6, R34, 0x2, R20 ;  /* 0x0000000222068825 */ /* 0x000fe200078e0214 */
[----:B------:R-:W-:Y:S01]  /*1e60*/  LEA.HI R9, R15, R10, RZ, 0x1 ;  /* 0x0000000a0f097211 */ /* 0x000fe200078f08ff */
[----:B------:R-:W2:Y:S02]  /*1e70*/  SHFL.IDX PT, R23, R0, RZ, 0x181f ;  /* 0x00181fff00177589 */ /* 0x000ea400000e0000 */
[----:B------:R-:W-:Y:S01]  /*1e80*/  IMAD.WIDE.U32 R20, R36, c[0x0][0x208], RZ ;  /* 0x0000820024147a25 */ /* 0x000fe200078e00ff */
[----:B------:R-:W-:Y:S01]  /*1e90*/  LOP3.LUT R9, R9, 0xfffffffe, RZ, 0xc0, !PT ;  /* 0xfffffffe09097812 */ /* 0x000fe200078ec0ff */
[----:B------:R3:W-:Y:S04]  /*1ea0*/  @!P0 LDGSTS.E.BYPASS.LTC128B.128 [R41+0xe080], [R6.64], !P4 ;  /* 0x0e08000006298fae */ /* 0x0007e8000e101d52 */
[----:B------:R5:W-:Y:S01]  /*1eb0*/  @!P0 LDGSTS.E.BYPASS.LTC128B.128 [R41+0x12080], [R24.64], !P5 ;  /* 0x1208000018298fae */ /* 0x000be2000e901d52 */
[----:B------:R-:W-:Y:S01]  /*1ec0*/  ISETP.GE.AND P5, PT, R13, c[0x0][0x1d4], PT ;  /* 0x000075000d007a0c */ /* 0x000fe20003fa6270 */
[----:B----4-:R-:W-:-:S02]  /*1ed0*/  @!P1 IMAD.WIDE R26, R40, 0x2, R18 ;  /* 0x00000002281a9825 */ /* 0x010fc400078e0212 */
[----:B------:R-:W-:Y:S02]  /*1ee0*/  STL [R1+0x18], R35 ;  /* 0x0000182301007387 */ /* 0x000fe40000100800 */
[----:B------:R-:W-:Y:S02]  /*1ef0*/  IMAD.IADD R9, R10, 0x1, -R9 ;  /* 0x000000010a097824 */ /* 0x000fe400078e0a09 */
[----:B------:R4:W-:Y:S01]  /*1f00*/  @!P1 LDGSTS.E.BYPASS.LTC128B.128 [R41+0x7080], [R26.64], !P3 ;  /* 0x070800001a299fae */ /* 0x0009e2000d901d52 */
[----:B------:R-:W-:-:S03]  /*1f10*/  ISETP.GE.AND P3, PT, R40, c[0x0][0x1d4], PT ;  /* 0x0000750028007a0c */ /* 0x000fc60003f66270 */
[----:B------:R-:W-:Y:S04]  /*1f20*/  STL [R1+0x14], R34 ;  /* 0x0000142201007387 */ /* 0x000fe80000100800 */
[----:B------:R-:W-:Y:S01]  /*1f30*/  STL [R1+0x10], R33 ;  /* 0x0000102101007387 */ /* 0x000fe20000100800 */
[----:B---3--:R-:W-:Y:S01]  /*1f40*/  IMAD R6, R5, c[0x0][0x208], RZ ;  /* 0x0000820005067a24 */ /* 0x008fe200078e02ff */
[----:B------:R-:W-:Y:S01]  /*1f50*/  IADD3 R5, -R30, UR4, RZ ;  /* 0x000000041e057c10 */ /* 0x000fe2000fffe1ff */
[----:B------:R-:W-:Y:S02]  /*1f60*/  ULDC.64 UR4, c[0x0][0x210] ;  /* 0x0000840000047ab9 */ /* 0x000fe40000000a00 */
[----:B------:R-:W-:Y:S01]  /*1f70*/  IMAD R6, R36, c[0x0][0x20c], R6 ;  /* 0x0000830024067a24 */ /* 0x000fe200078e0206 */
[----:B------:R-:W-:Y:S01]  /*1f80*/  ISETP.GE.AND P0, PT, R5, 0x1, PT ;  /* 0x000000010500780c */ /* 0x000fe20003f06270 */
[----:B-----5:R-:W-:Y:S01]  /*1f90*/  @!P1 IMAD.WIDE R24, R34, 0x2, R18 ;  /* 0x0000000222189825 */ /* 0x020fe200078e0212 */
[----:B------:R-:W-:-:S02]  /*1fa0*/  UIMAD UR25, UR9, UR4, URZ ;  /* 0x00000004091972a4 */ /* 0x000fc4000f8e023f */
[----:B------:R-:W-:Y:S01]  /*1fb0*/  UIMAD.WIDE.U32 UR30, UR10, UR4, URZ ;  /* 0x000000040a1e72a5 */ /* 0x000fe2000f8e003f */
[----:B------:R-:W-:Y:S01]  /*1fc0*/  IMAD.IADD R21, R21, 0x1, R6 ;  /* 0x0000000115157824 */ /* 0x000fe200078e0206 */
[----:B------:R-:W-:Y:S01]  /*1fd0*/  UIMAD UR25, UR10, UR5, UR25 ;  /* 0x000000050a1972a4 */ /* 0x000fe2000f8e0219 */
[--C-:B------:R-:W-:Y:S01]  /*1fe0*/  @!P1 IMAD.WIDE R6, R35, 0x2, R18.reuse ;  /* 0x0000000223069825 */ /* 0x100fe200078e0212 */
[----:B------:R-:W-:Y:S02]  /*1ff0*/  UIADD3 UR4, UR21, -0x1, URZ ;  /* 0xffffffff15047890 */ /* 0x000fe4000fffe03f */
[----:B------:R-:W-:Y:S01]  /*2000*/  UIADD3 UR25, UR31, UR25, URZ ;  /* 0x000000191f197290 */ /* 0x000fe2000fffe03f */
[----:B------:R-:W-:Y:S01]  /*2010*/  @!P1 IMAD.WIDE R18, R33, 0x2, R18 ;  /* 0x0000000221129825 */ /* 0x000fe200078e0212 */
[----:B------:R2:W-:Y:S01]  /*2020*/  @!P1 LDGSTS.E.BYPASS.LTC128B.128 [R41+0xb080], [R6.64], !P2 ;  /* 0x0b08000006299fae */ /* 0x0005e2000d101d52 */
[----:B------:R-:W-:-:S03]  /*2030*/  ISETP.GE.AND P2, PT, R12, c[0x0][0x198], PT ;  /* 0x000066000c007a0c */ /* 0x000fc60003f46270 */
[----:B------:R3:W-:Y:S01]  /*2040*/  @!P1 LDGSTS.E.BYPASS.LTC128B.128 [R41+0xf080], [R24.64], !P4 ;  /* 0x0f08000018299fae */ /* 0x0007e2000e101d52 */
[----:B------:R-:W-:-:S09]  /*2050*/  ISETP.GE.AND P4, PT, R12, c[0x0][0x1d4], PT ;  /* 0x000075000c007a0c */ /* 0x000fd20003f86270 */
[----:B------:R5:W-:Y:S01]  /*2060*/  @!P1 LDGSTS.E.BYPASS.LTC128B.128 [R41+0x13080], [R18.64], !P2 ;  /* 0x1308000012299fae */ /* 0x000be2000d101d52 */
[----:B------:R-:W-:Y:S02]  /*2070*/  LOP3.LUT P1, RZ, R14, 0x2, RZ, 0xc0, !PT ;  /* 0x000000020eff7812 */ /* 0x000fe4000782c0ff */
[C---:B------:R-:W-:Y:S01]  /*2080*/  ISETP.GE.AND P2, PT, R40.reuse, c[0x0][0x1d4], PT ;  /* 0x0000750028007a0c */ /* 0x040fe20003f46270 */
[----:B------:R-:W0:Y:S01]  /*2090*/  LDGDEPBAR ;  /* 0x00000000000079af */ /* 0x000e220000000000 */
[----:B--2---:R-:W-:-:S04]  /*20a0*/  @P0 IMAD.WIDE R6, R40, 0x2, R22 ;  /* 0x0000000228060825 */ /* 0x004fc800078e0216 */
[--C-:B---3--:R-:W-:Y:S01]  /*20b0*/  @P0 IMAD.WIDE R24, R35, 0x2, R22.reuse ;  /* 0x0000000223180825 */ /* 0x108fe200078e0216 */
[----:B------:R2:W-:Y:S04]  /*20c0*/  @P0 LDGSTS.E.BYPASS.LTC128B.128 [R41+0x14080], [R6.64], !P3 ;  /* 0x1408000006290fae */ /* 0x0005e8000d901d52 */
[----:B------:R3:W-:Y:S01]  /*20d0*/  @P0 LDGSTS.E.BYPASS.LTC128B.128 [R41+0x15880], [R24.64], !P6 ;  /* 0x1588000018290fae */ /* 0x0007e2000f101d52 */
[----:B-----5:R-:W-:-:S04]  /*20e0*/  @P0 IMAD.WIDE R18, R34, 0x2, R22 ;  /* 0x0000000222120825 */ /* 0x020fc800078e0216 */
[----:B------:R-:W-:Y:S01]  /*20f0*/  @P0 IMAD.WIDE R22, R33, 0x2, R22 ;  /* 0x0000000221160825 */ /* 0x000fe200078e0216 */
[----:B------:R5:W-:Y:S04]  /*2100*/  @P0 LDGSTS.E.BYPASS.LTC128B.128 [R41+0x17080], [R18.64], !P5 ;  /* 0x1708000012290fae */ /* 0x000be8000e901d52 */
[----:B------:R1:W-:Y:S01]  /*2110*/  @P0 LDGSTS.E.BYPASS.LTC128B.128 [R41+0x18880], [R22.64], !P4 ;  /* 0x1888000016290fae */ /* 0x0003e2000e101d52 */
[----:B--2---:R-:W-:-:S05]  /*2120*/  LOP3.LUT R7, R15, 0xfffffff0, RZ, 0xc0, !PT ;  /* 0xfffffff00f077812 */ /* 0x004fca00078ec0ff */
[----:B------:R-:W-:-:S05]  /*2130*/  IMAD.IADD R7, R129, 0x1, -R7 ;  /* 0x0000000181077824 */ /* 0x000fca00078e0a07 */
[----:B------:R-:W-:Y:S01]  /*2140*/  SHF.R.S32.HI R6, RZ, 0x1f, R7 ;  /* 0x0000001fff067819 */ /* 0x000fe20000011407 */
[----:B-----5:R-:W-:-:S03]  /*2150*/  IMAD.WIDE.U32 R18, R31, c[0x0][0x218], R20 ;  /* 0x000086001f127a25 */ /* 0x020fc600078e0014 */
[----:B------:R-:W-:Y:S01]  /*2160*/  LEA.HI R6, R6, R7, RZ, 0x3 ;  /* 0x0000000706067211 */ /* 0x000fe200078f18ff */
[----:B------:R2:W-:Y:S01]  /*2170*/  SHFL.IDX PT, R20, R3, 0x1, 0x181f ;  /* 0x00381f0003147f89 */ /* 0x0005e200000e0000 */
[----:B------:R-:W-:-:S03]  /*2180*/  IADD3 R15, P0, R18, UR30, RZ ;  /* 0x0000001e120f7c10 */ /* 0x000fc6000ff1e0ff */
[----:B------:R5:W1:Y:S01]  /*2190*/  SHFL.IDX PT, R21, R0, 0x1, 0x181f ;  /* 0x00381f0000157f89 */ /* 0x000a6200000e0000 */
[----:B------:R-:W-:Y:S02]  /*21a0*/  IADD3.X R4, R19, UR25, R4, P0, !PT ;  /* 0x0000001913047c10 */ /* 0x000fe400087fe404 */
[----:B------:R-:W-:Y:S02]  /*21b0*/  ISETP.GT.AND P0, PT, R5, 0x20, PT ;  /* 0x000000200500780c */ /* 0x000fe40003f04270 */
[C---:B--2---:R-:W-:Y:S01]  /*21c0*/  LOP3.LUT R3, R6.reuse, 0xfffffff8, RZ, 0xc0, !PT ;  /* 0xfffffff806037812 */ /* 0x044fe200078ec0ff */
[----:B------:R-:W-:Y:S02]  /*21d0*/  IMAD.SHL.U32 R6, R6, 0x40, RZ ;  /* 0x0000004006067824 */ /* 0x000fe400078e00ff */
[----:B-----5:R-:W-:-:S08]  /*21e0*/  IMAD R0, R9, 0x200, R16 ;  /* 0x0000020009007824 */ /* 0x020fd000078e0210 */
[----:B-1----:R-:W-:-:S04]  /*21f0*/  @P0 IMAD.WIDE R18, R40, 0x2, R20 ;  /* 0x0000000228120825 */ /* 0x002fc800078e0214 */
[--C-:B------:R-:W-:Y:S01]  /*2200*/  @P0 IMAD.WIDE R16, R35, 0x2, R20.reuse ;  /* 0x0000000223100825 */ /* 0x100fe200078e0214 */
[----:B------:R1:W-:Y:S01]  /*2210*/  @P0 LDGSTS.E.BYPASS.LTC128B.128 [R41+0x15080], [R18.64], !P3 ;  /* 0x1508000012290fae */ /* 0x0003e2000d901d52 */
[----:B------:R-:W-:Y:S02]  /*2220*/  ISETP.GT.AND P3, PT, R32, 0x2f, PT ;  /* 0x0000002f2000780c */ /* 0x000fe40003f64270 */
[--C-:B------:R-:W-:Y:S01]  /*2230*/  @P0 IMAD.WIDE R22, R34, 0x2, R20.reuse ;  /* 0x0000000222160825 */ /* 0x100fe200078e0214 */
[----:B------:R2:W-:Y:S03]  /*2240*/  @P0 LDGSTS.E.BYPASS.LTC128B.128 [R41+0x16880], [R16.64], !P6 ;  /* 0x1688000010290fae */ /* 0x0005e6000f101d52 */
[----:B------:R-:W-:Y:S01]  /*2250*/  @P0 IMAD.WIDE R20, R33, 0x2, R20 ;  /* 0x0000000221140825 */ /* 0x000fe200078e0214 */
[----:B------:R5:W-:Y:S03]  /*2260*/  @P0 LDGSTS.E.BYPASS.LTC128B.128 [R41+0x18080], [R22.64], !P5 ;  /* 0x1808000016290fae */ /* 0x000be6000e901d52 */
[----:B------:R-:W-:Y:S01]  /*2270*/  IMAD.IADD R3, R7, 0x1, -R3 ;  /* 0x0000000107037824 */ /* 0x000fe200078e0a03 */
[----:B------:R5:W-:Y:S01]  /*2280*/  @P0 LDGSTS.E.BYPASS.LTC128B.128 [R41+0x19880], [R20.64], !P4 ;  /* 0x1988000014290fae */ /* 0x000be2000e101d52 */
[----:B---3--:R-:W-:Y:S01]  /*2290*/  IMAD.SHL.U32 R25, R0, 0x2, RZ ;  /* 0x0000000200197824 */ /* 0x008fe200078e00ff */
[----:B------:R-:W-:Y:S01]  /*22a0*/  LEA.HI R7, R2, R129, RZ, 0x5 ;  /* 0x0000008102077211 */ /* 0x000fe200078f28ff */
[----:B------:R-:W-:Y:S01]  /*22b0*/  IMAD.SHL.U32 R5, R3, 0x40, RZ ;  /* 0x0000004003057824 */ /* 0x000fe200078e00ff */
[----:B------:R-:W0:Y:S01]  /*22c0*/  LDGDEPBAR ;  /* 0x00000000000079af */ /* 0x000e220000000000 */
[----:B------:R-:W-:Y:S01]  /*22d0*/  IMAD.SHL.U32 R9, R9, 0x8, RZ ;  /* 0x0000000809097824 */ /* 0x000fe200078e00ff */
[----:B------:R-:W-:-:S02]  /*22e0*/  IADD3 R0, R25, 0x14080, RZ ;  /* 0x0001408019007810 */ /* 0x000fc40007ffe0ff */
[----:B------:R-:W-:Y:S01]  /*22f0*/  LOP3.LUT R5, R5, 0x1c0, RZ, 0xc0, !PT ;  /* 0x000001c005057812 */ /* 0x000fe200078ec0ff */
[----:B------:R-:W-:Y:S01]  /*2300*/  STL [R1+0x4], R25 ;  /* 0x0000041901007387 */ /* 0x000fe20000100800 */
[----:B------:R-:W-:Y:S02]  /*2310*/  IADD3 R24, R25, 0x140a0, RZ ;  /* 0x000140a019187810 */ /* 0x000fe40007ffe0ff */
[----:B------:R-:W-:Y:S02]  /*2320*/  @P1 IADD3 R24, R0, -0x20, RZ ;  /* 0xffffffe000181810 */ /* 0x000fe40007ffe0ff */
[----:B------:R-:W-:Y:S02]  /*2330*/  LOP3.LUT R0, R5, 0x8, R9, 0xf8, !PT ;  /* 0x0000000805007812 */ /* 0x000fe400078ef809 */
[----:B------:R-:W-:Y:S01]  /*2340*/  SHF.R.U32.HI R5, RZ, 0x3, R5 ;  /* 0x00000003ff057819 */ /* 0x000fe20000011605 */
[----:B------:R-:W-:Y:S01]  /*2350*/  STL [R1], R24 ;  /* 0x0000001801007387 */ /* 0x000fe20000100800 */
[----:B------:R-:W-:-:S02]  /*2360*/  LEA R10, P1, R15, c[0x0][0x1f8], 0x1 ;  /* 0x00007e000f0a7a11 */ /* 0x000fc400078208ff */
[----:B------:R-:W-:Y:S01]  /*2370*/  LOP3.LUT R5, R0, R5, RZ, 0x3c, !PT ;  /* 0x0000000500057212 */ /* 0x000fe200078e3cff */
[----:B------:R-:W-:Y:S01]  /*2380*/  IMAD.MOV.U32 R0, RZ, RZ, 0x20 ;  /* 0x00000020ff007424 */ /* 0x000fe200078e00ff */
[----:B------:R-:W-:Y:S01]  /*2390*/  LEA.HI.X R15, R15, c[0x0][0x1fc], R4, 0x1, P1 ;  /* 0x00007f000f0f7a11 */ /* 0x000fe200008f0c04 */
[----:B------:R-:W-:Y:S01]  /*23a0*/  IMAD.MOV.U32 R4, RZ, RZ, 0x10 ;  /* 0x00000010ff047424 */ /* 0x000fe200078e00ff */
[----:B------:R-:W-:Y:S01]  /*23b0*/  LOP3.LUT R5, R5, 0xfffffe00, R6, 0xf8, !PT ;  /* 0xfffffe0005057812 */ /* 0x000fe200078ef806 */
[----:B-1----:R-:W-:Y:S01]  /*23c0*/  SHFL.IDX PT, R18, R10, RZ, 0x181f ;  /* 0x00181fff0a127589 */ /* 0x002fe200000e0000 */
[----:B------:R-:W-:Y:S01]  /*23d0*/  SHF.R.S32.HI R6, RZ, 0x5, R7 ;  /* 0x00000005ff067819 */ /* 0x000fe20000011407 */
[----:B------:R-:W-:-:S04]  /*23e0*/  DEPBAR.LE SB0, 0x1 ;  /* 0x000080400000791a */ /* 0x000fc80000000000 */
[----:B------:R-:W-:Y:S01]  /*23f0*/  IMAD R220, R6, 0x400, R5 ;  /* 0x0000040006dc7824 */ /* 0x000fe200078e0205 */
[C---:B------:R-:W-:Y:S01]  /*2400*/  LOP3.LUT P0, RZ, R3.reuse, 0x2, RZ, 0xc0, !PT ;  /* 0x0000000203ff7812 */ /* 0x040fe2000780c0ff */
[----:B------:R-:W2:Y:S01]  /*2410*/  SHFL.IDX PT, R19, R15, RZ, 0x181f ;  /* 0x00181fff0f137589 */ /* 0x000ea200000e0000 */
[----:B------:R-:W-:Y:S02]  /*2420*/  LOP3.LUT P1, RZ, R3, 0x4, RZ, 0xc0, !PT ;  /* 0x0000000403ff7812 */ /* 0x000fe4000782c0ff */
[----:B------:R-:W-:Y:S01]  /*2430*/  SEL R4, R4, 0xfffffff0, !P0 ;  /* 0xfffffff004047807 */ /* 0x000fe20004000000 */
[----:B------:R1:W-:Y:S01]  /*2440*/  STL [R1+0x3c], R11 ;  /* 0x00003c0b01007387 */ /* 0x0003e20000100800 */
[C---:B------:R-:W-:Y:S01]  /*2450*/  LEA R228, R220.reuse, 0x4080, 0x1 ;  /* 0x00004080dce47811 */ /* 0x040fe200078e08ff */
[----:B------:R-:W-:Y:S01]  /*2460*/  IMAD.SHL.U32 R220, R220, 0x2, RZ ;  /* 0x00000002dcdc7824 */ /* 0x000fe200078e00ff */
[----:B------:R-:W-:Y:S01]  /*2470*/  SEL R3, R0, 0xffffffe0, !P1 ;  /* 0xffffffe000037807 */ /* 0x000fe20004800000 */
[----:B------:R-:W-:Y:S01]  /*2480*/  BAR.SYNC.DEFER_BLOCKING 0x0 ;  /* 0x0000000000007b1d */ /* 0x000fe20000010000 */
[----:B------:R-:W-:Y:S01]  /*2490*/  IADD3 R9, -R30, UR32, RZ ;  /* 0x000000201e097c10 */ /* 0x000fe2000fffe1ff */
[--C-:B------:R-:W-:Y:S01]  /*24a0*/  IMAD R224, R4, 0x2, R228.reuse ;  /* 0x0000000204e07824 */ /* 0x100fe200078e02e4 */
[----:B------:R-:W-:Y:S01]  /*24b0*/  ISETP.GE.AND P1, PT, R8, c[0x0][0x1d4], PT ;  /* 0x0000750008007a0c */ /* 0x000fe20003f26270 */
[----:B------:R-:W-:Y:S01]  /*24c0*/  IMAD R228, R3, 0x2, R228 ;  /* 0x0000000203e47824 */ /* 0x000fe200078e02e4 */
[----:B------:R-:W-:Y:S01]  /*24d0*/  ISETP.LT.OR P0, PT, R9, 0x1, P2 ;  /* 0x000000010900780c */ /* 0x000fe20001701670 */
[----:B------:R-:W-:Y:S01]  /*24e0*/  IMAD R232, R3, 0x2, R224 ;  /* 0x0000000203e87824 */ /* 0x000fe200078e02e0 */
[----:B------:R-:W-:-:S02]  /*24f0*/  ISETP.GE.AND P2, PT, R13, c[0x0][0x1d4], PT ;  /* 0x000075000d007a0c */ /* 0x000fc40003f46270 */
[----:B------:R-:W-:Y:S02]  /*2500*/  SHF.R.S32.HI R13, RZ, 0x1f, R35 ;  /* 0x0000001fff0d7819 */ /* 0x000fe40000011423 */
[C---:B------:R-:W-:Y:S02]  /*2510*/  IADD3 R247, R24.reuse, 0x800, RZ ;  /* 0x0000080018f77810 */ /* 0x040fe40007ffe0ff */
[----:B------:R-:W-:Y:S01]  /*2520*/  IADD3 R246, R24, 0x1000, RZ ;  /* 0x0000100018f67810 */ /* 0x000fe20007ffe0ff */
[----:B------:R4:W-:Y:S01]  /*2530*/  STL [R1+0x30], R13 ;  /* 0x0000300d01007387 */ /* 0x0009e20000100800 */
[----:B--2---:R-:W-:Y:S01]  /*2540*/  IMAD.WIDE R16, R40, 0x2, R18 ;  /* 0x0000000228107825 */ /* 0x004fe200078e0212 */
[----:B-1----:R-:W-:Y:S02]  /*2550*/  SHF.R.S32.HI R11, RZ, 0x1f, R33 ;  /* 0x0000001fff0b7819 */ /* 0x002fe40000011421 */
[----:B------:R4:W1:Y:S04]  /*2560*/  LDSM.16.M88.4 R160, [R220+0x4080] ;  /* 0x00408000dca0783b */ /* 0x0008680000000200 */
[----:B------:R4:W2:Y:S04]  /*2570*/  LDSM.16.M88.4 R188, [R220+0x8080] ;  /* 0x00808000dcbc783b */ /* 0x0008a80000000200 */
[----:B------:R4:W3:Y:S04]  /*2580*/  LDSM.16.M88.4 R204, [R220+0xc080] ;  /* 0x00c08000dccc783b */ /* 0x0008e80000000200 */
        /* <DEDUP_REMOVED lines=18> */
[----:B------:R4:W1:Y:S04]  /*26b0*/  LDSM.16.M88.4 R28, [R25+0x15080] ;  /* 0x01508000191c783b */ /* 0x0008680000000200 */
[----:B------:R4:W1:Y:S04]  /*26c0*/  LDSM.16.M88.4 R56, [R24] ;  /* 0x000000001838783b */ /* 0x0008680000000200 */
[----:B-----5:R4:W1:Y:S04]  /*26d0*/  LDSM.16.M88.4 R20, [R24+0x800] ;  /* 0x000800001814783b */ /* 0x0208680000000200 */
        /* <DEDUP_REMOVED lines=18> */
[----:B------:R-:W-:-:S04]  /*2800*/  LOP3.LUT P0, RZ, R14, 0x4, RZ, 0xc0, !PT ;  /* 0x000000040eff7812 */ /* 0x000fc8000780c0ff */
[----:B------:R-:W-:Y:S02]  /*2810*/  SEL R0, R0, 0xffffffe0, !P0 ;  /* 0xffffffe000007807 */ /* 0x000fe40004000000 */
[----:B------:R-:W-:-:S13]  /*2820*/  ISETP.GT.AND P0, PT, R129, 0x7f, PT ;  /* 0x0000007f8100780c */ /* 0x000fda0003f04270 */
[----:B------:R-:W-:Y:S05]  /*2830*/  @P0 BRA `(.L_x_261) ;  /* 0x000002a000000947 */ /* 0x000fea0003800000 */
[----:B-123--:R-:W-:Y:S05]  /*2840*/  BRA.DIV ~URZ, `(.L_x_262) ;  /* 0x00011e827f007947 */ /* 0x00efea000b800000 */
[----:B----4-:R1:W2:Y:S04]  /*2850*/  SHFL.IDX PT, R11, R15, 0x1, 0x181f ;  /* 0x00381f000f0b7f89 */ /* 0x0102a800000e0000 */
[----:B------:R-:W3:Y:S02]  /*2860*/  SHFL.IDX PT, R10, R10, 0x1, 0x181f ;  /* 0x00381f000a0a7f89 */ /* 0x000ee400000e0000 */
.L_x_332:
[----:B------:R-:W4:Y:S04]  /*2870*/  LDL R16, [R1+0x14] ;  /* 0x0000140001107983 */ /* 0x000f280000100800 */
[----:B------:R-:W5:Y:S04]  /*2880*/  LDL R17, [R1+0x2c] ;  /* 0x00002c0001117983 */ /* 0x000f680000100800 */
[----:B---3--:R-:W3:Y:S04]  /*2890*/  LDL R26, [R1+0x3c] ;  /* 0x00003c00011a7983 */ /* 0x008ee80000100800 */
[----:B--2---:R-:W2:Y:S04]  /*28a0*/  LDL R18, [R1+0x1c] ;  /* 0x00001c0001127983 */ /* 0x004ea80000100800 */
[----:B------:R-:W2:Y:S04]  /*28b0*/  LDL R19, [R1+0x10] ;  /* 0x0000100001137983 */ /* 0x000ea80000100800 */
[----:B------:R-:W2:Y:S04]  /*28c0*/  LDL R24, [R1+0x28] ;  /* 0x0000280001187983 */ /* 0x000ea80000100800 */
[----:B------:R-:W1:Y:S01]  /*28d0*/  S2R R27, SR_TID.X ;  /* 0x00000000001b7919 */ /* 0x000e620000002100 */
[----:B------:R-:W-:-:S02]  /*28e0*/  SHF.R.S32.HI R12, RZ, 0x1f, R8 ;  /* 0x0000001fff0c7819 */ /* 0x000fc40000011408 */
[----:B------:R-:W-:Y:S02]  /*28f0*/  SHF.R.S32.HI R13, RZ, 0x1f, R8 ;  /* 0x0000001fff0d7819 */ /* 0x000fe40000011408 */
[-C--:B------:R-:W-:Y:S02]  /*2900*/  LEA.HI R12, R12, R8.reuse, RZ, 0x3 ;  /* 0x000000080c0c7211 */ /* 0x080fe400078f18ff */
[----:B------:R-:W-:Y:S02]  /*2910*/  LEA.HI R13, R13, R8, RZ, 0x3 ;  /* 0x000000080d0d7211 */ /* 0x000fe400078f18ff */
[----:B------:R-:W-:Y:S02]  /*2920*/  LOP3.LUT R12, R12, 0xfffffff8, RZ, 0xc0, !PT ;  /* 0xfffffff80c0c7812 */ /* 0x000fe400078ec0ff */
[----:B------:R-:W-:Y:S02]  /*2930*/  LOP3.LUT R13, R13, 0xfffffff8, RZ, 0xc0, !PT ;  /* 0xfffffff80d0d7812 */ /* 0x000fe400078ec0ff */
[----:B------:R-:W-:-:S02]  /*2940*/  LEA R14, P0, R12, R10, 0x1 ;  /* 0x0000000a0c0e7211 */ /* 0x000fc400078008ff */
[----:B------:R-:W-:Y:S02]  /*2950*/  SHF.R.S32.HI R13, RZ, 0x1f, R13 ;  /* 0x0000001fff0d7819 */ /* 0x000fe4000001140d */
[----:B-1----:R-:W-:-:S04]  /*2960*/  LEA.HI R25, R2, R27, RZ, 0x3 ;  /* 0x0000001b02197211 */ /* 0x002fc800078f18ff */
[----:B------:R-:W-:Y:S02]  /*2970*/  LOP3.LUT R25, R25, 0xfffffff8, RZ, 0xc0, !PT ;  /* 0xfffffff819197812 */ /* 0x000fe400078ec0ff */
[----:B------:R-:W-:-:S03]  /*2980*/  LEA.HI.X R15, R12, R11, R13, 0x1, P0 ;  /* 0x0000000b0c0f7211 */ /* 0x000fc600000f0c0d */
[----:B------:R-:W-:-:S04]  /*2990*/  IMAD.IADD R25, R27, 0x1, -R25 ;  /* 0x000000011b197824 */ /* 0x000fc800078e0a19 */
[----:B------:R-:W-:Y:S01]  /*29a0*/  IMAD.SHL.U32 R25, R25, 0x8, RZ ;  /* 0x0000000819197824 */ /* 0x000fe200078e00ff */
[----:B----4-:R-:W-:-:S04]  /*29b0*/  LEA R12, P0, R16, R10, 0x1 ;  /* 0x0000000a100c7211 */ /* 0x010fc800078008ff */
[----:B-----5:R-:W-:Y:S02]  /*29c0*/  LEA.HI.X R13, R16, R11, R17, 0x1, P0 ;  /* 0x0000000b100d7211 */ /* 0x020fe400000f0c11 */
[----:B------:R-:W-:-:S04]  /*29d0*/  LEA R16, P0, R25, R10, 0x1 ;  /* 0x0000000a19107211 */ /* 0x000fc800078008ff */
[C---:B---3--:R-:W-:Y:S02]  /*29e0*/  LEA.HI.X R17, R25.reuse, R11, R26, 0x1, P0 ;  /* 0x0000000b19117211 */ /* 0x048fe400000f0c1a */
[----:B------:R-:W-:-:S04]  /*29f0*/  ISETP.GE.AND P0, PT, R25, c[0x0][0x1d4], PT ;  /* 0x0000750019007a0c */ /* 0x000fc80003f06270 */
[----:B------:R-:W-:-:S13]  /*2a00*/  ISETP.LT.OR P0, PT, R9, 0x21, P0 ;  /* 0x000000210900780c */ /* 0x000fda0000701670 */
[----:B------:R-:W-:Y:S01]  /*2a10*/  @!PT LDS RZ, [RZ] ;  /* 0x00000000fffff984 */ /* 0x000fe20000000800 */
[----:B------:R-:W-:Y:S01]  /*2a20*/  @!PT LDS RZ, [RZ] ;  /* 0x00000000fffff984 */ /* 0x000fe20000000800 */
[----:B------:R-:W-:Y:S01]  /*2a30*/  @!PT LDS RZ, [RZ] ;  /* 0x00000000fffff984 */ /* 0x000fe20000000800 */
[----:B--2---:R1:W-:Y:S01]  /*2a40*/  LDGSTS.E.BYPASS.LTC128B.128 [R18+0x5080], [R16.64], !P0 ;  /* 0x0508000010127fae */ /* 0x0043e2000c101d52 */
[----:B------:R-:W-:-:S04]  /*2a50*/  LEA R10, P0, R19, R10, 0x1 ;  /* 0x0000000a130a7211 */ /* 0x000fc800078008ff */
        /* <DEDUP_REMOVED lines=8> */
.L_x_261:
[----:B-123--:R-:W-:Y:S05]  /*2ae0*/  BSYNC B0 ;  /* 0x0000000000007941 */ /* 0x00efea0003800000 */
.L_x_260:
[----:B------:R-:W2:Y:S04]  /*2af0*/  LDL R61, [R1+0x4] ;  /* 0x00000400013d7983 */ /* 0x000ea80000100800 */
[----:B------:R-:W3:Y:S04]  /*2b00*/  LDL R60, [R1] ;  /* 0x00000000013c7983 */ /* 0x000ee80000100800 */
[----:B------:R-:W0:Y:S01]  /*2b10*/  LDGDEPBAR ;  /* 0x00000000000079af */ /* 0x000e220000000000 */
[----:B------:R-:W-:Y:S01]  /*2b20*/  WARPSYNC 0xffffffff ;  /* 0xffffffff00007948 */ /* 0x000fe20003800000 */
[----:B----4-:R-:W-:Y:S01]  /*2b30*/  HMMA.16816.F32 R12, R160, R44, RZ ;  /* 0x0000002ca00c723c */ /* 0x010fe200000018ff */
        /* <DEDUP_REMOVED lines=13> */
[C---:B--2---:R-:W-:Y:S01]  /*2c10*/  IMAD R251, R0.reuse, 0x2, R61 ;  /* 0x0000000200fb7824 */ /* 0x044fe200078e023d */
[----:B------:R-:W-:Y:S01]  /*2c20*/  LDSM.16.M88.4 R56, [R61+0x15880] ;  /* 0x015880003d38783b */ /* 0x000fe20000000200 */
[----:B---3--:R-:W-:-:S03]  /*2c30*/  IMAD R245, R0, 0x2, R60 ;  /* 0x0000000200f57824 */ /* 0x008fc600078e023c */
        /* <DEDUP_REMOVED lines=138> */
[----:B------:R-:W2:Y:S06]  /*34e0*/  MUFU.TANH R0, R0 ;  /* 0x0000000000007308 */ /* 0x000eac0000002400 */
[C---:B---3--:R-:W-:Y:S02]  /*34f0*/  HMMA.16816.F32 R40, R232.reuse, R32, R40 ;  /* 0x00000020e828723c */ /* 0x048fe40000001828 */
[----:B------:R3:W1:Y:S06]  /*3500*/  MUFU.TANH R16, R13 ;  /* 0x0000000d00107308 */ /* 0x00066c0000002400 */
        /* <DEDUP_REMOVED lines=13> */
[----:B------:R4:W5:Y:S04]  /*35e0*/  LDL R64, [R1+0x2c] ;  /* 0x00002c0001407983 */ /* 0x0009680000100800 */
[----:B------:R4:W5:Y:S04]  /*35f0*/  LDL R65, [R1+0x18] ;  /* 0x0000180001417983 */ /* 0x0009680000100800 */
[----:B------:R4:W5:Y:S04]  /*3600*/  LDL R66, [R1+0x30] ;  /* 0x0000300001427983 */ /* 0x0009680000100800 */
[----:B------:R4:W5:Y:S01]  /*3610*/  LDL R60, [R1+0x1c] ;  /* 0x00001c00013c7983 */ /* 0x0009620000100800 */
[----:B--2---:R-:W-:-:S03]  /*3620*/  LEA.HI R68, R2, R71, RZ, 0x3 ;  /* 0x0000004702447211 */ /* 0x004fc600078f18ff */
[----:B------:R4:W5:Y:S01]  /*3630*/  LDL R61, [R1+0x10] ;  /* 0x00001000013d7983 */ /* 0x0009620000100800 */
[----:B------:R-:W-:Y:S02]  /*3640*/  LEA.HI R69, R2, R71, RZ, 0x3 ;  /* 0x0000004702457211 */ /* 0x000fe400078f18ff */
[----:B------:R-:W-:Y:S01]  /*3650*/  LOP3.LUT R68, R68, 0xfffffff8, RZ, 0xc0, !PT ;  /* 0xfffffff844447812 */ /* 0x000fe200078ec0ff */
[----:B------:R4:W5:Y:S01]  /*3660*/  LDL R62, [R1+0x28] ;  /* 0x00002800013e7983 */ /* 0x0009620000100800 */
[----:B------:R-:W-:-:S03]  /*3670*/  SHF.R.S32.HI R69, RZ, 0x3, R69 ;  /* 0x00000003ff457819 */ /* 0x000fc60000011445 */
[----:B------:R-:W-:Y:S01]  /*3680*/  IMAD.IADD R68, R71, 0x1, -R68 ;  /* 0x0000000147447824 */ /* 0x000fe200078e0a44 */
[----:B------:R4:W5:Y:S03]  /*3690*/  LDL R63, [R1+0x14] ;  /* 0x00001400013f7983 */ /* 0x0009660000100800 */
        /* <DEDUP_REMOVED lines=11> */
[----:B------:R2:W4:Y:S01]  /*3750*/  @!P3 LDG.E R18, [R12.64] ;  /* 0x000000120c12b981 */ /* 0x000522000c1e1900 */
[----:B------:R-:W-:-:S03]  /*3760*/  IMAD.MOV R11, RZ, RZ, -R11 ;  /* 0x000000ffff0b7224 */ /* 0x000fc600078e0a0b */
[----:B------:R-:W1:Y:S01]  /*3770*/  S2R R69, SR_TID.X ;  /* 0x0000000000457919 */ /* 0x000e620000002100 */
[----:B------:R-:W-:-:S05]  /*3780*/  IMAD R19, R11, c[0x0][0x2b8], R8 ;  /* 0x0000ae000b137a24 */ /* 0x000fca00078e0208 */
[----:B------:R-:W-:-:S05]  /*3790*/  SHF.R.S32.HI R8, RZ, 0x1f, R19 ;  /* 0x0000001fff087819 */ /* 0x000fca0000011413 */
[----:B------:R-:W-:-:S04]  /*37a0*/  IMAD R8, R8, c[0x0][0x1e0], RZ ;  /* 0x0000780008087a24 */ /* 0x000fc800078e02ff */
[C---:B------:R-:W-:Y:S02]  /*37b0*/  IMAD R8, R19.reuse, c[0x0][0x1e4], R8 ;  /* 0x0000790013087a24 */ /* 0x040fe400078e0208 */
[----:B--2---:R-:W-:-:S04]  /*37c0*/  IMAD.WIDE.U32 R12, R19, c[0x0][0x1e0], RZ ;  /* 0x00007800130c7a25 */ /* 0x004fc800078e00ff */
[----:B------:R-:W-:Y:S01]  /*37d0*/  IMAD.IADD R13, R13, 0x1, R8 ;  /* 0x000000010d0d7824 */ /* 0x000fe200078e0208 */
[----:B------:R-:W-:Y:S01]  /*37e0*/  STL [R1+0xc], R19 ;  /* 0x00000c1301007387 */ /* 0x000fe20000100800 */
[----:B------:R-:W-:Y:S01]  /*37f0*/  BSSY B0, `(.L_x_264) ;  /* 0x0000024000007945 */ /* 0x000fe20003800000 */
[----:B---3--:R-:W-:Y:S01]  /*3800*/  IMAD.MOV.U32 R68, RZ, RZ, R67 ;  /* 0x000000ffff447224 */ /* 0x008fe200078e0043 */
[----:B-1----:R-:W-:-:S04]  /*3810*/  LEA.HI R67, R2, R69, RZ, 0x3 ;  /* 0x0000004502437211 */ /* 0x002fc800078f18ff */
[----:B------:R-:W-:-:S05]  /*3820*/  LOP3.LUT R67, R67, 0xfffffff8, RZ, 0xc0, !PT ;  /* 0xfffffff843437812 */ /* 0x000fca00078ec0ff */
[----:B------:R-:W-:-:S04]  /*3830*/  IMAD.IADD R67, R69, 0x1, -R67 ;  /* 0x0000000145437824 */ /* 0x000fc800078e0a43 */
[----:B------:R-:W-:-:S05]  /*3840*/  IMAD.SHL.U32 R67, R67, 0x8, RZ ;  /* 0x0000000843437824 */ /* 0x000fca00078e00ff */
[----:B------:R-:W-:Y:S02]  /*3850*/  ISETP.GE.AND P1, PT, R67, c[0x0][0x1d4], PT ;  /* 0x0000750043007a0c */ /* 0x000fe40003f26270 */
[----:B----4-:R-:W-:Y:S01]  /*3860*/  SHF.R.S32.HI R11, RZ, 0x1f, R18 ;  /* 0x0000001fff0b7819 */ /* 0x010fe20000011412 */
[----:B------:R-:W-:-:S04]  /*3870*/  IMAD.WIDE.U32 R12, R18, c[0x0][0x1f0], R12 ;  /* 0x00007c00120c7a25 */ /* 0x000fc800078e000c */
[----:B------:R-:W-:Y:S01]  /*3880*/  IMAD R11, R11, c[0x0][0x1f0], RZ ;  /* 0x00007c000b0b7a24 */ /* 0x000fe200078e02ff */
[----:B------:R1:W-:Y:S03]  /*3890*/  STL [R1+0x8], R18 ;  /* 0x0000081201007387 */ /* 0x0003e60000100800 */
[----:B------:R-:W-:Y:S01]  /*38a0*/  IMAD R11, R18, c[0x0][0x1f4], R11 ;  /* 0x00007d00120b7a24 */ /* 0x000fe200078e020b */
[----:B------:R-:W-:-:S04]  /*38b0*/  IADD3 R8, P0, R12, UR26, RZ ;  /* 0x0000001a0c087c10 */ /* 0x000fc8000ff1e0ff */
[----:B------:R-:W-:Y:S02]  /*38c0*/  IADD3.X R12, R13, UR22, R11, P0, !PT ;  /* 0x000000160d0c7c10 */ /* 0x000fe400087fe40b */
[----:B------:R-:W-:-:S04]  /*38d0*/  LEA R11, P0, R8, c[0x0][0x1c8], 0x1 ;  /* 0x00007200080b7a11 */ /* 0x000fc800078008ff */
[----:B------:R-:W-:Y:S02]  /*38e0*/  LEA.HI.X R8, R8, c[0x0][0x1cc], R12, 0x1, P0 ;  /* 0x0000730008087a11 */ /* 0x000fe400000f0c0c */
[----:B-1----:R-:W-:-:S04]  /*38f0*/  LEA.HI R18, R2, R69, RZ, 0x3 ;  /* 0x0000004502127211 */ /* 0x002fc800078f18ff */
[----:B------:R-:W-:-:S04]  /*3900*/  SHF.R.S32.HI R18, RZ, 0x3, R18 ;  /* 0x00000003ff127819 */ /* 0x000fc80000011412 */
[----:B------:R-:W-:-:S04]  /*3910*/  IADD3 R17, -R18, 0x30, RZ ;  /* 0x0000003012117810 */ /* 0x000fc80007ffe1ff */
[----:B------:R-:W-:Y:S01]  /*3920*/  ISETP.GE.AND P0, PT, R17, 0x1, PT ;  /* 0x000000011100780c */ /* 0x000fe20003f06270 */
[----:B------:R1:W2:Y:S04]  /*3930*/  SHFL.IDX PT, R12, R11, RZ, 0x181f ;  /* 0x00181fff0b0c7589 */ /* 0x0002a800000e0000 */
[----:B------:R1:W3:Y:S08]  /*3940*/  SHFL.IDX PT, R13, R8, RZ, 0x181f ;  /* 0x00181fff080d7589 */ /* 0x0002f000000e0000 */
[----:B------:R-:W-:Y:S05]  /*3950*/  @!P0 BRA `(.L_x_265) ;  /* 0x000000d000008947 */ /* 0x000fea0003800000 */
[----:B--2---:R-:W-:-:S04]  /*3960*/  LEA R22, P0, R67, R12, 0x1 ;  /* 0x0000000c43167211 */ /* 0x004fc800078008ff */
[----:B---3--:R-:W-:Y:S02]  /*3970*/  LEA.HI.X R23, R67, R13, R68, 0x1, P0 ;  /* 0x0000000d43177211 */ /* 0x008fe400000f0c44 */
[----:B-----5:R-:W-:-:S03]  /*3980*/  LEA R20, P0, R65, R12, 0x1 ;  /* 0x0000000c41147211 */ /* 0x020fc600078008ff */
        /* <DEDUP_REMOVED lines=10> */
.L_x_265:
[----:B------:R-:W-:Y:S05]  /*3a30*/  BSYNC B0 ;  /* 0x0000000000007941 */ /* 0x000fea0003800000 */
.L_x_264:
[----:B------:R-:W-:Y:S01]  /*3a40*/  ISETP.GE.AND P0, PT, R17, 0x21, PT ;  /* 0x000000211100780c */ /* 0x000fe20003f06270 */
[----:B-1----:R-:W1:Y:S01]  /*3a50*/  SHFL.IDX PT, R8, R8, 0x1, 0x181f ;  /* 0x00381f0008087f89 */ /* 0x002e6200000e0000 */
[----:B------:R-:W-:Y:S03]  /*3a60*/  BSSY B0, `(.L_x_263) ;  /* 0x0000010000007945 */ /* 0x000fe60003800000 */
[----:B------:R-:W4:Y:S08]  /*3a70*/  SHFL.IDX PT, R11, R11, 0x1, 0x181f ;  /* 0x00381f000b0b7f89 */ /* 0x000f3000000e0000 */
[----:B------:R-:W-:Y:S05]  /*3a80*/  @!P0 BRA `(.L_x_266) ;  /* 0x000000d000008947 */ /* 0x000fea0003800000 */
[----:B--2-4-:R-:W-:-:S04]  /*3a90*/  LEA R20, P0, R67, R11, 0x1 ;  /* 0x0000000b43147211 */ /* 0x014fc800078008ff */
[----:B-1----:R-:W-:Y:S02]  /*3aa0*/  LEA.HI.X R21, R67, R8, R68, 0x1, P0 ;  /* 0x0000000843157211 */ /* 0x002fe400000f0c44 */
[----:B-----5:R-:W-:-:S03]  /*3ab0*/  LEA R18, P0, R65, R11, 0x1 ;  /* 0x0000000b41127211 */ /* 0x020fc600078008ff */
[----:B------:R-:W-:Y:S01]  /*3ac0*/  @!PT LDS RZ, [RZ] ;  /* 0x00000000fffff984 */ /* 0x000fe20000000800 */
[----:B------:R1:W-:Y:S01]  /*3ad0*/  LDGSTS.E.BYPASS.LTC128B.128 [R60+0x15080], [R20.64], !P1 ;  /* 0x15080000143c7fae */ /* 0x0003e2000c901d52 */
[----:B------:R-:W-:Y:S02]  /*3ae0*/  LEA.HI.X R19, R65, R8, R66, 0x1, P0 ;  /* 0x0000000841137211 */ /* 0x000fe400000f0c42 */
[----:B------:R-:W-:-:S03]  /*3af0*/  LEA R12, P0, R63, R11, 0x1 ;  /* 0x0000000b3f0c7211 */ /* 0x000fc600078008ff */
[----:B------:R1:W-:Y:S01]  /*3b00*/  LDGSTS.E.BYPASS.LTC128B.128 [R60+0x16880], [R18.64], !P6 ;  /* 0x16880000123c7fae */ /* 0x0003e2000f101d52 */
[----:B---3--:R-:W-:Y:S02]  /*3b10*/  LEA.HI.X R13, R63, R8, R64, 0x1, P0 ;  /* 0x000000083f0d7211 */ /* 0x008fe400000f0c40 */
[----:B------:R-:W-:-:S03]  /*3b20*/  LEA R22, P0, R61, R11, 0x1 ;  /* 0x0000000b3d167211 */ /* 0x000fc600078008ff */
[----:B------:R1:W-:Y:S01]  /*3b30*/  LDGSTS.E.BYPASS.LTC128B.128 [R60+0x18080], [R12.64], !P5 ;  /* 0x180800000c3c7fae */ /* 0x0003e2000e901d52 */
[----:B------:R-:W-:-:S05]  /*3b40*/  LEA.HI.X R23, R61, R8, R62, 0x1, P0 ;  /* 0x000000083d177211 */ /* 0x000fca00000f0c3e */
[----:B------:R1:W-:Y:S04]  /*3b50*/  LDGSTS.E.BYPASS.LTC128B.128 [R60+0x19880], [R22.64], !P4 ;  /* 0x19880000163c7fae */ /* 0x0003e8000e101d52 */
.L_x_266:
[----:B------:R-:W-:Y:S05]  /*3b60*/  BSYNC B0 ;  /* 0x0000000000007941 */ /* 0x000fea0003800000 */
.L_x_263:
[----:B-123--:R-:W1:Y:S01]  /*3b70*/  S2R R13, SR_TID.X ;  /* 0x00000000000d7919 */ /* 0x00ee620000002100 */
[----:B------:R-:W-:Y:S01]  /*3b80*/  LOP3.LUT R7, R7, 0xffffffe0, RZ, 0xc0, !PT ;  /* 0xffffffe007077812 */ /* 0x000fe200078ec0ff */
[----:B------:R-:W-:Y:S01]  /*3b90*/  UISETP.NE.AND UP0, UPT, UR15, URZ, UPT ;  /* 0x0000003f0f00728c */ /* 0x000fe2000bf05270 */
[----:B------:R-:W-:Y:S01]  /*3ba0*/  SHF.R.S32.HI R12, RZ, 0x1f, R6 ;  /* 0x0000001fff0c7819 */ /* 0x000fe20000011406 */
[----:B------:R-:W-:Y:S01]  /*3bb0*/  FMUL.FTZ R53, R53, c[0x0][0x320] ;  /* 0x0000c80035357a20 */ /* 0x000fe20000410000 */
        /* <DEDUP_REMOVED lines=9> */
[----:B------:R-:W-:Y:S01]  /*3c50*/  ULOP3.LUT UR24, URZ, UR24, URZ, 0x33, !UPT ;  /* 0x000000183f187292 */ /* 0x000fe2000f8e333f */
[----:B------:R-:W-:Y:S01]  /*3c60*/  IMAD.U32 R18, RZ, RZ, UR29 ;  /* 0x0000001dff127e24 */ /* 0x000fe2000f8e00ff */
[----:B------:R-:W0:Y:S01]  /*3c70*/  LDGDEPBAR ;  /* 0x00000000000079af */ /* 0x000e220000000000 */
[----:B------:R-:W-:-:S04]  /*3c80*/  IMAD.IADD R12, R6, 0x1, -R12 ;  /* 0x00000001060c7824 */ /* 0x000fc800078e0a0c */
[----:B------:R2:W4:Y:S02]  /*3c90*/  MUFU.TANH R127, R52 ;  /* 0x00000034007f7308 */ /* 0x0005240000002400 */
[----:B-1--4-:R-:W-:Y:S01]  /*3ca0*/  LEA.HI R11, R2, R13, RZ, 0x2 ;  /* 0x0000000d020b7211 */ /* 0x012fe200078f10ff */
[----:B------:R-:W-:-:S03]  /*3cb0*/  IMAD.IADD R7, R13, 0x1, -R7 ;  /* 0x000000010d077824 */ /* 0x000fc600078e0a07 */
[----:B------:R-:W-:Y:S02]  /*3cc0*/  LOP3.LUT R11, R11, 0xfffffffc, RZ, 0xc0, !PT ;  /* 0xfffffffc0b0b7812 */ /* 0x000fe400078ec0ff */
[----:B------:R2:W1:Y:S01]  /*3cd0*/  MUFU.TANH R125, R48 ;  /* 0x00000030007d7308 */ /* 0x0004620000002400 */
[----:B------:R-:W-:Y:S02]  /*3ce0*/  SHF.R.S32.HI R8, RZ, 0x1f, R7 ;  /* 0x0000001fff087819 */ /* 0x000fe40000011407 */
[----:B------:R-:W-:Y:S02]  /*3cf0*/  IMAD.IADD R11, R13, 0x1, -R11 ;  /* 0x000000010d0b7824 */ /* 0x000fe400078e0a0b */
[----:B------:R-:W-:-:S03]  /*3d00*/  LEA.HI R8, R8, R7, RZ, 0x2 ;  /* 0x0000000708087211 */ /* 0x000fc600078f10ff */
[----:B------:R2:W4:Y:S01]  /*3d10*/  MUFU.TANH R124, R49 ;  /* 0x00000031007c7308 */ /* 0x0005220000002400 */
[----:B------:R-:W-:Y:S02]  /*3d20*/  LEA.HI R2, R11, R11, RZ, 0x1 ;  /* 0x0000000b0b027211 */ /* 0x000fe400078f08ff */
[----:B------:R-:W-:Y:S02]  /*3d30*/  LEA.HI.SX32 R6, R8, UR23, 0x1e ;  /* 0x0000001708067c11 */ /* 0x000fe4000f8ff2ff */
[----:B------:R-:W-:-:S03]  /*3d40*/  LOP3.LUT R2, R2, 0x1ffffffe, RZ, 0xc0, !PT ;  /* 0x1ffffffe02027812 */ /* 0x000fc600078ec0ff */
[----:B------:R-:W-:Y:S02]  /*3d50*/  IMAD R6, R12, 0x10, R6 ;  /* 0x000000100c067824 */ /* 0x000fe400078e0206 */
[----:B------:R-:W-:Y:S02]  /*3d60*/  IMAD.IADD R2, R11, 0x1, -R2 ;  /* 0x000000010b027824 */ /* 0x000fe400078e0a02 */
[----:B------:R-:W-:Y:S02]  /*3d70*/  FMUL.FTZ R12, R41, c[0x0][0x320] ;  /* 0x0000c800290c7a20 */ /* 0x000fe40000410000 */
[----:B------:R-:W-:Y:S02]  /*3d80*/  IMAD R13, R2, 0x8, R6 ;  /* 0x00000008020d7824 */ /* 0x000fe400078e0206 */
[----:B------:R-:W-:Y:S02]  /*3d90*/  FMUL.FTZ R11, R36, c[0x0][0x320] ;  /* 0x0000c800240b7a20 */ /* 0x000fe40000410000 */
[----:B------:R-:W-:Y:S01]  /*3da0*/  @P0 IMAD.HI.U32 R6, R13, c[0x0][0x2c8], RZ ;  /* 0x0000b2000d060a27 */ /* 0x000fe200078e00ff */
[----:B------:R-:W-:Y:S01]  /*3db0*/  PLOP3.LUT P0, PT, PT, PT, UP0, 0x80, 0x0 ;  /* 0x000000000000781c */ /* 0x000fe20003f0f008 */
[----:B------:R-:W-:Y:S01]  /*3dc0*/  UISETP.NE.AND UP0, UPT, UR14, URZ, UPT ;  /* 0x0000003f0e00728c */ /* 0x000fe2000bf05270 */
[----:B------:R1:W-:Y:S01]  /*3dd0*/  STL [R1+0x34], R13 ;  /* 0x0000340d01007387 */ /* 0x0003e20000100800 */
[----:B------:R-:W-:Y:S01]  /*3de0*/  IMAD.MOV.U32 R2, RZ, RZ, R13 ;  /* 0x000000ffff027224 */ /* 0x000fe200078e000d */
[----:B------:R-:W1:Y:S08]  /*3df0*/  MUFU.TANH R12, R12 ;  /* 0x0000000c000c7308 */ /* 0x000e700000002400 */
[----:B------:R-:W2:Y:S01]  /*3e00*/  MUFU.TANH R11, R11 ;  /* 0x0000000b000b7308 */ /* 0x000ea20000002400 */
[----:B------:R-:W-:-:S02]  /*3e10*/  @P0 SHF.R.U32.HI R2, RZ, c[0x0][0x2cc], R6 ;  /* 0x0000b300ff020a19 */ /* 0x000fc40000011606 */
[----:B------:R-:W-:Y:S02]  /*3e20*/  LOP3.LUT R6, R8, 0x7ffffffc, RZ, 0xc0, !PT ;  /* 0x7ffffffc08067812 */ /* 0x000fe400078ec0ff */
[----:B------:R-:W-:Y:S01]  /*3e30*/  PLOP3.LUT P0, PT, PT, PT, UP0, 0x40, 0x0 ;  /* 0x000000000000781c */ /* 0x000fe20003f0e808 */
[----:B------:R-:W2:Y:S02]  /*3e40*/  SHFL.IDX PT, R17, R2, RZ, 0x1c1f ;  /* 0x001c1fff02117589 */ /* 0x000ea400000e0000 */
[----:B------:R-:W-:Y:S01]  /*3e50*/  IMAD.IADD R7, R7, 0x1, -R6 ;  /* 0x0000000107077824 */ /* 0x000fe200078e0a06 */
[----:B------:R2:W2:Y:S01]  /*3e60*/  MUFU.TANH R8, R37 ;  /* 0x0000002500087308 */ /* 0x0004a20000002400 */
[----:B------:R-:W-:Y:S02]  /*3e70*/  IMAD.U32 R6, RZ, RZ, UR32 ;  /* 0x00000020ff067e24 */ /* 0x000fe4000f8e00ff */
[----:B------:R-:W-:Y:S02]  /*3e80*/  IMAD.SHL.U32 R20, R7, 0x2, RZ ;  /* 0x0000000207147824 */ /* 0x000fe400078e00ff */
[----:B-1----:R-:W-:-:S03]  /*3e90*/  FMUL.FTZ R13, R40, c[0x0][0x320] ;  /* 0x0000c800280d7a20 */ /* 0x002fc60000410000 */
[C---:B------:R-:W-:Y:S01]  /*3ea0*/  IADD3 R6, -R20.reuse, 0x1, R6 ;  /* 0x0000000114067810 */ /* 0x040fe20007ffe106 */
[----:B------:R1:W-:Y:S01]  /*3eb0*/  STL [R1+0x38], R20 ;  /* 0x0000381401007387 */ /* 0x0003e20000100800 */
[----:B------:R-:W-:Y:S02]  /*3ec0*/  IADD3 R18, -R20, UR8, R18 ;  /* 0x0000000814127c10 */ /* 0x000fe4000fffe112 */
[----:B------:R-:W-:Y:S01]  /*3ed0*/  IADD3 R19, R6, -UR12, RZ ;  /* 0x8000000c06137c10 */ /* 0x000fe2000fffe0ff */
[----:B------:R-:W1:Y:S01]  /*3ee0*/  MUFU.TANH R13, R13 ;  /* 0x0000000d000d7308 */ /* 0x000e620000002400 */
[----:B------:R-:W-:Y:S02]  /*3ef0*/  IADD3 R7, -R20, UR29, RZ ;  /* 0x0000001d14077c10 */ /* 0x000fe4000fffe1ff */
[C---:B------:R-:W-:Y:S02]  /*3f00*/  IADD3 R6, R19.reuse, c[0x0][0x328], RZ ;  /* 0x0000ca0013067a10 */ /* 0x040fe40007ffe0ff */
[----:B------:R-:W-:-:S03]  /*3f10*/  IADD3 R19, R19, UR24, RZ ;  /* 0x0000001813137c10 */ /* 0x000fc6000fffe0ff */
[----:B--2---:R-:W-:-:S05]  /*3f20*/  IMAD.IADD R21, R6, 0x1, R17 ;  /* 0x0000000106157824 */ /* 0x004fca00078e0211 */
[----:B------:R-:W-:Y:S01]  /*3f30*/  IMNMX R21, R21, R18, PT ;  /* 0x0000001215157217 */ /* 0x000fe20003800200 */
[----:B-1----:R-:W-:Y:S01]  /*3f40*/  IMAD.IADD R20, R19, 0x1, R17 ;  /* 0x0000000113147824 */ /* 0x002fe200078e0211 */
[----:B------:R-:W-:Y:S05]  /*3f50*/  @P0 BRA `(.L_x_267) ;  /* 0x0000015000000947 */ /* 0x000fea0003800000 */
[----:B---34-:R-:W-:Y:S01]  /*3f60*/  IMAD.U32 R22, RZ, RZ, UR12 ;  /* 0x0000000cff167e24 */ /* 0x018fe2000f8e00ff */
[----:B------:R-:W-:Y:S04]  /*3f70*/  BSSY B0, `(.L_x_268) ;  /* 0x000000f000007945 */ /* 0x000fe80003800000 */
[----:B------:R-:W-:-:S04]  /*3f80*/  IADD3 R22, -R22, UR8, R17 ;  /* 0x0000000816167c10 */ /* 0x000fc8000fffe111 */
[----:B------:R-:W-:-:S13]  /*3f90*/  ISETP.GT.AND P0, PT, R22, -0x1, PT ;  /* 0xffffffff1600780c */ /* 0x000fda0003f04270 */
[----:B------:R-:W-:Y:S05]  /*3fa0*/  @P0 BRA `(.L_x_269) ;  /* 0x0000007000000947 */ /* 0x000fea0003800000 */
[----:B------:R-:W-:Y:S01]  /*3fb0*/  IMAD.MOV.U32 R17, RZ, RZ, 0x1 ;  /* 0x00000001ff117424 */ /* 0x000fe200078e00ff */
[----:B------:R-:W-:-:S04]  /*3fc0*/  LOP3.LUT R22, RZ, R22, RZ, 0x33, !PT ;  /* 0x00000016ff167212 */ /* 0x000fc800078e33ff */
[----:B------:R-:W-:-:S13]  /*3fd0*/  ISETP.NE.AND P0, PT, R17, c[0x0][0x32c], PT ;  /* 0x0000cb0011007a0c */ /* 0x000fda0003f05270 */
[----:B------:R-:W-:-:S05]  /*3fe0*/  @P0 IMAD.HI.U32 R17, R22, c[0x0][0x330], RZ ;  /* 0x0000cc0016110a27 */ /* 0x000fca00078e00ff */
[----:B------:R-:W-:-:S04]  /*3ff0*/  @P0 SHF.R.U32.HI R22, RZ, c[0x0][0x334], R17 ;  /* 0x0000cd00ff160a19 */ /* 0x000fc80000011611 */
[----:B------:R-:W-:Y:S01]  /*4000*/  LOP3.LUT R22, RZ, R22, RZ, 0x33, !PT ;  /* 0x00000016ff167212 */ /* 0x000fe200078e33ff */
[----:B------:R-:W-:Y:S05]  /*4010*/  BRA `(.L_x_270) ;  /* 0x0000004000007947 */ /* 0x000fea0003800000 */
.L_x_269:
[----:B------:R-:W-:-:S04]  /*4020*/  MOV R17, 0x1 ;  /* 0x0000000100117802 */ /* 0x000fc80000000f00 */
[----:B------:R-:W-:-:S13]  /*4030*/  ISETP.NE.AND P0, PT, R17, c[0x0][0x32c], PT ;  /* 0x0000cb0011007a0c */ /* 0x000fda0003f05270 */
[----:B------:R-:W-:-:S05]  /*4040*/  @P0 IMAD.HI.U32 R17, R22, c[0x0][0x330], RZ ;  /* 0x0000cc0016110a27 */ /* 0x000fca00078e00ff */
[----:B------:R-:W-:Y:S02]  /*4050*/  @P0 SHF.R.U32.HI R22, RZ, c[0x0][0x334], R17 ;  /* 0x0000cd00ff160a19 */ /* 0x000fe40000011611 */
.L_x_270:
[----:B------:R-:W-:Y:S05]  /*4060*/  BSYNC B0 ;  /* 0x0000000000007941 */ /* 0x000fea0003800000 */
.L_x_268:
[----:B------:R-:W-:-:S05]  /*4070*/  IMAD R22, R22, c[0x0][0x32c], R7 ;  /* 0x0000cb0016167a24 */ /* 0x000fca00078e0207 */
[----:B------:R-:W-:Y:S02]  /*4080*/  IADD3 R17, R22, c[0x0][0x32c], RZ ;  /* 0x0000cb0016117a10 */ /* 0x000fe40007ffe0ff */
[----:B------:R-:W-:Y:S02]  /*4090*/  IMNMX R20, R20, R22, !PT ;  /* 0x0000001614147217 */ /* 0x000fe40007800200 */
[----:B------:R-:W-:Y:S02]  /*40a0*/  IMNMX R21, R21, R17, PT ;  /* 0x0000001115157217 */ /* 0x000fe40003800200 */
.L_x_267:
[----:B---34-:R-:W-:Y:S01]  /*40b0*/  UISETP.GE.AND UP0, UPT, UR29, 0x1, UPT ;  /* 0x000000011d00788c */ /* 0x018fe2000bf06270 */
[----:B------:R-:W-:Y:S01]  /*40c0*/  FMUL.FTZ R23, R42, c[0x0][0x320] ;  /* 0x0000c8002a177a20 */ /* 0x000fe20000410000 */
        /* <DEDUP_REMOVED lines=25> */
[----:B------:R1:W2:Y:S01]  /*4260*/  MUFU.TANH R168, R54 ;  /* 0x0000003600a87308 */ /* 0x0002a20000002400 */
[----:B------:R-:W-:Y:S01]  /*4270*/  ISETP.LT.OR P0, PT, R21, 0x2, P0 ;  /* 0x000000021500780c */ /* 0x000fe20000701670 */
[----:B------:R-:W-:-:S03]  /*4280*/  FMUL.FTZ R39, R39, c[0x0][0x320] ;  /* 0x0000c80027277a20 */ /* 0x000fc60000410000 */
[----:B------:R-:W-:Y:S02]  /*4290*/  FSEL R16, R16, -INF , !P0 ;  /* 0xff80000010107808 */ /* 0x000fe40004000000 */
[----:B------:R-:W-:Y:S01]  /*42a0*/  PLOP3.LUT P0, PT, PT, PT, UP0, 0x40, 0x0 ;  /* 0x000000000000781c */ /* 0x000fe20003f0e808 */
[----:B------:R-:W-:Y:S01]  /*42b0*/  UISETP.GE.AND UP0, UPT, UR29, 0xa, UPT ;  /* 0x0000000a1d00788c */ /* 0x000fe2000bf06270 */
[----:B------:R-:W3:Y:S02]  /*42c0*/  MUFU.TANH R0, R0 ;  /* 0x0000000000007308 */ /* 0x000ee40000002400 */
[----:B------:R-:W-:Y:S01]  /*42d0*/  ISETP.GT.AND P0, PT, R20, 0x8, P0 ;  /* 0x000000081400780c */ /* 0x000fe20000704270 */
[----:B------:R-:W-:-:S03]  /*42e0*/  UP2UR UR5, UPR, URZ, 0x1 ;  /* 0x000000013f057883 */ /* 0x000fc60008000000 */
[----:B------:R-:W-:Y:S02]  /*42f0*/  ISETP.LT.OR P0, PT, R21, 0x9, P0 ;  /* 0x000000091500780c */ /* 0x000fe40000701670 */
[----:B------:R1:W4:Y:S02]  /*4300*/  MUFU.TANH R159, R55 ;  /* 0x00000037009f7308 */ /* 0x0003240000002400 */
        /* <DEDUP_REMOVED lines=14> */
[----:B------:R-:W-:Y:S02]  /*43f0*/  FSEL R13, R13, -INF , !P0 ;  /* 0xff8000000d0d7808 */ /* 0x000fe40004000000 */
[----:B------:R-:W-:Y:S01]  /*4400*/  PLOP3.LUT P0, PT, PT, PT, UP6, 0x40, 0x0 ;  /* 0x000000000000781c */ /* 0x000fe20003f0e868 */
[----:B------:R-:W-:-:S03]  /*4410*/  UISETP.NE.AND UP6, UPT, UR14, URZ, UPT ;  /* 0x0000003f0e00728c */ /* 0x000fc6000bfc5270 */
[----:B------:R-:W-:Y:S01]  /*4420*/  ISETP.GT.AND P0, PT, R20, 0x11, P0 ;  /* 0x000000111400780c */ /* 0x000fe20000704270 */
[----:B------:R-:W1:Y:S03]  /*4430*/  MUFU.TANH R23, R23 ;  /* 0x0000001700177308 */ /* 0x000e660000002400 */
[----:B------:R-:W-:-:S04]  /*4440*/  ISETP.LT.OR P0, PT, R21, 0x12, P0 ;  /* 0x000000121500780c */ /* 0x000fc80000701670 */
[----:B------:R-:W-:Y:S01]  /*4450*/  FSEL R12, R12, -INF , !P0 ;  /* 0xff8000000c0c7808 */ /* 0x000fe20004000000 */
[----:B------:R-:W1:Y:S01]  /*4460*/  MUFU.TANH R24, R24 ;  /* 0x0000001800187308 */ /* 0x000e620000002400 */
        /* <DEDUP_REMOVED lines=21> */
[----:B------:R-:W-:Y:S02]  /*45c0*/  ISETP.GT.AND P0, PT, R20, 0x29, P0 ;  /* 0x000000291400780c */ /* 0x000fe40000704270 */
[----:B------:R-:W1:Y:S02]  /*45d0*/  SHFL.IDX PT, R20, R2, 0x1, 0x1c1f ;  /* 0x003c1f0002147f89 */ /* 0x000e6400000e0000 */
[----:B------:R-:W-:Y:S01]  /*45e0*/  ISETP.LT.OR P0, PT, R21, 0x2a, P0 ;  /* 0x0000002a1500780c */ /* 0x000fe20000701670 */
[----:B------:R-:W-:-:S03]  /*45f0*/  FMUL.FTZ R21, R38, c[0x0][0x320] ;  /* 0x0000c80026157a20 */ /* 0x000fc60000410000 */
[----:B------:R-:W-:Y:S02]  /*4600*/  FSEL R124, R124, -INF , !P0 ;  /* 0xff8000007c7c7808 */ /* 0x000fe40004000000 */
[----:B------:R-:W-:Y:S01]  /*4610*/  PLOP3.LUT P0, PT, PT, PT, UP6, 0x40, 0x0 ;  /* 0x000000000000781c */ /* 0x000fe20003f0e868 */
[----:B------:R-:W2:Y:S01]  /*4620*/  MUFU.TANH R21, R21 ;  /* 0x0000001500157308 */ /* 0x000ea20000002400 */
[----:B------:R-:W-:Y:S01]  /*4630*/  UISETP.NE.AND UP6, UPT, UR35, URZ, UPT ;  /* 0x0000003f2300728c */ /* 0x000fe2000bfc5270 */
[----:B-1----:R-:W-:-:S06]  /*4640*/  IMAD.IADD R2, R6, 0x1, R20 ;  /* 0x0000000106027824 */ /* 0x002fcc00078e0214 */
[----:B------:R1:W1:Y:S01]  /*4650*/  MUFU.TANH R6, R39 ;  /* 0x0000002700067308 */ /* 0x0002620000002400 */
[----:B------:R-:W-:Y:S01]  /*4660*/  IMAD.IADD R22, R19, 0x1, R20 ;  /* 0x0000000113167824 */ /* 0x000fe200078e0214 */
[----:B------:R-:W-:Y:S02]  /*4670*/  IMNMX R2, R2, R18, PT ;  /* 0x0000001202027217 */ /* 0x000fe40003800200 */
[----:B------:R-:W-:Y:S05]  /*4680*/  @P0 BRA `(.L_x_271) ;  /* 0x0000015000000947 */ /* 0x000fea0003800000 */
[----:B--234-:R-:W-:Y:S01]  /*4690*/  IMAD.U32 R18, RZ, RZ, UR12 ;  /* 0x0000000cff127e24 */ /* 0x01cfe2000f8e00ff */
        /* <DEDUP_REMOVED lines=11> */
.L_x_273:
[----:B------:R-:W-:-:S04]  /*4750*/  MOV R18, 0x1 ;  /* 0x0000000100127802 */ /* 0x000fc80000000f00 */
[----:B------:R-:W-:-:S13]  /*4760*/  ISETP.NE.AND P0, PT, R18, c[0x0][0x32c], PT ;  /* 0x0000cb0012007a0c */ /* 0x000fda0003f05270 */
[----:B------:R-:W-:-:S05]  /*4770*/  @P0 IMAD.HI.U32 R18, R20, c[0x0][0x330], RZ ;  /* 0x0000cc0014120a27 */ /* 0x000fca00078e00ff */
[----:B------:R-:W-:Y:S02]  /*4780*/  @P0 SHF.R.U32.HI R20, RZ, c[0x0][0x334], R18 ;  /* 0x0000cd00ff140a19 */ /* 0x000fe40000011612 */
.L_x_274:
[----:B------:R-:W-:Y:S05]  /*4790*/  BSYNC B0 ;  /* 0x0000000000007941 */ /* 0x000fea0003800000 */
.L_x_272:
[----:B------:R-:W-:-:S05]  /*47a0*/  IMAD R20, R20, c[0x0][0x32c], R7 ;  /* 0x0000cb0014147a24 */ /* 0x000fca00078e0207 */
[----:B------:R-:W-:Y:S02]  /*47b0*/  IADD3 R7, R20, c[0x0][0x32c], RZ ;  /* 0x0000cb0014077a10 */ /* 0x000fe40007ffe0ff */
[----:B------:R-:W-:Y:S02]  /*47c0*/  IMNMX R22, R22, R20, !PT ;  /* 0x0000001416167217 */ /* 0x000fe40007800200 */
[----:B------:R-:W-:Y:S02]  /*47d0*/  IMNMX R2, R2, R7, PT ;  /* 0x0000000702027217 */ /* 0x000fe40003800200 */
.L_x_271:
[----:B--234-:R-:W-:Y:S01]  /*47e0*/  UP2UR UR29, UPR, URZ, 0x10 ;  /* 0x000000103f1d7883 */ /* 0x01cfe20008000000 */
[----:B------:R-:W-:Y:S01]  /*47f0*/  IMAD.SHL.U32 R252, R5, 0x2, RZ ;  /* 0x0000000205fc7824 */ /* 0x000fe200078e00ff */
[----:B------:R-:W-:Y:S02]  /*4800*/  UISETP.NE.AND UP4, UPT, UR34, URZ, UPT ;  /* 0x0000003f2200728c */ /* 0x000fe4000bf85270 */
[----:B------:R-:W-:Y:S01]  /*4810*/  UP2UR UR34, UPR, URZ, 0x8 ;  /* 0x000000083f227883 */ /* 0x000fe20008000000 */
[--C-:B------:R-:W-:Y:S01]  /*4820*/  IMAD R250, R4, 0x2, R252.reuse ;  /* 0x0000000204fa7824 */ /* 0x100fe200078e02fc */
[----:B------:R-:W-:Y:S01]  /*4830*/  UISETP.NE.AND UP3, UPT, UR33, URZ, UPT ;  /* 0x0000003f2100728c */ /* 0x000fe2000bf65270 */
[----:B------:R-:W-:Y:S01]  /*4840*/  LDSM.16.MT88.4 R136, [R252+0x4080] ;  /* 0x00408000fc88783b */ /* 0x000fe20000004200 */
[----:B------:R-:W-:Y:S01]  /*4850*/  PLOP3.LUT P0, PT, PT, PT, UP4, 0x40, 0x0 ;  /* 0x000000000000781c */ /* 0x000fe20003f0e848 */
[----:B------:R-:W-:Y:S01]  /*4860*/  UP2UR UR33, UPR, URZ, 0x4 ;  /* 0x000000043f217883 */ /* 0x000fe20008000000 */
[C---:B------:R-:W-:Y:S01]  /*4870*/  IMAD R249, R3.reuse, 0x2, R252 ;  /* 0x0000000203f97824 */ /* 0x040fe200078e02fc */
[----:B------:R-:W-:Y:S01]  /*4880*/  UISETP.NE.AND UP2, UPT, UR32, URZ, UPT ;  /* 0x0000003f2000728c */ /* 0x000fe2000bf45270 */
[----:B------:R-:W-:Y:S01]  /*4890*/  ISETP.GT.AND P0, PT, R22, RZ, P0 ;  /* 0x000000ff1600720c */ /* 0x000fe20000704270 */
[----:B------:R-:W-:Y:S01]  /*48a0*/  UP2UR UR32, UPR, URZ, 0x2 ;  /* 0x000000023f207883 */ /* 0x000fe20008000000 */
[----:B------:R-:W-:Y:S01]  /*48b0*/  IMAD R248, R3, 0x2, R250 ;  /* 0x0000000203f87824 */ /* 0x000fe200078e02fa */
        /* <DEDUP_REMOVED lines=10> */
[----:B------:R-:W-:Y:S01]  /*4960*/  UIADD3 UR21, UR21, -0x2, URZ ;  /* 0xfffffffe15157890 */ /* 0x000fe2000fffe03f */
[----:B------:R-:W-:-:S02]  /*4970*/  ISETP.GT.AND P0, PT, R22, 0x1, P0 ;  /* 0x000000011600780c */ /* 0x000fc40000704270 */
[----:B------:R-:W-:Y:S02]  /*4980*/  LDSM.16.MT88.4 R48, [R250+0x5880] ;  /* 0x00588000fa30783b */ /* 0x000fe40000004200 */
[----:B------:R-:W-:Y:S02]  /*4990*/  ISETP.LT.OR P0, PT, R2, 0x2, P0 ;  /* 0x000000020200780c */ /* 0x000fe40000701670 */
[----:B------:R-:W-:Y:S02]  /*49a0*/  LDSM.16.MT88.4 R88, [R249+0x7080] ;  /* 0x00708000f958783b */ /* 0x000fe40000004200 */
[----:B------:R-:W-:Y:S02]  /*49b0*/  FSEL R19, R10, -INF , !P0 ;  /* 0xff8000000a137808 */ /* 0x000fe40004000000 */
[----:B------:R-:W-:Y:S01]  /*49c0*/  PLOP3.LUT P0, PT, PT, PT, UP2, 0x40, 0x0 ;  /* 0x000000000000781c */ /* 0x000fe20003f0e828 */
[----:B------:R-:W-:Y:S01]  /*49d0*/  UISETP.NE.AND UP2, UPT, UR33, URZ, UPT ;  /* 0x0000003f2100728c */ /* 0x000fe2000bf45270 */
[----:B-----5:R-:W-:Y:S02]  /*49e0*/  LDSM.16.MT88.4 R64, [R248+0x5880] ;  /* 0x00588000f840783b */ /* 0x020fe40000004200 */
[----:B------:R-:W-:-:S02]  /*49f0*/  ISETP.GT.AND P0, PT, R22, 0x8, P0 ;  /* 0x000000081600780c */ /* 0x000fc40000704270 */
[----:B------:R-:W-:Y:S02]  /*4a00*/  LDSM.16.MT88.4 R104, [R252+0x8880] ;  /* 0x00888000fc68783b */ /* 0x000fe40000004200 */
[----:B------:R-:W-:Y:S02]  /*4a10*/  ISETP.LT.OR P0, PT, R2, 0x9, P0 ;  /* 0x000000090200780c */ /* 0x000fe40000701670 */
[----:B------:R-:W-:Y:S02]  /*4a20*/  LDSM.16.MT88.4 R96, [R248+0x7080] ;  /* 0x00708000f860783b */ /* 0x000fe40000004200 */
[----:B------:R-:W-:Y:S02]  /*4a30*/  FSEL R18, R24, -INF , !P0 ;  /* 0xff80000018127808 */ /* 0x000fe40004000000 */
[----:B------:R-:W-:Y:S01]  /*4a40*/  PLOP3.LUT P0, PT, PT, PT, UP1, 0x40, 0x0 ;  /* 0x000000000000781c */ /* 0x000fe20003f0e818 */
[----:B------:R-:W-:Y:S01]  /*4a50*/  UISETP.NE.AND UP1, UPT, UR32, URZ, UPT ;  /* 0x0000003f2000728c */ /* 0x000fe2000bf25270 */
[----:B------:R-:W-:Y:S02]  /*4a60*/  LDSM.16.MT88.4 R112, [R250+0x8880] ;  /* 0x00888000fa70783b */ /* 0x000fe40000004200 */
[----:B------:R-:W-:-:S02]  /*4a70*/  ISETP.GT.AND P0, PT, R22, 0x9, P0 ;  /* 0x000000091600780c */ /* 0x000fc40000704270 */
[----:B------:R-:W-:Y:S02]  /*4a80*/  LDSM.16.MT88.4 R32, [R248+0x4080] ;  /* 0x00408000f820783b */ /* 0x000fe40000004200 */
[----:B------:R-:W-:Y:S02]  /*4a90*/  ISETP.LT.OR P0, PT, R2, 0xa, P0 ;  /* 0x0000000a0200780c */ /* 0x000fe40000701670 */
        /* <DEDUP_REMOVED lines=10> */
[----:B------:R-:W-:-:S02]  /*4b40*/  ISETP.LT.OR P0, PT, R2, 0x11, P0 ;  /* 0x000000110200780c */ /* 0x000fc40000701670 */
[----:B------:R-:W-:Y:S01]  /*4b50*/  FMNMX.FTZ R0, R14, R0, !PT ;  /* 0x000000000e007209 */ /* 0x000fe20007810000 */
[----:B------:R-:W-:Y:S01]  /*4b60*/  LDSM.16.MT88.4 R72, [R252+0x7080] ;  /* 0x00708000fc48783b */ /* 0x000fe20000004200 */
[----:B------:R-:W-:Y:S02]  /*4b70*/  FSEL R9, R23, -INF , !P0 ;  /* 0xff80000017097808 */ /* 0x000fe40004000000 */
[----:B------:R-:W-:Y:S01]  /*4b80*/  PLOP3.LUT P0, PT, PT, PT, UP6, 0x40, 0x0 ;  /* 0x000000000000781c */ /* 0x000fe20003f0e868 */
[----:B------:R-:W-:Y:S01]  /*4b90*/  LDSM.16.MT88.4 R24, [R250+0x4880] ;  /* 0x00488000fa18783b */ /* 0x000fe20000004200 */
[----:B------:R-:W-:Y:S01]  /*4ba0*/  FMNMX.FTZ R0, R13, R0, !PT ;  /* 0x000000000d007209 */ /* 0x000fe20007810000 */
[----:B------:R-:W-:Y:S01]  /*4bb0*/  UISETP.NE.AND UP6, UPT, UR14, URZ, UPT ;  /* 0x0000003f0e00728c */ /* 0x000fe2000bfc5270 */
[----:B------:R-:W-:Y:S02]  /*4bc0*/  ISETP.GT.AND P0, PT, R22, 0x11, P0 ;  /* 0x000000111600780c */ /* 0x000fe40000704270 */
[----:B------:R-:W-:-:S02]  /*4bd0*/  FMNMX.FTZ R0, R12, R0, !PT ;  /* 0x000000000c007209 */ /* 0x000fc40007810000 */
[----:B------:R-:W-:Y:S02]  /*4be0*/  ISETP.LT.OR P0, PT, R2, 0x12, P0 ;  /* 0x000000120200780c */ /* 0x000fe40000701670 */
[----:B------:R-:W-:Y:S02]  /*4bf0*/  FMNMX.FTZ R0, R11, R0, !PT ;  /* 0x000000000b007209 */ /* 0x000fe40007810000 */
[----:B------:R-:W-:Y:S02]  /*4c00*/  FSEL R170, R170, -INF , !P0 ;  /* 0xff800000aaaa7808 */ /* 0x000fe40004000000 */
[----:B------:R-:W-:Y:S01]  /*4c10*/  PLOP3.LUT P0, PT, PT, PT, UP5, 0x40, 0x0 ;  /* 0x000000000000781c */ /* 0x000fe20003f0e858 */
[----:B------:R-:W-:Y:S01]  /*4c20*/  UISETP.NE.AND UP5, UPT, UR15, URZ, UPT ;  /* 0x0000003f0f00728c */ /* 0x000fe2000bfa5270 */
[----:B------:R-:W-:Y:S02]  /*4c30*/  FMNMX.FTZ R0, R8, R0, !PT ;  /* 0x0000000008007209 */ /* 0x000fe40007810000 */
[----:B------:R-:W-:-:S02]  /*4c40*/  ISETP.GT.AND P0, PT, R22, 0x18, P0 ;  /* 0x000000181600780c */ /* 0x000fc40000704270 */
[----:B------:R-:W-:Y:S02]  /*4c50*/  FMNMX.FTZ R0, R127, R0, !PT ;  /* 0x000000007f007209 */ /* 0x000fe40007810000 */
[----:B------:R-:W-:Y:S02]  /*4c60*/  ISETP.LT.OR P0, PT, R2, 0x19, P0 ;  /* 0x000000190200780c */ /* 0x000fe40000701670 */
[----:B------:R-:W-:Y:S02]  /*4c70*/  FMNMX.FTZ R0, R126, R0, !PT ;  /* 0x000000007e007209 */ /* 0x000fe40007810000 */
[----:B------:R-:W-:Y:S01]  /*4c80*/  FSEL R7, R21, -INF , !P0 ;  /* 0xff80000015077808 */ /* 0x000fe20004000000 */
[----:B------:R-:W-:Y:S01]  /*4c90*/  @UP5 USHF.L.U32 UR28, UR28, 0x7, URZ ;  /* 0x000000071c1c5899 */ /* 0x000fe2000800063f */
[----:B------:R-:W-:Y:S02]  /*4ca0*/  PLOP3.LUT P0, PT, PT, PT, UP4, 0x40, 0x0 ;  /* 0x000000000000781c */ /* 0x000fe40003f0e848 */
[----:B------:R-:W-:Y:S01]  /*4cb0*/  FMNMX.FTZ R0, R125, R0, !PT ;  /* 0x000000007d007209 */ /* 0x000fe20007810000 */
[----:B------:R-:W-:Y:S01]  /*4cc0*/  UIMAD.WIDE.U32 UR28, UR28, UR4, URZ ;  /* 0x000000041c1c72a5 */ /* 0x000fe2000f8e003f */
[----:B------:R-:W-:-:S02]  /*4cd0*/  ISETP.GT.AND P0, PT, R22, 0x19, P0 ;  /* 0x000000191600780c */ /* 0x000fc40000704270 */
[----:B------:R-:W-:Y:S01]  /*4ce0*/  FMNMX.FTZ R0, R124, R0, !PT ;  /* 0x000000007c007209 */ /* 0x000fe20007810000 */
[----:B------:R-:W-:Y:S01]  /*4cf0*/  @UP5 USHF.R.U32.HI UR23, URZ, UR5, UR29 ;  /* 0x000000053f175299 */ /* 0x000fe2000801161d */
[----:B------:R-:W-:Y:S02]  /*4d00*/  ISETP.LT.OR P0, PT, R2, 0x1a, P0 ;  /* 0x0000001a0200780c */ /* 0x000fe40000701670 */
[----:B------:R-:W-:Y:S01]  /*4d10*/  FMNMX.FTZ R21, R20, R19, !PT ;  /* 0x0000001314157209 */ /* 0x000fe20007810000 */
[----:B------:R-:W-:Y:S01]  /*4d20*/  UIADD3 UR4, UR20, UR23, URZ ;  /* 0x0000001714047290 */ /* 0x000fe2000fffe03f */
[----:B-1----:R-:W-:Y:S02]  /*4d30*/  FSEL R6, R6, -INF , !P0 ;  /* 0xff80000006067808 */ /* 0x002fe40004000000 */
[----:B------:R-:W-:Y:S01]  /*4d40*/  PLOP3.LUT P0, PT, PT, PT, UP3, 0x40, 0x0 ;  /* 0x000000000000781c */ /* 0x000fe20003f0e838 */
[----:B------:R-:W-:Y:S01]  /*4d50*/  ULDC UR20, c[0x0][0x328] ;  /* 0x0000ca0000147ab9 */ /* 0x000fe20000000800 */
[----:B------:R-:W-:Y:S01]  /*4d60*/  FMNMX.FTZ R21, R18, R21, !PT ;  /* 0x0000001512157209 */ /* 0x000fe20007810000 */
[----:B------:R-:W-:Y:S01]  /*4d70*/  UIADD3 UR20, UR4, UR20, URZ ;  /* 0x0000001404147290 */ /* 0x000fe2000fffe03f */
[----:B------:R-:W-:-:S02]  /*4d80*/  ISETP.GT.AND P0, PT, R22, 0x20, P0 ;  /* 0x000000201600780c */ /* 0x000fc40000704270 */
[----:B------:R-:W-:Y:S02]  /*4d90*/  FMNMX.FTZ R21, R10, R21, !PT ;  /* 0x000000150a157209 */ /* 0x000fe40007810000 */
[----:B------:R-:W-:Y:S02]  /*4da0*/  ISETP.LT.OR P0, PT, R2, 0x21, P0 ;  /* 0x000000210200780c */ /* 0x000fe40000701670 */
[----:B------:R-:W-:Y:S02]  /*4db0*/  FMNMX.FTZ R21, R9, R21, !PT ;  /* 0x0000001509157209 */ /* 0x000fe40007810000 */
[----:B------:R-:W-:Y:S02]  /*4dc0*/  FSEL R168, R168, -INF , !P0 ;  /* 0xff800000a8a87808 */ /* 0x000fe40004000000 */
[----:B------:R-:W-:Y:S02]  /*4dd0*/  PLOP3.LUT P0, PT, PT, PT, UP2, 0x40, 0x0 ;  /* 0x000000000000781c */ /* 0x000fe40003f0e828 */
[----:B------:R-:W-:-:S02]  /*4de0*/  FMNMX.FTZ R21, R170, R21, !PT ;  /* 0x00000015aa157209 */ /* 0x000fc40007810000 */
[----:B------:R-:W-:Y:S02]  /*4df0*/  ISETP.GT.AND P0, PT, R22, 0x21, P0 ;  /* 0x000000211600780c */ /* 0x000fe40000704270 */
[----:B------:R-:W-:Y:S02]  /*4e00*/  FMNMX.FTZ R21, R7, R21, !PT ;  /* 0x0000001507157209 */ /* 0x000fe40007810000 */
[----:B------:R-:W-:Y:S02]  /*4e10*/  ISETP.LT.OR P0, PT, R2, 0x22, P0 ;  /* 0x000000220200780c */ /* 0x000fe40000701670 */
[----:B------:R-:W-:Y:S02]  /*4e20*/  FMNMX.FTZ R21, R6, R21, !PT ;  /* 0x0000001506157209 */ /* 0x000fe40007810000 */
[----:B------:R-:W-:Y:S02]  /*4e30*/  FSEL R159, R159, -INF , !P0 ;  /* 0xff8000009f9f7808 */ /* 0x000fe40004000000 */
[----:B------:R-:W-:-:S02]  /*4e40*/  PLOP3.LUT P0, PT, PT, PT, UP1, 0x40, 0x0 ;  /* 0x000000000000781c */ /* 0x000fc40003f0e818 */
[----:B------:R-:W-:Y:S02]  /*4e50*/  FMNMX.FTZ R21, R168, R21, !PT ;  /* 0x00000015a8157209 */ /* 0x000fe40007810000 */
[----:B------:R-:W-:Y:S02]  /*4e60*/  ISETP.GT.AND P0, PT, R22, 0x28, P0 ;  /* 0x000000281600780c */ /* 0x000fe40000704270 */
[----:B------:R-:W-:Y:S02]  /*4e70*/  FMNMX.FTZ R21, R159, R21, !PT ;  /* 0x000000159f157209 */ /* 0x000fe40007810000 */
[----:B------:R-:W-:-:S04]  /*4e80*/  ISETP.LT.OR P0, PT, R2, 0x29, P0 ;  /* 0x000000290200780c */ /* 0x000fc80000701670 */
[----:B------:R-:W-:Y:S02]  /*4e90*/  FSEL R158, R158, -INF , !P0 ;  /* 0xff8000009e9e7808 */ /* 0x000fe40004000000 */
[----:B------:R-:W-:Y:S02]  /*4ea0*/  PLOP3.LUT P0, PT, PT, PT, UP0, 0x40, 0x0 ;  /* 0x000000000000781c */ /* 0x000fe40003f0e808 */
[----:B------:R-:W-:Y:S02]  /*4eb0*/  FMNMX.FTZ R21, R158, R21, !PT ;  /* 0x000000159e157209 */ /* 0x000fe40007810000 */
[----:B------:R-:W-:-:S04]  /*4ec0*/  ISETP.GT.AND P0, PT, R22, 0x29, P0 ;  /* 0x000000291600780c */ /* 0x000fc80000704270 */
[----:B------:R-:W-:Y:S02]  /*4ed0*/  ISETP.LT.OR P0, PT, R2, 0x2a, P0 ;  /* 0x0000002a0200780c */ /* 0x000fe40000701670 */
[----:B------:R-:W1:Y:S02]  /*4ee0*/  SHFL.BFLY PT, R2, R0, 0x2, 0x1f ;  /* 0x0c401f0000027f89 */ /* 0x000e6400000e0000 */
[----:B------:R-:W-:-:S04]  /*4ef0*/  FSEL R157, R157, -INF , !P0 ;  /* 0xff8000009d9d7808 */ /* 0x000fc80004000000 */
[----:B------:R-:W-:Y:S02]  /*4f00*/  FMNMX.FTZ R21, R157, R21, !PT ;  /* 0x000000159d157209 */ /* 0x000fe40007810000 */
[----:B-1----:R-:W-:-:S05]  /*4f10*/  FMNMX.FTZ R0, R0, R2, !PT ;  /* 0x0000000200007209 */ /* 0x002fca0007810000 */
[----:B------:R-:W1:Y:S02]  /*4f20*/  SHFL.BFLY PT, R2, R0, 0x1, 0x1f ;  /* 0x0c201f0000027f89 */ /* 0x000e6400000e0000 */
[----:B-1----:R-:W-:Y:S02]  /*4f30*/  FMNMX.FTZ R0, R0, R2, !PT ;  /* 0x0000000200007209 */ /* 0x002fe40007810000 */
[----:B------:R-:W1:Y:S02]  /*4f40*/  SHFL.BFLY PT, R2, R21, 0x2, 0x1f ;  /* 0x0c401f0015027f89 */ /* 0x000e6400000e0000 */
[C---:B------:R-:W-:Y:S01]  /*4f50*/  FSETP.NEU.FTZ.AND P0, PT, R0.reuse, -INF , PT ;  /* 0xff8000000000780b */ /* 0x040fe20003f1d000 */
[----:B------:R-:W-:-:S05]  /*4f60*/  FMUL.FTZ R174, R0, c[0x0][0x2d0] ;  /* 0x0000b40000ae7a20 */ /* 0x000fca0000410000 */
[----:B------:R-:W-:-:S05]  /*4f70*/  FSEL R174, R174, RZ, P0 ;  /* 0x000000ffaeae7208 */ /* 0x000fca0000000000 */
[--C-:B------:R-:W-:Y:S02]  /*4f80*/  FFMA.FTZ R123, R17, c[0x0][0x2d0], -R174.reuse ;  /* 0x0000b400117b7a23 */ /* 0x100fe400000108ae */
[--C-:B------:R-:W-:Y:S02]  /*4f90*/  FFMA.FTZ R122, R16, c[0x0][0x2d0], -R174.reuse ;  /* 0x0000b400107a7a23 */ /* 0x100fe400000108ae */
[--C-:B------:R-:W-:Y:S02]  /*4fa0*/  FFMA.FTZ R121, R15, c[0x0][0x2d0], -R174.reuse ;  /* 0x0000b4000f797a23 */ /* 0x100fe400000108ae */
[--C-:B------:R-:W-:Y:S01]  /*4fb0*/  FFMA.FTZ R120, R14, c[0x0][0x2d0], -R174.reuse ;  /* 0x0000b4000e787a23 */ /* 0x100fe200000108ae */
[----:B------:R-:W-:Y:S01]  /*4fc0*/  MUFU.EX2 R123, R123 ;  /* 0x0000007b007b7308 */ /* 0x000fe20000000800 */
[--C-:B------:R-:W-:Y:S02]  /*4fd0*/  FFMA.FTZ R173, R11, c[0x0][0x2d0], -R174.reuse ;  /* 0x0000b4000bad7a23 */ /* 0x100fe400000108ae */
[--C-:B------:R-:W-:Y:S01]  /*4fe0*/  FFMA.FTZ R172, R8, c[0x0][0x2d0], -R174.reuse ;  /* 0x0000b40008ac7a23 */ /* 0x100fe200000108ae */
[----:B-1----:R-:W-:Y:S01]  /*4ff0*/  FMNMX.FTZ R21, R21, R2, !PT ;  /* 0x0000000215157209 */ /* 0x002fe20007810000 */
[----:B------:R-:W-:-:S02]  /*5000*/  FFMA.FTZ R119, R13, c[0x0][0x2d0], -R174 ;  /* 0x0000b4000d777a23 */ /* 0x000fc400000108ae */
[----:B------:R-:W-:Y:S01]  /*5010*/  FFMA.FTZ R116, R12, c[0x0][0x2d0], -R174 ;  /* 0x0000b4000c747a23 */ /* 0x000fe200000108ae */
[----:B------:R-:W1:Y:S01]  /*5020*/  MUFU.EX2 R122, R122 ;  /* 0x0000007a007a7308 */ /* 0x000e620000000800 */
[----:B------:R-:W2:Y:S04]  /*5030*/  SHFL.BFLY PT, R2, R21, 0x1, 0x1f ;  /* 0x0c201f0015027f89 */ /* 0x000ea800000e0000 */
[----:B------:R-:W-:Y:S03]  /*5040*/  LDSM.16.MT88.4 R12, [R250+0x6080] ;  /* 0x00608000fa0c783b */ /* 0x000fe60000004200 */
[----:B------:R-:W-:Y:S08]  /*5050*/  MUFU.EX2 R121, R121 ;  /* 0x0000007900797308 */ /* 0x000ff00000000800 */
[----:B------:R-:W3:Y:S01]  /*5060*/  MUFU.EX2 R120, R120 ;  /* 0x0000007800787308 */ /* 0x000ee20000000800 */
[----:B-1----:R-:W-:Y:S01]  /*5070*/  F2FP.PACK_AB R128, R122, R123 ;  /* 0x0000007b7a80723e */ /* 0x002fe200000000ff */
[----:B------:R-:W-:-:S06]  /*5080*/  FADD.FTZ R122, R123, R122 ;  /* 0x0000007a7b7a7221 */ /* 0x000fcc0000010000 */
[----:B------:R-:W-:Y:S01]  /*5090*/  MUFU.EX2 R119, R119 ;  /* 0x0000007700777308 */ /* 0x000fe20000000800 */
[----:B--2---:R-:W-:-:S04]  /*50a0*/  FMNMX.FTZ R2, R2, R21, !PT ;  /* 0x0000001502027209 */ /* 0x004fc80007810000 */
[C---:B------:R-:W-:Y:S01]  /*50b0*/  FSETP.NEU.FTZ.AND P0, PT, R2.reuse, -INF , PT ;  /* 0xff8000000200780b */ /* 0x040fe20003f1d000 */
[----:B------:R-:W-:Y:S01]  /*50c0*/  FMUL.FTZ R169, R2, c[0x0][0x2d0] ;  /* 0x0000b40002a97a20 */ /* 0x000fe20000410000 */
[----:B---3--:R-:W-:Y:S01]  /*50d0*/  F2FP.PACK_AB R130, R120, R121 ;  /* 0x000000797882723e */ /* 0x008fe200000000ff */
[----:B------:R-:W1:Y:S01]  /*50e0*/  MUFU.EX2 R116, R116 ;  /* 0x0000007400747308 */ /* 0x000e620000000800 */
[----:B------:R-:W-:Y:S02]  /*50f0*/  FADD.FTZ R121, R121, R122 ;  /* 0x0000007a79797221 */ /* 0x000fe40000010000 */
[----:B------:R-:W-:Y:S02]  /*5100*/  FSEL R169, R169, RZ, P0 ;  /* 0x000000ffa9a97208 */ /* 0x000fe40000000000 */
[----:B------:R-:W-:-:S03]  /*5110*/  PLOP3.LUT P0, PT, PT, PT, UP6, 0x40, 0x0 ;  /* 0x000000000000781c */ /* 0x000fc60003f0e868 */
[--C-:B------:R-:W-:Y:S01]  /*5120*/  FFMA.FTZ R118, R20, c[0x0][0x2d0], -R169.reuse ;  /* 0x0000b40014767a23 */ /* 0x100fe200000108a9 */
[----:B------:R-:W-:Y:S01]  /*5130*/  MUFU.EX2 R173, R173 ;  /* 0x000000ad00ad7308 */ /* 0x000fe20000000800 */
[--C-:B------:R-:W-:Y:S01]  /*5140*/  FFMA.FTZ R117, R19, c[0x0][0x2d0], -R169.reuse ;  /* 0x0000b40013757a23 */ /* 0x100fe200000108a9 */
[----:B------:R-:W-:Y:S01]  /*5150*/  LDSM.16.MT88.4 R20, [R249+0x4880] ;  /* 0x00488000f914783b */ /* 0x000fe20000004200 */
[--C-:B------:R-:W-:Y:S02]  /*5160*/  FFMA.FTZ R175, R18, c[0x0][0x2d0], -R169.reuse ;  /* 0x0000b40012af7a23 */ /* 0x100fe400000108a9 */
[--C-:B------:R-:W-:Y:S01]  /*5170*/  FFMA.FTZ R176, R10, c[0x0][0x2d0], -R169.reuse ;  /* 0x0000b4000ab07a23 */ /* 0x100fe200000108a9 */
[----:B------:R-:W-:Y:S01]  /*5180*/  LDSM.16.MT88.4 R16, [R248+0x4880] ;  /* 0x00488000f810783b */ /* 0x000fe20000004200 */
[--C-:B------:R-:W-:Y:S01]  /*5190*/  FFMA.FTZ R171, R9, c[0x0][0x2d0], -R169.reuse ;  /* 0x0000b40009ab7a23 */ /* 0x100fe200000108a9 */
[----:B------:R-:W-:Y:S01]  /*51a0*/  MUFU.EX2 R118, R118 ;  /* 0x0000007600767308 */ /* 0x000fe20000000800 */
[--C-:B------:R-:W-:Y:S01]  /*51b0*/  FFMA.FTZ R170, R170, c[0x0][0x2d0], -R169.reuse ;  /* 0x0000b400aaaa7a23 */ /* 0x100fe200000108a9 */
[----:B------:R-:W2:Y:S01]  /*51c0*/  LDSM.16.MT88.4 R8, [R252+0x4880] ;  /* 0x00488000fc08783b */ /* 0x000ea20000004200 */
[--C-:B------:R-:W-:Y:S01]  /*51d0*/  FFMA.FTZ R156, R6, c[0x0][0x2d0], -R169.reuse ;  /* 0x0000b400069c7a23 */ /* 0x100fe200000108a9 */
[----:B-1----:R-:W-:Y:S01]  /*51e0*/  F2FP.PACK_AB R4, R116, R119 ;  /* 0x000000777404723e */ /* 0x002fe200000000ff */
[----:B------:R-:W-:-:S03]  /*51f0*/  FFMA.FTZ R7, R7, c[0x0][0x2d0], -R169 ;  /* 0x0000b40007077a23 */ /* 0x000fc600000108a9 */
[----:B------:R-:W1:Y:S08]  /*5200*/  MUFU.EX2 R117, R117 ;  /* 0x0000007500757308 */ /* 0x000e700000000800 */
[----:B------:R-:W-:Y:S08]  /*5210*/  MUFU.EX2 R175, R175 ;  /* 0x000000af00af7308 */ /* 0x000ff00000000800 */
[----:B------:R-:W3:Y:S01]  /*5220*/  MUFU.EX2 R176, R176 ;  /* 0x000000b000b07308 */ /* 0x000ee20000000800 */
[----:B-1----:R-:W-:-:S07]  /*5230*/  F2FP.PACK_AB R129, R117, R118 ;  /* 0x000000767581723e */ /* 0x002fce00000000ff */
[----:B------:R-:W1:Y:S01]  /*5240*/  MUFU.EX2 R172, R172 ;  /* 0x000000ac00ac7308 */ /* 0x000e620000000800 */
[----:B---3--:R-:W-:-:S07]  /*5250*/  F2FP.PACK_AB R131, R176, R175 ;  /* 0x000000afb083723e */ /* 0x008fce00000000ff */
[----:B------:R-:W-:Y:S01]  /*5260*/  MUFU.EX2 R171, R171 ;  /* 0x000000ab00ab7308 */ /* 0x000fe20000000800 */
[----:B------:R-:W-:Y:S01]  /*5270*/  HMMA.16816.F32 R132, R128, R136, RZ ;  /* 0x000000888084723c */ /* 0x000fe200000018ff */
[----:B-1----:R-:W-:-:S06]  /*5280*/  F2FP.PACK_AB R6, R172, R173 ;  /* 0x000000adac06723e */ /* 0x002fcc00000000ff */
[----:B------:R-:W1:Y:S01]  /*5290*/  MUFU.EX2 R170, R170 ;  /* 0x000000aa00aa7308 */ /* 0x000e620000000800 */
[C---:B------:R-:W-:Y:S07]  /*52a0*/  HMMA.16816.F32 R136, R128.reuse, R138, RZ ;  /* 0x0000008a8088723c */ /* 0x040fee00000018ff */
[----:B------:R-:W-:Y:S01]  /*52b0*/  MUFU.EX2 R3, R7 ;  /* 0x0000000700037308 */ /* 0x000fe20000000800 */
[C---:B------:R-:W-:Y:S07]  /*52c0*/  HMMA.16816.F32 R36, R128.reuse, R40, RZ ;  /* 0x000000288024723c */ /* 0x040fee00000018ff */
[----:B------:R-:W3:Y:S01]  /*52d0*/  MUFU.EX2 R156, R156 ;  /* 0x0000009c009c7308 */ /* 0x000ee20000000800 */
[----:B-1----:R-:W-:Y:S01]  /*52e0*/  F2FP.PACK_AB R5, R170, R171 ;  /* 0x000000abaa05723e */ /* 0x002fe200000000ff */
[C---:B------:R-:W-:Y:S08]  /*52f0*/  HMMA.16816.F32 R40, R128.reuse, R42, RZ ;  /* 0x0000002a8028723c */ /* 0x040ff000000018ff */
[----:B------:R-:W-:Y:S01]  /*5300*/  HMMA.16816.F32 R52, R128, R56, RZ ;  /* 0x000000388034723c */ /* 0x000fe200000018ff */
[----:B---3--:R-:W-:-:S07]  /*5310*/  F2FP.PACK_AB R7, R156, R3 ;  /* 0x000000039c07723e */ /* 0x008fce00000000ff */
[----:B------:R-:W-:Y:S08]  /*5320*/  HMMA.16816.F32 R56, R128, R58, RZ ;  /* 0x0000003a8038723c */ /* 0x000ff000000018ff */
[C---:B--2---:R-:W-:Y:S08]  /*5330*/  HMMA.16816.F32 R132, R4.reuse, R8, R132 ;  /* 0x000000080484723c */ /* 0x044ff00000001884 */
[----:B------:R-:W-:Y:S01]  /*5340*/  HMMA.16816.F32 R136, R4, R10, R136 ;  /* 0x0000000a0488723c */ /* 0x000fe20000001888 */
[----:B------:R-:W1:Y:S07]  /*5350*/  LDSM.16.MT88.4 R8, [R252+0x6080] ;  /* 0x00608000fc08783b */ /* 0x000e6e0000004200 */
[C---:B------:R-:W-:Y:S08]  /*5360*/  HMMA.16816.F32 R44, R128.reuse, R48, RZ ;  /* 0x00000030802c723c */ /* 0x040ff000000018ff */
[C---:B------:R-:W-:Y:S08]  /*5370*/  HMMA.16816.F32 R48, R128.reuse, R50, RZ ;  /* 0x000000328030723c */ /* 0x040ff000000018ff */
[----:B------:R-:W-:Y:S08]  /*5380*/  HMMA.16816.F32 R84, R128, R88, RZ ;  /* 0x000000588054723c */ /* 0x000ff000000018ff */
[C---:B------:R-:W-:Y:S08]  /*5390*/  HMMA.16816.F32 R44, R4.reuse, R12, R44 ;  /* 0x0000000c042c723c */ /* 0x040ff0000000182c */
[C---:B------:R-:W-:Y:S01]  /*53a0*/  HMMA.16816.F32 R48, R4.reuse, R14, R48 ;  /* 0x0000000e0430723c */ /* 0x040fe20000001830 */
[----:B------:R-:W2:Y:S07]  /*53b0*/  LDSM.16.MT88.4 R12, [R248+0x6080] ;  /* 0x00608000f80c783b */ /* 0x000eae0000004200 */
        /* <DEDUP_REMOVED lines=23> */
[----:B------:R-:W2:Y:S02]  /*5530*/  LDSM.16.MT88.4 R120, [R249+0x8880] ;  /* 0x00888000f978783b */ /* 0x000ea40000004200 */
[----:B------:R-:W-:-:S04]  /*5540*/  FADD.FTZ R14, R119, R14 ;  /* 0x0000000e770e7221 */ /* 0x000fc80000010000 */
[----:B------:R-:W-:Y:S01]  /*5550*/  FADD.FTZ R14, R116, R14 ;  /* 0x0000000e740e7221 */ /* 0x000fe20000010000 */
[----:B------:R-:W-:Y:S03]  /*5560*/  HMMA.16816.F32 R28, R128, R32, RZ ;  /* 0x00000020801c723c */ /* 0x000fe600000018ff */
[----:B------:R-:W-:-:S04]  /*5570*/  FADD.FTZ R173, R173, R14 ;  /* 0x0000000eadad7221 */ /* 0x000fc80000010000 */
[----:B------:R-:W-:Y:S01]  /*5580*/  FADD.FTZ R173, R172, R173 ;  /* 0x000000adacad7221 */ /* 0x000fe20000010000 */
[----:B------:R-:W-:Y:S07]  /*5590*/  HMMA.16816.F32 R92, R4, R12, R92 ;  /* 0x0000000c045c723c */ /* 0x000fee000000185c */
[----:B------:R-:W-:Y:S01]  /*55a0*/  FADD.FTZ R12, R118, R117 ;  /* 0x00000075760c7221 */ /* 0x000fe20000010000 */
[----:B------:R-:W-:Y:S01]  /*55b0*/  HMMA.16816.F32 R32, R128, R34, RZ ;  /* 0x000000228020723c */ /* 0x000fe200000018ff */
[----:B------:R-:W-:-:S02]  /*55c0*/  FFMA.FTZ R13, R126, c[0x0][0x2d0], -R174 ;  /* 0x0000b4007e0d7a23 */ /* 0x000fc400000108ae */
[----:B------:R-:W-:Y:S02]  /*55d0*/  FADD.FTZ R175, R175, R12 ;  /* 0x0000000cafaf7221 */ /* 0x000fe40000010000 */
[----:B------:R-:W-:Y:S02]  /*55e0*/  FFMA.FTZ R12, R127, c[0x0][0x2d0], -R174 ;  /* 0x0000b4007f0c7a23 */ /* 0x000fe400000108ae */
[----:B------:R-:W-:Y:S01]  /*55f0*/  FADD.FTZ R176, R176, R175 ;  /* 0x000000afb0b07221 */ /* 0x000fe20000010000 */
[----:B-1----:R-:W-:Y:S03]  /*5600*/  HMMA.16816.F32 R100, R4, R8, R100 ;  /* 0x000000080464723c */ /* 0x002fe60000001864 */
[----:B------:R-:W-:-:S04]  /*5610*/  FADD.FTZ R176, R171, R176 ;  /* 0x000000b0abb07221 */ /* 0x000fc80000010000 */
[----:B------:R-:W-:Y:S01]  /*5620*/  FADD.FTZ R170, R170, R176 ;  /* 0x000000b0aaaa7221 */ /* 0x000fe20000010000 */
[----:B------:R-:W-:Y:S01]  /*5630*/  HMMA.16816.F32 R104, R4, R10, R104 ;  /* 0x0000000a0468723c */ /* 0x000fe20000001868 */
[----:B------:R-:W1:Y:S02]  /*5640*/  LDSM.16.MT88.4 R8, [R250+0x9080] ;  /* 0x00908000fa08783b */ /* 0x000e640000004200 */
[----:B------:R-:W-:-:S04]  /*5650*/  FADD.FTZ R170, R3, R170 ;  /* 0x000000aa03aa7221 */ /* 0x000fc80000010000 */
[----:B------:R-:W-:Y:S01]  /*5660*/  FADD.FTZ R156, R156, R170 ;  /* 0x000000aa9c9c7221 */ /* 0x000fe20000010000 */
[C---:B--2---:R-:W-:Y:S08]  /*5670*/  HMMA.16816.F32 R116, R128.reuse, R120, RZ ;  /* 0x000000788074723c */ /* 0x044ff000000018ff */
[----:B------:R-:W-:Y:S08]  /*5680*/  HMMA.16816.F32 R120, R128, R122, RZ ;  /* 0x0000007a8078723c */ /* 0x000ff000000018ff */
[C---:B------:R-:W-:Y:S08]  /*5690*/  HMMA.16816.F32 R28, R4.reuse, R16, R28 ;  /* 0x00000010041c723c */ /* 0x040ff0000000181c */
[----:B------:R-:W-:Y:S01]  /*56a0*/  HMMA.16816.F32 R32, R4, R18, R32 ;  /* 0x000000120420723c */ /* 0x000fe20000001820 */
[----:B------:R-:W2:Y:S07]  /*56b0*/  LDSM.16.MT88.4 R16, [R250+0x7880] ;  /* 0x00788000fa10783b */ /* 0x000eae0000004200 */
[----:B------:R-:W-:Y:S08]  /*56c0*/  HMMA.16816.F32 R76, R128, R80, RZ ;  /* 0x00000050804c723c */ /* 0x000ff000000018ff */
[C---:B-1----:R-:W-:Y:S08]  /*56d0*/  HMMA.16816.F32 R108, R4.reuse, R8, R108 ;  /* 0x00000008046c723c */ /* 0x042ff0000000186c */
[----:B------:R-:W-:Y:S01]  /*56e0*/  HMMA.16816.F32 R112, R4, R10, R112 ;  /* 0x0000000a0470723c */ /* 0x000fe20000001870 */
[----:B------:R-:W1:Y:S07]  /*56f0*/  LDSM.16.MT88.4 R8, [R249+0x9080] ;  /* 0x00908000f908783b */ /* 0x000e6e0000004200 */
[C---:B------:R-:W-:Y:S08]  /*5700*/  HMMA.16816.F32 R148, R128.reuse, R152, RZ ;  /* 0x000000988094723c */ /* 0x040ff000000018ff */
[----:B------:R-:W-:Y:S08]  /*5710*/  HMMA.16816.F32 R152, R128, R154, RZ ;  /* 0x0000009a8098723c */ /* 0x000ff000000018ff */
[----:B--2---:R-:W-:Y:S07]  /*5720*/  HMMA.16816.F32 R76, R4, R16, R76 ;  /* 0x00000010044c723c */ /* 0x004fee000000184c */
[--C-:B------:R-:W-:Y:S01]  /*5730*/  FFMA.FTZ R17, R125, c[0x0][0x2d0], -R174.reuse ;  /* 0x0000b4007d117a23 */ /* 0x100fe200000108ae */
[----:B------:R-:W-:Y:S01]  /*5740*/  HMMA.16816.F32 R140, R128, R144, RZ ;  /* 0x00000090808c723c */ /* 0x000fe200000018ff */
[----:B------:R-:W-:-:S04]  /*5750*/  FFMA.FTZ R16, R124, c[0x0][0x2d0], -R174 ;  /* 0x0000b4007c107a23 */ /* 0x000fc800000108ae */
[----:B------:R-:W-:Y:S03]  /*5760*/  MUFU.EX2 R17, R17 ;  /* 0x0000001100117308 */ /* 0x000fe60000000800 */
[----:B------:R-:W-:Y:S05]  /*5770*/  HMMA.16816.F32 R68, R128, R72, RZ ;  /* 0x000000488044723c */ /* 0x000fea00000018ff */
[----:B------:R-:W-:Y:S03]  /*5780*/  MUFU.EX2 R16, R16 ;  /* 0x0000001000107308 */ /* 0x000fe60000000800 */
        /* <DEDUP_REMOVED lines=15> */
[--C-:B------:R-:W-:Y:S01]  /*5880*/  FFMA.FTZ R18, R168, c[0x0][0x2d0], -R169.reuse ;  /* 0x0000b400a8127a23 */ /* 0x100fe200000108a9 */
[----:B--2---:R-:W-:Y:S01]  /*5890*/  HMMA.16816.F32 R68, R4, R20, R68 ;  /* 0x000000140444723c */ /* 0x004fe20000001844 */
[----:B------:R-:W-:-:S04]  /*58a0*/  FFMA.FTZ R19, R159, c[0x0][0x2d0], -R169 ;  /* 0x0000b4009f137a23 */ /* 0x000fc800000108a9 */
[----:B------:R-:W2:Y:S02]  /*58b0*/  MUFU.EX2 R18, R18 ;  /* 0x0000001200127308 */ /* 0x000ea40000000800 */
[--C-:B------:R-:W-:Y:S01]  /*58c0*/  FFMA.FTZ R21, R158, c[0x0][0x2d0], -R169.reuse ;  /* 0x0000b4009e157a23 */ /* 0x100fe200000108a9 */
[----:B------:R-:W-:Y:S01]  /*58d0*/  HMMA.16816.F32 R72, R4, R22, R72 ;  /* 0x000000160448723c */ /* 0x000fe20000001848 */
[----:B------:R-:W-:-:S04]  /*58e0*/  FFMA.FTZ R20, R157, c[0x0][0x2d0], -R169 ;  /* 0x0000b4009d147a23 */ /* 0x000fc800000108a9 */
[----:B------:R-:W3:Y:S03]  /*58f0*/  MUFU.EX2 R19, R19 ;  /* 0x0000001300137308 */ /* 0x000ee60000000800 */
[C---:B-1----:R-:W-:Y:S05]  /*5900*/  HMMA.16816.F32 R124, R4.reuse, R8, R124 ;  /* 0x00000008047c723c */ /* 0x042fea000000187c */
[----:B------:R-:W-:Y:S01]  /*5910*/  MUFU.EX2 R21, R21 ;  /* 0x0000001500157308 */ /* 0x000fe20000000800 */
[----:B--2---:R-:W-:Y:S02]  /*5920*/  FADD.FTZ R156, R18, R156 ;  /* 0x0000009c129c7221 */ /* 0x004fe40000010000 */
[----:B------:R-:W-:Y:S01]  /*5930*/  HMMA.16816.F32 R128, R4, R10, R128 ;  /* 0x0000000a0480723c */ /* 0x000fe20000001880 */
[----:B------:R-:W1:Y:S04]  /*5940*/  LDSM.16.MT88.4 R8, [R250+0x5080] ;  /* 0x00508000fa08783b */ /* 0x000e680000004200 */
[----:B------:R-:W2:Y:S01]  /*5950*/  MUFU.EX2 R4, R12 ;  /* 0x0000000c00047308 */ /* 0x000ea20000000800 */
[----:B---3--:R-:W-:Y:S01]  /*5960*/  FADD.FTZ R156, R19, R156 ;  /* 0x0000009c139c7221 */ /* 0x008fe20000010000 */
[----:B------:R-:W-:-:S06]  /*5970*/  F2FP.PACK_AB R6, R16, R17 ;  /* 0x000000111006723e */ /* 0x000fcc00000000ff */
[----:B------:R3:W4:Y:S08]  /*5980*/  MUFU.EX2 R5, R13 ;  /* 0x0000000d00057308 */ /* 0x0007300000000800 */
[----:B------:R-:W1:Y:S01]  /*5990*/  MUFU.EX2 R20, R20 ;  /* 0x0000001400147308 */ /* 0x000e620000000800 */
[----:B--2---:R-:W-:Y:S01]  /*59a0*/  FADD.FTZ R3, R4, R173 ;  /* 0x000000ad04037221 */ /* 0x004fe20000010000 */
[----:B---3--:R-:W2:Y:S03]  /*59b0*/  LDSM.16.MT88.4 R12, [R252+0x5080] ;  /* 0x00508000fc0c783b */ /* 0x008ea60000004200 */
[C---:B----4-:R-:W-:Y:S01]  /*59c0*/  FADD.FTZ R3, R5.reuse, R3 ;  /* 0x0000000305037221 */ /* 0x050fe20000010000 */
[----:B------:R-:W-:-:S02]  /*59d0*/  F2FP.PACK_AB R4, R5, R4 ;  /* 0x000000040504723e */ /* 0x000fc400000000ff */
[----:B------:R-:W-:Y:S01]  /*59e0*/  F2FP.PACK_AB R5, R19, R18 ;  /* 0x000000121305723e */ /* 0x000fe200000000ff */
[----:B------:R-:W-:Y:S01]  /*59f0*/  FADD.FTZ R3, R17, R3 ;  /* 0x0000000311037221 */ /* 0x000fe20000010000 */
[----:B-1----:R-:W-:Y:S01]  /*5a00*/  F2FP.PACK_AB R7, R20, R21 ;  /* 0x000000151407723e */ /* 0x002fe200000000ff */
[----:B------:R-:W-:-:S06]  /*5a10*/  FADD.FTZ R21, R21, R156 ;  /* 0x0000009c15157221 */ /* 0x000fcc0000010000 */
[C---:B------:R-:W-:Y:S08]  /*5a20*/  HMMA.16816.F32 R140, R4.reuse, R8, R140 ;  /* 0x00000008048c723c */ /* 0x040ff0000000188c */
        /* <DEDUP_REMOVED lines=44> */
[----:B------:R-:W-:Y:S07]  /*5cf0*/  HMMA.16816.F32 R120, R4, R14, R120 ;  /* 0x0000000e0478723c */ /* 0x000fee0000001878 */
[----:B------:R-:W-:-:S02]  /*5d00*/  FADD.FTZ R4, R16, R3 ;  /* 0x0000000310047221 */ /* 0x000fc40000010000 */
[----:B------:R-:W-:-:S03]  /*5d10*/  FADD.FTZ R3, R20, R21 ;  /* 0x0000001514037221 */ /* 0x000fc60000010000 */
[----:B------:R1:W-:Y:S04]  /*5d20*/  STL [R1+0x44], R4 ;  /* 0x0000440401007387 */ /* 0x0003e80000100800 */
[----:B------:R1:W-:Y:S01]  /*5d30*/  STL [R1+0x40], R3 ;  /* 0x0000400301007387 */ /* 0x0003e20000100800 */
[----:B------:R-:W-:Y:S05]  /*5d40*/  @P0 BRA `(.L_x_275) ;  /* 0x0000016000000947 */ /* 0x000fea0003800000 */
[----:B------:R-:W-:Y:S01]  /*5d50*/  ISETP.LT.AND P0, PT, RZ, UR4, PT ;  /* 0x00000004ff007c0c */ /* 0x000fe2000bf01270 */
[----:B------:R-:W-:-:S12]  /*5d60*/  UIADD3 UR23, UR4, -0x1, URZ ;  /* 0xffffffff04177890 */ /* 0x000fd8000fffe03f */
[----:B------:R-:W-:Y:S05]  /*5d70*/  @P0 BRA `(.L_x_276) ;  /* 0x0000009000000947 */ /* 0x000fea0003800000 */
[----:B------:R-:W-:Y:S02]  /*5d80*/  UMOV UR23, 0x1 ;  /* 0x0000000100177882 */ /* 0x000fe40000000000 */
[----:B------:R-:W-:Y:S02]  /*5d90*/  ULDC UR5, c[0x0][0x32c] ;  /* 0x0000cb0000057ab9 */ /* 0x000fe40000000800 */
[----:B------:R-:W-:Y:S02]  /*5da0*/  UISETP.NE.AND UP0, UPT, UR23, UR5, UPT ;  /* 0x000000051700728c */ /* 0x000fe4000bf05270 */
[----:B------:R-:W-:-:S03]  /*5db0*/  UIADD3 UR23, -UR4, URZ, URZ ;  /* 0x0000003f04177290 */ /* 0x000fc6000fffe13f */
[----:B------:R-:W-:Y:S02]  /*5dc0*/  ULDC.64 UR4, c[0x0][0x330] ;  /* 0x0000cc0000047ab9 */ /* 0x000fe40000000a00 */
[----:B------:R-:W-:-:S04]  /*5dd0*/  UIMAD.WIDE.U32 UR28, UR23, UR4, URZ ;  /* 0x00000004171c72a5 */ /* 0x000fc8000f8e003f */
[----:B------:R-:W-:-:S04]  /*5de0*/  @UP0 USHF.R.U32.HI UR23, URZ, UR5, UR29 ;  /* 0x000000053f170299 */ /* 0x000fc8000801161d */
[----:B------:R-:W-:Y:S01]  /*5df0*/  ULOP3.LUT UR23, URZ, UR23, URZ, 0x33, !UPT ;  /* 0x000000173f177292 */ /* 0x000fe2000f8e333f */
[----:B------:R-:W-:Y:S05]  /*5e00*/  BRA `(.L_x_277) ;  /* 0x0000006000007947 */ /* 0x000fea0003800000 */
.L_x_276:
[----:B------:R-:W-:Y:S02]  /*5e10*/  UMOV UR5, 0x1 ;  /* 0x0000000100057882 */ /* 0x000fe40000000000 */
[----:B------:R-:W-:Y:S02]  /*5e20*/  ULDC UR4, c[0x0][0x32c] ;  /* 0x0000cb0000047ab9 */ /* 0x000fe40000000800 */
[----:B------:R-:W-:-:S03]  /*5e30*/  UISETP.NE.AND UP0, UPT, UR5, UR4, UPT ;  /* 0x000000040500728c */ /* 0x000fc6000bf05270 */
[----:B------:R-:W-:Y:S02]  /*5e40*/  ULDC.64 UR4, c[0x0][0x330] ;  /* 0x0000cc0000047ab9 */ /* 0x000fe40000000a00 */
[----:B------:R-:W-:-:S06]  /*5e50*/  UIMAD.WIDE.U32 UR28, UR23, UR4, URZ ;  /* 0x00000004171c72a5 */ /* 0x000fcc000f8e003f */
[----:B------:R-:W-:Y:S02]  /*5e60*/  @UP0 USHF.R.U32.HI UR23, URZ, UR5, UR29 ;  /* 0x000000053f170299 */ /* 0x000fe4000801161d */
.L_x_277:
[----:B------:R-:W-:Y:S02]  /*5e70*/  ULDC UR4, c[0x0][0x32c] ;  /* 0x0000cb0000047ab9 */ /* 0x000fe40000000800 */
[----:B------:R-:W-:-:S04]  /*5e80*/  UIMAD UR4, UR23, UR4, UR4 ;  /* 0x00000004170472a4 */ /* 0x000fc8000f8e0204 */
[----:B------:R-:W-:-:S04]  /*5e90*/  UISETP.LT.AND UP0, UPT, UR20, UR4, UPT ;  /* 0x000000041400728c */ /* 0x000fc8000bf01270 */
[----:B------:R-:W-:-:S04]  /*5ea0*/  USEL UR20, UR20, UR4, UP0 ;  /* 0x0000000414147287 */ /* 0x000fc80008000000 */
.L_x_275:
        /* <DEDUP_REMOVED lines=11> */
[----:B-1----:R-:W5:Y:S04]  /*5f60*/  LDL R4, [R1+0x2c] ;  /* 0x00002c0001047983 */ /* 0x002f680000100800 */
        /* <DEDUP_REMOVED lines=22> */
.L_x_291:
        /* <DEDUP_REMOVED lines=62> */
[----:B----4-:R2:W4:Y:S02]  /*64b0*/  SHFL.IDX PT, R13, R0, 0x1, 0x181f ;  /* 0x00381f00000d7f89 */ /* 0x01052400000e0000 */
.L_x_333:
[----:B------:R-:W5:Y:S04]  /*64c0*/  LDL R7, [R1+0x24] ;  /* 0x0000240001077983 */ /* 0x000f680000100800 */
[----:B--2---:R-:W2:Y:S04]  /*64d0*/  LDL R6, [R1+0x4c] ;  /* 0x00004c0001067983 */ /* 0x004ea80000100800 */
[----:B----4-:R-:W4:Y:S04]  /*64e0*/  LDL R21, [R1+0x48] ;  /* 0x0000480001157983 */ /* 0x010f280000100800 */
[----:B---3--:R-:W3:Y:S04]  /*64f0*/  LDL R0, [R1+0x1c] ;  /* 0x00001c0001007983 */ /* 0x008ee80000100800 */
[----:B------:R-:W3:Y:S04]  /*6500*/  LDL R20, [R1+0x54] ;  /* 0x0000540001147983 */ /* 0x000ee80000100800 */
[----:B------:R-:W3:Y:S04]  /*6510*/  LDL R15, [R1+0x50] ;  /* 0x00005000010f7983 */ /* 0x000ee80000100800 */
[----:B------:R-:W3:Y:S04]  /*6520*/  LDL R14, [R1+0x5c] ;  /* 0x00005c00010e7983 */ /* 0x000ee80000100800 */
[----:B------:R-:W3:Y:S01]  /*6530*/  LDL R12, [R1+0x58] ;  /* 0x00005800010c7983 */ /* 0x000ee20000100800 */
[----:B-----5:R-:W-:Y:S02]  /*6540*/  ISETP.GE.AND P1, PT, R7, c[0x0][0x1d4], PT ;  /* 0x0000750007007a0c */ /* 0x020fe40003f26270 */
[----:B--2---:R-:W-:Y:S05]  /*6550*/  IADD3 R6, P0, R13, R6, RZ ;  /* 0x000000060d067210 */ /* 0x004fea0007f1e0ff */
[----:B----4-:R-:W-:Y:S06]  /*6560*/  IMAD.X R7, R5, 0x1, R21, P0 ;  /* 0x0000000105077824 */ /* 0x010fec00000e0615 */
[----:B------:R-:W-:Y:S01]  /*6570*/  @!PT LDS RZ, [RZ] ;  /* 0x00000000fffff984 */ /* 0x000fe20000000800 */
[----:B------:R-:W-:Y:S01]  /*6580*/  @!PT LDS RZ, [RZ] ;  /* 0x00000000fffff984 */ /* 0x000fe20000000800 */
[----:B------:R-:W-:Y:S01]  /*6590*/  @!PT LDS RZ, [RZ] ;  /* 0x00000000fffff984 */ /* 0x000fe20000000800 */
[----:B---3--:R2:W-:Y:S02]  /*65a0*/  LDGSTS.E.BYPASS.LTC128B.128 [R0+0x5080], [R6.64], !P1 ;  /* 0x0508000006007fae */ /* 0x0085e4000c901d52 */
[----:B--2---:R-:W-:Y:S05]  /*65b0*/  IADD3 R6, P0, R13, R20, RZ ;  /* 0x000000140d067210 */ /* 0x004fea0007f1e0ff */
[----:B------:R-:W-:Y:S01]  /*65c0*/  IMAD.X R7, R5, 0x1, R15, P0 ;  /* 0x0000000105077824 */ /* 0x000fe200000e060f */
[C---:B------:R-:W-:Y:S04]  /*65d0*/  IADD3 R4, P0, R13.reuse, R4, RZ ;  /* 0x000000040d047210 */ /* 0x040fe80007f1e0ff */
[----:B------:R2:W-:Y:S02]  /*65e0*/  LDGSTS.E.BYPASS.LTC128B.128 [R0+0x6880], [R6.64], !P6 ;  /* 0x0688000006007fae */ /* 0x0005e4000f101d52 */
[----:B--2---:R-:W-:Y:S05]  /*65f0*/  IADD3 R6, P1, R13, R14, RZ ;  /* 0x0000000e0d067210 */ /* 0x004fea0007f3e0ff */
[C---:B------:R-:W-:Y:S02]  /*6600*/  IMAD.X R7, R5.reuse, 0x1, R12, P1 ;  /* 0x0000000105077824 */ /* 0x040fe400008e060c */
[----:B------:R-:W-:Y:S03]  /*6610*/  IMAD.X R5, R5, 0x1, R2, P0 ;  /* 0x0000000105057824 */ /* 0x000fe600000e0602 */
[----:B------:R2:W-:Y:S04]  /*6620*/  LDGSTS.E.BYPASS.LTC128B.128 [R0+0x8080], [R6.64], !P5 ;  /* 0x0808000006007fae */ /* 0x0005e8000e901d52 */
[----:B------:R2:W-:Y:S02]  /*6630*/  LDGSTS.E.BYPASS.LTC128B.128 [R0+0x9880], [R4.64], !P4 ;  /* 0x0988000004007fae */ /* 0x0005e4000e101d52 */
.L_x_280:
[----:B------:R-:W-:Y:S05]  /*6640*/  BSYNC B0 ;  /* 0x0000000000007941 */ /* 0x000fea0003800000 */
.L_x_279:
        /* <DEDUP_REMOVED lines=179> */
[----:B------:R1:W1:Y:S01]  /*7180*/  MUFU.TANH R179, R15 ;  /* 0x0000000f00b37308 */ /* 0x0002620000002400 */
        /* <DEDUP_REMOVED lines=22> */
[----:B-1----:R-:W-:Y:S03]  /*72f0*/  IMAD.U32 R15, RZ, RZ, UR20 ;  /* 0x00000014ff0f7e24 */ /* 0x002fe6000f8e00ff */
[----:B------:R-:W4:Y:S04]  /*7300*/  LDL R21, [R1+0x48] ;  /* 0x0000480001157983 */ /* 0x000f280000100800 */
[----:B------:R-:W4:Y:S04]  /*7310*/  LDL R170, [R1+0x54] ;  /* 0x0000540001aa7983 */ /* 0x000f280000100800 */
[----:B------:R-:W4:Y:S04]  /*7320*/  LDL R171, [R1+0x50] ;  /* 0x0000500001ab7983 */ /* 0x000f280000100800 */
[----:B------:R-:W4:Y:S04]  /*7330*/  LDL R168, [R1+0x5c] ;  /* 0x00005c0001a87983 */ /* 0x000f280000100800 */
        /* <DEDUP_REMOVED lines=24> */
[----:B------:R-:W-:Y:S02]  /*74c0*/  IMAD.WIDE.U32 R18, R23, c[0x0][0x1f0], R18 ;  /* 0x00007c0017127a25 */ /* 0x000fe400078e0012 */
[----:B------:R-:W2:Y:S02]  /*74d0*/  LDL R26, [R1+0x10] ;  /* 0x00001000011a7983 */ /* 0x000ea40000100800 */
[----:B------:R-:W-:Y:S01]  /*74e0*/  IMAD R15, R15, c[0x0][0x1f0], RZ ;  /* 0x00007c000f0f7a24 */ /* 0x000fe200078e02ff */
[----:B------:R-:W-:Y:S01]  /*74f0*/  IADD3 R18, P0, R18, UR26, RZ ;  /* 0x0000001a12127c10 */ /* 0x000fe2000ff1e0ff */
[----:B------:R-:W4:Y:S02]  /*7500*/  LDL R27, [R1+0x28] ;  /* 0x00002800011b7983 */ /* 0x000f240000100800 */
        /* <DEDUP_REMOVED lines=8> */
[----:B------:R-:W1:Y:S01]  /*7590*/  SHFL.IDX PT, R17, R17, 0x1, 0x181f ;  /* 0x00381f0011117f89 */ /* 0x000e6200000e0000 */
        /* <DEDUP_REMOVED lines=12> */
[--C-:B------:R-:W-:Y:S05]  /*7660*/  @P0 IMAD.X R23, R20, 0x1, R172.reuse, P1 ;  /* 0x0000000114170824 */ /* 0x100fea00008e06ac */
[----:B------:R1:W-:Y:S01]  /*7670*/  @P0 LDGSTS.E.BYPASS.LTC128B.128 [R177+0x17080], [R22.64], !P5 ;  /* 0x1708000016b10fae */ /* 0x0003e2000e901d52 */
[C---:B--2---:R-:W-:Y:S04]  /*7680*/  @P0 LEA R24, P1, R26.reuse, R19, 0x1 ;  /* 0x000000131a180211 */ /* 0x044fe800078208ff */
[----:B----4-:R-:W-:Y:S05]  /*7690*/  @P0 LEA.HI.X R25, R26, R20, R27, 0x1, P1 ;  /* 0x000000141a190211 */ /* 0x010fea00008f0c1b */
[----:B------:R1:W-:Y:S01]  /*76a0*/  @P0 LDGSTS.E.BYPASS.LTC128B.128 [R177+0x18880], [R24.64], !P4 ;  /* 0x1888000018b10fae */ /* 0x0003e2000e101d52 */
[----:B------:R-:W-:Y:S11]  /*76b0*/  ISETP.GE.AND P0, PT, R18, 0x21, PT ;  /* 0x000000211200780c */ /* 0x000ff60003f06270 */
[----:B------:R-:W-:Y:S02]  /*76c0*/  @!UPT UIADD3 URZ, URZ, URZ, URZ ;  /* 0x0000003f3f3ff290 */ /* 0x000fe4000fffe03f */
[----:B------:R-:W-:Y:S02]  /*76d0*/  @P0 IADD3 R18, P1, R17, R0, RZ ;  /* 0x0000000011120210 */ /* 0x000fe40007f3e0ff */
[----:B------:R1:W5:Y:S03]  /*76e0*/  LDL.LU R0, [R1+0x60] ;  /* 0x0000600001007983 */ /* 0x0003660000300800 */
[----:B------:R-:W-:Y:S05]  /*76f0*/  @P0 IMAD.X R19, R15, 0x1, R21, P1 ;  /* 0x000000010f130824 */ /* 0x000fea00008e0615 */
[----:B------:R2:W-:Y:S02]  /*7700*/  @P0 LDGSTS.E.BYPASS.LTC128B.128 [R177+0x15080], [R18.64], !P2 ;  /* 0x1508000012b10fae */ /* 0x0005e4000d101d52 */
[----:B--2---:R-:W-:Y:S05]  /*7710*/  @P0 IADD3 R18, P1, R17, R170, RZ ;  /* 0x000000aa11120210 */ /* 0x004fea0007f3e0ff */
[----:B------:R-:W-:Y:S05]  /*7720*/  @P0 IMAD.X R19, R15, 0x1, R171, P1 ;  /* 0x000000010f130824 */ /* 0x000fea00008e06ab */
[----:B------:R2:W-:Y:S02]  /*7730*/  @P0 LDGSTS.E.BYPASS.LTC128B.128 [R177+0x16880], [R18.64], !P6 ;  /* 0x1688000012b10fae */ /* 0x0005e4000f101d52 */
[----:B--2---:R-:W-:Y:S05]  /*7740*/  @P0 IADD3 R18, P1, R17, R168, RZ ;  /* 0x000000a811120210 */ /* 0x004fea0007f3e0ff */
[----:B------:R-:W-:Y:S01]  /*7750*/  @P0 IMAD.X R19, R15, 0x1, R172, P1 ;  /* 0x000000010f130824 */ /* 0x000fe200008e06ac */
[C---:B------:R-:W-:Y:S04]  /*7760*/  @P0 LEA R20, P1, R26.reuse, R17, 0x1 ;  /* 0x000000111a140211 */ /* 0x040fe800078208ff */
[----:B------:R1:W-:Y:S01]  /*7770*/  @P0 LDGSTS.E.BYPASS.LTC128B.128 [R177+0x18080], [R18.64], !P5 ;  /* 0x1808000012b10fae */ /* 0x0003e2000e901d52 */
[----:B------:R-:W-:Y:S05]  /*7780*/  @P0 LEA.HI.X R21, R26, R15, R27, 0x1, P1 ;  /* 0x0000000f1a150211 */ /* 0x000fea00008f0c1b */
[----:B------:R1:W-:Y:S03]  /*7790*/  @P0 LDGSTS.E.BYPASS.LTC128B.128 [R177+0x19880], [R20.64], !P4 ;  /* 0x1988000014b10fae */ /* 0x0003e6000e101d52 */
.L_x_282:
        /* <DEDUP_REMOVED lines=8> */
[----:B-12---:R-:W-:Y:S01]  /*7820*/  @P0 IMAD.HI.U32 R15, R17, c[0x0][0x2c8], RZ ;  /* 0x0000b200110f0a27 */ /* 0x006fe200078e00ff */
[----:B------:R-:W-:Y:S03]  /*7830*/  PLOP3.LUT P0, PT, PT, PT, UP1, 0x80, 0x0 ;  /* 0x000000000000781c */ /* 0x000fe60003f0f018 */
[----:B------:R-:W-:Y:S02]  /*7840*/  IMAD.MOV.U32 R23, RZ, RZ, R17 ;  /* 0x000000ffff177224 */ /* 0x000fe400078e0011 */
[----:B------:R-:W-:Y:S05]  /*7850*/  IMAD.U32 R17, RZ, RZ, UR20 ;  /* 0x00000014ff117e24 */ /* 0x000fea000f8e00ff */
[----:B---3--:R-:W-:Y:S03]  /*7860*/  IADD3 R17, -R26, 0x1, R17 ;  /* 0x000000011a117810 */ /* 0x008fe60007ffe111 */
[----:B------:R-:W-:Y:S01]  /*7870*/  @P0 SHF.R.U32.HI R23, RZ, c[0x0][0x2cc], R15 ;  /* 0x0000b300ff170a19 */ /* 0x000fe2000001160f */
[----:B------:R-:W-:Y:S01]  /*7880*/  IMAD.U32 R15, RZ, RZ, UR12 ;  /* 0x0000000cff0f7e24 */ /* 0x000fe2000f8e00ff */
[----:B------:R-:W-:Y:S04]  /*7890*/  PLOP3.LUT P0, PT, PT, PT, UP0, 0x40, 0x0 ;  /* 0x000000000000781c */ /* 0x000fe80003f0e808 */
[----:B------:R-:W-:Y:S02]  /*78a0*/  IADD3 R15, -R15, UR8, R17 ;  /* 0x000000080f0f7c10 */ /* 0x000fe4000fffe111 */
[----:B------:R-:W1:Y:S02]  /*78b0*/  SHFL.IDX PT, R17, R23, RZ, 0x1c1f ;  /* 0x001c1fff17117589 */ /* 0x000e6400000e0000 */
[C---:B------:R-:W-:Y:S02]  /*78c0*/  IADD3 R22, R15.reuse, c[0x0][0x328], RZ ;  /* 0x0000ca000f167a10 */ /* 0x040fe40007ffe0ff */
[----:B------:R-:W-:Y:S03]  /*78d0*/  IADD3 R15, R15, UR24, RZ ;  /* 0x000000180f0f7c10 */ /* 0x000fe6000fffe0ff */
[--C-:B-1----:R-:W-:Y:S02]  /*78e0*/  IMAD.IADD R25, R22, 0x1, R17.reuse ;  /* 0x0000000116197824 */ /* 0x102fe400078e0211 */
[----:B------:R-:W-:Y:S01]  /*78f0*/  IMAD.IADD R24, R15, 0x1, R17 ;  /* 0x000000010f187824 */ /* 0x000fe200078e0211 */
[----:B------:R-:W-:-:S05]  /*7900*/  @P0 BRA `(.L_x_283) ;  /* 0x0000019000000947 */ /* 0x000fca0003800000 */
[----:B------:R-:W-:Y:S01]  /*7910*/  IMAD.U32 R18, RZ, RZ, UR12 ;  /* 0x0000000cff127e24 */ /* 0x000fe2000f8e00ff */
[----:B------:R-:W-:Y:S04]  /*7920*/  BSSY B0, `(.L_x_284) ;  /* 0x0000012000007945 */ /* 0x000fe80003800000 */
[----:B------:R-:W-:Y:S04]  /*7930*/  IADD3 R18, -R18, UR8, R17 ;  /* 0x0000000812127c10 */ /* 0x000fe8000fffe111 */
        /* <DEDUP_REMOVED lines=11> */
.L_x_285:
[----:B------:R-:W-:Y:S04]  /*79f0*/  MOV R17, 0x1 ;  /* 0x0000000100117802 */ /* 0x000fe80000000f00 */
[----:B------:R-:W-:Y:S11]  /*7a00*/  ISETP.NE.AND P0, PT, R17, c[0x0][0x32c], PT ;  /* 0x0000cb0011007a0c */ /* 0x000ff60003f05270 */
[----:B------:R-:W-:Y:S02]  /*7a10*/  @!UPT UIADD3 URZ, URZ, URZ, URZ ;  /* 0x0000003f3f3ff290 */ /* 0x000fe4000fffe03f */
[----:B------:R-:W-:Y:S05]  /*7a20*/  @P0 IMAD.HI.U32 R17, R18, c[0x0][0x330], RZ ;  /* 0x0000cc0012110a27 */ /* 0x000fea00078e00ff */
[----:B------:R-:W-:Y:S02]  /*7a30*/  @P0 SHF.R.U32.HI R18, RZ, c[0x0][0x334], R17 ;  /* 0x0000cd00ff120a19 */ /* 0x000fe40000011611 */
.L_x_286:
[----:B------:R-:W-:Y:S05]  /*7a40*/  BSYNC B0 ;  /* 0x0000000000007941 */ /* 0x000fea0003800000 */
.L_x_284:
[----:B------:R-:W-:Y:S05]  /*7a50*/  IADD3 R17, -R26, UR20, RZ ;  /* 0x000000141a117c10 */ /* 0x000fea000fffe1ff */
[----:B------:R-:W-:Y:S05]  /*7a60*/  IMAD R17, R18, c[0x0][0x32c], R17 ;  /* 0x0000cb0012117a24 */ /* 0x000fea00078e0211 */
[----:B------:R-:W-:Y:S02]  /*7a70*/  IMNMX R24, R24, R17, !PT ;  /* 0x0000001118187217 */ /* 0x000fe40007800200 */
[----:B------:R-:W-:Y:S04]  /*7a80*/  IADD3 R17, R17, c[0x0][0x32c], RZ ;  /* 0x0000cb0011117a10 */ /* 0x000fe80007ffe0ff */
[----:B------:R-:W-:Y:S02]  /*7a90*/  IMNMX R25, R25, R17, PT ;  /* 0x0000001119197217 */ /* 0x000fe40003800200 */
.L_x_283:
        /* <DEDUP_REMOVED lines=12> */
[----:B-----5:R-:W-:Y:S01]  /*7b60*/  FSEL R17, R0, -INF , !P0 ;  /* 0xff80000000117808 */ /* 0x020fe20004000000 */
        /* <DEDUP_REMOVED lines=13> */
[----:B------:R-:W-:Y:S04]  /*7c40*/  ISETP.LT.OR P0, PT, R25, 0x9, P0 ;  /* 0x000000091900780c */ /* 0x000fe80000701670 */
        /* <DEDUP_REMOVED lines=61> */
.L_x_289:
[----:B------:R-:W-:Y:S04]  /*8020*/  MOV R0, 0x1 ;  /* 0x0000000100007802 */ /* 0x000fe80000000f00 */
[----:B------:R-:W-:Y:S11]  /*8030*/  ISETP.NE.AND P0, PT, R0, c[0x0][0x32c], PT ;  /* 0x0000cb0000007a0c */ /* 0x000ff60003f05270 */
[----:B------:R-:W-:Y:S02]  /*8040*/  @!UPT UIADD3 URZ, URZ, URZ, URZ ;  /* 0x0000003f3f3ff290 */ /* 0x000fe4000fffe03f */
[----:B------:R-:W-:Y:S05]  /*8050*/  @P0 IMAD.HI.U32 R0, R2, c[0x0][0x330], RZ ;  /* 0x0000cc0002000a27 */ /* 0x000fea00078e00ff */
[----:B------:R-:W-:Y:S02]  /*8060*/  @P0 SHF.R.U32.HI R2, RZ, c[0x0][0x334], R0 ;  /* 0x0000cd00ff020a19 */ /* 0x000fe40000011600 */
.L_x_290:
[----:B------:R-:W-:Y:S05]  /*8070*/  BSYNC B0 ;  /* 0x0000000000007941 */ /* 0x000fea0003800000 */
.L_x_288:
[----:B------:R-:W-:Y:S05]  /*8080*/  IADD3 R0, -R26, UR20, RZ ;  /* 0x000000141a007c10 */ /* 0x000fea000fffe1ff */
[----:B------:R-:W-:Y:S05]  /*8090*/  IMAD R0, R2, c[0x0][0x32c], R0 ;  /* 0x0000cb0002007a24 */ /* 0x000fea00078e0200 */
[----:B------:R-:W-:Y:S02]  /*80a0*/  IMNMX R15, R15, R0, !PT ;  /* 0x000000000f0f7217 */ /* 0x000fe40007800200 */
[----:B------:R-:W-:Y:S04]  /*80b0*/  IADD3 R0, R0, c[0x0][0x32c], RZ ;  /* 0x0000cb0000007a10 */ /* 0x000fe80007ffe0ff */
[----:B------:R-:W-:Y:S02]  /*80c0*/  IMNMX R16, R16, R0, PT ;  /* 0x0000000010107217 */ /* 0x000fe40003800200 */
.L_x_287:
        /* <DEDUP_REMOVED lines=17> */
[----:B------:R-:W-:Y:S03]  /*81e0*/  UIADD3 UR21, UR5, -0x1, URZ ;  /* 0xffffffff05157890 */ /* 0x000fe6000fffe03f */
        /* <DEDUP_REMOVED lines=16> */
[----:B------:R-:W-:Y:S02]  /*82f0*/  FADD.FTZ R2, -R2, R3 ;  /* 0x0000000302027221 */ /* 0x000fe40000010100 */
        /* <DEDUP_REMOVED lines=25> */
[C---:B------:R-:W-:Y:S04]  /*8490*/  ISETP.GT.AND P0, PT, R15.reuse, 0x8, P0 ;  /* 0x000000080f00780c */ /* 0x040fe80000704270 */
[----:B------:R-:W-:Y:S04]  /*84a0*/  ISETP.LT.OR P0, PT, R16, 0x9, P0 ;  /* 0x000000091000780c */ /* 0x000fe80000701670 */
[----:B------:R-:W-:Y:S01]  /*84b0*/  FSEL R10, R10, -INF , !P0 ;  /* 0xff8000000a0a7808 */ /* 0x000fe20004000000 */
[----:B------:R-:W-:Y:S01]  /*84c0*/  MUFU.EX2 R12, R12 ;  /* 0x0000000c000c7308 */ /* 0x000fe20000000800 */
[----:B------:R-:W-:Y:S01]  /*84d0*/  PLOP3.LUT P0, PT, PT, PT, UP1, 0x40, 0x0 ;  /* 0x000000000000781c */ /* 0x000fe20003f0e818 */
[----:B------:R-:W-:Y:S03]  /*84e0*/  UISETP.NE.AND UP1, UPT, UR28, URZ, UPT ;  /* 0x0000003f1c00728c */ /* 0x000fe6000bf25270 */
[----:B------:R-:W-:Y:S04]  /*84f0*/  ISETP.GT.AND P0, PT, R15, 0x9, P0 ;  /* 0x000000090f00780c */ /* 0x000fe80000704270 */
[C---:B------:R-:W-:Y:S01]  /*8500*/  ISETP.LT.OR P0, PT, R16.reuse, 0xa, P0 ;  /* 0x0000000a1000780c */ /* 0x040fe20000701670 */
[----:B------:R-:W3:Y:S03]  /*8510*/  MUFU.EX2 R8, R8 ;  /* 0x0000000800087308 */ /* 0x000ee60000000800 */
[----:B------:R-:W-:Y:S02]  /*8520*/  FSEL R169, R169, -INF , !P0 ;  /* 0xff800000a9a97808 */ /* 0x000fe40004000000 */
[----:B------:R-:W-:Y:S01]  /*8530*/  PLOP3.LUT P0, PT, PT, PT, UP0, 0x40, 0x0 ;  /* 0x000000000000781c */ /* 0x000fe20003f0e808 */
[----:B------:R-:W-:Y:S01]  /*8540*/  UISETP.NE.AND UP0, UPT, UR23, URZ, UPT ;  /* 0x0000003f1700728c */ /* 0x000fe2000bf05270 */
[----:B-1----:R-:W-:Y:S02]  /*8550*/  F2FP.PACK_AB R168, R13, R17 ;  /* 0x000000110da8723e */ /* 0x002fe400000000ff */
[----:B------:R-:W-:Y:S01]  /*8560*/  ISETP.GT.AND P0, PT, R15, 0x10, P0 ;  /* 0x000000100f00780c */ /* 0x000fe20000704270 */
[----:B------:R-:W-:Y:S03]  /*8570*/  MUFU.EX2 R172, R172 ;  /* 0x000000ac00ac7308 */ /* 0x000fe60000000800 */
[----:B------:R-:W-:Y:S04]  /*8580*/  ISETP.LT.OR P0, PT, R16, 0x11, P0 ;  /* 0x000000111000780c */ /* 0x000fe80000701670 */
[----:B------:R-:W-:Y:S02]  /*8590*/  FSEL R22, R9, -INF , !P0 ;  /* 0xff80000009167808 */ /* 0x000fe40004000000 */
[----:B------:R-:W-:Y:S01]  /*85a0*/  PLOP3.LUT P0, PT, PT, PT, UP6, 0x40, 0x0 ;  /* 0x000000000000781c */ /* 0x000fe20003f0e868 */
[----:B------:R-:W-:Y:S03]  /*85b0*/  MUFU.EX2 R175, R175 ;  /* 0x000000af00af7308 */ /* 0x000fe60000000800 */
[----:B------:R-:W-:Y:S02]  /*85c0*/  ISETP.GT.AND P0, PT, R15, 0x11, P0 ;  /* 0x000000110f00780c */ /* 0x000fe40000704270 */
[----:B---3--:R-:W-:Y:S02]  /*85d0*/  F2FP.PACK_AB R170, R8, R12 ;  /* 0x0000000c08aa723e */ /* 0x008fe400000000ff */
[C---:B------:R-:W-:Y:S03]  /*85e0*/  ISETP.LT.OR P0, PT, R16.reuse, 0x12, P0 ;  /* 0x000000121000780c */ /* 0x040fe60000701670 */
        /* <DEDUP_REMOVED lines=39> */
[----:B------:R-:W-:Y:S02]  /*8860*/  FMUL.FTZ R13, R6, R141 ;  /* 0x0000008d060d7220 */ /* 0x000fe40000410000 */
[----:B------:R-:W-:Y:S01]  /*8870*/  FADD.FTZ R5, R12, R5 ;  /* 0x000000050c057221 */ /* 0x000fe20000010000 */
[----:B------:R-:W-:Y:S01]  /*8880*/  FMNMX.FTZ R2, R169, R2, !PT ;  /* 0x00000002a9027209 */ /* 0x000fe20007810000 */
[----:B------:R-:W-:Y:S01]  /*8890*/  FMUL.FTZ R12, R6, R140 ;  /* 0x0000008c060c7220 */ /* 0x000fe20000410000 */
[----:B------:R-:W-:Y:S01]  /*88a0*/  MOV R140, R24 ;  /* 0x00000018008c7202 */ /* 0x000fe20000000f00 */
[----:B------:R-:W-:Y:S01]  /*88b0*/  FADD.FTZ R177, R8, R5 ;  /* 0x0000000508b17221 */ /* 0x000fe20000010000 */
[----:B------:R-:W-:Y:S01]  /*88c0*/  FMNMX.FTZ R2, R22, R2, !PT ;  /* 0x0000000216027209 */ /* 0x000fe20007810000 */
[C---:B------:R-:W-:Y:S02]  /*88d0*/  FMUL.FTZ R8, R6.reuse, R136 ;  /* 0x0000008806087220 */ /* 0x040fe40000410000 */
[C---:B------:R-:W-:Y:S01]  /*88e0*/  FMUL.FTZ R5, R6.reuse, R133 ;  /* 0x0000008506057220 */ /* 0x040fe20000410000 */
        /* <DEDUP_REMOVED lines=20> */
[C---:B------:R-:W-:Y:S02]  /*8a30*/  FMUL.FTZ R37, R6.reuse, R37 ;  /* 0x0000002506257220 */ /* 0x040fe40000410000 */
        /* <DEDUP_REMOVED lines=54> */
[----:B------:R-:W-:Y:S01]  /*8da0*/  MUFU.EX2 R136, R136 ;  /* 0x0000008800887308 */ /* 0x000fe20000000800 */
        /* <DEDUP_REMOVED lines=21> */
[----:B------:R1:W2:Y:S01]  /*8f00*/  MUFU.EX2 R150, R152 ;  /* 0x0000009800967308 */ /* 0x0002a20000000800 */
        /* <DEDUP_REMOVED lines=12> */
[----:B-1----:R-:W-:Y:S01]  /*8fd0*/  LDSM.16.MT88.4 R152, [R249+0x5080] ;  /* 0x00508000f998783b */ /* 0x002fe20000004200 */
        /* <DEDUP_REMOVED lines=41> */
[----:B------:R-:W-:Y:S02]  /*9270*/  FMUL.FTZ R10, R132, R138 ;  /* 0x0000008a840a7220 */ /* 0x000fe40000410000 */
[--C-:B------:R-:W-:Y:S02]  /*9280*/  FFMA.FTZ R147, R179, c[0x0][0x2d0], -R156.reuse ;  /* 0x0000b400b3937a23 */ /* 0x100fe4000001089c */
[----:B------:R-:W1:Y:S01]  /*9290*/  MUFU.EX2 R141, R141 ;  /* 0x0000008d008d7308 */ /* 0x000e620000000800 */
[----:B------:R-:W-:Y:S02]  /*92a0*/  FFMA.FTZ R149, R178, c[0x0][0x2d0], -R156 ;  /* 0x0000b400b2957a23 */ /* 0x000fe4000001089c */
[----:B--2---:R-:W-:Y:S07]  /*92b0*/  FADD.FTZ R177, R150, R177 ;  /* 0x000000b196b17221 */ /* 0x004fee0000010000 */
[----:B------:R-:W-:Y:S01]  /*92c0*/  MUFU.EX2 R147, R147 ;  /* 0x0000009300937308 */ /* 0x000fe20000000800 */
[----:B---3--:R-:W-:Y:S01]  /*92d0*/  FFMA.FTZ R142, R132, R148, R136 ;  /* 0x00000094848e7223 */ /* 0x008fe20000010088 */
[----:B------:R-:W-:Y:S01]  /*92e0*/  MOV R148, R145 ;  /* 0x0000009100947202 */ /* 0x000fe20000000f00 */
[----:B------:R-:W2:Y:S01]  /*92f0*/  LDSM.16.MT88.4 R132, [R252+0x4080] ;  /* 0x00408000fc84783b */ /* 0x000ea20000004200 */
[----:B------:R-:W-:Y:S01]  /*9300*/  MOV R145, R140 ;  /* 0x0000008c00917202 */ /* 0x000fe20000000f00 */
[----:B------:R-:W-:Y:S01]  /*9310*/  FFMA.FTZ R140, R169, c[0x0][0x2d0], -R156 ;  /* 0x0000b400a98c7a23 */ /* 0x000fe2000001089c */
[C---:B------:R-:W-:Y:S04]  /*9320*/  F2FP.PACK_AB R169, R144.reuse, R136 ;  /* 0x0000008890a9723e */ /* 0x040fe800000000ff */
[----:B------:R3:W-:Y:S01]  /*9330*/  MUFU.EX2 R146, R148 ;  /* 0x0000009400927308 */ /* 0x0007e20000000800 */
[----:B------:R-:W-:Y:S02]  /*9340*/  FADD.FTZ R142, R144, R142 ;  /* 0x0000008e908e7221 */ /* 0x000fe40000010000 */
[----:B------:R-:W-:Y:S02]  /*9350*/  FADD.FTZ R144, R143, R177 ;  /* 0x000000b18f907221 */ /* 0x000fe40000010000 */
[----:B-1----:R-:W-:Y:S05]  /*9360*/  FADD.FTZ R142, R141, R142 ;  /* 0x0000008e8d8e7221 */ /* 0x002fea0000010000 */
[----:B------:R-:W1:Y:S10]  /*9370*/  MUFU.EX2 R140, R140 ;  /* 0x0000008c008c7308 */ /* 0x000e740000000800 */
[----:B------:R-:W4:Y:S01]  /*9380*/  MUFU.EX2 R145, R145 ;  /* 0x0000009100917308 */ /* 0x000f220000000800 */
[----:B---3--:R-:W-:Y:S02]  /*9390*/  FFMA.FTZ R148, R137, c[0x0][0x2d0], -R156 ;  /* 0x0000b40089947a23 */ /* 0x008fe4000001089c */
[----:B------:R-:W-:Y:S07]  /*93a0*/  LDSM.16.MT88.4 R136, [R252+0x4880] ;  /* 0x00488000fc88783b */ /* 0x000fee0000004200 */
[----:B------:R-:W3:Y:S01]  /*93b0*/  MUFU.EX2 R148, R148 ;  /* 0x0000009400947308 */ /* 0x000ee20000000800 */
[C---:B-1----:R-:W-:Y:S09]  /*93c0*/  F2FP.PACK_AB R171, R140.reuse, R141 ;  /* 0x0000008d8cab723e */ /* 0x042ff200000000ff */
[----:B------:R-:W1:Y:S01]  /*93d0*/  MUFU.EX2 R149, R149 ;  /* 0x0000009500957308 */ /* 0x000e620000000800 */
[C---:B--2---:R-:W-:Y:S05]  /*93e0*/  HMMA.16816.F32 R4, R168.reuse, R132, R4 ;  /* 0x00000084a804723c */ /* 0x044fea0000001804 */
[----:B----4-:R-:W-:Y:S03]  /*93f0*/  FADD.FTZ R144, R145, R144 ;  /* 0x0000009091907221 */ /* 0x010fe60000010000 */
        /* <DEDUP_REMOVED lines=47> */
[----:B---3--:R-:W-:Y:S01]  /*96f0*/  F2FP.PACK_AB R133, R147, R148 ;  /* 0x000000949385723e */ /* 0x008fe200000000ff */
[----:B------:R-:W-:Y:S02]  /*9700*/  FADD.FTZ R150, R140, R142 ;  /* 0x0000008e8c967221 */ /* 0x000fe40000010000 */
[----:B------:R-:W-:Y:S01]  /*9710*/  FFMA.FTZ R168, R176, c[0x0][0x2d0], -R156 ;  /* 0x0000b400b0a87a23 */ /* 0x000fe2000001089c */
[C---:B------:R-:W-:Y:S01]  /*9720*/  F2FP.PACK_AB R134, R146.reuse, R145 ;  /* 0x000000919286723e */ /* 0x040fe200000000ff */
[----:B------:R-:W-:Y:S03]  /*9730*/  LDSM.16.MT88.4 R140, [R248+0x9080] ;  /* 0x00908000f88c783b */ /* 0x000fe60000004200 */
[----:B------:R-:W-:Y:S01]  /*9740*/  FADD.FTZ R176, R146, R144 ;  /* 0x0000009092b07221 */ /* 0x000fe20000010000 */
[----:B------:R-:W2:Y:S01]  /*9750*/  MUFU.EX2 R168, R168 ;  /* 0x000000a800a87308 */ /* 0x000ea20000000800 */
[----:B------:R-:W-:Y:S02]  /*9760*/  FADD.FTZ R148, R148, R150 ;  /* 0x0000009694947221 */ /* 0x000fe40000010000 */
[----:B------:R-:W-:Y:S02]  /*9770*/  FFMA.FTZ R169, R159, c[0x0][0x2d0], -R156 ;  /* 0x0000b4009fa97a23 */ /* 0x000fe4000001089c */
[----:B------:R-:W-:Y:S02]  /*9780*/  FADD.FTZ R148, R147, R148 ;  /* 0x0000009493947221 */ /* 0x000fe40000010000 */
[----:B------:R-:W-:Y:S01]  /*9790*/  LDSM.16.MT88.4 R144, [R250+0x5080] ;  /* 0x00508000fa90783b */ /* 0x000fe20000004200 */
[--C-:B------:R-:W-:Y:S01]  /*97a0*/  FFMA.FTZ R170, R158, c[0x0][0x2d0], -R156.reuse ;  /* 0x0000b4009eaa7a23 */ /* 0x100fe2000001089c */
[----:B------:R-:W-:Y:S01]  /*97b0*/  F2FP.PACK_AB R158, R172, R173 ;  /* 0x000000adac9e723e */ /* 0x000fe200000000ff */
[--C-:B------:R-:W-:Y:S01]  /*97c0*/  FFMA.FTZ R171, R157, c[0x0][0x2d0], -R156.reuse ;  /* 0x0000b4009dab7a23 */ /* 0x100fe2000001089c */
[----:B------:R-:W3:Y:S01]  /*97d0*/  MUFU.EX2 R169, R169 ;  /* 0x000000a900a97308 */ /* 0x000ee20000000800 */
[----:B------:R-:W-:Y:S02]  /*97e0*/  FFMA.FTZ R156, R3, c[0x0][0x2d0], -R156 ;  /* 0x0000b400039c7a23 */ /* 0x000fe4000001089c */
[----:B-1----:R-:W-:Y:S02]  /*97f0*/  FADD.FTZ R177, R149, R148 ;  /* 0x0000009495b17221 */ /* 0x002fe40000010000 */
[----:B------:R-:W-:Y:S04]  /*9800*/  FADD.FTZ R176, R175, R176 ;  /* 0x000000b0afb07221 */ /* 0x000fe80000010000 */
[----:B------:R-:W-:Y:S01]  /*9810*/  FADD.FTZ R176, R174, R176 ;  /* 0x000000b0aeb07221 */ /* 0x000fe20000010000 */
[----:B------:R1:W-:Y:S01]  /*9820*/  MUFU.EX2 R3, R156 ;  /* 0x0000009c00037308 */ /* 0x0003e20000000800 */
[C---:B--2---:R-:W-:Y:S02]  /*9830*/  F2FP.PACK_AB R135, R168.reuse, R149 ;  /* 0x00000095a887723e */ /* 0x044fe400000000ff */
[----:B------:R-:W-:Y:S02]  /*9840*/  FADD.FTZ R173, R173, R176 ;  /* 0x000000b0adad7221 */ /* 0x000fe40000010000 */
[----:B------:R-:W-:Y:S03]  /*9850*/  FADD.FTZ R177, R168, R177 ;  /* 0x000000b1a8b17221 */ /* 0x000fe60000010000 */
[C---:B------:R-:W-:Y:S02]  /*9860*/  HMMA.16816.F32 R4, R132.reuse, R136, R4 ;  /* 0x000000888404723c */ /* 0x040fe40000001804 */
[----:B------:R-:W2:Y:S03]  /*9870*/  MUFU.EX2 R170, R170 ;  /* 0x000000aa00aa7308 */ /* 0x000ea60000000800 */
[----:B---3--:R-:W-:Y:S03]  /*9880*/  FADD.FTZ R177, R169, R177 ;  /* 0x000000b1a9b17221 */ /* 0x008fe60000010000 */
[C---:B------:R-:W-:Y:S01]  /*9890*/  HMMA.16816.F32 R8, R132.reuse, R138, R8 ;  /* 0x0000008a8408723c */ /* 0x040fe20000001808 */
[----:B------:R-:W3:Y:S03]  /*98a0*/  LDSM.16.MT88.4 R136, [R250+0x4880] ;  /* 0x00488000fa88783b */ /* 0x000ee60000004200 */
[----:B------:R-:W4:Y:S01]  /*98b0*/  MUFU.EX2 R171, R171 ;  /* 0x000000ab00ab7308 */ /* 0x000f220000000800 */
[----:B-1----:R-:W-:Y:S02]  /*98c0*/  F2FP.PACK_AB R156, R174, R175 ;  /* 0x000000afae9c723e */ /* 0x002fe400000000ff */
[C---:B--2---:R-:W-:Y:S01]  /*98d0*/  F2FP.PACK_AB R157, R170.reuse, R169 ;  /* 0x000000a9aa9d723e */ /* 0x044fe200000000ff */
[----:B------:R-:W-:Y:S01]  /*98e0*/  FADD.FTZ R170, R170, R177 ;  /* 0x000000b1aaaa7221 */ /* 0x000fe20000010000 */
[----:B----4-:R-:W-:Y:S03]  /*98f0*/  F2FP.PACK_AB R159, R3, R171 ;  /* 0x000000ab039f723e */ /* 0x010fe600000000ff */
[----:B------:R-:W-:Y:S01]  /*9900*/  FADD.FTZ R170, R171, R170 ;  /* 0x000000aaabaa7221 */ /* 0x000fe20000010000 */
[C---:B---3--:R-:W-:Y:S08]  /*9910*/  HMMA.16816.F32 R12, R132.reuse, R136, R12 ;  /* 0x00000088840c723c */ /* 0x048ff0000000180c */
        /* <DEDUP_REMOVED lines=95> */
.L_x_278:
[----:B------:R-:W2:Y:S01]  /*9f10*/  S2UR UR20, SR_CTAID.X ;  /* 0x00000000001479c3 */ /* 0x000ea20000002500 */
[----:B------:R-:W-:-:S02]  /*9f20*/  UISETP.NE.AND UP1, UPT, UR15, URZ, UPT ;  /* 0x0000003f0f00728c */ /* 0x000fc4000bf25270 */
[----:B------:R-:W-:Y:S02]  /*9f30*/  ULDC.64 UR4, c[0x0][0x2c8] ;  /* 0x0000b20000047ab9 */ /* 0x000fe40000000a00 */
[----:B------:R-:W-:-:S06]  /*9f40*/  UISETP.NE.AND UP0, UPT, UR14, URZ, UPT ;  /* 0x0000003f0e00728c */ /* 0x000fcc000bf05270 */
[----:B------:R-:W-:Y:S01]  /*9f50*/  PLOP3.LUT P0, PT, PT, PT, UP0, 0x40, 0x0 ;  /* 0x000000000000781c */ /* 0x000fe20003f0e808 */
[----:B--2---:R-:W-:-:S04]  /*9f60*/  ULEA UR20, UR20, 0x7f, 0x7 ;  /* 0x0000007f14147891 */ /* 0x004fc8000f8e383f */
[----:B------:R-:W-:Y:S02]  /*9f70*/  UIMAD.WIDE.U32 UR28, UR20, UR4, URZ ;  /* 0x00000004141c72a5 */ /* 0x000fe4000f8e003f */
[----:B------:R-:W-:-:S05]  /*9f80*/  UIADD3 UR4, UR8, 0x1, -UR12 ;  /* 0x0000000108047890 */ /* 0x000fca000fffe80c */
[----:B------:R-:W-:Y:S02]  /*9f90*/  @UP1 UMOV UR23, UR29 ;  /* 0x0000001d00171c82 */ /* 0x000fe40008000000 */
[----:B------:R-:W-:-:S04]  /*9fa0*/  @UP1 USHF.R.U32.HI UR20, URZ, UR5, UR23 ;  /* 0x000000053f141299 */ /* 0x000fc80008011617 */
[----:B------:R-:W-:-:S03]  /*9fb0*/  UIADD3 UR23, UR4, UR20, URZ ;  /* 0x0000001404177290 */ /* 0x000fc6000fffe03f */
[----:B------:R-:W-:Y:S02]  /*9fc0*/  ULDC UR20, c[0x0][0x324] ;  /* 0x0000c90000147ab9 */ /* 0x000fe40000000800 */
[----:B------:R-:W-:Y:S01]  /*9fd0*/  UIADD3 UR20, UR23, -UR20, URZ ;  /* 0x8000001417147290 */ /* 0x000fe2000fffe03f */
[----:B------:R-:W-:Y:S05]  /*9fe0*/  @P0 BRA `(.L_x_292) ;  /* 0x0000016000000947 */ /* 0x000fea0003800000 */
[----:B------:R-:W-:-:S06]  /*9ff0*/  UISETP.GT.AND UP0, UPT, UR23, -0x1, UPT ;  /* 0xffffffff1700788c */ /* 0x000fcc000bf04270 */
[----:B------:R-:W-:-:S13]  /*a000*/  PLOP3.LUT P0, PT, PT, PT, UP0, 0x80, 0x0 ;  /* 0x000000000000781c */ /* 0x000fda0003f0f008 */
[----:B------:R-:W-:Y:S05]  /*a010*/  @P0 BRA `(.L_x_293) ;  /* 0x0000009000000947 */ /* 0x000fea0003800000 */
[----:B------:R-:W-:Y:S02]  /*a020*/  UMOV UR5, 0x1 ;  /* 0x0000000100057882 */ /* 0x000fe40000000000 */
[----:B------:R-:W-:Y:S02]  /*a030*/  ULDC UR4, c[0x0][0x32c] ;  /* 0x0000cb0000047ab9 */ /* 0x000fe40000000800 */
[----:B------:R-:W-:Y:S02]  /*a040*/  UISETP.NE.AND UP0, UPT, UR5, UR4, UPT ;  /* 0x000000040500728c */ /* 0x000fe4000bf05270 */
[----:B------:R-:W-:Y:S02]  /*a050*/  ULOP3.LUT UR23, URZ, UR23, URZ, 0x33, !UPT ;  /* 0x000000173f177292 */ /* 0x000fe4000f8e333f */
[----:B------:R-:W-:Y:S02]  /*a060*/  ULDC.64 UR4, c[0x0][0x330] ;  /* 0x0000cc0000047ab9 */ /* 0x000fe40000000a00 */
[----:B------:R-:W-:-:S05]  /*a070*/  UIMAD.WIDE.U32 UR28, UR23, UR4, URZ ;  /* 0x00000004171c72a5 */ /* 0x000fca000f8e003f */
[----:B------:R-:W-:-:S04]  /*a080*/  @UP0 USHF.R.U32.HI UR23, URZ, UR5, UR29 ;  /* 0x000000053f170299 */ /* 0x000fc8000801161d */
[----:B------:R-:W-:Y:S01]  /*a090*/  ULOP3.LUT UR23, URZ, UR23, URZ, 0x33, !UPT ;  /* 0x000000173f177292 */ /* 0x000fe2000f8e333f */
[----:B------:R-:W-:Y:S05]  /*a0a0*/  BRA `(.L_x_294) ;  /* 0x0000006000007947 */ /* 0x000fea0003800000 */
.L_x_293:
[----:B------:R-:W-:Y:S02]  /*a0b0*/  UMOV UR5, 0x1 ;  /* 0x0000000100057882 */ /* 0x000fe40000000000 */
[----:B------:R-:W-:Y:S02]  /*a0c0*/  ULDC UR4, c[0x0][0x32c] ;  /* 0x0000cb0000047ab9 */ /* 0x000fe40000000800 */
[----:B------:R-:W-:-:S03]  /*a0d0*/  UISETP.NE.AND UP0, UPT, UR5, UR4, UPT ;  /* 0x000000040500728c */ /* 0x000fc6000bf05270 */
[----:B------:R-:W-:Y:S02]  /*a0e0*/  ULDC.64 UR4, c[0x0][0x330] ;  /* 0x0000cc0000047ab9 */ /* 0x000fe40000000a00 */
[----:B------:R-:W-:-:S06]  /*a0f0*/  UIMAD.WIDE.U32 UR28, UR23, UR4, URZ ;  /* 0x00000004171c72a5 */ /* 0x000fcc000f8e003f */
[----:B------:R-:W-:Y:S02]  /*a100*/  @UP0 USHF.R.U32.HI UR23, URZ, UR5, UR29 ;  /* 0x000000053f170299 */ /* 0x000fe4000801161d */
.L_x_294:
[----:B------:R-:W-:Y:S02]  /*a110*/  ULDC UR4, c[0x0][0x32c] ;  /* 0x0000cb0000047ab9 */ /* 0x000fe40000000800 */
[----:B------:R-:W-:-:S04]  /*a120*/  UIMAD UR4, UR23, UR4, URZ ;  /* 0x00000004170472a4 */ /* 0x000fc8000f8e023f */
[----:B------:R-:W-:-:S04]  /*a130*/  UISETP.LT.AND UP0, UPT, UR20, UR4, UPT ;  /* 0x000000041400728c */ /* 0x000fc8000bf01270 */
[----:B------:R-:W-:-:S04]  /*a140*/  USEL UR20, UR20, UR4, !UP0 ;  /* 0x0000000414147287 */ /* 0x000fc8000c000000 */
.L_x_292:
        /* <DEDUP_REMOVED lines=13> */
[----:B-1----:R-:W4:Y:S04]  /*a220*/  LDL R4, [R1+0x2c] ;  /* 0x00002c0001047983 */ /* 0x002f280000100800 */
        /* <DEDUP_REMOVED lines=9> */
.L_x_300:
        /* <DEDUP_REMOVED lines=59> */
[----:B---3--:R2:W3:Y:S02]  /*a670*/  SHFL.IDX PT, R13, R6, 0x1, 0x181f ;  /* 0x00381f00060d7f89 */ /* 0x0084e400000e0000 */
.L_x_334:
[----:B--2---:R-:W2:Y:S04]  /*a680*/  LDL R15, [R1+0x24] ;  /* 0x00002400010f7983 */ /* 0x004ea80000100800 */
[----:B------:R-:W5:Y:S04]  /*a690*/  LDL R14, [R1+0x48] ;  /* 0x00004800010e7983 */ /* 0x000f680000100800 */
[----:B----4-:R-:W4:Y:S04]  /*a6a0*/  LDL R12, [R1+0x4c] ;  /* 0x00004c00010c7983 */ /* 0x010f280000100800 */
[----:B---3--:R-:W3:Y:S01]  /*a6b0*/  LDL R6, [R1+0x1c] ;  /* 0x00001c0001067983 */ /* 0x008ee20000100800 */
[----:B--2---:R-:W-:Y:S02]  /*a6c0*/  ISETP.GE.AND P1, PT, R15, c[0x0][0x1d4], PT ;  /* 0x000075000f007a0c */ /* 0x004fe40003f26270 */
[----:B-----5:R-:W-:Y:S05]  /*a6d0*/  IADD3 R14, P0, R13, R14, RZ ;  /* 0x0000000e0d0e7210 */ /* 0x020fea0007f1e0ff */
[----:B----4-:R-:W-:Y:S06]  /*a6e0*/  IMAD.X R15, R7, 0x1, R12, P0 ;  /* 0x00000001070f7824 */ /* 0x010fec00000e060c */
[----:B------:R-:W-:Y:S01]  /*a6f0*/  @!PT LDS RZ, [RZ] ;  /* 0x00000000fffff984 */ /* 0x000fe20000000800 */
[----:B------:R-:W-:Y:S01]  /*a700*/  @!PT LDS RZ, [RZ] ;  /* 0x00000000fffff984 */ /* 0x000fe20000000800 */
[----:B------:R-:W-:Y:S01]  /*a710*/  @!PT LDS RZ, [RZ] ;  /* 0x00000000fffff984 */ /* 0x000fe20000000800 */
[----:B---3--:R2:W-:Y:S01]  /*a720*/  LDGSTS.E.BYPASS.LTC128B.128 [R6+0x5080], [R14.64], !P1 ;  /* 0x050800000e067fae */ /* 0x0085e2000c901d52 */
[C---:B------:R-:W-:Y:S02]  /*a730*/  IADD3 R12, P1, R13.reuse, R176, RZ ;  /* 0x000000b00d0c7210 */ /* 0x040fe40007f3e0ff */
[----:B--2---:R-:W-:Y:S05]  /*a740*/  IADD3 R14, P0, R13, R178, RZ ;  /* 0x000000b20d0e7210 */ /* 0x004fea0007f1e0ff */
[----:B------:R-:W-:Y:S01]  /*a750*/  IMAD.X R15, R7, 0x1, R179, P0 ;  /* 0x00000001070f7824 */ /* 0x000fe200000e06b3 */
[----:B------:R-:W-:Y:S01]  /*a760*/  IADD3 R4, P0, R13, R4, RZ ;  /* 0x000000040d047210 */ /* 0x000fe20007f1e0ff */
[C---:B------:R-:W-:Y:S03]  /*a770*/  IMAD.X R13, R7.reuse, 0x1, R177, P1 ;  /* 0x00000001070d7824 */ /* 0x040fe600008e06b1 */
[----:B------:R2:W-:Y:S01]  /*a780*/  LDGSTS.E.BYPASS.LTC128B.128 [R6+0x6880], [R14.64], !P6 ;  /* 0x068800000e067fae */ /* 0x0005e2000f101d52 */
[----:B------:R-:W-:Y:S03]  /*a790*/  IMAD.X R5, R7, 0x1, R5, P0 ;  /* 0x0000000107057824 */ /* 0x000fe600000e0605 */
[----:B------:R2:W-:Y:S04]  /*a7a0*/  LDGSTS.E.BYPASS.LTC128B.128 [R6+0x8080], [R12.64], !P5 ;  /* 0x080800000c067fae */ /* 0x0005e8000e901d52 */
[----:B------:R2:W-:Y:S02]  /*a7b0*/  LDGSTS.E.BYPASS.LTC128B.128 [R6+0x9880], [R4.64], !P4 ;  /* 0x0988000004067fae */ /* 0x0005e4000e101d52 */
.L_x_297:
[----:B------:R-:W-:Y:S05]  /*a7c0*/  BSYNC B0 ;  /* 0x0000000000007941 */ /* 0x000fea0003800000 */
.L_x_296:
        /* <DEDUP_REMOVED lines=273> */
.L_x_299:
        /* <DEDUP_REMOVED lines=424> */
.L_x_295:
[----:B------:R-:W-:-:S06]  /*d360*/  UISETP.GE.AND UP0, UPT, UR21, UR7, UPT ;  /* 0x000000071500728c */ /* 0x000fcc000bf06270 */
[----:B------:R-:W-:-:S13]  /*d370*/  PLOP3.LUT P0, PT, PT, PT, UP0, 0x40, 0x0 ;  /* 0x000000000000781c */ /* 0x000fda0003f0e808 */
[----:B------:R-:W-:Y:S05]  /*d380*/  @P0 BRA `(.L_x_301) ;  /* 0x00003ea000000947 */ /* 0x000fea0003800000 */
[----:B-1----:R-:W1:Y:S04]  /*d390*/  S2R R3, SR_TID.X ;  /* 0x0000000000037919 */ /* 0x002e680000002100 */
        /* <DEDUP_REMOVED lines=12> */
.L_x_314:
        /* <DEDUP_REMOVED lines=66> */
[----:B-1----:R2:W1:Y:S02]  /*d880*/  SHFL.IDX PT, R13, R4, 0x1, 0x181f ;  /* 0x00381f00040d7f89 */ /* 0x00246400000e0000 */
.L_x_335:
[----:B------:R-:W4:Y:S04]  /*d890*/  LDL R7, [R1+0x24] ;  /* 0x0000240001077983 */ /* 0x000f280000100800 */
[----:B------:R-:W5:Y:S04]  /*d8a0*/  LDL R6, [R1+0x3c] ;  /* 0x00003c0001067983 */ /* 0x000f680000100800 */
[----:B--2---:R-:W2:Y:S04]  /*d8b0*/  LDL R14, [R1+0x48] ;  /* 0x00004800010e7983 */ /* 0x004ea80000100800 */
[----:B---3--:R-:W3:Y:S04]  /*d8c0*/  LDL R12, [R1+0x1c] ;  /* 0x00001c00010c7983 */ /* 0x008ee80000100800 */
[----:B------:R-:W3:Y:S01]  /*d8d0*/  LDL R4, [R1+0x4c] ;  /* 0x00004c0001047983 */ /* 0x000ee20000100800 */
[----:B----4-:R-:W-:Y:S02]  /*d8e0*/  ISETP.GE.AND P1, PT, R7, c[0x0][0x1d4], PT ;  /* 0x0000750007007a0c */ /* 0x010fe40003f26270 */
[----:B-1---5:R-:W-:Y:S05]  /*d8f0*/  IADD3 R6, P0, R13, R6, RZ ;  /* 0x000000060d067210 */ /* 0x022fea0007f1e0ff */
[----:B--2---:R-:W-:Y:S06]  /*d900*/  IMAD.X R7, R5, 0x1, R14, P0 ;  /* 0x0000000105077824 */ /* 0x004fec00000e060e */
[----:B------:R-:W-:Y:S01]  /*d910*/  @!PT LDS RZ, [RZ] ;  /* 0x00000000fffff984 */ /* 0x000fe20000000800 */
[----:B------:R-:W-:Y:S01]  /*d920*/  @!PT LDS RZ, [RZ] ;  /* 0x00000000fffff984 */ /* 0x000fe20000000800 */
[----:B------:R-:W-:Y:S01]  /*d930*/  @!PT LDS RZ, [RZ] ;  /* 0x00000000fffff984 */ /* 0x000fe20000000800 */
[----:B---3--:R1:W-:Y:S02]  /*d940*/  LDGSTS.E.BYPASS.LTC128B.128 [R12+0x5080], [R6.64], !P1 ;  /* 0x05080000060c7fae */ /* 0x0083e4000c901d52 */
[----:B-1----:R-:W-:Y:S05]  /*d950*/  IADD3 R6, P0, R13, R159, RZ ;  /* 0x0000009f0d067210 */ /* 0x002fea0007f1e0ff */
[----:B------:R-:W-:Y:S05]  /*d960*/  IMAD.X R7, R5, 0x1, R4, P0 ;  /* 0x0000000105077824 */ /* 0x000fea00000e0604 */
[----:B------:R1:W-:Y:S02]  /*d970*/  LDGSTS.E.BYPASS.LTC128B.128 [R12+0x6880], [R6.64], !P6 ;  /* 0x06880000060c7fae */ /* 0x0003e4000f101d52 */
[----:B-1----:R-:W-:Y:S05]  /*d980*/  IADD3 R6, P0, R13, R157, RZ ;  /* 0x0000009d0d067210 */ /* 0x002fea0007f1e0ff */
[----:B------:R-:W-:Y:S01]  /*d990*/  IMAD.X R7, R5, 0x1, R158, P0 ;  /* 0x0000000105077824 */ /* 0x000fe200000e069e */
[----:B------:R-:W-:Y:S04]  /*d9a0*/  IADD3 R4, P0, R13, R0, RZ ;  /* 0x000000000d047210 */ /* 0x000fe80007f1e0ff */
[----:B------:R1:W-:Y:S01]  /*d9b0*/  LDGSTS.E.BYPASS.LTC128B.128 [R12+0x8080], [R6.64], !P5 ;  /* 0x08080000060c7fae */ /* 0x0003e2000e901d52 */
[----:B------:R-:W-:Y:S05]  /*d9c0*/  IMAD.X R5, R5, 0x1, R2, P0 ;  /* 0x0000000105057824 */ /* 0x000fea00000e0602 */
[----:B------:R1:W-:Y:S03]  /*d9d0*/  LDGSTS.E.BYPASS.LTC128B.128 [R12+0x9880], [R4.64], !P4 ;  /* 0x09880000040c7fae */ /* 0x0003e6000e101d52 */
.L_x_303:
[----:B------:R-:W-:Y:S05]  /*d9e0*/  BSYNC B0 ;  /* 0x0000000000007941 */ /* 0x000fea0003800000 */
.L_x_302:
        /* <DEDUP_REMOVED lines=159> */
[----:B------:R-:W2:Y:S01]  /*e3e0*/  MUFU.TANH R179, R15 ;  /* 0x0000000f00b37308 */ /* 0x000ea20000002400 */
[----:B------:R-:W-:Y:S01]  /*e3f0*/  BAR.SYNC.DEFER_BLOCKING 0x0 ;  /* 0x0000000000007b1d */ /* 0x000fe20000010000 */
[----:B-----5:R-:W-:Y:S02]  /*e400*/  FMUL.FTZ R9, R14, c[0x0][0x320] ;  /* 0x0000c8000e097a20 */ /* 0x020fe40000410000 */
[----:B------:R-:W-:Y:S06]  /*e410*/  FMUL.FTZ R14, R17, c[0x0][0x320] ;  /* 0x0000c800110e7a20 */ /* 0x000fec0000410000 */
[----:B------:R5:W2:Y:S01]  /*e420*/  MUFU.TANH R178, R18 ;  /* 0x0000001200b27308 */ /* 0x000aa20000002400 */
[----:B-1----:R-:W-:Y:S02]  /*e430*/  FMUL.FTZ R11, R12, c[0x0][0x320] ;  /* 0x0000c8000c0b7a20 */ /* 0x002fe40000410000 */
[----:B------:R-:W-:Y:S02]  /*e440*/  FMUL.FTZ R12, R13, c[0x0][0x320] ;  /* 0x0000c8000d0c7a20 */ /* 0x000fe40000410000 */
[----:B------:R-:W-:Y:S05]  /*e450*/  FMUL.FTZ R13, R16, c[0x0][0x320] ;  /* 0x0000c800100d7a20 */ /* 0x000fea0000410000 */
[----:B------:R-:W1:Y:S10]  /*e460*/  MUFU.TANH R8, R8 ;  /* 0x0000000800087308 */ /* 0x000e740000002400 */
        /* <DEDUP_REMOVED lines=8> */
[----:B------:R-:W-:Y:S02]  /*e4f0*/  FMUL.FTZ R17, R21, c[0x0][0x320] ;  /* 0x0000c80015117a20 */ /* 0x000fe40000410000 */
[----:B------:R-:W-:Y:S02]  /*e500*/  FMUL.FTZ R6, R22, c[0x0][0x320] ;  /* 0x0000c80016067a20 */ /* 0x000fe40000410000 */
[----:B------:R-:W-:Y:S03]  /*e510*/  FMUL.FTZ R5, R23, c[0x0][0x320] ;  /* 0x0000c80017057a20 */ /* 0x000fe60000410000 */
[----:B-----5:R-:W-:Y:S02]  /*e520*/  FMUL.FTZ R18, R24, c[0x0][0x320] ;  /* 0x0000c80018127a20 */ /* 0x020fe40000410000 */
[----:B------:R-:W-:Y:S01]  /*e530*/  FMUL.FTZ R19, R25, c[0x0][0x320] ;  /* 0x0000c80019137a20 */ /* 0x000fe20000410000 */
[----:B------:R-:W1:Y:S01]  /*e540*/  MUFU.TANH R13, R13 ;  /* 0x0000000d000d7308 */ /* 0x000e620000002400 */
        /* <DEDUP_REMOVED lines=19> */
[----:B------:R-:W4:Y:S01]  /*e680*/  LDL.LU R26, [R1+0x4c] ;  /* 0x00004c00011a7983 */ /* 0x000f220000300800 */
[----:B------:R-:W-:Y:S03]  /*e690*/  IMAD.U32 R20, RZ, RZ, UR4 ;  /* 0x00000004ff147e24 */ /* 0x000fe6000f8e00ff */
[----:B------:R-:W5:Y:S04]  /*e6a0*/  LDL R170, [R1+0x3c] ;  /* 0x00003c0001aa7983 */ /* 0x000f680000100800 */
        /* <DEDUP_REMOVED lines=18> */
[----:B---3--:R-:W-:Y:S04]  /*e7d0*/  IMAD.WIDE.U32 R22, R27, c[0x0][0x1e0], RZ ;  /* 0x000078001b167a25 */ /* 0x008fe800078e00ff */
[----:B------:R-:W-:Y:S01]  /*e7e0*/  IMAD.IADD R23, R23, 0x1, R20 ;  /* 0x0000000117177824 */ /* 0x000fe200078e0214 */
[----:B--2---:R2:W-:Y:S01]  /*e7f0*/  STL [R1+0x8], R25 ;  /* 0x0000081901007387 */ /* 0x0045e20000100800 */
[----:B------:R-:W-:Y:S02]  /*e800*/  SHF.R.S32.HI R20, RZ, 0x1f, R25 ;  /* 0x0000001fff147819 */ /* 0x000fe40000011419 */
[C---:B------:R-:W-:Y:S04]  /*e810*/  IMAD.WIDE.U32 R22, R25.reuse, c[0x0][0x1f0], R22 ;  /* 0x00007c0019167a25 */ /* 0x040fe800078e0016 */
[----:B------:R-:W-:Y:S01]  /*e820*/  IMAD R20, R20, c[0x0][0x1f0], RZ ;  /* 0x00007c0014147a24 */ /* 0x000fe200078e02ff */
[----:B------:R-:W-:Y:S03]  /*e830*/  IADD3 R22, P0, R22, UR26, RZ ;  /* 0x0000001a16167c10 */ /* 0x000fe6000ff1e0ff */
[----:B------:R-:W-:Y:S05]  /*e840*/  IMAD R20, R25, c[0x0][0x1f4], R20 ;  /* 0x00007d0019147a24 */ /* 0x000fea00078e0214 */
[----:B------:R-:W-:Y:S02]  /*e850*/  IADD3.X R20, R23, UR22, R20, P0, !PT ;  /* 0x0000001617147c10 */ /* 0x000fe400087fe414 */
[C---:B------:R-:W-:Y:S04]  /*e860*/  LEA R21, P0, R22.reuse, c[0x0][0x1c8], 0x1 ;  /* 0x0000720016157a11 */ /* 0x040fe800078008ff */
[----:B------:R-:W-:Y:S02]  /*e870*/  LEA.HI.X R20, R22, c[0x0][0x1cc], R20, 0x1, P0 ;  /* 0x0000730016147a11 */ /* 0x000fe400000f0c14 */
[----:B------:R-:W5:Y:S04]  /*e880*/  SHFL.IDX PT, R22, R21, RZ, 0x181f ;  /* 0x00181fff15167589 */ /* 0x000f6800000e0000 */
[----:B--2---:R-:W2:Y:S04]  /*e890*/  S2R R25, SR_TID.X ;  /* 0x0000000000197919 */ /* 0x004ea80000002100 */
[----:B------:R-:W4:Y:S04]  /*e8a0*/  SHFL.IDX PT, R23, R20, RZ, 0x181f ;  /* 0x00181fff14177589 */ /* 0x000f2800000e0000 */
[----:B------:R-:W3:Y:S04]  /*e8b0*/  SHFL.IDX PT, R21, R21, 0x1, 0x181f ;  /* 0x00381f0015157f89 */ /* 0x000ee800000e0000 */
[----:B------:R-:W1:Y:S01]  /*e8c0*/  SHFL.IDX PT, R20, R20, 0x1, 0x181f ;  /* 0x00381f0014147f89 */ /* 0x000e6200000e0000 */
[----:B--2---:R-:W-:Y:S04]  /*e8d0*/  SHF.R.S32.HI R27, RZ, 0x1f, R25 ;  /* 0x0000001fff1b7819 */ /* 0x004fe80000011419 */
[----:B------:R-:W-:Y:S04]  /*e8e0*/  LEA.HI R27, R27, R25, RZ, 0x3 ;  /* 0x000000191b1b7211 */ /* 0x000fe800078f18ff */
[----:B------:R-:W-:Y:S04]  /*e8f0*/  SHF.R.S32.HI R27, RZ, 0x3, R27 ;  /* 0x00000003ff1b7819 */ /* 0x000fe8000001141b */
[----:B------:R-:W-:Y:S04]  /*e900*/  IADD3 R27, -R27, 0x30, RZ ;  /* 0x000000301b1b7810 */ /* 0x000fe80007ffe1ff */
[----:B------:R-:W-:Y:S11]  /*e910*/  ISETP.GE.AND P1, PT, R27, 0x1, PT ;  /* 0x000000011b00780c */ /* 0x000ff60003f26270 */
[----:B------:R-:W-:Y:S02]  /*e920*/  @!UPT UIADD3 URZ, URZ, URZ, URZ ;  /* 0x0000003f3f3ff290 */ /* 0x000fe4000fffe03f */
[C---:B-----5:R-:W-:Y:S05]  /*e930*/  @P1 IADD3 R24, P0, R22.reuse, R170, RZ ;  /* 0x000000aa16181210 */ /* 0x060fea0007f1e0ff */
[C---:B----4-:R-:W-:Y:S05]  /*e940*/  @P1 IMAD.X R25, R23.reuse, 0x1, R174, P0 ;  /* 0x0000000117191824 */ /* 0x050fea00000e06ae */
[----:B------:R2:W-:Y:S02]  /*e950*/  @P1 LDGSTS.E.BYPASS.LTC128B.128 [R175+0x14080], [R24.64], !P2 ;  /* 0x1408000018af1fae */ /* 0x0005e4000d101d52 */
[C---:B--2---:R-:W-:Y:S05]  /*e960*/  @P1 IADD3 R24, P0, R22.reuse, R159, RZ ;  /* 0x0000009f16181210 */ /* 0x044fea0007f1e0ff */
[C---:B------:R-:W-:Y:S05]  /*e970*/  @P1 IMAD.X R25, R23.reuse, 0x1, R26, P0 ;  /* 0x0000000117191824 */ /* 0x040fea00000e061a */
[----:B------:R2:W-:Y:S02]  /*e980*/  @P1 LDGSTS.E.BYPASS.LTC128B.128 [R175+0x15880], [R24.64], !P6 ;  /* 0x1588000018af1fae */ /* 0x0005e4000f101d52 */
[C---:B--2---:R-:W-:Y:S05]  /*e990*/  @P1 IADD3 R24, P0, R22.reuse, R157, RZ ;  /* 0x0000009d16181210 */ /* 0x044fea0007f1e0ff */
[C---:B------:R-:W-:Y:S01]  /*e9a0*/  @P1 IMAD.X R25, R23.reuse, 0x1, R158, P0 ;  /* 0x0000000117191824 */ /* 0x040fe200000e069e */
[----:B------:R-:W-:Y:S04]  /*e9b0*/  @P1 IADD3 R22, P0, R22, R0, RZ ;  /* 0x0000000016161210 */ /* 0x000fe80007f1e0ff */
[----:B------:R3:W-:Y:S01]  /*e9c0*/  @P1 LDGSTS.E.BYPASS.LTC128B.128 [R175+0x17080], [R24.64], !P5 ;  /* 0x1708000018af1fae */ /* 0x0007e2000e901d52 */
[----:B------:R-:W-:Y:S01]  /*e9d0*/  @P1 IMAD.X R23, R23, 0x1, R2, P0 ;  /* 0x0000000117171824 */ /* 0x000fe200000e0602 */
[----:B------:R-:W-:Y:S04]  /*e9e0*/  ISETP.GE.AND P0, PT, R27, 0x21, PT ;  /* 0x000000211b00780c */ /* 0x000fe80003f06270 */
[----:B------:R2:W-:Y:S09]  /*e9f0*/  @P1 LDGSTS.E.BYPASS.LTC128B.128 [R175+0x18880], [R22.64], !P4 ;  /* 0x1888000016af1fae */ /* 0x0005f2000e101d52 */
[C---:B---3--:R-:W-:Y:S05]  /*ea00*/  @P0 IADD3 R24, P2, R21.reuse, R159, RZ ;  /* 0x0000009f15180210 */ /* 0x048fea0007f5e0ff */
[C---:B-1----:R-:W-:Y:S01]  /*ea10*/  @P0 IMAD.X R25, R20.reuse, 0x1, R26, P2 ;  /* 0x0000000114190824 */ /* 0x042fe200010e061a */
[C---:B------:R-:W-:Y:S02]  /*ea20*/  @P0 IADD3 R26, P2, R21.reuse, R157, RZ ;  /* 0x0000009d151a0210 */ /* 0x040fe40007f5e0ff */
[----:B--2---:R-:W-:Y:S03]  /*ea30*/  @P0 IADD3 R22, P1, R21, R170, RZ ;  /* 0x000000aa15160210 */ /* 0x004fe60007f3e0ff */
[C---:B------:R-:W-:Y:S01]  /*ea40*/  @P0 IMAD.X R27, R20.reuse, 0x1, R158, P2 ;  /* 0x00000001141b0824 */ /* 0x040fe200010e069e */
[----:B------:R-:W-:Y:S01]  /*ea50*/  ISETP.GE.AND P2, PT, R171, c[0x0][0x1d4], PT ;  /* 0x00007500ab007a0c */ /* 0x000fe20003f46270 */
[C---:B------:R-:W-:Y:S01]  /*ea60*/  @P0 IMAD.X R23, R20.reuse, 0x1, R174, P1 ;  /* 0x0000000114170824 */ /* 0x040fe200008e06ae */
[----:B------:R-:W-:Y:S05]  /*ea70*/  @P0 IADD3 R158, P1, R21, R0, RZ ;  /* 0x00000000159e0210 */ /* 0x000fea0007f3e0ff */
[----:B------:R-:W-:Y:S06]  /*ea80*/  @P0 IMAD.X R159, R20, 0x1, R2, P1 ;  /* 0x00000001149f0824 */ /* 0x000fec00008e0602 */
[----:B------:R1:W-:Y:S04]  /*ea90*/  @P0 LDGSTS.E.BYPASS.LTC128B.128 [R175+0x15080], [R22.64], !P2 ;  /* 0x1508000016af0fae */ /* 0x0003e8000d101d52 */
[----:B------:R1:W-:Y:S04]  /*eaa0*/  @P0 LDGSTS.E.BYPASS.LTC128B.128 [R175+0x16880], [R24.64], !P6 ;  /* 0x1688000018af0fae */ /* 0x0003e8000f101d52 */
[----:B------:R1:W-:Y:S04]  /*eab0*/  @P0 LDGSTS.E.BYPASS.LTC128B.128 [R175+0x18080], [R26.64], !P5 ;  /* 0x180800001aaf0fae */ /* 0x0003e8000e901d52 */
[----:B------:R1:W-:Y:S02]  /*eac0*/  @P0 LDGSTS.E.BYPASS.LTC128B.128 [R175+0x19880], [R158.64], !P4 ;  /* 0x198800009eaf0fae */ /* 0x0003e4000e101d52 */
.L_x_305:
        /* <DEDUP_REMOVED lines=17> */
[----:B------:R-:W-:Y:S04]  /*ebe0*/  IADD3 R0, -R0, UR8, R2 ;  /* 0x0000000800007c10 */ /* 0x000fe8000fffe102 */
[C---:B------:R-:W-:Y:S02]  /*ebf0*/  IADD3 R24, R0.reuse, c[0x0][0x328], RZ ;  /* 0x0000ca0000187a10 */ /* 0x040fe40007ffe0ff */
[----:B------:R-:W-:Y:S02]  /*ec00*/  IADD3 R2, R0, UR24, RZ ;  /* 0x0000001800027c10 */ /* 0x000fe4000fffe0ff */
[----:B------:R-:W-:Y:S01]  /*ec10*/  IADD3 R0, -R21, UR4, RZ ;  /* 0x0000000415007c10 */ /* 0x000fe2000fffe1ff */
        /* <DEDUP_REMOVED lines=17> */
.L_x_308:
[----:B------:R-:W-:Y:S04]  /*ed30*/  MOV R20, 0x1 ;  /* 0x0000000100147802 */ /* 0x000fe80000000f00 */
[----:B------:R-:W-:Y:S11]  /*ed40*/  ISETP.NE.AND P0, PT, R20, c[0x0][0x32c], PT ;  /* 0x0000cb0014007a0c */ /* 0x000ff60003f05270 */
[----:B------:R-:W-:Y:S02]  /*ed50*/  @!UPT UIADD3 URZ, URZ, URZ, URZ ;  /* 0x0000003f3f3ff290 */ /* 0x000fe4000fffe03f */
[----:B------:R-:W-:Y:S05]  /*ed60*/  @P0 IMAD.HI.U32 R20, R21, c[0x0][0x330], RZ ;  /* 0x0000cc0015140a27 */ /* 0x000fea00078e00ff */
[----:B------:R-:W-:Y:S02]  /*ed70*/  @P0 SHF.R.U32.HI R21, RZ, c[0x0][0x334], R20 ;  /* 0x0000cd00ff150a19 */ /* 0x000fe40000011614 */
.L_x_309:
[----:B------:R-:W-:Y:S05]  /*ed80*/  BSYNC B0 ;  /* 0x0000000000007941 */ /* 0x000fea0003800000 */
.L_x_307:
[----:B------:R-:W-:Y:S05]  /*ed90*/  IMAD R20, R21, c[0x0][0x32c], R0 ;  /* 0x0000cb0015147a24 */ /* 0x000fea00078e0200 */
[----:B------:R-:W-:Y:S02]  /*eda0*/  IMNMX R26, R26, R20, !PT ;  /* 0x000000141a1a7217 */ /* 0x000fe40007800200 */
[----:B------:R-:W-:Y:S04]  /*edb0*/  IADD3 R20, R20, c[0x0][0x32c], RZ ;  /* 0x0000cb0014147a10 */ /* 0x000fe80007ffe0ff */
[----:B------:R-:W-:Y:S02]  /*edc0*/  IMNMX R27, R27, R20, PT ;  /* 0x000000141b1b7217 */ /* 0x000fe40003800200 */
.L_x_306:
        /* <DEDUP_REMOVED lines=43> */
[----:B------:R-:W-:Y:S01]  /*f080*/  PLOP3.LUT P0, PT, PT, PT, UP5, 0x40, 0x0 ;  /* 0x000000000000781c */ /* 0x000fe20003f0e858 */
[----:B------:R-:W1:Y:S03]  /*f090*/  SHFL.IDX PT, R12, R25, 0x1, 0x1c1f ;  /* 0x003c1f00190c7f89 */ /* 0x000e6600000e0000 */
        /* <DEDUP_REMOVED lines=8> */
[----:B------:R-:W-:Y:S04]  /*f120*/  ISETP.GT.AND P0, PT, R26, 0x20, P0 ;  /* 0x000000201a00780c */ /* 0x000fe80000704270 */
[C---:B------:R-:W-:Y:S04]  /*f130*/  ISETP.LT.OR P0, PT, R27.reuse, 0x21, P0 ;  /* 0x000000211b00780c */ /* 0x040fe80000701670 */
[----:B------:R-:W-:Y:S01]  /*f140*/  FSEL R175, R16, -INF , !P0 ;  /* 0xff80000010af7808 */ /* 0x000fe20004000000 */
[--C-:B-1----:R-:W-:Y:S01]  /*f150*/  IMAD.IADD R16, R2, 0x1, R12.reuse ;  /* 0x0000000102107824 */ /* 0x102fe200078e020c */
[----:B------:R-:W-:Y:S04]  /*f160*/  PLOP3.LUT P0, PT, PT, PT, UP2, 0x40, 0x0 ;  /* 0x000000000000781c */ /* 0x000fe80003f0e828 */
[----:B------:R-:W-:Y:S04]  /*f170*/  ISETP.GT.AND P0, PT, R26, 0x21, P0 ;  /* 0x000000211a00780c */ /* 0x000fe80000704270 */
[----:B------:R-:W-:Y:S04]  /*f180*/  ISETP.LT.OR P0, PT, R27, 0x22, P0 ;  /* 0x000000221b00780c */ /* 0x000fe80000701670 */
[----:B------:R-:W-:Y:S01]  /*f190*/  FSEL R174, R17, -INF , !P0 ;  /* 0xff80000011ae7808 */ /* 0x000fe20004000000 */
[----:B------:R-:W-:Y:S01]  /*f1a0*/  IMAD.IADD R17, R24, 0x1, R12 ;  /* 0x0000000118117824 */ /* 0x000fe200078e020c */
[----:B------:R-:W-:Y:S04]  /*f1b0*/  PLOP3.LUT P0, PT, PT, PT, UP1, 0x40, 0x0 ;  /* 0x000000000000781c */ /* 0x000fe80003f0e818 */
[----:B------:R-:W-:Y:S04]  /*f1c0*/  ISETP.GT.AND P0, PT, R26, 0x28, P0 ;  /* 0x000000281a00780c */ /* 0x000fe80000704270 */
[C---:B------:R-:W-:Y:S04]  /*f1d0*/  ISETP.LT.OR P0, PT, R27.reuse, 0x29, P0 ;  /* 0x000000291b00780c */ /* 0x040fe80000701670 */
        /* <DEDUP_REMOVED lines=23> */
.L_x_312:
[----:B------:R-:W-:Y:S04]  /*f350*/  MOV R2, 0x1 ;  /* 0x0000000100027802 */ /* 0x000fe80000000f00 */
[----:B------:R-:W-:Y:S11]  /*f360*/  ISETP.NE.AND P0, PT, R2, c[0x0][0x32c], PT ;  /* 0x0000cb0002007a0c */ /* 0x000ff60003f05270 */
[----:B------:R-:W-:Y:S02]  /*f370*/  @!UPT UIADD3 URZ, URZ, URZ, URZ ;  /* 0x0000003f3f3ff290 */ /* 0x000fe4000fffe03f */
[----:B------:R-:W-:Y:S05]  /*f380*/  @P0 IMAD.HI.U32 R2, R12, c[0x0][0x330], RZ ;  /* 0x0000cc000c020a27 */ /* 0x000fea00078e00ff */
[----:B------:R-:W-:Y:S02]  /*f390*/  @P0 SHF.R.U32.HI R12, RZ, c[0x0][0x334], R2 ;  /* 0x0000cd00ff0c0a19 */ /* 0x000fe40000011602 */
.L_x_313:
[----:B------:R-:W-:Y:S05]  /*f3a0*/  BSYNC B0 ;  /* 0x0000000000007941 */ /* 0x000fea0003800000 */
.L_x_311:
[----:B------:R-:W-:Y:S05]  /*f3b0*/  IMAD R0, R12, c[0x0][0x32c], R0 ;  /* 0x0000cb000c007a24 */ /* 0x000fea00078e0200 */
[----:B------:R-:W-:Y:S02]  /*f3c0*/  IMNMX R16, R16, R0, !PT ;  /* 0x0000000010107217 */ /* 0x000fe40007800200 */
[----:B------:R-:W-:Y:S04]  /*f3d0*/  IADD3 R0, R0, c[0x0][0x32c], RZ ;  /* 0x0000cb0000007a10 */ /* 0x000fe80007ffe0ff */
[----:B------:R-:W-:Y:S02]  /*f3e0*/  IMNMX R17, R17, R0, PT ;  /* 0x0000000011117217 */ /* 0x000fe40003800200 */
.L_x_310:
        /* <DEDUP_REMOVED lines=45> */
[--C-:B------:R-:W-:Y:S02]  /*f6c0*/  FFMA.FTZ R13, R22, c[0x0][0x2d0], -R172.reuse ;  /* 0x0000b400160d7a23 */ /* 0x100fe400000108ac */
[----:B------:R-:W-:Y:S01]  /*f6d0*/  ISETP.GT.AND P0, PT, R16, 0x1, P0 ;  /* 0x000000011000780c */ /* 0x000fe20000704270 */
[----:B------:R-:W-:Y:S01]  /*f6e0*/  MUFU.EX2 R18, R18 ;  /* 0x0000001200127308 */ /* 0x000fe20000000800 */
[--C-:B------:R-:W-:Y:S02]  /*f6f0*/  FFMA.FTZ R12, R8, c[0x0][0x2d0], -R172.reuse ;  /* 0x0000b400080c7a23 */ /* 0x100fe400000108ac */
[----:B------:R-:W-:Y:S01]  /*f700*/  ISETP.LT.OR P0, PT, R17, 0x2, P0 ;  /* 0x000000021100780c */ /* 0x000fe20000701670 */
[--C-:B------:R-:W-:Y:S02]  /*f710*/  FFMA.FTZ R8, R168, c[0x0][0x2d0], -R172.reuse ;  /* 0x0000b400a8087a23 */ /* 0x100fe400000108ac */
[--C-:B------:R-:W-:Y:S01]  /*f720*/  FFMA.FTZ R171, R21, c[0x0][0x2d0], -R172.reuse ;  /* 0x0000b40015ab7a23 */ /* 0x100fe200000108ac */
[----:B------:R-:W-:Y:S01]  /*f730*/  FSEL R11, R176, -INF , !P0 ;  /* 0xff800000b00b7808 */ /* 0x000fe20004000000 */
[--C-:B------:R-:W-:Y:S01]  /*f740*/  FFMA.FTZ R175, R175, c[0x0][0x2d0], -R172.reuse ;  /* 0x0000b400afaf7a23 */ /* 0x100fe200000108ac */
[----:B------:R-:W-:Y:S01]  /*f750*/  PLOP3.LUT P0, PT, PT, PT, UP2, 0x40, 0x0 ;  /* 0x000000000000781c */ /* 0x000fe20003f0e828 */
[----:B------:R-:W-:Y:S01]  /*f760*/  UISETP.NE.AND UP2, UPT, UR28, URZ, UPT ;  /* 0x0000003f1c00728c */ /* 0x000fe2000bf45270 */
[----:B------:R-:W1:Y:S01]  /*f770*/  MUFU.EX2 R13, R13 ;  /* 0x0000000d000d7308 */ /* 0x000e620000000800 */
[--C-:B------:R-:W-:Y:S01]  /*f780*/  FFMA.FTZ R174, R174, c[0x0][0x2d0], -R172.reuse ;  /* 0x0000b400aeae7a23 */ /* 0x100fe200000108ac */
[----:B------:R-:W-:Y:S01]  /*f790*/  ISETP.GT.AND P0, PT, R16, 0x8, P0 ;  /* 0x000000081000780c */ /* 0x000fe20000704270 */
[--C-:B------:R-:W-:Y:S02]  /*f7a0*/  FFMA.FTZ R173, R173, c[0x0][0x2d0], -R172.reuse ;  /* 0x0000b400adad7a23 */ /* 0x100fe400000108ac */
[----:B------:R-:W-:Y:S01]  /*f7b0*/  FFMA.FTZ R172, R19, c[0x0][0x2d0], -R172 ;  /* 0x0000b40013ac7a23 */ /* 0x000fe200000108ac */
[C---:B------:R-:W-:Y:S04]  /*f7c0*/  ISETP.LT.OR P0, PT, R17.reuse, 0x9, P0 ;  /* 0x000000091100780c */ /* 0x040fe80000701670 */
[----:B------:R-:W-:Y:S01]  /*f7d0*/  FSEL R10, R10, -INF , !P0 ;  /* 0xff8000000a0a7808 */ /* 0x000fe20004000000 */
[----:B------:R-:W-:Y:S01]  /*f7e0*/  MUFU.EX2 R12, R12 ;  /* 0x0000000c000c7308 */ /* 0x000fe20000000800 */
[----:B------:R-:W-:Y:S01]  /*f7f0*/  PLOP3.LUT P0, PT, PT, PT, UP1, 0x40, 0x0 ;  /* 0x000000000000781c */ /* 0x000fe20003f0e818 */
[----:B------:R-:W-:Y:S03]  /*f800*/  UISETP.NE.AND UP1, UPT, UR23, URZ, UPT ;  /* 0x0000003f1700728c */ /* 0x000fe6000bf25270 */
[C---:B------:R-:W-:Y:S04]  /*f810*/  ISETP.GT.AND P0, PT, R16.reuse, 0x9, P0 ;  /* 0x000000091000780c */ /* 0x040fe80000704270 */
[----:B------:R-:W-:Y:S01]  /*f820*/  ISETP.LT.OR P0, PT, R17, 0xa, P0 ;  /* 0x0000000a1100780c */ /* 0x000fe20000701670 */
[----:B------:R-:W-:Y:S03]  /*f830*/  MUFU.EX2 R8, R8 ;  /* 0x0000000800087308 */ /* 0x000fe60000000800 */
[----:B------:R-:W-:Y:S02]  /*f840*/  FSEL R169, R169, -INF , !P0 ;  /* 0xff800000a9a97808 */ /* 0x000fe40004000000 */
[----:B------:R-:W-:Y:S01]  /*f850*/  PLOP3.LUT P0, PT, PT, PT, UP0, 0x40, 0x0 ;  /* 0x000000000000781c */ /* 0x000fe20003f0e808 */
[----:B------:R-:W-:Y:S01]  /*f860*/  UISETP.NE.AND UP0, UPT, UR20, URZ, UPT ;  /* 0x0000003f1400728c */ /* 0x000fe2000bf05270 */
[----:B-1----:R-:W-:Y:S02]  /*f870*/  F2FP.PACK_AB R168, R13, R18 ;  /* 0x000000120da8723e */ /* 0x002fe400000000ff */
[C---:B------:R-:W-:Y:S01]  /*f880*/  ISETP.GT.AND P0, PT, R16.reuse, 0x10, P0 ;  /* 0x000000101000780c */ /* 0x040fe20000704270 */
[----:B------:R-:W-:Y:S03]  /*f890*/  MUFU.EX2 R172, R172 ;  /* 0x000000ac00ac7308 */ /* 0x000fe60000000800 */
[----:B------:R-:W-:Y:S04]  /*f8a0*/  ISETP.LT.OR P0, PT, R17, 0x11, P0 ;  /* 0x000000111100780c */ /* 0x000fe80000701670 */
        /* <DEDUP_REMOVED lines=19> */
[----:B------:R-:W-:Y:S02]  /*f9e0*/  FSEL R159, R6, -INF , !P0 ;  /* 0xff800000069f7808 */ /* 0x000fe40004000000 */
[----:B------:R-:W1:Y:S01]  /*f9f0*/  MUFU.EX2 R6, R2 ;  /* 0x0000000200067308 */ /* 0x000e620000000800 */
[----:B------:R-:W-:Y:S04]  /*fa00*/  PLOP3.LUT P0, PT, PT, PT, UP2, 0x40, 0x0 ;  /* 0x000000000000781c */ /* 0x000fe80003f0e828 */
[C---:B------:R-:W-:Y:S04]  /*fa10*/  ISETP.GT.AND P0, PT, R16.reuse, 0x21, P0 ;  /* 0x000000211000780c */ /* 0x040fe80000704270 */
[----:B------:R-:W-:Y:S04]  /*fa20*/  ISETP.LT.OR P0, PT, R17, 0x22, P0 ;  /* 0x000000221100780c */ /* 0x000fe80000701670 */
        /* <DEDUP_REMOVED lines=14> */
[----:B------:R-:W-:Y:S01]  /*fb10*/  FMUL.FTZ R29, R6, R29 ;  /* 0x0000001d061d7220 */ /* 0x000fe20000410000 */
[----:B------:R-:W-:Y:S01]  /*fb20*/  ISETP.GT.AND P0, PT, R16, 0x29, P0 ;  /* 0x000000291000780c */ /* 0x000fe20000704270 */
[C---:B------:R-:W-:Y:S01]  /*fb30*/  FMUL.FTZ R16, R6.reuse, R144 ;  /* 0x0000009006107220 */ /* 0x040fe20000410000 */
[----:B------:R-:W-:Y:S01]  /*fb40*/  FMNMX.FTZ R2, R169, R2, !PT ;  /* 0x00000002a9027209 */ /* 0x000fe20007810000 */
[C---:B------:R-:W-:Y:S01]  /*fb50*/  FMUL.FTZ R32, R6.reuse, R32 ;  /* 0x0000002006207220 */ /* 0x040fe20000410000 */
[----:B------:R-:W-:Y:S01]  /*fb60*/  ISETP.LT.OR P0, PT, R17, 0x2a, P0 ;  /* 0x0000002a1100780c */ /* 0x000fe20000701670 */
[----:B------:R-:W-:Y:S01]  /*fb70*/  FMUL.FTZ R17, R6, R145 ;  /* 0x0000009106117220 */ /* 0x000fe20000410000 */
[----:B------:R-:W-:Y:S01]  /*fb80*/  FMNMX.FTZ R2, R24, R2, !PT ;  /* 0x0000000218027209 */ /* 0x000fe20007810000 */
[C---:B------:R-:W-:Y:S01]  /*fb90*/  FMUL.FTZ R33, R6.reuse, R33 ;  /* 0x0000002106217220 */ /* 0x040fe20000410000 */
[----:B------:R-:W-:Y:S01]  /*fba0*/  FSEL R3, R7, -INF , !P0 ;  /* 0xff80000007037808 */ /* 0x000fe20004000000 */
        /* <DEDUP_REMOVED lines=15> */
[----:B------:R-:W-:Y:S01]  /*fca0*/  UISETP.GT.AND UP0, UPT, UR21, UR7, UPT ;  /* 0x000000071500728c */ /* 0x000fe2000bf04270 */
[----:B------:R-:W-:Y:S01]  /*fcb0*/  FMUL.FTZ R48, R6, R48 ;  /* 0x0000003006307220 */ /* 0x000fe20000410000 */
[----:B------:R-:W-:Y:S01]  /*fcc0*/  FMNMX.FTZ R2, R158, R2, !PT ;  /* 0x000000029e027209 */ /* 0x000fe20007810000 */
[----:B--2---:R-:W-:Y:S01]  /*fcd0*/  FFMA.FTZ R5, R6, R170, R18 ;  /* 0x000000aa06057223 */ /* 0x004fe20000010012 */
[----:B------:R-:W-:Y:S01]  /*fce0*/  F2FP.PACK_AB R170, R8, R12 ;  /* 0x0000000c08aa723e */ /* 0x000fe200000000ff */
[C---:B------:R-:W-:Y:S01]  /*fcf0*/  FMUL.FTZ R49, R6.reuse, R49 ;  /* 0x0000003106317220 */ /* 0x040fe20000410000 */
[----:B------:R-:W-:Y:S01]  /*fd00*/  FMNMX.FTZ R2, R157, R2, !PT ;  /* 0x000000029d027209 */ /* 0x000fe20007810000 */
[----:B------:R-:W-:Y:S01]  /*fd10*/  FADD.FTZ R5, R13, R5 ;  /* 0x000000050d057221 */ /* 0x000fe20000010000 */
[----:B------:R-:W-:Y:S01]  /*fd20*/  UMOV UR21, UR4 ;  /* 0x0000000400157c82 */ /* 0x000fe20008000000 */
[----:B------:R-:W-:Y:S01]  /*fd30*/  FMUL.FTZ R13, R6, R141 ;  /* 0x0000008d060d7220 */ /* 0x000fe20000410000 */
[----:B------:R-:W-:Y:S01]  /*fd40*/  FMNMX.FTZ R2, R3, R2, !PT ;  /* 0x0000000203027209 */ /* 0x000fe20007810000 */
[----:B------:R-:W-:Y:S02]  /*fd50*/  FADD.FTZ R5, R12, R5 ;  /* 0x000000050c057221 */ /* 0x000fe40000010000 */
[----:B------:R-:W-:Y:S01]  /*fd60*/  FMUL.FTZ R12, R6, R140 ;  /* 0x0000008c060c7220 */ /* 0x000fe20000410000 */
[----:B------:R-:W-:Y:S01]  /*fd70*/  MOV R140, R26 ;  /* 0x0000001a008c7202 */ /* 0x000fe20000000f00 */
[----:B------:R-:W1:Y:S01]  /*fd80*/  SHFL.BFLY PT, R4, R2, 0x2, 0x1f ;  /* 0x0c401f0002047f89 */ /* 0x000e6200000e0000 */
[----:B------:R-:W-:Y:S02]  /*fd90*/  FADD.FTZ R177, R8, R5 ;  /* 0x0000000508b17221 */ /* 0x000fe40000010000 */
        /* <DEDUP_REMOVED lines=329> */
.L_x_301:
[----:B------:R-:W2:Y:S04]  /*11230*/  LDL.LU R5, [R1+0x44] ;  /* 0x0000440001057983 */ /* 0x000ea80000300800 */
[----:B------:R-:W3:Y:S01]  /*11240*/  LDL.LU R7, [R1+0x40] ;  /* 0x0000400001077983 */ /* 0x000ee20000300800 */
[----:B------:R-:W-:-:S02]  /*11250*/  MOV R8, 0xff800000 ;  /* 0xff80000000087802 */ /* 0x000fc40000000f00 */
[----:B------:R-:W-:Y:S01]  /*11260*/  PLOP3.LUT P2, PT, PT, PT, PT, 0x8, 0x0 ;  /* 0x000000000000781c */ /* 0x000fe20003f4e170 */
[----:B--2---:R-:W2:Y:S04]  /*11270*/  SHFL.BFLY PT, R6, R5, 0x2, 0x1f ;  /* 0x0c401f0005067f89 */ /* 0x004ea800000e0000 */
[----:B-1-3--:R-:W1:Y:S01]  /*11280*/  SHFL.BFLY PT, R4, R7, 0x2, 0x1f ;  /* 0x0c401f0007047f89 */ /* 0x00ae6200000e0000 */
[----:B--2---:R-:W-:Y:S02]  /*11290*/  FADD.FTZ R6, R6, R5 ;  /* 0x0000000506067221 */ /* 0x004fe40000010000 */
[----:B-1----:R-:W-:-:S03]  /*112a0*/  FADD.FTZ R4, R4, R7 ;  /* 0x0000000704047221 */ /* 0x002fc60000010000 */
        /* <DEDUP_REMOVED lines=149> */
.L_x_259:
        /* <DEDUP_REMOVED lines=52> */
[C---:B------:R-:W-:Y:S01]  /*11f40*/  IMAD.IADD R13, R11.reuse, 0x1, R9 ;  /* 0x000000010b0d7824 */ /* 0x040fe200078e0209 */
[C---:B------:R-:W-:Y:S02]  /*11f50*/  IADD3 R12, R11.reuse, 0x80, RZ ;  /* 0x000000800b0c7810 */ /* 0x040fe40007ffe0ff */
[----:B------:R-:W-:Y:S02]  /*11f60*/  IADD3 R5, R11, 0x70, RZ ;  /* 0x000000700b057810 */ /* 0x000fe40007ffe0ff */
[----:B------:R-:W-:Y:S01]  /*11f70*/  @P0 IADD3 R5, R12, 0x10, RZ ;  /* 0x000000100c050810 */ /* 0x000fe20007ffe0ff */
[----:B------:R-:W-:Y:S01]  /*11f80*/  IMAD.MOV.U32 R12, RZ, RZ, 0x40 ;  /* 0x00000040ff0c7424 */ /* 0x000fe200078e00ff */
[----:B------:R-:W-:Y:S02]  /*11f90*/  F2FP.PACK_AB R44, R45, R44 ;  /* 0x0000002c2d2c723e */ /* 0x000fe400000000ff */
[----:B------:R-:W-:Y:S01]  /*11fa0*/  F2FP.PACK_AB R46, R47, R46 ;  /* 0x0000002e2f2e723e */ /* 0x000fe200000000ff */
[----:B------:R-:W-:Y:S01]  /*11fb0*/  IMAD.IADD R9, R9, 0x1, R5 ;  /* 0x0000000109097824 */ /* 0x000fe200078e0205 */
[----:B------:R-:W-:-:S02]  /*11fc0*/  SEL R12, R12, 0xffffffc0, !P2 ;  /* 0xffffffc00c0c7807 */ /* 0x000fc40005000000 */
[----:B------:R-:W-:Y:S02]  /*11fd0*/  F2FP.PACK_AB R48, R49, R48 ;  /* 0x000000303130723e */ /* 0x000fe400000000ff */
        /* <DEDUP_REMOVED lines=8> */
[----:B------:R-:W-:-:S02]  /*12060*/  F2FP.PACK_AB R56, R57, R56 ;  /* 0x000000383938723e */ /* 0x000fc400000000ff */
[----:B------:R-:W-:Y:S01]  /*12070*/  STS [R11+0x480], R134 ;  /* 0x000480860b007388 */ /* 0x000fe20000000800 */
[----:B------:R-:W-:Y:S02]  /*12080*/  F2FP.PACK_AB R58, R59, R58 ;  /* 0x0000003a3b3a723e */ /* 0x000fe400000000ff */
        /* <DEDUP_REMOVED lines=95> */
[----:B------:R-:W-:Y:S04]  /*12680*/  STS [R16+0xc480], R126 ;  /* 0x00c4807e10007388 */ /* 0x000fe80000000800 */
[----:B------:R-:W-:Y:S04]  /*12690*/  STS [R12+0xc000], R128 ;  /* 0x00c000800c007388 */ /* 0x000fe80000000800 */
[----:B------:R3:W-:Y:S01]  /*126a0*/  STS [R12+0xc400], R4 ;  /* 0x00c400040c007388 */ /* 0x0007e20000000800 */
[----:B-1----:R-:W-:-:S02]  /*126b0*/  IMAD.U32 R14, RZ, RZ, UR4 ;  /* 0x00000004ff0e7e24 */ /* 0x002fc4000f8e00ff */
[----:B--2---:R-:W-:Y:S01]  /*126c0*/  IMAD.U32 R15, RZ, RZ, UR5 ;  /* 0x00000005ff0f7e24 */ /* 0x004fe2000f8e00ff */
[----:B------:R-:W-:Y:S06]  /*126d0*/  BAR.SYNC.DEFER_BLOCKING 0x1, 0x100 ;  /* 0x0044000000007b1d */ /* 0x000fec0000010000 */
[----:B------:R-:W-:Y:S02]  /*126e0*/  ULDC.64 UR4, c[0x0][0x508] ;  /* 0x0001420000047ab9 */ /* 0x000fe40000000a00 */
[----:B------:R-:W-:Y:S01]  /*126f0*/  UISETP.NE.U32.AND UP0, UPT, URZ, UR4, UPT ;  /* 0x000000043f00728c */ /* 0x000fe2000bf05070 */
[----:B------:R-:W2:Y:S03]  /*12700*/  @P0 LDG.E R5, [R14.64] ;  /* 0x000000120e050981 */ /* 0x000ea6000c1e1900 */
[----:B------:R-:W-:Y:S01]  /*12710*/  UISETP.NE.AND.EX UP0, UPT, URZ, UR5, UPT, UP0 ;  /* 0x000000053f00728c */ /* 0x000fe2000bf05300 */
[----:B---3--:R-:W-:-:S02]  /*12720*/  IMAD.MOV.U32 R4, RZ, RZ, c[0x0][0x388] ;  /* 0x0000e200ff047624 */ /* 0x008fc400078e00ff */
        /* <DEDUP_REMOVED lines=14> */
[----:B-----5:R1:W2:Y:S04]  /*12810*/  LDG.E R4, [R14.64] ;  /* 0x000000120e047981 */ /* 0x0202a8000c1e1900 */
[----:B-1----:R-:W2:Y:S02]  /*12820*/  LDG.E R14, [R14.64+0x4] ;  /* 0x000004120e0e7981 */ /* 0x002ea4000c1e1900 */
[----:B--2---:R-:W-:Y:S02]  /*12830*/  IADD3 R4, -R4, R14, RZ ;  /* 0x0000000e04047210 */ /* 0x004fe40007ffe1ff */
.L_x_316:
[----:B-1----:R-:W-:Y:S01]  /*12840*/  SHF.R.S32.HI R5, RZ, 0x1f, R10 ;  /* 0x0000001fff057819 */ /* 0x002fe2000001140a */
[----:B------:R-:W-:Y:S01]  /*12850*/  IMAD.MOV.U32 R9, RZ, RZ, c[0x0][0x4e8] ;  /* 0x00013a00ff097624 */ /* 0x000fe200078e00ff */
[----:B------:R-:W-:Y:S01]  /*12860*/  LOP3.LUT R11, R6, 0xffffffe0, RZ, 0xc0, !PT ;  /* 0xffffffe0060b7812 */ /* 0x000fe200078ec0ff */
[----:B------:R-:W1:Y:S01]  /*12870*/  S2R R75, SR_CTAID.X ;  /* 0x00000000004b7919 */ /* 0x000e620000002500 */
[----:B------:R-:W-:Y:S01]  /*12880*/  LEA.HI R5, R5, R10, RZ, 0x3 ;  /* 0x0000000a05057211 */ /* 0x000fe200078f18ff */
[----:B------:R-:W-:Y:S01]  /*12890*/  ULDC.64 UR6, c[0x0][0x490] ;  /* 0x0001240000067ab9 */ /* 0x000fe20000000a00 */
[----:B------:R-:W-:Y:S01]  /*128a0*/  ISETP.NE.AND P1, PT, R9, 0x1, PT ;  /* 0x000000010900780c */ /* 0x000fe20003f25270 */
[----:B------:R-:W-:Y:S01]  /*128b0*/  USHF.R.S32.HI UR11, URZ, 0x1f, UR13 ;  /* 0x0000001f3f0b7899 */ /* 0x000fe2000801140d */
[----:B------:R-:W-:Y:S01]  /*128c0*/  LOP3.LUT R6, R5, 0xffffff8, RZ, 0xc0, !PT ;  /* 0x0ffffff805067812 */ /* 0x000fe200078ec0ff */
[----:B------:R-:W-:Y:S01]  /*128d0*/  IMAD.IADD R5, R0, 0x1, -R11 ;  /* 0x0000000100057824 */ /* 0x000fe200078e0a0b */
[----:B------:R-:W-:Y:S01]  /*128e0*/  ULDC.64 UR4, c[0x0][0x3a0] ;  /* 0x0000e80000047ab9 */ /* 0x000fe20000000a00 */
[----:B------:R-:W-:Y:S01]  /*128f0*/  BSSY B0, `(.L_x_317) ;  /* 0x0000093000007945 */ /* 0x000fe20003800000 */
[----:B------:R-:W-:Y:S01]  /*12900*/  UIMAD UR8, UR9, UR6, URZ ;  /* 0x00000006090872a4 */ /* 0x000fe2000f8e023f */
[----:B------:R-:W-:Y:S01]  /*12910*/  IMAD.IADD R6, R10, 0x1, -R6 ;  /* 0x000000010a067824 */ /* 0x000fe200078e0a06 */
[----:B------:R-:W-:Y:S01]  /*12920*/  SHF.R.S32.HI R9, RZ, 0x1f, R5 ;  /* 0x0000001fff097819 */ /* 0x000fe20000011405 */
[----:B------:R-:W-:Y:S01]  /*12930*/  UMOV UR14, UR20 ;  /* 0x00000014000e7c82 */ /* 0x000fe20008000000 */
[----:B------:R-:W-:Y:S01]  /*12940*/  LEA.HI R10, R3, R3, RZ, 0x1 ;  /* 0x00000003030a7211 */ /* 0x000fe200078f08ff */
[----:B------:R-:W-:Y:S01]  /*12950*/  UMOV UR15, UR21 ;  /* 0x00000015000f7c82 */ /* 0x000fe20008000000 */
[----:B------:R-:W-:Y:S01]  /*12960*/  LEA.HI R9, R9, R5, RZ, 0x2 ;  /* 0x0000000509097211 */ /* 0x000fe200078f10ff */
[----:B------:R-:W-:Y:S01]  /*12970*/  UIMAD UR12, UR21, UR4, URZ ;  /* 0x00000004150c72a4 */ /* 0x000fe2000f8e023f */
[----:B------:R-:W-:Y:S01]  /*12980*/  LOP3.LUT R10, R10, 0x1ffffffe, RZ, 0xc0, !PT ;  /* 0x1ffffffe0a0a7812 */ /* 0x000fe200078ec0ff */
[----:B------:R-:W-:Y:S01]  /*12990*/  USEL UR11, UR11, URZ, !UP1 ;  /* 0x0000003f0b0b7287 */ /* 0x000fe2000c800000 */
[----:B------:R-:W-:Y:S01]  /*129a0*/  SHF.R.S32.HI R9, RZ, 0x2, R9 ;  /* 0x00000002ff097819 */ /* 0x000fe20000011409 */
[----:B------:R-:W-:Y:S01]  /*129b0*/  UIMAD.WIDE.U32 UR14, UR10, UR6, UR14 ;  /* 0x000000060a0e72a5 */ /* 0x000fe2000f8e000e */
[----:B------:R-:W-:Y:S01]  /*129c0*/  LOP3.LUT P2, RZ, R5, 0x3, RZ, 0xc0, !PT ;  /* 0x0000000305ff7812 */ /* 0x000fe2000784c0ff */
[----:B------:R-:W-:Y:S01]  /*129d0*/  IMAD.IADD R3, R3, 0x1, -R10 ;  /* 0x0000000103037824 */ /* 0x000fe200078e0a0a */
[----:B------:R-:W-:Y:S01]  /*129e0*/  UIMAD UR8, UR10, UR7, UR8 ;  /* 0x000000070a0872a4 */ /* 0x000fe2000f8e0208 */
[----:B------:R-:W-:Y:S01]  /*129f0*/  IMAD R6, R6, 0x10, R9 ;  /* 0x0000001006067824 */ /* 0x000fe200078e0209 */
[----:B------:R-:W-:-:S02]  /*12a00*/  UIMAD.WIDE.U32 UR16, UR20, UR4, URZ ;  /* 0x00000004141072a5 */ /* 0x000fc4000f8e003f */
[----:B------:R-:W-:Y:S01]  /*12a10*/  ULDC.64 UR6, c[0x0][0x498] ;  /* 0x0001260000067ab9 */ /* 0x000fe20000000a00 */
[--C-:B------:R-:W-:Y:S01]  /*12a20*/  IMAD R3, R3, 0x8, R6.reuse ;  /* 0x0000000803037824 */ /* 0x100fe200078e0206 */
[----:B------:R-:W-:Y:S01]  /*12a30*/  UIMAD UR12, UR20, UR5, UR12 ;  /* 0x00000005140c72a4 */ /* 0x000fe2000f8e020c */
[C---:B-1----:R-:W-:Y:S01]  /*12a40*/  IMAD R6, R75.reuse, 0x80, R6 ;  /* 0x000000804b067824 */ /* 0x042fe200078e0206 */
[----:B------:R-:W-:Y:S01]  /*12a50*/  USEL UR13, UR13, URZ, !UP1 ;  /* 0x0000003f0d0d7287 */ /* 0x000fe2000c800000 */
[----:B------:R-:W-:Y:S01]  /*12a60*/  IMAD R9, R75, 0x80, R3 ;  /* 0x000000804b097824 */ /* 0x000fe200078e0203 */
[CC--:B------:R-:W-:Y:S01]  /*12a70*/  LEA.HI R3, R2.reuse, R0.reuse, RZ, 0x3 ;  /* 0x0000000002037211 */ /* 0x0c0fe200078f18ff */
[----:B------:R-:W-:Y:S02]  /*12a80*/  UIMAD UR20, UR11, UR6, URZ ;  /* 0x000000060b1472a4 */ /* 0x000fe4000f8e023f */
[----:B------:R-:W-:Y:S01]  /*12a90*/  @P1 IMAD.HI.U32 R5, R9, c[0x0][0x4ec], RZ ;  /* 0x00013b0009051a27 */ /* 0x000fe200078e00ff */
[----:B------:R-:W-:Y:S01]  /*12aa0*/  MOV R12, R9 ;  /* 0x00000009000c7202 */ /* 0x000fe20000000f00 */
[----:B------:R-:W-:Y:S01]  /*12ab0*/  UIADD3 UR15, UR15, UR8, URZ ;  /* 0x000000080f0f7290 */ /* 0x000fe2000fffe03f */
[----:B------:R-:W-:Y:S01]  /*12ac0*/  LOP3.LUT R10, R3, 0xfffffff8, RZ, 0xc0, !PT ;  /* 0xfffffff8030a7812 */ /* 0x000fe200078ec0ff */
[----:B------:R-:W-:Y:S01]  /*12ad0*/  UIMAD UR7, UR13, UR7, UR20 ;  /* 0x000000070d0772a4 */ /* 0x000fe2000f8e0214 */
[----:B------:R-:W-:Y:S01]  /*12ae0*/  @P1 SHF.R.U32.HI R12, RZ, c[0x0][0x4f0], R5 ;  /* 0x00013c00ff0c1a19 */ /* 0x000fe20000011605 */
[----:B------:R-:W-:Y:S01]  /*12af0*/  UIMAD.WIDE.U32 UR14, UR13, UR6, UR14 ;  /* 0x000000060d0e72a5 */ /* 0x000fe2000f8e000e */
[----:B------:R-:W-:Y:S01]  /*12b00*/  LEA.HI R5, R2, R0, RZ, 0x6 ;  /* 0x0000000002057211 */ /* 0x000fe200078f30ff */
[----:B------:R-:W-:Y:S01]  /*12b10*/  IMAD.IADD R0, R0, 0x1, -R10 ;  /* 0x0000000100007824 */ /* 0x000fe200078e0a0a */
[----:B------:R-:W-:Y:S01]  /*12b20*/  SHF.R.S32.HI R3, RZ, 0x3, R3 ;  /* 0x00000003ff037819 */ /* 0x000fe20000011403 */
[--C-:B------:R-:W-:Y:S01]  /*12b30*/  IMAD.MOV R2, RZ, RZ, -R12.reuse ;  /* 0x000000ffff027224 */ /* 0x100fe200078e0a0c */
[----:B------:R-:W-:Y:S01]  /*12b40*/  SHF.R.S32.HI R10, RZ, 0x1f, R12 ;  /* 0x0000001fff0a7819 */ /* 0x000fe2000001140c */
[----:B------:R-:W-:Y:S01]  /*12b50*/  ULDC.64 UR4, c[0x0][0x3e8] ;  /* 0x0000fa0000047ab9 */ /* 0x000fe20000000a00 */
[----:B------:R-:W-:Y:S01]  /*12b60*/  IADD3 R12, P0, R12, UR14, RZ ;  /* 0x0000000e0c0c7c10 */ /* 0x000fe2000ff1e0ff */
[----:B------:R-:W-:Y:S01]  /*12b70*/  IMAD R9, R2, c[0x0][0x4e8], R9 ;  /* 0x00013a0002097a24 */ /* 0x000fe200078e0209 */
[----:B------:R-:W-:Y:S01]  /*12b80*/  UIMAD UR9, UR9, UR4, URZ ;  /* 0x00000004090972a4 */ /* 0x000fe2000f8e023f */
[----:B------:R-:W-:Y:S01]  /*12b90*/  IMAD.U32 R2, RZ, RZ, UR7 ;  /* 0x00000007ff027e24 */ /* 0x000fe2000f8e00ff */
[----:B------:R-:W-:Y:S01]  /*12ba0*/  UIADD3 UR17, UR17, UR12, URZ ;  /* 0x0000000c11117290 */ /* 0x000fe2000fffe03f */
[C---:B------:R-:W-:Y:S01]  /*12bb0*/  IMAD R15, R0.reuse, 0x20, R3 ;  /* 0x00000020000f7824 */ /* 0x040fe200078e0203 */
[----:B------:R-:W-:Y:S01]  /*12bc0*/  SHF.R.S32.HI R11, RZ, 0x1f, R9 ;  /* 0x0000001fff0b7819 */ /* 0x000fe20000011409 */
[----:B------:R-:W-:Y:S01]  /*12bd0*/  IMAD.SHL.U32 R0, R0, 0x8, RZ ;  /* 0x0000000800007824 */ /* 0x000fe200078e00ff */
[----:B------:R-:W-:Y:S01]  /*12be0*/  IADD3.X R13, R10, UR15, R2, P0, !PT ;  /* 0x0000000f0a0d7c10 */ /* 0x000fe200087fe402 */
[----:B------:R-:W-:Y:S01]  /*12bf0*/  IMAD.SHL.U32 R2, R3, 0x40, RZ ;  /* 0x0000004003027824 */ /* 0x000fe200078e00ff */
[----:B------:R-:W-:Y:S01]  /*12c00*/  LEA R15, R75, R15, 0x7 ;  /* 0x0000000f4b0f7211 */ /* 0x000fe200078e38ff */
[----:B------:R-:W-:Y:S01]  /*12c10*/  IMAD R11, R11, c[0x0][0x488], RZ ;  /* 0x000122000b0b7a24 */ /* 0x000fe200078e02ff */
[----:B------:R-:W-:Y:S01]  /*12c20*/  UIMAD UR5, UR10, UR5, UR9 ;  /* 0x000000050a0572a4 */ /* 0x000fe2000f8e0209 */
[----:B------:R-:W-:Y:S01]  /*12c30*/  IMAD.WIDE.U32 R12, R9, c[0x0][0x488], R12 ;  /* 0x00012200090c7a25 */ /* 0x000fe200078e000c */
[----:B------:R-:W-:Y:S01]  /*12c40*/  LOP3.LUT R2, R2, 0x1c0, RZ, 0xc0, !PT ;  /* 0x000001c002027812 */ /* 0x000fe200078ec0ff */
[----:B------:R-:W-:-:S02]  /*12c50*/  UIMAD.WIDE.U32 UR16, UR10, UR4, UR16 ;  /* 0x000000040a1072a5 */ /* 0x000fc4000f8e0010 */
[----:B------:R-:W-:Y:S01]  /*12c60*/  IMAD R11, R9, c[0x0][0x48c], R11 ;  /* 0x00012300090b7a24 */ /* 0x000fe200078e020b */
[----:B------:R-:W-:Y:S01]  /*12c70*/  LEA R10, P0, R12, c[0x0][0x450], 0x2 ;  /* 0x000114000c0a7a11 */ /* 0x000fe200078010ff */
[----:B------:R-:W-:Y:S01]  /*12c80*/  @P1 IMAD.HI.U32 R16, R15, c[0x0][0x4ec], RZ ;  /* 0x00013b000f101a27 */ /* 0x000fe200078e00ff */
[----:B------:R-:W-:Y:S01]  /*12c90*/  SHF.R.U32.HI R9, RZ, 0x3, R2 ;  /* 0x00000003ff097819 */ /* 0x000fe20000011602 */
[----:B------:R-:W-:Y:S01]  /*12ca0*/  ULDC.64 UR6, c[0x0][0x3f0] ;  /* 0x0000fc0000067ab9 */ /* 0x000fe20000000a00 */
[----:B------:R-:W-:Y:S01]  /*12cb0*/  LOP3.LUT R2, R2, 0x38, R0, 0xf8, !PT ;  /* 0x0000003802027812 */ /* 0x000fe200078ef800 */
[----:B------:R-:W-:Y:S01]  /*12cc0*/  IMAD.IADD R11, R13, 0x1, R11 ;  /* 0x000000010d0b7824 */ /* 0x000fe200078e020b */
[----:B------:R-:W-:Y:S01]  /*12cd0*/  UIMAD UR11, UR11, UR6, URZ ;  /* 0x000000060b0b72a4 */ /* 0x000fe2000f8e023f */
[----:B------:R-:W-:Y:S01]  /*12ce0*/  IMAD.MOV.U32 R14, RZ, RZ, R15 ;  /* 0x000000ffff0e7224 */ /* 0x000fe200078e000f */
[----:B------:R-:W-:Y:S01]  /*12cf0*/  @P1 SHF.R.U32.HI R14, RZ, c[0x0][0x4f0], R16 ;  /* 0x00013c00ff0e1a19 */ /* 0x000fe20000011610 */
[----:B------:R-:W-:Y:S01]  /*12d00*/  UIADD3 UR17, UR17, UR5, URZ ;  /* 0x0000000511117290 */ /* 0x000fe2000fffe03f */
[----:B------:R-:W-:Y:S01]  /*12d10*/  LEA.HI.X R11, R12, c[0x0][0x454], R11, 0x2, P0 ;  /* 0x000115000c0b7a11 */ /* 0x000fe200000f140b */
[----:B------:R-:W-:Y:S01]  /*12d20*/  UIMAD UR7, UR13, UR7, UR11 ;  /* 0x000000070d0772a4 */ /* 0x000fe2000f8e020b */
[----:B------:R-:W-:Y:S01]  /*12d30*/  LOP3.LUT R9, R2, R9, RZ, 0x3c, !PT ;  /* 0x0000000902097212 */ /* 0x000fe200078e3cff */
[--C-:B------:R-:W-:Y:S01]  /*12d40*/  IMAD.MOV R18, RZ, RZ, -R14.reuse ;  /* 0x000000ffff127224 */ /* 0x100fe200078e0a0e */
[----:B------:R-:W-:Y:S01]  /*12d50*/  SHF.R.S32.HI R2, RZ, 0x1f, R14 ;  /* 0x0000001fff027819 */ /* 0x000fe2000001140e */
[----:B------:R-:W-:Y:S01]  /*12d60*/  SHFL.IDX PT, R12, R10, RZ, 0x1c1f ;  /* 0x001c1fff0a0c7589 */ /* 0x000fe200000e0000 */
[----:B------:R-:W-:Y:S01]  /*12d70*/  UIMAD.WIDE.U32 UR16, UR13, UR6, UR16 ;  /* 0x000000060d1072a5 */ /* 0x000fe2000f8e0010 */
[----:B------:R-:W-:-:S02]  /*12d80*/  IMAD R18, R18, c[0x0][0x4e8], R15 ;  /* 0x00013a0012127a24 */ /* 0x000fc400078e020f */
[----:B------:R-:W1:Y:S01]  /*12d90*/  SHFL.IDX PT, R13, R11, RZ, 0x1c1f ;  /* 0x001c1fff0b0d7589 */ /* 0x000e6200000e0000 */
[----:B------:R-:W-:Y:S01]  /*12da0*/  UIADD3 UR7, UR17, UR7, URZ ;  /* 0x0000000711077290 */ /* 0x000fe2000fffe03f */
[----:B------:R-:W-:Y:S01]  /*12db0*/  IMAD R15, R2, c[0x0][0x3e0], RZ ;  /* 0x0000f800020f7a24 */ /* 0x000fe200078e02ff */
[----:B------:R-:W-:Y:S01]  /*12dc0*/  MOV R17, UR17 ;  /* 0x0000001100117c02 */ /* 0x000fe20008000f00 */
[----:B------:R-:W-:Y:S01]  /*12dd0*/  SHFL.IDX PT, R10, R10, 0x1, 0x1c1f ;  /* 0x003c1f000a0a7f89 */ /* 0x000fe200000e0000 */
[----:B-----5:R-:W-:Y:S01]  /*12de0*/  IMAD R2, R4, c[0x0][0x4e8], RZ ;  /* 0x00013a0004027a24 */ /* 0x020fe200078e02ff */
[C---:B------:R-:W-:Y:S01]  /*12df0*/  IADD3 R4, R6.reuse, 0x8, RZ ;  /* 0x0000000806047810 */ /* 0x040fe20007ffe0ff */
[----:B------:R-:W-:Y:S01]  /*12e00*/  IMAD.U32 R16, RZ, RZ, UR16 ;  /* 0x00000010ff107e24 */ /* 0x000fe2000f8e00ff */
[----:B------:R-:W2:Y:S01]  /*12e10*/  SHFL.IDX PT, R11, R11, 0x1, 0x1c1f ;  /* 0x003c1f000b0b7f89 */ /* 0x000ea200000e0000 */
[----:B------:R-:W-:Y:S01]  /*12e20*/  IMAD.U32 R17, RZ, RZ, UR7 ;  /* 0x00000007ff117e24 */ /* 0x000fe2000f8e00ff */
[-C--:B------:R-:W-:Y:S01]  /*12e30*/  ISETP.GE.OR P1, PT, R6, R2.reuse, P2 ;  /* 0x000000020600720c */ /* 0x080fe20001726670 */
[----:B------:R-:W-:Y:S01]  /*12e40*/  IMAD.SHL.U32 R5, R5, 0x8, RZ ;  /* 0x0000000805057824 */ /* 0x000fe200078e00ff */
[----:B------:R-:W-:Y:S01]  /*12e50*/  ISETP.GE.OR P0, PT, R4, R2, P2 ;  /* 0x000000020400720c */ /* 0x000fe20001706670 */
[----:B------:R-:W-:Y:S01]  /*12e60*/  IMAD.WIDE.U32 R16, R14, c[0x0][0x3e0], R16 ;  /* 0x0000f8000e107a25 */ /* 0x000fe200078e0010 */
[----:B------:R-:W-:-:S02]  /*12e70*/  SHF.R.S32.HI R6, RZ, 0x1f, R18 ;  /* 0x0000001fff067819 */ /* 0x000fc40000011412 */
[----:B------:R-:W-:Y:S01]  /*12e80*/  LOP3.LUT R5, R9, 0x7ffffe00, R5, 0xf8, !PT ;  /* 0x7ffffe0009057812 */ /* 0x000fe200078ef805 */
[----:B------:R-:W-:Y:S01]  /*12e90*/  IMAD R15, R14, c[0x0][0x3e4], R15 ;  /* 0x0000f9000e0f7a24 */ /* 0x000fe200078e020f */
[----:B------:R-:W-:Y:S01]  /*12ea0*/  MOV R14, R16 ;  /* 0x00000010000e7202 */ /* 0x000fe20000000f00 */
[----:B------:R-:W-:Y:S02]  /*12eb0*/  IMAD R6, R6, c[0x0][0x3d8], RZ ;  /* 0x0000f60006067a24 */ /* 0x000fe400078e02ff */
[----:B------:R-:W-:Y:S02]  /*12ec0*/  IMAD.IADD R15, R17, 0x1, R15 ;  /* 0x00000001110f7824 */ /* 0x000fe400078e020f */
[----:B------:R-:W-:Y:S01]  /*12ed0*/  IMAD.SHL.U32 R16, R5, 0x2, RZ ;  /* 0x0000000205107824 */ /* 0x000fe200078e00ff */
[----:B-1----:R1:W-:Y:S01]  /*12ee0*/  @!P1 ST.E [R12.64], R7 ;  /* 0x000000070c009985 */ /* 0x0023e2000c101912 */
[C---:B------:R-:W-:Y:S02]  /*12ef0*/  IMAD R17, R18.reuse, c[0x0][0x3dc], R6 ;  /* 0x0000f70012117a24 */ /* 0x040fe400078e0206 */
[----:B------:R-:W-:-:S04]  /*12f00*/  IMAD.WIDE.U32 R18, R18, c[0x0][0x3d8], R14 ;  /* 0x0000f60012127a25 */ /* 0x000fc800078e000e */
[----:B------:R-:W-:Y:S01]  /*12f10*/  IMAD.IADD R17, R19, 0x1, R17 ;  /* 0x0000000113117824 */ /* 0x000fe200078e0211 */
[----:B--2---:R1:W-:Y:S01]  /*12f20*/  @!P0 ST.E [R10.64], R8 ;  /* 0x000000080a008985 */ /* 0x0043e2000c101912 */
[C---:B------:R-:W-:Y:S01]  /*12f30*/  LEA R74, P0, R18.reuse, c[0x0][0x380], 0x1 ;  /* 0x0000e000124a7a11 */ /* 0x040fe200078008ff */
[----:B------:R-:W-:Y:S02]  /*12f40*/  IMAD R75, R75, 0x80, R3 ;  /* 0x000000804b4b7824 */ /* 0x000fe400078e0203 */
        /* <DEDUP_REMOVED lines=26> */
[----:B-1----:R-:W1:Y:S01]  /*130f0*/  LDS.128 R16, [R16+0xc080] ;  /* 0x00c0800010107984 */ /* 0x002e620000000c00 */
        /* <DEDUP_REMOVED lines=16> */
[----:B----4-:R2:W-:Y:S04]  /*13200*/  @!P1 ST.E.128 [R68.64], R32 ;  /* 0x0000002044009985 */ /* 0x0105e8000c101d12 */
[----:B-1----:R2:W-:Y:S02]  /*13210*/  @!P0 ST.E.128 [R76.64], R16 ;  /* 0x000000104c008985 */ /* 0x0025e4000c101d12 */
.L_x_318:
[----:B--234-:R-:W-:Y:S05]  /*13220*/  BSYNC B0 ;  /* 0x0000000000007941 */ /* 0x01cfea0003800000 */
.L_x_317:
[----:B------:R-:W-:Y:S01]  /*13230*/  IADD3 R3, R75, 0x20, RZ ;  /* 0x000000204b037810 */ /* 0x000fe20007ffe0ff */
[----:B------:R2:W3:Y:S01]  /*13240*/  SHFL.IDX PT, R35, R73, 0x1, 0x181f ;  /* 0x00381f0049237f89 */ /* 0x0004e200000e0000 */
[----:B------:R-:W-:Y:S02]  /*13250*/  BSSY B0, `(.L_x_319) ;  /* 0x000001c000007945 */ /* 0x000fe40003800000 */
[----:B------:R-:W-:Y:S01]  /*13260*/  ISETP.GE.AND P0, PT, R3, R2, PT ;  /* 0x000000020300720c */ /* 0x000fe20003f06270 */
[----:B------:R2:W4:-:S12]  /*13270*/  SHFL.IDX PT, R34, R74, 0x1, 0x181f ;  /* 0x00381f004a227f89 */ /* 0x00051800000e0000 */
[----:B------:R-:W-:Y:S05]  /*13280*/  @P0 BRA `(.L_x_320) ;  /* 0x0000018000000947 */ /* 0x000fea0003800000 */
[C---:B------:R-:W-:Y:S02]  /*13290*/  IADD3 R32, R0.reuse, 0x40, RZ ;  /* 0x0000004000207810 */ /* 0x040fe40007ffe0ff */
[C---:B------:R-:W-:Y:S02]  /*132a0*/  IADD3 R18, R0.reuse, 0x80, RZ ;  /* 0x0000008000127810 */ /* 0x040fe40007ffe0ff */
[----:B-1----:R-:W-:Y:S02]  /*132b0*/  IADD3 R16, R0, 0xc0, RZ ;  /* 0x000000c000107810 */ /* 0x002fe40007ffe0ff */
        /* <DEDUP_REMOVED lines=21> */
.L_x_320:
[----:B------:R-:W-:Y:S05]  /*13410*/  BSYNC B0 ;  /* 0x0000000000007941 */ /* 0x000fea0003800000 */
.L_x_319:
[----:B------:R-:W-:Y:S01]  /*13420*/  IADD3 R3, R75, 0x40, RZ ;  /* 0x000000404b037810 */ /* 0x000fe20007ffe0ff */
[----:B-1----:R1:W2:Y:S01]  /*13430*/  SHFL.IDX PT, R19, R73, 0x2, 0x181f ;  /* 0x00581f0049137f89 */ /* 0x0022a200000e0000 */
[----:B------:R-:W-:Y:S02]  /*13440*/  BSSY B0, `(.L_x_321) ;  /* 0x000001c000007945 */ /* 0x000fe40003800000 */
[----:B------:R-:W-:Y:S01]  /*13450*/  ISETP.GE.AND P0, PT, R3, R2, PT ;  /* 0x000000020300720c */ /* 0x000fe20003f06270 */
[----:B------:R1:W4:-:S12]  /*13460*/  SHFL.IDX PT, R18, R74, 0x2, 0x181f ;  /* 0x00581f004a127f89 */ /* 0x00031800000e0000 */
        /* <DEDUP_REMOVED lines=12> */
[----:B--2-4-:R-:W-:Y:S01]  /*13530*/  @!P3 IMAD.WIDE R16, R0, 0x2, R18 ;  /* 0x000000020010b825 */ /* 0x014fe200078e0212 */
        /* <DEDUP_REMOVED lines=12> */
.L_x_322:
[----:B------:R-:W-:Y:S05]  /*13600*/  BSYNC B0 ;  /* 0x0000000000007941 */ /* 0x000fea0003800000 */
.L_x_321:
[----:B------:R-:W-:Y:S01]  /*13610*/  IADD3 R75, R75, 0x60, RZ ;  /* 0x000000604b4b7810 */ /* 0x000fe20007ffe0ff */
[----:B--2---:R2:W1:Y:S03]  /*13620*/  SHFL.IDX PT, R11, R73, 0x3, 0x181f ;  /* 0x00781f00490b7f89 */ /* 0x00446600000e0000 */
[----:B------:R-:W-:Y:S01]  /*13630*/  ISETP.GE.AND P0, PT, R75, R2, PT ;  /* 0x000000024b00720c */ /* 0x000fe20003f06270 */
[----:B------:R2:W4:-:S12]  /*13640*/  SHFL.IDX PT, R10, R74, 0x3, 0x181f ;  /* 0x00781f004a0a7f89 */ /* 0x00051800000e0000 */
[----:B------:R-:W-:Y:S05]  /*13650*/  @P0 EXIT ;  /* 0x000000000000094d */ /* 0x000fea0003800000 */
[C---:B------:R-:W-:Y:S02]  /*13660*/  IADD3 R9, R0.reuse, 0x40, RZ ;  /* 0x0000004000097810 */ /* 0x040fe40007ffe0ff */
[C---:B------:R-:W-:Y:S02]  /*13670*/  IADD3 R3, R0.reuse, 0x80, RZ ;  /* 0x0000008000037810 */ /* 0x040fe40007ffe0ff */
        /* <DEDUP_REMOVED lines=10> */
[----:B------:R-:W-:Y:S02]  /*13720*/  @!P2 ST.E.128 [R12.64], R52 ;  /* 0x000000340c00a985 */ /* 0x000fe4000c101d12 */
[----:B------:R-:W-:-:S04]  /*13730*/  @!P1 IMAD.WIDE R8, R8, 0x2, R10 ;  /* 0x0000000208089825 */ /* 0x000fc800078e020a */
[----:B------:R-:W-:Y:S01]  /*13740*/  @!P0 IMAD.WIDE R2, R2, 0x2, R10 ;  /* 0x0000000202028825 */ /* 0x000fe200078e020a */
[----:B------:R-:W-:Y:S04]  /*13750*/  @!P1 ST.E.128 [R8.64], R36 ;  /* 0x0000002408009985 */ /* 0x000fe8000c101d12 */
[----:B------:R1:W-:Y:S02]  /*13760*/  @!P0 ST.E.128 [R2.64], R20 ;  /* 0x0000001402008985 */ /* 0x0003e4000c101d12 */
[----:B-1----:R-:W-:-:S04]  /*13770*/  IADD3 R2, R0, 0xc0, RZ ;  /* 0x000000c000027810 */ /* 0x002fc80007ffe0ff */
        /* <DEDUP_REMOVED lines=8> */
.L_x_315:
        /* <DEDUP_REMOVED lines=31> */
.L_x_323:
[----:B-1----:R-:W1:Y:S01]  /*139f0*/  S2R R9, SR_TID.X ;  /* 0x0000000000097919 */ /* 0x002e620000002100 */
[----:B------:R-:W-:Y:S01]  /*13a00*/  USHF.R.S32.HI UR6, URZ, 0x1f, UR13 ;  /* 0x0000001f3f067899 */ /* 0x000fe2000801140d */
[----:B------:R-:W-:Y:S01]  /*13a10*/  BSSY B0, `(.L_x_324) ;  /* 0x0000029000007945 */ /* 0x000fe20003800000 */
[----:B------:R-:W-:-:S02]  /*13a20*/  USEL UR13, UR13, URZ, !UP1 ;  /* 0x0000003f0d0d7287 */ /* 0x000fc4000c800000 */
[----:B------:R-:W-:Y:S01]  /*13a30*/  USEL UR6, UR6, URZ, !UP1 ;  /* 0x0000003f06067287 */ /* 0x000fe2000c800000 */
[----:B-1----:R-:W-:-:S13]  /*13a40*/  ISETP.GT.AND P0, PT, R9, 0x7f, PT ;  /* 0x0000007f0900780c */ /* 0x002fda0003f04270 */
        /* <DEDUP_REMOVED lines=22> */
[C---:B------:R-:W-:Y:S02]  /*13bb0*/  IADD3 R5, -R6.reuse, RZ, RZ ;  /* 0x000000ff06057210 */ /* 0x040fe40007ffe1ff */
[----:B------:R-:W-:Y:S02]  /*13bc0*/  SHF.R.S32.HI R2, RZ, 0x1f, R6 ;  /* 0x0000001fff027819 */ /* 0x000fe40000011406 */
[----:B------:R-:W-:Y:S01]  /*13bd0*/  IADD3 R6, P0, R6, UR16, RZ ;  /* 0x0000001006067c10 */ /* 0x000fe2000ff1e0ff */
[----:B------:R-:W-:Y:S02]  /*13be0*/  IMAD R5, R5, c[0x0][0x4e8], R0 ;  /* 0x00013a0005057a24 */ /* 0x000fe400078e0200 */
[----:B------:R-:W-:-:S03]  /*13bf0*/  IMAD.U32 R0, RZ, RZ, UR5 ;  /* 0x00000005ff007e24 */ /* 0x000fc6000f8e00ff */
[----:B------:R-:W-:Y:S02]  /*13c00*/  SHF.R.S32.HI R3, RZ, 0x1f, R5 ;  /* 0x0000001fff037819 */ /* 0x000fe40000011405 */
[----:B------:R-:W-:-:S03]  /*13c10*/  IADD3.X R7, R2, UR17, R0, P0, !PT ;  /* 0x0000001102077c10 */ /* 0x000fc600087fe400 */
[----:B------:R-:W-:Y:S02]  /*13c20*/  IMAD R0, R3, c[0x0][0x488], RZ ;  /* 0x0001220003007a24 */ /* 0x000fe400078e02ff */
[----:B------:R-:W-:-:S04]  /*13c30*/  IMAD.WIDE.U32 R6, R5, c[0x0][0x488], R6 ;  /* 0x0001220005067a25 */ /* 0x000fc800078e0006 */
[----:B------:R-:W-:Y:S01]  /*13c40*/  IMAD R0, R5, c[0x0][0x48c], R0 ;  /* 0x0001230005007a24 */ /* 0x000fe200078e0200 */
[----:B------:R-:W-:-:S04]  /*13c50*/  LEA R2, P0, R6, c[0x0][0x450], 0x2 ;  /* 0x0001140006027a11 */ /* 0x000fc800078010ff */
[----:B------:R-:W-:-:S04]  /*13c60*/  IADD3 R0, R7, R0, RZ ;  /* 0x0000000007007210 */ /* 0x000fc80007ffe0ff */
[----:B------:R-:W-:Y:S01]  /*13c70*/  LEA.HI.X R3, R6, c[0x0][0x454], R0, 0x2, P0 ;  /* 0x0001150006037a11 */ /* 0x000fe200000f1400 */
[----:B------:R-:W-:-:S05]  /*13c80*/  IMAD.MOV.U32 R0, RZ, RZ, -0x800000 ;  /* 0xff800000ff007424 */ /* 0x000fca00078e00ff */
[----:B------:R1:W-:Y:S02]  /*13c90*/  STG.E [R2.64], R0 ;  /* 0x0000000002007986 */ /* 0x0003e4000c101912 */
.L_x_325:
[----:B------:R-:W-:Y:S05]  /*13ca0*/  BSYNC B0 ;  /* 0x0000000000007941 */ /* 0x000fea0003800000 */
.L_x_324:
[----:B-1----:R-:W1:Y:S01]  /*13cb0*/  S2R R0, SR_CTAID.X ;  /* 0x0000000000007919 */ /* 0x002e620000002500 */
[----:B------:R-:W-:Y:S01]  /*13cc0*/  SHF.R.S32.HI R5, RZ, 0x1f, R9 ;  /* 0x0000001fff057819 */ /* 0x000fe20000011409 */
[----:B------:R-:W-:Y:S01]  /*13cd0*/  ULDC.64 UR4, c[0x0][0x3a0] ;  /* 0x0000e80000047ab9 */ /* 0x000fe20000000a00 */
[----:B------:R-:W-:Y:S01]  /*13ce0*/  IMAD.MOV.U32 R2, RZ, RZ, c[0x0][0x4e8] ;  /* 0x00013a00ff027624 */ /* 0x000fe200078e00ff */
[----:B------:R-:W-:Y:S01]  /*13cf0*/  UIMAD UR7, UR15, UR4, URZ ;  /* 0x000000040f0772a4 */ /* 0x000fe2000f8e023f */
[----:B------:R-:W-:Y:S01]  /*13d00*/  LEA.HI R5, R5, R9, RZ, 0x3 ;  /* 0x0000000905057211 */ /* 0x000fe200078f18ff */
[----:B------:R-:W-:Y:S01]  /*13d10*/  UIMAD.WIDE.U32 UR16, UR14, UR4, URZ ;  /* 0x000000040e1072a5 */ /* 0x000fe2000f8e003f */
[----:B-----5:R-:W-:Y:S01]  /*13d20*/  IMAD R4, R4, c[0x0][0x4e8], RZ ;  /* 0x00013a0004047a24 */ /* 0x020fe200078e02ff */
[----:B------:R-:W-:Y:S01]  /*13d30*/  UIMAD UR7, UR14, UR5, UR7 ;  /* 0x000000050e0772a4 */ /* 0x000fe2000f8e0207 */
[----:B------:R-:W-:Y:S01]  /*13d40*/  LOP3.LUT R3, R5, 0xfffffff8, RZ, 0xc0, !PT ;  /* 0xfffffff805037812 */ /* 0x000fe200078ec0ff */
[----:B------:R-:W-:Y:S01]  /*13d50*/  BSSY B0, `(.L_x_326) ;  /* 0x0000043000007945 */ /* 0x000fe20003800000 */
[----:B------:R-:W-:Y:S01]  /*13d60*/  ISETP.NE.AND P0, PT, R2, 0x1, PT ;  /* 0x000000010200780c */ /* 0x000fe20003f05270 */
[----:B------:R-:W-:Y:S01]  /*13d70*/  ULDC.64 UR4, c[0x0][0x3e8] ;  /* 0x0000fa0000047ab9 */ /* 0x000fe20000000a00 */
[----:B------:R-:W-:Y:S01]  /*13d80*/  SHF.R.S32.HI R5, RZ, 0x3, R5 ;  /* 0x00000003ff057819 */ /* 0x000fe20000011405 */
[----:B------:R-:W-:Y:S01]  /*13d90*/  IMAD.IADD R9, R9, 0x1, -R3 ;  /* 0x0000000109097824 */ /* 0x000fe200078e0a03 */
[----:B------:R-:W-:-:S02]  /*13da0*/  UIADD3 UR17, UR17, UR7, URZ ;  /* 0x0000000711117290 */ /* 0x000fc4000fffe03f */
[----:B------:R-:W-:Y:S02]  /*13db0*/  UIMAD UR7, UR9, UR4, URZ ;  /* 0x00000004090772a4 */ /* 0x000fe4000f8e023f */
[C---:B------:R-:W-:Y:S02]  /*13dc0*/  LEA R3, R9.reuse, R5, 0x5 ;  /* 0x0000000509037211 */ /* 0x040fe400078e28ff */
[----:B------:R-:W-:Y:S01]  /*13dd0*/  UIMAD UR7, UR10, UR5, UR7 ;  /* 0x000000050a0772a4 */ /* 0x000fe2000f8e0207 */
[----:B------:R-:W-:Y:S01]  /*13de0*/  SHF.L.U32 R9, R9, 0x3, RZ ;  /* 0x0000000309097819 */ /* 0x000fe200000006ff */
[----:B------:R-:W-:Y:S01]  /*13df0*/  UIMAD.WIDE.U32 UR10, UR10, UR4, UR16 ;  /* 0x000000040a0a72a5 */ /* 0x000fe2000f8e0010 */
[C---:B-1----:R-:W-:Y:S02]  /*13e00*/  IMAD R3, R0.reuse, 0x80, R3 ;  /* 0x0000008000037824 */ /* 0x042fe400078e0203 */
        /* <DEDUP_REMOVED lines=10> */
[C---:B------:R-:W-:Y:S01]  /*13eb0*/  IADD3 R6, -R7.reuse, RZ, RZ ;  /* 0x000000ff07067210 */ /* 0x040fe20007ffe1ff */
[----:B------:R-:W-:Y:S01]  /*13ec0*/  UIADD3 UR5, UR11, UR5, URZ ;  /* 0x000000050b057290 */ /* 0x000fe2000fffe03f */
[----:B------:R-:W-:Y:S01]  /*13ed0*/  SHF.R.S32.HI R2, RZ, 0x1f, R7 ;  /* 0x0000001fff027819 */ /* 0x000fe20000011407 */
[----:B------:R-:W-:Y:S02]  /*13ee0*/  IMAD.U32 R11, RZ, RZ, UR11 ;  /* 0x0000000bff0b7e24 */ /* 0x000fe4000f8e00ff */
[----:B------:R-:W-:Y:S02]  /*13ef0*/  IMAD R6, R6, c[0x0][0x4e8], R3 ;  /* 0x00013a0006067a24 */ /* 0x000fe400078e0203 */
[----:B------:R-:W-:Y:S01]  /*13f00*/  MOV R11, UR5 ;  /* 0x00000005000b7c02 */ /* 0x000fe20008000f00 */
[----:B------:R-:W-:Y:S02]  /*13f10*/  IMAD R2, R2, c[0x0][0x3e0], RZ ;  /* 0x0000f80002027a24 */ /* 0x000fe400078e02ff */
[----:B------:R-:W-:Y:S01]  /*13f20*/  IMAD.U32 R10, RZ, RZ, UR10 ;  /* 0x0000000aff0a7e24 */ /* 0x000fe2000f8e00ff */
[----:B------:R-:W-:Y:S01]  /*13f30*/  SHF.R.S32.HI R3, RZ, 0x1f, R6 ;  /* 0x0000001fff037819 */ /* 0x000fe20000011406 */
[----:B------:R-:W-:-:S02]  /*13f40*/  IMAD R2, R7, c[0x0][0x3e4], R2 ;  /* 0x0000f90007027a24 */ /* 0x000fc400078e0202 */
[----:B------:R-:W-:Y:S01]  /*13f50*/  IMAD.WIDE.U32 R10, R7, c[0x0][0x3e0], R10 ;  /* 0x0000f800070a7a25 */ /* 0x000fe200078e000a */
[----:B------:R-:W-:-:S03]  /*13f60*/  IADD3 R7, R9, 0x80, RZ ;  /* 0x0000008009077810 */ /* 0x000fc60007ffe0ff */
        /* <DEDUP_REMOVED lines=8> */
[----:B------:R1:W2:Y:S01]  /*13ff0*/  SHFL.IDX PT, R12, R11, RZ, 0x181f ;  /* 0x00181fff0b0c7589 */ /* 0x0002a200000e0000 */
[----:B------:R-:W-:-:S03]  /*14000*/  ISETP.GE.AND P0, PT, R5, R4, PT ;  /* 0x000000040500720c */ /* 0x000fc60003f06270 */
[----:B------:R1:W3:Y:S10]  /*14010*/  SHFL.IDX PT, R13, R10, RZ, 0x181f ;  /* 0x00181fff0a0d7589 */ /* 0x0002f400000e0000 */
        /* <DEDUP_REMOVED lines=22> */
.L_x_327:
[----:B------:R-:W-:Y:S05]  /*14180*/  BSYNC B0 ;  /* 0x0000000000007941 */ /* 0x000fea0003800000 */
.L_x_326:
[----:B------:R-:W-:Y:S01]  /*14190*/  IADD3 R0, R5, 0x20, RZ ;  /* 0x0000002005007810 */ /* 0x000fe20007ffe0ff */
[----:B--23--:R2:W3:Y:S01]  /*141a0*/  SHFL.IDX PT, R13, R10, 0x1, 0x181f ;  /* 0x00381f000a0d7f89 */ /* 0x00c4e200000e0000 */
        /* <DEDUP_REMOVED lines=25> */
.L_x_329:
[----:B------:R-:W-:Y:S05]  /*14340*/  BSYNC B0 ;  /* 0x0000000000007941 */ /* 0x000fea0003800000 */
.L_x_328:
[----:B------:R-:W-:Y:S01]  /*14350*/  IADD3 R0, R5, 0x40, RZ ;  /* 0x0000004005007810 */ /* 0x000fe20007ffe0ff */
[----:B---3--:R3:W1:Y:S01]  /*14360*/  SHFL.IDX PT, R13, R10, 0x2, 0x181f ;  /* 0x00581f000a0d7f89 */ /* 0x00866200000e0000 */
        /* <DEDUP_REMOVED lines=25> */
.L_x_331:
[----:B------:R-:W-:Y:S05]  /*14500*/  BSYNC B0 ;  /* 0x0000000000007941 */ /* 0x000fea0003800000 */
.L_x_330:
[----:B------:R-:W-:Y:S01]  /*14510*/  IADD3 R5, R5, 0x60, RZ ;  /* 0x0000006005057810 */ /* 0x000fe20007ffe0ff */
[----:B-1----:R1:W2:Y:S03]  /*14520*/  SHFL.IDX PT, R3, R10, 0x3, 0x181f ;  /* 0x00781f000a037f89 */ /* 0x0022a600000e0000 */
[----:B------:R-:W-:Y:S01]  /*14530*/  ISETP.GE.AND P0, PT, R5, R4, PT ;  /* 0x000000040500720c */ /* 0x000fe20003f06270 */
[----:B------:R1:W3:-:S12]  /*14540*/  SHFL.IDX PT, R2, R11, 0x3, 0x181f ;  /* 0x00781f000b027f89 */ /* 0x0002d800000e0000 */
[----:B------:R-:W-:Y:S05]  /*14550*/  @P0 EXIT ;  /* 0x000000000000094d */ /* 0x000fea0003800000 */
[----:B------:R-:W-:Y:S02]  /*14560*/  ISETP.GE.AND P1, PT, R8, c[0x0][0x3c8], PT ;  /* 0x0000f20008007a0c */ /* 0x000fe40003f26270 */
[----:B------:R-:W-:Y:S02]  /*14570*/  ISETP.GE.AND P0, PT, R7, c[0x0][0x3c8], PT ;  /* 0x0000f20007007a0c */ /* 0x000fe40003f06270 */
[----:B------:R-:W-:-:S09]  /*14580*/  ISETP.GE.AND P2, PT, R9, c[0x0][0x3c8], PT ;  /* 0x0000f20009007a0c */ /* 0x000fd20003f46270 */
[----:B------:R-:W-:Y:S02]  /*14590*/  @!P1 SHF.R.S32.HI R4, RZ, 0x1f, R8 ;  /* 0x0000001fff049819 */ /* 0x000fe40000011408 */
[----:B------:R-:W-:Y:S02]  /*145a0*/  @!P0 SHF.R.S32.HI R0, RZ, 0x1f, R7 ;  /* 0x0000001fff008819 */ /* 0x000fe40000011407 */
[----:B------:R-:W-:Y:S01]  /*145b0*/  @!P1 LEA.HI R4, R4, R8, RZ, 0x3 ;  /* 0x0000000804049211 */ /* 0x000fe200078f18ff */
[--C-:B--23--:R-:W-:Y:S01]  /*145c0*/  @!P2 IMAD.WIDE R8, R9, 0x2, R2.reuse ;  /* 0x000000020908a825 */ /* 0x10cfe200078e0202 */
[----:B------:R-:W-:Y:S02]  /*145d0*/  @!P0 LEA.HI R0, R0, R7, RZ, 0x3 ;  /* 0x0000000700008211 */ /* 0x000fe400078f18ff */
[----:B------:R-:W-:Y:S02]  /*145e0*/  @!P1 LOP3.LUT R4, R4, 0xfffffff8, RZ, 0xc0, !PT ;  /* 0xfffffff804049812 */ /* 0x000fe400078ec0ff */
[----:B------:R-:W-:Y:S01]  /*145f0*/  @!P0 LOP3.LUT R0, R0, 0xfffffff8, RZ, 0xc0, !PT ;  /* 0xfffffff800008812 */ /* 0x000fe200078ec0ff */
[----:B------:R2:W-:Y:S02]  /*14600*/  @!P2 ST.E.128 [R8.64], RZ ;  /* 0x000000ff0800a985 */ /* 0x0005e4000c101d12 */
[----:B------:R-:W-:-:S04]  /*14610*/  @!P1 IMAD.WIDE R4, R4, 0x2, R2 ;  /* 0x0000000204049825 */ /* 0x000fc800078e0202 */
[----:B-1----:R-:W-:Y:S01]  /*14620*/  @!P0 IMAD.WIDE R10, R0, 0x2, R2 ;  /* 0x00000002000a8825 */ /* 0x002fe200078e0202 */
        /* <DEDUP_REMOVED lines=10> */
.L_x_262:
[----:B------:R-:W-:Y:S01]  /*146d0*/  IMAD.MOV.U32 R14, RZ, RZ, 0x1 ;  /* 0x00000001ff0e7424 */ /* 0x000fe200078e00ff */
[----:B----4-:R-:W-:Y:S02]  /*146e0*/  MOV R13, 0x181f ;  /* 0x0000181f000d7802 */ /* 0x010fe40000000f00 */
[----:B------:R-:W-:Y:S02]  /*146f0*/  MOV R12, 0x14710 ;  /* 0x00014710000c7802 */ /* 0x000fe40000000f00 */
[----:B------:R-:W-:Y:S05]  /*14700*/  CALL.REL.NOINC `($__internal_1_$__cuda_sm70_shflsync_idx_p) ;  /* 0x0000029000007944 */ /* 0x000fea0003c00000 */
[----:B------:R-:W-:Y:S01]  /*14710*/  IMAD.MOV.U32 R11, RZ, RZ, R13 ;  /* 0x000000ffff0b7224 */ /* 0x000fe200078e000d */
[----:B------:R-:W-:Y:S01]  /*14720*/  MOV R14, 0x1 ;  /* 0x00000001000e7802 */ /* 0x000fe20000000f00 */
[----:B------:R-:W-:Y:S01]  /*14730*/  IMAD.MOV.U32 R15, RZ, RZ, R10 ;  /* 0x000000ffff0f7224 */ /* 0x000fe200078e000a */
[----:B------:R-:W-:Y:S02]  /*14740*/  MOV R13, 0x181f ;  /* 0x0000181f000d7802 */ /* 0x000fe40000000f00 */
[----:B------:R-:W-:Y:S02]  /*14750*/  MOV R12, 0x14770 ;  /* 0x00014770000c7802 */ /* 0x000fe40000000f00 */
[----:B-1---5:R-:W-:Y:S05]  /*14760*/  CALL.REL.NOINC `($__internal_1_$__cuda_sm70_shflsync_idx_p) ;  /* 0x0000023000007944 */ /* 0x022fea0003c00000 */
[----:B------:R-:W-:Y:S01]  /*14770*/  MOV R10, R13 ;  /* 0x0000000d000a7202 */ /* 0x000fe20000000f00 */
[----:B-1---5:R-:W-:Y:S05]  /*14780*/  BRA `(.L_x_332) ;  /* 0xfffee0e000007947 */ /* 0x022fea000383ffff */
.L_x_281:
[----:B----4-:R-:W-:Y:S01]  /*14790*/  MOV R13, 0x181f ;  /* 0x0000181f000d7802 */ /* 0x010fe20000000f00 */
[----:B------:R-:W-:Y:S01]  /*147a0*/  IMAD.MOV.U32 R14, RZ, RZ, 0x1 ;  /* 0x00000001ff0e7424 */ /* 0x000fe200078e00ff */
[----:B------:R-:W-:Y:S02]  /*147b0*/  MOV R12, 0x147d0 ;  /* 0x000147d0000c7802 */ /* 0x000fe40000000f00 */
[----:B-1----:R-:W-:Y:S05]  /*147c0*/  CALL.REL.NOINC `($__internal_1_$__cuda_sm70_shflsync_idx_p) ;  /* 0x000001d000007944 */ /* 0x002fea0003c00000 */
[----:B------:R-:W-:Y:S01]  /*147d0*/  MOV R14, 0x1 ;  /* 0x00000001000e7802 */ /* 0x000fe20000000f00 */
[----:B------:R-:W-:Y:S01]  /*147e0*/  IMAD.MOV.U32 R5, RZ, RZ, R13 ;  /* 0x000000ffff057224 */ /* 0x000fe200078e000d */
[----:B------:R-:W-:Y:S01]  /*147f0*/  MOV R13, 0x181f ;  /* 0x0000181f000d7802 */ /* 0x000fe20000000f00 */
[----:B-----5:R-:W-:Y:S01]  /*14800*/  IMAD.MOV.U32 R15, RZ, RZ, R0 ;  /* 0x000000ffff0f7224 */ /* 0x020fe200078e0000 */
[----:B------:R-:W-:Y:S02]  /*14810*/  MOV R12, 0x14830 ;  /* 0x00014830000c7802 */ /* 0x000fe40000000f00 */
[----:B-1----:R-:W-:Y:S05]  /*14820*/  CALL.REL.NOINC `($__internal_1_$__cuda_sm70_shflsync_idx_p) ;  /* 0x0000017000007944 */ /* 0x002fea0003c00000 */
[----:B-1---5:R-:W-:-:S05]  /*14830*/  BRA `(.L_x_333) ;  /* 0xffff1c8000007947 */ /* 0x022fca000383ffff */
.L_x_298:
[----:B---3--:R-:W-:Y:S01]  /*14840*/  MOV R13, 0x181f ;  /* 0x0000181f000d7802 */ /* 0x008fe20000000f00 */
[----:B------:R-:W-:Y:S01]  /*14850*/  IMAD.MOV.U32 R14, RZ, RZ, 0x1 ;  /* 0x00000001ff0e7424 */ /* 0x000fe200078e00ff */
[----:B------:R-:W-:Y:S02]  /*14860*/  MOV R12, 0x14880 ;  /* 0x00014880000c7802 */ /* 0x000fe40000000f00 */
[----:B-1----:R-:W-:Y:S05]  /*14870*/  CALL.REL.NOINC `($__internal_1_$__cuda_sm70_shflsync_idx_p) ;  /* 0x0000012000007944 */ /* 0x002fea0003c00000 */
[----:B------:R-:W-:Y:S01]  /*14880*/  MOV R14, 0x1 ;  /* 0x00000001000e7802 */ /* 0x000fe20000000f00 */
[----:B------:R-:W-:Y:S01]  /*14890*/  IMAD.MOV.U32 R7, RZ, RZ, R13 ;  /* 0x000000ffff077224 */ /* 0x000fe200078e000d */
[----:B------:R-:W-:Y:S01]  /*148a0*/  MOV R13, 0x181f ;  /* 0x0000181f000d7802 */ /* 0x000fe20000000f00 */
[----:B------:R-:W-:Y:S01]  /*148b0*/  IMAD.MOV.U32 R15, RZ, RZ, R6 ;  /* 0x000000ffff0f7224 */ /* 0x000fe200078e0006 */
[----:B------:R-:W-:Y:S02]  /*148c0*/  MOV R12, 0x148e0 ;  /* 0x000148e0000c7802 */ /* 0x000fe40000000f00 */
[----:B-1---5:R-:W-:Y:S05]  /*148d0*/  CALL.REL.NOINC `($__internal_1_$__cuda_sm70_shflsync_idx_p) ;  /* 0x000000c000007944 */ /* 0x022fea0003c00000 */
[----:B-1---5:R-:W-:-:S05]  /*148e0*/  BRA `(.L_x_334) ;  /* 0xffff5d9000007947 */ /* 0x022fca000383ffff */
.L_x_304:
[----:B-1----:R-:W-:Y:S01]  /*148f0*/  MOV R13, 0x181f ;  /* 0x0000181f000d7802 */ /* 0x002fe20000000f00 */
[----:B------:R-:W-:Y:S01]  /*14900*/  IMAD.MOV.U32 R14, RZ, RZ, 0x1 ;  /* 0x00000001ff0e7424 */ /* 0x000fe200078e00ff */
[----:B------:R-:W-:Y:S02]  /*14910*/  MOV R12, 0x14930 ;  /* 0x00014930000c7802 */ /* 0x000fe40000000f00 */
[----:B------:R-:W-:Y:S05]  /*14920*/  CALL.REL.NOINC `($__internal_1_$__cuda_sm70_shflsync_idx_p) ;  /* 0x0000007000007944 */ /* 0x000fea0003c00000 */
[----:B------:R-:W-:Y:S01]  /*14930*/  MOV R14, 0x1 ;  /* 0x00000001000e7802 */ /* 0x000fe20000000f00 */
[----:B------:R-:W-:Y:S01]  /*14940*/  IMAD.MOV.U32 R5, RZ, RZ, R13 ;  /* 0x000000ffff057224 */ /* 0x000fe200078e000d */
[----:B------:R-:W-:Y:S01]  /*14950*/  MOV R13, 0x181f ;  /* 0x0000181f000d7802 */ /* 0x000fe20000000f00 */
[----:B------:R-:W-:Y:S01]  /*14960*/  IMAD.MOV.U32 R15, RZ, RZ, R4 ;  /* 0x000000ffff0f7224 */ /* 0x000fe200078e0004 */
[----:B------:R-:W-:Y:S02]  /*14970*/  MOV R12, 0x14990 ;  /* 0x00014990000c7802 */ /* 0x000fe40000000f00 */
[----:B-1---5:R-:W-:Y:S05]  /*14980*/  CALL.REL.NOINC `($__internal_1_$__cuda_sm70_shflsync_idx_p) ;  /* 0x0000001000007944 */ /* 0x022fea0003c00000 */
[----:B-1---5:R-:W-:-:S05]  /*14990*/  BRA `(.L_x_335) ;  /* 0xffff8ef000007947 */ /* 0x022fca000383ffff */
        .weak           $__internal_1_$__cuda_sm70_shflsync_idx_p
        .type           $__internal_1_$__cuda_sm70_shflsync_idx_p,@function
        .size           $__internal_1_$__cuda_sm70_shflsync_idx_p,(.L_x_3537 - $__internal_1_$__cuda_sm70_shflsync_idx_p)
$__internal_1_$__cuda_sm70_shflsync_idx_p:
[----:B------:R1:W-:Y:S02]  /*149a0*/  STL [R1+0x60], R0 ;  /* 0x0000600001007387 */ /* 0x0003e40000100800 */
[----:B-1----:R-:W-:-:S04]  /*149b0*/  MOV R0, 0xffffffff ;  /* 0xffffffff00007802 */ /* 0x002fc80000000f00 */
[----:B------:R-:W-:Y:S04]  /*149c0*/  WARPSYNC R0 ;  /* 0x0000000000007348 */ /* 0x000fe80003800000 */
[----:B------:R1:W2:Y:S04]  /*149d0*/  SHFL.IDX PT, R13, R15, R14, R13 ;  /* 0x0000000e0f0d7389 */ /* 0x0002a800000e000d */
[----:B-1----:R1:W5:Y:S01]  /*149e0*/  LDL.LU R0, [R1+0x60] ;  /* 0x0000600001007983 */ /* 0x0023620000300800 */
[----:B------:R-:W-:Y:S02]  /*149f0*/  MOV R14, R12 ;  /* 0x0000000c000e7202 */ /* 0x000fe40000000f00 */
[----:B------:R-:W-:-:S04]  /*14a00*/  MOV R15, 0x0 ;  /* 0x00000000000f7802 */ /* 0x000fc80000000f00 */
[----:B--2---:R-:W-:Y:S05]  /*14a10*/  RET.REL.NODEC R14 `(_ZN7cutlass13device_kernelIN5flash19enable_sm80_to_sm89INS1_16FlashAttnFwdSm80INS1_25CollectiveMainloopFwdSm80ILi8ELi1ELb1EN4cute5tupleIJNS5_1CILi128EEENS7_ILi48EEENS7_ILi256EEEEEELi256ENS_6half_tEfNS_4arch4Sm80ELb0ELb1ELb1ELb1ELb1ELb0ELb1ELb0EEENS1_21CollectiveEpilogueFwdINS6_IJS8_SA_S9_EEENS6_IJNS7_ILi1EEESI_SI_EEESC_SE_Li256ELb1ELb1ELb0ELb0EEENS1_19SingleTileSchedulerILb1ELb0ELb1ELi128EEEEEEEEEvNT_6ParamsE) ;  /* 0xfffeb5e00e007950 */ /* 0x004fea0003c3ffff */
.L_x_336:
        /* <DEDUP_REMOVED lines=14> */
.L_x_3537:


//--------------------- .text._ZN7cutlass13device_kernelIN5flash19enable_sm80_to_sm89INS1_16FlashAttnFwdSm80INS1_25CollectiveMainloopFwdSm80ILi8ELi1ELb0EN4cute5tupleIJNS5_1CILi128EEENS7_ILi32EEENS7_ILi256EEEEEELi256ENS_6half_tEfNS_4arch4Sm80ELb0ELb1ELb1ELb1ELb1ELb1ELb1ELb0EEENS1_21CollectiveEpilogueFwdINS6_IJS8_SA_S9_EEENS6_IJNS7_ILi1EEESI_SI_EEESC_SE_Li256ELb1ELb1ELb0ELb0EEENS1_19SingleTileSchedulerILb1ELb0ELb1ELi128EEEEEEEEEvNT_6ParamsE --------------------------
	.section	.text._ZN7cutlass13device_kernelIN5flash19enable_sm80_to_sm89INS1_16FlashAttnFwdSm80INS1_25CollectiveMainloopFwdSm80ILi8ELi1ELb0EN4cute5tupleIJNS5_1CILi128EEENS7_ILi32EEENS7_ILi256EEEEEELi256ENS_6half_tEfNS_4arch4Sm80ELb0ELb1ELb1ELb1ELb1ELb1ELb1ELb0EEENS1_21CollectiveEpilogueFwdINS6_IJS8_SA_S9_EEENS6_IJNS7_ILi1EEESI_SI_EEESC_SE_Li256ELb1ELb1ELb0ELb0EEENS1_19SingleTileSchedulerILb1ELb0ELb1ELi128EEEEEEEEEvNT_6ParamsE,"ax",@progbits
	.sectioninfo	@"SHI_REGISTERS=251"
	.align	128
.text._ZN7cutlass13device_kernelIN5flash19enable_sm80_to_sm89INS1_16FlashAttnFwdSm80INS1_25CollectiveMainloopFwdSm80ILi8ELi1ELb0EN4cute5tupleIJNS5_1CILi128EEENS7_ILi32EEENS7_ILi256EEEEEELi256ENS_6half_tEfNS_4arch4Sm80ELb0ELb1ELb1ELb1ELb1ELb1ELb1ELb0EEENS1_21CollectiveEpilogueFwdINS6_IJS8_SA_S9_EEENS6_IJNS7_ILi1EEESI_SI_EEESC_SE_Li256ELb1ELb1ELb0ELb0EEENS1_19SingleTileSchedulerILb1ELb0ELb1ELi128EEEEEEEEEvNT_6ParamsE:
        .type           _ZN7cutlass13device_kernelIN5flash19enable_sm80_to_sm89INS1_16FlashAttnFwdSm80INS1_25CollectiveMainloopFwdSm80ILi8ELi1ELb0EN4cute5tupleIJNS5_1CILi128EEENS7_ILi32EEENS7_ILi256EEEEEELi256ENS_6half_tEfNS_4arch4Sm80ELb0ELb1ELb1ELb1ELb1ELb1ELb1ELb0EEENS1_21CollectiveEpilogueFwdINS6_IJS8_SA_S9_EEENS6_IJNS7_ILi1EEESI_SI_EEESC_SE_Li256ELb1ELb1ELb0ELb0EEENS1_19SingleTileSchedulerILb1ELb0ELb1ELi128EEEEEEEEEvNT_6ParamsE,@function
        .size           _ZN7cutlass13device_kernelIN5flash19enable_sm80_to_sm89INS1_16FlashAttnFwdSm80INS1_25CollectiveMainloopFwdSm80ILi8ELi1ELb0EN4cute5tupleIJNS5_1CILi128EEENS7_ILi32EEENS7_ILi256EEEEEELi256ENS_6half_tEfNS_4arch4Sm80ELb0ELb1ELb1ELb1ELb1ELb1ELb1ELb0EEENS1_21CollectiveEpilogueFwdINS6_IJS8_SA_S9_EEENS6_IJNS7_ILi1EEESI_SI_EEESC_SE_Li256ELb1ELb1ELb0ELb0EEENS1_19SingleTileSchedulerILb1ELb0ELb1ELi128EEEEEEEEEvNT_6ParamsE,(.L_x_3539 - _ZN7cutlass13device_kernelIN5flash19enable_sm80_to_sm89INS1_16FlashAttnFwdSm80INS1_25CollectiveMainloopFwdSm80ILi8ELi1ELb0EN4cute5tupleIJNS5_1CILi128EEENS7_ILi32EEENS7_ILi256EEEEEELi256ENS_6half_tEfNS_4arch4Sm80ELb0ELb1ELb1ELb1ELb1ELb1ELb1ELb0EEENS1_21CollectiveEpilogueFwdINS6_IJS8_SA_S9_EEENS6_IJNS7_ILi1EEESI_SI_EEESC_SE_Li256ELb1ELb1ELb0ELb0EEENS1_19SingleTileSchedulerILb1ELb0ELb1ELi128EEEEEEEEEvNT_6ParamsE)
        .other          _ZN7cutlass13device_kernelIN5flash19enable_sm80_to_sm89INS1_16FlashAttnFwdSm80INS1_25CollectiveMainloopFwdSm80ILi8ELi1ELb0EN4cute5tupleIJNS5_1CILi128EEENS7_ILi32EEENS7_ILi256EEEEEELi256ENS_6half_tEfNS_4arch4Sm80ELb0ELb1ELb1ELb1ELb1ELb1ELb1ELb0EEENS1_21CollectiveEpilogueFwdINS6_IJS8_SA_S9_EEENS6_IJNS7_ILi1EEESI_SI_EEESC_SE_Li256ELb1ELb1ELb0ELb0EEENS1_19SingleTileSchedulerILb1ELb0ELb1ELi128EEEEEEEEEvNT_6ParamsE,@"STO_CUDA_ENTRY STV_DEFAULT"
_ZN7cutlass13device_kernelIN5flash19enable_sm80_to_sm89INS1_16FlashAttnFwdSm80INS1_25CollectiveMainloopFwdSm80ILi8ELi1ELb0EN4cute5tupleIJNS5_1CILi128EEENS7_ILi32EEENS7_ILi256EEEEEELi256ENS_6half_tEfNS_4arch4Sm80ELb0ELb1ELb1ELb1ELb1ELb1ELb1ELb0EEENS1_21CollectiveEpilogueFwdINS6_IJS8_SA_S9_EEENS6_IJNS7_ILi1EEESI_SI_EEESC_SE_Li256ELb1ELb1ELb0ELb0EEENS1_19SingleTileSchedulerILb1ELb0ELb1ELi128EEEEEEEEEvNT_6ParamsE:
        /* <DEDUP_REMOVED lines=20> */
.L_x_338:
        /* <DEDUP_REMOVED lines=13> */
.L_x_340:
[----:B------:R-:W-:Y:S02]  /*0210*/  ULDC UR5, c[0x0][0x54c] ;  /* 0x0001530000057ab9 */ /* 0x000fe40000000800 */
.L_x_339:
[----:B------:R-:W-:Y:S02]  /*0220*/  ULDC UR4, c[0x0][0x548] ;  /* 0x0001520000047ab9 */ /* 0x000fe40000000800 */
[----:B------:R-:W-:-:S02]  /*0230*/  USHF.L.U32 UR15, UR14, 0x7, URZ ;  /* 0x000000070e0f7899 */ /* 0x000fc4000800063f */
[----:B------:R-:W-:-:S04]  /*0240*/  UIMAD UR4, UR5, UR4, URZ ;  /* 0x00000004050472a4 */ /* 0x000fc8000f8e023f */
[----:B------:R-:W-:-:S04]  /*0250*/  UISETP.GE.AND UP0, UPT, UR15, UR4, UPT ;  /* 0x000000040f00728c */ /* 0x000fc8000bf06270 */
[----:B------:R-:W-:Y:S01]  /*0260*/  USEL UR21, UR21, 0xffffffff, !UP0 ;  /* 0xffffffff15157887 */ /* 0x000fe2000c000000 */
[----:B------:R-:W-:Y:S05]  /*0270*/  BRA `(.L_x_341) ;  /* 0x000001b000007947 */ /* 0x000fea0003800000 */
.L_x_337:
        /* <DEDUP_REMOVED lines=8> */
.L_x_342:
        /* <DEDUP_REMOVED lines=13> */
.L_x_344:
[----:B------:R-:W-:Y:S02]  /*03d0*/  ULDC UR5, c[0x0][0x54c] ;  /* 0x0001530000057ab9 */ /* 0x000fe40000000800 */
.L_x_343:
[----:B------:R-:W-:Y:S02]  /*03e0*/  ULDC UR4, c[0x0][0x548] ;  /* 0x0001520000047ab9 */ /* 0x000fe40000000800 */
[----:B------:R-:W-:-:S02]  /*03f0*/  USHF.L.U32 UR15, UR14, 0x7, URZ ;  /* 0x000000070e0f7899 */ /* 0x000fc4000800063f */
[----:B------:R-:W-:-:S04]  /*0400*/  UIMAD UR4, UR5, UR4, URZ ;  /* 0x00000004050472a4 */ /* 0x000fc8000f8e023f */
[----:B------:R-:W-:-:S04]  /*0410*/  UISETP.GE.AND UP0, UPT, UR15, UR4, UPT ;  /* 0x000000040f00728c */ /* 0x000fc8000bf06270 */
[----:B------:R-:W-:-:S06]  /*0420*/  USEL UR21, UR21, 0xffffffff, !UP0 ;  /* 0xffffffff15157887 */ /* 0x000fcc000c000000 */
.L_x_341:
        /* <DEDUP_REMOVED lines=16> */
[----:B------:R-:W-:-:S03]  /*0530*/  UIMAD.WIDE UR6, UR21, UR22, UR6 ;  /* 0x00000016150672a5 */ /* 0x000fc6000f8e0206 */
[----:B------:R-:W-:Y:S01]  /*0540*/  @UP1 UIMAD.WIDE UR8, UR21, UR22, UR8 ;  /* 0x00000016150812a5 */ /* 0x000fe2000f8e0208 */
[----:B------:R-:W-:Y:S01]  /*0550*/  IMAD.U32 R6, RZ, RZ, UR4 ;  /* 0x00000004ff067e24 */ /* 0x000fe2000f8e00ff */
[----:B------:R-:W-:Y:S01]  /*0560*/  MOV R7, UR5 ;  /* 0x0000000500077c02 */ /* 0x000fe20008000f00 */
[----:B------:R-:W-:Y:S01]  /*0570*/  ULDC.64 UR4, c[0x0][0x358] ;  /* 0x0000d60000047ab9 */ /* 0x000fe20000000a00 */
[----:B------:R-:W-:Y:S01]  /*0580*/  ISETP.NE.U32.AND P4, PT, RZ, c[0x0][0x350], PT ;  /* 0x0000d400ff007a0c */ /* 0x000fe20003f85070 */
[----:B------:R-:W-:Y:S01]  /*0590*/  UISETP.NE.U32.AND UP1, UPT, URZ, UR4, UPT ;  /* 0x000000043f00728c */ /* 0x000fe2000bf25070 */
[----:B------:R-:W-:Y:S01]  /*05a0*/  IMAD.U32 R10, RZ, RZ, UR6 ;  /* 0x00000006ff0a7e24 */ /* 0x000fe2000f8e00ff */
[----:B------:R1:W2:Y:S01]  /*05b0*/  @P1 LDG.E R2, [R6.64] ;  /* 0x0000001806021981 */ /* 0x0002a2000c1e1900 */
[----:B------:R-:W-:Y:S01]  /*05c0*/  IMAD.U32 R11, RZ, RZ, UR7 ;  /* 0x00000007ff0b7e24 */ /* 0x000fe2000f8e00ff */
[----:B------:R-:W-:Y:S01]  /*05d0*/  UISETP.NE.AND.EX UP1, UPT, URZ, UR5, UPT, UP1 ;  /* 0x000000053f00728c */ /* 0x000fe2000bf25310 */
[----:B------:R-:W-:Y:S01]  /*05e0*/  IMAD.U32 R4, RZ, RZ, UR8 ;  /* 0x00000008ff047e24 */ /* 0x000fe2000f8e00ff */
[----:B------:R-:W-:Y:S01]  /*05f0*/  ULDC.64 UR6, c[0x0][0x350] ;  /* 0x0000d40000067ab9 */ /* 0x000fe20000000a00 */
[----:B------:R-:W-:Y:S01]  /*0600*/  ISETP.NE.AND.EX P4, PT, RZ, c[0x0][0x354], PT, P4 ;  /* 0x0000d500ff007a0c */ /* 0x000fe20003f85340 */
[----:B------:R-:W-:Y:S01]  /*0610*/  ULDC.64 UR4, c[0x0][0x358] ;  /* 0x0000d60000047ab9 */ /* 0x000fe20000000a00 */
[----:B------:R-:W-:Y:S01]  /*0620*/  IMAD.U32 R5, RZ, RZ, UR9 ;  /* 0x00000009ff057e24 */ /* 0x000fe2000f8e00ff */
        /* <DEDUP_REMOVED lines=32> */
.L_x_345:
        /* <DEDUP_REMOVED lines=10> */
.L_x_346:
[----:B------:R-:W-:Y:S05]  /*08d0*/  @!P4 BRA `(.L_x_347) ;  /* 0x000000500000c947 */ /* 0x000fea0003800000 */
[----:B-1--4-:R-:W4:Y:S04]  /*08e0*/  LDG.E R2, [R8.64] ;  /* 0x0000001808027981 */ /* 0x012f28000c1e1900 */
[----:B---3--:R-:W3:Y:S01]  /*08f0*/  LDG.E R3, [R8.64+0x4] ;  /* 0x0000041808037981 */ /* 0x008ee2000c1e1900 */
[----:B----4-:R-:W1:Y:S08]  /*0900*/  R2UR UR19, R2 ;  /* 0x00000000021373c2 */ /* 0x010e7000000e0000 */
[----:B---3--:R-:W1:Y:S02]  /*0910*/  R2UR UR4, R3 ;  /* 0x00000000030473c2 */ /* 0x008e6400000e0000 */
[----:B-1----:R-:W-:-:S06]  /*0920*/  UIADD3 UR19, -UR19, UR4, URZ ;  /* 0x0000000413137290 */ /* 0x002fcc000fffe13f */
.L_x_347:
[----:B-1--4-:R-:W4:Y:S01]  /*0930*/  @P0 LDG.E R2, [R6.64] ;  /* 0x0000001806020981 */ /* 0x012f22000c1e1900 */
[----:B------:R-:W-:-:S03]  /*0940*/  ULDC.64 UR4, c[0x0][0x378] ;  /* 0x0000de0000047ab9 */ /* 0x000fc60000000a00 */
[----:B---3--:R-:W3:Y:S01]  /*0950*/  @P0 LDG.E R3, [R6.64+0x4] ;  /* 0x0000041806030981 */ /* 0x008ee2000c1e1900 */
[----:B------:R-:W-:Y:S01]  /*0960*/  UISETP.NE.U32.AND UP0, UPT, URZ, UR4, UPT ;  /* 0x000000043f00728c */ /* 0x000fe2000bf05070 */
[----:B------:R-:W-:-:S03]  /*0970*/  IMAD.U32 R63, RZ, RZ, UR19 ;  /* 0x00000013ff3f7e24 */ /* 0x000fc6000f8e00ff */
[----:B------:R-:W-:-:S03]  /*0980*/  UISETP.NE.AND.EX UP0, UPT, URZ, UR5, UPT, UP0 ;  /* 0x000000053f00728c */ /* 0x000fc6000bf05300 */
[----:B------:R-:W-:Y:S02]  /*0990*/  ULDC.64 UR4, c[0x0][0x378] ;  /* 0x0000de0000047ab9 */ /* 0x000fe40000000a00 */
[----:B------:R-:W-:Y:S01]  /*09a0*/  UIADD3 UR23, -UR16, UR19, URZ ;  /* 0x0000001310177290 */ /* 0x000fe2000fffe13f */
[----:B------:R-:W-:-:S05]  /*09b0*/  PLOP3.LUT P1, PT, PT, PT, UP0, 0x80, 0x0 ;  /* 0x000000000000781c */ /* 0x000fca0003f2f008 */
[----:B------:R-:W-:-:S06]  /*09c0*/  @UP0 UIMAD.WIDE UR4, UR21, UR22, UR4 ;  /* 0x00000016150402a5 */ /* 0x000fcc000f8e0204 */
[----:B------:R-:W-:Y:S01]  /*09d0*/  IMAD.U32 R4, RZ, RZ, UR4 ;  /* 0x00000004ff047e24 */ /* 0x000fe2000f8e00ff */
[----:B------:R-:W-:Y:S01]  /*09e0*/  ULDC UR4, c[0x0][0x2c4] ;  /* 0x0000b10000047ab9 */ /* 0x000fe20000000800 */
[----:B------:R-:W-:Y:S01]  /*09f0*/  MOV R5, UR5 ;  /* 0x0000000500057c02 */ /* 0x000fe20008000f00 */
[----:B------:R-:W-:-:S03]  /*0a00*/  UISETP.NE.AND UP3, UPT, UR4, 0x1, UPT ;  /* 0x000000010400788c */ /* 0x000fc6000bf65270 */
[----:B------:R-:W-:Y:S01]  /*0a10*/  ULDC.64 UR4, c[0x0][0x2c8] ;  /* 0x0000b20000047ab9 */ /* 0x000fe20000000a00 */
[----:B------:R1:W5:Y:S07]  /*0a20*/  @P1 LDG.E R63, [R4.64] ;  /* 0x00000018043f1981 */ /* 0x00036e000c1e1900 */
[----:B------:R-:W-:-:S04]  /*0a30*/  @UP3 UIADD3 UR8, UR15, 0x7f, URZ ;  /* 0x0000007f0f083890 */ /* 0x000fc8000fffe03f */
[----:B------:R-:W-:Y:S01]  /*0a40*/  UIMAD.WIDE.U32 UR8, UR8, UR4, URZ ;  /* 0x00000004080872a5 */ /* 0x000fe2000f8e003f */
[----:B----4-:R-:W4:Y:S08]  /*0a50*/  @P0 R2UR UR6, R2 ;  /* 0x00000000020603c2 */ /* 0x010f3000000e0000 */
[----:B---3--:R-:W4:Y:S02]  /*0a60*/  @P0 R2UR UR7, R3 ;  /* 0x00000000030703c2 */ /* 0x008f2400000e0000 */
[----:B----4-:R-:W-:-:S02]  /*0a70*/  @UP1 UIADD3 UR18, -UR6, UR7, URZ ;  /* 0x0000000706121290 */ /* 0x010fc4000fffe13f */
[----:B------:R-:W-:Y:S02]  /*0a80*/  UIADD3 UR6, UR15, 0x7f, URZ ;  /* 0x0000007f0f067890 */ /* 0x000fe4000fffe03f */
[----:B------:R-:W-:Y:S02]  /*0a90*/  @UP3 USHF.R.U32.HI UR6, URZ, UR5, UR9 ;  /* 0x000000053f063299 */ /* 0x000fe40008011609 */
[----:B------:R-:W-:Y:S02]  /*0aa0*/  UIADD3 UR11, UR23, UR18, URZ ;  /* 0x00000012170b7290 */ /* 0x000fe4000fffe03f */
[----:B------:R-:W-:Y:S02]  /*0ab0*/  ULDC.64 UR4, c[0x0][0x328] ;  /* 0x0000ca0000047ab9 */ /* 0x000fe40000000a00 */
[----:B------:R-:W-:Y:S02]  /*0ac0*/  UISETP.GE.AND UP2, UPT, UR5, 0x1, UPT ;  /* 0x000000010500788c */ /* 0x000fe4000bf46270 */
[----:B--2---:R-:W-:-:S04]  /*0ad0*/  UIADD3 UR10, UR11, 0x1, -UR20 ;  /* 0x000000010b0a7890 */ /* 0x004fc8000fffe814 */
[----:B------:R-:W-:Y:S01]  /*0ae0*/  PLOP3.LUT P0, PT, PT, PT, UP2, 0x40, 0x0 ;  /* 0x000000000000781c */ /* 0x000fe20003f0e828 */
[----:B------:R-:W-:-:S04]  /*0af0*/  UIADD3 UR6, UR10, UR6, URZ ;  /* 0x000000060a067290 */ /* 0x000fc8000fffe03f */
[----:B------:R-:W-:-:S06]  /*0b00*/  UIADD3 UR4, UR6, UR4, URZ ;  /* 0x0000000406047290 */ /* 0x000fcc000fffe03f */
[----:B-1----:R-:W-:Y:S02]  /*0b10*/  IMAD.U32 R4, RZ, RZ, UR4 ;  /* 0x00000004ff047e24 */ /* 0x002fe4000f8e00ff */
        /* <DEDUP_REMOVED lines=11> */
.L_x_349:
[----:B------:R-:W-:Y:S02]  /*0bd0*/  UISETP.NE.AND UP0, UPT, UR5, 0x1, UPT ;  /* 0x000000010500788c */ /* 0x000fe4000bf05270 */
[----:B------:R-:W-:Y:S02]  /*0be0*/  ULDC.64 UR6, c[0x0][0x330] ;  /* 0x0000cc0000067ab9 */ /* 0x000fe40000000a00 */
[----:B------:R-:W-:-:S07]  /*0bf0*/  UIMAD.WIDE.U32 UR8, UR4, UR6, URZ ;  /* 0x00000006040872a5 */ /* 0x000fce000f8e003f */
[----:B------:R-:W-:Y:S02]  /*0c00*/  @UP0 USHF.R.U32.HI UR4, URZ, UR7, UR9 ;  /* 0x000000073f040299 */ /* 0x000fe40008011609 */
.L_x_350:
[----:B------:R-:W-:Y:S02]  /*0c10*/  ULDC UR6, c[0x0][0x32c] ;  /* 0x0000cb0000067ab9 */ /* 0x000fe40000000800 */
[----:B------:R-:W-:-:S06]  /*0c20*/  UIMAD UR6, UR4, UR5, UR6 ;  /* 0x00000005040672a4 */ /* 0x000fcc000f8e0206 */
[----:B------:R-:W-:Y:S02]  /*0c30*/  IMNMX R4, R4, UR6, PT ;  /* 0x0000000604047c17 */ /* 0x000fe4000b800200 */
.L_x_348:
[----:B------:R-:W-:Y:S01]  /*0c40*/  ULDC.64 UR6, c[0x0][0x2c8] ;  /* 0x0000b20000067ab9 */ /* 0x000fe20000000a00 */
[----:B------:R-:W-:Y:S01]  /*0c50*/  PLOP3.LUT P0, PT, PT, PT, UP2, 0x40, 0x0 ;  /* 0x000000000000781c */ /* 0x000fe20003f0e828 */
[----:B------:R-:W-:Y:S02]  /*0c60*/  UIMAD.WIDE.U32 UR26, UR15, UR6, URZ ;  /* 0x000000060f1a72a5 */ /* 0x000fe4000f8e003f */
[----:B------:R-:W-:Y:S02]  /*0c70*/  UIADD3 UR9, UR11, -UR20, URZ ;  /* 0x800000140b097290 */ /* 0x000fe4000fffe03f */
[----:B------:R-:W-:Y:S02]  /*0c80*/  UMOV UR6, UR15 ;  /* 0x0000000f00067c82 */ /* 0x000fe40008000000 */
[----:B------:R-:W-:Y:S02]  /*0c90*/  @UP3 USHF.R.U32.HI UR6, URZ, UR7, UR27 ;  /* 0x000000073f063299 */ /* 0x000fe4000801161b */
[----:B------:R-:W-:-:S02]  /*0ca0*/  UIADD3 UR4, UR11, 0x1f, URZ ;  /* 0x0000001f0b047890 */ /* 0x000fc4000fffe03f */
[----:B------:R-:W-:Y:S02]  /*0cb0*/  UIADD3 UR6, UR9, UR6, URZ ;  /* 0x0000000609067290 */ /* 0x000fe4000fffe03f */
[----:B------:R-:W-:Y:S02]  /*0cc0*/  ULDC UR7, c[0x0][0x324] ;  /* 0x0000c90000077ab9 */ /* 0x000fe40000000800 */
[----:B------:R-:W-:Y:S02]  /*0cd0*/  USHF.R.S32.HI UR8, URZ, 0x1f, UR4 ;  /* 0x0000001f3f087899 */ /* 0x000fe40008011404 */
[----:B------:R-:W-:Y:S02]  /*0ce0*/  UIADD3 UR7, UR6, -UR7, URZ ;  /* 0x8000000706077290 */ /* 0x000fe4000fffe03f */
[----:B------:R-:W-:-:S04]  /*0cf0*/  ULEA.HI UR8, UR8, UR4, URZ, 0x5 ;  /* 0x0000000408087291 */ /* 0x000fc8000f8f283f */
[----:B------:R-:W-:Y:S01]  /*0d00*/  USHF.R.S32.HI UR8, URZ, 0x5, UR8 ;  /* 0x000000053f087899 */ /* 0x000fe20008011408 */
[----:B------:R-:W-:Y:S01]  /*0d10*/  MOV R5, UR7 ;  /* 0x0000000700057c02 */ /* 0x000fe20008000f00 */
[----:B------:R-:W-:Y:S05]  /*0d20*/  @P0 BRA `(.L_x_351) ;  /* 0x0000013000000947 */ /* 0x000fea0003800000 */
        /* <DEDUP_REMOVED lines=11> */
.L_x_352:
[----:B------:R-:W-:-:S03]  /*0de0*/  UISETP.NE.AND UP0, UPT, UR5, 0x1, UPT ;  /* 0x000000010500788c */ /* 0x000fc6000bf05270 */
[----:B------:R-:W-:Y:S02]  /*0df0*/  ULDC.64 UR4, c[0x0][0x330] ;  /* 0x0000cc0000047ab9 */ /* 0x000fe40000000a00 */
[----:B------:R-:W-:-:S07]  /*0e00*/  UIMAD.WIDE.U32 UR26, UR6, UR4, URZ ;  /* 0x00000004061a72a5 */ /* 0x000fce000f8e003f */
[----:B------:R-:W-:Y:S02]  /*0e10*/  @UP0 UMOV UR7, UR27 ;  /* 0x0000001b00070c82 */ /* 0x000fe40008000000 */
[----:B------:R-:W-:Y:S02]  /*0e20*/  @UP0 USHF.R.U32.HI UR6, URZ, UR5, UR7 ;  /* 0x000000053f060299 */ /* 0x000fe40008011607 */
.L_x_353:
[----:B------:R-:W-:Y:S02]  /*0e30*/  ULDC UR4, c[0x0][0x32c] ;  /* 0x0000cb0000047ab9 */ /* 0x000fe40000000800 */
[----:B------:R-:W-:-:S06]  /*0e40*/  UIMAD UR4, UR6, UR4, URZ ;  /* 0x00000004060472a4 */ /* 0x000fcc000f8e023f */
[----:B------:R-:W-:Y:S02]  /*0e50*/  IMNMX R5, R5, UR4, !PT ;  /* 0x0000000405057c17 */ /* 0x000fe4000f800200 */
.L_x_351:
[----:B------:R-:W-:Y:S02]  /*0e60*/  IADD3 R4, R4, 0x1f, RZ ;  /* 0x0000001f04047810 */ /* 0x000fe40007ffe0ff */
[----:B------:R-:W-:Y:S02]  /*0e70*/  SHF.R.S32.HI R2, RZ, 0x1f, R5 ;  /* 0x0000001fff027819 */ /* 0x000fe40000011405 */
[----:B------:R-:W-:Y:S02]  /*0e80*/  SHF.R.S32.HI R3, RZ, 0x1f, R4 ;  /* 0x0000001fff037819 */ /* 0x000fe40000011404 */
[----:B------:R-:W-:Y:S02]  /*0e90*/  LEA.HI R2, R2, R5, RZ, 0x5 ;  /* 0x0000000502027211 */ /* 0x000fe400078f28ff */
[----:B------:R-:W-:Y:S02]  /*0ea0*/  LEA.HI R3, R3, R4, RZ, 0x5 ;  /* 0x0000000403037211 */ /* 0x000fe400078f28ff */
[----:B------:R-:W-:-:S02]  /*0eb0*/  SHF.R.S32.HI R76, RZ, 0x5, R2 ;  /* 0x00000005ff4c7819 */ /* 0x000fc40000011402 */
[----:B------:R-:W-:Y:S02]  /*0ec0*/  SHF.R.S32.HI R2, RZ, 0x5, R3 ;  /* 0x00000005ff027819 */ /* 0x000fe40000011403 */
[----:B------:R-:W-:Y:S02]  /*0ed0*/  IMNMX R76, RZ, R76, !PT ;  /* 0x0000004cff4c7217 */ /* 0x000fe40007800200 */
[----:B------:R-:W-:Y:S02]  /*0ee0*/  IMNMX R2, R2, UR8, PT ;  /* 0x0000000802027c17 */ /* 0x000fe4000b800200 */
[----:B------:R-:W-:Y:S02]  /*0ef0*/  LEA R76, R76, -UR23, 0x5 ;  /* 0x800000174c4c7c11 */ /* 0x000fe4000f8e28ff */
[----:B------:R-:W-:Y:S02]  /*0f00*/  LEA R2, R2, -UR23, 0x5 ;  /* 0x8000001702027c11 */ /* 0x000fe4000f8e28ff */
[----:B------:R-:W-:-:S02]  /*0f10*/  IMNMX R76, RZ, R76, !PT ;  /* 0x0000004cff4c7217 */ /* 0x000fc40007800200 */
[----:B------:R-:W-:-:S04]  /*0f20*/  IMNMX R5, R2, UR18, PT ;  /* 0x0000001202057c17 */ /* 0x000fc8000b800200 */
[----:B------:R-:W-:Y:S02]  /*0f30*/  ISETP.GT.AND P0, PT, R5, R76, PT ;  /* 0x0000004c0500720c */ /* 0x000fe40003f04270 */
[----:B------:R-:W-:-:S05]  /*0f40*/  SHF.R.U32.HI R76, RZ, 0x5, R76 ;  /* 0x00000005ff4c7819 */ /* 0x000fca000001164c */
[----:B------:R-:W-:-:S06]  /*0f50*/  IMAD.MOV.U32 R3, RZ, RZ, R76 ;  /* 0x000000ffff037224 */ /* 0x000fcc00078e004c */
[----:B------:R-:W-:-:S04]  /*0f60*/  @P0 IADD3 R5, R5, 0x1f, RZ ;  /* 0x0000001f05050810 */ /* 0x000fc80007ffe0ff */
[----:B------:R-:W-:-:S04]  /*0f70*/  @P0 SHF.R.S32.HI R2, RZ, 0x1f, R5 ;  /* 0x0000001fff020819 */ /* 0x000fc80000011405 */
[----:B------:R-:W-:-:S04]  /*0f80*/  @P0 LEA.HI R2, R2, R5, RZ, 0x5 ;  /* 0x0000000502020211 */ /* 0x000fc800078f28ff */
[----:B------:R-:W-:-:S04]  /*0f90*/  @P0 SHF.R.S32.HI R3, RZ, 0x5, R2 ;  /* 0x00000005ff030819 */ /* 0x000fc80000011402 */
[----:B------:R-:W-:-:S13]  /*0fa0*/  ISETP.GT.AND P0, PT, R3, R76, PT ;  /* 0x0000004c0300720c */ /* 0x000fda0003f04270 */
[----:B------:R-:W-:Y:S05]  /*0fb0*/  @!P0 BRA `(.L_x_354) ;  /* 0x00003da000008947 */ /* 0x000fea0003800000 */
[----:B------:R-:W-:Y:S02]  /*0fc0*/  ULDC.64 UR4, c[0x0][0x340] ;  /* 0x0000d00000047ab9 */ /* 0x000fe40000000a00 */
[----:B------:R-:W-:Y:S01]  /*0fd0*/  UISETP.NE.U32.AND UP0, UPT, URZ, UR4, UPT ;  /* 0x000000043f00728c */ /* 0x000fe2000bf05070 */
[----:B------:R-:W-:Y:S01]  /*0fe0*/  SHF.R.S32.HI R101, RZ, 0x1f, R62 ;  /* 0x0000001fff657819 */ /* 0x000fe2000001143e */
[----:B------:R-:W-:Y:S02]  /*0ff0*/  UMOV UR26, 0x5 ;  /* 0x00000005001a7882 */ /* 0x000fe40000000000 */
[----:B------:R-:W-:Y:S01]  /*1000*/  UISETP.NE.AND.EX UP0, UPT, URZ, UR5, UPT, UP0 ;  /* 0x000000053f00728c */ /* 0x000fe2000bf05300 */
[----:B------:R-:W-:Y:S01]  /*1010*/  IADD3 R99, R3, -0x1, RZ ;  /* 0xffffffff03637810 */ /* 0x000fe20007ffe0ff */
[----:B------:R-:W-:Y:S02]  /*1020*/  ULDC.64 UR6, c[0x0][0x238] ;  /* 0x00008e0000067ab9 */ /* 0x000fe40000000a00 */
[----:B------:R-:W-:-:S02]  /*1030*/  ULDC.64 UR4, c[0x0][0x340] ;  /* 0x0000d00000047ab9 */ /* 0x000fc40000000a00 */
[----:B------:R-:W-:-:S05]  /*1040*/  PLOP3.LUT P1, PT, PT, PT, UP0, 0x80, 0x0 ;  /* 0x000000000000781c */ /* 0x000fca0003f2f008 */
[----:B------:R-:W-:-:S06]  /*1050*/  @UP0 UIMAD.WIDE UR4, UR21, UR22, UR4 ;  /* 0x00000016150402a5 */ /* 0x000fcc000f8e0204 */
[----:B------:R-:W-:Y:S02]  /*1060*/  IMAD.U32 R8, RZ, RZ, UR4 ;  /* 0x00000004ff087e24 */ /* 0x000fe4000f8e00ff */
[----:B------:R-:W-:Y:S01]  /*1070*/  IMAD.U32 R9, RZ, RZ, UR5 ;  /* 0x00000005ff097e24 */ /* 0x000fe2000f8e00ff */
[----:B------:R-:W-:Y:S01]  /*1080*/  LEA.HI R7, R101, R62, RZ, 0x3 ;  /* 0x0000003e65077211 */ /* 0x000fe200078f18ff */
[----:B------:R-:W-:-:S03]  /*1090*/  ULDC.64 UR4, c[0x0][0x240] ;  /* 0x0000900000047ab9 */ /* 0x000fc60000000a00 */
[----:B------:R-:W2:Y:S01]  /*10a0*/  @P1 LDG.E R5, [R8.64] ;  /* 0x0000001808051981 */ /* 0x000ea2000c1e1900 */
        /* <DEDUP_REMOVED lines=9> */
[----:B------:R-:W-:Y:S01]  /*1140*/  IMAD.U32 R118, RZ, RZ, UR13 ;  /* 0x0000000dff767e24 */ /* 0x000fe2000f8e00ff */
[----:B------:R-:W-:Y:S01]  /*1150*/  LEA.HI.X.SX32 R121, R0, R2, 0x1, P0 ;  /* 0x0000000200797211 */ /* 0x000fe200000f0eff */
[C---:B------:R-:W-:Y:S01]  /*1160*/  IMAD.SHL.U32 R16, R4.reuse, 0x8, RZ ;  /* 0x0000000804107824 */ /* 0x040fe200078e00ff */
[----:B------:R-:W-:Y:S01]  /*1170*/  USHF.R.S32.HI UR6, URZ, 0x1f, UR21 ;  /* 0x0000001f3f067899 */ /* 0x000fe20008011415 */
[----:B------:R-:W-:Y:S01]  /*1180*/  IMAD.SHL.U32 R14, R4, 0x4, RZ ;  /* 0x00000004040e7824 */ /* 0x000fe200078e00ff */
[----:B------:R-:W-:Y:S01]  /*1190*/  UIMAD UR7, UR13, UR5, UR4 ;  /* 0x000000050d0772a4 */ /* 0x000fe2000f8e0204 */
[----:B------:R-:W-:Y:S01]  /*11a0*/  IMAD R7, R121, c[0x0][0x238], RZ ;  /* 0x00008e0079077a24 */ /* 0x000fe200078e02ff */
[--C-:B------:R-:W-:Y:S01]  /*11b0*/  SHF.R.S32.HI R17, RZ, 0x1f, R16.reuse ;  /* 0x0000001fff117819 */ /* 0x100fe20000011410 */
[----:B------:R-:W-:Y:S01]  /*11c0*/  IMAD R3, R99, -0x20, R77 ;  /* 0xffffffe063037824 */ /* 0x000fe200078e024d */
[----:B------:R-:W-:Y:S01]  /*11d0*/  IADD3 R12, R14, 0x40, RZ ;  /* 0x000000400e0c7810 */ /* 0x000fe20007ffe0ff */
[C---:B------:R-:W-:Y:S01]  /*11e0*/  IMAD R0, R120.reuse, c[0x0][0x23c], R7 ;  /* 0x00008f0078007a24 */ /* 0x040fe200078e0207 */
[----:B------:R-:W-:Y:S01]  /*11f0*/  LEA.HI R101, R101, R62, RZ, 0x6 ;  /* 0x0000003e65657211 */ /* 0x000fe200078f30ff */
[----:B------:R-:W-:Y:S01]  /*1200*/  IMAD.WIDE.U32 R6, R120, c[0x0][0x238], R16 ;  /* 0x00008e0078067a25 */ /* 0x000fe200078e0010 */
[----:B------:R-:W-:Y:S01]  /*1210*/  USEL UR32, UR21, URZ, !UP1 ;  /* 0x0000003f15207287 */ /* 0x000fe2000c800000 */
[----:B------:R-:W-:Y:S01]  /*1220*/  ISETP.GT.AND P3, PT, R3, RZ, PT ;  /* 0x000000ff0300720c */ /* 0x000fe20003f64270 */
[----:B------:R-:W-:Y:S01]  /*1230*/  USEL UR31, UR6, URZ, !UP1 ;  /* 0x0000003f061f7287 */ /* 0x000fe2000c800000 */
[----:B------:R-:W-:Y:S01]  /*1240*/  IMAD.IADD R11, R14, 0x1, R12 ;  /* 0x000000010e0b7824 */ /* 0x000fe200078e020c */
[----:B------:R-:W-:Y:S01]  /*1250*/  ULDC.64 UR4, c[0x0][0x248] ;  /* 0x0000920000047ab9 */ /* 0x000fe20000000a00 */
[----:B------:R-:W-:Y:S01]  /*1260*/  IMAD.IADD R7, R7, 0x1, R0 ;  /* 0x0000000107077824 */ /* 0x000fe200078e0200 */
[----:B------:R-:W-:Y:S01]  /*1270*/  ISETP.GE.AND P2, PT, R16, c[0x0][0x1d4], PT ;  /* 0x0000750010007a0c */ /* 0x000fe20003f46270 */
[----:B------:R-:W-:Y:S01]  /*1280*/  IMAD.SHL.U32 R103, R107, 0x40, RZ ;  /* 0x000000406b677824 */ /* 0x000fe200078e00ff */
[----:B------:R-:W-:Y:S01]  /*1290*/  ISETP.GE.AND P0, PT, R11, c[0x0][0x1d4], PT ;  /* 0x000075000b007a0c */ /* 0x000fe20003f06270 */
[----:B------:R-:W-:Y:S01]  /*12a0*/  IMAD.WIDE.U32 R118, R118, c[0x0][0x240], R6 ;  /* 0x0000900076767a25 */ /* 0x000fe200078e0006 */
[----:B------:R-:W-:Y:S01]  /*12b0*/  UIMAD UR4, UR31, UR4, URZ ;  /* 0x000000041f0472a4 */ /* 0x000fe2000f8e023f */
[----:B------:R-:W-:Y:S01]  /*12c0*/  IADD3 R105, R16, 0x80, RZ ;  /* 0x0000008010697810 */ /* 0x000fe20007ffe0ff */
[----:B------:R-:W-:Y:S01]  /*12d0*/  BSSY B0, `(.L_x_355) ;  /* 0x0000034000007945 */ /* 0x000fe20003800000 */
[----:B------:R-:W-:Y:S01]  /*12e0*/  SEL R0, RZ, 0xffffffff, P0 ;  /* 0xffffffffff007807 */ /* 0x000fe20000000000 */
[----:B------:R-:W-:Y:S01]  /*12f0*/  IMAD.SHL.U32 R101, R101, 0x8, RZ ;  /* 0x0000000865657824 */ /* 0x000fe200078e00ff */
[----:B------:R-:W-:Y:S01]  /*1300*/  IADD3 R119, R119, UR7, RZ ;  /* 0x0000000777777c10 */ /* 0x000fe2000fffe0ff */
[----:B------:R-:W-:Y:S01]  /*1310*/  IMAD.U32 R116, RZ, RZ, UR32 ;  /* 0x00000020ff747e24 */ /* 0x000fe2000f8e00ff */
[----:B------:R-:W-:Y:S01]  /*1320*/  LOP3.LUT R103, R103, 0x1c0, RZ, 0xc0, !PT ;  /* 0x000001c067677812 */ /* 0x000fe200078ec0ff */
[----:B------:R-:W-:Y:S01]  /*1330*/  IMAD.SHL.U32 R0, R0, 0x2, RZ ;  /* 0x0000000200007824 */ /* 0x000fe200078e00ff */
[----:B------:R-:W-:Y:S01]  /*1340*/  IADD3 R104, R16, 0xc0, RZ ;  /* 0x000000c010687810 */ /* 0x000fe20007ffe0ff */
[----:B------:R-:W-:Y:S01]  /*1350*/  UIMAD UR5, UR32, UR5, UR4 ;  /* 0x00000005200572a4 */ /* 0x000fe2000f8e0204 */
[----:B------:R-:W-:Y:S01]  /*1360*/  SEL R3, RZ, 0x1, P2 ;  /* 0x00000001ff037807 */ /* 0x000fe20001000000 */
[----:B------:R-:W-:Y:S01]  /*1370*/  IMAD.WIDE.U32 R118, R116, c[0x0][0x248], R118 ;  /* 0x0000920074767a25 */ /* 0x000fe200078e0076 */
[----:B------:R-:W-:-:S02]  /*1380*/  LOP3.LUT R101, R101, 0xfffffe00, RZ, 0xc0, !PT ;  /* 0xfffffe0065657812 */ /* 0x000fc400078ec0ff */
[----:B------:R-:W-:Y:S02]  /*1390*/  LOP3.LUT R100, R103, 0x38, R16, 0xf8, !PT ;  /* 0x0000003867647812 */ /* 0x000fe400078ef810 */
[----:B------:R-:W-:Y:S02]  /*13a0*/  SHF.R.U32.HI R102, RZ, 0x3, R103 ;  /* 0x00000003ff667819 */ /* 0x000fe40000011667 */
[----:B------:R-:W-:Y:S02]  /*13b0*/  ISETP.GE.AND P0, PT, R104, c[0x0][0x1d4], PT ;  /* 0x0000750068007a0c */ /* 0x000fe40003f06270 */
[----:B------:R-:W-:Y:S02]  /*13c0*/  LOP3.LUT R0, R0, 0x2, R3, 0xe2, !PT ;  /* 0x0000000200007812 */ /* 0x000fe400078ee203 */
[----:B------:R-:W-:Y:S02]  /*13d0*/  LOP3.LUT R100, R101, R100, R102, 0xf6, !PT ;  /* 0x0000006465647212 */ /* 0x000fe400078ef666 */
[----:B------:R-:W-:-:S02]  /*13e0*/  SEL R94, RZ, 0x8, P0 ;  /* 0x00000008ff5e7807 */ /* 0x000fc40000000000 */
[----:B------:R-:W-:Y:S01]  /*13f0*/  IADD3 R123, R119, UR5, RZ ;  /* 0x00000005777b7c10 */ /* 0x000fe2000fffe0ff */
[----:B------:R-:W-:Y:S01]  /*1400*/  IMAD.SHL.U32 R100, R100, 0x2, RZ ;  /* 0x0000000264647824 */ /* 0x000fe200078e00ff */
[----:B--2---:R-:W1:Y:S01]  /*1410*/  @P1 R2UR UR28, R5 ;  /* 0x00000000051c13c2 */ /* 0x004e6200000e0000 */
        /* <DEDUP_REMOVED lines=14> */
[----:B------:R-:W-:Y:S01]  /*1500*/  IMAD.SHL.U32 R6, R3, 0x8, RZ ;  /* 0x0000000803067824 */ /* 0x000fe200078e00ff */
        /* <DEDUP_REMOVED lines=16> */
.L_x_356:
[----:B------:R-:W-:Y:S05]  /*1610*/  BSYNC B0 ;  /* 0x0000000000007941 */ /* 0x000fea0003800000 */
.L_x_355:
[----:B------:R-:W-:Y:S01]  /*1620*/  IMAD.U32 R3, RZ, RZ, UR13 ;  /* 0x0000000dff037e24 */ /* 0x000fe2000f8e00ff */
[----:B------:R-:W-:Y:S01]  /*1630*/  ISETP.GE.AND P3, PT, R16, c[0x0][0x27c], PT ;  /* 0x00009f0010007a0c */ /* 0x000fe20003f66270 */
[----:B------:R-:W-:Y:S01]  /*1640*/  ULDC.64 UR4, c[0x0][0x260] ;  /* 0x0000980000047ab9 */ /* 0x000fe20000000a00 */
[----:B------:R-:W-:Y:S01]  /*1650*/  ISETP.GE.AND P4, PT, R11, c[0x0][0x27c], PT ;  /* 0x00009f000b007a0c */ /* 0x000fe20003f86270 */
[----:B------:R-:W-:Y:S01]  /*1660*/  IMAD.WIDE.U32 R8, R3, c[0x0][0x260], R16 ;  /* 0x0000980003087a25 */ /* 0x000fe200078e0010 */
[----:B------:R-:W-:Y:S01]  /*1670*/  SEL R3, RZ, c[0x0][0x27c], !P3 ;  /* 0x00009f00ff037a07 */ /* 0x000fe20005800000 */
[----:B------:R-:W-:Y:S01]  /*1680*/  UIMAD UR4, UR12, UR4, URZ ;  /* 0x000000040c0472a4 */ /* 0x000fe2000f8e023f */
[----:B-1----:R-:W-:Y:S01]  /*1690*/  SEL R6, RZ, c[0x0][0x27c], !P4 ;  /* 0x00009f00ff067a07 */ /* 0x002fe20006000000 */
[----:B------:R-:W-:Y:S01]  /*16a0*/  IMAD R110, R2, c[0x0][0x290], RZ ;  /* 0x0000a400026e7a24 */ /* 0x000fe200078e02ff */
[----:B------:R-:W-:Y:S01]  /*16b0*/  ULDC.64 UR6, c[0x0][0x290] ;  /* 0x0000a40000067ab9 */ /* 0x000fe20000000a00 */
[----:B------:R-:W-:Y:S01]  /*16c0*/  IMAD.IADD R0, R16, 0x1, R3 ;  /* 0x0000000110007824 */ /* 0x000fe200078e0203 */
[----:B------:R-:W-:Y:S01]  /*16d0*/  UIMAD UR33, UR13, UR5, UR4 ;  /* 0x000000050d2172a4 */ /* 0x000fe2000f8e0204 */
[----:B------:R-:W-:Y:S01]  /*16e0*/  IMAD.IADD R6, R11, 0x1, R6 ;  /* 0x000000010b067824 */ /* 0x000fe200078e0206 */
[----:B------:R-:W-:Y:S01]  /*16f0*/  USHF.L.U64.HI UR27, UR6, UR26, UR7 ;  /* 0x0000001a061b7299 */ /* 0x000fe20008010207 */
[----:B------:R-:W-:Y:S01]  /*1700*/  IMAD R108, R2, c[0x0][0x280], RZ ;  /* 0x0000a000026c7a24 */ /* 0x000fe200078e02ff */
[----:B------:R-:W-:Y:S01]  /*1710*/  SHF.R.S32.HI R3, RZ, 0x1f, R0 ;  /* 0x0000001fff037819 */ /* 0x000fe20000011400 */
[----:B------:R-:W-:Y:S01]  /*1720*/  ULDC.64 UR4, c[0x0][0x268] ;  /* 0x00009a0000047ab9 */ /* 0x000fe20000000a00 */
[----:B------:R-:W-:Y:S01]  /*1730*/  SHF.R.S32.HI R85, RZ, 0x1f, R6 ;  /* 0x0000001fff557819 */ /* 0x000fe20000011406 */
[----:B------:R-:W-:Y:S01]  /*1740*/  UIMAD UR4, UR31, UR4, URZ ;  /* 0x000000041f0472a4 */ /* 0x000fe2000f8e023f */
[CC--:B------:R-:W-:Y:S01]  /*1750*/  LEA.HI R2, R3.reuse, R0.reuse, RZ, 0x3 ;  /* 0x0000000003027211 */ /* 0x0c0fe200078f18ff */
[----:B------:R-:W-:Y:S01]  /*1760*/  USHF.L.U32 UR30, UR6, 0x5, URZ ;  /* 0x00000005061e7899 */ /* 0x000fe2000800063f */
[----:B------:R-:W-:Y:S01]  /*1770*/  LEA.HI R3, R3, R0, RZ, 0x6 ;  /* 0x0000000003037211 */ /* 0x000fe200078f30ff */
[----:B------:R-:W-:Y:S01]  /*1780*/  UIMAD UR32, UR32, UR5, UR4 ;  /* 0x00000005202072a4 */ /* 0x000fe2000f8e0204 */
[CC--:B------:R-:W-:Y:S01]  /*1790*/  LEA.HI R0, R85.reuse, R6.reuse, RZ, 0x3 ;  /* 0x0000000655007211 */ /* 0x0c0fe200078f18ff */
[----:B------:R-:W-:Y:S01]  /*17a0*/  ULDC.64 UR6, c[0x0][0x280] ;  /* 0x0000a00000067ab9 */ /* 0x000fe20000000a00 */
[----:B------:R-:W-:Y:S01]  /*17b0*/  LEA.HI R85, R85, R6, RZ, 0x6 ;  /* 0x0000000655557211 */ /* 0x000fe200078f30ff */
[----:B------:R-:W-:Y:S01]  /*17c0*/  ULDC.64 UR4, c[0x0][0x210] ;  /* 0x0000840000047ab9 */ /* 0x000fe20000000a00 */
[----:B------:R-:W-:Y:S01]  /*17d0*/  LOP3.LUT R5, R103, 0x38, R0, 0xf8, !PT ;  /* 0x0000003867057812 */ /* 0x000fe200078ef800 */
[----:B------:R-:W0:Y:S01]  /*17e0*/  LDGDEPBAR ;  /* 0x00000000000079af */ /* 0x000e220000000000 */
[----:B------:R-:W-:Y:S01]  /*17f0*/  USHF.L.U64.HI UR7, UR6, UR26, UR7 ;  /* 0x0000001a06077299 */ /* 0x000fe20008010207 */
[----:B------:R-:W-:Y:S01]  /*1800*/  IMAD.SHL.U32 R85, R85, 0x20, RZ ;  /* 0x0000002055557824 */ /* 0x000fe200078e00ff */
[-C--:B------:R-:W-:Y:S01]  /*1810*/  LOP3.LUT R6, R5, R102.reuse, RZ, 0x3c, !PT ;  /* 0x0000006605067212 */ /* 0x080fe200078e3cff */
[----:B------:R-:W-:Y:S01]  /*1820*/  UIMAD UR26, UR12, UR4, URZ ;  /* 0x000000040c1a72a4 */ /* 0x000fe2000f8e023f */
[----:B------:R-:W-:Y:S01]  /*1830*/  SHF.R.S32.HI R15, RZ, 0x1f, R14 ;  /* 0x0000001fff0f7819 */ /* 0x000fe2000001140e */
[----:B------:R-:W-:Y:S01]  /*1840*/  IMAD R95, R4, 0x20, R107 ;  /* 0x00000020045f7824 */ /* 0x000fe200078e026b */
[----:B------:R-:W-:Y:S01]  /*1850*/  LOP3.LUT R85, R85, 0x7ffff800, RZ, 0xc0, !PT ;  /* 0x7ffff80055557812 */ /* 0x000fe200078ec0ff */
[----:B------:R-:W-:Y:S01]  /*1860*/  UIMAD.WIDE.U32 UR34, UR13, UR4, URZ ;  /* 0x000000040d2272a5 */ /* 0x000fe2000f8e003f */
[----:B------:R-:W-:Y:S01]  /*1870*/  SHF.R.S32.HI R4, RZ, 0x1f, R63 ;  /* 0x0000001fff047819 */ /* 0x000fe2000001143f */
[----:B------:R-:W-:Y:S01]  /*1880*/  UIMAD UR26, UR13, UR5, UR26 ;  /* 0x000000050d1a72a4 */ /* 0x000fe2000f8e021a */
[----:B------:R-:W-:Y:S01]  /*1890*/  IADD3 R85, R6, R85, R101 ;  /* 0x0000005506557210 */ /* 0x000fe20007ffe065 */
[----:B------:R-:W-:Y:S01]  /*18a0*/  IMAD.SHL.U32 R3, R3, 0x20, RZ ;  /* 0x0000002003037824 */ /* 0x000fe200078e00ff */
[----:B------:R-:W-:Y:S01]  /*18b0*/  SHF.R.S32.HI R6, RZ, 0x1f, R11 ;  /* 0x0000001fff067819 */ /* 0x000fe2000001140b */
[----:B------:R-:W-:Y:S01]  /*18c0*/  ULDC.64 UR4, c[0x0][0x1e8] ;  /* 0x00007a0000047ab9 */ /* 0x000fe20000000a00 */
[----:B------:R-:W-:Y:S01]  /*18d0*/  IMAD.WIDE.U32 R114, R107, c[0x0][0x290], R16 ;  /* 0x0000a4006b727a25 */ /* 0x000fe200078e0010 */
[----:B------:R-:W-:Y:S01]  /*18e0*/  LOP3.LUT R7, R103, 0x38, R2, 0xf8, !PT ;  /* 0x0000003867077812 */ /* 0x000fe200078ef802 */
[----:B------:R-:W-:Y:S01]  /*18f0*/  UIMAD UR31, UR12, UR4, URZ ;  /* 0x000000040c1f72a4 */ /* 0x000fe2000f8e023f */
[----:B------:R-:W-:Y:S01]  /*1900*/  SHF.R.S32.HI R92, RZ, 0x1f, R105 ;  /* 0x0000001fff5c7819 */ /* 0x000fe20000011469 */
[C---:B------:R-:W-:Y:S01]  /*1910*/  IMAD R110, R107.reuse, c[0x0][0x294], R110 ;  /* 0x0000a5006b6e7a24 */ /* 0x040fe200078e026e */
[----:B------:R-:W-:Y:S01]  /*1920*/  SHF.R.S32.HI R91, RZ, 0x1f, R104 ;  /* 0x0000001fff5b7819 */ /* 0x000fe20000011468 */
[----:B------:R-:W-:Y:S01]  /*1930*/  IMAD.WIDE.U32 R112, R107, c[0x0][0x280], R16 ;  /* 0x0000a0006b707a25 */ /* 0x000fe200078e0010 */
[----:B------:R-:W-:Y:S01]  /*1940*/  LEA.HI R93, R6, R11, RZ, 0x3 ;  /* 0x0000000b065d7211 */ /* 0x000fe200078f18ff */
[----:B------:R-:W-:Y:S01]  /*1950*/  UIMAD.WIDE.U32 UR36, UR13, UR4, URZ ;  /* 0x000000040d2472a5 */ /* 0x000fe2000f8e003f */
[----:B------:R-:W-:Y:S01]  /*1960*/  IADD3 R9, R9, UR33, RZ ;  /* 0x0000002109097c10 */ /* 0x000fe2000fffe0ff */
[----:B------:R-:W-:Y:S01]  /*1970*/  IMAD R108, R107, c[0x0][0x284], R108 ;  /* 0x0000a1006b6c7a24 */ /* 0x000fe200078e026c */
[----:B------:R-:W-:Y:S01]  /*1980*/  LOP3.LUT R3, R3, 0x7ffff800, RZ, 0xc0, !PT ;  /* 0x7ffff80003037812 */ /* 0x000fe200078ec0ff */
[--C-:B------:R-:W-:Y:S01]  /*1990*/  IMAD.WIDE.U32 R20, R107, c[0x0][0x290], R14.reuse ;  /* 0x0000a4006b147a25 */ /* 0x100fe200078e000e */
[----:B------:R-:W-:Y:S01]  /*19a0*/  LOP3.LUT R86, R7, R102, RZ, 0x3c, !PT ;  /* 0x0000006607567212 */ /* 0x000fe200078e3cff */
[----:B------:R-:W-:Y:S01]  /*19b0*/  UIMAD UR31, UR13, UR5, UR31 ;  /* 0x000000050d1f72a4 */ /* 0x000fe2000f8e021f */
[----:B------:R-:W-:Y:S01]  /*19c0*/  LOP3.LUT R79, R2, 0xfffffff8, RZ, 0xc0, !PT ;  /* 0xfffffff8024f7812 */ /* 0x000fe200078ec0ff */
[----:B------:R-:W-:Y:S01]  /*19d0*/  IMAD.WIDE.U32 R18, R107, c[0x0][0x280], R14 ;  /* 0x0000a0006b127a25 */ /* 0x000fe200078e000e */
[----:B------:R-:W-:Y:S01]  /*19e0*/  LOP3.LUT R81, R0, 0xfffffff8, RZ, 0xc0, !PT ;  /* 0xfffffff800517812 */ /* 0x000fe200078ec0ff */
[----:B------:R-:W-:Y:S01]  /*19f0*/  ULDC.64 UR4, c[0x0][0x2b0] ;  /* 0x0000ac0000047ab9 */ /* 0x000fe20000000a00 */
[----:B------:R-:W-:Y:S01]  /*1a00*/  LEA.HI R92, R92, R105, RZ, 0x3 ;  /* 0x000000695c5c7211 */ /* 0x000fe200078f18ff */
[C---:B------:R-:W-:Y:S01]  /*1a10*/  IMAD.SHL.U32 R98, R94.reuse, 0x10, RZ ;  /* 0x000000105e627824 */ /* 0x040fe200078e00ff */
[----:B------:R-:W-:Y:S01]  /*1a20*/  LOP3.LUT R94, R94, 0xff, RZ, 0xc0, !PT ;  /* 0x000000ff5e5e7812 */ /* 0x000fe200078ec0ff */
[----:B------:R-:W-:Y:S01]  /*1a30*/  IMAD R6, R4, c[0x0][0x290], RZ ;  /* 0x0000a40004067a24 */ /* 0x000fe200078e02ff */
[----:B------:R-:W-:Y:S01]  /*1a40*/  LEA.HI R91, R91, R104, RZ, 0x3 ;  /* 0x000000685b5b7211 */ /* 0x000fe200078f18ff */
[----:B------:R-:W-:Y:S01]  /*1a50*/  IMAD.IADD R115, R115, 0x1, R110 ;  /* 0x0000000173737824 */ /* 0x000fe200078e026e */
[----:B------:R-:W-:Y:S01]  /*1a60*/  SHF.R.S32.HI R90, RZ, 0x3, R2 ;  /* 0x00000003ff5a7819 */ /* 0x000fe20000011402 */
[----:B------:R-:W-:Y:S01]  /*1a70*/  IMAD.IADD R113, R113, 0x1, R108 ;  /* 0x0000000171717824 */ /* 0x000fe200078e026c */
[----:B------:R-:W-:Y:S01]  /*1a80*/  SHF.R.S32.HI R89, RZ, 0x3, R0 ;  /* 0x00000003ff597819 */ /* 0x000fe20000011400 */
[----:B------:R-:W-:Y:S01]  /*1a90*/  IMAD.IADD R111, R110, 0x1, R21 ;  /* 0x000000016e6f7824 */ /* 0x000fe200078e0215 */
[----:B------:R-:W-:Y:S01]  /*1aa0*/  UIMAD UR29, UR29, UR4, URZ ;  /* 0x000000041d1d72a4 */ /* 0x000fe2000f8e023f */
[----:B------:R-:W-:Y:S01]  /*1ab0*/  IMAD.IADD R109, R108, 0x1, R19 ;  /* 0x000000016c6d7824 */ /* 0x000fe200078e0213 */
[----:B------:R-:W-:Y:S01]  /*1ac0*/  IADD3 R86, R86, R3, R101 ;  /* 0x0000000356567210 */ /* 0x000fe20007ffe065 */
[----:B------:R-:W-:Y:S01]  /*1ad0*/  IMAD R4, R4, c[0x0][0x280], RZ ;  /* 0x0000a00004047a24 */ /* 0x000fe200078e02ff */
[----:B------:R-:W-:Y:S01]  /*1ae0*/  SHF.R.S32.HI R78, RZ, 0x1f, R79 ;  /* 0x0000001fff4e7819 */ /* 0x000fe2000001144f */
[----:B------:R-:W-:Y:S01]  /*1af0*/  IMAD.MOV.U32 R110, RZ, RZ, R20 ;  /* 0x000000ffff6e7224 */ /* 0x000fe200078e0014 */
[----:B------:R-:W-:Y:S01]  /*1b00*/  SHF.R.S32.HI R80, RZ, 0x1f, R81 ;  /* 0x0000001fff507819 */ /* 0x000fe20000011451 */
[----:B------:R-:W-:Y:S01]  /*1b10*/  IMAD.MOV.U32 R108, RZ, RZ, R18 ;  /* 0x000000ffff6c7224 */ /* 0x000fe200078e0012 */
[----:B------:R-:W-:Y:S01]  /*1b20*/  LOP3.LUT R93, R93, 0xfffffff8, RZ, 0xc0, !PT ;  /* 0xfffffff85d5d7812 */ /* 0x000fe200078ec0ff */
[----:B------:R-:W-:Y:S01]  /*1b30*/  IMAD.SHL.U32 R97, R94, 0x8, RZ ;  /* 0x000000085e617824 */ /* 0x000fe200078e00ff */
[----:B------:R-:W-:Y:S01]  /*1b40*/  LOP3.LUT R92, R92, 0xfffffff8, RZ, 0xc0, !PT ;  /* 0xfffffff85c5c7812 */ /* 0x000fe200078ec0ff */
[----:B------:R-:W-:Y:S01]  /*1b50*/  IMAD.SHL.U32 R96, R94, 0x4, RZ ;  /* 0x000000045e607824 */ /* 0x000fe200078e00ff */
[----:B------:R-:W-:Y:S01]  /*1b60*/  LOP3.LUT R91, R91, 0xfffffff8, RZ, 0xc0, !PT ;  /* 0xfffffff85b5b7812 */ /* 0x000fe200078ec0ff */
[----:B------:R-:W-:Y:S01]  /*1b70*/  IMAD.WIDE.U32 R116, R116, c[0x0][0x268], R8 ;  /* 0x00009a0074747a25 */ /* 0x000fe200078e0008 */
[----:B------:R-:W-:Y:S01]  /*1b80*/  UIMAD.WIDE.U32 UR38, UR28, UR4, URZ ;  /* 0x000000041c2672a5 */ /* 0x000fe2000f8e003f */
[----:B------:R-:W-:Y:S01]  /*1b90*/  SHF.L.U64.HI R78, R79, 0x1, R78 ;  /* 0x000000014f4e7819 */ /* 0x000fe2000001024e */
[----:B------:R-:W-:Y:S01]  /*1ba0*/  UIMAD UR29, UR28, UR5, UR29 ;  /* 0x000000051c1d72a4 */ /* 0x000fe2000f8e021d */
[----:B------:R-:W-:Y:S01]  /*1bb0*/  IMAD.SHL.U32 R94, R94, 0x2, RZ ;  /* 0x000000025e5e7824 */ /* 0x000fe200078e00ff */
[----:B------:R-:W-:Y:S01]  /*1bc0*/  SHF.L.U64.HI R80, R81, 0x1, R80 ;  /* 0x0000000151507819 */ /* 0x000fe20000010250 */
[----:B------:R-:W-:Y:S01]  /*1bd0*/  IMAD R69, R63, c[0x0][0x284], R4 ;  /* 0x0000a1003f457a24 */ /* 0x000fe200078e0204 */
[----:B------:R-:W-:Y:S01]  /*1be0*/  IADD3 R73, R73, UR19, RZ ;  /* 0x0000001349497c10 */ /* 0x000fe2000fffe0ff */
[----:B------:R-:W-:Y:S01]  /*1bf0*/  IMAD.WIDE.U32 R112, R63, c[0x0][0x280], R112 ;  /* 0x0000a0003f707a25 */ /* 0x000fe200078e0070 */
[C---:B------:R-:W-:Y:S01]  /*1c00*/  IADD3 R10, R14.reuse, 0x20, RZ ;  /* 0x000000200e0a7810 */ /* 0x040fe20007ffe0ff */
[----:B------:R-:W-:Y:S01]  /*1c10*/  USHF.L.U32 UR6, UR6, 0x5, URZ ;  /* 0x0000000506067899 */ /* 0x000fe2000800063f */
[----:B------:R-:W-:Y:S01]  /*1c20*/  IADD3 R9, R14, 0x60, RZ ;  /* 0x000000600e097810 */ /* 0x000fe20007ffe0ff */
[----:B------:R-:W-:Y:S01]  /*1c30*/  IMAD.MOV.U32 R2, RZ, RZ, c[0x0][0x2b8] ;  /* 0x0000ae00ff027624 */ /* 0x000fe200078e00ff */
[----:B------:R-:W-:Y:S01]  /*1c40*/  LOP3.LUT R98, R98, 0x10, RZ, 0xc0, !PT ;  /* 0x0000001062627812 */ /* 0x000fe200078ec0ff */
[----:B------:R-:W-:Y:S01]  /*1c50*/  IMAD.MOV.U32 R0, RZ, RZ, c[0x0][0x27c] ;  /* 0x00009f00ff007624 */ /* 0x000fe200078e00ff */
[----:B------:R-:W-:Y:S01]  /*1c60*/  LOP3.LUT R97, R97, 0x10, RZ, 0xc0, !PT ;  /* 0x0000001061617812 */ /* 0x000fe200078ec0ff */
[----:B------:R-:W-:Y:S01]  /*1c70*/  IMAD.MOV.U32 R87, RZ, RZ, c[0x0][0x27c] ;  /* 0x00009f00ff577624 */ /* 0x000fe200078e00ff */
[----:B------:R-:W-:Y:S01]  /*1c80*/  LOP3.LUT R96, R96, 0x10, RZ, 0xc0, !PT ;  /* 0x0000001060607812 */ /* 0x000fe200078ec0ff */
[C---:B------:R-:W-:Y:S01]  /*1c90*/  IMAD R3, R63.reuse, c[0x0][0x294], R6 ;  /* 0x0000a5003f037a24 */ /* 0x040fe200078e0206 */
[----:B------:R-:W-:Y:S01]  /*1ca0*/  LOP3.LUT R94, R94, 0x10, RZ, 0xc0, !PT ;  /* 0x000000105e5e7812 */ /* 0x000fe200078ec0ff */
[C---:B------:R-:W-:Y:S01]  /*1cb0*/  IMAD.WIDE.U32 R114, R63.reuse, c[0x0][0x290], R114 ;  /* 0x0000a4003f727a25 */ /* 0x040fe200078e0072 */
[----:B------:R-:W-:Y:S01]  /*1cc0*/  SHF.R.S32.HI R84, RZ, 0x1f, R93 ;  /* 0x0000001fff547819 */ /* 0x000fe2000001145d */
[----:B------:R-:W-:Y:S01]  /*1cd0*/  UIADD3 UR26, UR35, UR26, URZ ;  /* 0x0000001a231a7290 */ /* 0x000fe2000fffe03f */
[----:B------:R-:W-:Y:S01]  /*1ce0*/  SHF.R.S32.HI R83, RZ, 0x1f, R92 ;  /* 0x0000001fff537819 */ /* 0x000fe2000001145c */
[----:B------:R-:W-:Y:S01]  /*1cf0*/  IMAD.WIDE.U32 R110, R63, c[0x0][0x290], R110 ;  /* 0x0000a4003f6e7a25 */ /* 0x000fe200078e006e */
[----:B------:R-:W-:Y:S01]  /*1d00*/  SHF.R.S32.HI R82, RZ, 0x1f, R91 ;  /* 0x0000001fff527819 */ /* 0x000fe2000001145b */
[----:B------:R-:W-:Y:S01]  /*1d10*/  UIADD3 UR31, UR37, UR31, URZ ;  /* 0x0000001f251f7290 */ /* 0x000fe2000fffe03f */
[----:B------:R-:W-:Y:S01]  /*1d20*/  IADD3 R75, R117, UR32, RZ ;  /* 0x00000020754b7c10 */ /* 0x000fe2000fffe0ff */
[----:B------:R-:W-:Y:S01]  /*1d30*/  IMAD.WIDE.U32 R108, R63, c[0x0][0x280], R108 ;  /* 0x0000a0003f6c7a25 */ /* 0x000fe200078e006c */
[----:B------:R-:W-:Y:S01]  /*1d40*/  ISETP.NE.AND P5, PT, R2, 0x1, PT ;  /* 0x000000010200780c */ /* 0x000fe20003fa5270 */
[----:B------:R-:W-:Y:S01]  /*1d50*/  UIADD3 UR29, UR39, UR29, URZ ;  /* 0x0000001d271d7290 */ /* 0x000fe2000fffe03f */
[----:B------:R-:W-:Y:S01]  /*1d60*/  ISETP.GE.AND P6, PT, R0, 0x1, PT ;  /* 0x000000010000780c */ /* 0x000fe20003fc6270 */
[----:B------:R-:W-:Y:S01]  /*1d70*/  IMAD.IADD R71, R113, 0x1, R69 ;  /* 0x0000000171477824 */ /* 0x000fe200078e0245 */
[----:B------:R-:W-:Y:S01]  /*1d80*/  ULDC.U8 UR4, c[0x0][0x298] ;  /* 0x0000a60000047ab9 */ /* 0x000fe20000000000 */
[----:B------:R-:W-:-:S02]  /*1d90*/  IMAD.SHL.U32 R87, R87, 0x2, RZ ;  /* 0x0000000257577824 */ /* 0x000fc400078e00ff */
[----:B------:R-:W-:Y:S02]  /*1da0*/  IMAD.IADD R72, R115, 0x1, R3 ;  /* 0x0000000173487824 */ /* 0x000fe400078e0203 */
[----:B------:R-:W-:Y:S02]  /*1db0*/  IMAD.IADD R70, R3, 0x1, R111 ;  /* 0x0000000103467824 */ /* 0x000fe400078e026f */
[----:B------:R-:W-:Y:S02]  /*1dc0*/  IMAD.IADD R69, R69, 0x1, R109 ;  /* 0x0000000145457824 */ /* 0x000fe400078e026d */
[----:B------:R-:W-:Y:S02]  /*1dd0*/  IMAD.SHL.U32 R79, R79, 0x2, RZ ;  /* 0x000000024f4f7824 */ /* 0x000fe400078e00ff */
[----:B------:R-:W-:Y:S02]  /*1de0*/  IMAD.SHL.U32 R81, R81, 0x2, RZ ;  /* 0x0000000251517824 */ /* 0x000fe400078e00ff */
[----:B------:R-:W-:-:S02]  /*1df0*/  IMAD.SHL.U32 R86, R86, 0x2, RZ ;  /* 0x0000000256567824 */ /* 0x000fc400078e00ff */
[----:B------:R-:W-:Y:S01]  /*1e00*/  IMAD.SHL.U32 R85, R85, 0x2, RZ ;  /* 0x0000000255557824 */ /* 0x000fe200078e00ff */
[----:B------:R-:W-:Y:S06]  /*1e10*/  BAR.SYNC.DEFER_BLOCKING 0x0 ;  /* 0x0000000000007b1d */ /* 0x000fec0000010000 */
.L_x_375:
        /* <DEDUP_REMOVED lines=14> */
[C---:B------:R-:W-:Y:S03]  /*1f00*/  @!P0 LEA R4, P1, R3.reuse, c[0x0][0x2a0], 0x2 ;  /* 0x0000a80003048a11 */ /* 0x040fe600078210ff */
[----:B------:R-:W-:Y:S01]  /*1f10*/  IMAD R67, R0, c[0x0][0x2b8], R67 ;  /* 0x0000ae0000437a24 */ /* 0x000fe200078e0243 */
[----:B------:R-:W-:Y:S03]  /*1f20*/  @!P0 LEA.HI.X R5, R3, c[0x0][0x2a4], R2, 0x2, P1 ;  /* 0x0000a90003058a11 */ /* 0x000fe600008f1402 */
[C---:B------:R-:W-:Y:S01]  /*1f30*/  IMAD.WIDE.U32 R2, R67.reuse, c[0x0][0x1e0], RZ ;  /* 0x0000780043027a25 */ /* 0x040fe200078e00ff */
[----:B------:R-:W-:Y:S01]  /*1f40*/  SHF.R.S32.HI R66, RZ, 0x1f, R67 ;  /* 0x0000001fff427819 */ /* 0x000fe20000011443 */
[----:B------:R-:W2:Y:S04]  /*1f50*/  @!P0 LDG.E R88, [R4.64] ;  /* 0x0000001804588981 */ /* 0x000ea8000c1e1900 */
[----:B------:R-:W-:Y:S01]  /*1f60*/  IMAD R0, R66, c[0x0][0x1e0], RZ ;  /* 0x0000780042007a24 */ /* 0x000fe200078e02ff */
[----:B------:R-:W-:Y:S03]  /*1f70*/  BAR.SYNC.DEFER_BLOCKING 0x0 ;  /* 0x0000000000007b1d */ /* 0x000fe60000010000 */
[----:B------:R-:W-:Y:S05]  /*1f80*/  IMAD R0, R67, c[0x0][0x1e4], R0 ;  /* 0x0000790043007a24 */ /* 0x000fea00078e0200 */
[----:B------:R-:W-:Y:S02]  /*1f90*/  IADD3 R3, R3, R0, RZ ;  /* 0x0000000003037210 */ /* 0x000fe40007ffe0ff */
[----:B--2---:R-:W-:Y:S03]  /*1fa0*/  SHF.R.S32.HI R65, RZ, 0x1f, R88 ;  /* 0x0000001fff417819 */ /* 0x004fe60000011458 */
[----:B------:R-:W-:Y:S04]  /*1fb0*/  IMAD.WIDE.U32 R2, R88, c[0x0][0x1f0], R2 ;  /* 0x00007c0058027a25 */ /* 0x000fe800078e0002 */
[----:B------:R-:W-:Y:S01]  /*1fc0*/  IMAD R0, R65, c[0x0][0x1f0], RZ ;  /* 0x00007c0041007a24 */ /* 0x000fe200078e02ff */
[----:B------:R-:W-:Y:S03]  /*1fd0*/  IADD3 R2, P1, R2, UR36, RZ ;  /* 0x0000002402027c10 */ /* 0x000fe6000ff3e0ff */
[----:B------:R-:W-:Y:S01]  /*1fe0*/  IMAD R0, R88, c[0x0][0x1f4], R0 ;  /* 0x00007d0058007a24 */ /* 0x000fe200078e0200 */
[C---:B---3--:R-:W-:Y:S04]  /*1ff0*/  LEA R48, P0, R2.reuse, c[0x0][0x1c8], 0x1 ;  /* 0x0000720002307a11 */ /* 0x048fe800078008ff */
[----:B------:R-:W-:Y:S04]  /*2000*/  IADD3.X R3, R3, UR31, R0, P1, !PT ;  /* 0x0000001f03037c10 */ /* 0x000fe80008ffe400 */
[----:B------:R-:W-:Y:S01]  /*2010*/  LEA.HI.X R2, R2, c[0x0][0x1cc], R3, 0x1, P0 ;  /* 0x0000730002027a11 */ /* 0x000fe200000f0c03 */
[----:B-1----:R-:W-:-:S05]  /*2020*/  @!P6 BRA `(.L_x_358) ;  /* 0x000026000000e947 */ /* 0x002fca0003800000 */
[C---:B------:R-:W-:Y:S01]  /*2030*/  IMAD R13, R99.reuse, UR7, RZ ;  /* 0x00000007630d7c24 */ /* 0x040fe2000f8e02ff */
[----:B------:R-:W-:Y:S01]  /*2040*/  ISETP.NE.AND P0, PT, RZ, UR4, PT ;  /* 0x00000004ff007c0c */ /* 0x000fe2000bf05270 */
[C---:B------:R-:W-:Y:S01]  /*2050*/  IMAD R3, R99.reuse, UR27, RZ ;  /* 0x0000001b63037c24 */ /* 0x040fe2000f8e02ff */
[----:B------:R-:W-:Y:S01]  /*2060*/  SHF.R.S32.HI R0, RZ, 0x1f, R99 ;  /* 0x0000001fff007819 */ /* 0x000fe20000011463 */
[C---:B------:R-:W-:Y:S01]  /*2070*/  IMAD.WIDE.U32 R4, R99.reuse, UR6, RZ ;  /* 0x0000000663047c25 */ /* 0x040fe2000f8e00ff */
        /* <DEDUP_REMOVED lines=47> */
.L_x_361:
[----:B------:R-:W-:Y:S05]  /*2370*/  BSYNC B0 ;  /* 0x0000000000007941 */ /* 0x000fea0003800000 */
.L_x_360:
[----:B------:R2:W3:Y:S04]  /*2380*/  SHFL.IDX PT, R53, R2, RZ, 0x181f ;  /* 0x00181fff02357589 */ /* 0x0004e800000e0000 */
[----:B------:R-:W4:Y:S01]  /*2390*/  SHFL.IDX PT, R48, R48, RZ, 0x181f ;  /* 0x00181fff30307589 */ /* 0x000f2200000e0000 */
[----:B------:R-:W-:-:S05]  /*23a0*/  @P2 BRA `(.L_x_362) ;  /* 0x0000243000002947 */ /* 0x000fca0003800000 */
[----:B------:R-:W-:Y:S01]  /*23b0*/  ISETP.GE.AND P0, PT, R16, c[0x0][0x1d4], PT ;  /* 0x0000750010007a0c */ /* 0x000fe20003f06270 */
[----:B-----5:R-:W-:Y:S01]  /*23c0*/  IMAD.MOV.U32 R13, RZ, RZ, R44 ;  /* 0x000000ffff0d7224 */ /* 0x020fe200078e002c */
[----:B------:R-:W-:Y:S01]  /*23d0*/  MOV R8, R45 ;  /* 0x0000002d00087202 */ /* 0x000fe20000000f00 */
[----:B------:R-:W-:Y:S01]  /*23e0*/  IMAD.MOV.U32 R0, RZ, RZ, R19 ;  /* 0x000000ffff007224 */ /* 0x000fe200078e0013 */
[----:B--2---:R-:W-:Y:S01]  /*23f0*/  MOV R2, R18 ;  /* 0x0000001200027202 */ /* 0x004fe20000000f00 */
[----:B-1----:R-:W-:Y:S01]  /*2400*/  IMAD.MOV.U32 R21, RZ, RZ, R40 ;  /* 0x000000ffff157224 */ /* 0x002fe200078e0028 */
        /* <DEDUP_REMOVED lines=21> */
[C---:B----4-:R-:W-:Y:S04]  /*2560*/  LEA R58, P1, R16.reuse, R48, 0x1 ;  /* 0x00000030103a7211 */ /* 0x050fe800078208ff */
[----:B---3--:R-:W-:Y:S01]  /*2570*/  LEA.HI.X R59, R16, R53, R17, 0x1, P1 ;  /* 0x00000035103b7211 */ /* 0x008fe200008f0c11 */
        /* <DEDUP_REMOVED lines=49> */
.L_x_364:
[----:B------:R-:W-:Y:S05]  /*2890*/  BSYNC B0 ;  /* 0x0000000000007941 */ /* 0x000fea0003800000 */
.L_x_363:
[----:B------:R-:W-:Y:S01]  /*28a0*/  ISETP.GE.AND P0, PT, R11, c[0x0][0x1d4], PT ;  /* 0x000075000b007a0c */ /* 0x000fe20003f06270 */
[----:B------:R-:W-:Y:S01]  /*28b0*/  @!UPT UIADD3 URZ, URZ, URZ, URZ ;  /* 0x0000003f3f3ff290 */ /* 0x000fe2000fffe03f */
[----:B------:R-:W-:Y:S11]  /*28c0*/  BSSY B0, `(.L_x_365) ;  /* 0x0000037000007945 */ /* 0x000ff60003800000 */
[----:B------:R-:W-:-:S05]  /*28d0*/  @P0 BRA `(.L_x_366) ;  /* 0x0000035000000947 */ /* 0x000fca0003800000 */
[----:B------:R-:W-:Y:S01]  /*28e0*/  ISETP.GE.AND P0, PT, R10, c[0x0][0x27c], PT ;  /* 0x00009f000a007a0c */ /* 0x000fe20003f06270 */
[----:B-1----:R-:W1:Y:S01]  /*28f0*/  LDS.128 R20, [R100+0xd080] ;  /* 0x00d0800064147984 */ /* 0x002e620000000c00 */
[C---:B----4-:R-:W-:Y:S04]  /*2900*/  LEA R54, P1, R93.reuse, R48, 0x1 ;  /* 0x000000305d367211 */ /* 0x050fe800078208ff */
[----:B---3--:R-:W-:Y:S07]  /*2910*/  LEA.HI.X R55, R93, R53, R84, 0x1, P1 ;  /* 0x000000355d377211 */ /* 0x008fee00008f0c54 */
        /* <DEDUP_REMOVED lines=49> */
.L_x_366:
[----:B------:R-:W-:Y:S05]  /*2c30*/  BSYNC B0 ;  /* 0x0000000000007941 */ /* 0x000fea0003800000 */
.L_x_365:
        /* <DEDUP_REMOVED lines=57> */
.L_x_368:
[----:B------:R-:W-:Y:S05]  /*2fd0*/  BSYNC B0 ;  /* 0x0000000000007941 */ /* 0x000fea0003800000 */
.L_x_367:
[----:B------:R-:W-:Y:S11]  /*2fe0*/  ISETP.GE.AND P0, PT, R104, c[0x0][0x1d4], PT ;  /* 0x0000750068007a0c */ /* 0x000ff60003f06270 */
[----:B------:R-:W-:Y:S02]  /*2ff0*/  @!UPT UIADD3 URZ, URZ, URZ, URZ ;  /* 0x0000003f3f3ff290 */ /* 0x000fe4000fffe03f */
[----:B------:R-:W-:-:S05]  /*3000*/  @P0 BRA `(.L_x_362) ;  /* 0x000017d000000947 */ /* 0x000fca0003800000 */
[----:B------:R-:W-:Y:S01]  /*3010*/  ISETP.GE.AND P0, PT, R9, c[0x0][0x27c], PT ;  /* 0x00009f0009007a0c */ /* 0x000fe20003f06270 */
[----:B-1----:R-:W1:Y:S01]  /*3020*/  LDS.128 R20, [R100+0xf080] ;  /* 0x00f0800064147984 */ /* 0x002e620000000c00 */
[C---:B----4-:R-:W-:Y:S04]  /*3030*/  LEA R48, P1, R91.reuse, R48, 0x1 ;  /* 0x000000305b307211 */ /* 0x050fe800078208ff */
[----:B---3--:R-:W-:Y:S07]  /*3040*/  LEA.HI.X R49, R91, R53, R82, 0x1, P1 ;  /* 0x000000355b317211 */ /* 0x008fee00008f0c52 */
        /* <DEDUP_REMOVED lines=50> */
.L_x_359:
        /* <DEDUP_REMOVED lines=17> */
[C---:B------:R-:W-:Y:S01]  /*3480*/  LEA R6, P1, R4.reuse, c[0x0][0x270], 0x1 ;  /* 0x00009c0004067a11 */ /* 0x040fe200078208ff */
[----:B------:R-:W-:Y:S01]  /*3490*/  IMAD.X R0, R3, 0x1, R72, P0 ;  /* 0x0000000103007824 */ /* 0x000fe200000e0648 */
[C---:B------:R-:W-:Y:S01]  /*34a0*/  LEA R18, P0, R5.reuse, c[0x0][0x288], 0x1 ;  /* 0x0000a20005127a11 */ /* 0x040fe200078008ff */
        /* <DEDUP_REMOVED lines=9> */
.L_x_370:
[----:B------:R-:W-:Y:S05]  /*3540*/  BSYNC B0 ;  /* 0x0000000000007941 */ /* 0x000fea0003800000 */
.L_x_369:
[----:B------:R2:W3:Y:S04]  /*3550*/  SHFL.IDX PT, R125, R2, RZ, 0x181f ;  /* 0x00181fff027d7589 */ /* 0x0004e800000e0000 */
[----:B------:R2:W4:Y:S01]  /*3560*/  SHFL.IDX PT, R124, R48, RZ, 0x181f ;  /* 0x00181fff307c7589 */ /* 0x00052200000e0000 */
[----:B------:R-:W-:-:S05]  /*3570*/  @P2 BRA `(.L_x_362) ;  /* 0x0000126000002947 */ /* 0x000fca0003800000 */
[----:B------:R-:W-:Y:S01]  /*3580*/  ISETP.GE.AND P0, PT, R16, c[0x0][0x1d4], PT ;  /* 0x0000750010007a0c */ /* 0x000fe20003f06270 */
[----:B-----5:R-:W-:Y:S01]  /*3590*/  IMAD.MOV.U32 R8, RZ, RZ, R54 ;  /* 0x000000ffff087224 */ /* 0x020fe200078e0036 */
[----:B------:R-:W-:Y:S01]  /*35a0*/  MOV R4, R26 ;  /* 0x0000001a00047202 */ /* 0x000fe20000000f00 */
[----:B-1----:R-:W-:Y:S01]  /*35b0*/  IMAD.MOV.U32 R7, RZ, RZ, R55 ;  /* 0x000000ffff077224 */ /* 0x002fe200078e0037 */
[----:B------:R-:W-:Y:S01]  /*35c0*/  MOV R0, R25 ;  /* 0x0000001900007202 */ /* 0x000fe20000000f00 */
[----:B------:R-:W-:Y:S01]  /*35d0*/  IMAD.MOV.U32 R6, RZ, RZ, R52 ;  /* 0x000000ffff067224 */ /* 0x000fe200078e0034 */
[----:B------:R-:W-:Y:S01]  /*35e0*/  IADD3 R74, -R87, c[0x0][0x1d4], RZ ;  /* 0x00007500574a7a10 */ /* 0x000fe20007ffe1ff */
[----:B------:R-:W-:Y:S01]  /*35f0*/  IMAD.MOV.U32 R5, RZ, RZ, R53 ;  /* 0x000000ffff057224 */ /* 0x000fe200078e0035 */
[----:B------:R-:W-:Y:S01]  /*3600*/  PRMT R60, R7, 0x5410, R8 ;  /* 0x00005410073c7816 */ /* 0x000fe20000000008 */
[----:B------:R-:W-:Y:S01]  /*3610*/  IMAD.MOV.U32 R3, RZ, RZ, R27 ;  /* 0x000000ffff037224 */ /* 0x000fe200078e001b */
[----:B------:R-:W-:Y:S01]  /*3620*/  BSSY B0, `(.L_x_371) ;  /* 0x0000084000007945 */ /* 0x000fe20003800000 */
[----:B--2---:R-:W-:Y:S01]  /*3630*/  IMAD.MOV.U32 R2, RZ, RZ, R24 ;  /* 0x000000ffff027224 */ /* 0x004fe200078e0018 */
[----:B------:R-:W-:Y:S02]  /*3640*/  PRMT R61, R6, 0x5410, R5 ;  /* 0x00005410063d7816 */ /* 0x000fe40000000005 */
[----:B------:R-:W-:Y:S02]  /*3650*/  PRMT R13, R3, 0x5410, R4 ;  /* 0x00005410030d7816 */ /* 0x000fe40000000004 */
[----:B------:R-:W-:Y:S01]  /*3660*/  PRMT R18, R2, 0x5410, R0 ;  /* 0x0000541002127816 */ /* 0x000fe20000000000 */
        /* <DEDUP_REMOVED lines=26> */
[----:B------:R-:W-:Y:S02]  /*3810*/  @!P0 SHF.R.U64 R45, R42, 0x10, R43 ;  /* 0x000000102a2d8819 */ /* 0x000fe4000000122b */
[----:B------:R-:W-:Y:S02]  /*3820*/  IADD3 R126, R126, R127, R101 ;  /* 0x0000007f7e7e7210 */ /* 0x000fe40007ffe065 */
[----:B------:R-:W-:Y:S01]  /*3830*/  MOV R47, R43 ;  /* 0x0000002b002f7202 */ /* 0x000fe20000000f00 */
[----:B------:R-:W-:Y:S01]  /*3840*/  @!P0 HADD2.F32 R45, -RZ, R45.H0_H0 ;  /* 0x2000002dff2d8230 */ /* 0x000fe20000004100 */
[----:B------:R-:W-:Y:S02]  /*3850*/  SHF.L.U32 R106, R126, 0x1, RZ ;  /* 0x000000017e6a7819 */ /* 0x000fe400000006ff */
[----:B------:R-:W-:Y:S01]  /*3860*/  @!P0 SHF.R.U32.HI R50, RZ, 0x10, R43 ;  /* 0x00000010ff328819 */ /* 0x000fe2000001162b */
[----:B------:R-:W-:Y:S01]  /*3870*/  @!P0 HADD2.F32 R43, -RZ, R44.H0_H0 ;  /* 0x2000002cff2b8230 */ /* 0x000fe20000004100 */
[--C-:B------:R-:W-:Y:S01]  /*3880*/  @!P0 SHF.R.U64 R34, R28, 0x10, R29.reuse ;  /* 0x000000101c228819 */ /* 0x100fe2000000121d */
[----:B-1----:R-:W-:Y:S01]  /*3890*/  @!P0 IMAD.MOV.U32 R37, RZ, RZ, R20 ;  /* 0x000000ffff258224 */ /* 0x002fe200078e0014 */
[----:B------:R-:W1:Y:S01]  /*38a0*/  LDS.128 R56, [R106+0xc080] ;  /* 0x00c080006a387984 */ /* 0x000e620000000c00 */
[----:B------:R-:W-:Y:S01]  /*38b0*/  IMAD.MOV.U32 R28, RZ, RZ, R30 ;  /* 0x000000ffff1c7224 */ /* 0x000fe200078e001e */
[----:B------:R-:W-:Y:S01]  /*38c0*/  @!P0 SHF.R.U32.HI R35, RZ, 0x10, R29 ;  /* 0x00000010ff238819 */ /* 0x000fe2000001161d */
[----:B------:R-:W-:Y:S01]  /*38d0*/  @!P0 HADD2.F32 R34, -RZ, R34.H0_H0 ;  /* 0x20000022ff228230 */ /* 0x000fe20000004100 */
[--C-:B------:R-:W-:Y:S01]  /*38e0*/  @!P0 SHF.R.U64 R29, R30, 0x10, R31.reuse ;  /* 0x000000101e1d8819 */ /* 0x100fe2000000121f */
[----:B------:R-:W-:Y:S01]  /*38f0*/  @!P0 HADD2.F32 R50, -RZ, R50.H0_H0 ;  /* 0x20000032ff328230 */ /* 0x000fe20000004100 */
[----:B------:R-:W-:Y:S01]  /*3900*/  @!P0 SHF.R.U32.HI R30, RZ, 0x10, R31 ;  /* 0x00000010ff1e8819 */ /* 0x000fe2000001161f */
[--C-:B------:R-:W-:Y:S02]  /*3910*/  @!P0 HADD2.F32 R31, -RZ, R37.reuse.H0_H0 ;  /* 0x20000025ff1f8230 */ /* 0x100fe40000004100 */
[----:B------:R-:W-:Y:S02]  /*3920*/  @!P0 HADD2.F32 R33, -RZ, R37.H1_H1 ;  /* 0x30000025ff218230 */ /* 0x000fe40000004100 */
[----:B------:R-:W-:Y:S01]  /*3930*/  @!P0 HADD2.F32 R29, -RZ, R29.H0_H0 ;  /* 0x2000001dff1d8230 */ /* 0x000fe20000004100 */
[----:B------:R-:W-:Y:S01]  /*3940*/  @!P0 FMUL.FTZ R0, R31, R36 ;  /* 0x000000241f008220 */ /* 0x000fe20000410000 */
[----:B------:R-:W-:Y:S01]  /*3950*/  @!P0 HADD2.F32 R30, -RZ, R30.H0_H0 ;  /* 0x2000001eff1e8230 */ /* 0x000fe20000004100 */
[----:B------:R-:W-:Y:S02]  /*3960*/  @!P0 FMUL.FTZ R2, R33, R34 ;  /* 0x0000002221028220 */ /* 0x000fe40000410000 */
        /* <DEDUP_REMOVED lines=42> */
[----:B------:R-:W-:Y:S01]  /*3c10*/  @!P0 HADD2.F32 R47, -RZ, R49.H1_H1 ;  /* 0x30000031ff2f8230 */ /* 0x000fe20000004100 */
[----:B------:R-:W-:Y:S01]  /*3c20*/  @!P0 FMUL.FTZ R132, R46, R28 ;  /* 0x0000001c2e848220 */ /* 0x000fe20000410000 */
[----:B------:R-:W-:Y:S01]  /*3c30*/  @!P0 HADD2.F32 R32, -RZ, R33.H0_H0 ;  /* 0x20000021ff208230 */ /* 0x000fe20000004100 */
[----:B------:R-:W-:Y:S01]  /*3c40*/  @!P0 F2FP.PACK_AB R126, R129, R126 ;  /* 0x0000007e817e823e */ /* 0x000fe200000000ff */
[--C-:B------:R-:W-:Y:S01]  /*3c50*/  @!P0 HADD2.F32 R29, -RZ, R19.reuse.H0_H0 ;  /* 0x20000013ff1d8230 */ /* 0x100fe20000004100 */
[----:B------:R-:W-:Y:S01]  /*3c60*/  @!P0 FMUL.FTZ R130, R47, R30 ;  /* 0x0000001e2f828220 */ /* 0x000fe20000410000 */
[----:B------:R-:W-:Y:S01]  /*3c70*/  @!P0 HADD2.F32 R19, -RZ, R19.H1_H1 ;  /* 0x30000013ff138230 */ /* 0x000fe20000004100 */
[----:B------:R-:W-:Y:S01]  /*3c80*/  @!P0 FMUL.FTZ R5, R32, R31 ;  /* 0x0000001f20058220 */ /* 0x000fe20000410000 */
[----:B------:R-:W-:Y:S01]  /*3c90*/  @!P0 F2FP.PACK_AB R129, R127, R106 ;  /* 0x0000006a7f81823e */ /* 0x000fe200000000ff */
[----:B------:R-:W-:Y:S01]  /*3ca0*/  @!P0 FFMA.FTZ R132, R29, R48, -R132 ;  /* 0x000000301d848223 */ /* 0x000fe20000010884 */
[----:B------:R-:W-:Y:S01]  /*3cb0*/  @!P0 MOV R21, R126 ;  /* 0x0000007e00158202 */ /* 0x000fe20000000f00 */
[----:B------:R-:W-:Y:S01]  /*3cc0*/  @!P0 FFMA.FTZ R130, R19, R50, -R130 ;  /* 0x0000003213828223 */ /* 0x000fe20000010882 */
[----:B------:R-:W-:Y:S01]  /*3cd0*/  @!P0 F2FP.PACK_AB R106, R2, R0 ;  /* 0x00000000026a823e */ /* 0x000fe200000000ff */
[-C--:B------:R-:W-:Y:S02]  /*3ce0*/  @!P0 FFMA.FTZ R128, R32, R43.reuse, -R128 ;  /* 0x0000002b20808223 */ /* 0x080fe40000010880 */
[----:B------:R-:W-:Y:S01]  /*3cf0*/  @!P0 FFMA.FTZ R5, R42, R43, R5 ;  /* 0x0000002b2a058223 */ /* 0x000fe20000010005 */
[----:B------:R-:W-:Y:S01]  /*3d00*/  @!P0 F2FP.PACK_AB R127, R130, R132 ;  /* 0x00000084827f823e */ /* 0x000fe200000000ff */
[----:B------:R-:W-:Y:S01]  /*3d10*/  @!P0 FMUL.FTZ R7, R29, R28 ;  /* 0x0000001c1d078220 */ /* 0x000fe20000410000 */
[----:B------:R-:W-:Y:S01]  /*3d20*/  @!P0 F2FP.PACK_AB R128, R131, R128 ;  /* 0x000000808380823e */ /* 0x000fe200000000ff */
[----:B------:R-:W-:Y:S01]  /*3d30*/  @!P0 FFMA.FTZ R6, R44, R45, R6 ;  /* 0x0000002d2c068223 */ /* 0x000fe20000010006 */
[----:B----4-:R-:W-:Y:S01]  /*3d40*/  IADD3 R130, P2, R124, R79, RZ ;  /* 0x0000004f7c827210 */ /* 0x010fe20007f5e0ff */
[----:B------:R-:W-:Y:S01]  /*3d50*/  @!P0 FMUL.FTZ R8, R19, R30 ;  /* 0x0000001e13088220 */ /* 0x000fe20000410000 */
[----:B------:R-:W-:Y:S01]  /*3d60*/  @!P0 MOV R22, R128 ;  /* 0x0000008000168202 */ /* 0x000fe20000000f00 */
[----:B------:R-:W-:Y:S01]  /*3d70*/  @!P0 FFMA.FTZ R7, R46, R48, R7 ;  /* 0x000000302e078223 */ /* 0x000fe20000010007 */
[----:B---3--:R-:W-:Y:S01]  /*3d80*/  IADD3.X R131, R125, R78, RZ, P2, !PT ;  /* 0x0000004e7d837210 */ /* 0x008fe200017fe4ff */
[----:B------:R-:W-:Y:S01]  /*3d90*/  @!P0 FFMA.FTZ R8, R47, R50, R8 ;  /* 0x000000322f088223 */ /* 0x000fe20000010008 */
[----:B------:R-:W-:Y:S01]  /*3da0*/  @!P0 F2FP.PACK_AB R126, R6, R5 ;  /* 0x00000005067e823e */ /* 0x000fe200000000ff */
[----:B------:R-:W-:Y:S01]  /*3db0*/  @!P0 IMAD.MOV.U32 R20, RZ, RZ, R129 ;  /* 0x000000ffff148224 */ /* 0x000fe200078e0081 */
[----:B------:R-:W-:Y:S01]  /*3dc0*/  @!P0 MOV R56, R106 ;  /* 0x0000006a00388202 */ /* 0x000fe20000000f00 */
[----:B------:R-:W-:Y:S01]  /*3dd0*/  @!P0 IMAD.MOV.U32 R23, RZ, RZ, R127 ;  /* 0x000000ffff178224 */ /* 0x000fe200078e007f */
[----:B------:R-:W-:Y:S01]  /*3de0*/  @!P0 F2FP.PACK_AB R127, R4, R3 ;  /* 0x00000003047f823e */ /* 0x000fe200000000ff */
[----:B------:R-:W-:Y:S01]  /*3df0*/  @!P1 IMAD.WIDE R132, R51, 0x2, R124 ;  /* 0x0000000233849825 */ /* 0x000fe200078e027c */
[----:B------:R-:W-:Y:S02]  /*3e00*/  @!P0 F2FP.PACK_AB R129, R8, R7 ;  /* 0x000000070881823e */ /* 0x000fe400000000ff */
[----:B------:R1:W-:Y:S01]  /*3e10*/  ST.E.128 [R130.64], R20 ;  /* 0x0000001482007985 */ /* 0x0003e2000c101d18 */
[----:B------:R-:W-:Y:S01]  /*3e20*/  @!P0 IMAD.MOV.U32 R57, RZ, RZ, R127 ;  /* 0x000000ffff398224 */ /* 0x000fe200078e007f */
[----:B------:R-:W-:Y:S02]  /*3e30*/  @!P0 MOV R58, R126 ;  /* 0x0000007e003a8202 */ /* 0x000fe40000000f00 */
[----:B------:R-:W-:Y:S05]  /*3e40*/  @!P0 MOV R59, R129 ;  /* 0x00000081003b8202 */ /* 0x000fea0000000f00 */
[----:B------:R1:W-:Y:S02]  /*3e50*/  @!P1 ST.E.128 [R132.64], R56 ;  /* 0x0000003884009985 */ /* 0x0003e4000c101d18 */
.L_x_372:
[----:B------:R-:W-:Y:S05]  /*3e60*/  BSYNC B0 ;  /* 0x0000000000007941 */ /* 0x000fea0003800000 */
.L_x_371:
[----:B------:R-:W-:Y:S11]  /*3e70*/  ISETP.GE.AND P0, PT, R11, c[0x0][0x1d4], PT ;  /* 0x000075000b007a0c */ /* 0x000ff60003f06270 */
[----:B------:R-:W-:Y:S02]  /*3e80*/  @!UPT UIADD3 URZ, URZ, URZ, URZ ;  /* 0x0000003f3f3ff290 */ /* 0x000fe4000fffe03f */
[----:B------:R-:W-:-:S05]  /*3e90*/  @P0 BRA `(.L_x_362) ;  /* 0x0000094000000947 */ /* 0x000fca0003800000 */
[----:B-1----:R-:W-:Y:S01]  /*3ea0*/  SEL R57, R87, R74, !P4 ;  /* 0x0000004a57397207 */ /* 0x002fe20006000000 */
[----:B------:R-:W1:Y:S01]  /*3eb0*/  LDS.128 R20, [R85+0xc080] ;  /* 0x00c0800055147984 */ /* 0x000e620000000c00 */
[----:B------:R-:W-:Y:S02]  /*3ec0*/  ISETP.GE.AND P0, PT, R11, c[0x0][0x27c], PT ;  /* 0x00009f000b007a0c */ /* 0x000fe40003f06270 */
[----:B------:R-:W-:Y:S02]  /*3ed0*/  SHF.R.S32.HI R46, RZ, 0x1f, R57 ;  /* 0x0000001fff2e7819 */ /* 0x000fe40000011439 */
[----:B----4-:R-:W-:Y:S02]  /*3ee0*/  IADD3 R130, P1, R124, R81, RZ ;  /* 0x000000517c827210 */ /* 0x010fe40007f3e0ff */
[----:B------:R-:W-:Y:S03]  /*3ef0*/  LEA.HI R46, R46, R57, RZ, 0x4 ;  /* 0x000000392e2e7211 */ /* 0x000fe600078f20ff */
[----:B---3--:R-:W-:Y:S01]  /*3f00*/  IMAD.X R131, R125, 0x1, R80, P1 ;  /* 0x000000017d837824 */ /* 0x008fe200008e0650 */
        /* <DEDUP_REMOVED lines=114> */
.L_x_358:
[----:B------:R1:W2:Y:S01]  /*4630*/  SHFL.IDX PT, R3, R2, RZ, 0x181f ;  /* 0x00181fff02037589 */ /* 0x0002a200000e0000 */
[----:B------:R-:W-:Y:S03]  /*4640*/  IADD3 R64, -R68, UR18, RZ ;  /* 0x0000001244407c10 */ /* 0x000fe6000fffe1ff */
[----:B------:R-:W3:Y:S01]  /*4650*/  SHFL.IDX PT, R48, R48, RZ, 0x181f ;  /* 0x00181fff30307589 */ /* 0x000ee200000e0000 */
[----:B------:R-:W-:Y:S04]  /*4660*/  IMNMX R64, R64, 0x20, PT ;  /* 0x0000002040407817 */ /* 0x000fe80003800200 */
[----:B------:R-:W-:Y:S11]  /*4670*/  ISETP.GT.AND P0, PT, R64, R107, PT ;  /* 0x0000006b4000720c */ /* 0x000ff60003f04270 */
[----:B------:R-:W-:Y:S02]  /*4680*/  @!UPT UIADD3 URZ, URZ, URZ, URZ ;  /* 0x0000003f3f3ff290 */ /* 0x000fe4000fffe03f */
[----:B------:R-:W-:-:S05]  /*4690*/  @!P0 BRA `(.L_x_362) ;  /* 0x0000014000008947 */ /* 0x000fca0003800000 */
[C---:B------:R-:W-:Y:S02]  /*46a0*/  ISETP.GE.AND P0, PT, R16.reuse, c[0x0][0x1d4], PT ;  /* 0x0000750010007a0c */ /* 0x040fe40003f06270 */
[----:B------:R-:W-:Y:S11]  /*46b0*/  ISETP.GE.AND P2, PT, R11, c[0x0][0x1d4], PT ;  /* 0x000075000b007a0c */ /* 0x000ff60003f46270 */
[----:B------:R-:W4:Y:S01]  /*46c0*/  @!P0 LDS.128 R4, [R100+0xc080] ;  /* 0x00c0800064048984 */ /* 0x000f220000000c00 */
[CC--:B---3--:R-:W-:Y:S04]  /*46d0*/  @!P0 LEA R30, P1, R16.reuse, R48.reuse, 0x1 ;  /* 0x00000030101e8211 */ /* 0x0c8fe800078208ff */
[-C--:B--2---:R-:W-:Y:S02]  /*46e0*/  @!P0 LEA.HI.X R31, R16, R3.reuse, R17, 0x1, P1 ;  /* 0x00000003101f8211 */ /* 0x084fe400008f0c11 */
[----:B------:R-:W-:Y:S03]  /*46f0*/  ISETP.GE.AND P1, PT, R105, c[0x0][0x1d4], PT ;  /* 0x0000750069007a0c */ /* 0x000fe60003f26270 */
[----:B----4-:R-:W-:Y:S01]  /*4700*/  @!P0 ST.E.128 [R30.64], R4 ;  /* 0x000000041e008985 */ /* 0x010fe2000c101d18 */
[CC--:B------:R-:W-:Y:S03]  /*4710*/  @!P2 LEA R28, P0, R93.reuse, R48.reuse, 0x1 ;  /* 0x000000305d1ca211 */ /* 0x0c0fe600078008ff */
[----:B------:R-:W2:Y:S01]  /*4720*/  @!P2 LDS.128 R24, [R100+0xd080] ;  /* 0x00d080006418a984 */ /* 0x000ea20000000c00 */
[-C--:B------:R-:W-:Y:S02]  /*4730*/  @!P2 LEA.HI.X R29, R93, R3.reuse, R84, 0x1, P0 ;  /* 0x000000035d1da211 */ /* 0x080fe400000f0c54 */
[----:B------:R-:W-:Y:S03]  /*4740*/  ISETP.GE.AND P0, PT, R104, c[0x0][0x1d4], PT ;  /* 0x0000750068007a0c */ /* 0x000fe60003f06270 */
[----:B--2---:R-:W-:Y:S01]  /*4750*/  @!P2 ST.E.128 [R28.64], R24 ;  /* 0x000000181c00a985 */ /* 0x004fe2000c101d18 */
[CC--:B------:R-:W-:Y:S03]  /*4760*/  @!P1 LEA R18, P2, R92.reuse, R48.reuse, 0x1 ;  /* 0x000000305c129211 */ /* 0x0c0fe600078408ff */
[----:B------:R-:W2:Y:S01]  /*4770*/  @!P1 LDS.128 R20, [R100+0xe080] ;  /* 0x00e0800064149984 */ /* 0x000ea20000000c00 */
[-C--:B------:R-:W-:Y:S05]  /*4780*/  @!P1 LEA.HI.X R19, R92, R3.reuse, R83, 0x1, P2 ;  /* 0x000000035c139211 */ /* 0x080fea00010f0c53 */
[----:B--2---:R-:W-:Y:S01]  /*4790*/  @!P1 ST.E.128 [R18.64], R20 ;  /* 0x0000001412009985 */ /* 0x004fe2000c101d18 */
[C---:B------:R-:W-:Y:S03]  /*47a0*/  @!P0 LEA R48, P1, R91.reuse, R48, 0x1 ;  /* 0x000000305b308211 */ /* 0x040fe600078208ff */
[----:B------:R-:W2:Y:S01]  /*47b0*/  @!P0 LDS.128 R4, [R100+0xf080] ;  /* 0x00f0800064048984 */ /* 0x000ea20000000c00 */
[----:B------:R-:W-:Y:S05]  /*47c0*/  @!P0 LEA.HI.X R49, R91, R3, R82, 0x1, P1 ;  /* 0x000000035b318211 */ /* 0x000fea00008f0c52 */
[----:B--2---:R2:W-:Y:S04]  /*47d0*/  @!P0 ST.E.128 [R48.64], R4 ;  /* 0x0000000430008985 */ /* 0x0045e8000c101d18 */
.L_x_362:
[----:B------:R-:W-:Y:S05]  /*47e0*/  BSYNC B1 ;  /* 0x0000000000017941 */ /* 0x000fea0003800000 */
.L_x_357:
[----:B------:R-:W-:Y:S01]  /*47f0*/  IMAD.IADD R68, R77, 0x1, -R68 ;  /* 0x000000014d447824 */ /* 0x000fe200078e0a44 */
[----:B------:R-:W-:Y:S04]  /*4800*/  BSSY B0, `(.L_x_373) ;  /* 0x000003c000007945 */ /* 0x000fe80003800000 */
[----:B------:R-:W-:Y:S11]  /*4810*/  ISETP.GE.AND P0, PT, R68, 0x1, PT ;  /* 0x000000014400780c */ /* 0x000ff60003f06270 */
[----:B------:R-:W-:Y:S02]  /*4820*/  @!UPT UIADD3 URZ, URZ, URZ, URZ ;  /* 0x0000003f3f3ff290 */ /* 0x000fe4000fffe03f */
[----:B--2---:R-:W-:Y:S01]  /*4830*/  @P0 IMAD.WIDE R4, R99, 0x20, R120 ;  /* 0x0000002063040825 */ /* 0x004fe200078e0278 */
[----:B------:R-:W-:Y:S03]  /*4840*/  @P0 ISETP.NE.U32.AND P2, PT, R98, RZ, PT ;  /* 0x000000ff6200020c */ /* 0x000fe60003f45070 */
[----:B------:R-:W-:Y:S02]  /*4850*/  @P0 IMAD.MOV.U32 R74, RZ, RZ, R116 ;  /* 0x000000ffff4a0224 */ /* 0x000fe400078e0074 */
[----:B------:R-:W-:Y:S02]  /*4860*/  @P0 IMAD R0, R5, c[0x0][0x258], RZ ;  /* 0x0000960005000a24 */ /* 0x000fe400078e02ff */
[C---:B-1----:R-:W-:Y:S04]  /*4870*/  @P0 IMAD.WIDE.U32 R2, R4.reuse, c[0x0][0x258], R74 ;  /* 0x0000960004020a25 */ /* 0x042fe800078e004a */
[----:B------:R-:W-:Y:S01]  /*4880*/  @P0 IMAD R0, R4, c[0x0][0x25c], R0 ;  /* 0x0000970004000a24 */ /* 0x000fe200078e0200 */
[C---:B------:R-:W-:Y:S04]  /*4890*/  @P0 LEA R6, P1, R2.reuse, c[0x0][0x250], 0x1 ;  /* 0x0000940002060a11 */ /* 0x040fe800078208ff */
[----:B------:R-:W-:Y:S04]  /*48a0*/  @P0 IADD3 R0, R3, R0, RZ ;  /* 0x0000000003000210 */ /* 0x000fe80007ffe0ff */
[----:B------:R-:W-:Y:S01]  /*48b0*/  @P0 LEA.HI.X R7, R2, c[0x0][0x254], R0, 0x1, P1 ;  /* 0x0000950002070a11 */ /* 0x000fe200008f0c00 */
[----:B------:R-:W-:Y:S01]  /*48c0*/  IMAD R0, R66, c[0x0][0x208], RZ ;  /* 0x0000820042007a24 */ /* 0x000fe200078e02ff */
[----:B------:R-:W-:Y:S01]  /*48d0*/  @P0 ISETP.NE.U32.AND P1, PT, R97, RZ, PT ;  /* 0x000000ff6100020c */ /* 0x000fe20003f25070 */
[C---:B------:R-:W-:Y:S02]  /*48e0*/  IMAD.WIDE.U32 R2, R67.reuse, c[0x0][0x208], RZ ;  /* 0x0000820043027a25 */ /* 0x040fe400078e00ff */
        /* <DEDUP_REMOVED lines=10> */
[C---:B-----5:R-:W-:Y:S02]  /*4990*/  IMAD.WIDE.U32 R18, R88.reuse, c[0x0][0x218], R2 ;  /* 0x0000860058127a25 */ /* 0x060fe400078e0002 */
[----:B------:R1:W-:Y:S02]  /*49a0*/  @P0 LDGSTS.E.BYPASS.LTC128B.128 [R100+0xa080], [R6.64+0x100], P2 ;  /* 0x0a08010006640fae */ /* 0x0003e40009101d58 */
[----:B------:R-:W-:Y:S08]  /*49b0*/  IMAD R0, R88, c[0x0][0x21c], R0 ;  /* 0x0000870058007a24 */ /* 0x000ff000078e0200 */
[----:B------:R1:W-:Y:S01]  /*49c0*/  @P0 LDGSTS.E.BYPASS.LTC128B.128 [R100+0xb080], [R6.64+0x180], P1 ;  /* 0x0b08018006640fae */ /* 0x0003e20008901d58 */
[----:B------:R-:W-:Y:S03]  /*49d0*/  IADD3 R3, P0, R18, UR34, RZ ;  /* 0x0000002212037c10 */ /* 0x000fe6000ff1e0ff */
[----:B------:R-:W0:Y:S01]  /*49e0*/  LDGDEPBAR ;  /* 0x00000000000079af */ /* 0x000e220000000000 */
[----:B------:R-:W-:Y:S02]  /*49f0*/  IADD3.X R0, R19, UR26, R0, P0, !PT ;  /* 0x0000001a13007c10 */ /* 0x000fe400087fe400 */
[C---:B------:R-:W-:Y:S04]  /*4a00*/  LEA R2, P0, R3.reuse, c[0x0][0x1f8], 0x1 ;  /* 0x00007e0003027a11 */ /* 0x040fe800078008ff */
[----:B------:R-:W-:Y:S02]  /*4a10*/  LEA.HI.X R4, R3, c[0x0][0x1fc], R0, 0x1, P0 ;  /* 0x00007f0003047a11 */ /* 0x000fe400000f0c00 */
[----:B------:R1:W2:Y:S01]  /*4a20*/  SHFL.IDX PT, R0, R2, RZ, 0x181f ;  /* 0x00181fff02007589 */ /* 0x0002a200000e0000 */
[----:B------:R-:W-:Y:S03]  /*4a30*/  ISETP.GT.AND P0, PT, R64, R107, PT ;  /* 0x0000006b4000720c */ /* 0x000fe60003f04270 */
[----:B------:R1:W4:Y:S01]  /*4a40*/  SHFL.IDX PT, R3, R4, RZ, 0x181f ;  /* 0x00181fff04037589 */ /* 0x00032200000e0000 */
[----:B------:R-:W-:Y:S04]  /*4a50*/  DEPBAR.LE SB0, 0x0 ;  /* 0x000080000000791a */ /* 0x000fe80000000000 */
[----:B------:R-:W-:Y:S06]  /*4a60*/  BAR.SYNC.DEFER_BLOCKING 0x0 ;  /* 0x0000000000007b1d */ /* 0x000fec0000010000 */
[----:B------:R-:W-:-:S05]  /*4a70*/  @!P0 BRA `(.L_x_374) ;  /* 0x0000014000008947 */ /* 0x000fca0003800000 */
[C---:B--2---:R-:W-:Y:S02]  /*4a80*/  ISETP.GE.AND P0, PT, R16.reuse, c[0x0][0x1d4], PT ;  /* 0x0000750010007a0c */ /* 0x044fe40003f06270 */
[----:B------:R-:W-:Y:S11]  /*4a90*/  ISETP.GE.AND P2, PT, R11, c[0x0][0x1d4], PT ;  /* 0x000075000b007a0c */ /* 0x000ff60003f46270 */
[----:B-1----:R-:W1:Y:S01]  /*4aa0*/  @!P0 LDS.128 R4, [R100+0x8080] ;  /* 0x0080800064048984 */ /* 0x002e620000000c00 */
[CC--:B------:R-:W-:Y:S04]  /*4ab0*/  @!P0 LEA R30, P1, R16.reuse, R0.reuse, 0x1 ;  /* 0x00000000101e8211 */ /* 0x0c0fe800078208ff */
[-C--:B----4-:R-:W-:Y:S02]  /*4ac0*/  @!P0 LEA.HI.X R31, R16, R3.reuse, R17, 0x1, P1 ;  /* 0x00000003101f8211 */ /* 0x090fe400008f0c11 */
[----:B------:R-:W-:Y:S03]  /*4ad0*/  ISETP.GE.AND P1, PT, R105, c[0x0][0x1d4], PT ;  /* 0x0000750069007a0c */ /* 0x000fe60003f26270 */
[----:B-1----:R-:W-:Y:S01]  /*4ae0*/  @!P0 ST.E.128 [R30.64], R4 ;  /* 0x000000041e008985 */ /* 0x002fe2000c101d18 */
[CC--:B------:R-:W-:Y:S03]  /*4af0*/  @!P2 LEA R28, P0, R93.reuse, R0.reuse, 0x1 ;  /* 0x000000005d1ca211 */ /* 0x0c0fe600078008ff */
[----:B------:R-:W1:Y:S01]  /*4b00*/  @!P2 LDS.128 R24, [R100+0x9080] ;  /* 0x009080006418a984 */ /* 0x000e620000000c00 */
[-C--:B------:R-:W-:Y:S02]  /*4b10*/  @!P2 LEA.HI.X R29, R93, R3.reuse, R84, 0x1, P0 ;  /* 0x000000035d1da211 */ /* 0x080fe400000f0c54 */
[----:B------:R-:W-:Y:S03]  /*4b20*/  ISETP.GE.AND P0, PT, R104, c[0x0][0x1d4], PT ;  /* 0x0000750068007a0c */ /* 0x000fe60003f06270 */
[----:B-1----:R-:W-:Y:S01]  /*4b30*/  @!P2 ST.E.128 [R28.64], R24 ;  /* 0x000000181c00a985 */ /* 0x002fe2000c101d18 */
[CC--:B------:R-:W-:Y:S03]  /*4b40*/  @!P1 LEA R18, P2, R92.reuse, R0.reuse, 0x1 ;  /* 0x000000005c129211 */ /* 0x0c0fe600078408ff */
[----:B------:R-:W1:Y:S01]  /*4b50*/  @!P1 LDS.128 R20, [R100+0xa080] ;  /* 0x00a0800064149984 */ /* 0x000e620000000c00 */
[-C--:B------:R-:W-:Y:S05]  /*4b60*/  @!P1 LEA.HI.X R19, R92, R3.reuse, R83, 0x1, P2 ;  /* 0x000000035c139211 */ /* 0x080fea00010f0c53 */
[----:B-1----:R-:W-:Y:S01]  /*4b70*/  @!P1 ST.E.128 [R18.64], R20 ;  /* 0x0000001412009985 */ /* 0x002fe2000c101d18 */
[C---:B------:R-:W-:Y:S03]  /*4b80*/  @!P0 LEA R2, P1, R91.reuse, R0, 0x1 ;  /* 0x000000005b028211 */ /* 0x040fe600078208ff */
[----:B------:R-:W1:Y:S01]  /*4b90*/  @!P0 LDS.128 R4, [R100+0xb080] ;  /* 0x00b0800064048984 */ /* 0x000e620000000c00 */
[----:B------:R-:W-:Y:S05]  /*4ba0*/  @!P0 LEA.HI.X R3, R91, R3, R82, 0x1, P1 ;  /* 0x000000035b038211 */ /* 0x000fea00008f0c52 */
[----:B-1----:R1:W-:Y:S04]  /*4bb0*/  @!P0 ST.E.128 [R2.64], R4 ;  /* 0x0000000402008985 */ /* 0x0023e8000c101d18 */
.L_x_374:
[----:B--2---:R-:W-:Y:S05]  /*4bc0*/  BSYNC B0 ;  /* 0x0000000000007941 */ /* 0x004fea0003800000 */
.L_x_373:
[C---:B------:R-:W-:Y:S02]  /*4bd0*/  ISETP.GT.AND P0, PT, R99.reuse, R76, PT ;  /* 0x0000004c6300720c */ /* 0x040fe40003f04270 */
[----:B------:R-:W-:Y:S11]  /*4be0*/  IADD3 R99, R99, -0x1, RZ ;  /* 0xffffffff63637810 */ /* 0x000ff60007ffe0ff */
[----:B-1--4-:R-:W-:Y:S01]  /*4bf0*/  @P0 SHF.R.S32.HI R3, RZ, 0x1f, R99 ;  /* 0x0000001fff030819 */ /* 0x012fe20000011463 */
        /* <DEDUP_REMOVED lines=22> */
.L_x_354:
[----:B------:R-:W-:Y:S01]  /*4d60*/  UIADD3 UR6, UR15, 0x7f, URZ ;  /* 0x0000007f0f067890 */ /* 0x000fe2000fffe03f */
[----:B------:R-:W-:Y:S01]  /*4d70*/  PLOP3.LUT P0, PT, PT, PT, UP2, 0x40, 0x0 ;  /* 0x000000000000781c */ /* 0x000fe20003f0e828 */
[----:B------:R-:W-:-:S02]  /*4d80*/  ULDC.64 UR4, c[0x0][0x2c8] ;  /* 0x0000b20000047ab9 */ /* 0x000fc40000000a00 */
[----:B------:R-:W-:Y:S02]  /*4d90*/  UIMAD.WIDE.U32 UR18, UR6, UR4, URZ ;  /* 0x00000004061272a5 */ /* 0x000fe4000f8e003f */
[----:B------:R-:W-:Y:S02]  /*4da0*/  ULDC UR7, c[0x0][0x328] ;  /* 0x0000ca0000077ab9 */ /* 0x000fe40000000800 */
[----:B------:R-:W-:-:S04]  /*4db0*/  @UP3 USHF.R.U32.HI UR6, URZ, UR5, UR19 ;  /* 0x000000053f063299 */ /* 0x000fc80008011613 */
[----:B------:R-:W-:-:S04]  /*4dc0*/  UIADD3 UR4, UR10, UR6, URZ ;  /* 0x000000060a047290 */ /* 0x000fc8000fffe03f */
[----:B------:R-:W-:Y:S01]  /*4dd0*/  UIADD3 UR7, UR4, UR7, URZ ;  /* 0x0000000704077290 */ /* 0x000fe2000fffe03f */
[----:B------:R-:W-:Y:S05]  /*4de0*/  @P0 BRA `(.L_x_376) ;  /* 0x0000013000000947 */ /* 0x000fea0003800000 */
[----:B------:R-:W-:Y:S01]  /*4df0*/  ISETP.LT.AND P0, PT, RZ, UR4, PT ;  /* 0x00000004ff007c0c */ /* 0x000fe2000bf01270 */
[----:B------:R-:W-:Y:S02]  /*4e00*/  UIADD3 UR10, UR4, -0x1, URZ ;  /* 0xffffffff040a7890 */ /* 0x000fe4000fffe03f */
        /* <DEDUP_REMOVED lines=9> */
.L_x_377:
[----:B------:R-:W-:Y:S02]  /*4ea0*/  UISETP.NE.AND UP0, UPT, UR6, 0x1, UPT ;  /* 0x000000010600788c */ /* 0x000fe4000bf05270 */
[----:B------:R-:W-:Y:S02]  /*4eb0*/  ULDC.64 UR4, c[0x0][0x330] ;  /* 0x0000cc0000047ab9 */ /* 0x000fe40000000a00 */
[----:B------:R-:W-:-:S07]  /*4ec0*/  UIMAD.WIDE.U32 UR18, UR10, UR4, URZ ;  /* 0x000000040a1272a5 */ /* 0x000fce000f8e003f */
[----:B------:R-:W-:Y:S02]  /*4ed0*/  @UP0 USHF.R.U32.HI UR10, URZ, UR5, UR19 ;  /* 0x000000053f0a0299 */ /* 0x000fe40008011613 */
.L_x_378:
[----:B------:R-:W-:Y:S02]  /*4ee0*/  ULDC UR4, c[0x0][0x32c] ;  /* 0x0000cb0000047ab9 */ /* 0x000fe40000000800 */
[----:B------:R-:W-:-:S04]  /*4ef0*/  UIMAD UR4, UR10, UR6, UR4 ;  /* 0x000000060a0472a4 */ /* 0x000fc8000f8e0204 */
[----:B------:R-:W-:-:S04]  /*4f00*/  UISETP.LT.AND UP0, UPT, UR7, UR4, UPT ;  /* 0x000000040700728c */ /* 0x000fc8000bf01270 */
[----:B------:R-:W-:-:S04]  /*4f10*/  USEL UR7, UR7, UR4, UP0 ;  /* 0x0000000407077287 */ /* 0x000fc80008000000 */
.L_x_376:
[----:B------:R-:W-:Y:S01]  /*4f20*/  UIADD3 UR6, UR7, 0x1f, URZ ;  /* 0x0000001f07067890 */ /* 0x000fe2000fffe03f */
[----:B------:R-:W-:Y:S01]  /*4f30*/  PLOP3.LUT P0, PT, PT, PT, UP2, 0x40, 0x0 ;  /* 0x000000000000781c */ /* 0x000fe20003f0e828 */
[----:B------:R-:W-:Y:S02]  /*4f40*/  ULDC.64 UR4, c[0x0][0x2c8] ;  /* 0x0000b20000047ab9 */ /* 0x000fe40000000a00 */
[----:B------:R-:W-:Y:S02]  /*4f50*/  USHF.R.S32.HI UR10, URZ, 0x1f, UR6 ;  /* 0x0000001f3f0a7899 */ /* 0x000fe40008011406 */
[----:B------:R-:W-:Y:S02]  /*4f60*/  UIMAD.WIDE.U32 UR18, UR15, UR4, URZ ;  /* 0x000000040f1272a5 */ /* 0x000fe4000f8e003f */
[----:B------:R-:W-:Y:S02]  /*4f70*/  ULEA.HI UR10, UR10, UR6, URZ, 0x5 ;  /* 0x000000060a0a7291 */ /* 0x000fe4000f8f283f */
[----:B------:R-:W-:-:S02]  /*4f80*/  ULDC UR4, c[0x0][0x324] ;  /* 0x0000c90000047ab9 */ /* 0x000fc40000000800 */
[----:B------:R-:W-:Y:S02]  /*4f90*/  UMOV UR6, UR15 ;  /* 0x0000000f00067c82 */ /* 0x000fe40008000000 */
[----:B------:R-:W-:Y:S02]  /*4fa0*/  USHF.R.S32.HI UR10, URZ, 0x5, UR10 ;  /* 0x000000053f0a7899 */ /* 0x000fe4000801140a */
[----:B------:R-:W-:Y:S02]  /*4fb0*/  @UP3 USHF.R.U32.HI UR6, URZ, UR5, UR19 ;  /* 0x000000053f063299 */ /* 0x000fe40008011613 */
[----:B------:R-:W-:Y:S02]  /*4fc0*/  UISETP.LT.AND UP0, UPT, UR10, UR8, UPT ;  /* 0x000000080a00728c */ /* 0x000fe4000bf01270 */
[----:B------:R-:W-:Y:S02]  /*4fd0*/  UIADD3 UR5, UR9, UR6, URZ ;  /* 0x0000000609057290 */ /* 0x000fe4000fffe03f */
[----:B------:R-:W-:-:S02]  /*4fe0*/  USEL UR10, UR10, UR8, UP0 ;  /* 0x000000080a0a7287 */ /* 0x000fc40008000000 */
[----:B------:R-:W-:Y:S01]  /*4ff0*/  UIADD3 UR6, UR5, -UR4, URZ ;  /* 0x8000000405067290 */ /* 0x000fe2000fffe03f */
        /* <DEDUP_REMOVED lines=13> */
.L_x_380:
[----:B------:R-:W-:Y:S02]  /*50d0*/  ULDC UR4, c[0x0][0x32c] ;  /* 0x0000cb0000047ab9 */ /* 0x000fe40000000800 */
[----:B------:R-:W-:-:S03]  /*50e0*/  UISETP.NE.AND UP0, UPT, UR4, 0x1, UPT ;  /* 0x000000010400788c */ /* 0x000fc6000bf05270 */
[----:B------:R-:W-:Y:S02]  /*50f0*/  ULDC.64 UR4, c[0x0][0x330] ;  /* 0x0000cc0000047ab9 */ /* 0x000fe40000000a00 */
[----:B------:R-:W-:-:S06]  /*5100*/  UIMAD.WIDE.U32 UR18, UR7, UR4, URZ ;  /* 0x00000004071272a5 */ /* 0x000fcc000f8e003f */
[----:B------:R-:W-:Y:S02]  /*5110*/  @UP0 USHF.R.U32.HI UR7, URZ, UR5, UR19 ;  /* 0x000000053f070299 */ /* 0x000fe40008011613 */
.L_x_381:
[----:B------:R-:W-:Y:S02]  /*5120*/  ULDC UR4, c[0x0][0x32c] ;  /* 0x0000cb0000047ab9 */ /* 0x000fe40000000800 */
[----:B------:R-:W-:-:S04]  /*5130*/  UIMAD UR4, UR7, UR4, URZ ;  /* 0x00000004070472a4 */ /* 0x000fc8000f8e023f */
[----:B------:R-:W-:-:S04]  /*5140*/  UISETP.LT.AND UP0, UPT, UR6, UR4, UPT ;  /* 0x000000040600728c */ /* 0x000fc8000bf01270 */
[----:B------:R-:W-:-:S04]  /*5150*/  USEL UR6, UR6, UR4, !UP0 ;  /* 0x0000000406067287 */ /* 0x000fc8000c000000 */
.L_x_379:
[----:B------:R-:W-:Y:S01]  /*5160*/  USHF.R.S32.HI UR4, URZ, 0x1f, UR6 ;  /* 0x0000001f3f047899 */ /* 0x000fe20008011406 */
[----:B------:R-:W-:Y:S01]  /*5170*/  PLOP3.LUT P2, PT, PT, PT, PT, 0x80, 0x0 ;  /* 0x000000000000781c */ /* 0x000fe20003f4f070 */
[----:B------:R-:W-:Y:S01]  /*5180*/  IMAD.MOV.U32 R3, RZ, RZ, RZ ;  /* 0x000000ffff037224 */ /* 0x000fe200078e00ff */
[----:B------:R-:W-:Y:S01]  /*5190*/  CS2R R128, SRZ ;  /* 0x0000000000807805 */ /* 0x000fe2000001ff00 */
[----:B------:R-:W-:Y:S01]  /*51a0*/  ULEA.HI UR4, UR4, UR6, URZ, 0x5 ;  /* 0x0000000604047291 */ /* 0x000fe2000f8f283f */
[----:B------:R-:W-:Y:S01]  /*51b0*/  IMAD.MOV.U32 R130, RZ, RZ, RZ ;  /* 0x000000ffff827224 */ /* 0x000fe200078e00ff */
[----:B------:R-:W-:Y:S01]  /*51c0*/  CS2R R126, SRZ ;  /* 0x00000000007e7805 */ /* 0x000fe2000001ff00 */
[----:B---3--:R-:W-:Y:S01]  /*51d0*/  CS2R R124, SRZ ;  /* 0x00000000007c7805 */ /* 0x008fe2000001ff00 */
[----:B------:R-:W-:Y:S01]  /*51e0*/  USHF.R.S32.HI UR8, URZ, 0x5, UR4 ;  /* 0x000000053f087899 */ /* 0x000fe20008011404 */
        /* <DEDUP_REMOVED lines=14> */
[----:B-1----:R-:W-:Y:S01]  /*52d0*/  CS2R R100, SRZ ;  /* 0x0000000000647805 */ /* 0x002fe2000001ff00 */
        /* <DEDUP_REMOVED lines=61> */
[----:B------:R-:W-:Y:S01]  /*56b0*/  SHF.R.S32.HI R61, RZ, 0x1f, R62 ;  /* 0x0000001fff3d7819 */ /* 0x000fe2000001143e */
[----:B------:R-:W-:Y:S02]  /*56c0*/  USHF.R.S32.HI UR6, URZ, 0x1f, UR17 ;  /* 0x0000001f3f067899 */ /* 0x000fe40008011411 */
[----:B------:R-:W-:Y:S01]  /*56d0*/  ULDC.64 UR4, c[0x0][0x178] ;  /* 0x00005e0000047ab9 */ /* 0x000fe20000000a00 */
[----:B------:R1:W2:Y:S01]  /*56e0*/  @P2 LDG.E R2, [R2.64] ;  /* 0x0000001802022981 */ /* 0x0002a2000c1e1900 */
[CC--:B------:R-:W-:Y:S01]  /*56f0*/  LEA.HI R51, R61.reuse, R62.reuse, RZ, 0x3 ;  /* 0x0000003e3d337211 */ /* 0x0c0fe200078f18ff */
[----:B------:R-:W-:Y:S01]  /*5700*/  UIMAD UR6, UR6, UR4, URZ ;  /* 0x00000004060672a4 */ /* 0x000fe2000f8e023f */
[----:B------:R-:W-:Y:S01]  /*5710*/  PLOP3.LUT P1, PT, PT, PT, UP3, 0x80, 0x0 ;  /* 0x000000000000781c */ /* 0x000fe20003f2f038 */
[----:B------:R-:W-:Y:S01]  /*5720*/  UIMAD.WIDE.U32 UR18, UR17, UR4, URZ ;  /* 0x00000004111272a5 */ /* 0x000fe2000f8e003f */
[----:B------:R-:W-:Y:S01]  /*5730*/  PLOP3.LUT P0, PT, PT, PT, UP3, 0x80, 0x0 ;  /* 0x000000000000781c */ /* 0x000fe20003f0f038 */
[----:B------:R-:W-:Y:S01]  /*5740*/  UIMAD UR17, UR17, UR5, UR6 ;  /* 0x00000005111172a4 */ /* 0x000fe2000f8e0206 */
[CC--:B------:R-:W-:Y:S01]  /*5750*/  LEA.HI R64, R61.reuse, R62.reuse, RZ, 0x4 ;  /* 0x0000003e3d407211 */ /* 0x0c0fe200078f20ff */
[----:B------:R-:W-:Y:S01]  /*5760*/  ULDC UR29, c[0x0][0x2c4] ;  /* 0x0000b100001d7ab9 */ /* 0x000fe20000000800 */
[----:B------:R-:W-:Y:S01]  /*5770*/  LEA.HI R117, R61, R62, RZ, 0x6 ;  /* 0x0000003e3d757211 */ /* 0x000fe200078f30ff */
[----:B------:R-:W-:Y:S01]  /*5780*/  ULDC.64 UR6, c[0x0][0x348] ;  /* 0x0000d20000067ab9 */ /* 0x000fe20000000a00 */
[----:B------:R-:W-:Y:S01]  /*5790*/  BSSY B0, `(.L_x_383) ;  /* 0x0000061000007945 */ /* 0x000fe20003800000 */
[----:B------:R-:W-:-:S02]  /*57a0*/  UISETP.NE.U32.AND UP0, UPT, URZ, UR6, UPT ;  /* 0x000000063f00728c */ /* 0x000fc4000bf05070 */
[----:B------:R-:W-:Y:S01]  /*57b0*/  ULDC.64 UR4, c[0x0][0x1b8] ;  /* 0x00006e0000047ab9 */ /* 0x000fe20000000a00 */
[----:B------:R-:W-:Y:S01]  /*57c0*/  IMAD.SHL.U32 R117, R117, 0x8, RZ ;  /* 0x0000000875757824 */ /* 0x000fe200078e00ff */
[----:B------:R-:W-:Y:S02]  /*57d0*/  UISETP.NE.AND.EX UP0, UPT, URZ, UR7, UPT, UP0 ;  /* 0x000000073f00728c */ /* 0x000fe4000bf05300 */
[----:B------:R-:W-:Y:S02]  /*57e0*/  UIADD3 UR19, UR19, UR17, URZ ;  /* 0x0000001113137290 */ /* 0x000fe4000fffe03f */
[----:B------:R-:W-:Y:S01]  /*57f0*/  UIMAD UR6, UR12, UR4, URZ ;  /* 0x000000040c0672a4 */ /* 0x000fe2000f8e023f */
[----:B------:R-:W-:Y:S01]  /*5800*/  LOP3.LUT R117, R117, 0xfffffe00, RZ, 0xc0, !PT ;  /* 0xfffffe0075757812 */ /* 0x000fe200078ec0ff */
[----:B------:R-:W-:Y:S02]  /*5810*/  USHF.R.S32.HI UR7, URZ, 0x1f, UR21 ;  /* 0x0000001f3f077899 */ /* 0x000fe40008011415 */
[----:B------:R-:W-:Y:S01]  /*5820*/  UIMAD UR6, UR13, UR5, UR6 ;  /* 0x000000050d0672a4 */ /* 0x000fe2000f8e0206 */
[----:B-1----:R-:W-:Y:S01]  /*5830*/  LOP3.LUT R3, R51, 0xfffffff8, RZ, 0xc0, !PT ;  /* 0xfffffff833037812 */ /* 0x002fe200078ec0ff */
[----:B------:R-:W-:Y:S01]  /*5840*/  UIMAD.WIDE.U32 UR18, UR13, UR4, UR18 ;  /* 0x000000040d1272a5 */ /* 0x000fe2000f8e0012 */
[----:B------:R-:W-:Y:S01]  /*5850*/  SHF.R.S32.HI R51, RZ, 0x3, R51 ;  /* 0x00000003ff337819 */ /* 0x000fe20000011433 */
[----:B------:R-:W-:-:S02]  /*5860*/  USEL UR7, UR7, URZ, !UP0 ;  /* 0x0000003f07077287 */ /* 0x000fc4000c000000 */
[----:B------:R-:W-:Y:S01]  /*5870*/  IMAD.IADD R0, R62, 0x1, -R3 ;  /* 0x000000013e007824 */ /* 0x000fe200078e0a03 */
[----:B------:R-:W-:Y:S01]  /*5880*/  ULDC.64 UR4, c[0x0][0x1c0] ;  /* 0x0000700000047ab9 */ /* 0x000fe20000000a00 */
[----:B------:R-:W-:Y:S01]  /*5890*/  IMAD.SHL.U32 R120, R51, 0x40, RZ ;  /* 0x0000004033787824 */ /* 0x000fe200078e00ff */
[----:B------:R-:W-:Y:S01]  /*58a0*/  USEL UR17, UR21, URZ, !UP0 ;  /* 0x0000003f15117287 */ /* 0x000fe2000c000000 */
[C---:B------:R-:W-:Y:S01]  /*58b0*/  IMAD R216, R0.reuse, 0x20, R51 ;  /* 0x0000002000d87824 */ /* 0x040fe200078e0233 */
[----:B------:R-:W-:Y:S01]  /*58c0*/  UIMAD UR7, UR7, UR4, URZ ;  /* 0x00000004070772a4 */ /* 0x000fe2000f8e023f */
[----:B------:R-:W-:Y:S01]  /*58d0*/  IMAD.SHL.U32 R225, R0, 0x8, RZ ;  /* 0x0000000800e17824 */ /* 0x000fe200078e00ff */
[----:B------:R-:W-:Y:S01]  /*58e0*/  UIADD3 UR19, UR19, UR6, URZ ;  /* 0x0000000613137290 */ /* 0x000fe2000fffe03f */
[----:B------:R-:W-:Y:S01]  /*58f0*/  LOP3.LUT R120, R120, 0x1c0, RZ, 0xc0, !PT ;  /* 0x000001c078787812 */ /* 0x000fe200078ec0ff */
[----:B------:R-:W-:Y:S01]  /*5900*/  UIMAD UR5, UR17, UR5, UR7 ;  /* 0x00000005110572a4 */ /* 0x000fe2000f8e0207 */
[----:B------:R-:W-:Y:S01]  /*5910*/  IADD3 R3, R216, UR15, RZ ;  /* 0x0000000fd8037c10 */ /* 0x000fe2000fffe0ff */
[----:B------:R-:W-:Y:S01]  /*5920*/  UIMAD.WIDE.U32 UR18, UR17, UR4, UR18 ;  /* 0x00000004111272a5 */ /* 0x000fe2000f8e0012 */
[C---:B------:R-:W-:Y:S01]  /*5930*/  IADD3 R49, R225.reuse, 0x80, RZ ;  /* 0x00000080e1317810 */ /* 0x040fe20007ffe0ff */
[----:B------:R-:W-:Y:S01]  /*5940*/  UIMAD UR29, UR20, UR29, URZ ;  /* 0x0000001d141d72a4 */ /* 0x000fe2000f8e023f */
[----:B------:R-:W-:Y:S01]  /*5950*/  IADD3 R48, R225, 0xc0, RZ ;  /* 0x000000c0e1307810 */ /* 0x000fe20007ffe0ff */
[----:B------:R-:W-:Y:S01]  /*5960*/  @P1 IMAD.HI.U32 R4, R3, c[0x0][0x2c8], RZ ;  /* 0x0000b20003041a27 */ /* 0x000fe200078e00ff */
[----:B------:R-:W-:Y:S01]  /*5970*/  UIADD3 UR5, UR19, UR5, URZ ;  /* 0x0000000513057290 */ /* 0x000fe2000fffe03f */
[----:B------:R-:W-:-:S02]  /*5980*/  IADD3 R219, R225, 0x40, RZ ;  /* 0x00000040e1db7810 */ /* 0x000fc40007ffe0ff */
[--C-:B------:R-:W-:Y:S01]  /*5990*/  IMAD.MOV.U32 R8, RZ, RZ, R3.reuse ;  /* 0x000000ffff087224 */ /* 0x100fe200078e0003 */
[----:B------:R-:W-:Y:S01]  /*59a0*/  @P0 SHF.R.U32.HI R8, RZ, c[0x0][0x2cc], R4 ;  /* 0x0000b300ff080a19 */ /* 0x000fe20000011604 */
[----:B------:R-:W-:Y:S01]  /*59b0*/  IMAD.U32 R7, RZ, RZ, UR19 ;  /* 0x00000013ff077e24 */ /* 0x000fe2000f8e00ff */
[----:B------:R-:W-:Y:S01]  /*59c0*/  SHF.R.U32.HI R118, RZ, 0x3, R120 ;  /* 0x00000003ff767819 */ /* 0x000fe20000011678 */
[----:B------:R-:W-:Y:S01]  /*59d0*/  IMAD.U32 R6, RZ, RZ, UR18 ;  /* 0x00000012ff067e24 */ /* 0x000fe2000f8e00ff */
[--C-:B------:R-:W-:Y:S01]  /*59e0*/  SHF.R.S32.HI R5, RZ, 0x1f, R8.reuse ;  /* 0x0000001fff057819 */ /* 0x100fe20000011408 */
[----:B------:R-:W-:Y:S01]  /*59f0*/  IMAD.MOV R4, RZ, RZ, -R8 ;  /* 0x000000ffff047224 */ /* 0x000fe200078e0a08 */
[----:B------:R-:W-:Y:S01]  /*5a00*/  ISETP.GE.AND P4, PT, R49, c[0x0][0x198], PT ;  /* 0x0000660031007a0c */ /* 0x000fe20003f86270 */
[----:B------:R-:W-:Y:S01]  /*5a10*/  IMAD.U32 R7, RZ, RZ, UR5 ;  /* 0x00000005ff077e24 */ /* 0x000fe2000f8e00ff */
[----:B------:R-:W-:Y:S01]  /*5a20*/  ISETP.GE.AND P5, PT, R48, c[0x0][0x198], PT ;  /* 0x0000660030007a0c */ /* 0x000fe20003fa6270 */
[----:B------:R-:W-:Y:S01]  /*5a30*/  IMAD R5, R5, c[0x0][0x1b0], RZ ;  /* 0x00006c0005057a24 */ /* 0x000fe200078e02ff */
[----:B------:R-:W-:Y:S01]  /*5a40*/  ISETP.GE.AND P3, PT, R219, c[0x0][0x198], PT ;  /* 0x00006600db007a0c */ /* 0x000fe20003f66270 */
[----:B------:R-:W-:Y:S01]  /*5a50*/  IMAD R4, R4, c[0x0][0x2c4], R3 ;  /* 0x0000b10004047a24 */ /* 0x000fe200078e0203 */
[----:B------:R-:W-:Y:S01]  /*5a60*/  LOP3.LUT R3, R64, 0xfffffff0, RZ, 0xc0, !PT ;  /* 0xfffffff040037812 */ /* 0x000fe200078ec0ff */
[----:B------:R-:W-:-:S02]  /*5a70*/  IMAD R5, R8, c[0x0][0x1b4], R5 ;  /* 0x00006d0008057a24 */ /* 0x000fc400078e0205 */
[----:B------:R-:W-:Y:S01]  /*5a80*/  IMAD.WIDE.U32 R8, R8, c[0x0][0x1b0], R6 ;  /* 0x00006c0008087a25 */ /* 0x000fe200078e0006 */
[----:B------:R-:W-:-:S03]  /*5a90*/  SHF.R.S32.HI R7, RZ, 0x1f, R4 ;  /* 0x0000001fff077819 */ /* 0x000fc60000011404 */
[----:B------:R-:W-:Y:S02]  /*5aa0*/  IMAD.IADD R3, R62, 0x1, -R3 ;  /* 0x000000013e037824 */ /* 0x000fe400078e0a03 */
[----:B------:R-:W-:Y:S02]  /*5ab0*/  IMAD R7, R7, c[0x0][0x1a8], RZ ;  /* 0x00006a0007077a24 */ /* 0x000fe400078e02ff */
[----:B------:R-:W-:Y:S01]  /*5ac0*/  IMAD.IADD R9, R9, 0x1, R5 ;  /* 0x0000000109097824 */ /* 0x000fe200078e0205 */
[----:B------:R-:W-:Y:S01]  /*5ad0*/  SHF.R.S32.HI R6, RZ, 0x1f, R3 ;  /* 0x0000001fff067819 */ /* 0x000fe20000011403 */
[C---:B------:R-:W-:Y:S02]  /*5ae0*/  IMAD R7, R4.reuse, c[0x0][0x1ac], R7 ;  /* 0x00006b0004077a24 */ /* 0x040fe400078e0207 */
[----:B------:R-:W-:Y:S01]  /*5af0*/  IMAD.WIDE.U32 R4, R4, c[0x0][0x1a8], R8 ;  /* 0x00006a0004047a25 */ /* 0x000fe200078e0008 */
[----:B------:R-:W-:-:S03]  /*5b00*/  LEA.HI R57, R6, R3, RZ, 0x3 ;  /* 0x0000000306397211 */ /* 0x000fc600078f18ff */
[----:B------:R-:W-:Y:S01]  /*5b10*/  IMAD.IADD R7, R5, 0x1, R7 ;  /* 0x0000000105077824 */ /* 0x000fe200078e0207 */
[----:B------:R-:W-:Y:S02]  /*5b20*/  IADD3 R5, R51, UR15, RZ ;  /* 0x0000000f33057c10 */ /* 0x000fe4000fffe0ff */
[----:B------:R-:W-:Y:S02]  /*5b30*/  LOP3.LUT R56, R57, 0xfffffff8, RZ, 0xc0, !PT ;  /* 0xfffffff839387812 */ /* 0x000fe400078ec0ff */
[----:B------:R-:W-:Y:S02]  /*5b40*/  ISETP.GE.AND P6, PT, R5, UR29, PT ;  /* 0x0000001d05007c0c */ /* 0x000fe4000bfc6270 */
[----:B------:R-:W-:Y:S01]  /*5b50*/  LEA R13, P0, R4, c[0x0][0x160], 0x1 ;  /* 0x00005800040d7a11 */ /* 0x000fe200078008ff */
[----:B------:R-:W-:Y:S01]  /*5b60*/  IMAD.IADD R56, R3, 0x1, -R56 ;  /* 0x0000000103387824 */ /* 0x000fe200078e0a38 */
[----:B------:R-:W-:Y:S02]  /*5b70*/  LOP3.LUT R3, R120, 0x38, R225, 0xf8, !PT ;  /* 0x0000003878037812 */ /* 0x000fe400078ef8e1 */
[----:B------:R-:W-:Y:S01]  /*5b80*/  LEA.HI.X R7, R4, c[0x0][0x164], R7, 0x1, P0 ;  /* 0x0000590004077a11 */ /* 0x000fe200000f0c07 */
[----:B------:R1:W3:Y:S01]  /*5b90*/  SHFL.IDX PT, R14, R13, RZ, 0x181f ;  /* 0x00181fff0d0e7589 */ /* 0x0002e200000e0000 */
[----:B------:R-:W-:-:S02]  /*5ba0*/  ISETP.GE.AND P0, PT, R225, c[0x0][0x198], PT ;  /* 0x00006600e1007a0c */ /* 0x000fc40003f06270 */
[----:B------:R-:W-:Y:S01]  /*5bb0*/  LOP3.LUT R50, R3, R118, RZ, 0x3c, !PT ;  /* 0x0000007603327212 */ /* 0x000fe200078e3cff */
[----:B------:R-:W-:Y:S01]  /*5bc0*/  IMAD.MOV.U32 R3, RZ, RZ, 0x20 ;  /* 0x00000020ff037424 */ /* 0x000fe200078e00ff */
[----:B------:R1:W4:Y:S01]  /*5bd0*/  SHFL.IDX PT, R15, R7, RZ, 0x181f ;  /* 0x00181fff070f7589 */ /* 0x00032200000e0000 */
[----:B------:R-:W-:Y:S02]  /*5be0*/  P2R R6, PR, RZ, 0x40 ;  /* 0x00000040ff067803 */ /* 0x000fe40000000000 */
[----:B------:R-:W-:Y:S01]  /*5bf0*/  IMAD.IADD R50, R50, 0x1, R117 ;  /* 0x0000000132327824 */ /* 0x000fe200078e0275 */
[----:B--2---:R2:W5:Y:S01]  /*5c00*/  @P2 R2UR UR7, R2 ;  /* 0x00000000020723c2 */ /* 0x00456200000e0000 */
[----:B------:R-:W-:Y:S01]  /*5c10*/  R2P PR, R56, 0x6 ;  /* 0x0000000638007804 */ /* 0x000fe20000000000 */
[----:B-----5:R-:W-:-:S04]  /*5c20*/  @!UP1 UMOV UR7, UR21 ;  /* 0x0000001500079c82 */ /* 0x020fc80008000000 */
[----:B------:R-:W-:Y:S01]  /*5c30*/  SEL R3, R3, 0xffffffe0, !P2 ;  /* 0xffffffe003037807 */ /* 0x000fe20005000000 */
[----:B--2---:R-:W-:-:S05]  /*5c40*/  IMAD.MOV.U32 R2, RZ, RZ, 0x10 ;  /* 0x00000010ff027424 */ /* 0x004fca00078e00ff */
[----:B------:R-:W-:Y:S01]  /*5c50*/  SEL R2, R2, 0xfffffff0, !P1 ;  /* 0xfffffff002027807 */ /* 0x000fe20004800000 */
[----:B------:R-:W-:Y:S05]  /*5c60*/  @P6 BRA `(.L_x_384) ;  /* 0x0000013000006947 */ /* 0x000fea0003800000 */
[----:B-1-34-:R-:W-:Y:S01]  /*5c70*/  SHF.R.S32.HI R4, RZ, 0x1f, R219 ;  /* 0x0000001fff047819 */ /* 0x01afe200000114db */
        /* <DEDUP_REMOVED lines=18> */
.L_x_384:
[----:B-1-34-:R-:W-:Y:S05]  /*5da0*/  BSYNC B0 ;  /* 0x0000000000007941 */ /* 0x01afea0003800000 */
.L_x_383:
[----:B------:R-:W-:Y:S01]  /*5db0*/  IADD3 R4, R5, 0x20, RZ ;  /* 0x0000002005047810 */ /* 0x000fe20007ffe0ff */
[----:B------:R1:W2:Y:S01]  /*5dc0*/  SHFL.IDX PT, R15, R7, 0x1, 0x181f ;  /* 0x00381f00070f7f89 */ /* 0x0002a200000e0000 */
[----:B------:R-:W-:Y:S02]  /*5dd0*/  BSSY B0, `(.L_x_385) ;  /* 0x0000018000007945 */ /* 0x000fe40003800000 */
[----:B------:R-:W-:Y:S01]  /*5de0*/  ISETP.GE.AND P1, PT, R4, UR29, PT ;  /* 0x0000001d04007c0c */ /* 0x000fe2000bf26270 */
[----:B------:R1:W3:Y:S03]  /*5df0*/  SHFL.IDX PT, R14, R13, 0x1, 0x181f ;  /* 0x00381f000d0e7f89 */ /* 0x0002e600000e0000 */
[----:B------:R-:W-:-:S09]  /*5e00*/  P2R R9, PR, RZ, 0x2 ;  /* 0x00000002ff097803 */ /* 0x000fd20000000000 */
[----:B------:R-:W-:Y:S05]  /*5e10*/  @P1 BRA `(.L_x_386) ;  /* 0x0000013000001947 */ /* 0x000fea0003800000 */
[----:B------:R-:W-:Y:S01]  /*5e20*/  SHF.R.S32.HI R10, RZ, 0x1f, R219 ;  /* 0x0000001fff0a7819 */ /* 0x000fe200000114db */
[----:B--23--:R-:W-:Y:S01]  /*5e30*/  IMAD.WIDE R16, R225, 0x2, R14 ;  /* 0x00000002e1107825 */ /* 0x00cfe200078e020e */
[----:B------:R-:W-:Y:S02]  /*5e40*/  SHF.R.S32.HI R8, RZ, 0x1f, R49 ;  /* 0x0000001fff087819 */ /* 0x000fe40000011431 */
[----:B------:R-:W-:Y:S02]  /*5e50*/  SHF.R.S32.HI R11, RZ, 0x1f, R48 ;  /* 0x0000001fff0b7819 */ /* 0x000fe40000011430 */
[----:B------:R-:W-:Y:S02]  /*5e60*/  LEA.HI R10, R10, R219, RZ, 0x3 ;  /* 0x000000db0a0a7211 */ /* 0x000fe400078f18ff */
[----:B------:R-:W-:Y:S02]  /*5e70*/  LEA.HI R8, R8, R49, RZ, 0x3 ;  /* 0x0000003108087211 */ /* 0x000fe400078f18ff */
[----:B------:R-:W-:Y:S01]  /*5e80*/  LEA.HI R4, R11, R48, RZ, 0x3 ;  /* 0x000000300b047211 */ /* 0x000fe200078f18ff */
[----:B------:R-:W-:Y:S01]  /*5e90*/  IMAD.SHL.U32 R11, R50, 0x2, RZ ;  /* 0x00000002320b7824 */ /* 0x000fe200078e00ff */
[----:B------:R-:W-:-:S02]  /*5ea0*/  LOP3.LUT R10, R10, 0xfffffff8, RZ, 0xc0, !PT ;  /* 0xfffffff80a0a7812 */ /* 0x000fc400078ec0ff */
[----:B------:R-:W-:Y:S02]  /*5eb0*/  LOP3.LUT R8, R8, 0xfffffff8, RZ, 0xc0, !PT ;  /* 0xfffffff808087812 */ /* 0x000fe400078ec0ff */
[----:B------:R-:W-:Y:S01]  /*5ec0*/  LOP3.LUT R4, R4, 0xfffffff8, RZ, 0xc0, !PT ;  /* 0xfffffff804047812 */ /* 0x000fe200078ec0ff */
[--C-:B------:R-:W-:Y:S01]  /*5ed0*/  IMAD.WIDE R18, R10, 0x2, R14.reuse ;  /* 0x000000020a127825 */ /* 0x100fe200078e020e */
[----:B------:R-:W-:Y:S01]  /*5ee0*/  @!PT LDS RZ, [RZ] ;  /* 0x00000000fffff984 */ /* 0x000fe20000000800 */
[----:B------:R2:W-:Y:S03]  /*5ef0*/  LDGSTS.E.BYPASS.LTC128B.128 [R11+0x11080], [R16.64], !P0 ;  /* 0x11080000100b7fae */ /* 0x0005e6000c101d58 */
[--C-:B------:R-:W-:Y:S01]  /*5f00*/  IMAD.WIDE R20, R8, 0x2, R14.reuse ;  /* 0x0000000208147825 */ /* 0x100fe200078e020e */
[----:B------:R2:W-:Y:S03]  /*5f10*/  LDGSTS.E.BYPASS.LTC128B.128 [R11+0x15080], [R18.64], !P3 ;  /* 0x15080000120b7fae */ /* 0x0005e6000d901d58 */
[----:B------:R-:W-:Y:S01]  /*5f20*/  IMAD.WIDE R14, R4, 0x2, R14 ;  /* 0x00000002040e7825 */ /* 0x000fe200078e020e */
[----:B------:R2:W-:Y:S04]  /*5f30*/  LDGSTS.E.BYPASS.LTC128B.128 [R11+0x19080], [R20.64], !P4 ;  /* 0x19080000140b7fae */ /* 0x0005e8000e101d58 */
[----:B------:R2:W-:Y:S02]  /*5f40*/  LDGSTS.E.BYPASS.LTC128B.128 [R11+0x1d080], [R14.64], !P5 ;  /* 0x1d0800000e0b7fae */ /* 0x0005e4000e901d58 */
.L_x_386:
[----:B------:R-:W-:Y:S05]  /*5f50*/  BSYNC B0 ;  /* 0x0000000000007941 */ /* 0x000fea0003800000 */
.L_x_385:
[----:B------:R-:W-:Y:S01]  /*5f60*/  IADD3 R4, R5, 0x40, RZ ;  /* 0x0000004005047810 */ /* 0x000fe20007ffe0ff */
[----:B--2---:R2:W4:Y:S01]  /*5f70*/  SHFL.IDX PT, R15, R7, 0x2, 0x181f ;  /* 0x00581f00070f7f89 */ /* 0x00452200000e0000 */
[----:B------:R-:W-:Y:S02]  /*5f80*/  BSSY B0, `(.L_x_387) ;  /* 0x0000018000007945 */ /* 0x000fe40003800000 */
[----:B------:R-:W-:Y:S01]  /*5f90*/  ISETP.GE.AND P1, PT, R4, UR29, PT ;  /* 0x0000001d04007c0c */ /* 0x000fe2000bf26270 */
[----:B---3--:R2:W3:Y:S03]  /*5fa0*/  SHFL.IDX PT, R14, R13, 0x2, 0x181f ;  /* 0x00581f000d0e7f89 */ /* 0x0084e600000e0000 */
[----:B------:R-:W-:-:S09]  /*5fb0*/  P2R R4, PR, RZ, 0x2 ;  /* 0x00000002ff047803 */ /* 0x000fd20000000000 */
[----:B------:R-:W-:Y:S05]  /*5fc0*/  @P1 BRA `(.L_x_388) ;  /* 0x0000013000001947 */ /* 0x000fea0003800000 */
[----:B------:R-:W-:Y:S01]  /*5fd0*/  SHF.R.S32.HI R8, RZ, 0x1f, R219 ;  /* 0x0000001fff087819 */ /* 0x000fe200000114db */
[----:B------:R-:W-:Y:S01]  /*5fe0*/  IMAD.SHL.U32 R12, R50, 0x2, RZ ;  /* 0x00000002320c7824 */ /* 0x000fe200078e00ff */
[----:B------:R-:W-:Y:S02]  /*5ff0*/  SHF.R.S32.HI R10, RZ, 0x1f, R49 ;  /* 0x0000001fff0a7819 */ /* 0x000fe40000011431 */
[----:B------:R-:W-:Y:S02]  /*6000*/  SHF.R.S32.HI R17, RZ, 0x1f, R48 ;  /* 0x0000001fff117819 */ /* 0x000fe40000011430 */
[----:B------:R-:W-:Y:S02]  /*6010*/  LEA.HI R11, R8, R219, RZ, 0x3 ;  /* 0x000000db080b7211 */ /* 0x000fe400078f18ff */
[----:B------:R-:W-:Y:S02]  /*6020*/  LEA.HI R10, R10, R49, RZ, 0x3 ;  /* 0x000000310a0a7211 */ /* 0x000fe400078f18ff */
[----:B------:R-:W-:Y:S01]  /*6030*/  LEA.HI R8, R17, R48, RZ, 0x3 ;  /* 0x0000003011087211 */ /* 0x000fe200078f18ff */
[----:B---34-:R-:W-:Y:S01]  /*6040*/  IMAD.WIDE R16, R225, 0x2, R14 ;  /* 0x00000002e1107825 */ /* 0x018fe200078e020e */
        /* <DEDUP_REMOVED lines=11> */
.L_x_388:
[----:B------:R-:W-:Y:S05]  /*6100*/  BSYNC B0 ;  /* 0x0000000000007941 */ /* 0x000fea0003800000 */
.L_x_387:
[----:B------:R-:W-:Y:S01]  /*6110*/  IADD3 R8, R5, 0x60, RZ ;  /* 0x0000006005087810 */ /* 0x000fe20007ffe0ff */
[----:B---3--:R-:W-:Y:S01]  /*6120*/  SHFL.IDX PT, R14, R13, 0x3, 0x181f ;  /* 0x00781f000d0e7f89 */ /* 0x008fe200000e0000 */
[----:B------:R-:W-:Y:S01]  /*6130*/  UIADD3 UR17, UR10, -0x1, URZ ;  /* 0xffffffff0a117890 */ /* 0x000fe2000fffe03f */
[----:B------:R-:W-:Y:S01]  /*6140*/  IMAD.MOV.U32 R215, RZ, RZ, c[0x0][0x2b8] ;  /* 0x0000ae00ffd77624 */ /* 0x000fe200078e00ff */
[----:B------:R-:W-:Y:S01]  /*6150*/  ISETP.GE.AND P6, PT, R8, UR29, PT ;  /* 0x0000001d08007c0c */ /* 0x000fe2000bfc6270 */
[----:B----4-:R3:W4:Y:S01]  /*6160*/  SHFL.IDX PT, R15, R7, 0x3, 0x181f ;  /* 0x00781f00070f7f89 */ /* 0x01072200000e0000 */
[----:B------:R-:W-:Y:S01]  /*6170*/  USHF.L.U32 UR28, UR17, 0x5, URZ ;  /* 0x00000005111c7899 */ /* 0x000fe2000800063f */
[----:B------:R-:W-:Y:S01]  /*6180*/  LOP3.LUT R12, R12, 0xfffffff7, RZ, 0xc0, !PT ;  /* 0xfffffff70c0c7812 */ /* 0x000fe200078ec0ff */
[----:B------:R-:W-:Y:S01]  /*6190*/  USHF.R.S32.HI UR6, URZ, 0x1f, UR7 ;  /* 0x0000001f3f067899 */ /* 0x000fe20008011407 */
[----:B------:R-:W-:Y:S01]  /*61a0*/  ISETP.NE.AND P1, PT, R215, 0x1, PT ;  /* 0x00000001d700780c */ /* 0x000fe20003f25270 */
[----:B------:R-:W-:Y:S01]  /*61b0*/  ULDC.64 UR4, c[0x0][0x2b0] ;  /* 0x0000ac0000047ab9 */ /* 0x000fe20000000a00 */
[----:B------:R-:W-:Y:S01]  /*61c0*/  IMAD.MOV.U32 R217, RZ, RZ, RZ ;  /* 0x000000ffffd97224 */ /* 0x000fe200078e00ff */
[----:B------:R-:W-:Y:S01]  /*61d0*/  IADD3 R218, R216, UR28, RZ ;  /* 0x0000001cd8da7c10 */ /* 0x000fe2000fffe0ff */
[----:B------:R-:W-:-:S02]  /*61e0*/  UIMAD UR6, UR6, UR4, URZ ;  /* 0x00000004060672a4 */ /* 0x000fc4000f8e023f */
[----:B------:R-:W-:Y:S02]  /*61f0*/  UIMAD.WIDE.U32 UR18, UR7, UR4, URZ ;  /* 0x00000004071272a5 */ /* 0x000fe4000f8e003f */
[----:B------:R-:W-:Y:S01]  /*6200*/  @!P6 SHF.R.S32.HI R8, RZ, 0x1f, R219 ;  /* 0x0000001fff08e819 */ /* 0x000fe200000114db */
[----:B------:R-:W-:Y:S01]  /*6210*/  @!P6 IMAD.SHL.U32 R10, R50, 0x2, RZ ;  /* 0x00000002320ae824 */ /* 0x000fe200078e00ff */
[----:B------:R-:W-:Y:S02]  /*6220*/  UIMAD UR6, UR7, UR5, UR6 ;  /* 0x00000005070672a4 */ /* 0x000fe4000f8e0206 */
[----:B------:R-:W-:Y:S01]  /*6230*/  @!P6 LEA.HI R19, R8, R219, RZ, 0x3 ;  /* 0x000000db0813e211 */ /* 0x000fe200078f18ff */
[----:B------:R-:W-:Y:S01]  /*6240*/  ULDC.64 UR4, c[0x0][0x1e8] ;  /* 0x00007a0000047ab9 */ /* 0x000fe20000000a00 */
[----:B------:R-:W-:Y:S01]  /*6250*/  @!P6 SHF.R.S32.HI R8, RZ, 0x1f, R49 ;  /* 0x0000001fff08e819 */ /* 0x000fe20000011431 */
[----:B------:R-:W-:Y:S01]  /*6260*/  UIADD3 UR6, UR19, UR6, URZ ;  /* 0x0000000613067290 */ /* 0x000fe2000fffe03f */
[----:B------:R-:W-:-:S02]  /*6270*/  @!P6 LOP3.LUT R19, R19, 0xfffffff8, RZ, 0xc0, !PT ;  /* 0xfffffff81313e812 */ /* 0x000fc400078ec0ff */
[----:B------:R-:W-:Y:S02]  /*6280*/  @!P6 LEA.HI R17, R8, R49, RZ, 0x3 ;  /* 0x000000310811e211 */ /* 0x000fe400078f18ff */
[----:B-123--:R-:W-:Y:S01]  /*6290*/  @!P6 SHF.R.S32.HI R7, RZ, 0x1f, R48 ;  /* 0x0000001fff07e819 */ /* 0x00efe20000011430 */
[--C-:B----4-:R-:W-:Y:S01]  /*62a0*/  @!P6 IMAD.WIDE R20, R225, 0x2, R14.reuse ;  /* 0x00000002e114e825 */ /* 0x110fe200078e020e */
[----:B------:R-:W-:Y:S02]  /*62b0*/  @!P6 LOP3.LUT R17, R17, 0xfffffff8, RZ, 0xc0, !PT ;  /* 0xfffffff81111e812 */ /* 0x000fe400078ec0ff */
[----:B------:R-:W-:Y:S01]  /*62c0*/  @!P6 LEA.HI R8, R7, R48, RZ, 0x3 ;  /* 0x000000300708e211 */ /* 0x000fe200078f18ff */
[--C-:B------:R-:W-:Y:S01]  /*62d0*/  @!P6 IMAD.WIDE R18, R19, 0x2, R14.reuse ;  /* 0x000000021312e825 */ /* 0x100fe200078e020e */
[----:B------:R-:W-:Y:S01]  /*62e0*/  @!PT LDS RZ, [RZ] ;  /* 0x00000000fffff984 */ /* 0x000fe20000000800 */
[----:B------:R1:W-:Y:S01]  /*62f0*/  @!P6 LDGSTS.E.BYPASS.LTC128B.128 [R10+0x13080], [R20.64], !P0 ;  /* 0x13080000140aefae */ /* 0x0003e2000c101d58 */
[----:B------:R-:W-:Y:S02]  /*6300*/  ISETP.GE.AND P0, PT, R218, UR11, PT ;  /* 0x0000000bda007c0c */ /* 0x000fe4000bf06270 */
[----:B------:R-:W-:Y:S01]  /*6310*/  @!P6 IMAD.WIDE R16, R17, 0x2, R14 ;  /* 0x000000021110e825 */ /* 0x000fe200078e020e */
[----:B------:R-:W-:Y:S01]  /*6320*/  @!P6 LOP3.LUT R8, R8, 0xfffffff8, RZ, 0xc0, !PT ;  /* 0xfffffff80808e812 */ /* 0x000fe200078ec0ff */
[----:B------:R1:W-:Y:S01]  /*6330*/  @!P6 LDGSTS.E.BYPASS.LTC128B.128 [R10+0x17080], [R18.64], !P3 ;  /* 0x17080000120aefae */ /* 0x0003e2000d901d58 */
[----:B------:R-:W-:-:S02]  /*6340*/  IADD3 R218, R218, UR16, RZ ;  /* 0x00000010dada7c10 */ /* 0x000fc4000fffe0ff */
[----:B------:R-:W-:Y:S01]  /*6350*/  ISETP.GT.OR P0, PT, R216, 0x1f, P0 ;  /* 0x0000001fd800780c */ /* 0x000fe20000704670 */
[----:B------:R2:W-:Y:S01]  /*6360*/  @!P6 LDGSTS.E.BYPASS.LTC128B.128 [R10+0x1b080], [R16.64], !P4 ;  /* 0x1b080000100aefae */ /* 0x0005e2000e101d58 */
[----:B------:R-:W-:Y:S01]  /*6370*/  @P1 LOP3.LUT R12, R12, 0x8, RZ, 0xfc, !PT ;  /* 0x000000080c0c1812 */ /* 0x000fe200078efcff */
[----:B------:R-:W-:-:S04]  /*6380*/  @P1 IMAD.HI.U32 R11, R218, c[0x0][0x2bc], RZ ;  /* 0x0000af00da0b1a27 */ /* 0x000fc800078e00ff */
[----:B------:R-:W-:Y:S01]  /*6390*/  IMAD.MOV.U32 R7, RZ, RZ, R218 ;  /* 0x000000ffff077224 */ /* 0x000fe200078e00da */
[----:B------:R-:W-:-:S05]  /*63a0*/  @P1 SHF.R.U32.HI R7, RZ, c[0x0][0x2c0], R11 ;  /* 0x0000b000ff071a19 */ /* 0x000fca000001160b */
[----:B------:R-:W-:Y:S01]  /*63b0*/  @!P0 IADD3 R11, P1, R7, UR18, RZ ;  /* 0x00000012070b8c10 */ /* 0x000fe2000ff3e0ff */
[----:B--2---:R-:W-:-:S03]  /*63c0*/  @!P6 IMAD.WIDE R16, R8, 0x2, R14 ;  /* 0x000000020810e825 */ /* 0x004fc600078e020e */
[----:B------:R-:W-:Y:S02]  /*63d0*/  @!P0 LEA.HI.X.SX32 R8, R7, UR6, 0x1, P1 ;  /* 0x0000000607088c11 */ /* 0x000fe400088f0eff */
[C---:B------:R-:W-:Y:S01]  /*63e0*/  @!P0 LEA R14, P1, R11.reuse, c[0x0][0x2a0], 0x2 ;  /* 0x0000a8000b0e8a11 */ /* 0x040fe200078210ff */
[----:B------:R1:W-:Y:S03]  /*63f0*/  @!P6 LDGSTS.E.BYPASS.LTC128B.128 [R10+0x1f080], [R16.64], !P5 ;  /* 0x1f080000100aefae */ /* 0x0003e6000e901d58 */
[----:B------:R-:W-:Y:S01]  /*6400*/  @!P0 LEA.HI.X R15, R11, c[0x0][0x2a4], R8, 0x2, P1 ;  /* 0x0000a9000b0f8a11 */ /* 0x000fe200008f1408 */
[----:B------:R-:W0:Y:S04]  /*6410*/  LDGDEPBAR ;  /* 0x00000000000079af */ /* 0x000e280000000000 */
[----:B------:R-:W-:Y:S06]  /*6420*/  BAR.SYNC.DEFER_BLOCKING 0x0 ;  /* 0x0000000000007b1d */ /* 0x000fec0000010000 */
[----:B------:R-:W2:Y:S01]  /*6430*/  @!P0 LDG.E R217, [R14.64] ;  /* 0x000000180ed98981 */ /* 0x000ea2000c1e1900 */
[----:B------:R-:W-:Y:S01]  /*6440*/  IMAD.MOV R7, RZ, RZ, -R7 ;  /* 0x000000ffff077224 */ /* 0x000fe200078e0a07 */
[----:B------:R-:W-:Y:S01]  /*6450*/  UIMAD UR7, UR12, UR4, URZ ;  /* 0x000000040c0772a4 */ /* 0x000fe2000f8e023f */
[----:B------:R-:W-:Y:S01]  /*6460*/  ISETP.GE.AND P5, PT, R225, c[0x0][0x1d4], PT ;  /* 0x00007500e1007a0c */ /* 0x000fe20003fa6270 */
[----:B------:R-:W-:Y:S01]  /*6470*/  UIMAD.WIDE.U32 UR22, UR13, UR4, URZ ;  /* 0x000000040d1672a5 */ /* 0x000fe2000f8e003f */
[----:B------:R-:W-:Y:S01]  /*6480*/  IMAD R218, R7, c[0x0][0x2b8], R218 ;  /* 0x0000ae0007da7a24 */ /* 0x000fe200078e02da */
[----:B------:R-:W-:Y:S01]  /*6490*/  UIMAD UR7, UR13, UR5, UR7 ;  /* 0x000000050d0772a4 */ /* 0x000fe2000f8e0207 */
[----:B------:R-:W-:Y:S01]  /*64a0*/  ISETP.GE.AND P2, PT, R219, c[0x0][0x1d4], PT ;  /* 0x00007500db007a0c */ /* 0x000fe20003f46270 */
[----:B------:R-:W-:Y:S01]  /*64b0*/  UIADD3 UR30, UR11, -UR28, URZ ;  /* 0x8000001c0b1e7290 */ /* 0x000fe2000fffe03f */
[----:B-1----:R-:W-:Y:S01]  /*64c0*/  IMAD.WIDE.U32 R10, R218, c[0x0][0x1e0], RZ ;  /* 0x00007800da0a7a25 */ /* 0x002fe200078e00ff */
[----:B------:R-:W-:Y:S01]  /*64d0*/  SHF.R.S32.HI R59, RZ, 0x1f, R218 ;  /* 0x0000001fff3b7819 */ /* 0x000fe200000114da */
[----:B------:R-:W-:Y:S01]  /*64e0*/  UIADD3 UR7, UR23, UR7, URZ ;  /* 0x0000000717077290 */ /* 0x000fe2000fffe03f */
[----:B------:R-:W-:Y:S01]  /*64f0*/  ISETP.GE.AND P4, PT, R49, c[0x0][0x1d4], PT ;  /* 0x0000750031007a0c */ /* 0x000fe20003f86270 */
[----:B------:R-:W-:Y:S01]  /*6500*/  ULDC.64 UR4, c[0x0][0x210] ;  /* 0x0000840000047ab9 */ /* 0x000fe20000000a00 */
[----:B------:R-:W-:Y:S01]  /*6510*/  ISETP.GE.AND P3, PT, R48, c[0x0][0x1d4], PT ;  /* 0x0000750030007a0c */ /* 0x000fe20003f66270 */
[----:B------:R-:W-:Y:S01]  /*6520*/  IMAD R7, R59, c[0x0][0x1e0], RZ ;  /* 0x000078003b077a24 */ /* 0x000fe200078e02ff */
[----:B------:R-:W-:Y:S01]  /*6530*/  UIMAD UR12, UR12, UR4, URZ ;  /* 0x000000040c0c72a4 */ /* 0x000fe2000f8e023f */
[----:B------:R-:W-:Y:S01]  /*6540*/  LOP3.LUT R12, R12, 0xfffffffe, RZ, 0xc0, !PT ;  /* 0xfffffffe0c0c7812 */ /* 0x000fe200078ec0ff */
[----:B------:R-:W-:Y:S01]  /*6550*/  UIMAD.WIDE.U32 UR26, UR13, UR4, URZ ;  /* 0x000000040d1a72a5 */ /* 0x000fe2000f8e003f */
[----:B------:R-:W-:Y:S01]  /*6560*/  IMAD R7, R218, c[0x0][0x1e4], R7 ;  /* 0x00007900da077a24 */ /* 0x000fe200078e0207 */
[----:B------:R-:W-:Y:S01]  /*6570*/  UIMAD UR12, UR13, UR5, UR12 ;  /* 0x000000050d0c72a4 */ /* 0x000fe2000f8e020c */
[----:B------:R-:W-:-:S02]  /*6580*/  LEA.HI R69, R61, R62, RZ, 0x5 ;  /* 0x0000003e3d457211 */ /* 0x000fc400078f28ff */
[----:B------:R-:W-:Y:S01]  /*6590*/  IMAD.IADD R11, R11, 0x1, R7 ;  /* 0x000000010b0b7824 */ /* 0x000fe200078e0207 */
[----:B------:R-:W-:Y:S01]  /*65a0*/  UIADD3 UR12, UR27, UR12, URZ ;  /* 0x0000000c1b0c7290 */ /* 0x000fe2000fffe03f */
[----:B------:R-:W-:Y:S01]  /*65b0*/  IMAD.U32 R7, RZ, RZ, UR13 ;  /* 0x0000000dff077e24 */ /* 0x000fe2000f8e00ff */
[----:B------:R-:W-:Y:S02]  /*65c0*/  @P2 LOP3.LUT R12, R12, 0x1, RZ, 0xfc, !PT ;  /* 0x000000010c0c2812 */ /* 0x000fe400078efcff */
[----:B------:R-:W-:Y:S02]  /*65d0*/  SHF.R.S32.HI R60, RZ, 0x5, R69 ;  /* 0x00000005ff3c7819 */ /* 0x000fe40000011445 */
[----:B--2---:R-:W-:Y:S01]  /*65e0*/  SHF.R.S32.HI R58, RZ, 0x1f, R217 ;  /* 0x0000001fff3a7819 */ /* 0x004fe200000114d9 */
[----:B------:R-:W-:-:S04]  /*65f0*/  IMAD.WIDE.U32 R14, R217, c[0x0][0x1f0], R10 ;  /* 0x00007c00d90e7a25 */ /* 0x000fc800078e000a */
[----:B------:R-:W-:Y:S01]  /*6600*/  IMAD R8, R58, c[0x0][0x1f0], RZ ;  /* 0x00007c003a087a24 */ /* 0x000fe200078e02ff */
[----:B------:R-:W-:Y:S01]  /*6610*/  IADD3 R10, P0, R14, UR22, RZ ;  /* 0x000000160e0a7c10 */ /* 0x000fe2000ff1e0ff */
[----:B------:R-:W-:Y:S02]  /*6620*/  IMAD R7, R7, c[0x0][0x1e8], R14 ;  /* 0x00007a0007077a24 */ /* 0x000fe400078e020e */
[----:B------:R-:W-:Y:S01]  /*6630*/  IMAD R8, R217, c[0x0][0x1f4], R8 ;  /* 0x00007d00d9087a24 */ /* 0x000fe200078e0208 */
[----:B------:R-:W-:Y:S02]  /*6640*/  LEA RZ, P1, R10, c[0x0][0x1c8], 0x1 ;  /* 0x000072000aff7a11 */ /* 0x000fe400078208ff */
[----:B------:R-:W-:Y:S01]  /*6650*/  LEA R16, R7, c[0x0][0x1c8], 0x1 ;  /* 0x0000720007107a11 */ /* 0x000fe200078e08ff */
[----:B------:R-:W-:-:S04]  /*6660*/  IMAD.IADD R8, R15, 0x1, R8 ;  /* 0x000000010f087824 */ /* 0x000fc800078e0208 */
[----:B------:R-:W-:Y:S01]  /*6670*/  SHFL.IDX PT, R14, R16, RZ, 0x181f ;  /* 0x00181fff100e7589 */ /* 0x000fe200000e0000 */
[----:B------:R-:W-:Y:S02]  /*6680*/  IADD3.X R11, R8, UR7, RZ, P0, !PT ;  /* 0x00000007080b7c10 */ /* 0x000fe400087fe4ff */
[----:B------:R-:W-:Y:S02]  /*6690*/  IADD3 R8, -R51, UR30, RZ ;  /* 0x0000001e33087c10 */ /* 0x000fe4000fffe1ff */
[----:B------:R-:W-:Y:S02]  /*66a0*/  LEA.HI.X R13, R10, c[0x0][0x1cc], R11, 0x1, P1 ;  /* 0x000073000a0d7a11 */ /* 0x000fe400008f0c0b */
[----:B------:R-:W-:-:S03]  /*66b0*/  ISETP.GE.AND P0, PT, R8, 0x1, PT ;  /* 0x000000010800780c */ /* 0x000fc60003f06270 */
[----:B------:R-:W1:Y:S10]  /*66c0*/  SHFL.IDX PT, R15, R13, RZ, 0x181f ;  /* 0x00181fff0d0f7589 */ /* 0x000e7400000e0000 */
[----:B------:R-:W-:Y:S01]  /*66d0*/  @P0 SHF.R.S32.HI R10, RZ, 0x1f, R219 ;  /* 0x0000001fff0a0819 */ /* 0x000fe200000114db */
[----:B------:R-:W-:Y:S01]  /*66e0*/  @P0 IMAD.SHL.U32 R11, R50, 0x2, RZ ;  /* 0x00000002320b0824 */ /* 0x000fe200078e00ff */
[----:B------:R-:W-:-:S02]  /*66f0*/  @P0 SHF.R.S32.HI R8, RZ, 0x1f, R49 ;  /* 0x0000001fff080819 */ /* 0x000fc40000011431 */
[----:B------:R-:W-:Y:S02]  /*6700*/  @P0 SHF.R.S32.HI R7, RZ, 0x1f, R48 ;  /* 0x0000001fff070819 */ /* 0x000fe40000011430 */
[----:B------:R-:W-:Y:S02]  /*6710*/  @P0 LEA.HI R10, R10, R219, RZ, 0x3 ;  /* 0x000000db0a0a0211 */ /* 0x000fe400078f18ff */
[----:B------:R-:W-:Y:S02]  /*6720*/  @P0 LEA.HI R8, R8, R49, RZ, 0x3 ;  /* 0x0000003108080211 */ /* 0x000fe400078f18ff */
[----:B------:R-:W-:Y:S02]  /*6730*/  @P0 LEA.HI R7, R7, R48, RZ, 0x3 ;  /* 0x0000003007070211 */ /* 0x000fe400078f18ff */
[----:B------:R-:W-:Y:S02]  /*6740*/  @P0 LOP3.LUT R10, R10, 0xfffffff8, RZ, 0xc0, !PT ;  /* 0xfffffff80a0a0812 */ /* 0x000fe400078ec0ff */
[----:B------:R-:W-:Y:S01]  /*6750*/  @P0 LOP3.LUT R8, R8, 0xfffffff8, RZ, 0xc0, !PT ;  /* 0xfffffff808080812 */ /* 0x000fe200078ec0ff */
[----:B-1----:R-:W-:Y:S01]  /*6760*/  @P0 IMAD.WIDE R16, R225, 0x2, R14 ;  /* 0x00000002e1100825 */ /* 0x002fe200078e020e */
[----:B------:R-:W-:-:S03]  /*6770*/  @P0 LOP3.LUT R7, R7, 0xfffffff8, RZ, 0xc0, !PT ;  /* 0xfffffff807070812 */ /* 0x000fc600078ec0ff */
[--C-:B------:R-:W-:Y:S01]  /*6780*/  @P0 IMAD.WIDE R18, R10, 0x2, R14.reuse ;  /* 0x000000020a120825 */ /* 0x100fe200078e020e */
[----:B------:R-:W-:Y:S01]  /*6790*/  @!PT LDS RZ, [RZ] ;  /* 0x00000000fffff984 */ /* 0x000fe20000000800 */
[----:B------:R1:W-:Y:S03]  /*67a0*/  @P0 LDGSTS.E.BYPASS.LTC128B.128 [R11+0xc080], [R16.64], !P5 ;  /* 0x0c080000100b0fae */ /* 0x0003e6000e901d58 */
[--C-:B------:R-:W-:Y:S01]  /*67b0*/  @P0 IMAD.WIDE R20, R8, 0x2, R14.reuse ;  /* 0x0000000208140825 */ /* 0x100fe200078e020e */
[----:B------:R1:W-:Y:S01]  /*67c0*/  @P0 LDGSTS.E.BYPASS.LTC128B.128 [R11+0xd080], [R18.64], !P2 ;  /* 0x0d080000120b0fae */ /* 0x0003e2000d101d58 */
[----:B------:R-:W-:Y:S02]  /*67d0*/  ISETP.GT.AND P2, PT, R216, 0x1f, PT ;  /* 0x0000001fd800780c */ /* 0x000fe40003f44270 */
        /* <DEDUP_REMOVED lines=8> */
.L_x_389:
[----:B------:R-:W-:Y:S01]  /*6860*/  ULDC.U8 UR4, c[0x0][0x298] ;  /* 0x0000a60000047ab9 */ /* 0x000fe20000000000 */
[----:B------:R-:W-:Y:S01]  /*6870*/  SHF.R.S32.HI R8, RZ, 0x1f, R63 ;  /* 0x0000001fff087819 */ /* 0x000fe2000001143f */
[C---:B-1----:R-:W-:Y:S01]  /*6880*/  IMAD.WIDE.U32 R10, R63.reuse, c[0x0][0x280], RZ ;  /* 0x0000a0003f0a7a25 */ /* 0x042fe200078e00ff */
[----:B------:R-:W-:Y:S01]  /*6890*/  ISETP.NE.AND P0, PT, RZ, UR4, PT ;  /* 0x00000004ff007c0c */ /* 0x000fe2000bf05270 */
[----:B------:R-:W-:Y:S01]  /*68a0*/  BSSY B2, `(.L_x_390) ;  /* 0x00008cf000027945 */ /* 0x000fe20003800000 */
[----:B------:R-:W-:Y:S01]  /*68b0*/  LEA R5, R0, R5, 0x5 ;  /* 0x0000000500057211 */ /* 0x000fe200078e28ff */
[----:B------:R-:W-:Y:S01]  /*68c0*/  IMAD R12, R8, c[0x0][0x280], RZ ;  /* 0x0000a000080c7a24 */ /* 0x000fe200078e02ff */
[----:B------:R-:W-:Y:S01]  /*68d0*/  SHF.L.U32 R119, R50, 0x1, RZ ;  /* 0x0000000132777819 */ /* 0x000fe200000006ff */
[----:B------:R-:W-:Y:S02]  /*68e0*/  IMAD R8, R8, c[0x0][0x290], RZ ;  /* 0x0000a40008087a24 */ /* 0x000fe400078e02ff */
[----:B------:R-:W-:-:S02]  /*68f0*/  IMAD R7, R63, c[0x0][0x284], R12 ;  /* 0x0000a1003f077a24 */ /* 0x000fc400078e020c */
[C---:B------:R-:W-:Y:S02]  /*6900*/  IMAD R17, R63.reuse, c[0x0][0x294], R8 ;  /* 0x0000a5003f117a24 */ /* 0x040fe400078e0208 */
[----:B------:R-:W-:Y:S01]  /*6910*/  IMAD.WIDE.U32 R12, R63, c[0x0][0x290], RZ ;  /* 0x0000a4003f0c7a25 */ /* 0x000fe200078e00ff */
[----:B------:R-:W-:-:S04]  /*6920*/  IADD3 R7, R7, R11, RZ ;  /* 0x0000000b07077210 */ /* 0x000fc80007ffe0ff */
[----:B------:R-:W-:Y:S01]  /*6930*/  IADD3 R17, R17, R13, RZ ;  /* 0x0000000d11117210 */ /* 0x000fe20007ffe0ff */
[----:B------:R-:W-:Y:S05]  /*6940*/  @!P0 BRA `(.L_x_391) ;  /* 0x0000450000008947 */ /* 0x000fea0003800000 */
[----:B------:R-:W-:Y:S01]  /*6950*/  PLOP3.LUT P0, PT, PT, PT, UP3, 0x80, 0x0 ;  /* 0x000000000000781c */ /* 0x000fe20003f0f038 */
[----:B------:R-:W-:Y:S01]  /*6960*/  IMAD.MOV.U32 R16, RZ, RZ, R12 ;  /* 0x000000ffff107224 */ /* 0x000fe200078e000c */
[----:B------:R-:W-:Y:S01]  /*6970*/  ISETP.NE.AND P1, PT, R6, RZ, PT ;  /* 0x000000ff0600720c */ /* 0x000fe20003f25270 */
[----:B------:R-:W-:Y:S01]  /*6980*/  BSSY B0, `(.L_x_392) ;  /* 0x0000049000007945 */ /* 0x000fe20003800000 */
[----:B------:R-:W-:Y:S01]  /*6990*/  IMAD.SHL.U32 R12, R0, 0x4, RZ ;  /* 0x00000004000c7824 */ /* 0x000fe200078e00ff */
        /* <DEDUP_REMOVED lines=8> */
[----:B------:R-:W-:Y:S01]  /*6a20*/  @P0 IMAD.HI.U32 R6, R5, c[0x0][0x2c8], RZ ;  /* 0x0000b20005060a27 */ /* 0x000fe200078e00ff */
[----:B------:R-:W-:Y:S01]  /*6a30*/  PLOP3.LUT P0, PT, PT, PT, UP3, 0x80, 0x0 ;  /* 0x000000000000781c */ /* 0x000fe20003f0f038 */
[----:B------:R-:W-:-:S12]  /*6a40*/  CS2R R104, SRZ ;  /* 0x0000000000687805 */ /* 0x000fd8000001ff00 */
[----:B------:R-:W-:Y:S01]  /*6a50*/  @P0 SHF.R.U32.HI R5, RZ, c[0x0][0x2cc], R6 ;  /* 0x0000b300ff050a19 */ /* 0x000fe20000011606 */
[----:B------:R-:W-:-:S03]  /*6a60*/  IMAD.MOV.U32 R6, RZ, RZ, R10 ;  /* 0x000000ffff067224 */ /* 0x000fc600078e000a */
[----:B------:R-:W-:Y:S01]  /*6a70*/  SHF.R.S32.HI R8, RZ, 0x1f, R5 ;  /* 0x0000001fff087819 */ /* 0x000fe20000011405 */
[----:B------:R-:W-:-:S04]  /*6a80*/  IMAD.WIDE.U32 R6, R5, c[0x0][0x280], R6 ;  /* 0x0000a00005067a25 */ /* 0x000fc800078e0006 */
[----:B------:R-:W-:Y:S01]  /*6a90*/  IMAD R14, R8, c[0x0][0x280], RZ ;  /* 0x0000a000080e7a24 */ /* 0x000fe200078e02ff */
[----:B------:R-:W-:Y:S01]  /*6aa0*/  LEA R10, P0, R6, c[0x0][0x270], 0x1 ;  /* 0x00009c00060a7a11 */ /* 0x000fe200078008ff */
[----:B------:R-:W-:Y:S02]  /*6ab0*/  IMAD R8, R8, c[0x0][0x290], RZ ;  /* 0x0000a40008087a24 */ /* 0x000fe400078e02ff */
[C---:B------:R-:W-:Y:S02]  /*6ac0*/  IMAD R14, R5.reuse, c[0x0][0x284], R14 ;  /* 0x0000a100050e7a24 */ /* 0x040fe400078e020e */
[----:B------:R-:W-:Y:S01]  /*6ad0*/  IMAD.WIDE.U32 R16, R5, c[0x0][0x290], R16 ;  /* 0x0000a40005107a25 */ /* 0x000fe200078e0010 */
[----:B------:R1:W2:Y:S02]  /*6ae0*/  SHFL.IDX PT, R18, R10, RZ, 0x181f ;  /* 0x00181fff0a127589 */ /* 0x0002a400000e0000 */
[----:B------:R-:W-:Y:S01]  /*6af0*/  IADD3 R14, R7, R14, RZ ;  /* 0x0000000e070e7210 */ /* 0x000fe20007ffe0ff */
[----:B------:R-:W-:-:S03]  /*6b00*/  IMAD R13, R5, c[0x0][0x294], R8 ;  /* 0x0000a500050d7a24 */ /* 0x000fc600078e0208 */
[----:B------:R-:W-:Y:S02]  /*6b10*/  LEA.HI.X R14, R6, c[0x0][0x274], R14, 0x1, P0 ;  /* 0x00009d00060e7a11 */ /* 0x000fe400000f0c0e */
[----:B------:R-:W-:Y:S02]  /*6b20*/  IADD3 R13, R17, R13, RZ ;  /* 0x0000000d110d7210 */ /* 0x000fe40007ffe0ff */
[C---:B------:R-:W-:Y:S01]  /*6b30*/  LEA R8, P0, R16.reuse, c[0x0][0x288], 0x1 ;  /* 0x0000a20010087a11 */ /* 0x040fe200078008ff */
[----:B------:R1:W3:Y:S03]  /*6b40*/  SHFL.IDX PT, R19, R14, RZ, 0x181f ;  /* 0x00181fff0e137589 */ /* 0x0002e600000e0000 */
[----:B------:R-:W-:Y:S02]  /*6b50*/  LEA.HI.X R13, R16, c[0x0][0x28c], R13, 0x1, P0 ;  /* 0x0000a300100d7a11 */ /* 0x000fe400000f0c0d */
[----:B------:R1:W4:Y:S04]  /*6b60*/  SHFL.IDX PT, R16, R8, RZ, 0x181f ;  /* 0x00181fff08107589 */ /* 0x00032800000e0000 */
[----:B------:R1:W1:Y:S01]  /*6b70*/  SHFL.IDX PT, R17, R13, RZ, 0x181f ;  /* 0x00181fff0d117589 */ /* 0x00026200000e0000 */
[----:B------:R-:W-:Y:S05]  /*6b80*/  @P1 BRA `(.L_x_393) ;  /* 0x0000028000001947 */ /* 0x000fea0003800000 */
[C---:B------:R-:W-:Y:S01]  /*6b90*/  ISETP.GE.AND P0, PT, R12.reuse, c[0x0][0x27c], PT ;  /* 0x00009f000c007a0c */ /* 0x040fe20003f06270 */
[----:B------:R-:W-:Y:S01]  /*6ba0*/  CS2R R102, SRZ ;  /* 0x0000000000667805 */ /* 0x000fe2000001ff00 */
[----:B------:R-:W-:Y:S01]  /*6bb0*/  CS2R R104, SRZ ;  /* 0x0000000000687805 */ /* 0x000fe2000001ff00 */
[----:B------:R-:W-:-:S10]  /*6bc0*/  IADD3 R5, R12, 0x20, RZ ;  /* 0x000000200c057810 */ /* 0x000fd40007ffe0ff */
[----:B--23--:R-:W-:-:S04]  /*6bd0*/  @!P0 IMAD.WIDE R22, R12, 0x2, R18 ;  /* 0x000000020c168825 */ /* 0x00cfc800078e0212 */
[----:B-1--4-:R-:W-:Y:S01]  /*6be0*/  @!P0 IMAD.WIDE R20, R12, 0x2, R16 ;  /* 0x000000020c148825 */ /* 0x012fe200078e0210 */
[----:B------:R1:W5:Y:S04]  /*6bf0*/  @!P0 LD.E.64 R102, [R22.64] ;  /* 0x0000001816668980 */ /* 0x000368000c101b00 */
[----:B------:R2:W5:Y:S01]  /*6c00*/  @!P0 LD.E.64 R104, [R20.64] ;  /* 0x0000001814688980 */ /* 0x000562000c101b00 */
[----:B------:R-:W-:Y:S01]  /*6c10*/  ISETP.GE.AND P0, PT, R5, c[0x0][0x27c], PT ;  /* 0x00009f0005007a0c */ /* 0x000fe20003f06270 */
[----:B------:R-:W-:Y:S01]  /*6c20*/  CS2R R126, SRZ ;  /* 0x00000000007e7805 */ /* 0x000fe2000001ff00 */
[----:B------:R-:W-:-:S11]  /*6c30*/  CS2R R124, SRZ ;  /* 0x00000000007c7805 */ /* 0x000fd6000001ff00 */
[----:B------:R-:W-:-:S04]  /*6c40*/  @!P0 SHF.R.S32.HI R6, RZ, 0x1f, R5 ;  /* 0x0000001fff068819 */ /* 0x000fc80000011405 */
[----:B------:R-:W-:-:S04]  /*6c50*/  @!P0 LEA.HI R5, R6, R5, RZ, 0x2 ;  /* 0x0000000506058211 */ /* 0x000fc800078f10ff */
[----:B------:R-:W-:-:S05]  /*6c60*/  @!P0 LOP3.LUT R5, R5, 0xfffffffc, RZ, 0xc0, !PT ;  /* 0xfffffffc05058812 */ /* 0x000fca00078ec0ff */
[----:B------:R-:W-:-:S04]  /*6c70*/  @!P0 IMAD.WIDE R24, R5, 0x2, R18 ;  /* 0x0000000205188825 */ /* 0x000fc800078e0212 */
[----:B------:R-:W-:Y:S01]  /*6c80*/  @!P0 IMAD.WIDE R26, R5, 0x2, R16 ;  /* 0x00000002051a8825 */ /* 0x000fe200078e0210 */
[----:B------:R-:W-:Y:S01]  /*6c90*/  IADD3 R5, R12, 0x40, RZ ;  /* 0x000000400c057810 */ /* 0x000fe20007ffe0ff */
        /* <DEDUP_REMOVED lines=8> */
[----:B--2---:R-:W-:-:S04]  /*6d20*/  @!P0 IMAD.WIDE R20, R5, 0x2, R18 ;  /* 0x0000000205148825 */ /* 0x004fc800078e0212 */
[----:B-1----:R-:W-:Y:S01]  /*6d30*/  @!P0 IMAD.WIDE R22, R5, 0x2, R16 ;  /* 0x0000000205168825 */ /* 0x002fe200078e0210 */
        /* <DEDUP_REMOVED lines=13> */
.L_x_393:
[----:B------:R-:W-:Y:S05]  /*6e10*/  BSYNC B0 ;  /* 0x0000000000007941 */ /* 0x000fea0003800000 */
.L_x_392:
[----:B------:R-:W-:Y:S01]  /*6e20*/  ISETP.NE.AND P0, PT, R9, RZ, PT ;  /* 0x000000ff0900720c */ /* 0x000fe20003f05270 */
[----:B-----5:R-:W-:Y:S01]  /*6e30*/  IMAD.MOV.U32 R9, RZ, RZ, R112 ;  /* 0x000000ffff097224 */ /* 0x020fe200078e0070 */
[----:B------:R-:W-:Y:S01]  /*6e40*/  MOV R5, R123 ;  /* 0x0000007b00057202 */ /* 0x000fe20000000f00 */
[----:B------:R-:W-:Y:S01]  /*6e50*/  IMAD.MOV.U32 R7, RZ, RZ, R113 ;  /* 0x000000ffff077224 */ /* 0x000fe200078e0071 */
[----:B---3--:R3:W4:Y:S01]  /*6e60*/  SHFL.IDX PT, R19, R14, 0x1, 0x181f ;  /* 0x00381f000e137f89 */ /* 0x00872200000e0000 */
[----:B------:R-:W-:Y:S01]  /*6e70*/  IMAD.MOV.U32 R6, RZ, RZ, R122 ;  /* 0x000000ffff067224 */ /* 0x000fe200078e007a */
[----:B------:R-:W-:Y:S01]  /*6e80*/  BSSY B0, `(.L_x_394) ;  /* 0x0000048000007945 */ /* 0x000fe20003800000 */
[----:B------:R-:W-:Y:S01]  /*6e90*/  CS2R R84, SRZ ;  /* 0x0000000000547805 */ /* 0x000fe2000001ff00 */
[----:B------:R-:W-:Y:S01]  /*6ea0*/  PRMT R87, R7, 0x5410, R9 ;  /* 0x0000541007577816 */ /* 0x000fe20000000009 */
[----:B------:R-:W-:Y:S01]  /*6eb0*/  IMAD.MOV.U32 R9, RZ, RZ, R126 ;  /* 0x000000ffff097224 */ /* 0x000fe200078e007e */
[----:B------:R-:W-:Y:S01]  /*6ec0*/  PRMT R93, R5, 0x5410, R6 ;  /* 0x00005410055d7816 */ /* 0x000fe20000000006 */
[----:B------:R-:W-:Y:S01]  /*6ed0*/  IMAD.MOV.U32 R7, RZ, RZ, R127 ;  /* 0x000000ffff077224 */ /* 0x000fe200078e007f */
[----:B------:R-:W-:Y:S01]  /*6ee0*/  MOV R6, R102 ;  /* 0x0000006600067202 */ /* 0x000fe20000000f00 */
[----:B------:R-:W-:Y:S01]  /*6ef0*/  IMAD.MOV.U32 R5, RZ, RZ, R103 ;  /* 0x000000ffff057224 */ /* 0x000fe200078e0067 */
[----:B--2---:R3:W2:Y:S01]  /*6f00*/  SHFL.IDX PT, R18, R10, 0x1, 0x181f ;  /* 0x00381f000a127f89 */ /* 0x0046a200000e0000 */
[----:B------:R-:W-:Y:S01]  /*6f10*/  CS2R R90, SRZ ;  /* 0x00000000005a7805 */ /* 0x000fe2000001ff00 */
[----:B------:R-:W-:Y:S01]  /*6f20*/  PRMT R97, R7, 0x5410, R9 ;  /* 0x0000541007617816 */ /* 0x000fe20000000009 */
[----:B------:R-:W-:Y:S01]  /*6f30*/  IMAD.MOV.U32 R9, RZ, RZ, R108 ;  /* 0x000000ffff097224 */ /* 0x000fe200078e006c */
[----:B------:R-:W-:Y:S01]  /*6f40*/  PRMT R101, R5, 0x5410, R6 ;  /* 0x0000541005657816 */ /* 0x000fe20000000006 */
[----:B------:R-:W-:Y:S01]  /*6f50*/  IMAD.MOV.U32 R6, RZ, RZ, R120 ;  /* 0x000000ffff067224 */ /* 0x000fe200078e0078 */
[----:B------:R-:W-:Y:S01]  /*6f60*/  MOV R7, R109 ;  /* 0x0000006d00077202 */ /* 0x000fe20000000f00 */
[----:B------:R-:W-:Y:S01]  /*6f70*/  IMAD.MOV.U32 R5, RZ, RZ, R121 ;  /* 0x000000ffff057224 */ /* 0x000fe200078e0079 */
[----:B-1----:R3:W1:Y:S01]  /*6f80*/  SHFL.IDX PT, R17, R13, 0x1, 0x181f ;  /* 0x00381f000d117f89 */ /* 0x00266200000e0000 */
[----:B------:R-:W-:Y:S01]  /*6f90*/  CS2R R98, SRZ ;  /* 0x0000000000627805 */ /* 0x000fe2000001ff00 */
[----:B------:R-:W-:Y:S01]  /*6fa0*/  PRMT R86, R7, 0x5410, R9 ;  /* 0x0000541007567816 */ /* 0x000fe20000000009 */
[----:B------:R-:W-:Y:S01]  /*6fb0*/  IMAD.MOV.U32 R7, RZ, RZ, R125 ;  /* 0x000000ffff077224 */ /* 0x000fe200078e007d */
[----:B------:R-:W-:Y:S01]  /*6fc0*/  PRMT R92, R5, 0x5410, R6 ;  /* 0x00005410055c7816 */ /* 0x000fe20000000006 */
[----:B------:R-:W-:Y:S01]  /*6fd0*/  IMAD.MOV.U32 R6, RZ, RZ, R104 ;  /* 0x000000ffff067224 */ /* 0x000fe200078e0068 */
[----:B------:R-:W-:Y:S01]  /*6fe0*/  MOV R9, R124 ;  /* 0x0000007c00097202 */ /* 0x000fe20000000f00 */
[----:B----4-:R3:W4:Y:S01]  /*6ff0*/  SHFL.IDX PT, R16, R8, 0x1, 0x181f ;  /* 0x00381f0008107f89 */ /* 0x01072200000e0000 */
[----:B------:R-:W-:Y:S01]  /*7000*/  MOV R5, R105 ;  /* 0x0000006900057202 */ /* 0x000fe20000000f00 */
[----:B------:R-:W-:Y:S01]  /*7010*/  CS2R R76, SRZ ;  /* 0x00000000004c7805 */ /* 0x000fe2000001ff00 */
[----:B------:R-:W-:Y:S01]  /*7020*/  PRMT R96, R7, 0x5410, R9 ;  /* 0x0000541007607816 */ /* 0x000fe20000000009 */
[----:B------:R-:W-:Y:S01]  /*7030*/  CS2R R82, SRZ ;  /* 0x0000000000527805 */ /* 0x000fe2000001ff00 */
[----:B------:R-:W-:Y:S01]  /*7040*/  PRMT R100, R5, 0x5410, R6 ;  /* 0x0000541005647816 */ /* 0x000fe20000000006 */
[----:B------:R-:W-:Y:S01]  /*7050*/  CS2R R88, SRZ ;  /* 0x0000000000587805 */ /* 0x000fe2000001ff00 */
[----:B------:R-:W-:Y:S01]  /*7060*/  CS2R R94, SRZ ;  /* 0x00000000005e7805 */ /* 0x000fe2000001ff00 */
[----:B------:R-:W-:Y:S05]  /*7070*/  @P0 BRA `(.L_x_395) ;  /* 0x0000028000000947 */ /* 0x000fea0003800000 */
[C---:B------:R-:W-:Y:S01]  /*7080*/  ISETP.GE.AND P0, PT, R12.reuse, c[0x0][0x27c], PT ;  /* 0x00009f000c007a0c */ /* 0x040fe20003f06270 */
[----:B------:R-:W-:Y:S01]  /*7090*/  CS2R R98, SRZ ;  /* 0x0000000000627805 */ /* 0x000fe2000001ff00 */
[----:B------:R-:W-:Y:S01]  /*70a0*/  CS2R R94, SRZ ;  /* 0x00000000005e7805 */ /* 0x000fe2000001ff00 */
[----:B------:R-:W-:-:S10]  /*70b0*/  IADD3 R6, R12, 0x20, RZ ;  /* 0x000000200c067810 */ /* 0x000fd40007ffe0ff */
[----:B--2---:R-:W-:-:S04]  /*70c0*/  @!P0 IMAD.WIDE R22, R12, 0x2, R18 ;  /* 0x000000020c168825 */ /* 0x004fc800078e0212 */
        /* <DEDUP_REMOVED lines=8> */
[----:B------:R-:W-:Y:S02]  /*7150*/  @!P0 LOP3.LUT R5, R5, 0xfffffffc, RZ, 0xc0, !PT ;  /* 0xfffffffc05058812 */ /* 0x000fe400078ec0ff */
[----:B------:R-:W-:-:S03]  /*7160*/  IADD3 R6, R12, 0x40, RZ ;  /* 0x000000400c067810 */ /* 0x000fc60007ffe0ff */
        /* <DEDUP_REMOVED lines=11> */
[----:B--2---:R-:W-:-:S04]  /*7220*/  @!P0 IMAD.WIDE R20, R5, 0x2, R18 ;  /* 0x0000000205148825 */ /* 0x004fc800078e0212 */
[----:B-1----:R-:W-:Y:S01]  /*7230*/  @!P0 IMAD.WIDE R22, R5, 0x2, R16 ;  /* 0x0000000205168825 */ /* 0x002fe200078e0210 */
        /* <DEDUP_REMOVED lines=12> */
.L_x_395:
[----:B------:R-:W-:Y:S05]  /*7300*/  BSYNC B0 ;  /* 0x0000000000007941 */ /* 0x000fea0003800000 */
.L_x_394:
[----:B------:R-:W-:Y:S01]  /*7310*/  ISETP.NE.AND P0, PT, R4, RZ, PT ;  /* 0x000000ff0400720c */ /* 0x000fe20003f05270 */
[----:B-----5:R-:W-:Y:S01]  /*7320*/  IMAD.MOV.U32 R5, RZ, RZ, R84 ;  /* 0x000000ffff057224 */ /* 0x020fe200078e0054 */
[----:B------:R-:W-:Y:S01]  /*7330*/  MOV R4, R85 ;  /* 0x0000005500047202 */ /* 0x000fe20000000f00 */
[----:B------:R-:W-:Y:S01]  /*7340*/  IMAD.MOV.U32 R7, RZ, RZ, R78 ;  /* 0x000000ffff077224 */ /* 0x000fe200078e004e */
[----:B------:R-:W-:Y:S01]  /*7350*/  MOV R9, R77 ;  /* 0x0000004d00097202 */ /* 0x000fe20000000f00 */
[----:B------:R-:W-:Y:S01]  /*7360*/  IMAD.MOV.U32 R6, RZ, RZ, R79 ;  /* 0x000000ffff067224 */ /* 0x000fe200078e004f */
[----:B------:R-:W-:Y:S01]  /*7370*/  PRMT R68, R4, 0x5410, R5 ;  /* 0x0000541004447816 */ /* 0x000fe20000000005 */
[----:B------:R-:W-:Y:S01]  /*7380*/  IMAD.MOV.U32 R4, RZ, RZ, R99 ;  /* 0x000000ffff047224 */ /* 0x000fe200078e0063 */
[----:B------:R-:W-:Y:S01]  /*7390*/  MOV R5, R98 ;  /* 0x0000006200057202 */ /* 0x000fe20000000f00 */
[----:B------:R-:W-:Y:S01]  /*73a0*/  IMAD.MOV.U32 R11, RZ, RZ, R76 ;  /* 0x000000ffff0b7224 */ /* 0x000fe200078e004c */
[----:B------:R-:W-:Y:S01]  /*73b0*/  PRMT R63, R6, 0x5410, R7 ;  /* 0x00005410063f7816 */ /* 0x000fe20000000007 */
[----:B------:R-:W-:Y:S01]  /*73c0*/  IMAD.MOV.U32 R7, RZ, RZ, R90 ;  /* 0x000000ffff077224 */ /* 0x000fe200078e005a */
[----:B------:R-:W-:Y:S01]  /*73d0*/  PRMT R81, R4, 0x5410, R5 ;  /* 0x0000541004517816 */ /* 0x000fe20000000005 */
[----:B------:R-:W-:Y:S01]  /*73e0*/  IMAD.MOV.U32 R5, RZ, RZ, R82 ;  /* 0x000000ffff057224 */ /* 0x000fe200078e0052 */
[----:B------:R-:W-:Y:S01]  /*73f0*/  PRMT R53, R9, 0x5410, R11 ;  /* 0x0000541009357816 */ /* 0x000fe2000000000b */
[----:B------:R-:W-:Y:S01]  /*7400*/  IMAD.MOV.U32 R4, RZ, RZ, R83 ;  /* 0x000000ffff047224 */ /* 0x000fe200078e0053 */
[----:B------:R-:W-:Y:S01]  /*7410*/  MOV R11, R88 ;  /* 0x00000058000b7202 */ /* 0x000fe20000000f00 */
[----:B------:R-:W-:Y:S01]  /*7420*/  IMAD.MOV.U32 R6, RZ, RZ, R91 ;  /* 0x000000ffff067224 */ /* 0x000fe200078e005b */
[----:B-1--4-:R1:W4:Y:S01]  /*7430*/  SHFL.IDX PT, R17, R14, 0x2, 0x181f ;  /* 0x00581f000e117f89 */ /* 0x01232200000e0000 */
[----:B------:R-:W-:Y:S01]  /*7440*/  IMAD.MOV.U32 R9, RZ, RZ, R89 ;  /* 0x000000ffff097224 */ /* 0x000fe200078e0059 */
[----:B------:R-:W-:Y:S01]  /*7450*/  PRMT R65, R4, 0x5410, R5 ;  /* 0x0000541004417816 */ /* 0x000fe20000000005 */
[----:B------:R-:W-:Y:S01]  /*7460*/  IMAD.MOV.U32 R5, RZ, RZ, R94 ;  /* 0x000000ffff057224 */ /* 0x000fe200078e005e */
[----:B------:R-:W-:Y:S01]  /*7470*/  PRMT R75, R6, 0x5410, R7 ;  /* 0x00005410064b7816 */ /* 0x000fe20000000007 */
[----:B------:R1:W3:Y:S01]  /*7480*/  SHFL.IDX PT, R16, R10, 0x2, 0x181f ;  /* 0x00581f000a107f89 */ /* 0x0002e200000e0000 */
[----:B------:R-:W-:Y:S01]  /*7490*/  MOV R4, R95 ;  /* 0x0000005f00047202 */ /* 0x000fe20000000f00 */
[----:B------:R-:W-:Y:S01]  /*74a0*/  BSSY B0, `(.L_x_396) ;  /* 0x0000037000007945 */ /* 0x000fe20003800000 */
[----:B------:R-:W-:Y:S01]  /*74b0*/  PRMT R74, R9, 0x5410, R11 ;  /* 0x00005410094a7816 */ /* 0x000fe2000000000b */
[----:B------:R1:W2:Y:S01]  /*74c0*/  SHFL.IDX PT, R7, R13, 0x2, 0x181f ;  /* 0x00581f000d077f89 */ /* 0x0002a200000e0000 */
[----:B------:R-:W-:Y:S01]  /*74d0*/  PRMT R80, R4, 0x5410, R5 ;  /* 0x0000541004507816 */ /* 0x000fe20000000005 */
[----:B------:R-:W-:Y:S01]  /*74e0*/  CS2R R20, SRZ ;  /* 0x0000000000147805 */ /* 0x000fe2000001ff00 */
[----:B------:R-:W-:Y:S01]  /*74f0*/  CS2R R40, SRZ ;  /* 0x0000000000287805 */ /* 0x000fe2000001ff00 */
[----:B------:R1:W1:Y:S01]  /*7500*/  SHFL.IDX PT, R6, R8, 0x2, 0x181f ;  /* 0x00581f0008067f89 */ /* 0x00026200000e0000 */
[----:B------:R-:W-:Y:S01]  /*7510*/  CS2R R46, SRZ ;  /* 0x00000000002e7805 */ /* 0x000fe2000001ff00 */
[----:B------:R-:W-:Y:S01]  /*7520*/  CS2R R66, SRZ ;  /* 0x0000000000427805 */ /* 0x000fe2000001ff00 */
[----:B------:R-:W-:Y:S01]  /*7530*/  CS2R R72, SRZ ;  /* 0x0000000000487805 */ /* 0x000fe2000001ff00 */
[----:B------:R-:W-:Y:S01]  /*7540*/  CS2R R38, SRZ ;  /* 0x0000000000267805 */ /* 0x000fe2000001ff00 */
[----:B------:R-:W-:Y:S01]  /*7550*/  CS2R R44, SRZ ;  /* 0x00000000002c7805 */ /* 0x000fe2000001ff00 */
[----:B------:R-:W-:Y:S01]  /*7560*/  CS2R R54, SRZ ;  /* 0x0000000000367805 */ /* 0x000fe2000001ff00 */
[----:B------:R-:W-:Y:S01]  /*7570*/  CS2R R70, SRZ ;  /* 0x0000000000467805 */ /* 0x000fe2000001ff00 */
[----:B------:R-:W-:Y:S05]  /*7580*/  @P0 BRA `(.L_x_397) ;  /* 0x0000028000000947 */ /* 0x000fea0003800000 */
[C---:B------:R-:W-:Y:S01]  /*7590*/  ISETP.GE.AND P0, PT, R12.reuse, c[0x0][0x27c], PT ;  /* 0x00009f000c007a0c */ /* 0x040fe20003f06270 */
[----:B------:R-:W-:Y:S01]  /*75a0*/  CS2R R72, SRZ ;  /* 0x0000000000487805 */ /* 0x000fe2000001ff00 */
[----:B------:R-:W-:Y:S01]  /*75b0*/  CS2R R70, SRZ ;  /* 0x0000000000467805 */ /* 0x000fe2000001ff00 */
[----:B------:R-:W-:-:S10]  /*75c0*/  IADD3 R5, R12, 0x20, RZ ;  /* 0x000000200c057810 */ /* 0x000fd40007ffe0ff */
[----:B---34-:R-:W-:-:S04]  /*75d0*/  @!P0 IMAD.WIDE R22, R12, 0x2, R16 ;  /* 0x000000020c168825 */ /* 0x018fc800078e0210 */
[----:B-12---:R-:W-:Y:S01]  /*75e0*/  @!P0 IMAD.WIDE R18, R12, 0x2, R6 ;  /* 0x000000020c128825 */ /* 0x006fe200078e0206 */
        /* <DEDUP_REMOVED lines=34> */
.L_x_397:
[----:B------:R-:W-:Y:S05]  /*7810*/  BSYNC B0 ;  /* 0x0000000000007941 */ /* 0x000fea0003800000 */
.L_x_396:
[----:B--2--5:R-:W-:Y:S01]  /*7820*/  IMAD.MOV.U32 R7, RZ, RZ, R40 ;  /* 0x000000ffff077224 */ /* 0x024fe200078e0028 */
[----:B---3--:R-:W-:Y:S01]  /*7830*/  MOV R4, R47 ;  /* 0x0000002f00047202 */ /* 0x008fe20000000f00 */
[----:B-1----:R-:W-:Y:S01]  /*7840*/  IMAD.MOV.U32 R6, RZ, RZ, R41 ;  /* 0x000000ffff067224 */ /* 0x002fe200078e0029 */
[----:B------:R1:W2:Y:S01]  /*7850*/  SHFL.IDX PT, R11, R14, 0x3, 0x181f ;  /* 0x00781f000e0b7f89 */ /* 0x0002a200000e0000 */
        /* <DEDUP_REMOVED lines=9> */
[----:B------:R-:W3:Y:S01]  /*78f0*/  SHFL.IDX PT, R10, R10, 0x3, 0x181f ;  /* 0x00781f000a0a7f89 */ /* 0x000ee200000e0000 */
[----:B------:R-:W-:Y:S01]  /*7900*/  CS2R R26, SRZ ;  /* 0x00000000001a7805 */ /* 0x000fe2000001ff00 */
[----:B------:R-:W-:Y:S01]  /*7910*/  PRMT R42, R6, 0x5410, R7 ;  /* 0x00005410062a7816 */ /* 0x000fe20000000007 */
[----:B------:R-:W-:Y:S01]  /*7920*/  IMAD.MOV.U32 R7, RZ, RZ, R38 ;  /* 0x000000ffff077224 */ /* 0x000fe200078e0026 */
[----:B------:R-:W-:Y:S01]  /*7930*/  PRMT R52, R4, 0x5410, R5 ;  /* 0x0000541004347816 */ /* 0x000fe20000000005 */
[----:B------:R-:W-:Y:S01]  /*7940*/  IMAD.MOV.U32 R5, RZ, RZ, R44 ;  /* 0x000000ffff057224 */ /* 0x000fe200078e002c */
[----:B------:R-:W-:Y:S01]  /*7950*/  MOV R6, R39 ;  /* 0x0000002700067202 */ /* 0x000fe20000000f00 */
[----:B------:R-:W-:Y:S01]  /*7960*/  IMAD.MOV.U32 R4, RZ, RZ, R45 ;  /* 0x000000ffff047224 */ /* 0x000fe200078e002d */
[----:B------:R4:W2:Y:S01]  /*7970*/  SHFL.IDX PT, R9, R13, 0x3, 0x181f ;  /* 0x00781f000d097f89 */ /* 0x0008a200000e0000 */
[----:B------:R-:W-:Y:S01]  /*7980*/  CS2R R34, SRZ ;  /* 0x0000000000227805 */ /* 0x000fe2000001ff00 */
[----:B------:R-:W-:Y:S01]  /*7990*/  PRMT R29, R6, 0x5410, R7 ;  /* 0x00005410061d7816 */ /* 0x000fe20000000007 */
[----:B------:R-:W-:Y:S01]  /*79a0*/  IMAD.MOV.U32 R6, RZ, RZ, R55 ;  /* 0x000000ffff067224 */ /* 0x000fe200078e0037 */
[----:B------:R-:W-:Y:S01]  /*79b0*/  PRMT R33, R4, 0x5410, R5 ;  /* 0x0000541004217816 */ /* 0x000fe20000000005 */
[----:B------:R-:W-:Y:S01]  /*79c0*/  IMAD.MOV.U32 R5, RZ, RZ, R70 ;  /* 0x000000ffff057224 */ /* 0x000fe200078e0046 */
[----:B------:R-:W-:Y:S01]  /*79d0*/  MOV R7, R54 ;  /* 0x0000003600077202 */ /* 0x000fe20000000f00 */
[----:B------:R-:W2:Y:S01]  /*79e0*/  SHFL.IDX PT, R8, R8, 0x3, 0x181f ;  /* 0x00781f0008087f89 */ /* 0x000ea200000e0000 */
[----:B------:R-:W-:Y:S01]  /*79f0*/  MOV R4, R71 ;  /* 0x0000004700047202 */ /* 0x000fe20000000f00 */
[----:B----4-:R-:W-:Y:S01]  /*7a00*/  CS2R R16, SRZ ;  /* 0x0000000000107805 */ /* 0x010fe2000001ff00 */
[----:B------:R-:W-:Y:S01]  /*7a10*/  PRMT R37, R6, 0x5410, R7 ;  /* 0x0000541006257816 */ /* 0x000fe20000000007 */
[----:B-1----:R-:W-:Y:S01]  /*7a20*/  CS2R R14, SRZ ;  /* 0x00000000000e7805 */ /* 0x002fe2000001ff00 */
        /* <DEDUP_REMOVED lines=8> */
[----:B--23--:R-:W-:-:S04]  /*7ab0*/  @!P0 IMAD.WIDE R14, R12, 0x2, R10 ;  /* 0x000000020c0e8825 */ /* 0x00cfc800078e020a */
        /* <DEDUP_REMOVED lines=15> */
[----:B------:R-:W-:Y:S01]  /*7bb0*/  CS2R R18, SRZ ;  /* 0x0000000000127805 */ /* 0x000fe2000001ff00 */
[----:B-1----:R-:W-:-:S11]  /*7bc0*/  CS2R R14, SRZ ;  /* 0x00000000000e7805 */ /* 0x002fd6000001ff00 */
[----:B------:R-:W-:-:S04]  /*7bd0*/  @!P0 SHF.R.S32.HI R4, RZ, 0x1f, R5 ;  /* 0x0000001fff048819 */ /* 0x000fc80000011405 */
[----:B------:R-:W-:Y:S02]  /*7be0*/  @!P0 LEA.HI R4, R4, R5, RZ, 0x2 ;  /* 0x0000000504048211 */ /* 0x000fe400078f10ff */
[----:B------:R-:W-:Y:S02]  /*7bf0*/  IADD3 R5, R12, 0x60, RZ ;  /* 0x000000600c057810 */ /* 0x000fe40007ffe0ff */
[----:B------:R-:W-:-:S05]  /*7c00*/  @!P0 LOP3.LUT R4, R4, 0xfffffffc, RZ, 0xc0, !PT ;  /* 0xfffffffc04048812 */ /* 0x000fca00078ec0ff */
[----:B--2---:R-:W-:-:S04]  /*7c10*/  @!P0 IMAD.WIDE R6, R4, 0x2, R10 ;  /* 0x0000000204068825 */ /* 0x004fc800078e020a */
[----:B------:R-:W-:Y:S01]  /*7c20*/  @!P0 IMAD.WIDE R22, R4, 0x2, R8 ;  /* 0x0000000204168825 */ /* 0x000fe200078e0208 */
[----:B------:R1:W5:Y:S04]  /*7c30*/  @!P0 LD.E.64 R18, [R6.64] ;  /* 0x0000001806128980 */ /* 0x000368000c101b00 */
[----:B------:R1:W5:Y:S01]  /*7c40*/  @!P0 LD.E.64 R14, [R22.64] ;  /* 0x00000018160e8980 */ /* 0x000362000c101b00 */
[----:B------:R-:W-:Y:S01]  /*7c50*/  ISETP.GE.AND P0, PT, R5, c[0x0][0x27c], PT ;  /* 0x00009f0005007a0c */ /* 0x000fe20003f06270 */
[----:B----4-:R-:W-:Y:S01]  /*7c60*/  CS2R R20, SRZ ;  /* 0x0000000000147805 */ /* 0x010fe2000001ff00 */
[----:B---3--:R-:W-:-:S11]  /*7c70*/  CS2R R16, SRZ ;  /* 0x0000000000107805 */ /* 0x008fd6000001ff00 */
[----:B------:R-:W-:-:S04]  /*7c80*/  @!P0 SHF.R.S32.HI R4, RZ, 0x1f, R5 ;  /* 0x0000001fff048819 */ /* 0x000fc80000011405 */
[----:B------:R-:W-:-:S04]  /*7c90*/  @!P0 LEA.HI R4, R4, R5, RZ, 0x2 ;  /* 0x0000000504048211 */ /* 0x000fc800078f10ff */
[----:B------:R-:W-:-:S05]  /*7ca0*/  @!P0 LOP3.LUT R4, R4, 0xfffffffc, RZ, 0xc0, !PT ;  /* 0xfffffffc04048812 */ /* 0x000fca00078ec0ff */
[----:B------:R-:W-:-:S04]  /*7cb0*/  @!P0 IMAD.WIDE R10, R4, 0x2, R10 ;  /* 0x00000002040a8825 */ /* 0x000fc800078e020a */
[----:B------:R-:W-:Y:S01]  /*7cc0*/  @!P0 IMAD.WIDE R4, R4, 0x2, R8 ;  /* 0x0000000204048825 */ /* 0x000fe200078e0208 */
[----:B------:R1:W5:Y:S04]  /*7cd0*/  @!P0 LD.E.64 R20, [R10.64] ;  /* 0x000000180a148980 */ /* 0x000368000c101b00 */
[----:B------:R1:W5:Y:S02]  /*7ce0*/  @!P0 LD.E.64 R16, [R4.64] ;  /* 0x0000001804108980 */ /* 0x000364000c101b00 */
.L_x_399:
[----:B------:R-:W-:Y:S05]  /*7cf0*/  BSYNC B0 ;  /* 0x0000000000007941 */ /* 0x000fea0003800000 */
.L_x_398:
[----:B------:R-:W-:Y:S01]  /*7d00*/  UIADD3 UR4, -UR15, UR29, URZ ;  /* 0x0000001d0f047290 */ /* 0x000fe2000fffe13f */
[----:B-1---5:R-:W-:Y:S01]  /*7d10*/  IMAD.MOV.U32 R4, RZ, RZ, R20 ;  /* 0x000000ffff047224 */ /* 0x022fe200078e0014 */
[----:B------:R-:W-:-:S04]  /*7d20*/  DEPBAR.LE SB0, 0x1 ;  /* 0x000080400000791a */ /* 0x000fc80000000000 */
[----:B------:R-:W-:Y:S01]  /*7d30*/  IMAD.MOV.U32 R7, RZ, RZ, R21 ;  /* 0x000000ffff077224 */ /* 0x000fe200078e0015 */
[----:B------:R-:W-:Y:S01]  /*7d40*/  UISETP.LT.AND UP0, UPT, UR4, 0x80, UPT ;  /* 0x000000800400788c */ /* 0x000fe2000bf01270 */
[----:B------:R-:W-:Y:S01]  /*7d50*/  IMAD.MOV.U32 R6, RZ, RZ, R18 ;  /* 0x000000ffff067224 */ /* 0x000fe200078e0012 */
[----:B------:R-:W-:Y:S01]  /*7d60*/  BSSY B1, `(.L_x_400) ;  /* 0x00000d5000017945 */ /* 0x000fe20003800000 */
[----:B------:R-:W-:Y:S01]  /*7d70*/  IMAD.MOV.U32 R5, RZ, RZ, R19 ;  /* 0x000000ffff057224 */ /* 0x000fe200078e0013 */
[----:B--2---:R-:W-:Y:S01]  /*7d80*/  PRMT R11, R7, 0x5410, R4 ;  /* 0x00005410070b7816 */ /* 0x004fe20000000004 */
[----:B------:R-:W-:Y:S01]  /*7d90*/  USEL UR4, UR4, 0x80, UP0 ;  /* 0x0000008004047887 */ /* 0x000fe20008000000 */
[----:B------:R-:W-:Y:S01]  /*7da0*/  MOV R4, R26 ;  /* 0x0000001a00047202 */ /* 0x000fe20000000f00 */
[----:B------:R-:W-:Y:S01]  /*7db0*/  IMAD.MOV.U32 R7, RZ, RZ, R27 ;  /* 0x000000ffff077224 */ /* 0x000fe200078e001b */
[----:B---3--:R-:W-:Y:S01]  /*7dc0*/  PRMT R10, R5, 0x5410, R6 ;  /* 0x00005410050a7816 */ /* 0x008fe20000000006 */
[----:B------:R-:W-:Y:S01]  /*7dd0*/  IMAD.MOV.U32 R6, RZ, RZ, R34 ;  /* 0x000000ffff067224 */ /* 0x000fe200078e0022 */
[----:B------:R-:W-:Y:S01]  /*7de0*/  PRMT R22, R22, 0x5410, R4 ;  /* 0x0000541016167816 */ /* 0x000fe20000000004 */
[----:B------:R-:W-:Y:S01]  /*7df0*/  IMAD.MOV.U32 R5, RZ, RZ, R35 ;  /* 0x000000ffff057224 */ /* 0x000fe200078e0023 */
[----:B------:R-:W-:Y:S01]  /*7e00*/  MOV R4, R16 ;  /* 0x0000001000047202 */ /* 0x000fe20000000f00 */
[----:B------:R-:W-:Y:S01]  /*7e10*/  BAR.SYNC.DEFER_BLOCKING 0x0 ;  /* 0x0000000000007b1d */ /* 0x000fe20000010000 */
[----:B------:R-:W-:-:S02]  /*7e20*/  ISETP.GE.AND P0, PT, R51, UR4, PT ;  /* 0x0000000433007c0c */ /* 0x000fc4000bf06270 */
[----:B------:R-:W-:Y:S01]  /*7e30*/  PRMT R28, R5, 0x5410, R6 ;  /* 0x00005410051c7816 */ /* 0x000fe20000000006 */
[----:B------:R-:W-:Y:S01]  /*7e40*/  IMAD.MOV.U32 R6, RZ, RZ, R17 ;  /* 0x000000ffff067224 */ /* 0x000fe200078e0011 */
[----:B------:R-:W-:Y:S01]  /*7e50*/  PRMT R9, R9, 0x5410, R4 ;  /* 0x0000541009097816 */ /* 0x000fe20000000004 */
[----:B------:R-:W-:Y:S01]  /*7e60*/  IMAD.MOV.U32 R5, RZ, RZ, R14 ;  /* 0x000000ffff057224 */ /* 0x000fe200078e000e */
[----:B------:R-:W-:Y:S02]  /*7e70*/  MOV R4, R15 ;  /* 0x0000000f00047202 */ /* 0x000fe40000000f00 */
[----:B------:R-:W-:Y:S01]  /*7e80*/  PRMT R22, R7, 0x7610, R22 ;  /* 0x0000761007167816 */ /* 0x000fe20000000016 */
[----:B------:R-:W-:Y:S01]  /*7e90*/  IMAD.MOV.U32 R7, RZ, RZ, R24 ;  /* 0x000000ffff077224 */ /* 0x000fe200078e0018 */
[----:B------:R-:W-:Y:S01]  /*7ea0*/  PRMT R9, R6, 0x7610, R9 ;  /* 0x0000761006097816 */ /* 0x000fe20000000009 */
[----:B------:R-:W-:Y:S01]  /*7eb0*/  IMAD.MOV.U32 R6, RZ, RZ, R25 ;  /* 0x000000ffff067224 */ /* 0x000fe200078e0019 */
[----:B------:R-:W-:Y:S01]  /*7ec0*/  PRMT R8, R4, 0x5410, R5 ;  /* 0x0000541004087816 */ /* 0x000fe20000000005 */
[----:B------:R-:W-:Y:S01]  /*7ed0*/  IMAD.MOV.U32 R4, RZ, RZ, R31 ;  /* 0x000000ffff047224 */ /* 0x000fe200078e001f */
[----:B------:R-:W-:-:S02]  /*7ee0*/  MOV R5, R30 ;  /* 0x0000001e00057202 */ /* 0x000fc40000000f00 */
[----:B------:R-:W-:Y:S02]  /*7ef0*/  PRMT R13, R6, 0x5410, R7 ;  /* 0x00005410060d7816 */ /* 0x000fe40000000007 */
[----:B------:R-:W-:Y:S01]  /*7f00*/  PRMT R23, R4, 0x5410, R5 ;  /* 0x0000541004177816 */ /* 0x000fe20000000005 */
[----:B------:R-:W-:Y:S05]  /*7f10*/  @P0 BRA `(.L_x_401) ;  /* 0x00000b9000000947 */ /* 0x000fea0003800000 */
[----:B------:R-:W-:Y:S01]  /*7f20*/  ISETP.GE.AND P0, PT, R12, c[0x0][0x27c], PT ;  /* 0x00009f000c007a0c */ /* 0x000fe20003f06270 */
[----:B------:R-:W-:-:S12]  /*7f30*/  BSSY B0, `(.L_x_402) ;  /* 0x000002c000007945 */ /* 0x000fd80003800000 */
[----:B------:R-:W-:Y:S05]  /*7f40*/  @P0 BRA `(.L_x_403) ;  /* 0x000002a000000947 */ /* 0x000fea0003800000 */
[----:B------:R-:W1:Y:S01]  /*7f50*/  LDS.128 R4, [R119+0x10080] ;  /* 0x0100800077047984 */ /* 0x000e620000000c00 */
[--C-:B------:R-:W-:Y:S01]  /*7f60*/  SHF.R.U64 R104, R104, 0x10, R105.reuse ;  /* 0x0000001068687819 */ /* 0x100fe20000001269 */
[----:B------:R-:W-:Y:S01]  /*7f70*/  HADD2.F32 R114, -RZ, R100.H1_H1 ;  /* 0x30000064ff727230 */ /* 0x000fe20000004100 */
[----:B------:R-:W-:Y:S01]  /*7f80*/  SHF.R.U32.HI R105, RZ, 0x10, R105 ;  /* 0x00000010ff697819 */ /* 0x000fe20000011669 */
[----:B------:R-:W-:Y:S01]  /*7f90*/  HADD2.F32 R115, -RZ, R101.H1_H1 ;  /* 0x30000065ff737230 */ /* 0x000fe20000004100 */
[--C-:B------:R-:W-:Y:S01]  /*7fa0*/  SHF.R.U64 R102, R102, 0x10, R103.reuse ;  /* 0x0000001066667819 */ /* 0x100fe20000001267 */
[----:B------:R-:W-:Y:S01]  /*7fb0*/  HADD2.F32 R104, -RZ, R104.H0_H0 ;  /* 0x20000068ff687230 */ /* 0x000fe20000004100 */
[----:B------:R-:W-:Y:S01]  /*7fc0*/  SHF.R.U32.HI R103, RZ, 0x10, R103 ;  /* 0x00000010ff677819 */ /* 0x000fe20000011667 */
[----:B------:R-:W-:Y:S02]  /*7fd0*/  HADD2.F32 R105, -RZ, R105.H0_H0 ;  /* 0x20000069ff697230 */ /* 0x000fe40000004100 */
[----:B------:R-:W-:-:S02]  /*7fe0*/  HADD2.F32 R101, -RZ, R101.H0_H0 ;  /* 0x20000065ff657230 */ /* 0x000fc40000004100 */
[----:B------:R-:W-:Y:S02]  /*7ff0*/  HADD2.F32 R116, -RZ, R103.H0_H0 ;  /* 0x20000067ff747230 */ /* 0x000fe40000004100 */
[----:B------:R-:W-:Y:S02]  /*8000*/  HADD2.F32 R102, -RZ, R102.H0_H0 ;  /* 0x20000066ff667230 */ /* 0x000fe40000004100 */
[--C-:B-1----:R-:W-:Y:S02]  /*8010*/  HADD2.F32 R106, -RZ, R7.reuse.H0_H0 ;  /* 0x20000007ff6a7230 */ /* 0x102fe40000004100 */
[----:B------:R-:W-:Y:S02]  /*8020*/  HADD2.F32 R7, -RZ, R7.H1_H1 ;  /* 0x30000007ff077230 */ /* 0x000fe40000004100 */
[--C-:B------:R-:W-:Y:S02]  /*8030*/  HADD2.F32 R107, -RZ, R4.reuse.H0_H0 ;  /* 0x20000004ff6b7230 */ /* 0x100fe40000004100 */
[----:B------:R-:W-:Y:S01]  /*8040*/  HADD2.F32 R110, -RZ, R4.H1_H1 ;  /* 0x30000004ff6e7230 */ /* 0x000fe20000004100 */
[CC--:B------:R-:W-:Y:S01]  /*8050*/  FMUL.FTZ R103, R7.reuse, R105.reuse ;  /* 0x0000006907677220 */ /* 0x0c0fe20000410000 */
[--C-:B------:R-:W-:Y:S01]  /*8060*/  HADD2.F32 R4, -RZ, R6.reuse.H0_H0 ;  /* 0x20000006ff047230 */ /* 0x100fe20000004100 */
[C---:B------:R-:W-:Y:S01]  /*8070*/  FMUL.FTZ R105, R106.reuse, R105 ;  /* 0x000000696a697220 */ /* 0x040fe20000410000 */
[--C-:B------:R-:W-:Y:S01]  /*8080*/  HADD2.F32 R111, -RZ, R5.reuse.H0_H0 ;  /* 0x20000005ff6f7230 */ /* 0x100fe20000004100 */
[-C--:B------:R-:W-:Y:S01]  /*8090*/  FFMA.FTZ R103, R106, R116.reuse, -R103 ;  /* 0x000000746a677223 */ /* 0x080fe20000010867 */
[----:B------:R-:W-:Y:S01]  /*80a0*/  HADD2.F32 R6, -RZ, R6.H1_H1 ;  /* 0x30000006ff067230 */ /* 0x000fe20000004100 */
[----:B------:R-:W-:Y:S01]  /*80b0*/  FFMA.FTZ R116, R7, R116, R105 ;  /* 0x0000007407747223 */ /* 0x000fe20000010069 */
[----:B------:R-:W-:Y:S01]  /*80c0*/  HADD2.F32 R5, -RZ, R5.H1_H1 ;  /* 0x30000005ff057230 */ /* 0x000fe20000004100 */
[-C--:B------:R-:W-:Y:S01]  /*80d0*/  FMUL.FTZ R118, R110, R114.reuse ;  /* 0x000000726e767220 */ /* 0x080fe20000410000 */
[----:B------:R-:W-:Y:S01]  /*80e0*/  HADD2.F32 R7, -RZ, R100.H0_H0 ;  /* 0x20000064ff077230 */ /* 0x000fe20000004100 */
[----:B------:R-:W-:-:S02]  /*80f0*/  FMUL.FTZ R114, R107, R114 ;  /* 0x000000726b727220 */ /* 0x000fc40000410000 */
[-C--:B------:R-:W-:Y:S02]  /*8100*/  FMUL.FTZ R105, R5, R104.reuse ;  /* 0x0000006805697220 */ /* 0x080fe40000410000 */
[-C--:B------:R-:W-:Y:S02]  /*8110*/  FMUL.FTZ R100, R6, R7.reuse ;  /* 0x0000000706647220 */ /* 0x080fe40000410000 */
[C---:B------:R-:W-:Y:S02]  /*8120*/  FMUL.FTZ R7, R4.reuse, R7 ;  /* 0x0000000704077220 */ /* 0x040fe40000410000 */
[----:B------:R-:W-:Y:S02]  /*8130*/  FMUL.FTZ R104, R111, R104 ;  /* 0x000000686f687220 */ /* 0x000fe40000410000 */
[----:B------:R-:W-:Y:S02]  /*8140*/  FFMA.FTZ R118, R107, R115, -R118 ;  /* 0x000000736b767223 */ /* 0x000fe40000010876 */
[----:B------:R-:W-:-:S02]  /*8150*/  FFMA.FTZ R100, R4, R101, -R100 ;  /* 0x0000006504647223 */ /* 0x000fc40000010864 */
[----:B------:R-:W-:Y:S02]  /*8160*/  FFMA.FTZ R115, R110, R115, R114 ;  /* 0x000000736e737223 */ /* 0x000fe40000010072 */
[----:B------:R-:W-:Y:S01]  /*8170*/  FFMA.FTZ R101, R6, R101, R7 ;  /* 0x0000006506657223 */ /* 0x000fe20000010007 */
[----:B------:R-:W-:Y:S01]  /*8180*/  F2FP.PACK_AB R7, R116, R103 ;  /* 0x000000677407723e */ /* 0x000fe200000000ff */
[----:B------:R-:W-:Y:S01]  /*8190*/  FFMA.FTZ R105, R111, R102, -R105 ;  /* 0x000000666f697223 */ /* 0x000fe20000010869 */
[----:B------:R-:W-:Y:S01]  /*81a0*/  F2FP.PACK_AB R4, R115, R118 ;  /* 0x000000767304723e */ /* 0x000fe200000000ff */
[----:B------:R-:W-:Y:S01]  /*81b0*/  FFMA.FTZ R104, R5, R102, R104 ;  /* 0x0000006605687223 */ /* 0x000fe20000010068 */
[----:B------:R-:W-:-:S04]  /*81c0*/  F2FP.PACK_AB R6, R101, R100 ;  /* 0x000000646506723e */ /* 0x000fc800000000ff */
[----:B------:R-:W-:-:S05]  /*81d0*/  F2FP.PACK_AB R5, R104, R105 ;  /* 0x000000696805723e */ /* 0x000fca00000000ff */
[----:B------:R1:W-:Y:S02]  /*81e0*/  STS.128 [R119+0x10080], R4 ;  /* 0x0100800477007388 */ /* 0x0003e40000000c00 */
.L_x_403:
[----:B------:R-:W-:Y:S05]  /*81f0*/  BSYNC B0 ;  /* 0x0000000000007941 */ /* 0x000fea0003800000 */
.L_x_402:
[----:B-1----:R-:W-:Y:S01]  /*8200*/  IADD3 R4, R12, 0x20, RZ ;  /* 0x000000200c047810 */ /* 0x002fe20007ffe0ff */
[----:B------:R-:W-:Y:S03]  /*8210*/  BSSY B0, `(.L_x_404) ;  /* 0x000002d000007945 */ /* 0x000fe60003800000 */
[----:B------:R-:W-:-:S13]  /*8220*/  ISETP.GE.AND P0, PT, R4, c[0x0][0x27c], PT ;  /* 0x00009f0004007a0c */ /* 0x000fda0003f06270 */
[----:B------:R-:W-:Y:S05]  /*8230*/  @P0 BRA `(.L_x_405) ;  /* 0x000002a000000947 */ /* 0x000fea0003800000 */
[----:B------:R-:W1:Y:S01]  /*8240*/  LDS.128 R4, [R119+0x14080] ;  /* 0x0140800077047984 */ /* 0x000e620000000c00 */
[--C-:B------:R-:W-:Y:S01]  /*8250*/  SHF.R.U64 R101, R124, 0x10, R125.reuse ;  /* 0x000000107c657819 */ /* 0x100fe2000000127d */
[----:B------:R-:W-:Y:S01]  /*8260*/  HADD2.F32 R106, -RZ, R96.H1_H1 ;  /* 0x30000060ff6a7230 */ /* 0x000fe20000004100 */
[----:B------:R-:W-:Y:S01]  /*8270*/  SHF.R.U32.HI R124, RZ, 0x10, R125 ;  /* 0x00000010ff7c7819 */ /* 0x000fe2000001167d */
[--C-:B------:R-:W-:Y:S01]  /*8280*/  HADD2.F32 R110, -RZ, R97.reuse.H1_H1 ;  /* 0x30000061ff6e7230 */ /* 0x100fe20000004100 */
[--C-:B------:R-:W-:Y:S01]  /*8290*/  SHF.R.U64 R100, R126, 0x10, R127.reuse ;  /* 0x000000107e647819 */ /* 0x100fe2000000127f */
[----:B------:R-:W-:Y:S01]  /*82a0*/  HADD2.F32 R97, -RZ, R97.H0_H0 ;  /* 0x20000061ff617230 */ /* 0x000fe20000004100 */
[----:B------:R-:W-:Y:S01]  /*82b0*/  SHF.R.U32.HI R126, RZ, 0x10, R127 ;  /* 0x00000010ff7e7819 */ /* 0x000fe2000001167f */
[----:B------:R-:W-:-:S04]  /*82c0*/  HADD2.F32 R124, -RZ, R124.H0_H0 ;  /* 0x2000007cff7c7230 */ /* 0x000fc80000004100 */
        /* <DEDUP_REMOVED lines=12> */
[----:B------:R-:W-:Y:S01]  /*8390*/  HADD2.F32 R7, -RZ, R96.H0_H0 ;  /* 0x20000060ff077230 */ /* 0x000fe20000004100 */
[-C--:B------:R-:W-:Y:S01]  /*83a0*/  FMUL.FTZ R111, R104, R106.reuse ;  /* 0x0000006a686f7220 */ /* 0x080fe20000410000 */
[----:B------:R-:W-:Y:S01]  /*83b0*/  HADD2.F32 R5, -RZ, R5.H1_H1 ;  /* 0x30000005ff057230 */ /* 0x000fe20000004100 */
[C---:B------:R-:W-:Y:S01]  /*83c0*/  FMUL.FTZ R115, R103.reuse, R106 ;  /* 0x0000006a67737220 */ /* 0x040fe20000410000 */
[----:B------:R-:W-:Y:S01]  /*83d0*/  HADD2.F32 R96, -RZ, R101.H0_H0 ;  /* 0x20000065ff607230 */ /* 0x000fe20000004100 */
[----:B------:R-:W-:Y:S01]  /*83e0*/  FFMA.FTZ R111, R103, R110, -R111 ;  /* 0x0000006e676f7223 */ /* 0x000fe2000001086f */
[----:B------:R-:W-:Y:S01]  /*83f0*/  HADD2.F32 R102, -RZ, R100.H0_H0 ;  /* 0x20000064ff667230 */ /* 0x000fe20000004100 */
[----:B------:R-:W-:-:S02]  /*8400*/  FMUL.FTZ R100, R6, R7 ;  /* 0x0000000706647220 */ /* 0x000fc40000410000 */
[-C--:B------:R-:W-:Y:S02]  /*8410*/  FMUL.FTZ R101, R5, R96.reuse ;  /* 0x0000006005657220 */ /* 0x080fe40000410000 */
[C---:B------:R-:W-:Y:S02]  /*8420*/  FMUL.FTZ R7, R4.reuse, R7 ;  /* 0x0000000704077220 */ /* 0x040fe40000410000 */
[C---:B------:R-:W-:Y:S02]  /*8430*/  FMUL.FTZ R96, R105.reuse, R96 ;  /* 0x0000006069607220 */ /* 0x040fe40000410000 */
[-C--:B------:R-:W-:Y:S02]  /*8440*/  FFMA.FTZ R100, R4, R97.reuse, -R100 ;  /* 0x0000006104647223 */ /* 0x080fe40000010864 */
[----:B------:R-:W-:Y:S02]  /*8450*/  FFMA.FTZ R104, R104, R110, R115 ;  /* 0x0000006e68687223 */ /* 0x000fe40000010073 */
[----:B------:R-:W-:Y:S01]  /*8460*/  FFMA.FTZ R97, R6, R97, R7 ;  /* 0x0000006106617223 */ /* 0x000fe20000010007 */
[----:B------:R-:W-:Y:S01]  /*8470*/  F2FP.PACK_AB R7, R124, R107 ;  /* 0x0000006b7c07723e */ /* 0x000fe200000000ff */
[-C--:B------:R-:W-:Y:S01]  /*8480*/  FFMA.FTZ R101, R105, R102.reuse, -R101 ;  /* 0x0000006669657223 */ /* 0x080fe20000010865 */
[----:B------:R-:W-:Y:S01]  /*8490*/  F2FP.PACK_AB R4, R104, R111 ;  /* 0x0000006f6804723e */ /* 0x000fe200000000ff */
[----:B------:R-:W-:Y:S01]  /*84a0*/  FFMA.FTZ R96, R5, R102, R96 ;  /* 0x0000006605607223 */ /* 0x000fe20000010060 */
[----:B------:R-:W-:-:S04]  /*84b0*/  F2FP.PACK_AB R6, R97, R100 ;  /* 0x000000646106723e */ /* 0x000fc800000000ff */
[----:B------:R-:W-:-:S05]  /*84c0*/  F2FP.PACK_AB R5, R96, R101 ;  /* 0x000000656005723e */ /* 0x000fca00000000ff */
[----:B------:R1:W-:Y:S02]  /*84d0*/  STS.128 [R119+0x14080], R4 ;  /* 0x0140800477007388 */ /* 0x0003e40000000c00 */
.L_x_405:
[----:B------:R-:W-:Y:S05]  /*84e0*/  BSYNC B0 ;  /* 0x0000000000007941 */ /* 0x000fea0003800000 */
.L_x_404:
        /* <DEDUP_REMOVED lines=46> */
.L_x_407:
[----:B------:R-:W-:Y:S05]  /*87d0*/  BSYNC B0 ;  /* 0x0000000000007941 */ /* 0x000fea0003800000 */
.L_x_406:
[----:B-1----:R-:W-:-:S04]  /*87e0*/  IADD3 R4, R12, 0x60, RZ ;  /* 0x000000600c047810 */ /* 0x002fc80007ffe0ff */
        /* <DEDUP_REMOVED lines=44> */
.L_x_401:
[----:B------:R-:W-:Y:S05]  /*8ab0*/  BSYNC B1 ;  /* 0x0000000000017941 */ /* 0x000fea0003800000 */
.L_x_400:
        /* <DEDUP_REMOVED lines=21> */
[--C-:B------:R-:W-:Y:S02]  /*8c10*/  HADD2.F32 R95, -RZ, R4.reuse.H1_H1 ;  /* 0x30000004ff5f7230 */ /* 0x100fe40000004100 */
[----:B------:R-:W-:Y:S01]  /*8c20*/  HADD2.F32 R93, -RZ, R4.H0_H0 ;  /* 0x20000004ff5d7230 */ /* 0x000fe20000004100 */
[-C--:B------:R-:W-:Y:S01]  /*8c30*/  FMUL.FTZ R97, R7, R94.reuse ;  /* 0x0000005e07617220 */ /* 0x080fe20000410000 */
[--C-:B------:R-:W-:Y:S01]  /*8c40*/  HADD2.F32 R4, -RZ, R6.reuse.H0_H0 ;  /* 0x20000006ff047230 */ /* 0x100fe20000004100 */
[----:B------:R-:W-:Y:S01]  /*8c50*/  FMUL.FTZ R94, R92, R94 ;  /* 0x0000005e5c5e7220 */ /* 0x000fe20000410000 */
[--C-:B------:R-:W-:Y:S01]  /*8c60*/  HADD2.F32 R96, -RZ, R5.reuse.H0_H0 ;  /* 0x20000005ff607230 */ /* 0x100fe20000004100 */
[----:B------:R-:W-:Y:S01]  /*8c70*/  FMUL.FTZ R99, R95, R100 ;  /* 0x000000645f637220 */ /* 0x000fe20000410000 */
[----:B------:R-:W-:Y:S01]  /*8c80*/  HADD2.F32 R6, -RZ, R6.H1_H1 ;  /* 0x30000006ff067230 */ /* 0x000fe20000004100 */
[----:B------:R-:W-:Y:S01]  /*8c90*/  FFMA.FTZ R94, R7, R98, R94 ;  /* 0x00000062075e7223 */ /* 0x000fe2000001005e */
[----:B------:R-:W-:Y:S01]  /*8ca0*/  HADD2.F32 R5, -RZ, R5.H1_H1 ;  /* 0x30000005ff057230 */ /* 0x000fe20000004100 */
[C---:B------:R-:W-:Y:S01]  /*8cb0*/  FMUL.FTZ R100, R93.reuse, R100 ;  /* 0x000000645d647220 */ /* 0x040fe20000410000 */
[----:B------:R-:W-:Y:S01]  /*8cc0*/  HADD2.F32 R7, -RZ, R80.H0_H0 ;  /* 0x20000050ff077230 */ /* 0x000fe20000004100 */
[----:B------:R-:W-:-:S02]  /*8cd0*/  FFMA.FTZ R99, R93, R102, -R99 ;  /* 0x000000665d637223 */ /* 0x000fc40000010863 */
[----:B------:R-:W-:Y:S02]  /*8ce0*/  FMUL.FTZ R93, R5, R87 ;  /* 0x00000057055d7220 */ /* 0x000fe40000410000 */
[-C--:B------:R-:W-:Y:S02]  /*8cf0*/  FMUL.FTZ R80, R6, R7.reuse ;  /* 0x0000000706507220 */ /* 0x080fe40000410000 */
[----:B------:R-:W-:Y:S02]  /*8d00*/  FMUL.FTZ R7, R4, R7 ;  /* 0x0000000704077220 */ /* 0x000fe40000410000 */
[----:B------:R-:W-:Y:S02]  /*8d10*/  FMUL.FTZ R87, R96, R87 ;  /* 0x0000005760577220 */ /* 0x000fe40000410000 */
[----:B------:R-:W-:Y:S02]  /*8d20*/  FFMA.FTZ R80, R4, R81, -R80 ;  /* 0x0000005104507223 */ /* 0x000fe40000010850 */
[----:B------:R-:W-:-:S02]  /*8d30*/  FFMA.FTZ R93, R96, R86, -R93 ;  /* 0x00000056605d7223 */ /* 0x000fc4000001085d */
[----:B------:R-:W-:Y:S02]  /*8d40*/  FFMA.FTZ R97, R92, R98, -R97 ;  /* 0x000000625c617223 */ /* 0x000fe40000010861 */
[----:B------:R-:W-:Y:S02]  /*8d50*/  FFMA.FTZ R100, R95, R102, R100 ;  /* 0x000000665f647223 */ /* 0x000fe40000010064 */
[----:B------:R-:W-:Y:S01]  /*8d60*/  FFMA.FTZ R81, R6, R81, R7 ;  /* 0x0000005106517223 */ /* 0x000fe20000010007 */
[----:B------:R-:W-:Y:S01]  /*8d70*/  F2FP.PACK_AB R7, R94, R97 ;  /* 0x000000615e07723e */ /* 0x000fe200000000ff */
[----:B------:R-:W-:Y:S01]  /*8d80*/  FFMA.FTZ R86, R5, R86, R87 ;  /* 0x0000005605567223 */ /* 0x000fe20000010057 */
[----:B------:R-:W-:Y:S02]  /*8d90*/  F2FP.PACK_AB R4, R100, R99 ;  /* 0x000000636404723e */ /* 0x000fe400000000ff */
[----:B------:R-:W-:Y:S02]  /*8da0*/  F2FP.PACK_AB R6, R81, R80 ;  /* 0x000000505106723e */ /* 0x000fe400000000ff */
[----:B------:R-:W-:-:S05]  /*8db0*/  F2FP.PACK_AB R5, R86, R93 ;  /* 0x0000005d5605723e */ /* 0x000fca00000000ff */
[----:B------:R1:W-:Y:S02]  /*8dc0*/  STS.128 [R119+0x11080], R4 ;  /* 0x0110800477007388 */ /* 0x0003e40000000c00 */
.L_x_411:
[----:B------:R-:W-:Y:S05]  /*8dd0*/  BSYNC B0 ;  /* 0x0000000000007941 */ /* 0x000fea0003800000 */
.L_x_410:
        /* <DEDUP_REMOVED lines=35> */
[----:B------:R-:W-:Y:S02]  /*9010*/  FMUL.FTZ R74, R91, R74 ;  /* 0x0000004a5b4a7220 */ /* 0x000fe40000410000 */
        /* <DEDUP_REMOVED lines=10> */
.L_x_413:
[----:B------:R-:W-:Y:S05]  /*90c0*/  BSYNC B0 ;  /* 0x0000000000007941 */ /* 0x000fea0003800000 */
.L_x_412:
[----:B-1----:R-:W-:Y:S01]  /*90d0*/  IADD3 R4, R12, 0x40, RZ ;  /* 0x000000400c047810 */ /* 0x002fe20007ffe0ff */
[----:B------:R-:W-:Y:S03]  /*90e0*/  BSSY B0, `(.L_x_414) ;  /* 0x000002d000007945 */ /* 0x000fe60003800000 */
[----:B------:R-:W-:-:S13]  /*90f0*/  ISETP.GE.AND P0, PT, R4, c[0x0][0x27c], PT ;  /* 0x00009f0004007a0c */ /* 0x000fda0003f06270 */
[----:B------:R-:W-:Y:S05]  /*9100*/  @P0 BRA `(.L_x_415) ;  /* 0x000002a000000947 */ /* 0x000fea0003800000 */
[----:B------:R-:W1:Y:S01]  /*9110*/  LDS.128 R4, [R119+0x19080] ;  /* 0x0190800077047984 */ /* 0x000e620000000c00 */
[--C-:B------:R-:W-:Y:S01]  /*9120*/  SHF.R.U64 R75, R82, 0x10, R83.reuse ;  /* 0x00000010524b7819 */ /* 0x100fe20000001253 */
[--C-:B------:R-:W-:Y:S01]  /*9130*/  HADD2.F32 R86, -RZ, R65.reuse.H1_H1 ;  /* 0x30000041ff567230 */ /* 0x100fe20000004100 */
[----:B------:R-:W-:Y:S01]  /*9140*/  SHF.R.U32.HI R82, RZ, 0x10, R83 ;  /* 0x00000010ff527819 */ /* 0x000fe20000011653 */
[----:B------:R-:W-:Y:S01]  /*9150*/  HADD2.F32 R65, -RZ, R65.H0_H0 ;  /* 0x20000041ff417230 */ /* 0x000fe20000004100 */
[--C-:B------:R-:W-:Y:S01]  /*9160*/  SHF.R.U64 R74, R84, 0x10, R85.reuse ;  /* 0x00000010544a7819 */ /* 0x100fe20000001255 */
[----:B------:R-:W-:Y:S01]  /*9170*/  HADD2.F32 R88, -RZ, R68.H1_H1 ;  /* 0x30000044ff587230 */ /* 0x000fe20000004100 */
[----:B------:R-:W-:Y:S01]  /*9180*/  SHF.R.U32.HI R84, RZ, 0x10, R85 ;  /* 0x00000010ff547819 */ /* 0x000fe20000011655 */
[----:B------:R-:W-:Y:S02]  /*9190*/  HADD2.F32 R82, -RZ, R82.H0_H0 ;  /* 0x20000052ff527230 */ /* 0x000fe40000004100 */
[----:B------:R-:W-:-:S02]  /*91a0*/  HADD2.F32 R74, -RZ, R74.H0_H0 ;  /* 0x2000004aff4a7230 */ /* 0x000fc40000004100 */
        /* <DEDUP_REMOVED lines=15> */
[----:B------:R-:W-:Y:S01]  /*92a0*/  FMUL.FTZ R86, R81, R86 ;  /* 0x0000005651567220 */ /* 0x000fe20000410000 */
[----:B------:R-:W-:Y:S01]  /*92b0*/  HADD2.F32 R7, -RZ, R68.H0_H0 ;  /* 0x20000044ff077230 */ /* 0x000fe20000004100 */
[----:B------:R-:W-:-:S02]  /*92c0*/  FMUL.FTZ R68, R6, R65 ;  /* 0x0000004106447220 */ /* 0x000fc40000410000 */
[-C--:B------:R-:W-:Y:S02]  /*92d0*/  FMUL.FTZ R75, R5, R80.reuse ;  /* 0x00000050054b7220 */ /* 0x080fe40000410000 */
[C---:B------:R-:W-:Y:S02]  /*92e0*/  FMUL.FTZ R65, R4.reuse, R65 ;  /* 0x0000004104417220 */ /* 0x040fe40000410000 */
[----:B------:R-:W-:Y:S02]  /*92f0*/  FMUL.FTZ R80, R85, R80 ;  /* 0x0000005055507220 */ /* 0x000fe40000410000 */
[-C--:B------:R-:W-:Y:S02]  /*9300*/  FFMA.FTZ R89, R81, R88.reuse, -R89 ;  /* 0x0000005851597223 */ /* 0x080fe40000010859 */
[----:B------:R-:W-:Y:S02]  /*9310*/  FFMA.FTZ R86, R83, R88, R86 ;  /* 0x0000005853567223 */ /* 0x000fe40000010056 */
[----:B------:R-:W-:-:S02]  /*9320*/  FFMA.FTZ R68, R4, R7, -R68 ;  /* 0x0000000704447223 */ /* 0x000fc40000010844 */
        /* <DEDUP_REMOVED lines=8> */
.L_x_415:
[----:B------:R-:W-:Y:S05]  /*93b0*/  BSYNC B0 ;  /* 0x0000000000007941 */ /* 0x000fea0003800000 */
.L_x_414:
[----:B-1----:R-:W-:-:S04]  /*93c0*/  IADD3 R4, R12, 0x60, RZ ;  /* 0x000000600c047810 */ /* 0x002fc80007ffe0ff */
        /* <DEDUP_REMOVED lines=8> */
[----:B------:R-:W-:Y:S01]  /*9450*/  HADD2.F32 R68, -RZ, R68.H0_H0 ;  /* 0x20000044ff447230 */ /* 0x000fe20000004100 */
[----:B------:R-:W-:Y:S01]  /*9460*/  SHF.R.U32.HI R78, RZ, 0x10, R79 ;  /* 0x00000010ff4e7819 */ /* 0x000fe2000001164f */
[----:B------:R-:W-:Y:S02]  /*9470*/  HADD2.F32 R76, -RZ, R76.H0_H0 ;  /* 0x2000004cff4c7230 */ /* 0x000fe40000004100 */
[----:B------:R-:W-:-:S02]  /*9480*/  HADD2.F32 R82, -RZ, R63.H1_H1 ;  /* 0x3000003fff527230 */ /* 0x000fc40000004100 */
        /* <DEDUP_REMOVED lines=9> */
[----:B------:R-:W-:Y:S01]  /*9520*/  HADD2.F32 R6, -RZ, R6.H1_H1 ;  /* 0x30000006ff067230 */ /* 0x000fe20000004100 */
[-C--:B------:R-:W-:Y:S01]  /*9530*/  FFMA.FTZ R81, R74, R78.reuse, -R81 ;  /* 0x0000004e4a517223 */ /* 0x080fe20000010851 */
[--C-:B------:R-:W-:Y:S01]  /*9540*/  HADD2.F32 R79, -RZ, R5.reuse.H0_H0 ;  /* 0x20000005ff4f7230 */ /* 0x100fe20000004100 */
[----:B------:R-:W-:Y:S01]  /*9550*/  FFMA.FTZ R76, R7, R78, R76 ;  /* 0x0000004e074c7223 */ /* 0x000fe2000001004c */
[----:B------:R-:W-:Y:S01]  /*9560*/  HADD2.F32 R5, -RZ, R5.H1_H1 ;  /* 0x30000005ff057230 */ /* 0x000fe20000004100 */
[----:B------:R-:W-:Y:S01]  /*9570*/  FMUL.FTZ R7, R6, R53 ;  /* 0x0000003506077220 */ /* 0x000fe20000410000 */
[----:B------:R-:W-:Y:S01]  /*9580*/  HADD2.F32 R74, -RZ, R65.H0_H0 ;  /* 0x20000041ff4a7230 */ /* 0x000fe20000004100 */
[----:B------:R-:W-:-:S02]  /*9590*/  FMUL.FTZ R83, R77, R80 ;  /* 0x000000504d537220 */ /* 0x000fc40000410000 */
[C---:B------:R-:W-:Y:S02]  /*95a0*/  FMUL.FTZ R53, R4.reuse, R53 ;  /* 0x0000003504357220 */ /* 0x040fe40000410000 */
[----:B------:R-:W-:Y:S02]  /*95b0*/  FMUL.FTZ R65, R5, R68 ;  /* 0x0000004405417220 */ /* 0x000fe40000410000 */
[----:B------:R-:W-:Y:S02]  /*95c0*/  FMUL.FTZ R80, R75, R80 ;  /* 0x000000504b507220 */ /* 0x000fe40000410000 */
[----:B------:R-:W-:Y:S02]  /*95d0*/  FMUL.FTZ R68, R79, R68 ;  /* 0x000000444f447220 */ /* 0x000fe40000410000 */
[----:B------:R-:W-:Y:S01]  /*95e0*/  FFMA.FTZ R4, R4, R63, -R7 ;  /* 0x0000003f04047223 */ /* 0x000fe20000010807 */
[----:B------:R-:W-:Y:S01]  /*95f0*/  F2FP.PACK_AB R7, R76, R81 ;  /* 0x000000514c07723e */ /* 0x000fe200000000ff */
[----:B------:R-:W-:-:S02]  /*9600*/  FFMA.FTZ R53, R6, R63, R53 ;  /* 0x0000003f06357223 */ /* 0x000fc40000010035 */
[-C--:B------:R-:W-:Y:S02]  /*9610*/  FFMA.FTZ R83, R75, R82.reuse, -R83 ;  /* 0x000000524b537223 */ /* 0x080fe40000010853 */
[----:B------:R-:W-:Y:S01]  /*9620*/  FFMA.FTZ R80, R77, R82, R80 ;  /* 0x000000524d507223 */ /* 0x000fe20000010050 */
[----:B------:R-:W-:Y:S01]  /*9630*/  F2FP.PACK_AB R6, R53, R4 ;  /* 0x000000043506723e */ /* 0x000fe200000000ff */
[-C--:B------:R-:W-:Y:S02]  /*9640*/  FFMA.FTZ R65, R79, R74.reuse, -R65 ;  /* 0x0000004a4f417223 */ /* 0x080fe40000010841 */
[----:B------:R-:W-:Y:S01]  /*9650*/  FFMA.FTZ R68, R5, R74, R68 ;  /* 0x0000004a05447223 */ /* 0x000fe20000010044 */
[----:B------:R-:W-:-:S04]  /*9660*/  F2FP.PACK_AB R4, R80, R83 ;  /* 0x000000535004723e */ /* 0x000fc800000000ff */
[----:B------:R-:W-:-:S05]  /*9670*/  F2FP.PACK_AB R5, R68, R65 ;  /* 0x000000414405723e */ /* 0x000fca00000000ff */
[----:B------:R1:W-:Y:S02]  /*9680*/  STS.128 [R119+0x1d080], R4 ;  /* 0x01d0800477007388 */ /* 0x0003e40000000c00 */
.L_x_409:
[----:B------:R-:W-:Y:S05]  /*9690*/  BSYNC B1 ;  /* 0x0000000000017941 */ /* 0x000fea0003800000 */
.L_x_408:
        /* <DEDUP_REMOVED lines=9> */
[--C-:B------:R-:W-:Y:S01]  /*9730*/  HADD2.F32 R74, -RZ, R43.reuse.H1_H1 ;  /* 0x3000002bff4a7230 */ /* 0x100fe20000004100 */
[----:B------:R-:W-:Y:S01]  /*9740*/  SHF.R.U32.HI R70, RZ, 0x10, R71 ;  /* 0x00000010ff467819 */ /* 0x000fe20000011647 */
[----:B------:R-:W-:Y:S01]  /*9750*/  HADD2.F32 R75, -RZ, R52.H1_H1 ;  /* 0x30000034ff4b7230 */ /* 0x000fe20000004100 */
[--C-:B------:R-:W-:Y:S01]  /*9760*/  SHF.R.U64 R53, R72, 0x10, R73.reuse ;  /* 0x0000001048357819 */ /* 0x100fe20000001249 */
[----:B------:R-:W-:Y:S01]  /*9770*/  HADD2.F32 R43, -RZ, R43.H0_H0 ;  /* 0x2000002bff2b7230 */ /* 0x000fe20000004100 */
[----:B------:R-:W-:Y:S01]  /*9780*/  SHF.R.U32.HI R72, RZ, 0x10, R73 ;  /* 0x00000010ff487819 */ /* 0x000fe20000011649 */
[----:B------:R-:W-:-:S04]  /*9790*/  HADD2.F32 R70, -RZ, R70.H0_H0 ;  /* 0x20000046ff467230 */ /* 0x000fc80000004100 */
[----:B------:R-:W-:Y:S02]  /*97a0*/  HADD2.F32 R76, -RZ, R72.H0_H0 ;  /* 0x20000048ff4c7230 */ /* 0x000fe40000004100 */
[--C-:B-1----:R-:W-:Y:S02]  /*97b0*/  HADD2.F32 R71, -RZ, R4.reuse.H1_H1 ;  /* 0x30000004ff477230 */ /* 0x102fe40000004100 */
[--C-:B------:R-:W-:Y:S02]  /*97c0*/  HADD2.F32 R65, -RZ, R7.reuse.H0_H0 ;  /* 0x20000007ff417230 */ /* 0x100fe40000004100 */
[----:B------:R-:W-:Y:S01]  /*97d0*/  HADD2.F32 R7, -RZ, R7.H1_H1 ;  /* 0x30000007ff077230 */ /* 0x000fe20000004100 */
[----:B------:R-:W-:Y:S01]  /*97e0*/  FMUL.FTZ R77, R71, R74 ;  /* 0x0000004a474d7220 */ /* 0x000fe20000410000 */
[----:B------:R-:W-:Y:S02]  /*97f0*/  HADD2.F32 R68, -RZ, R4.H0_H0 ;  /* 0x20000004ff447230 */ /* 0x000fe40000004100 */
[--C-:B------:R-:W-:Y:S01]  /*9800*/  HADD2.F32 R4, -RZ, R6.reuse.H0_H0 ;  /* 0x20000006ff047230 */ /* 0x100fe20000004100 */
[-C--:B------:R-:W-:Y:S01]  /*9810*/  FMUL.FTZ R72, R7, R70.reuse ;  /* 0x0000004607487220 */ /* 0x080fe20000410000 */
[--C-:B------:R-:W-:Y:S01]  /*9820*/  HADD2.F32 R73, -RZ, R5.reuse.H0_H0 ;  /* 0x20000005ff497230 */ /* 0x100fe20000004100 */
[----:B------:R-:W-:Y:S01]  /*9830*/  FMUL.FTZ R70, R65, R70 ;  /* 0x0000004641467220 */ /* 0x000fe20000410000 */
[----:B------:R-:W-:Y:S01]  /*9840*/  HADD2.F32 R6, -RZ, R6.H1_H1 ;  /* 0x30000006ff067230 */ /* 0x000fe20000004100 */
[C---:B------:R-:W-:Y:S01]  /*9850*/  FMUL.FTZ R74, R68.reuse, R74 ;  /* 0x0000004a444a7220 */ /* 0x040fe20000410000 */
[----:B------:R-:W-:Y:S01]  /*9860*/  HADD2.F32 R5, -RZ, R5.H1_H1 ;  /* 0x30000005ff057230 */ /* 0x000fe20000004100 */
[----:B------:R-:W-:Y:S01]  /*9870*/  FFMA.FTZ R77, R68, R75, -R77 ;  /* 0x0000004b444d7223 */ /* 0x000fe2000001084d */
[----:B------:R-:W-:Y:S01]  /*9880*/  HADD2.F32 R68, -RZ, R63.H0_H0 ;  /* 0x2000003fff447230 */ /* 0x000fe20000004100 */
[----:B------:R-:W-:Y:S01]  /*9890*/  FFMA.FTZ R7, R7, R76, R70 ;  /* 0x0000004c07077223 */ /* 0x000fe20000010046 */
[----:B------:R-:W-:Y:S01]  /*98a0*/  HADD2.F32 R63, -RZ, R52.H0_H0 ;  /* 0x20000034ff3f7230 */ /* 0x000fe20000004100 */
[----:B------:R-:W-:Y:S01]  /*98b0*/  FMUL.FTZ R52, R6, R43 ;  /* 0x0000002b06347220 */ /* 0x000fe20000410000 */
[----:B------:R-:W-:Y:S01]  /*98c0*/  HADD2.F32 R70, -RZ, R53.H0_H0 ;  /* 0x20000035ff467230 */ /* 0x000fe20000004100 */
[----:B------:R-:W-:-:S02]  /*98d0*/  FMUL.FTZ R53, R5, R68 ;  /* 0x0000004405357220 */ /* 0x000fc40000410000 */
[C---:B------:R-:W-:Y:S02]  /*98e0*/  FMUL.FTZ R43, R4.reuse, R43 ;  /* 0x0000002b042b7220 */ /* 0x040fe40000410000 */
[----:B------:R-:W-:Y:S02]  /*98f0*/  FMUL.FTZ R68, R73, R68 ;  /* 0x0000004449447220 */ /* 0x000fe40000410000 */
[----:B------:R-:W-:Y:S02]  /*9900*/  FFMA.FTZ R72, R65, R76, -R72 ;  /* 0x0000004c41487223 */ /* 0x000fe40000010848 */
[----:B------:R-:W-:Y:S02]  /*9910*/  FFMA.FTZ R74, R71, R75, R74 ;  /* 0x0000004b474a7223 */ /* 0x000fe4000001004a */
[-C--:B------:R-:W-:Y:S01]  /*9920*/  FFMA.FTZ R52, R4, R63.reuse, -R52 ;  /* 0x0000003f04347223 */ /* 0x080fe20000010834 */
[----:B------:R-:W-:Y:S01]  /*9930*/  F2FP.PACK_AB R7, R7, R72 ;  /* 0x000000480707723e */ /* 0x000fe200000000ff */
[----:B------:R-:W-:Y:S01]  /*9940*/  FFMA.FTZ R43, R6, R63, R43 ;  /* 0x0000003f062b7223 */ /* 0x000fe2000001002b */
[----:B------:R-:W-:Y:S01]  /*9950*/  F2FP.PACK_AB R4, R74, R77 ;  /* 0x0000004d4a04723e */ /* 0x000fe200000000ff */
[----:B------:R-:W-:-:S02]  /*9960*/  FFMA.FTZ R53, R73, R70, -R53 ;  /* 0x0000004649357223 */ /* 0x000fc40000010835 */
[----:B------:R-:W-:Y:S01]  /*9970*/  FFMA.FTZ R68, R5, R70, R68 ;  /* 0x0000004605447223 */ /* 0x000fe20000010044 */
[----:B------:R-:W-:-:S04]  /*9980*/  F2FP.PACK_AB R6, R43, R52 ;  /* 0x000000342b06723e */ /* 0x000fc800000000ff */
[----:B------:R-:W-:-:S05]  /*9990*/  F2FP.PACK_AB R5, R68, R53 ;  /* 0x000000354405723e */ /* 0x000fca00000000ff */
[----:B------:R1:W-:Y:S02]  /*99a0*/  STS.128 [R119+0x12080], R4 ;  /* 0x0120800477007388 */ /* 0x0003e40000000c00 */
.L_x_419:
[----:B------:R-:W-:Y:S05]  /*99b0*/  BSYNC B0 ;  /* 0x0000000000007941 */ /* 0x000fea0003800000 */
.L_x_418:
        /* <DEDUP_REMOVED lines=15> */
[--C-:B-1----:R-:W-:Y:S02]  /*9ab0*/  HADD2.F32 R53, -RZ, R7.reuse.H0_H0 ;  /* 0x20000007ff357230 */ /* 0x102fe40000004100 */
[----:B------:R-:W-:Y:S02]  /*9ac0*/  HADD2.F32 R7, -RZ, R7.H1_H1 ;  /* 0x30000007ff077230 */ /* 0x000fe40000004100 */
[--C-:B------:R-:W-:Y:S02]  /*9ad0*/  HADD2.F32 R55, -RZ, R4.reuse.H0_H0 ;  /* 0x20000004ff377230 */ /* 0x100fe40000004100 */
[----:B------:R-:W-:Y:S01]  /*9ae0*/  HADD2.F32 R63, -RZ, R4.H1_H1 ;  /* 0x30000004ff3f7230 */ /* 0x000fe20000004100 */
[-C--:B------:R-:W-:Y:S01]  /*9af0*/  FMUL.FTZ R66, R7, R54.reuse ;  /* 0x0000003607427220 */ /* 0x080fe20000410000 */
[--C-:B------:R-:W-:Y:S01]  /*9b00*/  HADD2.F32 R4, -RZ, R6.reuse.H0_H0 ;  /* 0x20000006ff047230 */ /* 0x100fe20000004100 */
[C---:B------:R-:W-:Y:S01]  /*9b10*/  FMUL.FTZ R54, R53.reuse, R54 ;  /* 0x0000003635367220 */ /* 0x040fe20000410000 */
[--C-:B------:R-:W-:Y:S01]  /*9b20*/  HADD2.F32 R65, -RZ, R5.reuse.H0_H0 ;  /* 0x20000005ff417230 */ /* 0x100fe20000004100 */
[-C--:B------:R-:W-:Y:S01]  /*9b30*/  FFMA.FTZ R66, R53, R70.reuse, -R66 ;  /* 0x0000004635427223 */ /* 0x080fe20000010842 */
[----:B------:R-:W-:Y:S01]  /*9b40*/  HADD2.F32 R6, -RZ, R6.H1_H1 ;  /* 0x30000006ff067230 */ /* 0x000fe20000004100 */
[----:B------:R-:W-:Y:S01]  /*9b50*/  FFMA.FTZ R7, R7, R70, R54 ;  /* 0x0000004607077223 */ /* 0x000fe20000010036 */
[----:B------:R-:W-:Y:S01]  /*9b60*/  HADD2.F32 R5, -RZ, R5.H1_H1 ;  /* 0x30000005ff057230 */ /* 0x000fe20000004100 */
[----:B------:R-:W-:Y:S01]  /*9b70*/  FMUL.FTZ R67, R63, R68 ;  /* 0x000000443f437220 */ /* 0x000fe20000410000 */
[----:B------:R-:W-:Y:S01]  /*9b80*/  HADD2.F32 R53, -RZ, R42.H0_H0 ;  /* 0x2000002aff357230 */ /* 0x000fe20000004100 */
[----:B------:R-:W-:Y:S01]  /*9b90*/  FMUL.FTZ R42, R6, R37 ;  /* 0x00000025062a7220 */ /* 0x000fe20000410000 */
[----:B------:R-:W-:Y:S01]  /*9ba0*/  HADD2.F32 R54, -RZ, R43.H0_H0 ;  /* 0x2000002bff367230 */ /* 0x000fe20000004100 */
[----:B------:R-:W-:Y:S01]  /*9bb0*/  FMUL.FTZ R43, R5, R52 ;  /* 0x00000034052b7220 */ /* 0x000fe20000410000 */
[----:B------:R-:W-:Y:S01]  /*9bc0*/  F2FP.PACK_AB R7, R7, R66 ;  /* 0x000000420707723e */ /* 0x000fe200000000ff */
[----:B------:R-:W-:-:S02]  /*9bd0*/  FMUL.FTZ R68, R55, R68 ;  /* 0x0000004437447220 */ /* 0x000fc40000410000 */
[C---:B------:R-:W-:Y:S02]  /*9be0*/  FMUL.FTZ R37, R4.reuse, R37 ;  /* 0x0000002504257220 */ /* 0x040fe40000410000 */
[----:B------:R-:W-:Y:S02]  /*9bf0*/  FMUL.FTZ R52, R65, R52 ;  /* 0x0000003441347220 */ /* 0x000fe40000410000 */
[-C--:B------:R-:W-:Y:S02]  /*9c00*/  FFMA.FTZ R67, R55, R72.reuse, -R67 ;  /* 0x0000004837437223 */ /* 0x080fe40000010843 */
[----:B------:R-:W-:Y:S02]  /*9c10*/  FFMA.FTZ R68, R63, R72, R68 ;  /* 0x000000483f447223 */ /* 0x000fe40000010044 */
[-C--:B------:R-:W-:Y:S02]  /*9c20*/  FFMA.FTZ R42, R4, R53.reuse, -R42 ;  /* 0x00000035042a7223 */ /* 0x080fe4000001082a */
[----:B------:R-:W-:Y:S01]  /*9c30*/  FFMA.FTZ R37, R6, R53, R37 ;  /* 0x0000003506257223 */ /* 0x000fe20000010025 */
[----:B------:R-:W-:Y:S01]  /*9c40*/  F2FP.PACK_AB R4, R68, R67 ;  /* 0x000000434404723e */ /* 0x000fe200000000ff */
[----:B------:R-:W-:-:S02]  /*9c50*/  FFMA.FTZ R43, R65, R54, -R43 ;  /* 0x00000036412b7223 */ /* 0x000fc4000001082b */
[----:B------:R-:W-:Y:S01]  /*9c60*/  FFMA.FTZ R52, R5, R54, R52 ;  /* 0x0000003605347223 */ /* 0x000fe20000010034 */
[----:B------:R-:W-:-:S04]  /*9c70*/  F2FP.PACK_AB R6, R37, R42 ;  /* 0x0000002a2506723e */ /* 0x000fc800000000ff */
[----:B------:R-:W-:-:S05]  /*9c80*/  F2FP.PACK_AB R5, R52, R43 ;  /* 0x0000002b3405723e */ /* 0x000fca00000000ff */
[----:B------:R1:W-:Y:S02]  /*9c90*/  STS.128 [R119+0x16080], R4 ;  /* 0x0160800477007388 */ /* 0x0003e40000000c00 */
.L_x_421:
[----:B------:R-:W-:Y:S05]  /*9ca0*/  BSYNC B0 ;  /* 0x0000000000007941 */ /* 0x000fea0003800000 */
.L_x_420:
        /* <DEDUP_REMOVED lines=31> */
[----:B------:R-:W-:Y:S01]  /*9ea0*/  F2FP.PACK_AB R7, R7, R46 ;  /* 0x0000002e0707723e */ /* 0x000fe200000000ff */
[----:B------:R-:W-:-:S02]  /*9eb0*/  FMUL.FTZ R44, R5, R42 ;  /* 0x0000002a052c7220 */ /* 0x000fc40000410000 */
[C---:B------:R-:W-:Y:S02]  /*9ec0*/  FMUL.FTZ R54, R45.reuse, R54 ;  /* 0x000000362d367220 */ /* 0x040fe40000410000 */
[----:B------:R-:W-:Y:S02]  /*9ed0*/  FMUL.FTZ R33, R4, R33 ;  /* 0x0000002104217220 */ /* 0x000fe40000410000 */
[----:B------:R-:W-:Y:S02]  /*9ee0*/  FMUL.FTZ R42, R52, R42 ;  /* 0x0000002a342a7220 */ /* 0x000fe40000410000 */
[-C--:B------:R-:W-:Y:S02]  /*9ef0*/  FFMA.FTZ R53, R45, R68.reuse, -R53 ;  /* 0x000000442d357223 */ /* 0x080fe40000010835 */
[----:B------:R-:W-:Y:S02]  /*9f00*/  FFMA.FTZ R54, R47, R68, R54 ;  /* 0x000000442f367223 */ /* 0x000fe40000010036 */
[----:B------:R-:W-:-:S02]  /*9f10*/  FFMA.FTZ R36, R4, R43, -R36 ;  /* 0x0000002b04247223 */ /* 0x000fc40000010824 */
[----:B------:R-:W-:Y:S01]  /*9f20*/  FFMA.FTZ R33, R6, R43, R33 ;  /* 0x0000002b06217223 */ /* 0x000fe20000010021 */
[----:B------:R-:W-:Y:S01]  /*9f30*/  F2FP.PACK_AB R4, R54, R53 ;  /* 0x000000353604723e */ /* 0x000fe200000000ff */
[-C--:B------:R-:W-:Y:S02]  /*9f40*/  FFMA.FTZ R44, R52, R37.reuse, -R44 ;  /* 0x00000025342c7223 */ /* 0x080fe4000001082c */
[----:B------:R-:W-:Y:S01]  /*9f50*/  FFMA.FTZ R5, R5, R37, R42 ;  /* 0x0000002505057223 */ /* 0x000fe2000001002a */
[----:B------:R-:W-:-:S04]  /*9f60*/  F2FP.PACK_AB R6, R33, R36 ;  /* 0x000000242106723e */ /* 0x000fc800000000ff */
[----:B------:R-:W-:-:S05]  /*9f70*/  F2FP.PACK_AB R5, R5, R44 ;  /* 0x0000002c0505723e */ /* 0x000fca00000000ff */
[----:B------:R1:W-:Y:S02]  /*9f80*/  STS.128 [R119+0x1a080], R4 ;  /* 0x01a0800477007388 */ /* 0x0003e40000000c00 */
.L_x_423:
[----:B------:R-:W-:Y:S05]  /*9f90*/  BSYNC B0 ;  /* 0x0000000000007941 */ /* 0x000fea0003800000 */
.L_x_422:
        /* <DEDUP_REMOVED lines=45> */
.L_x_417:
[----:B------:R-:W-:Y:S05]  /*a270*/  BSYNC B1 ;  /* 0x0000000000017941 */ /* 0x000fea0003800000 */
.L_x_416:
[----:B-1----:R-:W-:-:S04]  /*a280*/  IADD3 R4, R51, 0x60, RZ ;  /* 0x0000006033047810 */ /* 0x002fc80007ffe0ff */
        /* <DEDUP_REMOVED lines=31> */
[----:B------:R-:W-:-:S02]  /*a480*/  FMUL.FTZ R28, R6, R23 ;  /* 0x00000017061c7220 */ /* 0x000fc40000410000 */
[----:B------:R-:W-:Y:S02]  /*a490*/  FMUL.FTZ R31, R5, R30 ;  /* 0x0000001e051f7220 */ /* 0x000fe40000410000 */
[C---:B------:R-:W-:Y:S02]  /*a4a0*/  FMUL.FTZ R38, R33.reuse, R38 ;  /* 0x0000002621267220 */ /* 0x040fe40000410000 */
[----:B------:R-:W-:Y:S02]  /*a4b0*/  FMUL.FTZ R23, R4, R23 ;  /* 0x0000001704177220 */ /* 0x000fe40000410000 */
[----:B------:R-:W-:Y:S02]  /*a4c0*/  FMUL.FTZ R30, R36, R30 ;  /* 0x0000001e241e7220 */ /* 0x000fe40000410000 */
[-C--:B------:R-:W-:Y:S02]  /*a4d0*/  FFMA.FTZ R39, R33, R40.reuse, -R39 ;  /* 0x0000002821277223 */ /* 0x080fe40000010827 */
[----:B------:R-:W-:-:S02]  /*a4e0*/  FFMA.FTZ R38, R35, R40, R38 ;  /* 0x0000002823267223 */ /* 0x000fc40000010026 */
[-C--:B------:R-:W-:Y:S02]  /*a4f0*/  FFMA.FTZ R28, R4, R7.reuse, -R28 ;  /* 0x00000007041c7223 */ /* 0x080fe4000001081c */
        /* <DEDUP_REMOVED lines=8> */
.L_x_426:
[----:B------:R-:W-:Y:S05]  /*a580*/  BSYNC B0 ;  /* 0x0000000000007941 */ /* 0x000fea0003800000 */
.L_x_425:
        /* <DEDUP_REMOVED lines=15> */
[--C-:B-1----:R-:W-:Y:S02]  /*a680*/  HADD2.F32 R27, -RZ, R7.reuse.H0_H0 ;  /* 0x20000007ff1b7230 */ /* 0x102fe40000004100 */
[----:B------:R-:W-:Y:S02]  /*a690*/  HADD2.F32 R7, -RZ, R7.H1_H1 ;  /* 0x30000007ff077230 */ /* 0x000fe40000004100 */
[--C-:B------:R-:W-:Y:S02]  /*a6a0*/  HADD2.F32 R29, -RZ, R4.reuse.H1_H1 ;  /* 0x30000004ff1d7230 */ /* 0x100fe40000004100 */
[----:B------:R-:W-:Y:S01]  /*a6b0*/  HADD2.F32 R28, -RZ, R4.H0_H0 ;  /* 0x20000004ff1c7230 */ /* 0x000fe20000004100 */
[-C--:B------:R-:W-:Y:S01]  /*a6c0*/  FMUL.FTZ R26, R7, R30.reuse ;  /* 0x0000001e071a7220 */ /* 0x080fe20000410000 */
[--C-:B------:R-:W-:Y:S01]  /*a6d0*/  HADD2.F32 R4, -RZ, R6.reuse.H0_H0 ;  /* 0x20000006ff047230 */ /* 0x100fe20000004100 */
[-C--:B------:R-:W-:Y:S01]  /*a6e0*/  FMUL.FTZ R34, R29, R31.reuse ;  /* 0x0000001f1d227220 */ /* 0x080fe20000410000 */
[--C-:B------:R-:W-:Y:S01]  /*a6f0*/  HADD2.F32 R25, -RZ, R5.reuse.H0_H0 ;  /* 0x20000005ff197230 */ /* 0x100fe20000004100 */
[C---:B------:R-:W-:Y:S01]  /*a700*/  FMUL.FTZ R30, R27.reuse, R30 ;  /* 0x0000001e1b1e7220 */ /* 0x040fe20000410000 */
[----:B------:R-:W-:Y:S01]  /*a710*/  HADD2.F32 R6, -RZ, R6.H1_H1 ;  /* 0x30000006ff067230 */ /* 0x000fe20000004100 */
[----:B------:R-:W-:Y:S01]  /*a720*/  FFMA.FTZ R26, R27, R32, -R26 ;  /* 0x000000201b1a7223 */ /* 0x000fe2000001081a */
        /* <DEDUP_REMOVED lines=9> */
[----:B------:R-:W-:Y:S02]  /*a7c0*/  FFMA.FTZ R7, R7, R32, R30 ;  /* 0x0000002007077223 */ /* 0x000fe4000001001e */
        /* <DEDUP_REMOVED lines=10> */
.L_x_428:
[----:B------:R-:W-:Y:S05]  /*a870*/  BSYNC B0 ;  /* 0x0000000000007941 */ /* 0x000fea0003800000 */
.L_x_427:
        /* <DEDUP_REMOVED lines=24> */
[-C--:B------:R-:W-:Y:S01]  /*aa00*/  FMUL.FTZ R28, R23, R25.reuse ;  /* 0x00000019171c7220 */ /* 0x080fe20000410000 */
[----:B------:R-:W-:Y:S01]  /*aa10*/  HADD2.F32 R5, -RZ, R5.H1_H1 ;  /* 0x30000005ff057230 */ /* 0x000fe20000004100 */
[C---:B------:R-:W-:Y:S01]  /*aa20*/  FMUL.FTZ R30, R22.reuse, R25 ;  /* 0x00000019161e7220 */ /* 0x040fe20000410000 */
[----:B------:R-:W-:Y:S01]  /*aa30*/  HADD2.F32 R19, -RZ, R8.H0_H0 ;  /* 0x20000008ff137230 */ /* 0x000fe20000004100 */
[----:B------:R-:W-:Y:S01]  /*aa40*/  FFMA.FTZ R7, R7, R26, R24 ;  /* 0x0000001a07077223 */ /* 0x000fe20000010018 */
[----:B------:R-:W-:Y:S01]  /*aa50*/  HADD2.F32 R25, -RZ, R10.H0_H0 ;  /* 0x2000000aff197230 */ /* 0x000fe20000004100 */
[----:B------:R-:W-:Y:S01]  /*aa60*/  FFMA.FTZ R28, R22, R27, -R28 ;  /* 0x0000001b161c7223 */ /* 0x000fe2000001081c */
[----:B------:R-:W-:Y:S01]  /*aa70*/  HADD2.F32 R10, -RZ, R13.H0_H0 ;  /* 0x2000000dff0a7230 */ /* 0x000fe20000004100 */
[----:B------:R-:W-:Y:S01]  /*aa80*/  FMUL.FTZ R8, R6, R19 ;  /* 0x0000001306087220 */ /* 0x000fe20000410000 */
[----:B------:R-:W-:Y:S01]  /*aa90*/  F2FP.PACK_AB R7, R7, R18 ;  /* 0x000000120707723e */ /* 0x000fe200000000ff */
[----:B------:R-:W-:-:S02]  /*aaa0*/  FMUL.FTZ R13, R5, R14 ;  /* 0x0000000e050d7220 */ /* 0x000fc40000410000 */
[C---:B------:R-:W-:Y:S02]  /*aab0*/  FMUL.FTZ R19, R4.reuse, R19 ;  /* 0x0000001304137220 */ /* 0x040fe40000410000 */
[----:B------:R-:W-:Y:S02]  /*aac0*/  FMUL.FTZ R14, R15, R14 ;  /* 0x0000000e0f0e7220 */ /* 0x000fe40000410000 */
        /* <DEDUP_REMOVED lines=9> */
.L_x_430:
[----:B------:R-:W-:Y:S05]  /*ab60*/  BSYNC B0 ;  /* 0x0000000000007941 */ /* 0x000fea0003800000 */
.L_x_429:
[----:B------:R-:W-:-:S04]  /*ab70*/  IADD3 R12, R12, 0x60, RZ ;  /* 0x000000600c0c7810 */ /* 0x000fc80007ffe0ff */
[----:B------:R-:W-:-:S13]  /*ab80*/  ISETP.GE.AND P0, PT, R12, c[0x0][0x27c], PT ;  /* 0x00009f000c007a0c */ /* 0x000fda0003f06270 */
[----:B------:R-:W-:Y:S05]  /*ab90*/  @P0 BRA `(.L_x_424) ;  /* 0x000049f000000947 */ /* 0x000fea0003800000 */
[----:B-1----:R-:W1:Y:S01]  /*aba0*/  LDS.128 R4, [R119+0x1f080] ;  /* 0x01f0800077047984 */ /* 0x002e620000000c00 */
[--C-:B------:R-:W-:Y:S01]  /*abb0*/  SHF.R.U64 R10, R16, 0x10, R17.reuse ;  /* 0x00000010100a7819 */ /* 0x100fe20000001211 */
[----:B------:R-:W-:Y:S01]  /*abc0*/  HADD2.F32 R18, -RZ, R11.H1_H1 ;  /* 0x3000000bff127230 */ /* 0x000fe20000004100 */
[----:B------:R-:W-:Y:S01]  /*abd0*/  SHF.R.U32.HI R16, RZ, 0x10, R17 ;  /* 0x00000010ff107819 */ /* 0x000fe20000011611 */
[--C-:B------:R-:W-:Y:S01]  /*abe0*/  HADD2.F32 R17, -RZ, R9.reuse.H1_H1 ;  /* 0x30000009ff117230 */ /* 0x100fe20000004100 */
[--C-:B------:R-:W-:Y:S01]  /*abf0*/  SHF.R.U64 R8, R20, 0x10, R21.reuse ;  /* 0x0000001014087819 */ /* 0x100fe20000001215 */
[----:B------:R-:W-:Y:S01]  /*ac00*/  HADD2.F32 R9, -RZ, R9.H0_H0 ;  /* 0x20000009ff097230 */ /* 0x000fe20000004100 */
[----:B------:R-:W-:Y:S01]  /*ac10*/  SHF.R.U32.HI R20, RZ, 0x10, R21 ;  /* 0x00000010ff147819 */ /* 0x000fe20000011615 */
[----:B------:R-:W-:Y:S02]  /*ac20*/  HADD2.F32 R16, -RZ, R16.H0_H0 ;  /* 0x20000010ff107230 */ /* 0x000fe40000004100 */
[----:B------:R-:W-:-:S02]  /*ac30*/  HADD2.F32 R10, -RZ, R10.H0_H0 ;  /* 0x2000000aff0a7230 */ /* 0x000fc40000004100 */
[----:B------:R-:W-:Y:S02]  /*ac40*/  HADD2.F32 R20, -RZ, R20.H0_H0 ;  /* 0x20000014ff147230 */ /* 0x000fe40000004100 */
[----:B------:R-:W-:Y:S02]  /*ac50*/  HADD2.F32 R11, -RZ, R11.H0_H0 ;  /* 0x2000000bff0b7230 */ /* 0x000fe40000004100 */
[----:B------:R-:W-:Y:S02]  /*ac60*/  HADD2.F32 R8, -RZ, R8.H0_H0 ;  /* 0x20000008ff087230 */ /* 0x000fe40000004100 */
[--C-:B-1----:R-:W-:Y:S02]  /*ac70*/  HADD2.F32 R12, -RZ, R7.reuse.H0_H0 ;  /* 0x20000007ff0c7230 */ /* 0x102fe40000004100 */
[----:B------:R-:W-:Y:S02]  /*ac80*/  HADD2.F32 R7, -RZ, R7.H1_H1 ;  /* 0x30000007ff077230 */ /* 0x000fe40000004100 */
[----:B------:R-:W-:-:S02]  /*ac90*/  HADD2.F32 R13, -RZ, R4.H0_H0 ;  /* 0x20000004ff0d7230 */ /* 0x000fc40000004100 */
        /* <DEDUP_REMOVED lines=9> */
[----:B------:R-:W-:Y:S02]  /*ad30*/  FMUL.FTZ R7, R6, R9 ;  /* 0x0000000906077220 */ /* 0x000fe40000410000 */
[----:B------:R-:W-:-:S02]  /*ad40*/  FMUL.FTZ R21, R14, R17 ;  /* 0x000000110e157220 */ /* 0x000fc40000410000 */
[C---:B------:R-:W-:Y:S02]  /*ad50*/  FMUL.FTZ R9, R4.reuse, R9 ;  /* 0x0000000904097220 */ /* 0x040fe40000410000 */
[-C--:B------:R-:W-:Y:S02]  /*ad60*/  FMUL.FTZ R12, R5, R10.reuse ;  /* 0x0000000a050c7220 */ /* 0x080fe40000410000 */
        /* <DEDUP_REMOVED lines=12> */
[----:B------:R1:W-:Y:S01]  /*ae30*/  STS.128 [R119+0x1f080], R4 ;  /* 0x01f0800477007388 */ /* 0x0003e20000000c00 */
[----:B------:R-:W-:Y:S05]  /*ae40*/  BRA `(.L_x_424) ;  /* 0x0000474000007947 */ /* 0x000fea0003800000 */
.L_x_391:
[----:B------:R-:W-:Y:S01]  /*ae50*/  PLOP3.LUT P0, PT, PT, PT, UP3, 0x80, 0x0 ;  /* 0x000000000000781c */ /* 0x000fe20003f0f038 */
[----:B------:R-:W-:Y:S01]  /*ae60*/  IMAD.MOV.U32 R11, RZ, RZ, R7 ;  /* 0x000000ffff0b7224 */ /* 0x000fe200078e0007 */
        /* <DEDUP_REMOVED lines=12> */
[----:B------:R-:W-:-:S13]  /*af30*/  PLOP3.LUT P0, PT, PT, PT, UP3, 0x80, 0x0 ;  /* 0x000000000000781c */ /* 0x000fda0003f0f038 */
[----:B------:R-:W-:-:S04]  /*af40*/  @P0 SHF.R.U32.HI R5, RZ, c[0x0][0x2cc], R6 ;  /* 0x0000b300ff050a19 */ /* 0x000fc80000011606 */
[----:B------:R-:W-:Y:S01]  /*af50*/  SHF.R.S32.HI R8, RZ, 0x1f, R5 ;  /* 0x0000001fff087819 */ /* 0x000fe20000011405 */
[----:B------:R-:W-:-:S04]  /*af60*/  IMAD.WIDE.U32 R10, R5, c[0x0][0x280], R10 ;  /* 0x0000a000050a7a25 */ /* 0x000fc800078e000a */
[----:B------:R-:W-:Y:S01]  /*af70*/  IMAD R6, R8, c[0x0][0x280], RZ ;  /* 0x0000a00008067a24 */ /* 0x000fe200078e02ff */
[----:B------:R-:W-:Y:S01]  /*af80*/  LEA R7, P0, R10, c[0x0][0x270], 0x1 ;  /* 0x00009c000a077a11 */ /* 0x000fe200078008ff */
[----:B------:R-:W-:Y:S02]  /*af90*/  IMAD R8, R8, c[0x0][0x290], RZ ;  /* 0x0000a40008087a24 */ /* 0x000fe400078e02ff */
[----:B------:R-:W-:Y:S02]  /*afa0*/  IMAD R6, R5, c[0x0][0x284], R6 ;  /* 0x0000a10005067a24 */ /* 0x000fe400078e0206 */
[----:B------:R1:W2:Y:S03]  /*afb0*/  SHFL.IDX PT, R14, R7, RZ, 0x181f ;  /* 0x00181fff070e7589 */ /* 0x0002a600000e0000 */
[----:B------:R-:W-:Y:S02]  /*afc0*/  IADD3 R6, R11, R6, RZ ;  /* 0x000000060b067210 */ /* 0x000fe40007ffe0ff */
[----:B------:R-:W-:-:S02]  /*afd0*/  MOV R11, R17 ;  /* 0x00000011000b7202 */ /* 0x000fc40000000f00 */
[----:B------:R-:W-:Y:S01]  /*afe0*/  LEA.HI.X R6, R10, c[0x0][0x274], R6, 0x1, P0 ;  /* 0x00009d000a067a11 */ /* 0x000fe200000f0c06 */
[----:B------:R-:W-:-:S04]  /*aff0*/  IMAD.MOV.U32 R10, RZ, RZ, R12 ;  /* 0x000000ffff0a7224 */ /* 0x000fc800078e000c */
[C---:B------:R-:W-:Y:S01]  /*b000*/  IMAD.WIDE.U32 R10, R5.reuse, c[0x0][0x290], R10 ;  /* 0x0000a400050a7a25 */ /* 0x040fe200078e000a */
[----:B------:R1:W3:Y:S03]  /*b010*/  SHFL.IDX PT, R15, R6, RZ, 0x181f ;  /* 0x00181fff060f7589 */ /* 0x0002e600000e0000 */
[----:B------:R-:W-:Y:S01]  /*b020*/  IMAD R5, R5, c[0x0][0x294], R8 ;  /* 0x0000a50005057a24 */ /* 0x000fe200078e0208 */
[----:B------:R-:W-:-:S03]  /*b030*/  LEA R8, P0, R10, c[0x0][0x288], 0x1 ;  /* 0x0000a2000a087a11 */ /* 0x000fc600078008ff */
[----:B------:R-:W-:Y:S02]  /*b040*/  IMAD.IADD R5, R11, 0x1, R5 ;  /* 0x000000010b057824 */ /* 0x000fe400078e0205 */
[----:B------:R1:W4:Y:S03]  /*b050*/  SHFL.IDX PT, R12, R8, RZ, 0x181f ;  /* 0x00181fff080c7589 */ /* 0x00032600000e0000 */
[----:B------:R-:W-:-:S05]  /*b060*/  LEA.HI.X R5, R10, c[0x0][0x28c], R5, 0x1, P0 ;  /* 0x0000a3000a057a11 */ /* 0x000fca00000f0c05 */
[----:B------:R1:W1:Y:S01]  /*b070*/  SHFL.IDX PT, R13, R5, RZ, 0x181f ;  /* 0x00181fff050d7589 */ /* 0x00026200000e0000 */
[----:B------:R-:W-:Y:S05]  /*b080*/  @P1 BRA `(.L_x_432) ;  /* 0x0000015000001947 */ /* 0x000fea0003800000 */
[----:B--2---:R-:W-:Y:S01]  /*b090*/  ISETP.GE.AND P0, PT, R225, c[0x0][0x27c], PT ;  /* 0x00009f00e1007a0c */ /* 0x004fe20003f06270 */
[----:B------:R-:W-:Y:S01]  /*b0a0*/  CS2R R106, SRZ ;  /* 0x00000000006a7805 */ /* 0x000fe2000001ff00 */
[----:B------:R-:W-:Y:S01]  /*b0b0*/  CS2R R104, SRZ ;  /* 0x0000000000687805 */ /* 0x000fe2000001ff00 */
[----:B------:R-:W-:Y:S01]  /*b0c0*/  CS2R R102, SRZ ;  /* 0x0000000000667805 */ /* 0x000fe2000001ff00 */
[----:B------:R-:W-:-:S09]  /*b0d0*/  CS2R R100, SRZ ;  /* 0x0000000000647805 */ /* 0x000fd2000001ff00 */
[----:B---3--:R-:W-:-:S04]  /*b0e0*/  @!P0 IMAD.WIDE R18, R225, 0x2, R14 ;  /* 0x00000002e1128825 */ /* 0x008fc800078e020e */
[----:B-1--4-:R-:W-:Y:S01]  /*b0f0*/  @!P0 IMAD.WIDE R16, R225, 0x2, R12 ;  /* 0x00000002e1108825 */ /* 0x012fe200078e020c */
[----:B------:R1:W5:Y:S04]  /*b100*/  @!P0 LD.E.128 R104, [R18.64] ;  /* 0x0000001812688980 */ /* 0x000368000c101d00 */
[----:B------:R1:W5:Y:S01]  /*b110*/  @!P0 LD.E.128 R100, [R16.64] ;  /* 0x0000001810648980 */ /* 0x000362000c101d00 */
[----:B------:R-:W-:Y:S01]  /*b120*/  ISETP.GE.AND P0, PT, R219, c[0x0][0x27c], PT ;  /* 0x00009f00db007a0c */ /* 0x000fe20003f06270 */
[----:B------:R-:W-:Y:S01]  /*b130*/  CS2R R90, SRZ ;  /* 0x00000000005a7805 */ /* 0x000fe2000001ff00 */
[----:B------:R-:W-:Y:S01]  /*b140*/  CS2R R88, SRZ ;  /* 0x0000000000587805 */ /* 0x000fe2000001ff00 */
[----:B------:R-:W-:Y:S01]  /*b150*/  CS2R R86, SRZ ;  /* 0x0000000000567805 */ /* 0x000fe2000001ff00 */
[----:B------:R-:W-:-:S09]  /*b160*/  CS2R R84, SRZ ;  /* 0x0000000000547805 */ /* 0x000fd2000001ff00 */
[----:B------:R-:W-:-:S04]  /*b170*/  @!P0 SHF.R.S32.HI R10, RZ, 0x1f, R219 ;  /* 0x0000001fff0a8819 */ /* 0x000fc800000114db */
[----:B------:R-:W-:-:S04]  /*b180*/  @!P0 LEA.HI R10, R10, R219, RZ, 0x3 ;  /* 0x000000db0a0a8211 */ /* 0x000fc800078f18ff */
[----:B------:R-:W-:-:S05]  /*b190*/  @!P0 LOP3.LUT R10, R10, 0xfffffff8, RZ, 0xc0, !PT ;  /* 0xfffffff80a0a8812 */ /* 0x000fca00078ec0ff */
[----:B------:R-:W-:-:S04]  /*b1a0*/  @!P0 IMAD.WIDE R14, R10, 0x2, R14 ;  /* 0x000000020a0e8825 */ /* 0x000fc800078e020e */
[----:B------:R-:W-:Y:S01]  /*b1b0*/  @!P0 IMAD.WIDE R10, R10, 0x2, R12 ;  /* 0x000000020a0a8825 */ /* 0x000fe200078e020c */
[----:B------:R1:W5:Y:S04]  /*b1c0*/  @!P0 LD.E.128 R88, [R14.64] ;  /* 0x000000180e588980 */ /* 0x000368000c101d00 */
[----:B------:R1:W5:Y:S02]  /*b1d0*/  @!P0 LD.E.128 R84, [R10.64] ;  /* 0x000000180a548980 */ /* 0x000364000c101d00 */
.L_x_432:
[----:B--2---:R-:W-:Y:S05]  /*b1e0*/  BSYNC B0 ;  /* 0x0000000000007941 */ /* 0x004fea0003800000 */
.L_x_431:
[----:B------:R-:W-:Y:S01]  /*b1f0*/  ISETP.NE.AND P0, PT, R9, RZ, PT ;  /* 0x000000ff0900720c */ /* 0x000fe20003f05270 */
[----:B-1---5:R-:W-:Y:S01]  /*b200*/  IMAD.MOV.U32 R10, RZ, RZ, R88 ;  /* 0x000000ffff0a7224 */ /* 0x022fe200078e0058 */
[----:B------:R-:W-:Y:S01]  /*b210*/  MOV R9, R89 ;  /* 0x0000005900097202 */ /* 0x000fe20000000f00 */
[----:B----4-:R-:W-:Y:S01]  /*b220*/  IMAD.MOV.U32 R12, RZ, RZ, R90 ;  /* 0x000000ffff0c7224 */ /* 0x010fe200078e005a */
[----:B---3--:R1:W2:Y:S01]  /*b230*/  SHFL.IDX PT, R15, R6, 0x1, 0x181f ;  /* 0x00381f00060f7f89 */ /* 0x0082a200000e0000 */
        /* <DEDUP_REMOVED lines=9> */
[----:B------:R1:W3:Y:S01]  /*b2d0*/  SHFL.IDX PT, R14, R7, 0x1, 0x181f ;  /* 0x00381f00070e7f89 */ /* 0x0002e200000e0000 */
[----:B------:R-:W-:Y:S01]  /*b2e0*/  IMAD.MOV.U32 R10, RZ, RZ, R84 ;  /* 0x000000ffff0a7224 */ /* 0x000fe200078e0054 */
[----:B------:R-:W-:Y:S01]  /*b2f0*/  BSSY B0, `(.L_x_433) ;  /* 0x000002b000007945 */ /* 0x000fe20003800000 */
[----:B------:R-:W-:Y:S01]  /*b300*/  IMAD.MOV.U32 R9, RZ, RZ, R85 ;  /* 0x000000ffff097224 */ /* 0x000fe200078e0055 */
[----:B------:R-:W-:Y:S01]  /*b310*/  PRMT R126, R11, 0x5410, R12 ;  /* 0x000054100b7e7816 */ /* 0x000fe2000000000c */
[----:B------:R1:W4:Y:S01]  /*b320*/  SHFL.IDX PT, R13, R5, 0x1, 0x181f ;  /* 0x00381f00050d7f89 */ /* 0x00032200000e0000 */
[----:B------:R-:W-:Y:S01]  /*b330*/  MOV R11, R87 ;  /* 0x00000057000b7202 */ /* 0x000fe20000000f00 */
[----:B------:R-:W-:Y:S01]  /*b340*/  CS2R R52, SRZ ;  /* 0x0000000000347805 */ /* 0x000fe2000001ff00 */
[----:B------:R-:W-:Y:S01]  /*b350*/  PRMT R113, R9, 0x5410, R10 ;  /* 0x0000541009717816 */ /* 0x000fe2000000000a */
[----:B------:R-:W-:Y:S01]  /*b360*/  IMAD.MOV.U32 R10, RZ, RZ, R100 ;  /* 0x000000ffff0a7224 */ /* 0x000fe200078e0064 */
[----:B------:R-:W-:Y:S01]  /*b370*/  PRMT R114, R11, 0x5410, R16 ;  /* 0x000054100b727816 */ /* 0x000fe20000000010 */
[----:B------:R-:W-:Y:S01]  /*b380*/  IMAD.MOV.U32 R11, RZ, RZ, R103 ;  /* 0x000000ffff0b7224 */ /* 0x000fe200078e0067 */
[----:B------:R-:W-:Y:S01]  /*b390*/  MOV R16, R102 ;  /* 0x0000006600107202 */ /* 0x000fe20000000f00 */
[----:B------:R1:W1:Y:S01]  /*b3a0*/  SHFL.IDX PT, R12, R8, 0x1, 0x181f ;  /* 0x00381f00080c7f89 */ /* 0x00026200000e0000 */
[----:B------:R-:W-:Y:S01]  /*b3b0*/  MOV R9, R101 ;  /* 0x0000006500097202 */ /* 0x000fe20000000f00 */
[----:B------:R-:W-:Y:S01]  /*b3c0*/  CS2R R78, SRZ ;  /* 0x00000000004e7805 */ /* 0x000fe2000001ff00 */
[----:B------:R-:W-:Y:S01]  /*b3d0*/  PRMT R124, R11, 0x5410, R16 ;  /* 0x000054100b7c7816 */ /* 0x000fe20000000010 */
[----:B------:R-:W-:Y:S01]  /*b3e0*/  CS2R R76, SRZ ;  /* 0x00000000004c7805 */ /* 0x000fe2000001ff00 */
[----:B------:R-:W-:Y:S01]  /*b3f0*/  PRMT R122, R9, 0x5410, R10 ;  /* 0x00005410097a7816 */ /* 0x000fe2000000000a */
[----:B------:R-:W-:Y:S01]  /*b400*/  CS2R R46, SRZ ;  /* 0x00000000002e7805 */ /* 0x000fe2000001ff00 */
[----:B------:R-:W-:Y:S01]  /*b410*/  CS2R R44, SRZ ;  /* 0x00000000002c7805 */ /* 0x000fe2000001ff00 */
[----:B------:R-:W-:Y:S01]  /*b420*/  CS2R R74, SRZ ;  /* 0x00000000004a7805 */ /* 0x000fe2000001ff00 */
[----:B------:R-:W-:Y:S01]  /*b430*/  CS2R R72, SRZ ;  /* 0x0000000000487805 */ /* 0x000fe2000001ff00 */
        /* <DEDUP_REMOVED lines=22> */
.L_x_434:
[----:B--2---:R-:W-:Y:S05]  /*b5a0*/  BSYNC B0 ;  /* 0x0000000000007941 */ /* 0x004fea0003800000 */
.L_x_433:
[----:B------:R-:W-:Y:S01]  /*b5b0*/  ISETP.NE.AND P0, PT, R4, RZ, PT ;  /* 0x000000ff0400720c */ /* 0x000fe20003f05270 */
[----:B-----5:R-:W-:Y:S01]  /*b5c0*/  IMAD.MOV.U32 R11, RZ, RZ, R54 ;  /* 0x000000ffff0b7224 */ /* 0x020fe200078e0036 */
[----:B------:R-:W-:Y:S01]  /*b5d0*/  MOV R4, R53 ;  /* 0x0000003500047202 */ /* 0x000fe20000000f00 */
[----:B------:R-:W-:Y:S01]  /*b5e0*/  IMAD.MOV.U32 R10, RZ, RZ, R55 ;  /* 0x000000ffff0a7224 */ /* 0x000fe200078e0037 */
[----:B-1----:R1:W2:Y:S01]  /*b5f0*/  SHFL.IDX PT, R15, R6, 0x2, 0x181f ;  /* 0x00581f00060f7f89 */ /* 0x0022a200000e0000 */
        /* <DEDUP_REMOVED lines=9> */
[----:B---3--:R1:W3:Y:S01]  /*b690*/  SHFL.IDX PT, R14, R7, 0x2, 0x181f ;  /* 0x00581f00070e7f89 */ /* 0x0082e200000e0000 */
[----:B------:R-:W-:Y:S01]  /*b6a0*/  CS2R R42, SRZ ;  /* 0x00000000002a7805 */ /* 0x000fe2000001ff00 */
[----:B------:R-:W-:Y:S01]  /*b6b0*/  PRMT R112, R10, 0x5410, R11 ;  /* 0x000054100a707816 */ /* 0x000fe2000000000b */
[----:B------:R-:W-:Y:S01]  /*b6c0*/  IMAD.MOV.U32 R11, RZ, RZ, R46 ;  /* 0x000000ffff0b7224 */ /* 0x000fe200078e002e */
[----:B------:R-:W-:Y:S01]  /*b6d0*/  PRMT R111, R4, 0x5410, R9 ;  /* 0x00005410046f7816 */ /* 0x000fe20000000009 */
[----:B------:R-:W-:Y:S01]  /*b6e0*/  IMAD.MOV.U32 R9, RZ, RZ, R44 ;  /* 0x000000ffff097224 */ /* 0x000fe200078e002c */
[----:B------:R-:W-:Y:S01]  /*b6f0*/  MOV R10, R47 ;  /* 0x0000002f000a7202 */ /* 0x000fe20000000f00 */
[----:B------:R-:W-:Y:S01]  /*b700*/  IMAD.MOV.U32 R4, RZ, RZ, R45 ;  /* 0x000000ffff047224 */ /* 0x000fe200078e002d */
[----:B----4-:R1:W4:Y:S01]  /*b710*/  SHFL.IDX PT, R13, R5, 0x2, 0x181f ;  /* 0x00581f00050d7f89 */ /* 0x01032200000e0000 */
        /* <DEDUP_REMOVED lines=17> */
[----:B--23--:R-:W-:Y:S01]  /*b830*/  ISETP.GE.AND P0, PT, R225, c[0x0][0x27c], PT ;  /* 0x00009f00e1007a0c */ /* 0x00cfe20003f06270 */
[----:B------:R-:W-:Y:S01]  /*b840*/  CS2R R38, SRZ ;  /* 0x0000000000267805 */ /* 0x000fe2000001ff00 */
[----:B------:R-:W-:Y:S01]  /*b850*/  CS2R R36, SRZ ;  /* 0x0000000000247805 */ /* 0x000fe2000001ff00 */
[----:B------:R-:W-:Y:S01]  /*b860*/  CS2R R30, SRZ ;  /* 0x00000000001e7805 */ /* 0x000fe2000001ff00 */
[----:B------:R-:W-:-:S09]  /*b870*/  CS2R R28, SRZ ;  /* 0x00000000001c7805 */ /* 0x000fd2000001ff00 */
[----:B------:R-:W-:-:S04]  /*b880*/  @!P0 IMAD.WIDE R16, R225, 0x2, R14 ;  /* 0x00000002e1108825 */ /* 0x000fc800078e020e */
        /* <DEDUP_REMOVED lines=15> */
.L_x_436:
[----:B--23--:R-:W-:Y:S05]  /*b980*/  BSYNC B0 ;  /* 0x0000000000007941 */ /* 0x00cfea0003800000 */
.L_x_435:
[----:B-----5:R-:W-:Y:S01]  /*b990*/  IMAD.MOV.U32 R9, RZ, RZ, R40 ;  /* 0x000000ffff097224 */ /* 0x020fe200078e0028 */
[----:B------:R-:W-:Y:S01]  /*b9a0*/  MOV R4, R41 ;  /* 0x0000002900047202 */ /* 0x000fe20000000f00 */
[----:B-1----:R-:W-:Y:S01]  /*b9b0*/  IMAD.MOV.U32 R11, RZ, RZ, R42 ;  /* 0x000000ffff0b7224 */ /* 0x002fe200078e002a */
[----:B------:R1:W2:Y:S01]  /*b9c0*/  SHFL.IDX PT, R67, R6, 0x3, 0x181f ;  /* 0x00781f0006437f89 */ /* 0x0002a200000e0000 */
[----:B------:R-:W-:Y:S01]  /*b9d0*/  IMAD.MOV.U32 R10, RZ, RZ, R43 ;  /* 0x000000ffff0a7224 */ /* 0x000fe200078e002b */
[----:B------:R-:W-:Y:S01]  /*b9e0*/  PRMT R83, R4, 0x5410, R9 ;  /* 0x0000541004537816 */ /* 0x000fe20000000009 */
[----:B------:R-:W-:Y:S01]  /*b9f0*/  IMAD.MOV.U32 R4, RZ, RZ, R37 ;  /* 0x000000ffff047224 */ /* 0x000fe200078e0025 */
[----:B------:R-:W-:Y:S01]  /*ba00*/  MOV R9, R36 ;  /* 0x0000002400097202 */ /* 0x000fe20000000f00 */
[----:B------:R3:W4:Y:S01]  /*ba10*/  SHFL.IDX PT, R71, R5, 0x3, 0x181f ;  /* 0x00781f0005477f89 */ /* 0x00072200000e0000 */
[----:B------:R-:W-:Y:S01]  /*ba20*/  PRMT R92, R10, 0x5410, R11 ;  /* 0x000054100a5c7816 */ /* 0x000fe2000000000b */
[----:B------:R-:W-:Y:S01]  /*ba30*/  IMAD.MOV.U32 R11, RZ, RZ, R38 ;  /* 0x000000ffff0b7224 */ /* 0x000fe200078e0026 */
[----:B------:R-:W-:Y:S01]  /*ba40*/  PRMT R95, R4, 0x5410, R9 ;  /* 0x00005410045f7816 */ /* 0x000fe20000000009 */
[----:B------:R-:W-:Y:S01]  /*ba50*/  IMAD.MOV.U32 R10, RZ, RZ, R39 ;  /* 0x000000ffff0a7224 */ /* 0x000fe200078e0027 */
[----:B------:R2:W4:Y:S01]  /*ba60*/  SHFL.IDX PT, R66, R7, 0x3, 0x181f ;  /* 0x00781f0007427f89 */ /* 0x00052200000e0000 */
[----:B------:R-:W-:Y:S01]  /*ba70*/  IMAD.MOV.U32 R9, RZ, RZ, R32 ;  /* 0x000000ffff097224 */ /* 0x000fe200078e0020 */
[----:B------:R-:W-:Y:S01]  /*ba80*/  BSSY B0, `(.L_x_437) ;  /* 0x000002b000007945 */ /* 0x000fe20003800000 */
[----:B------:R-:W-:Y:S01]  /*ba90*/  IMAD.MOV.U32 R4, RZ, RZ, R33 ;  /* 0x000000ffff047224 */ /* 0x000fe200078e0021 */
[----:B------:R-:W-:Y:S01]  /*baa0*/  PRMT R96, R10, 0x5410, R11 ;  /* 0x000054100a607816 */ /* 0x000fe2000000000b */
[----:B------:R-:W-:Y:S01]  /*bab0*/  IMAD.MOV.U32 R11, RZ, RZ, R34 ;  /* 0x000000ffff0b7224 */ /* 0x000fe200078e0022 */
[----:B------:R-:W-:Y:S01]  /*bac0*/  MOV R10, R35 ;  /* 0x00000023000a7202 */ /* 0x000fe20000000f00 */
[----:B------:R4:W4:Y:S01]  /*bad0*/  SHFL.IDX PT, R70, R8, 0x3, 0x181f ;  /* 0x00781f0008467f89 */ /* 0x00092200000e0000 */
[----:B------:R-:W-:Y:S01]  /*bae0*/  PRMT R81, R4, 0x5410, R9 ;  /* 0x0000541004517816 */ /* 0x000fe20000000009 */
[----:B------:R-:W-:Y:S01]  /*baf0*/  CS2R R24, SRZ ;  /* 0x0000000000187805 */ /* 0x000fe2000001ff00 */
[----:B------:R-:W-:Y:S01]  /*bb00*/  MOV R4, R29 ;  /* 0x0000001d00047202 */ /* 0x000fe20000000f00 */
[----:B------:R-:W-:Y:S01]  /*bb10*/  CS2R R22, SRZ ;  /* 0x0000000000167805 */ /* 0x000fe2000001ff00 */
[----:B------:R-:W-:Y:S01]  /*bb20*/  PRMT R82, R10, 0x5410, R11 ;  /* 0x000054100a527816 */ /* 0x000fe2000000000b */
[----:B-1----:R-:W-:Y:S01]  /*bb30*/  IMAD.MOV.U32 R6, RZ, RZ, R31 ;  /* 0x000000ffff067224 */ /* 0x002fe200078e001f */
[----:B------:R-:W-:Y:S01]  /*bb40*/  CS2R R20, SRZ ;  /* 0x0000000000147805 */ /* 0x000fe2000001ff00 */
[----:B------:R-:W-:Y:S01]  /*bb50*/  CS2R R18, SRZ ;  /* 0x0000000000127805 */ /* 0x000fe2000001ff00 */
[----:B------:R-:W-:Y:S01]  /*bb60*/  CS2R R16, SRZ ;  /* 0x0000000000107805 */ /* 0x000fe2000001ff00 */
[----:B------:R-:W-:Y:S01]  /*bb70*/  CS2R R14, SRZ ;  /* 0x00000000000e7805 */ /* 0x000fe2000001ff00 */
[----:B---3--:R-:W-:Y:S01]  /*bb80*/  IMAD.MOV.U32 R5, RZ, RZ, R28 ;  /* 0x000000ffff057224 */ /* 0x008fe200078e001c */
[----:B----4-:R-:W-:Y:S01]  /*bb90*/  CS2R R12, SRZ ;  /* 0x00000000000c7805 */ /* 0x010fe2000001ff00 */
[----:B--2---:R-:W-:-:S03]  /*bba0*/  MOV R7, R30 ;  /* 0x0000001e00077202 */ /* 0x004fc60000000f00 */
[----:B------:R-:W-:Y:S02]  /*bbb0*/  PRMT R93, R4, 0x5410, R5 ;  /* 0x00005410045d7816 */ /* 0x000fe40000000005 */
[----:B------:R-:W-:Y:S01]  /*bbc0*/  PRMT R94, R6, 0x5410, R7 ;  /* 0x00005410065e7816 */ /* 0x000fe20000000007 */
[----:B------:R-:W-:Y:S05]  /*bbd0*/  @P6 BRA `(.L_x_438) ;  /* 0x0000015000006947 */ /* 0x000fea0003800000 */
[----:B------:R-:W-:Y:S01]  /*bbe0*/  ISETP.GE.AND P0, PT, R225, c[0x0][0x27c], PT ;  /* 0x00009f00e1007a0c */ /* 0x000fe20003f06270 */
[----:B------:R-:W-:Y:S01]  /*bbf0*/  CS2R R22, SRZ ;  /* 0x0000000000167805 */ /* 0x000fe2000001ff00 */
[----:B------:R-:W-:Y:S01]  /*bc00*/  CS2R R20, SRZ ;  /* 0x0000000000147805 */ /* 0x000fe2000001ff00 */
[----:B------:R-:W-:Y:S01]  /*bc10*/  CS2R R14, SRZ ;  /* 0x00000000000e7805 */ /* 0x000fe2000001ff00 */
[----:B------:R-:W-:-:S09]  /*bc20*/  CS2R R12, SRZ ;  /* 0x00000000000c7805 */ /* 0x000fd2000001ff00 */
[----:B------:R-:W-:-:S04]  /*bc30*/  @!P0 IMAD.WIDE R8, R225, 0x2, R66 ;  /* 0x00000002e1088825 */ /* 0x000fc800078e0242 */
[----:B------:R-:W-:Y:S01]  /*bc40*/  @!P0 IMAD.WIDE R6, R225, 0x2, R70 ;  /* 0x00000002e1068825 */ /* 0x000fe200078e0246 */
        /* <DEDUP_REMOVED lines=14> */
.L_x_438:
[----:B------:R-:W-:Y:S05]  /*bd30*/  BSYNC B0 ;  /* 0x0000000000007941 */ /* 0x000fea0003800000 */
.L_x_437:
        /* <DEDUP_REMOVED lines=8> */
[----:B------:R-:W-:Y:S01]  /*bdc0*/  PRMT R80, R7, 0x5410, R4 ;  /* 0x0000541007507816 */ /* 0x000fe20000000004 */
[----:B------:R-:W-:Y:S01]  /*bdd0*/  USEL UR4, UR4, 0x80, UP0 ;  /* 0x0000008004047887 */ /* 0x000fe20008000000 */
[----:B------:R-:W-:Y:S01]  /*bde0*/  MOV R4, R22 ;  /* 0x0000001600047202 */ /* 0x000fe20000000f00 */
[----:B------:R-:W-:Y:S01]  /*bdf0*/  IMAD.MOV.U32 R7, RZ, RZ, R23 ;  /* 0x000000ffff077224 */ /* 0x000fe200078e0017 */
[----:B------:R-:W-:Y:S01]  /*be00*/  PRMT R71, R5, 0x5410, R6 ;  /* 0x0000541005477816 */ /* 0x000fe20000000006 */
        /* <DEDUP_REMOVED lines=28> */
[----:B------:R-:W-:Y:S01]  /*bfd0*/  SHF.R.U32.HI R127, RZ, 0x10, R101 ;  /* 0x00000010ff7f7819 */ /* 0x000fe20000011665 */
[--C-:B------:R-:W-:Y:S01]  /*bfe0*/  HADD2.F32 R132, -RZ, R122.reuse.H0_H0 ;  /* 0x2000007aff847230 */ /* 0x100fe20000004100 */
[----:B------:R-:W-:Y:S01]  /*bff0*/  SHF.R.S32.HI R5, RZ, 0x1f, R4 ;  /* 0x0000001fff057819 */ /* 0x000fe20000011404 */
[----:B------:R-:W-:Y:S01]  /*c000*/  HADD2.F32 R122, -RZ, R122.H1_H1 ;  /* 0x3000007aff7a7230 */ /* 0x000fe20000004100 */
[----:B------:R-:W-:Y:S01]  /*c010*/  SHF.L.U32 R7, R4, 0x3, RZ ;  /* 0x0000000304077819 */ /* 0x000fe200000006ff */
[----:B------:R-:W-:Y:S01]  /*c020*/  HADD2.F32 R140, -RZ, R127.H0_H0 ;  /* 0x2000007fff8c7230 */ /* 0x000fe20000004100 */
[----:B------:R-:W-:Y:S01]  /*c030*/  LEA.HI R5, R5, R4, RZ, 0x3 ;  /* 0x0000000405057211 */ /* 0x000fe200078f18ff */
[--C-:B------:R-:W-:Y:S01]  /*c040*/  HADD2.F32 R138, -RZ, R125.reuse.H0_H0 ;  /* 0x2000007dff8a7230 */ /* 0x100fe20000004100 */
[----:B------:R-:W-:Y:S01]  /*c050*/  LOP3.LUT R7, R120, 0x38, R7, 0xf8, !PT ;  /* 0x0000003878077812 */ /* 0x000fe200078ef807 */
[----:B------:R-:W-:Y:S01]  /*c060*/  HADD2.F32 R125, -RZ, R125.H1_H1 ;  /* 0x3000007dff7d7230 */ /* 0x000fe20000004100 */
[----:B------:R-:W-:Y:S01]  /*c070*/  SHF.L.U32 R5, R5, 0xa, RZ ;  /* 0x0000000a05057819 */ /* 0x000fe200000006ff */
[----:B------:R-:W-:Y:S01]  /*c080*/  HADD2.F32 R127, -RZ, R124.H0_H0 ;  /* 0x2000007cff7f7230 */ /* 0x000fe20000004100 */
[----:B------:R-:W-:-:S02]  /*c090*/  LOP3.LUT R4, R7, R118, RZ, 0x3c, !PT ;  /* 0x0000007607047212 */ /* 0x000fc400078e3cff */
[----:B------:R-:W-:Y:S02]  /*c0a0*/  LOP3.LUT R5, R5, 0x7fffe000, RZ, 0xc0, !PT ;  /* 0x7fffe00005057812 */ /* 0x000fe400078ec0ff */
[----:B------:R-:W-:Y:S02]  /*c0b0*/  SHF.R.U64 R100, R100, 0x10, R101 ;  /* 0x0000001064647819 */ /* 0x000fe40000001265 */
[----:B------:R-:W-:Y:S02]  /*c0c0*/  IADD3 R4, R4, R5, R117 ;  /* 0x0000000504047210 */ /* 0x000fe40007ffe075 */
[----:B------:R-:W-:Y:S01]  /*c0d0*/  SHF.R.U64 R101, R106, 0x10, R107 ;  /* 0x000000106a657819 */ /* 0x000fe2000000126b */
[----:B------:R-:W-:Y:S01]  /*c0e0*/  HADD2.F32 R100, -RZ, R100.H0_H0 ;  /* 0x20000064ff647230 */ /* 0x000fe20000004100 */
[----:B------:R-:W-:Y:S02]  /*c0f0*/  SHF.L.U32 R121, R4, 0x1, RZ ;  /* 0x0000000104797819 */ /* 0x000fe400000006ff */
[----:B------:R-:W-:-:S02]  /*c100*/  SHF.R.U64 R104, R104, 0x10, R105 ;  /* 0x0000001068687819 */ /* 0x000fc40000001269 */
[----:B------:R-:W-:Y:S01]  /*c110*/  SHF.R.U32.HI R106, RZ, 0x10, R107 ;  /* 0x00000010ff6a7819 */ /* 0x000fe2000001166b */
[----:B------:R-:W2:Y:S01]  /*c120*/  LDS.128 R4, [R121+0x10080] ;  /* 0x0100800079047984 */ /* 0x000ea20000000c00 */
[----:B------:R-:W-:Y:S01]  /*c130*/  SHF.R.U32.HI R105, RZ, 0x10, R105 ;  /* 0x00000010ff697819 */ /* 0x000fe20000011669 */
[----:B------:R-:W-:Y:S01]  /*c140*/  HADD2.F32 R104, -RZ, R104.H0_H0 ;  /* 0x20000068ff687230 */ /* 0x000fe20000004100 */
[--C-:B------:R-:W-:Y:S01]  /*c150*/  SHF.R.U64 R102, R102, 0x10, R103.reuse ;  /* 0x0000001066667819 */ /* 0x100fe20000001267 */
[----:B------:R-:W-:Y:S01]  /*c160*/  HADD2.F32 R106, -RZ, R106.H0_H0 ;  /* 0x2000006aff6a7230 */ /* 0x000fe20000004100 */
[----:B------:R-:W-:Y:S01]  /*c170*/  SHF.R.U32.HI R103, RZ, 0x10, R103 ;  /* 0x00000010ff677819 */ /* 0x000fe20000011667 */
[----:B------:R-:W-:Y:S02]  /*c180*/  HADD2.F32 R144, -RZ, R105.H0_H0 ;  /* 0x20000069ff907230 */ /* 0x000fe40000004100 */
[----:B------:R-:W-:Y:S02]  /*c190*/  HADD2.F32 R105, -RZ, R124.H1_H1 ;  /* 0x3000007cff697230 */ /* 0x000fe40000004100 */
[----:B------:R-:W-:-:S02]  /*c1a0*/  HADD2.F32 R102, -RZ, R102.H0_H0 ;  /* 0x20000066ff667230 */ /* 0x000fc40000004100 */
[--C-:B-1----:R-:W-:Y:S02]  /*c1b0*/  HADD2.F32 R107, -RZ, R9.reuse.H0_H0 ;  /* 0x20000009ff6b7230 */ /* 0x102fe40000004100 */
[--C-:B------:R-:W-:Y:S02]  /*c1c0*/  HADD2.F32 R128, -RZ, R8.reuse.H0_H0 ;  /* 0x20000008ff807230 */ /* 0x100fe40000004100 */
[----:B------:R-:W-:Y:S01]  /*c1d0*/  HADD2.F32 R9, -RZ, R9.H1_H1 ;  /* 0x30000009ff097230 */ /* 0x000fe20000004100 */
[----:B------:R-:W-:Y:S01]  /*c1e0*/  FMUL.FTZ R136, R107, R132 ;  /* 0x000000846b887220 */ /* 0x000fe20000410000 */
[----:B------:R-:W-:Y:S01]  /*c1f0*/  HADD2.F32 R129, -RZ, R8.H1_H1 ;  /* 0x30000008ff817230 */ /* 0x000fe20000004100 */
[----:B------:R-:W-:Y:S01]  /*c200*/  FMUL.FTZ R146, R128, R122 ;  /* 0x0000007a80927220 */ /* 0x000fe20000410000 */
[--C-:B------:R-:W-:Y:S01]  /*c210*/  HADD2.F32 R8, -RZ, R10.reuse.H0_H0 ;  /* 0x2000000aff087230 */ /* 0x100fe20000004100 */
[----:B------:R-:W-:Y:S01]  /*c220*/  FMUL.FTZ R142, R9, R140 ;  /* 0x0000008c098e7220 */ /* 0x000fe20000410000 */
[----:B------:R-:W-:Y:S01]  /*c230*/  HADD2.F32 R130, -RZ, R10.H1_H1 ;  /* 0x3000000aff827230 */ /* 0x000fe20000004100 */
[----:B------:R-:W-:Y:S01]  /*c240*/  FMUL.FTZ R137, R129, R100 ;  /* 0x0000006481897220 */ /* 0x000fe20000410000 */
[----:B------:R-:W-:-:S02]  /*c250*/  HADD2.F32 R10, -RZ, R11.H0_H0 ;  /* 0x2000000bff0a7230 */ /* 0x000fc40000004100 */
[----:B------:R-:W-:-:S03]  /*c260*/  HADD2.F32 R11, -RZ, R11.H1_H1 ;  /* 0x3000000bff0b7230 */ /* 0x000fc60000004100 */
[----:B------:R-:W-:Y:S01]  /*c270*/  FMUL.FTZ R124, R10, R127 ;  /* 0x0000007f0a7c7220 */ /* 0x000fe20000410000 */
[--C-:B--2---:R-:W-:Y:S02]  /*c280*/  HADD2.F32 R131, -RZ, R5.reuse.H0_H0 ;  /* 0x20000005ff837230 */ /* 0x104fe40000004100 */
[----:B------:R-:W-:Y:S02]  /*c290*/  HADD2.F32 R5, -RZ, R5.H1_H1 ;  /* 0x30000005ff057230 */ /* 0x000fe40000004100 */
[--C-:B------:R-:W-:Y:S01]  /*c2a0*/  HADD2.F32 R133, -RZ, R4.reuse.H0_H0 ;  /* 0x20000004ff857230 */ /* 0x100fe20000004100 */
[C---:B------:R-:W-:Y:S01]  /*c2b0*/  FMUL.FTZ R132, R131.reuse, R132 ;  /* 0x0000008483847220 */ /* 0x040fe20000410000 */
[----:B------:R-:W-:Y:S01]  /*c2c0*/  HADD2.F32 R134, -RZ, R4.H1_H1 ;  /* 0x30000004ff867230 */ /* 0x000fe20000004100 */
[----:B------:R-:W-:Y:S01]  /*c2d0*/  FFMA.FTZ R136, R131, R138, R136 ;  /* 0x0000008a83887223 */ /* 0x000fe20000010088 */
[----:B------:R-:W-:Y:S01]  /*c2e0*/  HADD2.F32 R4, -RZ, R6.H0_H0 ;  /* 0x20000006ff047230 */ /* 0x000fe20000004100 */
[----:B------:R-:W-:Y:S01]  /*c2f0*/  FMUL.FTZ R140, R5, R140 ;  /* 0x0000008c058c7220 */ /* 0x000fe20000410000 */
[----:B------:R-:W-:Y:S01]  /*c300*/  HADD2.F32 R131, -RZ, R126.H1_H1 ;  /* 0x3000007eff837230 */ /* 0x000fe20000004100 */
[C---:B------:R-:W-:Y:S01]  /*c310*/  FMUL.FTZ R122, R133.reuse, R122 ;  /* 0x0000007a857a7220 */ /* 0x040fe20000410000 */
[----:B------:R-:W-:Y:S01]  /*c320*/  HADD2.F32 R135, -RZ, R6.H1_H1 ;  /* 0x30000006ff877230 */ /* 0x000fe20000004100 */
[----:B------:R-:W-:Y:S01]  /*c330*/  FFMA.FTZ R146, R133, R125, R146 ;  /* 0x0000007d85927223 */ /* 0x000fe20000010092 */
[----:B------:R-:W-:Y:S01]  /*c340*/  HADD2.F32 R133, -RZ, R126.H0_H0 ;  /* 0x2000007eff857230 */ /* 0x000fe20000004100 */
[----:B------:R-:W-:Y:S01]  /*c350*/  FFMA.FTZ R5, R5, R144, R142 ;  /* 0x0000009005057223 */ /* 0x000fe2000001008e */
[----:B------:R-:W-:Y:S01]  /*c360*/  HADD2.F32 R142, -RZ, R103.H0_H0 ;  /* 0x20000067ff8e7230 */ /* 0x000fe20000004100 */
[-C--:B------:R-:W-:Y:S01]  /*c370*/  FMUL.FTZ R126, R8, R105.reuse ;  /* 0x00000069087e7220 */ /* 0x080fe20000410000 */
[--C-:B------:R-:W-:Y:S01]  /*c380*/  HADD2.F32 R6, -RZ, R7.reuse.H0_H0 ;  /* 0x20000007ff067230 */ /* 0x100fe20000004100 */
[C---:B------:R-:W-:Y:S01]  /*c390*/  FMUL.FTZ R105, R4.reuse, R105 ;  /* 0x0000006904697220 */ /* 0x040fe20000410000 */
[----:B------:R-:W-:Y:S01]  /*c3a0*/  HADD2.F32 R7, -RZ, R7.H1_H1 ;  /* 0x30000007ff077230 */ /* 0x000fe20000004100 */
[----:B------:R-:W-:Y:S01]  /*c3b0*/  FFMA.FTZ R103, R4, R131, R126 ;  /* 0x0000008304677223 */ /* 0x000fe2000001007e */
[----:B------:R-:W-:Y:S01]  /*c3c0*/  F2FP.PACK_AB R5, R5, R136 ;  /* 0x000000880505723e */ /* 0x000fe200000000ff */
[----:B------:R-:W-:-:S02]  /*c3d0*/  FMUL.FTZ R4, R11, R142 ;  /* 0x0000008e0b047220 */ /* 0x000fc40000410000 */
[C---:B------:R-:W-:Y:S02]  /*c3e0*/  FMUL.FTZ R142, R7.reuse, R142 ;  /* 0x0000008e078e7220 */ /* 0x040fe40000410000 */
[----:B------:R-:W-:Y:S01]  /*c3f0*/  FFMA.FTZ R7, R7, R106, R4 ;  /* 0x0000006a07077223 */ /* 0x000fe20000010004 */
[----:B------:R-:W-:Y:S01]  /*c400*/  HADD2.F32 R4, -RZ, R101.H0_H0 ;  /* 0x20000065ff047230 */ /* 0x000fe20000004100 */
[----:B------:R-:W-:Y:S02]  /*c410*/  FMUL.FTZ R127, R6, R127 ;  /* 0x0000007f067f7220 */ /* 0x000fe40000410000 */
[----:B------:R-:W-:Y:S02]  /*c420*/  FFMA.FTZ R101, R134, R104, R137 ;  /* 0x0000006886657223 */ /* 0x000fe40000010089 */
[----:B------:R-:W-:Y:S02]  /*c430*/  FFMA.FTZ R124, R6, R133, R124 ;  /* 0x00000085067c7223 */ /* 0x000fe4000001007c */
[----:B------:R-:W-:-:S02]  /*c440*/  FMUL.FTZ R100, R134, R100 ;  /* 0x0000006486647220 */ /* 0x000fc40000410000 */
[----:B------:R-:W-:Y:S01]  /*c450*/  FMUL.FTZ R137, R135, R102 ;  /* 0x0000006687897220 */ /* 0x000fe20000410000 */
[----:B------:R-:W-:Y:S01]  /*c460*/  F2FP.PACK_AB R7, R7, R124 ;  /* 0x0000007c0707723e */ /* 0x000fe200000000ff */
[----:B------:R-:W-:Y:S02]  /*c470*/  FMUL.FTZ R6, R130, R102 ;  /* 0x0000006682067220 */ /* 0x000fe40000410000 */
[----:B------:R-:W-:Y:S02]  /*c480*/  FFMA.FTZ R127, R10, R133, -R127 ;  /* 0x000000850a7f7223 */ /* 0x000fe4000001087f */
[----:B------:R-:W-:Y:S02]  /*c490*/  FFMA.FTZ R132, R107, R138, -R132 ;  /* 0x0000008a6b847223 */ /* 0x000fe40000010884 */
[----:B------:R-:W-:Y:S02]  /*c4a0*/  FFMA.FTZ R9, R9, R144, -R140 ;  /* 0x0000009009097223 */ /* 0x000fe4000001088c */
[----:B------:R-:W-:-:S02]  /*c4b0*/  FFMA.FTZ R122, R128, R125, -R122 ;  /* 0x0000007d807a7223 */ /* 0x000fc4000001087a */
[----:B------:R-:W-:Y:S01]  /*c4c0*/  FFMA.FTZ R105, R8, R131, -R105 ;  /* 0x0000008308697223 */ /* 0x000fe20000010869 */
[----:B------:R-:W-:Y:S01]  /*c4d0*/  F2FP.PACK_AB R9, R9, R132 ;  /* 0x000000840909723e */ /* 0x000fe200000000ff */
[----:B------:R-:W-:Y:S02]  /*c4e0*/  FFMA.FTZ R142, R11, R106, -R142 ;  /* 0x0000006a0b8e7223 */ /* 0x000fe4000001088e */
[----:B------:R-:W-:Y:S02]  /*c4f0*/  FFMA.FTZ R129, R129, R104, -R100 ;  /* 0x0000006881817223 */ /* 0x000fe40000010864 */
[-C--:B------:R-:W-:Y:S01]  /*c500*/  FFMA.FTZ R10, R130, R4.reuse, -R137 ;  /* 0x00000004820a7223 */ /* 0x080fe20000010889 */
[----:B------:R-:W-:Y:S01]  /*c510*/  F2FP.PACK_AB R11, R142, R127 ;  /* 0x0000007f8e0b723e */ /* 0x000fe200000000ff */
[----:B------:R-:W-:Y:S01]  /*c520*/  FFMA.FTZ R6, R135, R4, R6 ;  /* 0x0000000487067223 */ /* 0x000fe20000010006 */
[----:B------:R-:W-:Y:S02]  /*c530*/  F2FP.PACK_AB R8, R129, R122 ;  /* 0x0000007a8108723e */ /* 0x000fe400000000ff */
[----:B------:R-:W-:-:S02]  /*c540*/  F2FP.PACK_AB R10, R10, R105 ;  /* 0x000000690a0a723e */ /* 0x000fc400000000ff */
[----:B------:R-:W-:Y:S02]  /*c550*/  F2FP.PACK_AB R4, R101, R146 ;  /* 0x000000926504723e */ /* 0x000fe400000000ff */
[----:B------:R-:W-:Y:S01]  /*c560*/  F2FP.PACK_AB R6, R6, R103 ;  /* 0x000000670606723e */ /* 0x000fe200000000ff */
[----:B------:R1:W-:Y:S04]  /*c570*/  STS.128 [R119+0x10080], R8 ;  /* 0x0100800877007388 */ /* 0x0003e80000000c00 */
[----:B------:R1:W-:Y:S02]  /*c580*/  STS.128 [R121+0x10080], R4 ;  /* 0x0100800479007388 */ /* 0x0003e40000000c00 */
.L_x_442:
[----:B------:R-:W-:Y:S05]  /*c590*/  BSYNC B0 ;  /* 0x0000000000007941 */ /* 0x000fea0003800000 */
.L_x_441:
[----:B------:R-:W-:-:S13]  /*c5a0*/  ISETP.GE.AND P0, PT, R219, c[0x0][0x27c], PT ;  /* 0x00009f00db007a0c */ /* 0x000fda0003f06270 */
[----:B------:R-:W-:Y:S05]  /*c5b0*/  @P0 BRA `(.L_x_440) ;  /* 0x0000067000000947 */ /* 0x000fea0003800000 */
[----:B-1----:R-:W-:Y:S01]  /*c5c0*/  SHF.R.S32.HI R4, RZ, 0x1f, R219 ;  /* 0x0000001fff047819 */ /* 0x002fe200000114db */
[----:B------:R-:W-:Y:S01]  /*c5d0*/  HADD2.F32 R124, -RZ, R114.H0_H0 ;  /* 0x20000072ff7c7230 */ /* 0x000fe20000004100 */
[----:B------:R-:W-:Y:S01]  /*c5e0*/  SHF.R.U32.HI R102, RZ, 0x10, R85 ;  /* 0x00000010ff667819 */ /* 0x000fe20000011655 */
[--C-:B------:R-:W-:Y:S01]  /*c5f0*/  HADD2.F32 R106, -RZ, R113.reuse.H0_H0 ;  /* 0x20000071ff6a7230 */ /* 0x100fe20000004100 */
[CC--:B------:R-:W-:Y:S01]  /*c600*/  LEA.HI R5, R4.reuse, R219.reuse, RZ, 0x3 ;  /* 0x000000db04057211 */ /* 0x0c0fe200078f18ff */
[----:B------:R-:W-:Y:S01]  /*c610*/  HADD2.F32 R132, -RZ, R116.H0_H0 ;  /* 0x20000074ff847230 */ /* 0x000fe20000004100 */
[----:B------:R-:W-:Y:S01]  /*c620*/  LEA.HI R7, R4, R219, RZ, 0x6 ;  /* 0x000000db04077211 */ /* 0x000fe200078f30ff */
[----:B------:R-:W-:Y:S01]  /*c630*/  HADD2.F32 R102, -RZ, R102.H0_H0 ;  /* 0x20000066ff667230 */ /* 0x000fe20000004100 */
[----:B------:R-:W-:Y:S01]  /*c640*/  LEA.HI.SX32 R123, R5, R123, 0x1d ;  /* 0x0000007b057b7211 */ /* 0x000fe200078feaff */
[----:B------:R-:W-:Y:S01]  /*c650*/  HADD2.F32 R113, -RZ, R113.H1_H1 ;  /* 0x30000071ff717230 */ /* 0x000fe20000004100 */
[----:B------:R-:W-:Y:S01]  /*c660*/  LOP3.LUT R5, R120, 0x38, R5, 0xf8, !PT ;  /* 0x0000003878057812 */ /* 0x000fe200078ef805 */
[--C-:B------:R-:W-:Y:S01]  /*c670*/  HADD2.F32 R122, -RZ, R115.reuse.H0_H0 ;  /* 0x20000073ff7a7230 */ /* 0x100fe20000004100 */
[----:B------:R-:W-:Y:S01]  /*c680*/  SHF.R.S32.HI R4, RZ, 0x1f, R123 ;  /* 0x0000001fff047819 */ /* 0x000fe2000001147b */
[----:B------:R-:W-:Y:S01]  /*c690*/  HADD2.F32 R115, -RZ, R115.H1_H1 ;  /* 0x30000073ff737230 */ /* 0x000fe20000004100 */
[----:B------:R-:W-:-:S02]  /*c6a0*/  LOP3.LUT R6, R5, R118, RZ, 0x3c, !PT ;  /* 0x0000007605067212 */ /* 0x000fc400078e3cff */
[----:B------:R-:W-:Y:S02]  /*c6b0*/  SHF.L.U32 R5, R123, 0x3, RZ ;  /* 0x000000037b057819 */ /* 0x000fe400000006ff */
[----:B------:R-:W-:Y:S02]  /*c6c0*/  LEA.HI R4, R4, R123, RZ, 0x3 ;  /* 0x0000007b04047211 */ /* 0x000fe400078f18ff */
[----:B------:R-:W-:Y:S02]  /*c6d0*/  SHF.L.U32 R7, R7, 0x7, RZ ;  /* 0x0000000707077819 */ /* 0x000fe400000006ff */
[----:B------:R-:W-:Y:S02]  /*c6e0*/  LOP3.LUT R5, R120, 0x38, R5, 0xf8, !PT ;  /* 0x0000003878057812 */ /* 0x000fe400078ef805 */
[----:B------:R-:W-:Y:S02]  /*c6f0*/  SHF.L.U32 R4, R4, 0xa, RZ ;  /* 0x0000000a04047819 */ /* 0x000fe400000006ff */
[----:B------:R-:W-:-:S02]  /*c700*/  LOP3.LUT R7, R7, 0x7fffe000, RZ, 0xc0, !PT ;  /* 0x7fffe00007077812 */ /* 0x000fc400078ec0ff */
[----:B------:R-:W-:Y:S02]  /*c710*/  LOP3.LUT R118, R5, R118, RZ, 0x3c, !PT ;  /* 0x0000007605767212 */ /* 0x000fe400078e3cff */
[----:B------:R-:W-:Y:S02]  /*c720*/  LOP3.LUT R4, R4, 0x7fffe000, RZ, 0xc0, !PT ;  /* 0x7fffe00004047812 */ /* 0x000fe400078ec0ff */
[--C-:B------:R-:W-:Y:S02]  /*c730*/  IADD3 R6, R6, R7, R117.reuse ;  /* 0x0000000706067210 */ /* 0x100fe40007ffe075 */
[----:B------:R-:W-:Y:S02]  /*c740*/  IADD3 R4, R118, R4, R117 ;  /* 0x0000000476047210 */ /* 0x000fe40007ffe075 */
[----:B------:R-:W-:Y:S02]  /*c750*/  SHF.L.U32 R100, R6, 0x1, RZ ;  /* 0x0000000106647819 */ /* 0x000fe400000006ff */
[----:B------:R-:W-:-:S02]  /*c760*/  SHF.L.U32 R101, R4, 0x1, RZ ;  /* 0x0000000104657819 */ /* 0x000fc400000006ff */
[--C-:B------:R-:W-:Y:S01]  /*c770*/  SHF.R.U64 R88, R88, 0x10, R89.reuse ;  /* 0x0000001058587819 */ /* 0x100fe20000001259 */
[----:B------:R-:W1:Y:S01]  /*c780*/  LDS.128 R8, [R100+0x10080] ;  /* 0x0100800064087984 */ /* 0x000e620000000c00 */
[----:B------:R-:W-:Y:S02]  /*c790*/  SHF.R.U32.HI R89, RZ, 0x10, R89 ;  /* 0x00000010ff597819 */ /* 0x000fe40000011659 */
[----:B------:R-:W-:Y:S01]  /*c7a0*/  SHF.R.U64 R84, R84, 0x10, R85 ;  /* 0x0000001054547819 */ /* 0x000fe20000001255 */
[----:B------:R-:W2:Y:S01]  /*c7b0*/  LDS.128 R4, [R101+0x10080] ;  /* 0x0100800065047984 */ /* 0x000ea20000000c00 */
[--C-:B------:R-:W-:Y:S01]  /*c7c0*/  SHF.R.U64 R85, R90, 0x10, R91.reuse ;  /* 0x000000105a557819 */ /* 0x100fe2000000125b */
[----:B------:R-:W-:Y:S01]  /*c7d0*/  HADD2.F32 R128, -RZ, R89.H0_H0 ;  /* 0x20000059ff807230 */ /* 0x000fe20000004100 */
[----:B------:R-:W-:Y:S01]  /*c7e0*/  SHF.R.U32.HI R90, RZ, 0x10, R91 ;  /* 0x00000010ff5a7819 */ /* 0x000fe2000001165b */
[----:B------:R-:W-:Y:S01]  /*c7f0*/  HADD2.F32 R88, -RZ, R88.H0_H0 ;  /* 0x20000058ff587230 */ /* 0x000fe20000004100 */
[----:B------:R-:W-:-:S02]  /*c800*/  SHF.R.U64 R86, R86, 0x10, R87 ;  /* 0x0000001056567819 */ /* 0x000fc40000001257 */
[----:B------:R-:W-:Y:S01]  /*c810*/  SHF.R.U32.HI R87, RZ, 0x10, R87 ;  /* 0x00000010ff577819 */ /* 0x000fe20000011657 */
[----:B------:R-:W-:Y:S02]  /*c820*/  HADD2.F32 R134, -RZ, R90.H0_H0 ;  /* 0x2000005aff867230 */ /* 0x000fe40000004100 */
[--C-:B-1----:R-:W-:Y:S02]  /*c830*/  HADD2.F32 R103, -RZ, R9.reuse.H1_H1 ;  /* 0x30000009ff677230 */ /* 0x102fe40000004100 */
[----:B------:R-:W-:Y:S02]  /*c840*/  HADD2.F32 R91, -RZ, R9.H0_H0 ;  /* 0x20000009ff5b7230 */ /* 0x000fe40000004100 */
[----:B------:R-:W-:Y:S01]  /*c850*/  HADD2.F32 R9, -RZ, R11.H0_H0 ;  /* 0x2000000bff097230 */ /* 0x000fe20000004100 */
[----:B------:R-:W-:Y:S01]  /*c860*/  FMUL.FTZ R126, R103, R102 ;  /* 0x00000066677e7220 */ /* 0x000fe20000410000 */
[--C-:B--2---:R-:W-:Y:S01]  /*c870*/  HADD2.F32 R117, -RZ, R5.reuse.H1_H1 ;  /* 0x30000005ff757230 */ /* 0x104fe20000004100 */
[----:B------:R-:W-:Y:S01]  /*c880*/  FMUL.FTZ R120, R91, R106 ;  /* 0x0000006a5b787220 */ /* 0x000fe20000410000 */
[----:B------:R-:W-:Y:S01]  /*c890*/  HADD2.F32 R107, -RZ, R5.H0_H0 ;  /* 0x20000005ff6b7230 */ /* 0x000fe20000004100 */
[----:B------:R-:W-:Y:S01]  /*c8a0*/  FMUL.FTZ R130, R9, R124 ;  /* 0x0000007c09827220 */ /* 0x000fe20000410000 */
[----:B------:R-:W-:Y:S01]  /*c8b0*/  HADD2.F32 R5, -RZ, R7.H0_H0 ;  /* 0x20000007ff057230 */ /* 0x000fe20000004100 */
[C---:B------:R-:W-:Y:S01]  /*c8c0*/  FMUL.FTZ R102, R117.reuse, R102 ;  /* 0x0000006675667220 */ /* 0x040fe20000410000 */
[----:B------:R-:W-:Y:S01]  /*c8d0*/  HADD2.F32 R104, -RZ, R8.H0_H0 ;  /* 0x20000008ff687230 */ /* 0x000fe20000004100 */
[----:B------:R-:W-:Y:S01]  /*c8e0*/  FFMA.FTZ R117, R117, R128, R126 ;  /* 0x0000008075757223 */ /* 0x000fe2000001007e */
[----:B------:R-:W-:Y:S01]  /*c8f0*/  HADD2.F32 R11, -RZ, R11.H1_H1 ;  /* 0x3000000bff0b7230 */ /* 0x000fe20000004100 */
[C---:B------:R-:W-:Y:S01]  /*c900*/  FMUL.FTZ R124, R5.reuse, R124 ;  /* 0x0000007c057c7220 */ /* 0x040fe20000410000 */
[----:B------:R-:W-:Y:S01]  /*c910*/  HADD2.F32 R126, -RZ, R87.H0_H0 ;  /* 0x20000057ff7e7230 */ /* 0x000fe20000004100 */
[----:B------:R-:W-:Y:S01]  /*c920*/  FFMA.FTZ R130, R5, R132, R130 ;  /* 0x0000008405827223 */ /* 0x000fe20000010082 */
[----:B------:R-:W-:Y:S01]  /*c930*/  HADD2.F32 R118, -RZ, R4.H0_H0 ;  /* 0x20000004ff767230 */ /* 0x000fe20000004100 */
[-C--:B------:R-:W-:Y:S01]  /*c940*/  FMUL.FTZ R5, R104, R113.reuse ;  /* 0x0000007168057220 */ /* 0x080fe20000410000 */
[----:B------:R-:W-:Y:S01]  /*c950*/  HADD2.F32 R105, -RZ, R8.H1_H1 ;  /* 0x30000008ff697230 */ /* 0x000fe20000004100 */
[-C--:B------:R-:W-:Y:S01]  /*c960*/  FMUL.FTZ R90, R11, R126.reuse ;  /* 0x0000007e0b5a7220 */ /* 0x080fe20000410000 */
[----:B------:R-:W-:Y:S01]  /*c970*/  HADD2.F32 R7, -RZ, R7.H1_H1 ;  /* 0x30000007ff077230 */ /* 0x000fe20000004100 */
[C---:B------:R-:W-:Y:S01]  /*c980*/  FMUL.FTZ R113, R118.reuse, R113 ;  /* 0x0000007176717220 */ /* 0x040fe20000410000 */
[----:B------:R-:W-:Y:S01]  /*c990*/  HADD2.F32 R8, -RZ, R10.H0_H0 ;  /* 0x2000000aff087230 */ /* 0x000fe20000004100 */
[----:B------:R-:W-:Y:S01]  /*c9a0*/  FFMA.FTZ R118, R118, R115, R5 ;  /* 0x0000007376767223 */ /* 0x000fe20000010005 */
[----:B------:R-:W-:Y:S01]  /*c9b0*/  HADD2.F32 R87, -RZ, R114.H1_H1 ;  /* 0x30000072ff577230 */ /* 0x000fe20000004100 */
[----:B------:R-:W-:Y:S01]  /*c9c0*/  FMUL.FTZ R126, R7, R126 ;  /* 0x0000007e077e7220 */ /* 0x000fe20000410000 */
[----:B------:R-:W-:Y:S01]  /*c9d0*/  HADD2.F32 R119, -RZ, R4.H1_H1 ;  /* 0x30000004ff777230 */ /* 0x000fe20000004100 */
[C---:B------:R-:W-:Y:S01]  /*c9e0*/  FMUL.FTZ R106, R107.reuse, R106 ;  /* 0x0000006a6b6a7220 */ /* 0x040fe20000410000 */
[----:B------:R-:W-:Y:S01]  /*c9f0*/  HADD2.F32 R4, -RZ, R6.H0_H0 ;  /* 0x20000006ff047230 */ /* 0x000fe20000004100 */
[----:B------:R-:W-:Y:S01]  /*ca00*/  FFMA.FTZ R120, R107, R122, R120 ;  /* 0x0000007a6b787223 */ /* 0x000fe20000010078 */
[----:B------:R-:W-:Y:S01]  /*ca10*/  HADD2.F32 R5, -RZ, R116.H1_H1 ;  /* 0x30000074ff057230 */ /* 0x000fe20000004100 */
[----:B------:R-:W-:Y:S01]  /*ca20*/  FFMA.FTZ R7, R7, R134, R90 ;  /* 0x0000008607077223 */ /* 0x000fe2000001005a */
[----:B------:R-:W-:Y:S01]  /*ca30*/  HADD2.F32 R10, -RZ, R10.H1_H1 ;  /* 0x3000000aff0a7230 */ /* 0x000fe20000004100 */
[-C--:B------:R-:W-:Y:S01]  /*ca40*/  FMUL.FTZ R89, R8, R87.reuse ;  /* 0x0000005708597220 */ /* 0x080fe20000410000 */
[----:B------:R-:W-:Y:S01]  /*ca50*/  HADD2.F32 R90, -RZ, R84.H0_H0 ;  /* 0x20000054ff5a7230 */ /* 0x000fe20000004100 */
[C---:B------:R-:W-:Y:S01]  /*ca60*/  FMUL.FTZ R87, R4.reuse, R87 ;  /* 0x0000005704577220 */ /* 0x040fe20000410000 */
[----:B------:R-:W-:Y:S01]  /*ca70*/  HADD2.F32 R107, -RZ, R86.H0_H0 ;  /* 0x20000056ff6b7230 */ /* 0x000fe20000004100 */
[----:B------:R-:W-:Y:S01]  /*ca80*/  FFMA.FTZ R84, R4, R5, R89 ;  /* 0x0000000504547223 */ /* 0x000fe20000010059 */
[----:B------:R-:W-:Y:S01]  /*ca90*/  HADD2.F32 R6, -RZ, R6.H1_H1 ;  /* 0x30000006ff067230 */ /* 0x000fe20000004100 */
[----:B------:R-:W-:Y:S01]  /*caa0*/  FMUL.FTZ R4, R105, R90 ;  /* 0x0000005a69047220 */ /* 0x000fe20000410000 */
[----:B------:R-:W-:Y:S01]  /*cab0*/  HADD2.F32 R89, -RZ, R85.H0_H0 ;  /* 0x20000055ff597230 */ /* 0x000fe20000004100 */
[----:B------:R-:W-:Y:S01]  /*cac0*/  FMUL.FTZ R85, R10, R107 ;  /* 0x0000006b0a557220 */ /* 0x000fe20000410000 */
[----:B------:R-:W-:Y:S01]  /*cad0*/  F2FP.PACK_AB R7, R7, R130 ;  /* 0x000000820707723e */ /* 0x000fe200000000ff */
[----:B------:R-:W-:-:S02]  /*cae0*/  FMUL.FTZ R90, R119, R90 ;  /* 0x0000005a775a7220 */ /* 0x000fc40000410000 */
[----:B------:R-:W-:Y:S02]  /*caf0*/  FMUL.FTZ R107, R6, R107 ;  /* 0x0000006b066b7220 */ /* 0x000fe40000410000 */
[----:B------:R-:W-:Y:S01]  /*cb00*/  FFMA.FTZ R87, R8, R5, -R87 ;  /* 0x0000000508577223 */ /* 0x000fe20000010857 */
[----:B------:R-:W-:Y:S01]  /*cb10*/  F2FP.PACK_AB R5, R117, R120 ;  /* 0x000000787505723e */ /* 0x000fe200000000ff */
        /* <DEDUP_REMOVED lines=8> */
[----:B------:R-:W-:Y:S02]  /*cba0*/  FFMA.FTZ R10, R10, R89, -R107 ;  /* 0x000000590a0a7223 */ /* 0x000fe4000001086b */
[----:B------:R-:W-:Y:S01]  /*cbb0*/  FFMA.FTZ R119, R119, R88, R4 ;  /* 0x0000005877777223 */ /* 0x000fe20000010004 */
[----:B------:R-:W-:Y:S01]  /*cbc0*/  F2FP.PACK_AB R8, R8, R113 ;  /* 0x000000710808723e */ /* 0x000fe200000000ff */
[----:B------:R-:W-:Y:S01]  /*cbd0*/  FFMA.FTZ R85, R6, R89, R85 ;  /* 0x0000005906557223 */ /* 0x000fe20000010055 */
[----:B------:R-:W-:Y:S02]  /*cbe0*/  F2FP.PACK_AB R10, R10, R87 ;  /* 0x000000570a0a723e */ /* 0x000fe400000000ff */
[----:B------:R-:W-:Y:S02]  /*cbf0*/  F2FP.PACK_AB R4, R119, R118 ;  /* 0x000000767704723e */ /* 0x000fe400000000ff */
[----:B------:R-:W-:Y:S01]  /*cc00*/  F2FP.PACK_AB R6, R85, R84 ;  /* 0x000000545506723e */ /* 0x000fe200000000ff */
[----:B------:R1:W-:Y:S04]  /*cc10*/  STS.128 [R100+0x10080], R8 ;  /* 0x0100800864007388 */ /* 0x0003e80000000c00 */
[----:B------:R1:W-:Y:S02]  /*cc20*/  STS.128 [R101+0x10080], R4 ;  /* 0x0100800465007388 */ /* 0x0003e40000000c00 */
.L_x_440:
[----:B------:R-:W-:Y:S05]  /*cc30*/  BSYNC B1 ;  /* 0x0000000000017941 */ /* 0x000fea0003800000 */
.L_x_439:
[----:B------:R-:W-:Y:S01]  /*cc40*/  IADD3 R84, R51, 0x20, RZ ;  /* 0x0000002033547810 */ /* 0x000fe20007ffe0ff */
[----:B------:R-:W-:Y:S03]  /*cc50*/  BSSY B1, `(.L_x_443) ;  /* 0x00000db000017945 */ /* 0x000fe60003800000 */
[----:B------:R-:W-:-:S13]  /*cc60*/  ISETP.GE.AND P0, PT, R84, UR4, PT ;  /* 0x0000000454007c0c */ /* 0x000fda000bf06270 */
[----:B------:R-:W-:Y:S05]  /*cc70*/  @P0 BRA `(.L_x_444) ;  /* 0x00000d8000000947 */ /* 0x000fea0003800000 */
[----:B------:R-:W-:Y:S01]  /*cc80*/  ISETP.GE.AND P0, PT, R225, c[0x0][0x27c], PT ;  /* 0x00009f00e1007a0c */ /* 0x000fe20003f06270 */
[----:B------:R-:W-:Y:S01]  /*cc90*/  IMAD.SHL.U32 R90, R84, 0x40, RZ ;  /* 0x00000040545a7824 */ /* 0x000fe200078e00ff */
[----:B-1----:R-:W-:Y:S01]  /*cca0*/  SHF.R.S32.HI R5, RZ, 0x1f, R84 ;  /* 0x0000001fff057819 */ /* 0x002fe20000011454 */
        /* <DEDUP_REMOVED lines=10> */
[----:B------:R-:W-:Y:S01]  /*cd50*/  HADD2.F32 R102, -RZ, R109.H0_H0 ;  /* 0x2000006dff667230 */ /* 0x000fe20000004100 */
[----:B------:R-:W-:Y:S01]  /*cd60*/  LOP3.LUT R87, R90, 0x38, R225, 0xf8, !PT ;  /* 0x000000385a577812 */ /* 0x000fe200078ef8e1 */
[----:B------:R-:W-:Y:S01]  /*cd70*/  HADD2.F32 R116, -RZ, R111.H0_H0 ;  /* 0x2000006fff747230 */ /* 0x000fe20000004100 */
[----:B------:R-:W-:Y:S01]  /*cd80*/  SHF.R.S32.HI R5, RZ, 0x1f, R4 ;  /* 0x0000001fff057819 */ /* 0x000fe20000011404 */
[----:B------:R-:W-:Y:S01]  /*cd90*/  HADD2.F32 R109, -RZ, R109.H1_H1 ;  /* 0x3000006dff6d7230 */ /* 0x000fe20000004100 */
[----:B------:R-:W-:Y:S01]  /*cda0*/  SHF.L.U32 R7, R4, 0x3, RZ ;  /* 0x0000000304077819 */ /* 0x000fe200000006ff */
[----:B------:R-:W-:Y:S01]  /*cdb0*/  HADD2.F32 R124, -RZ, R111.H1_H1 ;  /* 0x3000006fff7c7230 */ /* 0x000fe20000004100 */
[----:B------:R-:W-:Y:S01]  /*cdc0*/  LEA.HI R5, R5, R4, RZ, 0x3 ;  /* 0x0000000405057211 */ /* 0x000fe200078f18ff */
[--C-:B------:R-:W-:Y:S01]  /*cdd0*/  HADD2.F32 R107, -RZ, R112.reuse.H1_H1 ;  /* 0x30000070ff6b7230 */ /* 0x100fe20000004100 */
[----:B------:R-:W-:Y:S01]  /*cde0*/  LOP3.LUT R87, R87, R88, RZ, 0x3c, !PT ;  /* 0x0000005857577212 */ /* 0x000fe200078e3cff */
[----:B------:R-:W-:Y:S01]  /*cdf0*/  HADD2.F32 R111, -RZ, R112.H0_H0 ;  /* 0x20000070ff6f7230 */ /* 0x000fe20000004100 */
[----:B------:R-:W-:-:S02]  /*ce00*/  LOP3.LUT R7, R90, 0x38, R7, 0xf8, !PT ;  /* 0x000000385a077812 */ /* 0x000fc400078ef807 */
[----:B------:R-:W-:Y:S02]  /*ce10*/  SHF.L.U32 R5, R5, 0xa, RZ ;  /* 0x0000000a05057819 */ /* 0x000fe400000006ff */
[----:B------:R-:W-:Y:S02]  /*ce20*/  IADD3 R87, R84, R87, RZ ;  /* 0x0000005754577210 */ /* 0x000fe40007ffe0ff */
[----:B------:R-:W-:Y:S02]  /*ce30*/  LOP3.LUT R4, R7, R88, RZ, 0x3c, !PT ;  /* 0x0000005807047212 */ /* 0x000fe400078e3cff */
[----:B------:R-:W-:Y:S02]  /*ce40*/  LOP3.LUT R5, R5, 0x7fffe000, RZ, 0xc0, !PT ;  /* 0x7fffe00005057812 */ /* 0x000fe400078ec0ff */
[----:B------:R-:W-:Y:S02]  /*ce50*/  SHF.L.U32 R87, R87, 0x1, RZ ;  /* 0x0000000157577819 */ /* 0x000fe400000006ff */
[----:B------:R-:W-:-:S02]  /*ce60*/  IADD3 R4, R4, R5, R84 ;  /* 0x0000000504047210 */ /* 0x000fc40007ffe054 */
[--C-:B------:R-:W-:Y:S01]  /*ce70*/  SHF.R.U64 R72, R72, 0x10, R73.reuse ;  /* 0x0000001048487819 */ /* 0x100fe20000001249 */
[----:B------:R-:W1:Y:S01]  /*ce80*/  LDS.128 R8, [R87+0x10080] ;  /* 0x0100800057087984 */ /* 0x000e620000000c00 */
[----:B------:R-:W-:Y:S02]  /*ce90*/  SHF.L.U32 R86, R4, 0x1, RZ ;  /* 0x0000000104567819 */ /* 0x000fe400000006ff */
[----:B------:R-:W-:Y:S01]  /*cea0*/  SHF.R.U32.HI R89, RZ, 0x10, R73 ;  /* 0x00000010ff597819 */ /* 0x000fe20000011649 */
[----:B------:R-:W-:Y:S01]  /*ceb0*/  HADD2.F32 R72, -RZ, R72.H0_H0 ;  /* 0x20000048ff487230 */ /* 0x000fe20000004100 */
[--C-:B------:R-:W-:Y:S01]  /*cec0*/  SHF.R.U64 R73, R78, 0x10, R79.reuse ;  /* 0x000000104e497819 */ /* 0x100fe2000000124f */
[----:B------:R-:W2:Y:S01]  /*ced0*/  LDS.128 R4, [R86+0x10080] ;  /* 0x0100800056047984 */ /* 0x000ea20000000c00 */
[----:B------:R-:W-:Y:S01]  /*cee0*/  SHF.R.U32.HI R78, RZ, 0x10, R79 ;  /* 0x00000010ff4e7819 */ /* 0x000fe2000001164f */
[----:B------:R-:W-:Y:S01]  /*cef0*/  HADD2.F32 R118, -RZ, R89.H0_H0 ;  /* 0x20000059ff767230 */ /* 0x000fe20000004100 */
[--C-:B------:R-:W-:Y:S01]  /*cf00*/  SHF.R.U64 R76, R76, 0x10, R77.reuse ;  /* 0x000000104c4c7819 */ /* 0x100fe2000000124d */
[----:B------:R-:W-:Y:S01]  /*cf10*/  HADD2.F32 R89, -RZ, R110.H1_H1 ;  /* 0x3000006eff597230 */ /* 0x000fe20000004100 */
[----:B------:R-:W-:Y:S01]  /*cf20*/  SHF.R.U32.HI R77, RZ, 0x10, R77 ;  /* 0x00000010ff4d7819 */ /* 0x000fe2000001164d */
[----:B------:R-:W-:Y:S01]  /*cf30*/  HADD2.F32 R78, -RZ, R78.H0_H0 ;  /* 0x2000004eff4e7230 */ /* 0x000fe20000004100 */
[--C-:B------:R-:W-:Y:S01]  /*cf40*/  SHF.R.U64 R74, R74, 0x10, R75.reuse ;  /* 0x000000104a4a7819 */ /* 0x100fe2000000124b */
[----:B------:R-:W-:Y:S01]  /*cf50*/  HADD2.F32 R76, -RZ, R76.H0_H0 ;  /* 0x2000004cff4c7230 */ /* 0x000fe20000004100 */
[----:B------:R-:W-:Y:S01]  /*cf60*/  SHF.R.U32.HI R75, RZ, 0x10, R75 ;  /* 0x00000010ff4b7819 */ /* 0x000fe2000001164b */
[----:B------:R-:W-:-:S02]  /*cf70*/  HADD2.F32 R122, -RZ, R77.H0_H0 ;  /* 0x2000004dff7a7230 */ /* 0x000fc40000004100 */
[----:B------:R-:W-:Y:S02]  /*cf80*/  HADD2.F32 R74, -RZ, R74.H0_H0 ;  /* 0x2000004aff4a7230 */ /* 0x000fe40000004100 */
[----:B------:R-:W-:Y:S02]  /*cf90*/  HADD2.F32 R112, -RZ, R75.H0_H0 ;  /* 0x2000004bff707230 */ /* 0x000fe40000004100 */
[----:B------:R-:W-:Y:S02]  /*cfa0*/  HADD2.F32 R73, -RZ, R73.H0_H0 ;  /* 0x20000049ff497230 */ /* 0x000fe40000004100 */
[----:B-1----:R-:W-:Y:S02]  /*cfb0*/  HADD2.F32 R79, -RZ, R9.H0_H0 ;  /* 0x20000009ff4f7230 */ /* 0x002fe40000004100 */
[--C-:B------:R-:W-:Y:S02]  /*cfc0*/  HADD2.F32 R91, -RZ, R8.reuse.H0_H0 ;  /* 0x20000008ff5b7230 */ /* 0x100fe40000004100 */
[----:B------:R-:W-:Y:S01]  /*cfd0*/  HADD2.F32 R100, -RZ, R8.H1_H1 ;  /* 0x30000008ff647230 */ /* 0x000fe20000004100 */
[----:B------:R-:W-:Y:S01]  /*cfe0*/  FMUL.FTZ R114, R79, R102 ;  /* 0x000000664f727220 */ /* 0x000fe20000410000 */
[----:B--2---:R-:W-:Y:S01]  /*cff0*/  HADD2.F32 R103, -RZ, R5.H0_H0 ;  /* 0x20000005ff677230 */ /* 0x004fe20000004100 */
[----:B------:R-:W-:Y:S01]  /*d000*/  FMUL.FTZ R77, R91, R109 ;  /* 0x0000006d5b4d7220 */ /* 0x000fe20000410000 */
[----:B------:R-:W-:-:S02]  /*d010*/  HADD2.F32 R8, -RZ, R10.H0_H0 ;  /* 0x2000000aff087230 */ /* 0x000fc40000004100 */
[----:B------:R-:W-:Y:S01]  /*d020*/  HADD2.F32 R101, -RZ, R10.H1_H1 ;  /* 0x3000000aff657230 */ /* 0x000fe20000004100 */
[C---:B------:R-:W-:Y:S01]  /*d030*/  FMUL.FTZ R102, R103.reuse, R102 ;  /* 0x0000006667667220 */ /* 0x040fe20000410000 */
[--C-:B------:R-:W-:Y:S01]  /*d040*/  HADD2.F32 R104, -RZ, R4.reuse.H0_H0 ;  /* 0x20000004ff687230 */ /* 0x100fe20000004100 */
[-C--:B------:R-:W-:Y:S01]  /*d050*/  FFMA.FTZ R114, R103, R116.reuse, R114 ;  /* 0x0000007467727223 */ /* 0x080fe20000010072 */
[--C-:B------:R-:W-:Y:S01]  /*d060*/  HADD2.F32 R10, -RZ, R11.reuse.H0_H0 ;  /* 0x2000000bff0a7230 */ /* 0x100fe20000004100 */
[----:B------:R-:W-:Y:S01]  /*d070*/  FFMA.FTZ R102, R79, R116, -R102 ;  /* 0x000000744f667223 */ /* 0x000fe20000010866 */
[----:B------:R-:W-:Y:S01]  /*d080*/  HADD2.F32 R105, -RZ, R4.H1_H1 ;  /* 0x30000004ff697230 */ /* 0x000fe20000004100 */
[----:B------:R-:W-:Y:S01]  /*d090*/  FMUL.FTZ R109, R104, R109 ;  /* 0x0000006d686d7220 */ /* 0x000fe20000410000 */
[----:B------:R-:W-:Y:S01]  /*d0a0*/  HADD2.F32 R103, -RZ, R110.H0_H0 ;  /* 0x2000006eff677230 */ /* 0x000fe20000004100 */
[----:B------:R-:W-:Y:S01]  /*d0b0*/  FMUL.FTZ R110, R8, R89 ;  /* 0x00000059086e7220 */ /* 0x000fe20000410000 */
[--C-:B------:R-:W-:Y:S01]  /*d0c0*/  HADD2.F32 R4, -RZ, R6.reuse.H0_H0 ;  /* 0x20000006ff047230 */ /* 0x100fe20000004100 */
        /* <DEDUP_REMOVED lines=11> */
[----:B------:R-:W-:Y:S01]  /*d180*/  HADD2.F32 R5, -RZ, R5.H1_H1 ;  /* 0x30000005ff057230 */ /* 0x000fe20000004100 */
[----:B------:R-:W-:-:S02]  /*d190*/  FFMA.FTZ R104, R6, R111, R104 ;  /* 0x0000006f06687223 */ /* 0x000fc40000010068 */
[----:B------:R-:W-:Y:S02]  /*d1a0*/  FMUL.FTZ R120, R9, R118 ;  /* 0x0000007609787220 */ /* 0x000fe40000410000 */
[----:B------:R-:W-:Y:S02]  /*d1b0*/  FMUL.FTZ R112, R7, R112 ;  /* 0x0000007007707220 */ /* 0x000fe40000410000 */
[----:B------:R-:W-:Y:S02]  /*d1c0*/  FMUL.FTZ R6, R101, R74 ;  /* 0x0000004a65067220 */ /* 0x000fe40000410000 */
[----:B------:R-:W-:Y:S02]  /*d1d0*/  FMUL.FTZ R118, R5, R118 ;  /* 0x0000007605767220 */ /* 0x000fe40000410000 */
        /* <DEDUP_REMOVED lines=12> */
[----:B------:R-:W-:Y:S01]  /*d2a0*/  FFMA.FTZ R10, R101, R73, -R74 ;  /* 0x00000049650a7223 */ /* 0x000fe2000001084a */
[----:B------:R-:W-:Y:S01]  /*d2b0*/  F2FP.PACK_AB R11, R112, R103 ;  /* 0x00000067700b723e */ /* 0x000fe200000000ff */
[----:B------:R-:W-:Y:S01]  /*d2c0*/  FFMA.FTZ R5, R5, R122, R120 ;  /* 0x0000007a05057223 */ /* 0x000fe20000010078 */
[----:B------:R-:W-:Y:S01]  /*d2d0*/  F2FP.PACK_AB R8, R8, R109 ;  /* 0x0000006d0808723e */ /* 0x000fe200000000ff */
[----:B------:R-:W-:Y:S01]  /*d2e0*/  FFMA.FTZ R4, R105, R76, R4 ;  /* 0x0000004c69047223 */ /* 0x000fe20000010004 */
[----:B------:R-:W-:Y:S01]  /*d2f0*/  F2FP.PACK_AB R10, R10, R89 ;  /* 0x000000590a0a723e */ /* 0x000fe200000000ff */
[----:B------:R-:W-:Y:S01]  /*d300*/  FFMA.FTZ R6, R106, R73, R6 ;  /* 0x000000496a067223 */ /* 0x000fe20000010006 */
[----:B------:R-:W-:-:S02]  /*d310*/  F2FP.PACK_AB R5, R5, R114 ;  /* 0x000000720505723e */ /* 0x000fc400000000ff */
[----:B------:R-:W-:Y:S01]  /*d320*/  F2FP.PACK_AB R4, R4, R77 ;  /* 0x0000004d0404723e */ /* 0x000fe200000000ff */
[----:B------:R1:W-:Y:S01]  /*d330*/  STS.128 [R87+0x10080], R8 ;  /* 0x0100800857007388 */ /* 0x0003e20000000c00 */
[----:B------:R-:W-:-:S05]  /*d340*/  F2FP.PACK_AB R6, R6, R75 ;  /* 0x0000004b0606723e */ /* 0x000fca00000000ff */
[----:B------:R1:W-:Y:S02]  /*d350*/  STS.128 [R86+0x10080], R4 ;  /* 0x0100800456007388 */ /* 0x0003e40000000c00 */
.L_x_446:
[----:B------:R-:W-:Y:S05]  /*d360*/  BSYNC B0 ;  /* 0x0000000000007941 */ /* 0x000fea0003800000 */
.L_x_445:
[----:B------:R-:W-:-:S13]  /*d370*/  ISETP.GE.AND P0, PT, R219, c[0x0][0x27c], PT ;  /* 0x00009f00db007a0c */ /* 0x000fda0003f06270 */
[----:B------:R-:W-:Y:S05]  /*d380*/  @P0 BRA `(.L_x_444) ;  /* 0x0000067000000947 */ /* 0x000fea0003800000 */
[----:B-1----:R-:W-:Y:S01]  /*d390*/  SHF.R.S32.HI R4, RZ, 0x1f, R219 ;  /* 0x0000001fff047819 */ /* 0x002fe200000114db */
[----:B------:R-:W-:Y:S01]  /*d3a0*/  HADD2.F32 R100, -RZ, R98.H0_H0 ;  /* 0x20000062ff647230 */ /* 0x000fe20000004100 */
[----:B------:R-:W-:Y:S01]  /*d3b0*/  SHF.R.U32.HI R74, RZ, 0x10, R45 ;  /* 0x00000010ff4a7819 */ /* 0x000fe2000001162d */
[----:B------:R-:W-:Y:S01]  /*d3c0*/  HADD2.F32 R106, -RZ, R108.H0_H0 ;  /* 0x2000006cff6a7230 */ /* 0x000fe20000004100 */
[CC--:B------:R-:W-:Y:S01]  /*d3d0*/  LEA.HI R5, R4.reuse, R219.reuse, RZ, 0x3 ;  /* 0x000000db04057211 */ /* 0x0c0fe200078f18ff */
[--C-:B------:R-:W-:Y:S01]  /*d3e0*/  HADD2.F32 R78, -RZ, R97.reuse.H0_H0 ;  /* 0x20000061ff4e7230 */ /* 0x100fe20000004100 */
        /* <DEDUP_REMOVED lines=10> */
[----:B------:R-:W-:Y:S01]  /*d490*/  LOP3.LUT R5, R90, 0x38, R5, 0xf8, !PT ;  /* 0x000000385a057812 */ /* 0x000fe200078ef805 */
[--C-:B------:R-:W-:Y:S01]  /*d4a0*/  HADD2.F32 R90, -RZ, R99.reuse.H0_H0 ;  /* 0x20000063ff5a7230 */ /* 0x100fe20000004100 */
[----:B------:R-:W-:Y:S01]  /*d4b0*/  LOP3.LUT R7, R7, 0x7fffe000, RZ, 0xc0, !PT ;  /* 0x7fffe00007077812 */ /* 0x000fe200078ec0ff */
[----:B------:R-:W-:Y:S01]  /*d4c0*/  HADD2.F32 R99, -RZ, R99.H1_H1 ;  /* 0x30000063ff637230 */ /* 0x000fe20000004100 */
[----:B------:R-:W-:-:S02]  /*d4d0*/  SHF.L.U32 R4, R4, 0xa, RZ ;  /* 0x0000000a04047819 */ /* 0x000fc400000006ff */
[----:B------:R-:W-:Y:S02]  /*d4e0*/  LOP3.LUT R88, R5, R88, RZ, 0x3c, !PT ;  /* 0x0000005805587212 */ /* 0x000fe400078e3cff */
[--C-:B------:R-:W-:Y:S02]  /*d4f0*/  IADD3 R6, R6, R7, R84.reuse ;  /* 0x0000000706067210 */ /* 0x100fe40007ffe054 */
[----:B------:R-:W-:Y:S02]  /*d500*/  LOP3.LUT R5, R4, 0x7fffe000, RZ, 0xc0, !PT ;  /* 0x7fffe00004057812 */ /* 0x000fe400078ec0ff */
[----:B------:R-:W-:Y:S02]  /*d510*/  SHF.L.U32 R72, R6, 0x1, RZ ;  /* 0x0000000106487819 */ /* 0x000fe400000006ff */
[----:B------:R-:W-:Y:S02]  /*d520*/  IADD3 R5, R88, R5, R84 ;  /* 0x0000000558057210 */ /* 0x000fe40007ffe054 */
[----:B------:R-:W-:Y:S01]  /*d530*/  SHF.R.U64 R52, R52, 0x10, R53 ;  /* 0x0000001034347819 */ /* 0x000fe20000001235 */
[----:B------:R-:W1:Y:S01]  /*d540*/  LDS.128 R8, [R72+0x10080] ;  /* 0x0100800048087984 */ /* 0x000e620000000c00 */
[----:B------:R-:W-:-:S02]  /*d550*/  SHF.L.U32 R73, R5, 0x1, RZ ;  /* 0x0000000105497819 */ /* 0x000fc400000006ff */
[----:B------:R-:W-:Y:S01]  /*d560*/  SHF.R.U32.HI R53, RZ, 0x10, R53 ;  /* 0x00000010ff357819 */ /* 0x000fe20000011635 */
[----:B------:R-:W-:Y:S01]  /*d570*/  HADD2.F32 R52, -RZ, R52.H0_H0 ;  /* 0x20000034ff347230 */ /* 0x000fe20000004100 */
[----:B------:R-:W-:Y:S01]  /*d580*/  SHF.R.U64 R44, R44, 0x10, R45 ;  /* 0x000000102c2c7819 */ /* 0x000fe2000000122d */
[----:B------:R-:W2:Y:S01]  /*d590*/  LDS.128 R4, [R73+0x10080] ;  /* 0x0100800049047984 */ /* 0x000ea20000000c00 */
[--C-:B------:R-:W-:Y:S01]  /*d5a0*/  SHF.R.U64 R45, R54, 0x10, R55.reuse ;  /* 0x00000010362d7819 */ /* 0x100fe20000001237 */
[----:B------:R-:W-:Y:S01]  /*d5b0*/  HADD2.F32 R102, -RZ, R53.H0_H0 ;  /* 0x20000035ff667230 */ /* 0x000fe20000004100 */
[----:B------:R-:W-:Y:S02]  /*d5c0*/  SHF.R.U32.HI R54, RZ, 0x10, R55 ;  /* 0x00000010ff367819 */ /* 0x000fe40000011637 */
[--C-:B------:R-:W-:Y:S01]  /*d5d0*/  SHF.R.U64 R46, R46, 0x10, R47.reuse ;  /* 0x000000102e2e7819 */ /* 0x100fe2000000122f */
[----:B------:R-:W-:Y:S01]  /*d5e0*/  HADD2.F32 R87, -RZ, R45.H0_H0 ;  /* 0x2000002dff577230 */ /* 0x000fe20000004100 */
[----:B------:R-:W-:Y:S01]  /*d5f0*/  SHF.R.U32.HI R47, RZ, 0x10, R47 ;  /* 0x00000010ff2f7819 */ /* 0x000fe2000001162f */
[----:B------:R-:W-:-:S02]  /*d600*/  HADD2.F32 R110, -RZ, R54.H0_H0 ;  /* 0x20000036ff6e7230 */ /* 0x000fc40000004100 */
        /* <DEDUP_REMOVED lines=16> */
[----:B------:R-:W-:Y:S01]  /*d710*/  HADD2.F32 R7, -RZ, R7.H1_H1 ;  /* 0x30000007ff077230 */ /* 0x000fe20000004100 */
[----:B------:R-:W-:Y:S01]  /*d720*/  FMUL.FTZ R78, R79, R78 ;  /* 0x0000004e4f4e7220 */ /* 0x000fe20000410000 */
[----:B------:R-:W-:Y:S01]  /*d730*/  HADD2.F32 R85, -RZ, R4.H0_H0 ;  /* 0x20000004ff557230 */ /* 0x000fe20000004100 */
[-C--:B------:R-:W-:Y:S01]  /*d740*/  FMUL.FTZ R54, R11, R84.reuse ;  /* 0x000000540b367220 */ /* 0x080fe20000410000 */
[----:B------:R-:W-:Y:S01]  /*d750*/  HADD2.F32 R5, -RZ, R98.H1_H1 ;  /* 0x30000062ff057230 */ /* 0x000fe20000004100 */
[-C--:B------:R-:W-:Y:S01]  /*d760*/  FMUL.FTZ R98, R76, R97.reuse ;  /* 0x000000614c627220 */ /* 0x080fe20000410000 */
[----:B------:R-:W-:Y:S01]  /*d770*/  HADD2.F32 R77, -RZ, R8.H1_H1 ;  /* 0x30000008ff4d7230 */ /* 0x000fe20000004100 */
[----:B------:R-:W-:Y:S01]  /*d780*/  FMUL.FTZ R84, R7, R84 ;  /* 0x0000005407547220 */ /* 0x000fe20000410000 */
[----:B------:R-:W-:Y:S01]  /*d790*/  HADD2.F32 R8, -RZ, R10.H0_H0 ;  /* 0x2000000aff087230 */ /* 0x000fe20000004100 */
[C---:B------:R-:W-:Y:S01]  /*d7a0*/  FMUL.FTZ R97, R85.reuse, R97 ;  /* 0x0000006155617220 */ /* 0x040fe20000410000 */
[----:B------:R-:W-:Y:S01]  /*d7b0*/  HADD2.F32 R86, -RZ, R4.H1_H1 ;  /* 0x30000004ff567230 */ /* 0x000fe20000004100 */
[----:B------:R-:W-:Y:S01]  /*d7c0*/  FFMA.FTZ R98, R85, R99, R98 ;  /* 0x0000006355627223 */ /* 0x000fe20000010062 */
[----:B------:R-:W-:Y:S01]  /*d7d0*/  HADD2.F32 R10, -RZ, R10.H1_H1 ;  /* 0x3000000aff0a7230 */ /* 0x000fe20000004100 */
[----:B------:R-:W-:Y:S01]  /*d7e0*/  FFMA.FTZ R88, R79, R90, R88 ;  /* 0x0000005a4f587223 */ /* 0x000fe20000010058 */
[----:B------:R-:W-:Y:S01]  /*d7f0*/  HADD2.F32 R4, -RZ, R6.H0_H0 ;  /* 0x20000006ff047230 */ /* 0x000fe20000004100 */
[----:B------:R-:W-:Y:S01]  /*d800*/  FFMA.FTZ R7, R7, R110, R54 ;  /* 0x0000006e07077223 */ /* 0x000fe20000010036 */
[----:B------:R-:W-:Y:S01]  /*d810*/  HADD2.F32 R47, -RZ, R108.H1_H1 ;  /* 0x3000006cff2f7230 */ /* 0x000fe20000004100 */
[-C--:B------:R-:W-:Y:S01]  /*d820*/  FMUL.FTZ R54, R8, R5.reuse ;  /* 0x0000000508367220 */ /* 0x080fe20000410000 */
[----:B------:R-:W-:Y:S01]  /*d830*/  HADD2.F32 R85, -RZ, R46.H0_H0 ;  /* 0x2000002eff557230 */ /* 0x000fe20000004100 */
[C---:B------:R-:W-:Y:S01]  /*d840*/  FMUL.FTZ R5, R4.reuse, R5 ;  /* 0x0000000504057220 */ /* 0x040fe20000410000 */
[----:B------:R-:W-:Y:S01]  /*d850*/  HADD2.F32 R6, -RZ, R6.H1_H1 ;  /* 0x30000006ff067230 */ /* 0x000fe20000004100 */
[----:B------:R-:W-:Y:S01]  /*d860*/  FFMA.FTZ R78, R55, R90, -R78 ;  /* 0x0000005a374e7223 */ /* 0x000fe2000001084e */
[----:B------:R-:W-:Y:S01]  /*d870*/  HADD2.F32 R79, -RZ, R44.H0_H0 ;  /* 0x2000002cff4f7230 */ /* 0x000fe20000004100 */
[----:B------:R-:W-:Y:S01]  /*d880*/  FFMA.FTZ R44, R4, R47, R54 ;  /* 0x0000002f042c7223 */ /* 0x000fe20000010036 */
[----:B------:R-:W-:Y:S01]  /*d890*/  F2FP.PACK_AB R7, R7, R104 ;  /* 0x000000680707723e */ /* 0x000fe200000000ff */
[----:B------:R-:W-:-:S02]  /*d8a0*/  FMUL.FTZ R45, R10, R85 ;  /* 0x000000550a2d7220 */ /* 0x000fc40000410000 */
[----:B------:R-:W-:Y:S02]  /*d8b0*/  FMUL.FTZ R4, R86, R79 ;  /* 0x0000004f56047220 */ /* 0x000fe40000410000 */
[----:B------:R-:W-:Y:S02]  /*d8c0*/  FMUL.FTZ R85, R6, R85 ;  /* 0x0000005506557220 */ /* 0x000fe40000410000 */
[----:B------:R-:W-:Y:S02]  /*d8d0*/  FMUL.FTZ R89, R77, R79 ;  /* 0x0000004f4d597220 */ /* 0x000fe40000410000 */
[----:B------:R-:W-:Y:S01]  /*d8e0*/  FFMA.FTZ R47, R8, R47, -R5 ;  /* 0x0000002f082f7223 */ /* 0x000fe20000010805 */
[----:B------:R-:W-:Y:S01]  /*d8f0*/  F2FP.PACK_AB R5, R53, R88 ;  /* 0x000000583505723e */ /* 0x000fe200000000ff */
[----:B------:R-:W-:Y:S02]  /*d900*/  FFMA.FTZ R75, R75, R102, -R74 ;  /* 0x000000664b4b7223 */ /* 0x000fe4000001084a */
[----:B------:R-:W-:-:S02]  /*d910*/  FFMA.FTZ R100, R9, R106, -R100 ;  /* 0x0000006a09647223 */ /* 0x000fc40000010864 */
[----:B------:R-:W-:Y:S01]  /*d920*/  FFMA.FTZ R11, R11, R110, -R84 ;  /* 0x0000006e0b0b7223 */ /* 0x000fe20000010854 */
[----:B------:R-:W-:Y:S01]  /*d930*/  F2FP.PACK_AB R9, R75, R78 ;  /* 0x0000004e4b09723e */ /* 0x000fe200000000ff */
[----:B------:R-:W-:Y:S02]  /*d940*/  FFMA.FTZ R97, R76, R99, -R97 ;  /* 0x000000634c617223 */ /* 0x000fe40000010861 */
[----:B------:R-:W-:Y:S01]  /*d950*/  FFMA.FTZ R8, R77, R52, -R4 ;  /* 0x000000344d087223 */ /* 0x000fe20000010804 */
[----:B------:R-:W-:Y:S01]  /*d960*/  F2FP.PACK_AB R11, R11, R100 ;  /* 0x000000640b0b723e */ /* 0x000fe200000000ff */
[----:B------:R-:W-:Y:S02]  /*d970*/  FFMA.FTZ R10, R10, R87, -R85 ;  /* 0x000000570a0a7223 */ /* 0x000fe40000010855 */
[----:B------:R-:W-:Y:S01]  /*d980*/  FFMA.FTZ R79, R86, R52, R89 ;  /* 0x00000034564f7223 */ /* 0x000fe20000010059 */
[----:B------:R-:W-:Y:S01]  /*d990*/  F2FP.PACK_AB R8, R8, R97 ;  /* 0x000000610808723e */ /* 0x000fe200000000ff */
[----:B------:R-:W-:Y:S01]  /*d9a0*/  FFMA.FTZ R45, R6, R87, R45 ;  /* 0x00000057062d7223 */ /* 0x000fe2000001002d */
[----:B------:R-:W-:-:S02]  /*d9b0*/  F2FP.PACK_AB R10, R10, R47 ;  /* 0x0000002f0a0a723e */ /* 0x000fc400000000ff */
[----:B------:R-:W-:Y:S02]  /*d9c0*/  F2FP.PACK_AB R4, R79, R98 ;  /* 0x000000624f04723e */ /* 0x000fe400000000ff */
[----:B------:R-:W-:Y:S01]  /*d9d0*/  F2FP.PACK_AB R6, R45, R44 ;  /* 0x0000002c2d06723e */ /* 0x000fe200000000ff */
[----:B------:R1:W-:Y:S04]  /*d9e0*/  STS.128 [R72+0x10080], R8 ;  /* 0x0100800848007388 */ /* 0x0003e80000000c00 */
[----:B------:R1:W-:Y:S02]  /*d9f0*/  STS.128 [R73+0x10080], R4 ;  /* 0x0100800449007388 */ /* 0x0003e40000000c00 */
.L_x_444:
[----:B------:R-:W-:Y:S05]  /*da00*/  BSYNC B1 ;  /* 0x0000000000017941 */ /* 0x000fea0003800000 */
.L_x_443:
        /* <DEDUP_REMOVED lines=54> */
[--C-:B-1----:R-:W-:Y:S02]  /*dd70*/  HADD2.F32 R39, -RZ, R9.reuse.H0_H0 ;  /* 0x20000009ff277230 */ /* 0x102fe40000004100 */
[----:B------:R-:W-:Y:S02]  /*dd80*/  HADD2.F32 R9, -RZ, R9.H1_H1 ;  /* 0x30000009ff097230 */ /* 0x000fe40000004100 */
[--C-:B------:R-:W-:Y:S01]  /*dd90*/  HADD2.F32 R55, -RZ, R8.reuse.H0_H0 ;  /* 0x20000008ff377230 */ /* 0x100fe20000004100 */
[----:B------:R-:W-:Y:S01]  /*dda0*/  FMUL.FTZ R84, R39, R74 ;  /* 0x0000004a27547220 */ /* 0x000fe20000410000 */
[--C-:B--2---:R-:W-:Y:S01]  /*ddb0*/  HADD2.F32 R75, -RZ, R5.reuse.H0_H0 ;  /* 0x20000005ff4b7230 */ /* 0x104fe20000004100 */
[----:B------:R-:W-:Y:S01]  /*ddc0*/  FMUL.FTZ R90, R9, R88 ;  /* 0x00000058095a7220 */ /* 0x000fe20000410000 */
[----:B------:R-:W-:Y:S01]  /*ddd0*/  HADD2.F32 R5, -RZ, R5.H1_H1 ;  /* 0x30000005ff057230 */ /* 0x000fe20000004100 */
[----:B------:R-:W-:Y:S01]  /*dde0*/  FMUL.FTZ R37, R55, R93 ;  /* 0x0000005d37257220 */ /* 0x000fe20000410000 */
[----:B------:R-:W-:Y:S01]  /*ddf0*/  HADD2.F32 R72, -RZ, R8.H1_H1 ;  /* 0x30000008ff487230 */ /* 0x000fe20000004100 */
[C---:B------:R-:W-:Y:S01]  /*de00*/  FMUL.FTZ R74, R75.reuse, R74 ;  /* 0x0000004a4b4a7220 */ /* 0x040fe20000410000 */
[--C-:B------:R-:W-:Y:S01]  /*de10*/  HADD2.F32 R8, -RZ, R10.reuse.H0_H0 ;  /* 0x2000000aff087230 */ /* 0x100fe20000004100 */
[----:B------:R-:W-:Y:S01]  /*de20*/  FFMA.FTZ R84, R75, R86, R84 ;  /* 0x000000564b547223 */ /* 0x000fe20000010054 */
[----:B------:R-:W-:Y:S01]  /*de30*/  HADD2.F32 R73, -RZ, R10.H1_H1 ;  /* 0x3000000aff497230 */ /* 0x000fe20000004100 */
[C---:B------:R-:W-:Y:S01]  /*de40*/  FMUL.FTZ R88, R5.reuse, R88 ;  /* 0x0000005805587220 */ /* 0x040fe20000410000 */
[--C-:B------:R-:W-:Y:S01]  /*de50*/  HADD2.F32 R76, -RZ, R4.reuse.H0_H0 ;  /* 0x20000004ff4c7230 */ /* 0x100fe20000004100 */
[----:B------:R-:W-:Y:S01]  /*de60*/  FFMA.FTZ R5, R5, R98, R90 ;  /* 0x0000006205057223 */ /* 0x000fe2000001005a */
[--C-:B------:R-:W-:Y:S01]  /*de70*/  HADD2.F32 R10, -RZ, R11.reuse.H0_H0 ;  /* 0x2000000bff0a7230 */ /* 0x100fe20000004100 */
[----:B------:R-:W-:Y:S01]  /*de80*/  FMUL.FTZ R87, R8, R53 ;  /* 0x0000003508577220 */ /* 0x000fe20000410000 */
[----:B------:R-:W-:Y:S01]  /*de90*/  HADD2.F32 R77, -RZ, R4.H1_H1 ;  /* 0x30000004ff4d7230 */ /* 0x000fe20000004100 */
[C---:B------:R-:W-:Y:S01]  /*dea0*/  FMUL.FTZ R93, R76.reuse, R93 ;  /* 0x0000005d4c5d7220 */ /* 0x040fe20000410000 */
[----:B------:R-:W-:Y:S01]  /*deb0*/  HADD2.F32 R75, -RZ, R94.H0_H0 ;  /* 0x2000005eff4b7230 */ /* 0x000fe20000004100 */
[----:B------:R-:W-:Y:S01]  /*dec0*/  FFMA.FTZ R37, R76, R100, R37 ;  /* 0x000000644c257223 */ /* 0x000fe20000010025 */
[--C-:B------:R-:W-:Y:S01]  /*ded0*/  HADD2.F32 R4, -RZ, R6.reuse.H0_H0 ;  /* 0x20000006ff047230 */ /* 0x100fe20000004100 */
[----:B------:R-:W-:Y:S01]  /*dee0*/  FFMA.FTZ R74, R39, R86, -R74 ;  /* 0x00000056274a7223 */ /* 0x000fe2000001084a */
[----:B------:R-:W-:Y:S01]  /*def0*/  HADD2.F32 R11, -RZ, R11.H1_H1 ;  /* 0x3000000bff0b7230 */ /* 0x000fe20000004100 */
[----:B------:R-:W-:Y:S01]  /*df00*/  FMUL.FTZ R76, R10, R75 ;  /* 0x0000004b0a4c7220 */ /* 0x000fe20000410000 */
[----:B------:R-:W-:Y:S01]  /*df10*/  HADD2.F32 R90, -RZ, R31.H0_H0 ;  /* 0x2000001fff5a7230 */ /* 0x000fe20000004100 */
[C---:B------:R-:W-:Y:S01]  /*df20*/  FMUL.FTZ R53, R4.reuse, R53 ;  /* 0x0000003504357220 */ /* 0x040fe20000410000 */
[----:B------:R-:W-:Y:S01]  /*df30*/  HADD2.F32 R78, -RZ, R6.H1_H1 ;  /* 0x30000006ff4e7230 */ /* 0x000fe20000004100 */
[----:B------:R-:W-:Y:S01]  /*df40*/  FFMA.FTZ R31, R4, R79, R87 ;  /* 0x0000004f041f7223 */ /* 0x000fe20000010057 */
[--C-:B------:R-:W-:Y:S01]  /*df50*/  HADD2.F32 R6, -RZ, R7.reuse.H0_H0 ;  /* 0x20000007ff067230 */ /* 0x100fe20000004100 */
[----:B------:R-:W-:Y:S01]  /*df60*/  FMUL.FTZ R4, R11, R90 ;  /* 0x0000005a0b047220 */ /* 0x000fe20000410000 */
[----:B------:R-:W-:Y:S01]  /*df70*/  HADD2.F32 R7, -RZ, R7.H1_H1 ;  /* 0x30000007ff077230 */ /* 0x000fe20000004100 */
[----:B------:R-:W-:Y:S01]  /*df80*/  FMUL.FTZ R87, R77, R28 ;  /* 0x0000001c4d577220 */ /* 0x000fe20000410000 */
[----:B------:R-:W-:Y:S01]  /*df90*/  F2FP.PACK_AB R5, R5, R84 ;  /* 0x000000540505723e */ /* 0x000fe200000000ff */
[----:B------:R-:W-:-:S02]  /*dfa0*/  FMUL.FTZ R75, R6, R75 ;  /* 0x0000004b064b7220 */ /* 0x000fc40000410000 */
[----:B------:R-:W-:Y:S02]  /*dfb0*/  FFMA.FTZ R76, R6, R85, R76 ;  /* 0x00000055064c7223 */ /* 0x000fe4000001004c */
[----:B------:R-:W-:Y:S02]  /*dfc0*/  FMUL.FTZ R90, R7, R90 ;  /* 0x0000005a075a7220 */ /* 0x000fe40000410000 */
[----:B------:R-:W-:Y:S02]  /*dfd0*/  FMUL.FTZ R6, R73, R30 ;  /* 0x0000001e49067220 */ /* 0x000fe40000410000 */
[----:B------:R-:W-:Y:S02]  /*dfe0*/  FFMA.FTZ R7, R7, R38, R4 ;  /* 0x0000002607077223 */ /* 0x000fe40000010004 */
[----:B------:R-:W-:Y:S02]  /*dff0*/  FMUL.FTZ R30, R78, R30 ;  /* 0x0000001e4e1e7220 */ /* 0x000fe40000410000 */
[----:B------:R-:W-:Y:S01]  /*e000*/  FMUL.FTZ R4, R72, R28 ;  /* 0x0000001c48047220 */ /* 0x000fe20000410000 */
[----:B------:R-:W-:Y:S01]  /*e010*/  F2FP.PACK_AB R7, R7, R76 ;  /* 0x0000004c0707723e */ /* 0x000fe200000000ff */
[----:B------:R-:W-:-:S02]  /*e020*/  FFMA.FTZ R53, R8, R79, -R53 ;  /* 0x0000004f08357223 */ /* 0x000fc40000010835 */
[----:B------:R-:W-:Y:S02]  /*e030*/  FFMA.FTZ R75, R10, R85, -R75 ;  /* 0x000000550a4b7223 */ /* 0x000fe4000001084b */
[----:B------:R-:W-:Y:S02]  /*e040*/  FFMA.FTZ R9, R9, R98, -R88 ;  /* 0x0000006209097223 */ /* 0x000fe40000010858 */
[----:B------:R-:W-:Y:S02]  /*e050*/  FFMA.FTZ R93, R55, R100, -R93 ;  /* 0x00000064375d7223 */ /* 0x000fe4000001085d */
[----:B------:R-:W-:Y:S01]  /*e060*/  FFMA.FTZ R90, R11, R38, -R90 ;  /* 0x000000260b5a7223 */ /* 0x000fe2000001085a */
[----:B------:R-:W-:Y:S01]  /*e070*/  F2FP.PACK_AB R9, R9, R74 ;  /* 0x0000004a0909723e */ /* 0x000fe200000000ff */
[-C--:B------:R-:W-:Y:S02]  /*e080*/  FFMA.FTZ R8, R72, R36.reuse, -R87 ;  /* 0x0000002448087223 */ /* 0x080fe40000010857 */
[----:B------:R-:W-:Y:S01]  /*e090*/  FFMA.FTZ R10, R73, R29, -R30 ;  /* 0x0000001d490a7223 */ /* 0x000fe2000001081e */
[----:B------:R-:W-:Y:S01]  /*e0a0*/  F2FP.PACK_AB R11, R90, R75 ;  /* 0x0000004b5a0b723e */ /* 0x000fe200000000ff */
        /* <DEDUP_REMOVED lines=8> */
.L_x_450:
[----:B------:R-:W-:Y:S05]  /*e130*/  BSYNC B0 ;  /* 0x0000000000007941 */ /* 0x000fea0003800000 */
.L_x_449:
[----:B------:R-:W-:-:S13]  /*e140*/  ISETP.GE.AND P0, PT, R219, c[0x0][0x27c], PT ;  /* 0x00009f00db007a0c */ /* 0x000fda0003f06270 */
[----:B------:R-:W-:Y:S05]  /*e150*/  @P0 BRA `(.L_x_448) ;  /* 0x0000067000000947 */ /* 0x000fea0003800000 */
[----:B-1----:R-:W-:Y:S01]  /*e160*/  SHF.R.S32.HI R4, RZ, 0x1f, R219 ;  /* 0x0000001fff047819 */ /* 0x002fe200000114db */
[--C-:B------:R-:W-:Y:S01]  /*e170*/  HADD2.F32 R53, -RZ, R83.reuse.H0_H0 ;  /* 0x20000053ff357230 */ /* 0x100fe20000004100 */
[----:B------:R-:W-:Y:S01]  /*e180*/  SHF.R.U64 R30, R40, 0x10, R41 ;  /* 0x00000010281e7819 */ /* 0x000fe20000001229 */
[----:B------:R-:W-:Y:S01]  /*e190*/  HADD2.F32 R74, -RZ, R92.H0_H0 ;  /* 0x2000005cff4a7230 */ /* 0x000fe20000004100 */
[CC--:B------:R-:W-:Y:S01]  /*e1a0*/  LEA.HI R5, R4.reuse, R219.reuse, RZ, 0x3 ;  /* 0x000000db04057211 */ /* 0x0c0fe200078f18ff */
[----:B------:R-:W-:Y:S01]  /*e1b0*/  HADD2.F32 R83, -RZ, R83.H1_H1 ;  /* 0x30000053ff537230 */ /* 0x000fe20000004100 */
[----:B------:R-:W-:Y:S01]  /*e1c0*/  LEA.HI R7, R4, R219, RZ, 0x6 ;  /* 0x000000db04077211 */ /* 0x000fe200078f30ff */
[----:B------:R-:W-:Y:S01]  /*e1d0*/  HADD2.F32 R30, -RZ, R30.H0_H0 ;  /* 0x2000001eff1e7230 */ /* 0x000fe20000004100 */
[----:B------:R-:W-:Y:S02]  /*e1e0*/  LEA.HI.SX32 R45, R5, R45, 0x1d ;  /* 0x0000002d052d7211 */ /* 0x000fe400078feaff */
[----:B------:R-:W-:-:S02]  /*e1f0*/  LOP3.LUT R5, R54, 0x38, R5, 0xf8, !PT ;  /* 0x0000003836057812 */ /* 0x000fc400078ef805 */
[----:B------:R-:W-:Y:S02]  /*e200*/  SHF.R.S32.HI R4, RZ, 0x1f, R45 ;  /* 0x0000001fff047819 */ /* 0x000fe4000001142d */
[----:B------:R-:W-:Y:S02]  /*e210*/  LOP3.LUT R6, R5, R52, RZ, 0x3c, !PT ;  /* 0x0000003405067212 */ /* 0x000fe400078e3cff */
[----:B------:R-:W-:Y:S02]  /*e220*/  SHF.L.U32 R5, R45, 0x3, RZ ;  /* 0x000000032d057819 */ /* 0x000fe400000006ff */
[----:B------:R-:W-:Y:S02]  /*e230*/  SHF.L.U32 R7, R7, 0x7, RZ ;  /* 0x0000000707077819 */ /* 0x000fe400000006ff */
[----:B------:R-:W-:Y:S02]  /*e240*/  LEA.HI R4, R4, R45, RZ, 0x3 ;  /* 0x0000002d04047211 */ /* 0x000fe400078f18ff */
[----:B------:R-:W-:Y:S01]  /*e250*/  LOP3.LUT R5, R54, 0x38, R5, 0xf8, !PT ;  /* 0x0000003836057812 */ /* 0x000fe200078ef805 */
[----:B------:R-:W-:Y:S01]  /*e260*/  HADD2.F32 R54, -RZ, R82.H0_H0 ;  /* 0x20000052ff367230 */ /* 0x000fe20000004100 */
[----:B------:R-:W-:-:S02]  /*e270*/  LOP3.LUT R7, R7, 0x7fffe000, RZ, 0xc0, !PT ;  /* 0x7fffe00007077812 */ /* 0x000fc400078ec0ff */
[----:B------:R-:W-:Y:S02]  /*e280*/  SHF.L.U32 R4, R4, 0xa, RZ ;  /* 0x0000000a04047819 */ /* 0x000fe400000006ff */
[----:B------:R-:W-:Y:S02]  /*e290*/  LOP3.LUT R52, R5, R52, RZ, 0x3c, !PT ;  /* 0x0000003405347212 */ /* 0x000fe400078e3cff */
[--C-:B------:R-:W-:Y:S02]  /*e2a0*/  IADD3 R6, R6, R7, R44.reuse ;  /* 0x0000000706067210 */ /* 0x100fe40007ffe02c */
[----:B------:R-:W-:Y:S02]  /*e2b0*/  LOP3.LUT R5, R4, 0x7fffe000, RZ, 0xc0, !PT ;  /* 0x7fffe00004057812 */ /* 0x000fe400078ec0ff */
[----:B------:R-:W-:Y:S02]  /*e2c0*/  SHF.L.U32 R28, R6, 0x1, RZ ;  /* 0x00000001061c7819 */ /* 0x000fe400000006ff */
[----:B------:R-:W-:-:S02]  /*e2d0*/  IADD3 R5, R52, R5, R44 ;  /* 0x0000000534057210 */ /* 0x000fc40007ffe02c */
[----:B------:R-:W-:Y:S01]  /*e2e0*/  SHF.R.U32.HI R40, RZ, 0x10, R41 ;  /* 0x00000010ff287819 */ /* 0x000fe20000011629 */
[----:B------:R-:W1:Y:S01]  /*e2f0*/  LDS.128 R8, [R28+0x10080] ;  /* 0x010080001c087984 */ /* 0x000e620000000c00 */
[----:B------:R-:W-:Y:S01]  /*e300*/  SHF.L.U32 R29, R5, 0x1, RZ ;  /* 0x00000001051d7819 */ /* 0x000fe200000006ff */
[--C-:B------:R-:W-:Y:S01]  /*e310*/  HADD2.F32 R41, -RZ, R81.reuse.H0_H0 ;  /* 0x20000051ff297230 */ /* 0x100fe20000004100 */
[----:B------:R-:W-:Y:S01]  /*e320*/  SHF.R.U64 R31, R32, 0x10, R33 ;  /* 0x00000010201f7819 */ /* 0x000fe20000001221 */
[----:B------:R-:W-:Y:S01]  /*e330*/  HADD2.F32 R81, -RZ, R81.H1_H1 ;  /* 0x30000051ff517230 */ /* 0x000fe20000004100 */
[----:B------:R-:W-:Y:S01]  /*e340*/  SHF.R.U64 R34, R34, 0x10, R35 ;  /* 0x0000001022227819 */ /* 0x000fe20000001223 */
[----:B------:R-:W2:Y:S01]  /*e350*/  LDS.128 R4, [R29+0x10080] ;  /* 0x010080001d047984 */ /* 0x000ea20000000c00 */
[----:B------:R-:W-:Y:S02]  /*e360*/  SHF.R.U32.HI R33, RZ, 0x10, R33 ;  /* 0x00000010ff217819 */ /* 0x000fe40000011621 */
[----:B------:R-:W-:-:S02]  /*e370*/  SHF.R.U32.HI R35, RZ, 0x10, R35 ;  /* 0x00000010ff237819 */ /* 0x000fc40000011623 */
[--C-:B------:R-:W-:Y:S01]  /*e380*/  SHF.R.U64 R32, R42, 0x10, R43.reuse ;  /* 0x000000102a207819 */ /* 0x100fe2000000122b */
[----:B------:R-:W-:Y:S01]  /*e390*/  HADD2.F32 R52, -RZ, R33.H0_H0 ;  /* 0x20000021ff347230 */ /* 0x000fe20000004100 */
[----:B------:R-:W-:Y:S01]  /*e3a0*/  SHF.R.U32.HI R42, RZ, 0x10, R43 ;  /* 0x00000010ff2a7819 */ /* 0x000fe2000001162b */
[----:B------:R-:W-:Y:S02]  /*e3b0*/  HADD2.F32 R76, -RZ, R35.H0_H0 ;  /* 0x20000023ff4c7230 */ /* 0x000fe40000004100 */
[----:B------:R-:W-:Y:S02]  /*e3c0*/  HADD2.F32 R33, -RZ, R92.H1_H1 ;  /* 0x3000005cff217230 */ /* 0x000fe40000004100 */
[----:B------:R-:W-:Y:S02]  /*e3d0*/  HADD2.F32 R78, -RZ, R42.H0_H0 ;  /* 0x2000002aff4e7230 */ /* 0x000fe40000004100 */
[--C-:B-1----:R-:W-:Y:S02]  /*e3e0*/  HADD2.F32 R36, -RZ, R9.reuse.H0_H0 ;  /* 0x20000009ff247230 */ /* 0x102fe40000004100 */
[----:B------:R-:W-:-:S02]  /*e3f0*/  HADD2.F32 R37, -RZ, R9.H1_H1 ;  /* 0x30000009ff257230 */ /* 0x000fc40000004100 */
[----:B------:R-:W-:Y:S01]  /*e400*/  HADD2.F32 R9, -RZ, R11.H0_H0 ;  /* 0x2000000bff097230 */ /* 0x000fe20000004100 */
[-C--:B------:R-:W-:Y:S01]  /*e410*/  FMUL.FTZ R47, R36, R41.reuse ;  /* 0x00000029242f7220 */ /* 0x080fe20000410000 */
[--C-:B--2---:R-:W-:Y:S02]  /*e420*/  HADD2.F32 R44, -RZ, R5.reuse.H0_H0 ;  /* 0x20000005ff2c7230 */ /* 0x104fe40000004100 */
[----:B------:R-:W-:Y:S01]  /*e430*/  HADD2.F32 R43, -RZ, R5.H1_H1 ;  /* 0x30000005ff2b7230 */ /* 0x000fe20000004100 */
[-C--:B------:R-:W-:Y:S01]  /*e440*/  FMUL.FTZ R72, R9, R54.reuse ;  /* 0x0000003609487220 */ /* 0x080fe20000410000 */
[----:B------:R-:W-:Y:S01]  /*e450*/  HADD2.F32 R5, -RZ, R7.H0_H0 ;  /* 0x20000007ff057230 */ /* 0x000fe20000004100 */
[C---:B------:R-:W-:Y:S01]  /*e460*/  FMUL.FTZ R41, R44.reuse, R41 ;  /* 0x000000292c297220 */ /* 0x040fe20000410000 */
[----:B------:R-:W-:Y:S01]  /*e470*/  HADD2.F32 R11, -RZ, R11.H1_H1 ;  /* 0x3000000bff0b7230 */ /* 0x000fe20000004100 */
[----:B------:R-:W-:Y:S01]  /*e480*/  FFMA.FTZ R47, R44, R53, R47 ;  /* 0x000000352c2f7223 */ /* 0x000fe2000001002f */
[----:B------:R-:W-:Y:S01]  /*e490*/  HADD2.F32 R7, -RZ, R7.H1_H1 ;  /* 0x30000007ff077230 */ /* 0x000fe20000004100 */
[C---:B------:R-:W-:Y:S01]  /*e4a0*/  FMUL.FTZ R54, R5.reuse, R54 ;  /* 0x0000003605367220 */ /* 0x040fe20000410000 */
[--C-:B------:R-:W-:Y:S01]  /*e4b0*/  HADD2.F32 R38, -RZ, R8.reuse.H0_H0 ;  /* 0x20000008ff267230 */ /* 0x100fe20000004100 */
[----:B------:R-:W-:Y:S01]  /*e4c0*/  FFMA.FTZ R72, R5, R74, R72 ;  /* 0x0000004a05487223 */ /* 0x000fe20000010048 */
[----:B------:R-:W-:Y:S01]  /*e4d0*/  HADD2.F32 R39, -RZ, R8.H1_H1 ;  /* 0x30000008ff277230 */ /* 0x000fe20000004100 */
[----:B------:R-:W-:Y:S01]  /*e4e0*/  FMUL.FTZ R42, R11, R76 ;  /* 0x0000004c0b2a7220 */ /* 0x000fe20000410000 */
[----:B------:R-:W-:Y:S01]  /*e4f0*/  HADD2.F32 R44, -RZ, R40.H0_H0 ;  /* 0x20000028ff2c7230 */ /* 0x000fe20000004100 */
[----:B------:R-:W-:Y:S01]  /*e500*/  FMUL.FTZ R40, R37, R52 ;  /* 0x0000003425287220 */ /* 0x000fe20000410000 */
[----:B------:R-:W-:Y:S01]  /*e510*/  HADD2.F32 R8, -RZ, R10.H0_H0 ;  /* 0x2000000aff087230 */ /* 0x000fe20000004100 */
[----:B------:R-:W-:Y:S01]  /*e520*/  FMUL.FTZ R76, R7, R76 ;  /* 0x0000004c074c7220 */ /* 0x000fe20000410000 */
[----:B------:R-:W-:Y:S01]  /*e530*/  HADD2.F32 R5, -RZ, R82.H1_H1 ;  /* 0x30000052ff057230 */ /* 0x000fe20000004100 */
[C---:B------:R-:W-:Y:S01]  /*e540*/  FMUL.FTZ R52, R43.reuse, R52 ;  /* 0x000000342b347220 */ /* 0x040fe20000410000 */
[--C-:B------:R-:W-:Y:S01]  /*e550*/  HADD2.F32 R45, -RZ, R4.reuse.H0_H0 ;  /* 0x20000004ff2d7230 */ /* 0x100fe20000004100 */
[----:B------:R-:W-:Y:S01]  /*e560*/  FFMA.FTZ R40, R43, R44, R40 ;  /* 0x0000002c2b287223 */ /* 0x000fe20000010028 */
[----:B------:R-:W-:Y:S01]  /*e570*/  HADD2.F32 R46, -RZ, R4.H1_H1 ;  /* 0x30000004ff2e7230 */ /* 0x000fe20000004100 */
[----:B------:R-:W-:Y:S01]  /*e580*/  FFMA.FTZ R7, R7, R78, R42 ;  /* 0x0000004e07077223 */ /* 0x000fe2000001002a */
[----:B------:R-:W-:Y:S01]  /*e590*/  HADD2.F32 R4, -RZ, R6.H0_H0 ;  /* 0x20000006ff047230 */ /* 0x000fe20000004100 */
[----:B------:R-:W-:Y:S01]  /*e5a0*/  FMUL.FTZ R82, R38, R81 ;  /* 0x0000005126527220 */ /* 0x000fe20000410000 */
[----:B------:R-:W-:Y:S01]  /*e5b0*/  HADD2.F32 R10, -RZ, R10.H1_H1 ;  /* 0x3000000aff0a7230 */ /* 0x000fe20000004100 */
        /* <DEDUP_REMOVED lines=9> */
[----:B------:R-:W-:Y:S01]  /*e650*/  F2FP.PACK_AB R7, R7, R72 ;  /* 0x000000480707723e */ /* 0x000fe200000000ff */
[----:B------:R-:W-:-:S02]  /*e660*/  FMUL.FTZ R35, R39, R42 ;  /* 0x0000002a27237220 */ /* 0x000fc40000410000 */
[-C--:B------:R-:W-:Y:S02]  /*e670*/  FMUL.FTZ R4, R10, R43.reuse ;  /* 0x0000002b0a047220 */ /* 0x080fe40000410000 */
[----:B------:R-:W-:Y:S02]  /*e680*/  FMUL.FTZ R42, R46, R42 ;  /* 0x0000002a2e2a7220 */ /* 0x000fe40000410000 */
[----:B------:R-:W-:Y:S02]  /*e690*/  FMUL.FTZ R43, R6, R43 ;  /* 0x0000002b062b7220 */ /* 0x000fe40000410000 */
[----:B------:R-:W-:Y:S01]  /*e6a0*/  FFMA.FTZ R33, R8, R33, -R5 ;  /* 0x0000002108217223 */ /* 0x000fe20000010805 */
[----:B------:R-:W-:Y:S01]  /*e6b0*/  F2FP.PACK_AB R5, R40, R47 ;  /* 0x0000002f2805723e */ /* 0x000fe200000000ff */
[----:B------:R-:W-:Y:S02]  /*e6c0*/  FFMA.FTZ R41, R36, R53, -R41 ;  /* 0x0000003524297223 */ /* 0x000fe40000010829 */
[----:B------:R-:W-:-:S02]  /*e6d0*/  FFMA.FTZ R52, R37, R44, -R52 ;  /* 0x0000002c25347223 */ /* 0x000fc40000010834 */
[----:B------:R-:W-:Y:S02]  /*e6e0*/  FFMA.FTZ R54, R9, R74, -R54 ;  /* 0x0000004a09367223 */ /* 0x000fe40000010836 */
        /* <DEDUP_REMOVED lines=14> */
.L_x_448:
[----:B------:R-:W-:Y:S05]  /*e7d0*/  BSYNC B1 ;  /* 0x0000000000017941 */ /* 0x000fea0003800000 */
.L_x_447:
        /* <DEDUP_REMOVED lines=16> */
[--C-:B------:R-:W-:Y:S01]  /*e8e0*/  HADD2.F32 R38, -RZ, R63.reuse.H0_H0 ;  /* 0x2000003fff267230 */ /* 0x100fe20000004100 */
[----:B------:R-:W-:Y:S01]  /*e8f0*/  LOP3.LUT R31, R34, 0x38, R225, 0xf8, !PT ;  /* 0x00000038221f7812 */ /* 0x000fe200078ef8e1 */
[--C-:B------:R-:W-:Y:S01]  /*e900*/  HADD2.F32 R46, -RZ, R68.reuse.H0_H0 ;  /* 0x20000044ff2e7230 */ /* 0x100fe20000004100 */
[----:B------:R-:W-:Y:S01]  /*e910*/  SHF.R.S32.HI R5, RZ, 0x1f, R4 ;  /* 0x0000001fff057819 */ /* 0x000fe20000011404 */
[----:B------:R-:W-:Y:S01]  /*e920*/  HADD2.F32 R63, -RZ, R63.H1_H1 ;  /* 0x3000003fff3f7230 */ /* 0x000fe20000004100 */
[----:B------:R-:W-:Y:S01]  /*e930*/  SHF.L.U32 R7, R4, 0x3, RZ ;  /* 0x0000000304077819 */ /* 0x000fe200000006ff */
[----:B------:R-:W-:Y:S01]  /*e940*/  HADD2.F32 R68, -RZ, R68.H1_H1 ;  /* 0x30000044ff447230 */ /* 0x000fe20000004100 */
[----:B------:R-:W-:Y:S01]  /*e950*/  LEA.HI R5, R5, R4, RZ, 0x3 ;  /* 0x0000000405057211 */ /* 0x000fe200078f18ff */
[----:B------:R-:W-:Y:S01]  /*e960*/  HADD2.F32 R43, -RZ, R70.H0_H0 ;  /* 0x20000046ff2b7230 */ /* 0x000fe20000004100 */
[----:B------:R-:W-:-:S02]  /*e970*/  LOP3.LUT R7, R34, 0x38, R7, 0xf8, !PT ;  /* 0x0000003822077812 */ /* 0x000fc400078ef807 */
[----:B------:R-:W-:Y:S02]  /*e980*/  SHF.L.U32 R5, R5, 0xa, RZ ;  /* 0x0000000a05057819 */ /* 0x000fe400000006ff */
[-C--:B------:R-:W-:Y:S02]  /*e990*/  LOP3.LUT R31, R31, R32.reuse, RZ, 0x3c, !PT ;  /* 0x000000201f1f7212 */ /* 0x080fe400078e3cff */
[----:B------:R-:W-:Y:S02]  /*e9a0*/  LOP3.LUT R4, R7, R32, RZ, 0x3c, !PT ;  /* 0x0000002007047212 */ /* 0x000fe400078e3cff */
[----:B------:R-:W-:Y:S02]  /*e9b0*/  LOP3.LUT R5, R5, 0x7fffe000, RZ, 0xc0, !PT ;  /* 0x7fffe00005057812 */ /* 0x000fe400078ec0ff */
[----:B------:R-:W-:Y:S02]  /*e9c0*/  IADD3 R31, R28, R31, RZ ;  /* 0x0000001f1c1f7210 */ /* 0x000fe40007ffe0ff */
[----:B------:R-:W-:-:S02]  /*e9d0*/  IADD3 R4, R4, R5, R28 ;  /* 0x0000000504047210 */ /* 0x000fc40007ffe01c */
[----:B------:R-:W-:Y:S02]  /*e9e0*/  SHF.L.U32 R31, R31, 0x1, RZ ;  /* 0x000000011f1f7819 */ /* 0x000fe400000006ff */
[----:B------:R-:W-:Y:S02]  /*e9f0*/  SHF.L.U32 R30, R4, 0x1, RZ ;  /* 0x00000001041e7819 */ /* 0x000fe400000006ff */
[--C-:B------:R-:W-:Y:S01]  /*ea00*/  SHF.R.U32.HI R33, RZ, 0x10, R13.reuse ;  /* 0x00000010ff217819 */ /* 0x100fe2000001160d */
[----:B------:R-:W1:Y:S01]  /*ea10*/  LDS.128 R8, [R31+0x10080] ;  /* 0x010080001f087984 */ /* 0x000e620000000c00 */
[----:B------:R-:W-:Y:S02]  /*ea20*/  SHF.R.U64 R12, R12, 0x10, R13 ;  /* 0x000000100c0c7819 */ /* 0x000fe4000000120d */
[----:B------:R-:W-:Y:S01]  /*ea30*/  SHF.R.U64 R13, R22, 0x10, R23 ;  /* 0x00000010160d7819 */ /* 0x000fe20000001217 */
[----:B------:R-:W2:Y:S01]  /*ea40*/  LDS.128 R4, [R30+0x10080] ;  /* 0x010080001e047984 */ /* 0x000ea20000000c00 */
[----:B------:R-:W-:Y:S01]  /*ea50*/  SHF.R.U64 R20, R20, 0x10, R21 ;  /* 0x0000001014147819 */ /* 0x000fe20000001215 */
[----:B------:R-:W-:Y:S01]  /*ea60*/  HADD2.F32 R52, -RZ, R33.H0_H0 ;  /* 0x20000021ff347230 */ /* 0x000fe20000004100 */
[----:B------:R-:W-:Y:S01]  /*ea70*/  SHF.R.U32.HI R22, RZ, 0x10, R23 ;  /* 0x00000010ff167819 */ /* 0x000fe20000011617 */
[--C-:B------:R-:W-:Y:S01]  /*ea80*/  HADD2.F32 R33, -RZ, R65.reuse.H1_H1 ;  /* 0x30000041ff217230 */ /* 0x100fe20000004100 */
        /* <DEDUP_REMOVED lines=9> */
[----:B------:R-:W-:Y:S02]  /*eb20*/  HADD2.F32 R13, -RZ, R13.H0_H0 ;  /* 0x2000000dff0d7230 */ /* 0x000fe40000004100 */
[--C-:B-1----:R-:W-:Y:S02]  /*eb30*/  HADD2.F32 R23, -RZ, R9.reuse.H0_H0 ;  /* 0x20000009ff177230 */ /* 0x102fe40000004100 */
[----:B------:R-:W-:-:S02]  /*eb40*/  HADD2.F32 R9, -RZ, R9.H1_H1 ;  /* 0x30000009ff097230 */ /* 0x000fc40000004100 */
[--C-:B--2---:R-:W-:Y:S01]  /*eb50*/  HADD2.F32 R39, -RZ, R5.reuse.H0_H0 ;  /* 0x20000005ff277230 */ /* 0x104fe20000004100 */
[----:B------:R-:W-:Y:S01]  /*eb60*/  FMUL.FTZ R44, R23, R38 ;  /* 0x00000026172c7220 */ /* 0x000fe20000410000 */
[--C-:B------:R-:W-:Y:S01]  /*eb70*/  HADD2.F32 R35, -RZ, R8.reuse.H0_H0 ;  /* 0x20000008ff237230 */ /* 0x100fe20000004100 */
[----:B------:R-:W-:Y:S01]  /*eb80*/  FMUL.FTZ R54, R9, R52 ;  /* 0x0000003409367220 */ /* 0x000fe20000410000 */
[----:B------:R-:W-:Y:S01]  /*eb90*/  HADD2.F32 R5, -RZ, R5.H1_H1 ;  /* 0x30000005ff057230 */ /* 0x000fe20000004100 */
[C---:B------:R-:W-:Y:S01]  /*eba0*/  FMUL.FTZ R38, R39.reuse, R38 ;  /* 0x0000002627267220 */ /* 0x040fe20000410000 */
[----:B------:R-:W-:Y:S01]  /*ebb0*/  HADD2.F32 R36, -RZ, R8.H1_H1 ;  /* 0x30000008ff247230 */ /* 0x000fe20000004100 */
[----:B------:R-:W-:Y:S01]  /*ebc0*/  FFMA.FTZ R44, R39, R46, R44 ;  /* 0x0000002e272c7223 */ /* 0x000fe2000001002c */
[--C-:B------:R-:W-:Y:S01]  /*ebd0*/  HADD2.F32 R8, -RZ, R10.reuse.H0_H0 ;  /* 0x2000000aff087230 */ /* 0x100fe20000004100 */
[----:B------:R-:W-:Y:S01]  /*ebe0*/  FMUL.FTZ R21, R35, R63 ;  /* 0x0000003f23157220 */ /* 0x000fe20000410000 */
        /* <DEDUP_REMOVED lines=15> */
[-C--:B------:R-:W-:Y:S01]  /*ece0*/  FFMA.FTZ R15, R4, R39.reuse, R45 ;  /* 0x00000027040f7223 */ /* 0x080fe2000001002d */
[----:B------:R-:W-:Y:S01]  /*ecf0*/  HADD2.F32 R42, -RZ, R6.H1_H1 ;  /* 0x30000006ff2a7230 */ /* 0x000fe20000004100 */
[----:B------:R-:W-:Y:S01]  /*ed00*/  FMUL.FTZ R45, R41, R12 ;  /* 0x0000000c292d7220 */ /* 0x000fe20000410000 */
[--C-:B------:R-:W-:Y:S01]  /*ed10*/  HADD2.F32 R6, -RZ, R7.reuse.H0_H0 ;  /* 0x20000007ff067230 */ /* 0x100fe20000004100 */
[----:B------:R-:W-:Y:S01]  /*ed20*/  FMUL.FTZ R4, R11, R54 ;  /* 0x000000360b047220 */ /* 0x000fe20000410000 */
[----:B------:R-:W-:Y:S01]  /*ed30*/  HADD2.F32 R7, -RZ, R7.H1_H1 ;  /* 0x30000007ff077230 */ /* 0x000fe20000004100 */
[----:B------:R-:W-:Y:S01]  /*ed40*/  FFMA.FTZ R33, R8, R39, -R33 ;  /* 0x0000002708217223 */ /* 0x000fe20000010821 */
[----:B------:R-:W-:Y:S01]  /*ed50*/  F2FP.PACK_AB R5, R5, R44 ;  /* 0x0000002c0505723e */ /* 0x000fe200000000ff */
[----:B------:R-:W-:-:S02]  /*ed60*/  FMUL.FTZ R65, R6, R65 ;  /* 0x0000004106417220 */ /* 0x000fc40000410000 */
[-C--:B------:R-:W-:Y:S02]  /*ed70*/  FFMA.FTZ R40, R6, R43.reuse, R40 ;  /* 0x0000002b06287223 */ /* 0x080fe40000010028 */
        /* <DEDUP_REMOVED lines=23> */
.L_x_452:
[----:B------:R-:W-:Y:S05]  /*eef0*/  BSYNC B0 ;  /* 0x0000000000007941 */ /* 0x000fea0003800000 */
.L_x_451:
        /* <DEDUP_REMOVED lines=27> */
[----:B------:R-:W-:Y:S01]  /*f0b0*/  SHF.R.U32.HI R24, RZ, 0x10, R25 ;  /* 0x00000010ff187819 */ /* 0x000fe20000011619 */
[----:B------:R-:W1:Y:S01]  /*f0c0*/  LDS.128 R8, [R12+0x10080] ;  /* 0x010080000c087984 */ /* 0x000e620000000c00 */
[----:B------:R-:W-:Y:S01]  /*f0d0*/  SHF.L.U32 R13, R5, 0x1, RZ ;  /* 0x00000001050d7819 */ /* 0x000fe200000006ff */
[--C-:B------:R-:W-:Y:S01]  /*f0e0*/  HADD2.F32 R25, -RZ, R66.reuse.H0_H0 ;  /* 0x20000042ff197230 */ /* 0x100fe20000004100 */
[--C-:B------:R-:W-:Y:S01]  /*f0f0*/  SHF.R.U64 R15, R16, 0x10, R17.reuse ;  /* 0x00000010100f7819 */ /* 0x100fe20000001211 */
[----:B------:R-:W-:Y:S01]  /*f100*/  HADD2.F32 R66, -RZ, R66.H1_H1 ;  /* 0x30000042ff427230 */ /* 0x000fe20000004100 */
[----:B------:R-:W-:Y:S01]  /*f110*/  SHF.R.U32.HI R17, RZ, 0x10, R17 ;  /* 0x00000010ff117819 */ /* 0x000fe20000011611 */
[----:B------:R-:W2:Y:S01]  /*f120*/  LDS.128 R4, [R13+0x10080] ;  /* 0x010080000d047984 */ /* 0x000ea20000000c00 */
[----:B------:R-:W-:-:S02]  /*f130*/  SHF.R.U64 R16, R26, 0x10, R27 ;  /* 0x000000101a107819 */ /* 0x000fc4000000121b */
[----:B------:R-:W-:Y:S01]  /*f140*/  SHF.R.U32.HI R26, RZ, 0x10, R27 ;  /* 0x00000010ff1a7819 */ /* 0x000fe2000001161b */
[----:B------:R-:W-:Y:S01]  /*f150*/  HADD2.F32 R32, -RZ, R17.H0_H0 ;  /* 0x20000011ff207230 */ /* 0x000fe20000004100 */
[--C-:B------:R-:W-:Y:S02]  /*f160*/  SHF.R.U64 R18, R18, 0x10, R19.reuse ;  /* 0x0000001012127819 */ /* 0x100fe40000001213 */
[----:B------:R-:W-:Y:S01]  /*f170*/  SHF.R.U32.HI R19, RZ, 0x10, R19 ;  /* 0x00000010ff137819 */ /* 0x000fe20000011613 */
[----:B------:R-:W-:-:S04]  /*f180*/  HADD2.F32 R42, -RZ, R26.H0_H0 ;  /* 0x2000001aff2a7230 */ /* 0x000fc80000004100 */
[----:B------:R-:W-:Y:S02]  /*f190*/  HADD2.F32 R40, -RZ, R19.H0_H0 ;  /* 0x20000013ff287230 */ /* 0x000fe40000004100 */
[----:B------:R-:W-:Y:S02]  /*f1a0*/  HADD2.F32 R19, -RZ, R15.H0_H0 ;  /* 0x2000000fff137230 */ /* 0x000fe40000004100 */
[--C-:B-1----:R-:W-:Y:S02]  /*f1b0*/  HADD2.F32 R20, -RZ, R9.reuse.H0_H0 ;  /* 0x20000009ff147230 */ /* 0x102fe40000004100 */
[----:B------:R-:W-:Y:S02]  /*f1c0*/  HADD2.F32 R21, -RZ, R9.H1_H1 ;  /* 0x30000009ff157230 */ /* 0x000fe40000004100 */
[----:B------:R-:W-:Y:S01]  /*f1d0*/  HADD2.F32 R9, -RZ, R11.H0_H0 ;  /* 0x2000000bff097230 */ /* 0x000fe20000004100 */
[----:B------:R-:W-:Y:S01]  /*f1e0*/  FMUL.FTZ R31, R20, R25 ;  /* 0x00000019141f7220 */ /* 0x000fe20000410000 */
[----:B--2---:R-:W-:-:S02]  /*f1f0*/  HADD2.F32 R28, -RZ, R5.H0_H0 ;  /* 0x20000005ff1c7230 */ /* 0x004fc40000004100 */
[----:B------:R-:W-:Y:S01]  /*f200*/  HADD2.F32 R27, -RZ, R5.H1_H1 ;  /* 0x30000005ff1b7230 */ /* 0x000fe20000004100 */
[-C--:B------:R-:W-:Y:S01]  /*f210*/  FMUL.FTZ R36, R9, R34.reuse ;  /* 0x0000002209247220 */ /* 0x080fe20000410000 */
[----:B------:R-:W-:Y:S01]  /*f220*/  HADD2.F32 R5, -RZ, R7.H0_H0 ;  /* 0x20000007ff057230 */ /* 0x000fe20000004100 */
        /* <DEDUP_REMOVED lines=8> */
[----:B------:R-:W-:Y:S01]  /*f2b0*/  FFMA.FTZ R36, R5, R38, R36 ;  /* 0x0000002605247223 */ /* 0x000fe20000010024 */
[--C-:B------:R-:W-:Y:S01]  /*f2c0*/  HADD2.F32 R29, -RZ, R4.reuse.H0_H0 ;  /* 0x20000004ff1d7230 */ /* 0x100fe20000004100 */
[C---:B------:R-:W-:Y:S01]  /*f2d0*/  FMUL.FTZ R32, R27.reuse, R32 ;  /* 0x000000201b207220 */ /* 0x040fe20000410000 */
[----:B------:R-:W-:Y:S01]  /*f2e0*/  HADD2.F32 R30, -RZ, R4.H1_H1 ;  /* 0x30000004ff1e7230 */ /* 0x000fe20000004100 */
[----:B------:R-:W-:Y:S01]  /*f2f0*/  FFMA.FTZ R24, R27, R28, R24 ;  /* 0x0000001c1b187223 */ /* 0x000fe20000010018 */
[----:B------:R-:W-:Y:S01]  /*f300*/  HADD2.F32 R4, -RZ, R6.H0_H0 ;  /* 0x20000006ff047230 */ /* 0x000fe20000004100 */
[-C--:B------:R-:W-:Y:S01]  /*f310*/  FMUL.FTZ R44, R22, R66.reuse ;  /* 0x00000042162c7220 */ /* 0x080fe20000410000 */
[----:B------:R-:W-:Y:S01]  /*f320*/  HADD2.F32 R5, -RZ, R80.H1_H1 ;  /* 0x30000050ff057230 */ /* 0x000fe20000004100 */
[----:B------:R-:W-:Y:S01]  /*f330*/  FMUL.FTZ R17, R8, R67 ;  /* 0x0000004308117220 */ /* 0x000fe20000410000 */
[----:B------:R-:W-:Y:S01]  /*f340*/  HADD2.F32 R11, -RZ, R11.H1_H1 ;  /* 0x3000000bff0b7230 */ /* 0x000fe20000004100 */
[C---:B------:R-:W-:Y:S01]  /*f350*/  FMUL.FTZ R66, R29.reuse, R66 ;  /* 0x000000421d427220 */ /* 0x040fe20000410000 */
[----:B------:R-:W-:Y:S01]  /*f360*/  HADD2.F32 R10, -RZ, R10.H1_H1 ;  /* 0x3000000aff0a7230 */ /* 0x000fe20000004100 */
[----:B------:R-:W-:Y:S01]  /*f370*/  FFMA.FTZ R44, R29, R71, R44 ;  /* 0x000000471d2c7223 */ /* 0x000fe2000001002c */
[----:B------:R-:W-:Y:S01]  /*f380*/  HADD2.F32 R27, -RZ, R18.H0_H0 ;  /* 0x20000012ff1b7230 */ /* 0x000fe20000004100 */
[C---:B------:R-:W-:Y:S01]  /*f390*/  FMUL.FTZ R67, R4.reuse, R67 ;  /* 0x0000004304437220 */ /* 0x040fe20000410000 */
[----:B------:R-:W-:Y:S01]  /*f3a0*/  HADD2.F32 R7, -RZ, R7.H1_H1 ;  /* 0x30000007ff077230 */ /* 0x000fe20000004100 */
[----:B------:R-:W-:Y:S01]  /*f3b0*/  FFMA.FTZ R15, R4, R5, R17 ;  /* 0x00000005040f7223 */ /* 0x000fe20000010011 */
[----:B------:R-:W-:Y:S01]  /*f3c0*/  HADD2.F32 R6, -RZ, R6.H1_H1 ;  /* 0x30000006ff067230 */ /* 0x000fe20000004100 */
[----:B------:R-:W-:Y:S01]  /*f3d0*/  FMUL.FTZ R26, R11, R40 ;  /* 0x000000280b1a7220 */ /* 0x000fe20000410000 */
[----:B------:R-:W-:Y:S01]  /*f3e0*/  HADD2.F32 R29, -RZ, R16.H0_H0 ;  /* 0x20000010ff1d7230 */ /* 0x000fe20000004100 */
[----:B------:R-:W-:-:S02]  /*f3f0*/  FMUL.FTZ R17, R23, R19 ;  /* 0x0000001317117220 */ /* 0x000fc40000410000 */
[----:B------:R-:W-:Y:S02]  /*f400*/  FMUL.FTZ R4, R10, R27 ;  /* 0x0000001b0a047220 */ /* 0x000fe40000410000 */
[----:B------:R-:W-:Y:S02]  /*f410*/  FMUL.FTZ R40, R7, R40 ;  /* 0x0000002807287220 */ /* 0x000fe40000410000 */
[----:B------:R-:W-:Y:S02]  /*f420*/  FMUL.FTZ R19, R30, R19 ;  /* 0x000000131e137220 */ /* 0x000fe40000410000 */
[----:B------:R-:W-:Y:S02]  /*f430*/  FMUL.FTZ R27, R6, R27 ;  /* 0x0000001b061b7220 */ /* 0x000fe40000410000 */
        /* <DEDUP_REMOVED lines=8> */
[----:B------:R-:W-:Y:S01]  /*f4c0*/  FFMA.FTZ R19, R23, R14, -R19 ;  /* 0x0000000e17137223 */ /* 0x000fe20000010813 */
[----:B------:R-:W-:Y:S01]  /*f4d0*/  F2FP.PACK_AB R5, R24, R31 ;  /* 0x0000001f1805723e */ /* 0x000fe200000000ff */
[----:B------:R-:W-:-:S02]  /*f4e0*/  FFMA.FTZ R10, R10, R29, -R27 ;  /* 0x0000001d0a0a7223 */ /* 0x000fc4000001081b */
[----:B------:R-:W-:Y:S01]  /*f4f0*/  FFMA.FTZ R7, R7, R42, R26 ;  /* 0x0000002a07077223 */ /* 0x000fe2000001001a */
[----:B------:R-:W-:Y:S01]  /*f500*/  F2FP.PACK_AB R8, R19, R66 ;  /* 0x000000421308723e */ /* 0x000fe200000000ff */
[----:B------:R-:W-:Y:S01]  /*f510*/  FFMA.FTZ R17, R30, R14, R17 ;  /* 0x0000000e1e117223 */ /* 0x000fe20000010011 */
[----:B------:R-:W-:Y:S01]  /*f520*/  F2FP.PACK_AB R10, R10, R67 ;  /* 0x000000430a0a723e */ /* 0x000fe200000000ff */
[----:B------:R-:W-:Y:S01]  /*f530*/  FFMA.FTZ R6, R6, R29, R4 ;  /* 0x0000001d06067223 */ /* 0x000fe20000010004 */
[----:B------:R-:W-:Y:S02]  /*f540*/  F2FP.PACK_AB R7, R7, R36 ;  /* 0x000000240707723e */ /* 0x000fe400000000ff */
[----:B------:R-:W-:Y:S01]  /*f550*/  F2FP.PACK_AB R4, R17, R44 ;  /* 0x0000002c1104723e */ /* 0x000fe200000000ff */
[----:B------:R1:W-:Y:S01]  /*f560*/  STS.128 [R12+0x10080], R8 ;  /* 0x010080080c007388 */ /* 0x0003e20000000c00 */
[----:B------:R-:W-:-:S05]  /*f570*/  F2FP.PACK_AB R6, R6, R15 ;  /* 0x0000000f0606723e */ /* 0x000fca00000000ff */
[----:B------:R1:W-:Y:S02]  /*f580*/  STS.128 [R13+0x10080], R4 ;  /* 0x010080040d007388 */ /* 0x0003e40000000c00 */
.L_x_424:
[----:B------:R-:W-:Y:S05]  /*f590*/  BSYNC B2 ;  /* 0x0000000000027941 */ /* 0x000fea0003800000 */
.L_x_390:
        /* <DEDUP_REMOVED lines=12> */
[----:B------:R-:W-:Y:S01]  /*f660*/  IMAD R58, R58, c[0x0][0x218], RZ ;  /* 0x000086003a3a7a24 */ /* 0x000fe200078e02ff */
[----:B------:R-:W-:Y:S01]  /*f670*/  LOP3.LUT R8, R8, 0xfffffffe, RZ, 0xc0, !PT ;  /* 0xfffffffe08087812 */ /* 0x000fe200078ec0ff */
[----:B------:R-:W-:Y:S01]  /*f680*/  IMAD.IADD R7, R7, 0x1, R9 ;  /* 0x0000000107077824 */ /* 0x000fe200078e0209 */
[----:B------:R-:W-:Y:S01]  /*f690*/  LOP3.LUT R11, R4, R11, RZ, 0x3c, !PT ;  /* 0x0000000b040b7212 */ /* 0x000fe200078e3cff */
[----:B------:R-:W-:Y:S01]  /*f6a0*/  IMAD R58, R217, c[0x0][0x21c], R58 ;  /* 0x00008700d93a7a24 */ /* 0x000fe200078e023a */
[----:B------:R-:W-:Y:S01]  /*f6b0*/  BAR.SYNC.DEFER_BLOCKING 0x0 ;  /* 0x0000000000007b1d */ /* 0x000fe20000010000 */
[----:B------:R-:W-:Y:S01]  /*f6c0*/  IMAD.IADD R8, R5, 0x1, -R8 ;  /* 0x0000000105087824 */ /* 0x000fe200078e0a08 */
[----:B------:R-:W-:Y:S01]  /*f6d0*/  ISETP.LT.AND P1, PT, R51, UR30, PT ;  /* 0x0000001e33007c0c */ /* 0x000fe2000bf21270 */
[----:B------:R-:W-:Y:S01]  /*f6e0*/  IMAD.WIDE.U32 R6, R217, c[0x0][0x218], R6 ;  /* 0x00008600d9067a25 */ /* 0x000fe200078e0006 */
[----:B------:R-:W-:Y:S01]  /*f6f0*/  SHF.R.S32.HI R228, RZ, 0x1f, R219 ;  /* 0x0000001fffe47819 */ /* 0x000fe200000114db */
[----:B------:R-:W-:-:S02]  /*f700*/  UISETP.GT.AND UP0, UPT, UR17, UR8, UPT ;  /* 0x000000081100728c */ /* 0x000fc4000bf04270 */
[----:B------:R-:W-:Y:S01]  /*f710*/  IMAD R213, R8, 0x200, R11 ;  /* 0x0000020008d57824 */ /* 0x000fe200078e020b */
[----:B------:R-:W-:Y:S01]  /*f720*/  LEA.HI R228, R228, R219, RZ, 0x3 ;  /* 0x000000dbe4e47211 */ /* 0x000fe200078f18ff */
[----:B------:R-:W-:Y:S02]  /*f730*/  IMAD.SHL.U32 R8, R8, 0x8, RZ ;  /* 0x0000000808087824 */ /* 0x000fe400078e00ff */
[----:B------:R-:W-:Y:S01]  /*f740*/  IMAD.SHL.U32 R213, R213, 0x2, RZ ;  /* 0x00000002d5d57824 */ /* 0x000fe200078e00ff */
[----:B------:R-:W-:Y:S01]  /*f750*/  LOP3.LUT R228, R228, 0xfffffff8, RZ, 0xc0, !PT ;  /* 0xfffffff8e4e47812 */ /* 0x000fe200078ec0ff */
[----:B------:R-:W-:Y:S02]  /*f760*/  IMAD.SHL.U32 R68, R57, 0x40, RZ ;  /* 0x0000004039447824 */ /* 0x000fe400078e00ff */
[----:B------:R-:W-:Y:S01]  /*f770*/  IMAD.SHL.U32 R220, R50, 0x2, RZ ;  /* 0x0000000232dc7824 */ /* 0x000fe200078e00ff */
[C---:B------:R-:W-:Y:S02]  /*f780*/  IADD3 R4, R213.reuse, 0xc080, RZ ;  /* 0x0000c080d5047810 */ /* 0x040fe40007ffe0ff */
[----:B------:R-:W-:-:S02]  /*f790*/  IADD3 R212, R213, 0xc0a0, RZ ;  /* 0x0000c0a0d5d47810 */ /* 0x000fc40007ffe0ff */
[----:B------:R-:W-:Y:S02]  /*f7a0*/  @P0 IADD3 R212, R4, -0x20, RZ ;  /* 0xffffffe004d40810 */ /* 0x000fe40007ffe0ff */
[----:B------:R-:W-:Y:S02]  /*f7b0*/  IADD3 R4, P0, R6, UR26, RZ ;  /* 0x0000001a06047c10 */ /* 0x000fe4000ff1e0ff */
[----:B------:R-:W-:Y:S01]  /*f7c0*/  LOP3.LUT R68, R68, 0xfffffe00, RZ, 0xc0, !PT ;  /* 0xfffffe0044447812 */ /* 0x000fe200078ec0ff */
[----:B------:R-:W-:Y:S01]  /*f7d0*/  LDSM.16.M88.4 R24, [R213+0xc080] ;  /* 0x00c08000d518783b */ /* 0x000fe20000000200 */
[----:B------:R-:W-:Y:S01]  /*f7e0*/  IADD3.X R5, R7, UR12, R58, P0, !PT ;  /* 0x0000000c07057c10 */ /* 0x000fe200087fe43a */
[----:B------:R-:W-:Y:S01]  /*f7f0*/  IMAD.SHL.U32 R7, R56, 0x40, RZ ;  /* 0x0000004038077824 */ /* 0x000fe200078e00ff */
[----:B------:R-:W-:Y:S01]  /*f800*/  LEA R6, P0, R4, c[0x0][0x1f8], 0x1 ;  /* 0x00007e0004067a11 */ /* 0x000fe200078008ff */
[----:B------:R-:W-:Y:S01]  /*f810*/  IMAD R214, R60, 0x400, R68 ;  /* 0x000004003cd67824 */ /* 0x000fe200078e0244 */
[----:B------:R-:W-:Y:S01]  /*f820*/  LDSM.16.M88.4 R40, [R213+0xc880] ;  /* 0x00c88000d528783b */ /* 0x000fe20000000200 */
[----:B------:R-:W-:-:S02]  /*f830*/  IADD3 R203, R212, 0x800, RZ ;  /* 0x00000800d4cb7810 */ /* 0x000fc40007ffe0ff */
[----:B------:R-:W-:Y:S01]  /*f840*/  LEA.HI.X R5, R4, c[0x0][0x1fc], R5, 0x1, P0 ;  /* 0x00007f0004057a11 */ /* 0x000fe200000f0c05 */
[----:B------:R-:W-:Y:S01]  /*f850*/  LDSM.16.M88.4 R16, [R212] ;  /* 0x00000000d410783b */ /* 0x000fe20000000200 */
[----:B------:R-:W-:Y:S02]  /*f860*/  LOP3.LUT R7, R7, 0x1c0, RZ, 0xc0, !PT ;  /* 0x000001c007077812 */ /* 0x000fe400078ec0ff */
[----:B------:R-:W-:Y:S01]  /*f870*/  LOP3.LUT P0, RZ, R0, 0x4, RZ, 0xc0, !PT ;  /* 0x0000000400ff7812 */ /* 0x000fe2000780c0ff */
[----:B------:R1:W-:Y:S01]  /*f880*/  SHFL.IDX PT, R4, R6, RZ, 0x181f ;  /* 0x00181fff06047589 */ /* 0x0003e200000e0000 */
[----:B------:R-:W-:Y:S01]  /*f890*/  LOP3.LUT R8, R7, 0x8, R8, 0xf8, !PT ;  /* 0x0000000807087812 */ /* 0x000fe200078ef808 */
[----:B------:R-:W-:Y:S01]  /*f8a0*/  IMAD.MOV.U32 R0, RZ, RZ, 0x40 ;  /* 0x00000040ff007424 */ /* 0x000fe200078e00ff */
[----:B------:R-:W-:Y:S01]  /*f8b0*/  SHF.R.U32.HI R63, RZ, 0x3, R7 ;  /* 0x00000003ff3f7819 */ /* 0x000fe20000011607 */
[----:B------:R-:W2:Y:S01]  /*f8c0*/  SHFL.IDX PT, R5, R5, RZ, 0x181f ;  /* 0x00181fff05057589 */ /* 0x000ea200000e0000 */
[----:B------:R-:W-:-:S02]  /*f8d0*/  SHF.R.S32.HI R7, RZ, 0x1f, R48 ;  /* 0x0000001fff077819 */ /* 0x000fc40000011430 */
[----:B------:R-:W-:Y:S01]  /*f8e0*/  LOP3.LUT R63, R8, R63, RZ, 0x3c, !PT ;  /* 0x0000003f083f7212 */ /* 0x000fe200078e3cff */
[----:B------:R-:W-:Y:S01]  /*f8f0*/  LDSM.16.M88.4 R44, [R212+0x800] ;  /* 0x00080000d42c783b */ /* 0x000fe20000000200 */
[----:B------:R-:W-:Y:S02]  /*f900*/  SEL R0, R0, 0xffffffc0, !P0 ;  /* 0xffffffc000007807 */ /* 0x000fe40004000000 */
[----:B------:R-:W-:Y:S01]  /*f910*/  ISETP.GE.OR P0, PT, R225, c[0x0][0x1d4], !P1 ;  /* 0x00007500e1007a0c */ /* 0x000fe20004f06670 */
[----:B------:R-:W-:Y:S01]  /*f920*/  IMAD.IADD R214, R63, 0x1, R214 ;  /* 0x000000013fd67824 */ /* 0x000fe200078e02d6 */
[----:B------:R-:W-:Y:S01]  /*f930*/  LEA.HI R226, R7, R48, RZ, 0x3 ;  /* 0x0000003007e27211 */ /* 0x000fe200078f18ff */
[----:B------:R-:W-:Y:S01]  /*f940*/  IMAD.IADD R208, R213, 0x1, R0 ;  /* 0x00000001d5d07824 */ /* 0x000fe200078e0200 */
[----:B------:R-:W-:Y:S01]  /*f950*/  IADD3 R201, R212, 0x1000, RZ ;  /* 0x00001000d4c97810 */ /* 0x000fe20007ffe0ff */
[----:B------:R-:W-:Y:S01]  /*f960*/  IMAD.SHL.U32 R214, R214, 0x2, RZ ;  /* 0x00000002d6d67824 */ /* 0x000fe200078e00ff */
[----:B------:R-:W-:Y:S01]  /*f970*/  LOP3.LUT R226, R226, 0xfffffff8, RZ, 0xc0, !PT ;  /* 0xfffffff8e2e27812 */ /* 0x000fe200078ec0ff */
[----:B------:R-:W-:Y:S01]  /*f980*/  IMAD.IADD R202, R0, 0x1, R212 ;  /* 0x0000000100ca7824 */ /* 0x000fe200078e02d4 */
[----:B------:R-:W-:Y:S01]  /*f990*/  IADD3 R200, R212, 0x1800, RZ ;  /* 0x00001800d4c87810 */ /* 0x000fe20007ffe0ff */
[--C-:B------:R-:W-:Y:S01]  /*f9a0*/  IMAD R210, R2, 0x2, R214.reuse ;  /* 0x0000000202d27824 */ /* 0x100fe200078e02d6 */
[----:B------:R-:W3:Y:S01]  /*f9b0*/  LDSM.16.M88.4 R20, [R214+0x10080] ;  /* 0x01008000d614783b */ /* 0x000ee20000000200 */
[C---:B------:R-:W-:Y:S01]  /*f9c0*/  IMAD R209, R3.reuse, 0x2, R214 ;  /* 0x0000000203d17824 */ /* 0x040fe200078e02d6 */
[----:B-1----:R-:W-:Y:S01]  /*f9d0*/  SHF.R.S32.HI R6, RZ, 0x1f, R49 ;  /* 0x0000001fff067819 */ /* 0x002fe20000011431 */
[----:B------:R-:W-:Y:S01]  /*f9e0*/  IMAD R207, R3, 0x2, R210 ;  /* 0x0000000203cf7824 */ /* 0x000fe200078e02d2 */
[----:B------:R-:W1:Y:S01]  /*f9f0*/  LDSM.16.M88.4 R8, [R210+0x10080] ;  /* 0x01008000d208783b */ /* 0x000e620000000200 */
[----:B------:R-:W-:Y:S01]  /*fa00*/  SHF.R.S32.HI R229, RZ, 0x1f, R226 ;  /* 0x0000001fffe57819 */ /* 0x000fe200000114e2 */
[----:B--2---:R-:W-:Y:S01]  /*fa10*/  IMAD.WIDE R14, R225, 0x2, R4 ;  /* 0x00000002e10e7825 */ /* 0x004fe200078e0204 */
[----:B------:R-:W-:-:S02]  /*fa20*/  LEA.HI R227, R6, R49, RZ, 0x3 ;  /* 0x0000003106e37211 */ /* 0x000fc400078f18ff */
[----:B------:R-:W-:Y:S01]  /*fa30*/  IADD3 R199, R212, 0x2000, RZ ;  /* 0x00002000d4c77810 */ /* 0x000fe20007ffe0ff */
[--C-:B------:R-:W-:Y:S01]  /*fa40*/  IMAD.WIDE R12, R228, 0x2, R4.reuse ;  /* 0x00000002e40c7825 */ /* 0x100fe200078e0204 */
[----:B------:R-:W-:Y:S01]  /*fa50*/  @!PT LDS RZ, [RZ] ;  /* 0x00000000fffff984 */ /* 0x000fe20000000800 */
[----:B------:R-:W-:Y:S01]  /*fa60*/  @!PT LDS RZ, [RZ] ;  /* 0x00000000fffff984 */ /* 0x000fe20000000800 */
[----:B------:R-:W-:Y:S01]  /*fa70*/  @!PT LDS RZ, [RZ] ;  /* 0x00000000fffff984 */ /* 0x000fe20000000800 */
[----:B------:R2:W-:Y:S01]  /*fa80*/  LDGSTS.E.BYPASS.LTC128B.128 [R220+0x8080], [R14.64], !P0 ;  /* 0x080800000edc7fae */ /* 0x0005e2000c101d58 */
[----:B------:R-:W-:Y:S02]  /*fa90*/  ISETP.GE.OR P0, PT, R219, c[0x0][0x1d4], !P1 ;  /* 0x00007500db007a0c */ /* 0x000fe40004f06670 */
[----:B------:R-:W-:Y:S01]  /*faa0*/  LOP3.LUT R227, R227, 0xfffffff8, RZ, 0xc0, !PT ;  /* 0xfffffff8e3e37812 */ /* 0x000fe200078ec0ff */
[--C-:B------:R-:W-:Y:S01]  /*fab0*/  IMAD.WIDE R52, R226, 0x2, R4.reuse ;  /* 0x00000002e2347825 */ /* 0x100fe200078e0204 */
[C---:B------:R-:W-:Y:S02]  /*fac0*/  IADD3 R198, R212.reuse, 0x2800, RZ ;  /* 0x00002800d4c67810 */ /* 0x040fe40007ffe0ff */
[C---:B------:R-:W-:Y:S01]  /*fad0*/  IADD3 R197, R212.reuse, 0x3000, RZ ;  /* 0x00003000d4c57810 */ /* 0x040fe20007ffe0ff */
[----:B------:R-:W-:Y:S01]  /*fae0*/  IMAD.WIDE R28, R227, 0x2, R4 ;  /* 0x00000002e31c7825 */ /* 0x000fe200078e0204 */
[----:B------:R-:W-:-:S05]  /*faf0*/  IADD3 R196, R212, 0x3800, RZ ;  /* 0x00003800d4c47810 */ /* 0x000fca0007ffe0ff */
[----:B------:R2:W-:Y:S01]  /*fb00*/  LDGSTS.E.BYPASS.LTC128B.128 [R220+0x9080], [R12.64], !P0 ;  /* 0x090800000cdc7fae */ /* 0x0005e2000c101d58 */
[----:B------:R-:W-:-:S13]  /*fb10*/  ISETP.GE.OR P0, PT, R49, c[0x0][0x1d4], !P1 ;  /* 0x0000750031007a0c */ /* 0x000fda0004f06670 */
[----:B------:R4:W-:Y:S01]  /*fb20*/  LDGSTS.E.BYPASS.LTC128B.128 [R220+0xa080], [R28.64], !P0 ;  /* 0x0a0800001cdc7fae */ /* 0x0009e2000c101d58 */
[----:B------:R-:W-:Y:S01]  /*fb30*/  ISETP.GE.OR P0, PT, R48, c[0x0][0x1d4], !P1 ;  /* 0x0000750030007a0c */ /* 0x000fe20004f06670 */
[C---:B---3--:R-:W-:Y:S08]  /*fb40*/  HMMA.16816.F32 R36, R20.reuse, R40, RZ ;  /* 0x000000281424723c */ /* 0x048ff000000018ff */
[----:B--2---:R-:W-:Y:S04]  /*fb50*/  HMMA.16816.F32 R12, R20, R24, RZ ;  /* 0x00000018140c723c */ /* 0x004fe800000018ff */
[----:B------:R2:W-:Y:S01]  /*fb60*/  LDGSTS.E.BYPASS.LTC128B.128 [R220+0xb080], [R52.64], !P0 ;  /* 0x0b08000034dc7fae */ /* 0x0005e2000c101d58 */
[----:B------:R-:W-:-:S03]  /*fb70*/  PLOP3.LUT P0, PT, PT, PT, UP0, 0x40, 0x0 ;  /* 0x000000000000781c */ /* 0x000fc60003f0e808 */
[----:B------:R-:W-:Y:S01]  /*fb80*/  LDSM.16.M88.4 R48, [R209+0x10080] ;  /* 0x01008000d130783b */ /* 0x000fe20000000200 */
[C---:B------:R-:W-:Y:S03]  /*fb90*/  HMMA.16816.F32 R24, R20.reuse, R26, RZ ;  /* 0x0000001a1418723c */ /* 0x040fe600000018ff */
[----:B------:R-:W3:Y:S04]  /*fba0*/  LDSM.16.M88.4 R4, [R208+0xc080] ;  /* 0x00c08000d004783b */ /* 0x000ee80000000200 */
[----:B------:R-:W5:Y:S01]  /*fbb0*/  LDSM.16.M88.4 R64, [R208+0xc880] ;  /* 0x00c88000d040783b */ /* 0x000f620000000200 */
[----:B------:R-:W-:Y:S03]  /*fbc0*/  HMMA.16816.F32 R20, R20, R42, RZ ;  /* 0x0000002a1414723c */ /* 0x000fe600000018ff */
[----:B------:R-:W-:Y:S04]  /*fbd0*/  LDSM.16.M88.4 R32, [R207+0x10080] ;  /* 0x01008000cf20783b */ /* 0x000fe80000000200 */
[----:B----4-:R-:W4:Y:S01]  /*fbe0*/  LDSM.16.M88.4 R28, [R202] ;  /* 0x00000000ca1c783b */ /* 0x010f220000000200 */
[C---:B-1----:R-:W-:Y:S03]  /*fbf0*/  HMMA.16816.F32 R12, R8.reuse, R16, R12 ;  /* 0x00000010080c723c */ /* 0x042fe6000000180c */
[----:B------:R-:W-:Y:S04]  /*fc00*/  LDSM.16.M88.4 R56, [R213+0xd080] ;  /* 0x00d08000d538783b */ /* 0x000fe80000000200 */
[----:B--2---:R-:W1:Y:S01]  /*fc10*/  LDSM.16.M88.4 R52, [R202+0x800] ;  /* 0x00080000ca34783b */ /* 0x004e620000000200 */
[C---:B------:R-:W-:Y:S03]  /*fc20*/  HMMA.16816.F32 R24, R8.reuse, R18, R24 ;  /* 0x000000120818723c */ /* 0x040fe60000001818 */
[----:B------:R-:W2:Y:S04]  /*fc30*/  LDSM.16.M88.4 R16, [R214+0x14080] ;  /* 0x01408000d610783b */ /* 0x000ea80000000200 */
[----:B------:R-:W-:Y:S01]  /*fc40*/  LDSM.16.M88.4 R40, [R212+0x1000] ;  /* 0x00100000d428783b */ /* 0x000fe20000000200 */
[C---:B------:R-:W-:Y:S03]  /*fc50*/  HMMA.16816.F32 R36, R8.reuse, R44, R36 ;  /* 0x0000002c0824723c */ /* 0x040fe60000001824 */
[----:B------:R-:W0:Y:S05]  /*fc60*/  LDGDEPBAR ;  /* 0x00000000000079af */ /* 0x000e2a0000000000 */
[----:B------:R-:W-:Y:S01]  /*fc70*/  HMMA.16816.F32 R8, R8, R46, R20 ;  /* 0x0000002e0808723c */ /* 0x000fe20000001814 */
[----:B------:R-:W1:Y:S04]  /*fc80*/  LDSM.16.M88.4 R44, [R213+0xd880] ;  /* 0x00d88000d52c783b */ /* 0x000e680000000200 */
[----:B------:R-:W-:Y:S03]  /*fc90*/  LDSM.16.M88.4 R20, [R209+0x14080] ;  /* 0x01408000d114783b */ /* 0x000fe60000000200 */
[C---:B---3--:R-:W-:Y:S08]  /*fca0*/  HMMA.16816.F32 R12, R48.reuse, R4, R12 ;  /* 0x00000004300c723c */ /* 0x048ff0000000180c */
[C---:B------:R-:W-:Y:S01]  /*fcb0*/  HMMA.16816.F32 R24, R48.reuse, R6, R24 ;  /* 0x000000063018723c */ /* 0x040fe20000001818 */
[----:B------:R-:W3:Y:S07]  /*fcc0*/  LDSM.16.M88.4 R4, [R210+0x14080] ;  /* 0x01408000d204783b */ /* 0x000eee0000000200 */
[----:B-----5:R-:W-:Y:S08]  /*fcd0*/  HMMA.16816.F32 R36, R48, R64, R36 ;  /* 0x000000403024723c */ /* 0x020ff00000001824 */
[C---:B----4-:R-:W-:Y:S08]  /*fce0*/  HMMA.16816.F32 R12, R32.reuse, R28, R12 ;  /* 0x0000001c200c723c */ /* 0x050ff0000000180c */
[----:B------:R-:W-:Y:S01]  /*fcf0*/  HMMA.16816.F32 R24, R32, R30, R24 ;  /* 0x0000001e2018723c */ /* 0x000fe20000001818 */
[----:B------:R-:W-:Y:S07]  /*fd00*/  LDSM.16.M88.4 R28, [R208+0xd080] ;  /* 0x00d08000d01c783b */ /* 0x000fee0000000200 */
[----:B------:R-:W-:Y:S01]  /*fd10*/  HMMA.16816.F32 R48, R48, R66, R8 ;  /* 0x000000423030723c */ /* 0x000fe20000001808 */
[----:B------:R-:W4:Y:S04]  /*fd20*/  LDSM.16.M88.4 R64, [R212+0x1800] ;  /* 0x00180000d440783b */ /* 0x000f280000000200 */
[----:B------:R-:W-:Y:S03]  /*fd30*/  LDSM.16.M88.4 R8, [R207+0x14080] ;  /* 0x01408000cf08783b */ /* 0x000fe60000000200 */
[----:B-1----:R-:W-:Y:S08]  /*fd40*/  HMMA.16816.F32 R36, R32, R52, R36 ;  /* 0x000000342024723c */ /* 0x002ff00000001824 */
[C---:B--2---:R-:W-:Y:S08]  /*fd50*/  HMMA.16816.F32 R12, R16.reuse, R56, R12 ;  /* 0x00000038100c723c */ /* 0x044ff0000000180c */
[----:B------:R-:W-:Y:S01]  /*fd60*/  HMMA.16816.F32 R24, R16, R58, R24 ;  /* 0x0000003a1018723c */ /* 0x000fe20000001818 */
[----:B------:R-:W-:Y:S07]  /*fd70*/  LDSM.16.M88.4 R56, [R202+0x1000] ;  /* 0x00100000ca38783b */ /* 0x000fee0000000200 */
[----:B------:R-:W-:Y:S01]  /*fd80*/  HMMA.16816.F32 R48, R32, R54, R48 ;  /* 0x000000362030723c */ /* 0x000fe20000001830 */
[----:B------:R-:W1:Y:S04]  /*fd90*/  LDSM.16.M88.4 R52, [R208+0xd880] ;  /* 0x00d88000d034783b */ /* 0x000e680000000200 */
[----:B------:R-:W-:Y:S03]  /*fda0*/  LDSM.16.M88.4 R32, [R214+0x18080] ;  /* 0x01808000d620783b */ /* 0x000fe60000000200 */
[----:B------:R-:W-:Y:S08]  /*fdb0*/  HMMA.16816.F32 R36, R16, R44, R36 ;  /* 0x0000002c1024723c */ /* 0x000ff00000001824 */
[C---:B---3--:R-:W-:Y:S08]  /*fdc0*/  HMMA.16816.F32 R12, R4.reuse, R40, R12 ;  /* 0x00000028040c723c */ /* 0x048ff0000000180c */
[----:B------:R-:W-:Y:S01]  /*fdd0*/  HMMA.16816.F32 R24, R4, R42, R24 ;  /* 0x0000002a0418723c */ /* 0x000fe20000001818 */
[----:B------:R-:W-:Y:S07]  /*fde0*/  LDSM.16.M88.4 R40, [R213+0xe080] ;  /* 0x00e08000d528783b */ /* 0x000fee0000000200 */
[----:B------:R-:W-:Y:S01]  /*fdf0*/  HMMA.16816.F32 R48, R16, R46, R48 ;  /* 0x0000002e1030723c */ /* 0x000fe20000001830 */
[----:B------:R-:W2:Y:S04]  /*fe00*/  LDSM.16.M88.4 R44, [R202+0x1800] ;  /* 0x00180000ca2c783b */ /* 0x000ea80000000200 */
[----:B------:R-:W-:Y:S03]  /*fe10*/  LDSM.16.M88.4 R16, [R210+0x18080] ;  /* 0x01808000d210783b */ /* 0x000fe60000000200 */
[----:B----4-:R-:W-:Y:S08]  /*fe20*/  HMMA.16816.F32 R36, R4, R64, R36 ;  /* 0x000000400424723c */ /* 0x010ff00000001824 */
[C---:B------:R-:W-:Y:S08]  /*fe30*/  HMMA.16816.F32 R12, R20.reuse, R28, R12 ;  /* 0x0000001c140c723c */ /* 0x040ff0000000180c */
[----:B------:R-:W-:Y:S01]  /*fe40*/  HMMA.16816.F32 R24, R20, R30, R24 ;  /* 0x0000001e1418723c */ /* 0x000fe20000001818 */
[----:B------:R-:W-:Y:S07]  /*fe50*/  LDSM.16.M88.4 R28, [R212+0x2000] ;  /* 0x00200000d41c783b */ /* 0x000fee0000000200 */
[----:B------:R-:W-:Y:S01]  /*fe60*/  HMMA.16816.F32 R48, R4, R66, R48 ;  /* 0x000000420430723c */ /* 0x000fe20000001830 */
[----:B------:R-:W3:Y:S04]  /*fe70*/  LDSM.16.M88.4 R64, [R213+0xe880] ;  /* 0x00e88000d540783b */ /* 0x000ee80000000200 */
[----:B------:R-:W-:Y:S03]  /*fe80*/  LDSM.16.M88.4 R4, [R209+0x18080] ;  /* 0x01808000d104783b */ /* 0x000fe60000000200 */
[----:B-1----:R-:W-:Y:S08]  /*fe90*/  HMMA.16816.F32 R36, R20, R52, R36 ;  /* 0x000000341424723c */ /* 0x002ff00000001824 */
[C---:B------:R-:W-:Y:S08]  /*fea0*/  HMMA.16816.F32 R12, R8.reuse, R56, R12 ;  /* 0x00000038080c723c */ /* 0x040ff0000000180c */
[----:B------:R-:W-:Y:S01]  /*feb0*/  HMMA.16816.F32 R24, R8, R58, R24 ;  /* 0x0000003a0818723c */ /* 0x000fe20000001818 */
[----:B------:R-:W-:Y:S07]  /*fec0*/  LDSM.16.M88.4 R56, [R208+0xe080] ;  /* 0x00e08000d038783b */ /* 0x000fee0000000200 */
[----:B------:R-:W-:Y:S01]  /*fed0*/  HMMA.16816.F32 R48, R20, R54, R48 ;  /* 0x000000361430723c */ /* 0x000fe20000001830 */
[----:B------:R-:W-:Y:S04]  /*fee0*/  LDSM.16.M88.4 R52, [R207+0x18080] ;  /* 0x01808000cf34783b */ /* 0x000fe80000000200 */
[----:B------:R-:W-:Y:S03]  /*fef0*/  LDSM.16.M88.4 R20, [R202+0x2000] ;  /* 0x00200000ca14783b */ /* 0x000fe60000000200 */
[----:B--2---:R-:W-:Y:S08]  /*ff00*/  HMMA.16816.F32 R36, R8, R44, R36 ;  /* 0x0000002c0824723c */ /* 0x004ff00000001824 */
[C---:B------:R-:W-:Y:S08]  /*ff10*/  HMMA.16816.F32 R12, R32.reuse, R40, R12 ;  /* 0x00000028200c723c */ /* 0x040ff0000000180c */
[----:B------:R-:W-:Y:S01]  /*ff20*/  HMMA.16816.F32 R24, R32, R42, R24 ;  /* 0x0000002a2018723c */ /* 0x000fe20000001818 */
[----:B------:R-:W1:Y:S07]  /*ff30*/  LDSM.16.M88.4 R40, [R212+0x2800] ;  /* 0x00280000d428783b */ /* 0x000e6e0000000200 */
[----:B------:R-:W-:Y:S01]  /*ff40*/  HMMA.16816.F32 R48, R8, R46, R48 ;  /* 0x0000002e0830723c */ /* 0x000fe20000001830 */
[----:B------:R-:W-:Y:S04]  /*ff50*/  LDSM.16.M88.4 R44, [R214+0x1c080] ;  /* 0x01c08000d62c783b */ /* 0x000fe80000000200 */
[----:B------:R-:W-:Y:S03]  /*ff60*/  LDSM.16.M88.4 R8, [R213+0xf080] ;  /* 0x00f08000d508783b */ /* 0x000fe60000000200 */
[----:B---3--:R-:W-:Y:S08]  /*ff70*/  HMMA.16816.F32 R36, R32, R64, R36 ;  /* 0x000000402024723c */ /* 0x008ff00000001824 */
[C---:B------:R-:W-:Y:S08]  /*ff80*/  HMMA.16816.F32 R12, R16.reuse, R28, R12 ;  /* 0x0000001c100c723c */ /* 0x040ff0000000180c */
[----:B------:R-:W-:Y:S01]  /*ff90*/  HMMA.16816.F32 R24, R16, R30, R24 ;  /* 0x0000001e1018723c */ /* 0x000fe20000001818 */
[----:B------:R-:W2:Y:S07]  /*ffa0*/  LDSM.16.M88.4 R28, [R208+0xe880] ;  /* 0x00e88000d01c783b */ /* 0x000eae0000000200 */
        /* <DEDUP_REMOVED lines=8> */
[----:B------:R-:W1:Y:S04]  /*10030*/  LDSM.16.M88.4 R40, [R213+0xf880] ;  /* 0x00f88000d528783b */ /* 0x000e680000000200 */
[----:B------:R-:W-:Y:S03]  /*10040*/  LDSM.16.M88.4 R16, [R208+0xf080] ;  /* 0x00f08000d010783b */ /* 0x000fe60000000200 */
[----:B--2---:R-:W-:Y:S08]  /*10050*/  HMMA.16816.F32 R36, R4, R28, R36 ;  /* 0x0000001c0424723c */ /* 0x004ff00000001824 */
[C---:B------:R-:W-:Y:S08]  /*10060*/  HMMA.16816.F32 R12, R52.reuse, R20, R12 ;  /* 0x00000014340c723c */ /* 0x040ff0000000180c */
[----:B------:R-:W-:Y:S01]  /*10070*/  HMMA.16816.F32 R24, R52, R22, R24 ;  /* 0x000000163418723c */ /* 0x000fe20000001818 */
[----:B------:R-:W-:Y:S07]  /*10080*/  LDSM.16.M88.4 R20, [R209+0x1c080] ;  /* 0x01c08000d114783b */ /* 0x000fee0000000200 */
[----:B------:R-:W-:Y:S01]  /*10090*/  HMMA.16816.F32 R48, R4, R30, R48 ;  /* 0x0000001e0430723c */ /* 0x000fe20000001830 */
[----:B------:R-:W2:Y:S04]  /*100a0*/  LDSM.16.M88.4 R28, [R212+0x3800] ;  /* 0x00380000d41c783b */ /* 0x000ea80000000200 */
[----:B------:R-:W-:Y:S03]  /*100b0*/  LDSM.16.M88.4 R4, [R202+0x3000] ;  /* 0x00300000ca04783b */ /* 0x000fe60000000200 */
[----:B---3--:R-:W-:Y:S08]  /*100c0*/  HMMA.16816.F32 R36, R52, R64, R36 ;  /* 0x000000403424723c */ /* 0x008ff00000001824 */
[C---:B------:R-:W-:Y:S08]  /*100d0*/  HMMA.16816.F32 R12, R44.reuse, R8, R12 ;  /* 0x000000082c0c723c */ /* 0x040ff0000000180c */
[----:B------:R-:W-:Y:S01]  /*100e0*/  HMMA.16816.F32 R24, R44, R10, R24 ;  /* 0x0000000a2c18723c */ /* 0x000fe20000001818 */
[----:B------:R-:W-:Y:S07]  /*100f0*/  LDSM.16.M88.4 R8, [R207+0x1c080] ;  /* 0x01c08000cf08783b */ /* 0x000fee0000000200 */
[----:B------:R-:W-:Y:S01]  /*10100*/  HMMA.16816.F32 R48, R52, R66, R48 ;  /* 0x000000423430723c */ /* 0x000fe20000001830 */
[----:B------:R-:W3:Y:S07]  /*10110*/  LDSM.16.M88.4 R52, [R208+0xf880] ;  /* 0x00f88000d034783b */ /* 0x000eee0000000200 */
[----:B-1----:R-:W-:Y:S08]  /*10120*/  HMMA.16816.F32 R36, R44, R40, R36 ;  /* 0x000000282c24723c */ /* 0x002ff00000001824 */
[C---:B------:R-:W-:Y:S08]  /*10130*/  HMMA.16816.F32 R12, R32.reuse, R56, R12 ;  /* 0x00000038200c723c */ /* 0x040ff0000000180c */
[----:B------:R-:W-:Y:S08]  /*10140*/  HMMA.16816.F32 R24, R32, R58, R24 ;  /* 0x0000003a2018723c */ /* 0x000ff00000001818 */
[----:B------:R-:W-:Y:S08]  /*10150*/  HMMA.16816.F32 R48, R44, R42, R48 ;  /* 0x0000002a2c30723c */ /* 0x000ff00000001830 */
[----:B--2---:R-:W-:Y:S08]  /*10160*/  HMMA.16816.F32 R36, R32, R28, R36 ;  /* 0x0000001c2024723c */ /* 0x004ff00000001824 */
[C---:B------:R-:W-:Y:S08]  /*10170*/  HMMA.16816.F32 R12, R20.reuse, R16, R12 ;  /* 0x00000010140c723c */ /* 0x040ff0000000180c */
[----:B------:R-:W-:Y:S01]  /*10180*/  HMMA.16816.F32 R24, R20, R18, R24 ;  /* 0x000000121418723c */ /* 0x000fe20000001818 */
[----:B------:R-:W1:Y:S01]  /*10190*/  LDSM.16.M88.4 R16, [R202+0x3800] ;  /* 0x00380000ca10783b */ /* 0x000e620000000200 */
[----:B------:R-:W-:-:S06]  /*101a0*/  DEPBAR.LE SB0, 0x0 ;  /* 0x000080000000791a */ /* 0x000fcc0000000000 */
[----:B------:R-:W-:Y:S08]  /*101b0*/  HMMA.16816.F32 R48, R32, R30, R48 ;  /* 0x0000001e2030723c */ /* 0x000ff00000001830 */
[----:B---3--:R-:W-:Y:S08]  /*101c0*/  HMMA.16816.F32 R36, R20, R52, R36 ;  /* 0x000000341424723c */ /* 0x008ff00000001824 */
[----:B------:R-:W-:Y:S08]  /*101d0*/  HMMA.16816.F32 R12, R8, R4, R12 ;  /* 0x00000004080c723c */ /* 0x000ff0000000180c */
[----:B------:R-:W-:Y:S08]  /*101e0*/  HMMA.16816.F32 R48, R20, R54, R48 ;  /* 0x000000361430723c */ /* 0x000ff00000001830 */
[C---:B------:R-:W-:Y:S08]  /*101f0*/  HMMA.16816.F32 R24, R8.reuse, R6, R24 ;  /* 0x000000060818723c */ /* 0x040ff00000001818 */
[----:B-1----:R-:W-:Y:S01]  /*10200*/  HMMA.16816.F32 R36, R8, R16, R36 ;  /* 0x000000100824723c */ /* 0x002fe20000001824 */
[----:B------:R-:W-:-:S02]  /*10210*/  FMUL.FTZ R0, R12, c[0x0][0x320] ;  /* 0x0000c8000c007a20 */ /* 0x000fc40000410000 */
[----:B------:R-:W-:Y:S02]  /*10220*/  FMUL.FTZ R4, R13, c[0x0][0x320] ;  /* 0x0000c8000d047a20 */ /* 0x000fe40000410000 */
[----:B------:R-:W-:Y:S01]  /*10230*/  FMUL.FTZ R6, R14, c[0x0][0x320] ;  /* 0x0000c8000e067a20 */ /* 0x000fe20000410000 */
[----:B------:R-:W-:Y:S01]  /*10240*/  SHF.R.S32.HI R14, RZ, 0x1f, R225 ;  /* 0x0000001fff0e7819 */ /* 0x000fe200000114e1 */
[----:B------:R-:W-:Y:S01]  /*10250*/  FMUL.FTZ R12, R15, c[0x0][0x320] ;  /* 0x0000c8000f0c7a20 */ /* 0x000fe20000410000 */
[----:B------:R-:W-:Y:S01]  /*10260*/  HMMA.16816.F32 R48, R8, R18, R48 ;  /* 0x000000120830723c */ /* 0x000fe20000001830 */
[----:B------:R-:W1:Y:S06]  /*10270*/  MUFU.TANH R0, R0 ;  /* 0x0000000000007308 */ /* 0x000e6c0000002400 */
[----:B------:R-:W-:Y:S01]  /*10280*/  SHF.R.S32.HI R9, RZ, 0x1f, R228 ;  /* 0x0000001fff097819 */ /* 0x000fe200000114e4 */
[----:B------:R-:W-:Y:S01]  /*10290*/  FMUL.FTZ R5, R24, c[0x0][0x320] ;  /* 0x0000c80018057a20 */ /* 0x000fe20000410000 */
[----:B------:R-:W2:Y:S01]  /*102a0*/  MUFU.TANH R4, R4 ;  /* 0x0000000400047308 */ /* 0x000ea20000002400 */
[----:B------:R-:W-:Y:S01]  /*102b0*/  FMUL.FTZ R7, R25, c[0x0][0x320] ;  /* 0x0000c80019077a20 */ /* 0x000fe20000410000 */
[----:B------:R-:W-:Y:S01]  /*102c0*/  SHF.R.S32.HI R10, RZ, 0x1f, R227 ;  /* 0x0000001fff0a7819 */ /* 0x000fe200000114e3 */
[----:B------:R-:W-:-:S02]  /*102d0*/  FMUL.FTZ R8, R27, c[0x0][0x320] ;  /* 0x0000c8001b087a20 */ /* 0x000fc40000410000 */
[----:B------:R-:W-:Y:S02]  /*102e0*/  FMUL.FTZ R26, R26, c[0x0][0x320] ;  /* 0x0000c8001a1a7a20 */ /* 0x000fe40000410000 */
[----:B------:R-:W-:Y:S01]  /*102f0*/  FMUL.FTZ R13, R36, c[0x0][0x320] ;  /* 0x0000c800240d7a20 */ /* 0x000fe20000410000 */
[----:B------:R-:W3:Y:S08]  /*10300*/  MUFU.TANH R6, R6 ;  /* 0x0000000600067308 */ /* 0x000ef00000002400 */
[----:B------:R-:W4:Y:S08]  /*10310*/  MUFU.TANH R12, R12 ;  /* 0x0000000c000c7308 */ /* 0x000f300000002400 */
[----:B------:R-:W1:Y:S08]  /*10320*/  MUFU.TANH R5, R5 ;  /* 0x0000000500057308 */ /* 0x000e700000002400 */
[----:B------:R-:W1:Y:S08]  /*10330*/  MUFU.TANH R7, R7 ;  /* 0x0000000700077308 */ /* 0x000e700000002400 */
[----:B------:R1:W1:Y:S08]  /*10340*/  MUFU.TANH R18, R26 ;  /* 0x0000001a00127308 */ /* 0x0002700000002400 */
        /* <DEDUP_REMOVED lines=17> */
[----:B------:R-:W-:Y:S01]  /*10460*/  IMAD.MOV R11, RZ, RZ, -R11 ;  /* 0x000000ffff0b7224 */ /* 0x000fe200078e0a0b */
[----:B------:R-:W-:-:S03]  /*10470*/  ISETP.GE.AND P6, PT, R219, c[0x0][0x1d4], PT ;  /* 0x00007500db007a0c */ /* 0x000fc60003fc6270 */
        /* <DEDUP_REMOVED lines=29> */
.L_x_453:
[----:B--234-:R-:W-:Y:S01]  /*10650*/  LOP3.LUT R69, R69, 0xffffffe0, RZ, 0xc0, !PT ;  /* 0xffffffe045457812 */ /* 0x01cfe200078ec0ff */
[----:B------:R-:W-:Y:S01]  /*10660*/  UIADD3 UR4, UR11, 0x1, -UR28 ;  /* 0x000000010b047890 */ /* 0x000fe2000fffe81c */
[----:B------:R-:W-:Y:S01]  /*10670*/  LEA.HI R9, R61, R62, RZ, 0x2 ;  /* 0x0000003e3d097211 */ /* 0x000fe200078f10ff */
[----:B------:R-:W-:Y:S01]  /*10680*/  FMUL.FTZ R23, R37, c[0x0][0x320] ;  /* 0x0000c80025177a20 */ /* 0x000fe20000410000 */
[----:B------:R-:W-:Y:S01]  /*10690*/  SHF.R.S32.HI R11, RZ, 0x1f, R60 ;  /* 0x0000001fff0b7819 */ /* 0x000fe2000001143c */
[C---:B------:R-:W-:Y:S01]  /*106a0*/  IMAD.IADD R14, R62.reuse, 0x1, -R69 ;  /* 0x000000013e0e7824 */ /* 0x040fe200078e0a45 */
[----:B------:R-:W-:Y:S01]  /*106b0*/  LOP3.LUT R9, R9, 0xfffffffc, RZ, 0xc0, !PT ;  /* 0xfffffffc09097812 */ /* 0x000fe200078ec0ff */
[----:B------:R-:W-:Y:S01]  /*106c0*/  FMUL.FTZ R22, R49, c[0x0][0x320] ;  /* 0x0000c80031167a20 */ /* 0x000fe20000410000 */
[----:B------:R-:W-:Y:S01]  /*106d0*/  LEA.HI R11, R11, R60, RZ, 0x3 ;  /* 0x0000003c0b0b7211 */ /* 0x000fe200078f18ff */
[----:B------:R-:W-:Y:S01]  /*106e0*/  ULDC UR17, c[0x0][0x324] ;  /* 0x0000c90000117ab9 */ /* 0x000fe20000000800 */
[----:B------:R-:W-:Y:S01]  /*106f0*/  SHF.R.S32.HI R15, RZ, 0x1f, R14 ;  /* 0x0000001fff0f7819 */ /* 0x000fe2000001140e */
[----:B------:R-:W-:Y:S01]  /*10700*/  IMAD.IADD R62, R62, 0x1, -R9 ;  /* 0x000000013e3e7824 */ /* 0x000fe200078e0a09 */
[----:B------:R-:W-:Y:S01]  /*10710*/  LOP3.LUT R11, R11, 0xffffff8, RZ, 0xc0, !PT ;  /* 0x0ffffff80b0b7812 */ /* 0x000fe200078ec0ff */
[----:B------:R-:W2:Y:S01]  /*10720*/  MUFU.TANH R23, R23 ;  /* 0x0000001700177308 */ /* 0x000ea20000002400 */
[----:B------:R-:W-:Y:S01]  /*10730*/  LEA.HI R15, R15, R14, RZ, 0x2 ;  /* 0x0000000e0f0f7211 */ /* 0x000fe200078f10ff */
[----:B------:R-:W-:Y:S01]  /*10740*/  ULOP3.LUT UR17, URZ, UR17, URZ, 0x33, !UPT ;  /* 0x000000113f117292 */ /* 0x000fe2000f8e333f */
[----:B------:R-:W-:Y:S01]  /*10750*/  LEA.HI R9, R62, R62, RZ, 0x1 ;  /* 0x0000003e3e097211 */ /* 0x000fe200078f08ff */
[----:B------:R-:W-:Y:S01]  /*10760*/  IMAD.IADD R11, R60, 0x1, -R11 ;  /* 0x000000013c0b7824 */ /* 0x000fe200078e0a0b */
[----:B------:R-:W-:Y:S01]  /*10770*/  PLOP3.LUT P0, PT, PT, PT, UP3, 0x80, 0x0 ;  /* 0x000000000000781c */ /* 0x000fe20003f0f038 */
[----:B------:R-:W-:Y:S01]  /*10780*/  IMAD.U32 R21, RZ, RZ, UR28 ;  /* 0x0000001cff157e24 */ /* 0x000fe2000f8e00ff */
[----:B------:R-:W-:Y:S01]  /*10790*/  LEA.HI.SX32 R10, R15, UR15, 0x1e ;  /* 0x0000000f0f0a7c11 */ /* 0x000fe2000f8ff2ff */
[----:B------:R-:W3:Y:S01]  /*107a0*/  MUFU.TANH R22, R22 ;  /* 0x0000001600167308 */ /* 0x000ee20000002400 */
[----:B------:R-:W-:Y:S01]  /*107b0*/  LOP3.LUT R9, R9, 0x1ffffffe, RZ, 0xc0, !PT ;  /* 0x1ffffffe09097812 */ /* 0x000fe200078ec0ff */
[----:B------:R-:W0:Y:S01]  /*107c0*/  LDGDEPBAR ;  /* 0x00000000000079af */ /* 0x000e220000000000 */
[----:B------:R-:W-:Y:S01]  /*107d0*/  LOP3.LUT R15, R15, 0x7ffffffc, RZ, 0xc0, !PT ;  /* 0x7ffffffc0f0f7812 */ /* 0x000fe200078ec0ff */
[----:B------:R-:W-:-:S02]  /*107e0*/  IMAD R10, R11, 0x10, R10 ;  /* 0x000000100b0a7824 */ /* 0x000fc400078e020a */
[----:B------:R-:W-:Y:S02]  /*107f0*/  IMAD.IADD R9, R62, 0x1, -R9 ;  /* 0x000000013e097824 */ /* 0x000fe400078e0a09 */
[----:B------:R-:W-:Y:S02]  /*10800*/  IMAD.IADD R222, R14, 0x1, -R15 ;  /* 0x000000010ede7824 */ /* 0x000fe400078e0a0f */
[----:B------:R-:W-:Y:S02]  /*10810*/  IMAD R221, R9, 0x8, R10 ;  /* 0x0000000809dd7824 */ /* 0x000fe400078e020a */
[----:B------:R-:W-:Y:S02]  /*10820*/  IMAD.U32 R15, RZ, RZ, UR4 ;  /* 0x00000004ff0f7e24 */ /* 0x000fe4000f8e00ff */
[----:B------:R-:W-:Y:S01]  /*10830*/  @P0 IMAD.HI.U32 R9, R221, c[0x0][0x2c8], RZ ;  /* 0x0000b200dd090a27 */ /* 0x000fe200078e00ff */
[----:B------:R-:W-:-:S03]  /*10840*/  PLOP3.LUT P0, PT, PT, PT, UP3, 0x80, 0x0 ;  /* 0x000000000000781c */ /* 0x000fc60003f0f038 */
[----:B------:R-:W-:Y:S02]  /*10850*/  IMAD.MOV.U32 R10, RZ, RZ, R221 ;  /* 0x000000ffff0a7224 */ /* 0x000fe400078e00dd */
[----:B------:R-:W-:Y:S02]  /*10860*/  IMAD.SHL.U32 R222, R222, 0x2, RZ ;  /* 0x00000002dede7824 */ /* 0x000fe400078e00ff */
[----:B------:R-:W-:Y:S02]  /*10870*/  FMUL.FTZ R11, R48, c[0x0][0x320] ;  /* 0x0000c800300b7a20 */ /* 0x000fe40000410000 */
[----:B------:R-:W-:Y:S01]  /*10880*/  IMAD.IADD R211, R68, 0x1, R63 ;  /* 0x0000000144d37824 */ /* 0x000fe200078e023f */
[----:B------:R-:W-:Y:S02]  /*10890*/  IADD3 R16, R15, -UR20, -R222 ;  /* 0x800000140f107c10 */ /* 0x000fe4000fffe8de */
[----:B------:R-:W-:Y:S01]  /*108a0*/  IADD3 R14, -R222, UR11, -R21 ;  /* 0x0000000bde0e7c10 */ /* 0x000fe2000fffe915 */
[----:B------:R-:W4:Y:S01]  /*108b0*/  MUFU.TANH R11, R11 ;  /* 0x0000000b000b7308 */ /* 0x000f220000002400 */
[----:B------:R-:W-:-:S02]  /*108c0*/  @P0 SHF.R.U32.HI R10, RZ, c[0x0][0x2cc], R9 ;  /* 0x0000b300ff0a0a19 */ /* 0x000fc40000011609 */
[----:B------:R-:W-:Y:S02]  /*108d0*/  PLOP3.LUT P0, PT, PT, PT, UP2, 0x40, 0x0 ;  /* 0x000000000000781c */ /* 0x000fe40003f0e828 */
[C---:B------:R-:W-:Y:S01]  /*108e0*/  IADD3 R20, R16.reuse, c[0x0][0x328], RZ ;  /* 0x0000ca0010147a10 */ /* 0x040fe20007ffe0ff */
[----:B------:R-:W5:Y:S01]  /*108f0*/  SHFL.IDX PT, R9, R10, RZ, 0x1c1f ;  /* 0x001c1fff0a097589 */ /* 0x000f6200000e0000 */
[----:B------:R-:W-:-:S03]  /*10900*/  IADD3 R16, R16, UR17, RZ ;  /* 0x0000001110107c10 */ /* 0x000fc6000fffe0ff */
[--C-:B-----5:R-:W-:Y:S02]  /*10910*/  IMAD.IADD R25, R20, 0x1, R9.reuse ;  /* 0x0000000114197824 */ /* 0x120fe400078e0209 */
[----:B------:R-:W-:-:S03]  /*10920*/  IMAD.IADD R24, R16, 0x1, R9 ;  /* 0x0000000110187824 */ /* 0x000fc600078e0209 */
[----:B------:R-:W-:Y:S01]  /*10930*/  IMNMX R25, R25, R14, PT ;  /* 0x0000000e19197217 */ /* 0x000fe20003800200 */
[----:B------:R-:W-:Y:S05]  /*10940*/  @P0 BRA `(.L_x_454) ;  /* 0x0000016000000947 */ /* 0x000fea0003800000 */
[----:B-1234-:R-:W-:Y:S01]  /*10950*/  IMAD.U32 R26, RZ, RZ, UR20 ;  /* 0x00000014ff1a7e24 */ /* 0x01efe2000f8e00ff */
[----:B------:R-:W-:Y:S04]  /*10960*/  BSSY B0, `(.L_x_455) ;  /* 0x000000f000007945 */ /* 0x000fe80003800000 */
[----:B------:R-:W-:-:S04]  /*10970*/  IADD3 R26, -R26, UR11, R9 ;  /* 0x0000000b1a1a7c10 */ /* 0x000fc8000fffe109 */
        /* <DEDUP_REMOVED lines=9> */
.L_x_456:
[----:B------:R-:W-:-:S04]  /*10a10*/  MOV R9, c[0x0][0x32c] ;  /* 0x0000cb0000097a02 */ /* 0x000fc80000000f00 */
[----:B------:R-:W-:-:S13]  /*10a20*/  ISETP.NE.AND P0, PT, R9, 0x1, PT ;  /* 0x000000010900780c */ /* 0x000fda0003f05270 */
[----:B------:R-:W-:-:S05]  /*10a30*/  @P0 IMAD.HI.U32 R9, R26, c[0x0][0x330], RZ ;  /* 0x0000cc001a090a27 */ /* 0x000fca00078e00ff */
[----:B------:R-:W-:Y:S02]  /*10a40*/  @P0 SHF.R.U32.HI R26, RZ, c[0x0][0x334], R9 ;  /* 0x0000cd00ff1a0a19 */ /* 0x000fe40000011609 */
.L_x_457:
[----:B------:R-:W-:Y:S05]  /*10a50*/  BSYNC B0 ;  /* 0x0000000000007941 */ /* 0x000fea0003800000 */
.L_x_455:
[----:B------:R-:W-:-:S04]  /*10a60*/  IMAD R9, R26, c[0x0][0x32c], -R21 ;  /* 0x0000cb001a097a24 */ /* 0x000fc800078e0a15 */
[----:B------:R-:W-:-:S05]  /*10a70*/  IMAD.IADD R9, R9, 0x1, -R222 ;  /* 0x0000000109097824 */ /* 0x000fca00078e0ade */
[----:B------:R-:W-:Y:S02]  /*10a80*/  IADD3 R26, R9, c[0x0][0x32c], RZ ;  /* 0x0000cb00091a7a10 */ /* 0x000fe40007ffe0ff */
[----:B------:R-:W-:Y:S02]  /*10a90*/  IMNMX R24, R24, R9, !PT ;  /* 0x0000000918187217 */ /* 0x000fe40007800200 */
[----:B------:R-:W-:Y:S02]  /*10aa0*/  IMNMX R25, R25, R26, PT ;  /* 0x0000001a19197217 */ /* 0x000fe40003800200 */
.L_x_454:
[----:B--234-:R-:W-:Y:S01]  /*10ab0*/  ISETP.LT.AND P1, PT, RZ, UR10, PT ;  /* 0x0000000aff007c0c */ /* 0x01cfe2000bf21270 */
[----:B------:R-:W2:Y:S03]  /*10ac0*/  SHFL.IDX PT, R27, R10, 0x1, 0x1c1f ;  /* 0x003c1f000a1b7f89 */ /* 0x000ea600000e0000 */
[----:B------:R-:W-:-:S04]  /*10ad0*/  ISETP.GT.AND P0, PT, R24, RZ, P1 ;  /* 0x000000ff1800720c */ /* 0x000fc80000f04270 */
[----:B------:R-:W-:-:S04]  /*10ae0*/  ISETP.LT.OR P0, PT, R25, 0x1, P0 ;  /* 0x000000011900780c */ /* 0x000fc80000701670 */
[----:B-1----:R-:W-:Y:S01]  /*10af0*/  FSEL R19, R0, -INF , !P0 ;  /* 0xff80000000137808 */ /* 0x002fe20004000000 */
[----:B------:R-:W-:Y:S01]  /*10b00*/  FMUL.FTZ R0, R50, c[0x0][0x320] ;  /* 0x0000c80032007a20 */ /* 0x000fe20000410000 */
[----:B------:R-:W-:-:S04]  /*10b10*/  ISETP.GT.AND P0, PT, R24, 0x1, P1 ;  /* 0x000000011800780c */ /* 0x000fc80000f04270 */
[----:B------:R-:W-:Y:S01]  /*10b20*/  ISETP.LT.OR P0, PT, R25, 0x2, P0 ;  /* 0x000000021900780c */ /* 0x000fe20000701670 */
[----:B------:R-:W1:Y:S03]  /*10b30*/  MUFU.TANH R0, R0 ;  /* 0x0000000000007308 */ /* 0x000e660000002400 */
[----:B------:R-:W-:Y:S02]  /*10b40*/  FSEL R17, R4, -INF , !P0 ;  /* 0xff80000004117808 */ /* 0x000fe40004000000 */
[----:B------:R-:W-:-:S04]  /*10b50*/  ISETP.GT.AND P0, PT, R24, 0x8, P1 ;  /* 0x000000081800780c */ /* 0x000fc80000f04270 */
[----:B------:R-:W-:-:S04]  /*10b60*/  ISETP.LT.OR P0, PT, R25, 0x9, P0 ;  /* 0x000000091900780c */ /* 0x000fc80000701670 */
        /* <DEDUP_REMOVED lines=9> */
[----:B------:R-:W-:Y:S01]  /*10c00*/  FSEL R7, R23, -INF , !P0 ;  /* 0xff80000017077808 */ /* 0x000fe20004000000 */
[----:B------:R-:W-:Y:S01]  /*10c10*/  FMUL.FTZ R23, R39, c[0x0][0x320] ;  /* 0x0000c80027177a20 */ /* 0x000fe20000410000 */
[----:B------:R-:W-:-:S04]  /*10c20*/  ISETP.GT.AND P0, PT, R24, 0x18, P1 ;  /* 0x000000181800780c */ /* 0x000fc80000f04270 */
[----:B------:R-:W-:Y:S01]  /*10c30*/  ISETP.LT.OR P0, PT, R25, 0x19, P0 ;  /* 0x000000191900780c */ /* 0x000fe20000701670 */
[----:B------:R-:W3:Y:S03]  /*10c40*/  MUFU.TANH R23, R23 ;  /* 0x0000001700177308 */ /* 0x000ee60000002400 */
[----:B------:R-:W-:Y:S02]  /*10c50*/  FSEL R5, R11, -INF , !P0 ;  /* 0xff8000000b057808 */ /* 0x000fe40004000000 */
[----:B------:R-:W-:Y:S01]  /*10c60*/  ISETP.GT.AND P0, PT, R24, 0x19, P1 ;  /* 0x000000191800780c */ /* 0x000fe20000f04270 */
[----:B------:R-:W-:-:S03]  /*10c70*/  FMUL.FTZ R24, R38, c[0x0][0x320] ;  /* 0x0000c80026187a20 */ /* 0x000fc60000410000 */
[----:B------:R-:W-:Y:S01]  /*10c80*/  ISETP.LT.OR P0, PT, R25, 0x1a, P0 ;  /* 0x0000001a1900780c */ /* 0x000fe20000701670 */
[--C-:B--2---:R-:W-:Y:S02]  /*10c90*/  IMAD.IADD R25, R20, 0x1, R27.reuse ;  /* 0x0000000114197824 */ /* 0x104fe400078e021b */
[----:B------:R-:W2:Y:S01]  /*10ca0*/  MUFU.TANH R24, R24 ;  /* 0x0000001800187308 */ /* 0x000ea20000002400 */
[----:B------:R-:W-:Y:S01]  /*10cb0*/  FSEL R11, R22, -INF , !P0 ;  /* 0xff800000160b7808 */ /* 0x000fe20004000000 */
[----:B------:R-:W-:Y:S01]  /*10cc0*/  FMUL.FTZ R22, R51, c[0x0][0x320] ;  /* 0x0000c80033167a20 */ /* 0x000fe20000410000 */
[----:B------:R-:W-:Y:S02]  /*10cd0*/  PLOP3.LUT P0, PT, PT, PT, UP2, 0x40, 0x0 ;  /* 0x000000000000781c */ /* 0x000fe40003f0e828 */
[----:B------:R-:W-:Y:S01]  /*10ce0*/  IMNMX R14, R25, R14, PT ;  /* 0x0000000e190e7217 */ /* 0x000fe20003800200 */
[----:B------:R-:W-:Y:S02]  /*10cf0*/  IMAD.IADD R25, R16, 0x1, R27 ;  /* 0x0000000110197824 */ /* 0x000fe400078e021b */
[----:B------:R-:W4:Y:S08]  /*10d00*/  MUFU.TANH R22, R22 ;  /* 0x0000001600167308 */ /* 0x000f300000002400 */
[----:B------:R-:W-:Y:S05]  /*10d10*/  @P0 BRA `(.L_x_458) ;  /* 0x0000016000000947 */ /* 0x000fea0003800000 */
[----:B-123--:R-:W-:Y:S01]  /*10d20*/  IMAD.U32 R4, RZ, RZ, UR20 ;  /* 0x00000014ff047e24 */ /* 0x00efe2000f8e00ff */
        /* <DEDUP_REMOVED lines=11> */
.L_x_460:
[----:B------:R-:W-:-:S04]  /*10de0*/  MOV R4, c[0x0][0x32c] ;  /* 0x0000cb0000047a02 */ /* 0x000fc80000000f00 */
[----:B------:R-:W-:-:S13]  /*10df0*/  ISETP.NE.AND P0, PT, R4, 0x1, PT ;  /* 0x000000010400780c */ /* 0x000fda0003f05270 */
[----:B------:R-:W-:-:S05]  /*10e00*/  @P0 IMAD.HI.U32 R4, R10, c[0x0][0x330], RZ ;  /* 0x0000cc000a040a27 */ /* 0x000fca00078e00ff */
[----:B------:R-:W-:Y:S02]  /*10e10*/  @P0 SHF.R.U32.HI R10, RZ, c[0x0][0x334], R4 ;  /* 0x0000cd00ff0a0a19 */ /* 0x000fe40000011604 */
.L_x_461:
[----:B------:R-:W-:Y:S05]  /*10e20*/  BSYNC B0 ;  /* 0x0000000000007941 */ /* 0x000fea0003800000 */
.L_x_459:
[----:B------:R-:W-:-:S04]  /*10e30*/  IMAD R21, R10, c[0x0][0x32c], -R21 ;  /* 0x0000cb000a157a24 */ /* 0x000fc800078e0a15 */
[----:B------:R-:W-:-:S05]  /*10e40*/  IMAD.IADD R4, R21, 0x1, -R222 ;  /* 0x0000000115047824 */ /* 0x000fca00078e0ade */
[----:B------:R-:W-:Y:S02]  /*10e50*/  IADD3 R21, R4, c[0x0][0x32c], RZ ;  /* 0x0000cb0004157a10 */ /* 0x000fe40007ffe0ff */
[----:B------:R-:W-:Y:S02]  /*10e60*/  IMNMX R25, R25, R4, !PT ;  /* 0x0000000419197217 */ /* 0x000fe40007800200 */
[----:B------:R-:W-:Y:S02]  /*10e70*/  IMNMX R14, R14, R21, PT ;  /* 0x000000150e0e7217 */ /* 0x000fe40003800200 */
.L_x_458:
[----:B-123--:R-:W-:Y:S01]  /*10e80*/  ISETP.GT.AND P0, PT, R25, 0x1, P1 ;  /* 0x000000011900780c */ /* 0x00efe20000f04270 */
[----:B------:R-:W-:Y:S01]  /*10e90*/  IMAD.SHL.U32 R211, R211, 0x2, RZ ;  /* 0x00000002d3d37824 */ /* 0x000fe200078e00ff */
[----:B------:R-:W-:Y:S02]  /*10ea0*/  @UP3 USHF.L.U32 UR14, UR14, 0x7, URZ ;  /* 0x000000070e0e3899 */ /* 0x000fe4000800063f */
[----:B------:R-:W-:Y:S01]  /*10eb0*/  ISETP.LT.OR P0, PT, R14, 0x2, P0 ;  /* 0x000000020e00780c */ /* 0x000fe20000701670 */
[--C-:B------:R-:W-:Y:S01]  /*10ec0*/  IMAD R206, R2, 0x2, R211.reuse ;  /* 0x0000000202ce7824 */ /* 0x100fe200078e02d3 */
[----:B------:R-:W-:Y:S01]  /*10ed0*/  LDSM.16.MT88.4 R140, [R211+0x8080] ;  /* 0x00808000d38c783b */ /* 0x000fe20000004200 */
[C---:B------:R-:W-:Y:S01]  /*10ee0*/  IMAD R205, R3.reuse, 0x2, R211 ;  /* 0x0000000203cd7824 */ /* 0x040fe200078e02d3 */
[----:B------:R-:W-:Y:S01]  /*10ef0*/  FSEL R20, R12, -INF , !P0 ;  /* 0xff8000000c147808 */ /* 0x000fe20004000000 */
[----:B------:R-:W-:Y:S01]  /*10f00*/  IMAD R204, R3, 0x2, R206 ;  /* 0x0000000203cc7824 */ /* 0x000fe200078e02ce */
[----:B------:R-:W-:Y:S01]  /*10f10*/  ISETP.GT.AND P0, PT, R25, 0x8, P1 ;  /* 0x000000081900780c */ /* 0x000fe20000f04270 */
[----:B------:R-:W-:Y:S01]  /*10f20*/  LDSM.16.MT88.4 R132, [R206+0x8080] ;  /* 0x00808000ce84783b */ /* 0x000fe20000004200 */
[----:B------:R-:W-:-:S02]  /*10f30*/  ULDC.64 UR4, c[0x0][0x2c8] ;  /* 0x0000b20000047ab9 */ /* 0x000fc40000000a00 */
[----:B------:R-:W-:Y:S01]  /*10f40*/  ISETP.LT.OR P0, PT, R14, 0x9, P0 ;  /* 0x000000090e00780c */ /* 0x000fe20000701670 */
[----:B------:R-:W-:Y:S01]  /*10f50*/  LDSM.16.MT88.4 R40, [R211+0x9080] ;  /* 0x00908000d328783b */ /* 0x000fe20000004200 */
[----:B------:R-:W-:Y:S02]  /*10f60*/  UIMAD.WIDE.U32 UR28, UR14, UR4, URZ ;  /* 0x000000040e1c72a5 */ /* 0x000fe4000f8e003f */
[----:B------:R-:W-:Y:S01]  /*10f70*/  FSEL R18, R18, -INF , !P0 ;  /* 0xff80000012127808 */ /* 0x000fe20004000000 */
[----:B------:R-:W-:Y:S01]  /*10f80*/  LDSM.16.MT88.4 R32, [R204+0x8080] ;  /* 0x00808000cc20783b */ /* 0x000fe20000004200 */
[----:B------:R-:W-:Y:S01]  /*10f90*/  ISETP.GT.AND P0, PT, R25, 0x9, P1 ;  /* 0x000000091900780c */ /* 0x000fe20000f04270 */
[----:B------:R-:W-:Y:S02]  /*10fa0*/  @UP3 USHF.R.U32.HI UR15, URZ, UR5, UR29 ;  /* 0x000000053f0f3299 */ /* 0x000fe4000801161d */
[----:B------:R-:W-:Y:S01]  /*10fb0*/  LDSM.16.MT88.4 R48, [R206+0x9080] ;  /* 0x00908000ce30783b */ /* 0x000fe20000004200 */
[----:B------:R-:W-:Y:S01]  /*10fc0*/  ISETP.LT.OR P0, PT, R14, 0xa, P0 ;  /* 0x0000000a0e00780c */ /* 0x000fe20000701670 */
[----:B------:R-:W-:-:S02]  /*10fd0*/  UIADD3 UR15, UR9, UR15, URZ ;  /* 0x0000000f090f7290 */ /* 0x000fc4000fffe03f */
[----:B------:R-:W-:Y:S01]  /*10fe0*/  LDSM.16.MT88.4 R56, [R205+0x9080] ;  /* 0x00908000cd38783b */ /* 0x000fe20000004200 */
[----:B------:R-:W-:Y:S01]  /*10ff0*/  FSEL R4, R8, -INF , !P0 ;  /* 0xff80000008047808 */ /* 0x000fe20004000000 */
[----:B------:R-:W-:Y:S01]  /*11000*/  ULDC UR9, c[0x0][0x328] ;  /* 0x0000ca0000097ab9 */ /* 0x000fe20000000800 */
[C---:B------:R-:W-:Y:S01]  /*11010*/  ISETP.GT.AND P0, PT, R25.reuse, 0x10, P1 ;  /* 0x000000101900780c */ /* 0x040fe20000f04270 */
[----:B------:R-:W-:Y:S01]  /*11020*/  LDSM.16.MT88.4 R64, [R204+0x9080] ;  /* 0x00908000cc40783b */ /* 0x000fe20000004200 */
[----:B------:R-:W-:Y:S02]  /*11030*/  UIADD3 UR10, UR10, -0x2, URZ ;  /* 0xfffffffe0a0a7890 */ /* 0x000fe4000fffe03f */
[----:B------:R-:W-:Y:S01]  /*11040*/  ISETP.LT.OR P0, PT, R14, 0x11, P0 ;  /* 0x000000110e00780c */ /* 0x000fe20000701670 */
[----:B------:R-:W-:Y:S01]  /*11050*/  LDSM.16.MT88.4 R72, [R211+0xa080] ;  /* 0x00a08000d348783b */ /* 0x000fe20000004200 */
[----:B------:R-:W-:Y:S02]  /*11060*/  UIADD3 UR9, UR15, UR9, URZ ;  /* 0x000000090f097290 */ /* 0x000fe4000fffe03f */
[----:B------:R-:W-:Y:S01]  /*11070*/  FSEL R12, R24, -INF , !P0 ;  /* 0xff800000180c7808 */ /* 0x000fe20004000000 */
[----:B------:R-:W-:Y:S01]  /*11080*/  LDSM.16.MT88.4 R80, [R206+0xa080] ;  /* 0x00a08000ce50783b */ /* 0x000fe20000004200 */
[----:B------:R-:W-:-:S03]  /*11090*/  ISETP.GT.AND P0, PT, R25, 0x11, P1 ;  /* 0x000000111900780c */ /* 0x000fc60000f04270 */
[----:B------:R-:W-:Y:S01]  /*110a0*/  LDSM.16.MT88.4 R88, [R205+0xa080] ;  /* 0x00a08000cd58783b */ /* 0x000fe20000004200 */
[----:B------:R-:W-:-:S03]  /*110b0*/  ISETP.LT.OR P0, PT, R14, 0x12, P0 ;  /* 0x000000120e00780c */ /* 0x000fc60000701670 */
[----:B------:R-:W-:Y:S01]  /*110c0*/  LDSM.16.MT88.4 R96, [R204+0xa080] ;  /* 0x00a08000cc60783b */ /* 0x000fe20000004200 */
[----:B------:R-:W-:Y:S02]  /*110d0*/  FSEL R16, R23, -INF , !P0 ;  /* 0xff80000017107808 */ /* 0x000fe40004000000 */
[----:B------:R-:W-:Y:S01]  /*110e0*/  ISETP.GT.AND P0, PT, R25, 0x18, P1 ;  /* 0x000000181900780c */ /* 0x000fe20000f04270 */
[----:B------:R-:W-:Y:S03]  /*110f0*/  LDSM.16.MT88.4 R104, [R211+0xb080] ;  /* 0x00b08000d368783b */ /* 0x000fe60000004200 */
[----:B------:R-:W-:Y:S01]  /*11100*/  ISETP.LT.OR P0, PT, R14, 0x19, P0 ;  /* 0x000000190e00780c */ /* 0x000fe20000701670 */
[----:B------:R-:W-:Y:S03]  /*11110*/  LDSM.16.MT88.4 R112, [R206+0xb080] ;  /* 0x00b08000ce70783b */ /* 0x000fe60000004200 */
[----:B------:R-:W-:Y:S01]  /*11120*/  FSEL R10, R0, -INF , !P0 ;  /* 0xff800000000a7808 */ /* 0x000fe20004000000 */
[----:B------:R-:W-:Y:S01]  /*11130*/  LDSM.16.MT88.4 R120, [R205+0xb080] ;  /* 0x00b08000cd78783b */ /* 0x000fe20000004200 */
[----:B------:R-:W-:-:S02]  /*11140*/  FMNMX.FTZ R0, R19, R17, !PT ;  /* 0x0000001113007209 */ /* 0x000fc40007810000 */
[----:B------:R-:W-:Y:S01]  /*11150*/  ISETP.GT.AND P0, PT, R25, RZ, P1 ;  /* 0x000000ff1900720c */ /* 0x000fe20000f04270 */
[----:B------:R-:W-:Y:S01]  /*11160*/  LDSM.16.MT88.4 R192, [R205+0x8880] ;  /* 0x00888000cdc0783b */ /* 0x000fe20000004200 */
[----:B------:R-:W-:Y:S02]  /*11170*/  FMNMX.FTZ R0, R15, R0, !PT ;  /* 0x000000000f007209 */ /* 0x000fe40007810000 */
[----:B------:R-:W-:Y:S01]  /*11180*/  ISETP.LT.OR P0, PT, R14, 0x1, P0 ;  /* 0x000000010e00780c */ /* 0x000fe20000701670 */
[----:B------:R-:W-:Y:S01]  /*11190*/  LDSM.16.MT88.4 R188, [R204+0x8880] ;  /* 0x00888000ccbc783b */ /* 0x000fe20000004200 */
[----:B------:R-:W-:Y:S02]  /*111a0*/  FMNMX.FTZ R0, R9, R0, !PT ;  /* 0x0000000009007209 */ /* 0x000fe40007810000 */
[----:B------:R-:W-:Y:S01]  /*111b0*/  FSEL R6, R6, -INF , !P0 ;  /* 0xff80000006067808 */ /* 0x000fe20004000000 */
[----:B------:R-:W-:Y:S01]  /*111c0*/  LDSM.16.MT88.4 R184, [R211+0x9880] ;  /* 0x00988000d3b8783b */ /* 0x000fe20000004200 */
[----:B------:R-:W-:-:S02]  /*111d0*/  FMNMX.FTZ R0, R13, R0, !PT ;  /* 0x000000000d007209 */ /* 0x000fc40007810000 */
[----:B------:R-:W-:Y:S01]  /*111e0*/  FMNMX.FTZ R23, R6, R20, !PT ;  /* 0x0000001406177209 */ /* 0x000fe20007810000 */
[----:B------:R-:W-:Y:S01]  /*111f0*/  LDSM.16.MT88.4 R180, [R206+0x9880] ;  /* 0x00988000ceb4783b */ /* 0x000fe20000004200 */
[----:B------:R-:W-:Y:S02]  /*11200*/  FMNMX.FTZ R0, R7, R0, !PT ;  /* 0x0000000007007209 */ /* 0x000fe40007810000 */
[----:B------:R-:W-:Y:S01]  /*11210*/  FMNMX.FTZ R23, R18, R23, !PT ;  /* 0x0000001712177209 */ /* 0x000fe20007810000 */
[----:B------:R-:W-:Y:S01]  /*11220*/  LDSM.16.MT88.4 R176, [R205+0x9880] ;  /* 0x00988000cdb0783b */ /* 0x000fe20000004200 */
[----:B------:R-:W-:Y:S02]  /*11230*/  FMNMX.FTZ R0, R5, R0, !PT ;  /* 0x0000000005007209 */ /* 0x000fe40007810000 */
[----:B------:R-:W-:Y:S01]  /*11240*/  FMNMX.FTZ R23, R4, R23, !PT ;  /* 0x0000001704177209 */ /* 0x000fe20007810000 */
[----:B------:R-:W-:Y:S01]  /*11250*/  LDSM.16.MT88.4 R172, [R204+0x9880] ;  /* 0x00988000ccac783b */ /* 0x000fe20000004200 */
[----:B------:R-:W-:-:S02]  /*11260*/  FMNMX.FTZ R0, R11, R0, !PT ;  /* 0x000000000b007209 */ /* 0x000fc40007810000 */
[----:B------:R-:W-:Y:S01]  /*11270*/  ISETP.GT.AND P0, PT, R25, 0x19, P1 ;  /* 0x000000191900780c */ /* 0x000fe20000f04270 */
[----:B------:R-:W-:Y:S01]  /*11280*/  LDSM.16.MT88.4 R168, [R211+0xa880] ;  /* 0x00a88000d3a8783b */ /* 0x000fe20000004200 */
[----:B------:R-:W-:Y:S02]  /*11290*/  FMNMX.FTZ R23, R12, R23, !PT ;  /* 0x000000170c177209 */ /* 0x000fe40007810000 */
[----:B------:R-:W-:Y:S01]  /*112a0*/  ISETP.LT.OR P0, PT, R14, 0x1a, P0 ;  /* 0x0000001a0e00780c */ /* 0x000fe20000701670 */
[----:B------:R-:W1:Y:S01]  /*112b0*/  SHFL.BFLY PT, R21, R0, 0x2, 0x1f ;  /* 0x0c401f0000157f89 */ /* 0x000e6200000e0000 */
[----:B------:R-:W-:Y:S02]  /*112c0*/  FMNMX.FTZ R23, R16, R23, !PT ;  /* 0x0000001710177209 */ /* 0x000fe40007810000 */
[----:B----4-:R-:W-:Y:S01]  /*112d0*/  FSEL R8, R22, -INF , !P0 ;  /* 0xff80000016087808 */ /* 0x010fe20004000000 */
[----:B------:R-:W-:Y:S01]  /*112e0*/  LDSM.16.MT88.4 R24, [R205+0x8080] ;  /* 0x00808000cd18783b */ /* 0x000fe20000004200 */
[----:B------:R-:W-:-:S03]  /*112f0*/  FMNMX.FTZ R23, R10, R23, !PT ;  /* 0x000000170a177209 */ /* 0x000fc60007810000 */
[----:B------:R-:W-:Y:S01]  /*11300*/  LDSM.16.MT88.4 R164, [R206+0xa880] ;  /* 0x00a88000cea4783b */ /* 0x000fe20000004200 */
[----:B------:R-:W-:-:S03]  /*11310*/  FMNMX.FTZ R22, R8, R23, !PT ;  /* 0x0000001708167209 */ /* 0x000fc60007810000 */
[----:B------:R-:W-:Y:S04]  /*11320*/  LDSM.16.MT88.4 R160, [R205+0xa880] ;  /* 0x00a88000cda0783b */ /* 0x000fe80000004200 */
[----:B------:R-:W-:Y:S04]  /*11330*/  LDSM.16.MT88.4 R156, [R204+0xa880] ;  /* 0x00a88000cc9c783b */ /* 0x000fe80000004200 */
[----:B------:R-:W-:Y:S01]  /*11340*/  LDSM.16.MT88.4 R152, [R211+0xb880] ;  /* 0x00b88000d398783b */ /* 0x000fe20000004200 */
[----:B-1----:R-:W-:-:S03]  /*11350*/  FMNMX.FTZ R23, R0, R21, !PT ;  /* 0x0000001500177209 */ /* 0x002fc60007810000 */
[----:B------:R-:W1:Y:S04]  /*11360*/  SHFL.BFLY PT, R21, R22, 0x2, 0x1f ;  /* 0x0c401f0016157f89 */ /* 0x000e6800000e0000 */
[----:B------:R-:W2:Y:S01]  /*11370*/  SHFL.BFLY PT, R0, R23, 0x1, 0x1f ;  /* 0x0c201f0017007f89 */ /* 0x000ea200000e0000 */
[----:B-1----:R-:W-:Y:S02]  /*11380*/  FMNMX.FTZ R21, R21, R22, !PT ;  /* 0x0000001615157209 */ /* 0x002fe40007810000 */
[----:B--2---:R-:W-:-:S03]  /*11390*/  FMNMX.FTZ R0, R23, R0, !PT ;  /* 0x0000000017007209 */ /* 0x004fc60007810000 */
[----:B------:R-:W1:Y:S01]  /*113a0*/  SHFL.BFLY PT, R148, R21, 0x1, 0x1f ;  /* 0x0c201f0015947f89 */ /* 0x000e6200000e0000 */
        /* <DEDUP_REMOVED lines=8> */
[--C-:B------:R-:W-:Y:S01]  /*11430*/  FFMA.FTZ R3, R7, c[0x0][0x2d0], -R14.reuse ;  /* 0x0000b40007037a23 */ /* 0x100fe2000001080e */
[----:B-1----:R-:W-:Y:S01]  /*11440*/  FMNMX.FTZ R148, R148, R21, !PT ;  /* 0x0000001594947209 */ /* 0x002fe20007810000 */
[----:B------:R-:W-:-:S02]  /*11450*/  FFMA.FTZ R232, R5, c[0x0][0x2d0], -R14 ;  /* 0x0000b40005e87a23 */ /* 0x000fc4000001080e */
[--C-:B------:R-:W-:Y:S01]  /*11460*/  FFMA.FTZ R234, R13, c[0x0][0x2d0], -R14.reuse ;  /* 0x0000b4000dea7a23 */ /* 0x100fe2000001080e */
[C---:B------:R-:W-:Y:S01]  /*11470*/  FSETP.NEU.FTZ.AND P0, PT, R148.reuse, -INF , PT ;  /* 0xff8000009400780b */ /* 0x040fe20003f1d000 */
[----:B------:R-:W-:Y:S01]  /*11480*/  FMUL.FTZ R15, R148, c[0x0][0x2d0] ;  /* 0x0000b400940f7a20 */ /* 0x000fe20000410000 */
[----:B------:R-:W-:Y:S01]  /*11490*/  MUFU.EX2 R224, R224 ;  /* 0x000000e000e07308 */ /* 0x000fe20000000800 */
[----:B------:R-:W-:-:S03]  /*114a0*/  FFMA.FTZ R233, R11, c[0x0][0x2d0], -R14 ;  /* 0x0000b4000be97a23 */ /* 0x000fc6000001080e */
[----:B------:R-:W-:Y:S02]  /*114b0*/  FSEL R9, R15, RZ, P0 ;  /* 0x000000ff0f097208 */ /* 0x000fe40000000000 */
[----:B------:R-:W-:Y:S02]  /*114c0*/  PLOP3.LUT P0, PT, PT, PT, UP2, 0x40, 0x0 ;  /* 0x000000000000781c */ /* 0x000fe40003f0e828 */
[----:B------:R-:W1:Y:S01]  /*114d0*/  MUFU.EX2 R223, R223 ;  /* 0x000000df00df7308 */ /* 0x000e620000000800 */
[--C-:B------:R-:W-:Y:S02]  /*114e0*/  FFMA.FTZ R231, R6, c[0x0][0x2d0], -R9.reuse ;  /* 0x0000b40006e77a23 */ /* 0x100fe40000010809 */
[--C-:B------:R-:W-:Y:S02]  /*114f0*/  FFMA.FTZ R230, R20, c[0x0][0x2d0], -R9.reuse ;  /* 0x0000b40014e67a23 */ /* 0x100fe40000010809 */
[--C-:B------:R-:W-:Y:S02]  /*11500*/  FFMA.FTZ R151, R18, c[0x0][0x2d0], -R9.reuse ;  /* 0x0000b40012977a23 */ /* 0x100fe40000010809 */
[--C-:B------:R-:W-:Y:S01]  /*11510*/  FFMA.FTZ R2, R4, c[0x0][0x2d0], -R9.reuse ;  /* 0x0000b40004027a23 */ /* 0x100fe20000010809 */
[----:B------:R-:W2:Y:S01]  /*11520*/  MUFU.EX2 R149, R149 ;  /* 0x0000009500957308 */ /* 0x000ea20000000800 */
[----:B------:R-:W3:Y:S01]  /*11530*/  LDSM.16.MT88.4 R4, [R204+0xb080] ;  /* 0x00b08000cc04783b */ /* 0x000ee20000004200 */
[----:B------:R-:W-:-:S02]  /*11540*/  FFMA.FTZ R235, R12, c[0x0][0x2d0], -R9 ;  /* 0x0000b4000ceb7a23 */ /* 0x000fc40000010809 */
[--C-:B------:R-:W-:Y:S01]  /*11550*/  FFMA.FTZ R236, R16, c[0x0][0x2d0], -R9.reuse ;  /* 0x0000b40010ec7a23 */ /* 0x100fe20000010809 */
[----:B------:R-:W4:Y:S01]  /*11560*/  LDSM.16.MT88.4 R12, [R211+0x8880] ;  /* 0x00888000d30c783b */ /* 0x000f220000004200 */
[--C-:B------:R-:W-:Y:S02]  /*11570*/  FFMA.FTZ R237, R10, c[0x0][0x2d0], -R9.reuse ;  /* 0x0000b4000aed7a23 */ /* 0x100fe40000010809 */
[----:B------:R-:W-:Y:S01]  /*11580*/  MUFU.EX2 R231, R231 ;  /* 0x000000e700e77308 */ /* 0x000fe20000000800 */
[----:B------:R-:W-:Y:S01]  /*11590*/  FFMA.FTZ R238, R8, c[0x0][0x2d0], -R9 ;  /* 0x0000b40008ee7a23 */ /* 0x000fe20000010809 */
[----:B-1----:R-:W-:Y:S01]  /*115a0*/  F2FP.PACK_AB R128, R223, R224 ;  /* 0x000000e0df80723e */ /* 0x002fe200000000ff */
[----:B------:R-:W1:Y:S01]  /*115b0*/  LDSM.16.MT88.4 R8, [R206+0x8880] ;  /* 0x00888000ce08783b */ /* 0x000e620000004200 */
[----:B------:R-:W-:-:S03]  /*115c0*/  FADD.FTZ R223, R224, R223 ;  /* 0x000000dfe0df7221 */ /* 0x000fc60000010000 */
[----:B------:R-:W5:Y:S01]  /*115d0*/  LDSM.16.MT88.4 R16, [R206+0xb880] ;  /* 0x00b88000ce10783b */ /* 0x000f620000004200 */
[----:B------:R-:W3:Y:S01]  /*115e0*/  MUFU.EX2 R230, R230 ;  /* 0x000000e600e67308 */ /* 0x000ee20000000800 */
[----:B--2---:R-:W-:Y:S01]  /*115f0*/  F2FP.PACK_AB R130, R149, R150 ;  /* 0x000000969582723e */ /* 0x004fe200000000ff */
[----:B------:R-:W-:-:S04]  /*11600*/  FADD.FTZ R150, R150, R223 ;  /* 0x000000df96967221 */ /* 0x000fc80000010000 */
[----:B------:R-:W-:Y:S02]  /*11610*/  FADD.FTZ R149, R149, R150 ;  /* 0x0000009695957221 */ /* 0x000fe40000010000 */
[----:B------:R-:W-:Y:S08]  /*11620*/  MUFU.EX2 R151, R151 ;  /* 0x0000009700977308 */ /* 0x000ff00000000800 */
[----:B------:R-:W2:Y:S01]  /*11630*/  MUFU.EX2 R2, R2 ;  /* 0x0000000200027308 */ /* 0x000ea20000000800 */
[----:B---3--:R-:W-:Y:S01]  /*11640*/  F2FP.PACK_AB R129, R230, R231 ;  /* 0x000000e7e681723e */ /* 0x008fe200000000ff */
[----:B------:R-:W-:-:S06]  /*11650*/  FADD.FTZ R230, R231, R230 ;  /* 0x000000e6e7e67221 */ /* 0x000fcc0000010000 */
[----:B------:R-:W-:Y:S01]  /*11660*/  MUFU.EX2 R234, R234 ;  /* 0x000000ea00ea7308 */ /* 0x000fe20000000800 */
[----:B--2---:R-:W-:-:S07]  /*11670*/  F2FP.PACK_AB R131, R2, R151 ;  /* 0x000000970283723e */ /* 0x004fce00000000ff */
[----:B------:R-:W2:Y:S01]  /*11680*/  MUFU.EX2 R3, R3 ;  /* 0x0000000300037308 */ /* 0x000ea20000000800 */
        /* <DEDUP_REMOVED lines=9> */
[----:B------:R-:W3:Y:S06]  /*11720*/  MUFU.EX2 R236, R236 ;  /* 0x000000ec00ec7308 */ /* 0x000eec0000000800 */
[C---:B------:R-:W-:Y:S02]  /*11730*/  HMMA.16816.F32 R20, R128.reuse, R24, RZ ;  /* 0x000000188014723c */ /* 0x040fe400000018ff */
        /* <DEDUP_REMOVED lines=28> */
[----:B--2---:R-:W-:Y:S01]  /*11900*/  F2FP.PACK_AB R4, R3, R234 ;  /* 0x000000ea0304723e */ /* 0x004fe200000000ff */
[----:B------:R-:W-:Y:S01]  /*11910*/  HMMA.16816.F32 R128, R128, R6, RZ ;  /* 0x000000068080723c */ /* 0x000fe200000018ff */
[----:B---3--:R-:W-:Y:S01]  /*11920*/  F2FP.PACK_AB R5, R236, R235 ;  /* 0x000000ebec05723e */ /* 0x008fe200000000ff */
        /* <DEDUP_REMOVED lines=13> */
[C---:B------:R-:W-:Y:S08]  /*11a00*/  HMMA.16816.F32 R136, R4.reuse, R8, R136 ;  /* 0x000000080488723c */ /* 0x040ff00000001888 */
        /* <DEDUP_REMOVED lines=24> */
[C---:B-----5:R-:W-:Y:S08]  /*11b90*/  HMMA.16816.F32 R108, R4.reuse, R16, R108 ;  /* 0x00000010046c723c */ /* 0x060ff0000000186c */
[C---:B------:R-:W-:Y:S08]  /*11ba0*/  HMMA.16816.F32 R112, R4.reuse, R18, R112 ;  /* 0x000000120470723c */ /* 0x040ff00000001870 */
[C---:B-1----:R-:W-:Y:S08]  /*11bb0*/  HMMA.16816.F32 R116, R4.reuse, R12, R116 ;  /* 0x0000000c0474723c */ /* 0x042ff00000001874 */
[C---:B------:R-:W-:Y:S08]  /*11bc0*/  HMMA.16816.F32 R120, R4.reuse, R14, R120 ;  /* 0x0000000e0478723c */ /* 0x040ff00000001878 */
[C---:B--2---:R-:W-:Y:S08]  /*11bd0*/  HMMA.16816.F32 R124, R4.reuse, R8, R124 ;  /* 0x00000008047c723c */ /* 0x044ff0000000187c */
[----:B------:R-:W-:Y:S01]  /*11be0*/  HMMA.16816.F32 R128, R4, R10, R128 ;  /* 0x0000000a0480723c */ /* 0x000fe20000001880 */
[----:B------:R-:W-:Y:S07]  /*11bf0*/  @P0 BRA `(.L_x_462) ;  /* 0x0000018000000947 */ /* 0x000fee0003800000 */
[----:B------:R-:W-:Y:S01]  /*11c00*/  ISETP.LT.AND P0, PT, RZ, UR15, PT ;  /* 0x0000000fff007c0c */ /* 0x000fe2000bf01270 */
[----:B------:R-:W-:-:S12]  /*11c10*/  UIADD3 UR14, UR15, -0x1, URZ ;  /* 0xffffffff0f0e7890 */ /* 0x000fd8000fffe03f */
[----:B------:R-:W-:Y:S05]  /*11c20*/  @P0 BRA `(.L_x_463) ;  /* 0x000000a000000947 */ /* 0x000fea0003800000 */
[----:B------:R-:W-:Y:S02]  /*11c30*/  UMOV UR5, 0x1 ;  /* 0x0000000100057882 */ /* 0x000fe40000000000 */
[----:B------:R-:W-:Y:S02]  /*11c40*/  ULDC UR4, c[0x0][0x32c] ;  /* 0x0000cb0000047ab9 */ /* 0x000fe40000000800 */
[----:B------:R-:W-:Y:S02]  /*11c50*/  UISETP.NE.AND UP0, UPT, UR5, UR4, UPT ;  /* 0x000000040500728c */ /* 0x000fe4000bf05270 */
[----:B------:R-:W-:Y:S02]  /*11c60*/  UIADD3 UR14, -UR15, URZ, URZ ;  /* 0x0000003f0f0e7290 */ /* 0x000fe4000fffe13f */
[----:B------:R-:W-:Y:S02]  /*11c70*/  ULDC.64 UR4, c[0x0][0x330] ;  /* 0x0000cc0000047ab9 */ /* 0x000fe40000000a00 */
[----:B------:R-:W-:-:S07]  /*11c80*/  UIMAD.WIDE.U32 UR28, UR14, UR4, URZ ;  /* 0x000000040e1c72a5 */ /* 0x000fce000f8e003f */
[----:B------:R-:W-:Y:S02]  /*11c90*/  @UP0 UMOV UR15, UR29 ;  /* 0x0000001d000f0c82 */ /* 0x000fe40008000000 */
[----:B------:R-:W-:-:S04]  /*11ca0*/  @UP0 USHF.R.U32.HI UR14, URZ, UR5, UR15 ;  /* 0x000000053f0e0299 */ /* 0x000fc8000801160f */
[----:B------:R-:W-:Y:S01]  /*11cb0*/  ULOP3.LUT UR14, URZ, UR14, URZ, 0x33, !UPT ;  /* 0x0000000e3f0e7292 */ /* 0x000fe2000f8e333f */
[----:B------:R-:W-:Y:S05]  /*11cc0*/  BRA `(.L_x_464) ;  /* 0x0000007000007947 */ /* 0x000fea0003800000 */
.L_x_463:
[----:B------:R-:W-:Y:S02]  /*11cd0*/  UMOV UR5, 0x1 ;  /* 0x0000000100057882 */ /* 0x000fe40000000000 */
[----:B------:R-:W-:Y:S02]  /*11ce0*/  ULDC UR4, c[0x0][0x32c] ;  /* 0x0000cb0000047ab9 */ /* 0x000fe40000000800 */
[----:B------:R-:W-:-:S03]  /*11cf0*/  UISETP.NE.AND UP0, UPT, UR5, UR4, UPT ;  /* 0x000000040500728c */ /* 0x000fc6000bf05270 */
[----:B------:R-:W-:Y:S02]  /*11d00*/  ULDC.64 UR4, c[0x0][0x330] ;  /* 0x0000cc0000047ab9 */ /* 0x000fe40000000a00 */
[----:B------:R-:W-:-:S07]  /*11d10*/  UIMAD.WIDE.U32 UR28, UR14, UR4, URZ ;  /* 0x000000040e1c72a5 */ /* 0x000fce000f8e003f */
[----:B------:R-:W-:Y:S02]  /*11d20*/  @UP0 UMOV UR15, UR29 ;  /* 0x0000001d000f0c82 */ /* 0x000fe40008000000 */
[----:B------:R-:W-:Y:S02]  /*11d30*/  @UP0 USHF.R.U32.HI UR14, URZ, UR5, UR15 ;  /* 0x000000053f0e0299 */ /* 0x000fe4000801160f */
.L_x_464:
[----:B------:R-:W-:Y:S02]  /*11d40*/  ULDC UR4, c[0x0][0x32c] ;  /* 0x0000cb0000047ab9 */ /* 0x000fe40000000800 */
[----:B------:R-:W-:-:S04]  /*11d50*/  UIMAD UR4, UR14, UR4, UR4 ;  /* 0x000000040e0472a4 */ /* 0x000fc8000f8e0204 */
[----:B------:R-:W-:-:S04]  /*11d60*/  UISETP.LT.AND UP0, UPT, UR9, UR4, UPT ;  /* 0x000000040900728c */ /* 0x000fc8000bf01270 */
[----:B------:R-:W-:-:S04]  /*11d70*/  USEL UR9, UR9, UR4, UP0 ;  /* 0x0000000409097287 */ /* 0x000fc80008000000 */
.L_x_462:
[----:B------:R-:W-:-:S04]  /*11d80*/  USHF.R.S32.HI UR4, URZ, 0x1f, UR9 ;  /* 0x0000001f3f047899 */ /* 0x000fc80008011409 */
[----:B------:R-:W-:-:S04]  /*11d90*/  ULEA.HI UR4, UR4, UR9, URZ, 0x5 ;  /* 0x0000000904047291 */ /* 0x000fc8000f8f283f */
[----:B------:R-:W-:-:S04]  /*11da0*/  USHF.R.S32.HI UR4, URZ, 0x5, UR4 ;  /* 0x000000053f047899 */ /* 0x000fc80008011404 */
[----:B------:R-:W-:-:S04]  /*11db0*/  UISETP.LT.AND UP0, UPT, UR8, UR4, UPT ;  /* 0x000000040800728c */ /* 0x000fc8000bf01270 */
[----:B------:R-:W-:-:S04]  /*11dc0*/  USEL UR4, UR8, UR4, !UP0 ;  /* 0x0000000408047287 */ /* 0x000fc8000c000000 */
[----:B------:R-:W-:-:S06]  /*11dd0*/  UISETP.GE.AND UP0, UPT, UR10, UR4, UPT ;  /* 0x000000040a00728c */ /* 0x000fcc000bf06270 */
[----:B------:R-:W-:-:S13]  /*11de0*/  PLOP3.LUT P0, PT, PT, PT, UP0, 0x40, 0x0 ;  /* 0x000000000000781c */ /* 0x000fda0003f0e808 */
[----:B------:R-:W-:Y:S05]  /*11df0*/  @P0 BRA `(.L_x_465) ;  /* 0x00002be000000947 */ /* 0x000fea0003800000 */
[----:B------:R-:W-:Y:S01]  /*11e00*/  IMAD.MOV.U32 R3, RZ, RZ, R0 ;  /* 0x000000ffff037224 */ /* 0x000fe200078e0000 */
[----:B------:R-:W-:Y:S01]  /*11e10*/  SHF.R.S32.HI R235, RZ, 0x1f, R228 ;  /* 0x0000001fffeb7819 */ /* 0x000fe200000114e4 */
[----:B------:R-:W-:Y:S01]  /*11e20*/  IMAD.MOV.U32 R2, RZ, RZ, R148 ;  /* 0x000000ffff027224 */ /* 0x000fe200078e0094 */
[----:B------:R-:W-:Y:S01]  /*11e30*/  SHF.R.S32.HI R4, RZ, 0x1f, R227 ;  /* 0x0000001fff047819 */ /* 0x000fe200000114e3 */
[C---:B------:R-:W-:Y:S01]  /*11e40*/  IMAD.SHL.U32 R234, R228.reuse, 0x2, RZ ;  /* 0x00000002e4ea7824 */ /* 0x040fe200078e00ff */
[----:B------:R-:W-:Y:S01]  /*11e50*/  SHF.R.S32.HI R0, RZ, 0x1f, R225 ;  /* 0x0000001fff007819 */ /* 0x000fe200000114e1 */
[----:B------:R-:W-:Y:S01]  /*11e60*/  IMAD.SHL.U32 R232, R227, 0x2, RZ ;  /* 0x00000002e3e87824 */ /* 0x000fe200078e00ff */
[----:B------:R-:W-:Y:S01]  /*11e70*/  SHF.L.U64.HI R235, R228, 0x1, R235 ;  /* 0x00000001e4eb7819 */ /* 0x000fe200000102eb */
[----:B------:R-:W-:Y:S01]  /*11e80*/  IMAD.SHL.U32 R230, R225, 0x2, RZ ;  /* 0x00000002e1e67824 */ /* 0x000fe200078e00ff */
[----:B------:R-:W-:Y:S02]  /*11e90*/  SHF.L.U64.HI R233, R227, 0x1, R4 ;  /* 0x00000001e3e97819 */ /* 0x000fe40000010204 */
[----:B------:R-:W-:-:S02]  /*11ea0*/  SHF.L.U64.HI R231, R225, 0x1, R0 ;  /* 0x00000001e1e77819 */ /* 0x000fc40000010200 */
.L_x_476:
[----:B------:R-:W-:Y:S04]  /*11eb0*/  DEPBAR.LE SB0, 0x0 ;  /* 0x000080000000791a */ /* 0x000fe80000000000 */
[----:B------:R-:W-:Y:S01]  /*11ec0*/  BAR.SYNC.DEFER_BLOCKING 0x0 ;  /* 0x0000000000007b1d */ /* 0x000fe20000010000 */
[----:B------:R-:W-:Y:S01]  /*11ed0*/  UISETP.GT.AND UP0, UPT, UR8, UR10, UPT ;  /* 0x0000000a0800728c */ /* 0x000fe2000bf04270 */
[----:B------:R-:W-:Y:S05]  /*11ee0*/  ISETP.GE.AND P1, PT, R219, c[0x0][0x1d4], PT ;  /* 0x00007500db007a0c */ /* 0x000fea0003f26270 */
[----:B------:R-:W-:Y:S01]  /*11ef0*/  PLOP3.LUT P0, PT, PT, PT, UP0, 0x80, 0x0 ;  /* 0x000000000000781c */ /* 0x000fe20003f0f008 */
[----:B------:R1:W2:Y:S04]  /*11f00*/  LDSM.16.M88.4 R148, [R214+0x10080] ;  /* 0x01008000d694783b */ /* 0x0002a80000000200 */
[----:B------:R1:W3:Y:S04]  /*11f10*/  LDSM.16.M88.4 R152, [R213+0xc080] ;  /* 0x00c08000d598783b */ /* 0x0002e80000000200 */
[----:B------:R1:W4:Y:S04]  /*11f20*/  LDSM.16.M88.4 R156, [R213+0xc880] ;  /* 0x00c88000d59c783b */ /* 0x0003280000000200 */
[----:B------:R1:W1:Y:S04]  /*11f30*/  LDSM.16.M88.4 R160, [R210+0x10080] ;  /* 0x01008000d2a0783b */ /* 0x0002680000000200 */
[----:B------:R1:W1:Y:S04]  /*11f40*/  LDSM.16.M88.4 R164, [R212] ;  /* 0x00000000d4a4783b */ /* 0x0002680000000200 */
[----:B------:R1:W1:Y:S01]  /*11f50*/  LDSM.16.M88.4 R168, [R203] ;  /* 0x00000000cba8783b */ /* 0x0002620000000200 */
[----:B------:R-:W-:-:S05]  /*11f60*/  @P0 BRA `(.L_x_466) ;  /* 0x000001c000000947 */ /* 0x000fca0003800000 */
[----:B------:R-:W-:Y:S01]  /*11f70*/  SHF.R.S32.HI R4, RZ, 0x1f, R218 ;  /* 0x0000001fff047819 */ /* 0x000fe200000114da */
[----:B------:R-:W-:Y:S01]  /*11f80*/  IMAD.WIDE.U32 R6, R218, c[0x0][0x208], RZ ;  /* 0x00008200da067a25 */ /* 0x000fe200078e00ff */
[----:B------:R-:W-:Y:S03]  /*11f90*/  SHF.R.S32.HI R0, RZ, 0x1f, R217 ;  /* 0x0000001fff007819 */ /* 0x000fe600000114d9 */
[----:B------:R-:W-:Y:S02]  /*11fa0*/  IMAD R4, R4, c[0x0][0x208], RZ ;  /* 0x0000820004047a24 */ /* 0x000fe400078e02ff */
[----:B------:R-:W-:Y:S02]  /*11fb0*/  IMAD R0, R0, c[0x0][0x218], RZ ;  /* 0x0000860000007a24 */ /* 0x000fe400078e02ff */
[----:B------:R-:W-:Y:S02]  /*11fc0*/  IMAD R4, R218, c[0x0][0x20c], R4 ;  /* 0x00008300da047a24 */ /* 0x000fe400078e0204 */
[----:B------:R-:W-:Y:S02]  /*11fd0*/  IMAD R0, R217, c[0x0][0x21c], R0 ;  /* 0x00008700d9007a24 */ /* 0x000fe400078e0200 */
[----:B------:R-:W-:Y:S04]  /*11fe0*/  IMAD.IADD R7, R7, 0x1, R4 ;  /* 0x0000000107077824 */ /* 0x000fe800078e0204 */
[----:B------:R-:W-:Y:S05]  /*11ff0*/  IMAD.WIDE.U32 R6, R217, c[0x0][0x218], R6 ;  /* 0x00008600d9067a25 */ /* 0x000fea00078e0006 */
[----:B------:R-:W-:Y:S04]  /*12000*/  IADD3 R4, P0, R6, UR26, RZ ;  /* 0x0000001a06047c10 */ /* 0x000fe8000ff1e0ff */
[----:B------:R-:W-:Y:S02]  /*12010*/  IADD3.X R7, R7, UR12, R0, P0, !PT ;  /* 0x0000000c07077c10 */ /* 0x000fe400087fe400 */
[C---:B------:R-:W-:Y:S04]  /*12020*/  LEA R13, P0, R4.reuse, c[0x0][0x1f8], 0x1 ;  /* 0x00007e00040d7a11 */ /* 0x040fe800078008ff */
[----:B------:R-:W-:Y:S01]  /*12030*/  LEA.HI.X R12, R4, c[0x0][0x1fc], R7, 0x1, P0 ;  /* 0x00007f00040c7a11 */ /* 0x000fe200000f0c07 */
[----:B------:R-:W5:Y:S04]  /*12040*/  SHFL.IDX PT, R5, R13, RZ, 0x181f ;  /* 0x00181fff0d057589 */ /* 0x000f6800000e0000 */
[----:B------:R-:W4:Y:S01]  /*12050*/  SHFL.IDX PT, R0, R12, RZ, 0x181f ;  /* 0x00181fff0c007589 */ /* 0x000f2200000e0000 */
[C---:B-----5:R-:W-:Y:S05]  /*12060*/  IADD3 R10, P0, R5.reuse, R230, RZ ;  /* 0x000000e6050a7210 */ /* 0x060fea0007f1e0ff */
[C---:B----4-:R-:W-:Y:S01]  /*12070*/  IMAD.X R11, R0.reuse, 0x1, R231, P0 ;  /* 0x00000001000b7824 */ /* 0x050fe200000e06e7 */
        /* <DEDUP_REMOVED lines=10> */
[----:B------:R4:W-:Y:S03]  /*12120*/  LDGSTS.E.BYPASS.LTC128B.128 [R220+0xb080], [R4.64], !P3 ;  /* 0x0b08000004dc7fae */ /* 0x0009e6000d901d58 */
.L_x_466:
[C---:B--234-:R-:W-:Y:S01]  /*12130*/  HMMA.16816.F32 R4, R148.reuse, R152, RZ ;  /* 0x000000989404723c */ /* 0x05cfe200000018ff */
[----:B------:R-:W-:Y:S01]  /*12140*/  LDSM.16.M88.4 R172, [R209+0x10080] ;  /* 0x01008000d1ac783b */ /* 0x000fe20000000200 */
[----:B------:R-:W-:Y:S05]  /*12150*/  UISETP.GT.AND UP0, UPT, UR10, UR8, UPT ;  /* 0x000000080a00728c */ /* 0x000fea000bf04270 */
[----:B------:R-:W0:Y:S01]  /*12160*/  LDGDEPBAR ;  /* 0x00000000000079af */ /* 0x000e220000000000 */
[C---:B------:R-:W-:Y:S01]  /*12170*/  HMMA.16816.F32 R8, R148.reuse, R154, RZ ;  /* 0x0000009a9408723c */ /* 0x040fe200000018ff */
[----:B------:R-:W-:Y:S04]  /*12180*/  PLOP3.LUT P0, PT, PT, PT, UP0, 0x40, 0x0 ;  /* 0x000000000000781c */ /* 0x000fe80003f0e808 */
[----:B------:R-:W2:Y:S03]  /*12190*/  LDSM.16.M88.4 R176, [R208+0xc080] ;  /* 0x00c08000d0b0783b */ /* 0x000ea60000000200 */
[C---:B------:R-:W-:Y:S03]  /*121a0*/  HMMA.16816.F32 R12, R148.reuse, R156, RZ ;  /* 0x0000009c940c723c */ /* 0x040fe600000018ff */
[----:B------:R-:W-:Y:S05]  /*121b0*/  LDSM.16.M88.4 R152, [R207+0x10080] ;  /* 0x01008000cf98783b */ /* 0x000fea0000000200 */
[----:B------:R-:W-:Y:S01]  /*121c0*/  HMMA.16816.F32 R16, R148, R158, RZ ;  /* 0x0000009e9410723c */ /* 0x000fe200000018ff */
[----:B------:R-:W3:Y:S06]  /*121d0*/  LDSM.16.M88.4 R148, [R208+0xc880] ;  /* 0x00c88000d094783b */ /* 0x000eec0000000200 */
[----:B------:R-:W4:Y:S01]  /*121e0*/  LDSM.16.M88.4 R156, [R202] ;  /* 0x00000000ca9c783b */ /* 0x000f220000000200 */
[C---:B-1----:R-:W-:Y:S08]  /*121f0*/  HMMA.16816.F32 R4, R160.reuse, R164, R4 ;  /* 0x000000a4a004723c */ /* 0x042ff00000001804 */
[C---:B------:R-:W-:Y:S01]  /*12200*/  HMMA.16816.F32 R8, R160.reuse, R166, R8 ;  /* 0x000000a6a008723c */ /* 0x040fe20000001808 */
[----:B------:R-:W-:Y:S07]  /*12210*/  LDSM.16.M88.4 R164, [R214+0x14080] ;  /* 0x01408000d6a4783b */ /* 0x000fee0000000200 */
[C---:B------:R-:W-:Y:S08]  /*12220*/  HMMA.16816.F32 R12, R160.reuse, R168, R12 ;  /* 0x000000a8a00c723c */ /* 0x040ff0000000180c */
[----:B------:R-:W-:Y:S01]  /*12230*/  HMMA.16816.F32 R16, R160, R170, R16 ;  /* 0x000000aaa010723c */ /* 0x000fe20000001810 */
[----:B------:R-:W1:Y:S06]  /*12240*/  LDSM.16.M88.4 R160, [R202+0x800] ;  /* 0x00080000caa0783b */ /* 0x000e6c0000000200 */
[----:B------:R-:W5:Y:S01]  /*12250*/  LDSM.16.M88.4 R168, [R213+0xd080] ;  /* 0x00d08000d5a8783b */ /* 0x000f620000000200 */
[C---:B--2---:R-:W-:Y:S08]  /*12260*/  HMMA.16816.F32 R4, R172.reuse, R176, R4 ;  /* 0x000000b0ac04723c */ /* 0x044ff00000001804 */
[C---:B------:R-:W-:Y:S01]  /*12270*/  HMMA.16816.F32 R8, R172.reuse, R178, R8 ;  /* 0x000000b2ac08723c */ /* 0x040fe20000001808 */
[----:B------:R-:W-:Y:S07]  /*12280*/  LDSM.16.M88.4 R176, [R201] ;  /* 0x00000000c9b0783b */ /* 0x000fee0000000200 */
[C---:B---3--:R-:W-:Y:S08]  /*12290*/  HMMA.16816.F32 R12, R172.reuse, R148, R12 ;  /* 0x00000094ac0c723c */ /* 0x048ff0000000180c */
[----:B------:R-:W-:Y:S01]  /*122a0*/  HMMA.16816.F32 R16, R172, R150, R16 ;  /* 0x00000096ac10723c */ /* 0x000fe20000001810 */
[----:B------:R-:W2:Y:S06]  /*122b0*/  LDSM.16.M88.4 R148, [R213+0xd880] ;  /* 0x00d88000d594783b */ /* 0x000eac0000000200 */
[----:B------:R-:W3:Y:S01]  /*122c0*/  LDSM.16.M88.4 R172, [R210+0x14080] ;  /* 0x01408000d2ac783b */ /* 0x000ee20000000200 */
[C---:B----4-:R-:W-:Y:S08]  /*122d0*/  HMMA.16816.F32 R4, R152.reuse, R156, R4 ;  /* 0x0000009c9804723c */ /* 0x050ff00000001804 */
[C---:B------:R-:W-:Y:S01]  /*122e0*/  HMMA.16816.F32 R8, R152.reuse, R158, R8 ;  /* 0x0000009e9808723c */ /* 0x040fe20000001808 */
[----:B------:R-:W-:Y:S07]  /*122f0*/  LDSM.16.M88.4 R156, [R209+0x14080] ;  /* 0x01408000d19c783b */ /* 0x000fee0000000200 */
[C---:B-1----:R-:W-:Y:S08]  /*12300*/  HMMA.16816.F32 R12, R152.reuse, R160, R12 ;  /* 0x000000a0980c723c */ /* 0x042ff0000000180c */
[----:B------:R-:W-:Y:S01]  /*12310*/  HMMA.16816.F32 R16, R152, R162, R16 ;  /* 0x000000a29810723c */ /* 0x000fe20000001810 */
[----:B------:R-:W1:Y:S06]  /*12320*/  LDSM.16.M88.4 R152, [R200] ;  /* 0x00000000c898783b */ /* 0x000e6c0000000200 */
[----:B------:R-:W4:Y:S01]  /*12330*/  LDSM.16.M88.4 R160, [R208+0xd080] ;  /* 0x00d08000d0a0783b */ /* 0x000f220000000200 */
[C---:B-----5:R-:W-:Y:S08]  /*12340*/  HMMA.16816.F32 R4, R164.reuse, R168, R4 ;  /* 0x000000a8a404723c */ /* 0x060ff00000001804 */
[C---:B------:R-:W-:Y:S01]  /*12350*/  HMMA.16816.F32 R8, R164.reuse, R170, R8 ;  /* 0x000000aaa408723c */ /* 0x040fe20000001808 */
[----:B------:R-:W-:Y:S07]  /*12360*/  LDSM.16.M88.4 R168, [R202+0x1000] ;  /* 0x00100000caa8783b */ /* 0x000fee0000000200 */
[C---:B--2---:R-:W-:Y:S08]  /*12370*/  HMMA.16816.F32 R12, R164.reuse, R148, R12 ;  /* 0x00000094a40c723c */ /* 0x044ff0000000180c */
[----:B------:R-:W-:Y:S01]  /*12380*/  HMMA.16816.F32 R16, R164, R150, R16 ;  /* 0x00000096a410723c */ /* 0x000fe20000001810 */
[----:B------:R-:W2:Y:S06]  /*12390*/  LDSM.16.M88.4 R148, [R208+0xd880] ;  /* 0x00d88000d094783b */ /* 0x000eac0000000200 */
[----:B------:R-:W5:Y:S01]  /*123a0*/  LDSM.16.M88.4 R164, [R207+0x14080] ;  /* 0x01408000cfa4783b */ /* 0x000f620000000200 */
[C---:B---3--:R-:W-:Y:S08]  /*123b0*/  HMMA.16816.F32 R4, R172.reuse, R176, R4 ;  /* 0x000000b0ac04723c */ /* 0x048ff00000001804 */
[C---:B------:R-:W-:Y:S01]  /*123c0*/  HMMA.16816.F32 R8, R172.reuse, R178, R8 ;  /* 0x000000b2ac08723c */ /* 0x040fe20000001808 */
[----:B------:R-:W-:Y:S07]  /*123d0*/  LDSM.16.M88.4 R176, [R213+0xe080] ;  /* 0x00e08000d5b0783b */ /* 0x000fee0000000200 */
[C---:B-1----:R-:W-:Y:S08]  /*123e0*/  HMMA.16816.F32 R12, R172.reuse, R152, R12 ;  /* 0x00000098ac0c723c */ /* 0x042ff0000000180c */
[----:B------:R-:W-:Y:S01]  /*123f0*/  HMMA.16816.F32 R16, R172, R154, R16 ;  /* 0x0000009aac10723c */ /* 0x000fe20000001810 */
[----:B------:R-:W1:Y:S06]  /*12400*/  LDSM.16.M88.4 R152, [R202+0x1800] ;  /* 0x00180000ca98783b */ /* 0x000e6c0000000200 */
[----:B------:R-:W3:Y:S01]  /*12410*/  LDSM.16.M88.4 R172, [R214+0x18080] ;  /* 0x01808000d6ac783b */ /* 0x000ee20000000200 */
[C---:B----4-:R-:W-:Y:S08]  /*12420*/  HMMA.16816.F32 R4, R156.reuse, R160, R4 ;  /* 0x000000a09c04723c */ /* 0x050ff00000001804 */
[C---:B------:R-:W-:Y:S01]  /*12430*/  HMMA.16816.F32 R8, R156.reuse, R162, R8 ;  /* 0x000000a29c08723c */ /* 0x040fe20000001808 */
[----:B------:R-:W-:Y:S07]  /*12440*/  LDSM.16.M88.4 R160, [R199] ;  /* 0x00000000c7a0783b */ /* 0x000fee0000000200 */
[C---:B--2---:R-:W-:Y:S08]  /*12450*/  HMMA.16816.F32 R12, R156.reuse, R148, R12 ;  /* 0x000000949c0c723c */ /* 0x044ff0000000180c */
[----:B------:R-:W-:Y:S01]  /*12460*/  HMMA.16816.F32 R16, R156, R150, R16 ;  /* 0x000000969c10723c */ /* 0x000fe20000001810 */
[----:B------:R-:W2:Y:S06]  /*12470*/  LDSM.16.M88.4 R148, [R213+0xe880] ;  /* 0x00e88000d594783b */ /* 0x000eac0000000200 */
[----:B------:R-:W4:Y:S01]  /*12480*/  LDSM.16.M88.4 R156, [R210+0x18080] ;  /* 0x01808000d29c783b */ /* 0x000f220000000200 */
[C---:B-----5:R-:W-:Y:S08]  /*12490*/  HMMA.16816.F32 R4, R164.reuse, R168, R4 ;  /* 0x000000a8a404723c */ /* 0x060ff00000001804 */
[C---:B------:R-:W-:Y:S01]  /*124a0*/  HMMA.16816.F32 R8, R164.reuse, R170, R8 ;  /* 0x000000aaa408723c */ /* 0x040fe20000001808 */
[----:B------:R-:W-:Y:S07]  /*124b0*/  LDSM.16.M88.4 R168, [R208+0xe080] ;  /* 0x00e08000d0a8783b */ /* 0x000fee0000000200 */
[C---:B-1----:R-:W-:Y:S08]  /*124c0*/  HMMA.16816.F32 R12, R164.reuse, R152, R12 ;  /* 0x00000098a40c723c */ /* 0x042ff0000000180c */
[----:B------:R-:W-:Y:S01]  /*124d0*/  HMMA.16816.F32 R16, R164, R154, R16 ;  /* 0x0000009aa410723c */ /* 0x000fe20000001810 */
[----:B------:R-:W1:Y:S06]  /*124e0*/  LDSM.16.M88.4 R152, [R198] ;  /* 0x00000000c698783b */ /* 0x000e6c0000000200 */
[----:B------:R-:W5:Y:S01]  /*124f0*/  LDSM.16.M88.4 R164, [R209+0x18080] ;  /* 0x01808000d1a4783b */ /* 0x000f620000000200 */
[C---:B---3--:R-:W-:Y:S08]  /*12500*/  HMMA.16816.F32 R4, R172.reuse, R176, R4 ;  /* 0x000000b0ac04723c */ /* 0x048ff00000001804 */
[C---:B------:R-:W-:Y:S01]  /*12510*/  HMMA.16816.F32 R8, R172.reuse, R178, R8 ;  /* 0x000000b2ac08723c */ /* 0x040fe20000001808 */
[----:B------:R-:W-:Y:S07]  /*12520*/  LDSM.16.M88.4 R176, [R202+0x2000] ;  /* 0x00200000cab0783b */ /* 0x000fee0000000200 */
[C---:B--2---:R-:W-:Y:S08]  /*12530*/  HMMA.16816.F32 R12, R172.reuse, R148, R12 ;  /* 0x00000094ac0c723c */ /* 0x044ff0000000180c */
        /* <DEDUP_REMOVED lines=8> */
[----:B------:R-:W1:Y:S06]  /*125c0*/  LDSM.16.M88.4 R152, [R202+0x2800] ;  /* 0x00280000ca98783b */ /* 0x000e6c0000000200 */
[----:B------:R-:W4:Y:S01]  /*125d0*/  LDSM.16.M88.4 R156, [R214+0x1c080] ;  /* 0x01c08000d69c783b */ /* 0x000f220000000200 */
[C---:B-----5:R-:W-:Y:S08]  /*125e0*/  HMMA.16816.F32 R4, R164.reuse, R168, R4 ;  /* 0x000000a8a404723c */ /* 0x060ff00000001804 */
[C---:B------:R-:W-:Y:S01]  /*125f0*/  HMMA.16816.F32 R8, R164.reuse, R170, R8 ;  /* 0x000000aaa408723c */ /* 0x040fe20000001808 */
[----:B------:R-:W-:Y:S07]  /*12600*/  LDSM.16.M88.4 R168, [R197] ;  /* 0x00000000c5a8783b */ /* 0x000fee0000000200 */
        /* <DEDUP_REMOVED lines=9> */
[----:B------:R-:W1:Y:S06]  /*126a0*/  LDSM.16.M88.4 R152, [R196] ;  /* 0x00000000c498783b */ /* 0x000e6c0000000200 */
[----:B------:R-:W3:Y:S01]  /*126b0*/  LDSM.16.M88.4 R172, [R209+0x1c080] ;  /* 0x01c08000d1ac783b */ /* 0x000ee20000000200 */
[C---:B----4-:R-:W-:Y:S08]  /*126c0*/  HMMA.16816.F32 R4, R156.reuse, R160, R4 ;  /* 0x000000a09c04723c */ /* 0x050ff00000001804 */
[C---:B------:R-:W-:Y:S01]  /*126d0*/  HMMA.16816.F32 R8, R156.reuse, R162, R8 ;  /* 0x000000a29c08723c */ /* 0x040fe20000001808 */
[----:B------:R-:W-:Y:S07]  /*126e0*/  LDSM.16.M88.4 R160, [R202+0x3000] ;  /* 0x00300000caa0783b */ /* 0x000fee0000000200 */
[C---:B--2---:R-:W-:Y:S08]  /*126f0*/  HMMA.16816.F32 R12, R156.reuse, R148, R12 ;  /* 0x000000949c0c723c */ /* 0x044ff0000000180c */
[----:B------:R-:W-:Y:S01]  /*12700*/  HMMA.16816.F32 R16, R156, R150, R16 ;  /* 0x000000969c10723c */ /* 0x000fe20000001810 */
[----:B------:R-:W2:Y:S06]  /*12710*/  LDSM.16.M88.4 R148, [R208+0xf880] ;  /* 0x00f88000d094783b */ /* 0x000eac0000000200 */
[----:B------:R-:W4:Y:S01]  /*12720*/  LDSM.16.M88.4 R156, [R207+0x1c080] ;  /* 0x01c08000cf9c783b */ /* 0x000f220000000200 */
[C---:B-----5:R-:W-:Y:S08]  /*12730*/  HMMA.16816.F32 R4, R164.reuse, R168, R4 ;  /* 0x000000a8a404723c */ /* 0x060ff00000001804 */
[C---:B------:R-:W-:Y:S08]  /*12740*/  HMMA.16816.F32 R8, R164.reuse, R170, R8 ;  /* 0x000000aaa408723c */ /* 0x040ff00000001808 */
[C---:B-1----:R-:W-:Y:S08]  /*12750*/  HMMA.16816.F32 R12, R164.reuse, R152, R12 ;  /* 0x00000098a40c723c */ /* 0x042ff0000000180c */
[----:B------:R-:W-:Y:S08]  /*12760*/  HMMA.16816.F32 R16, R164, R154, R16 ;  /* 0x0000009aa410723c */ /* 0x000ff00000001810 */
[C---:B---3--:R-:W-:Y:S08]  /*12770*/  HMMA.16816.F32 R4, R172.reuse, R176, R4 ;  /* 0x000000b0ac04723c */ /* 0x048ff00000001804 */
[C---:B------:R-:W-:Y:S08]  /*12780*/  HMMA.16816.F32 R8, R172.reuse, R178, R8 ;  /* 0x000000b2ac08723c */ /* 0x040ff00000001808 */
[C---:B--2---:R-:W-:Y:S08]  /*12790*/  HMMA.16816.F32 R12, R172.reuse, R148, R12 ;  /* 0x00000094ac0c723c */ /* 0x044ff0000000180c */
[----:B------:R-:W-:Y:S01]  /*127a0*/  HMMA.16816.F32 R16, R172, R150, R16 ;  /* 0x00000096ac10723c */ /* 0x000fe20000001810 */
[----:B------:R-:W1:Y:S01]  /*127b0*/  LDSM.16.M88.4 R148, [R202+0x3800] ;  /* 0x00380000ca94783b */ /* 0x000e620000000200 */
[----:B------:R-:W-:Y:S05]  /*127c0*/  DEPBAR.LE SB0, 0x0 ;  /* 0x000080000000791a */ /* 0x000fea0000000000 */
[----:B------:R-:W-:Y:S01]  /*127d0*/  BAR.SYNC.DEFER_BLOCKING 0x0 ;  /* 0x0000000000007b1d */ /* 0x000fe20000010000 */
[C---:B----4-:R-:W-:Y:S08]  /*127e0*/  HMMA.16816.F32 R4, R156.reuse, R160, R4 ;  /* 0x000000a09c04723c */ /* 0x050ff00000001804 */
        /* <DEDUP_REMOVED lines=17> */
[----:B------:R-:W4:Y:S01]  /*12900*/  MUFU.TANH R181, R181 ;  /* 0x000000b500b57308 */ /* 0x000f220000002400 */
        /* <DEDUP_REMOVED lines=19> */
[----:B--234-:R-:W-:Y:S01]  /*12a40*/  IMAD.MOV.U32 R217, RZ, RZ, RZ ;  /* 0x000000ffffd97224 */ /* 0x01cfe200078e00ff */
        /* <DEDUP_REMOVED lines=12> */
[----:B------:R-:W2:Y:S01]  /*12b10*/  @!P2 LDG.E R217, [R6.64] ;  /* 0x0000001806d9a981 */ /* 0x000ea2000c1e1900 */
[----:B------:R-:W-:Y:S04]  /*12b20*/  IMAD R218, R5, c[0x0][0x2b8], R218 ;  /* 0x0000ae0005da7a24 */ /* 0x000fe800078e02da */
[C---:B------:R-:W-:Y:S01]  /*12b30*/  IMAD.WIDE.U32 R8, R218.reuse, c[0x0][0x1e0], RZ ;  /* 0x00007800da087a25 */ /* 0x040fe200078e00ff */
[----:B------:R-:W-:Y:S05]  /*12b40*/  SHF.R.S32.HI R5, RZ, 0x1f, R218 ;  /* 0x0000001fff057819 */ /* 0x000fea00000114da */
[----:B------:R-:W-:Y:S04]  /*12b50*/  IMAD R5, R5, c[0x0][0x1e0], RZ ;  /* 0x0000780005057a24 */ /* 0x000fe800078e02ff */
[----:B------:R-:W-:Y:S04]  /*12b60*/  IMAD R5, R218, c[0x0][0x1e4], R5 ;  /* 0x00007900da057a24 */ /* 0x000fe800078e0205 */
        /* <DEDUP_REMOVED lines=9> */
[----:B------:R-:W2:Y:S04]  /*12c00*/  SHFL.IDX PT, R5, R5, RZ, 0x181f ;  /* 0x00181fff05057589 */ /* 0x000ea800000e0000 */
[----:B------:R-:W3:Y:S01]  /*12c10*/  SHFL.IDX PT, R4, R4, RZ, 0x181f ;  /* 0x00181fff04047589 */ /* 0x000ee200000e0000 */
[C---:B--2---:R-:W-:Y:S05]  /*12c20*/  IADD3 R10, P0, R5.reuse, R230, RZ ;  /* 0x000000e6050a7210 */ /* 0x044fea0007f1e0ff */
[C---:B---3--:R-:W-:Y:S01]  /*12c30*/  IMAD.X R11, R4.reuse, 0x1, R231, P0 ;  /* 0x00000001040b7824 */ /* 0x048fe200000e06e7 */
        /* <DEDUP_REMOVED lines=11> */
.L_x_467:
[----:B--234-:R-:W-:Y:S01]  /*12cf0*/  PLOP3.LUT P0, PT, PT, PT, UP3, 0x80, 0x0 ;  /* 0x000000000000781c */ /* 0x01cfe20003f0f038 */
[----:B------:R-:W0:Y:S01]  /*12d00*/  LDGDEPBAR ;  /* 0x00000000000079af */ /* 0x000e220000000000 */
[----:B------:R-:W-:Y:S01]  /*12d10*/  IMAD.MOV.U32 R12, RZ, RZ, R221 ;  /* 0x000000ffff0c7224 */ /* 0x000fe200078e00dd */
[----:B------:R-:W-:Y:S06]  /*12d20*/  USHF.L.U32 UR5, UR10, 0x5, URZ ;  /* 0x000000050a057899 */ /* 0x000fec000800063f */
[----:B------:R-:W-:Y:S04]  /*12d30*/  IMAD.U32 R5, RZ, RZ, UR5 ;  /* 0x00000005ff057e24 */ /* 0x000fe8000f8e00ff */
[----:B------:R-:W-:Y:S01]  /*12d40*/  @P0 IMAD.HI.U32 R4, R221, c[0x0][0x2c8], RZ ;  /* 0x0000b200dd040a27 */ /* 0x000fe200078e00ff */
[----:B------:R-:W-:Y:S02]  /*12d50*/  PLOP3.LUT P0, PT, PT, PT, UP3, 0x80, 0x0 ;  /* 0x000000000000781c */ /* 0x000fe40003f0f038 */
[----:B------:R-:W-:Y:S11]  /*12d60*/  IADD3 R7, -R222, 0x1, -R5 ;  /* 0x00000001de077810 */ /* 0x000ff60007ffe905 */
[----:B------:R-:W-:Y:S01]  /*12d70*/  @P0 SHF.R.U32.HI R12, RZ, c[0x0][0x2cc], R4 ;  /* 0x0000b300ff0c0a19 */ /* 0x000fe20000011604 */
[----:B------:R-:W-:Y:S01]  /*12d80*/  IMAD.U32 R4, RZ, RZ, UR20 ;  /* 0x00000014ff047e24 */ /* 0x000fe2000f8e00ff */
[----:B------:R-:W-:Y:S03]  /*12d90*/  PLOP3.LUT P0, PT, PT, PT, UP2, 0x40, 0x0 ;  /* 0x000000000000781c */ /* 0x000fe60003f0e828 */
[----:B------:R-:W2:Y:S01]  /*12da0*/  SHFL.IDX PT, R13, R12, RZ, 0x1c1f ;  /* 0x001c1fff0c0d7589 */ /* 0x000ea200000e0000 */
[----:B------:R-:W-:Y:S04]  /*12db0*/  IADD3 R4, -R4, UR11, R7 ;  /* 0x0000000b04047c10 */ /* 0x000fe8000fffe107 */
[C---:B------:R-:W-:Y:S02]  /*12dc0*/  IADD3 R7, R4.reuse, c[0x0][0x328], RZ ;  /* 0x0000ca0004077a10 */ /* 0x040fe40007ffe0ff */
[----:B------:R-:W-:Y:S03]  /*12dd0*/  IADD3 R4, R4, UR17, RZ ;  /* 0x0000001104047c10 */ /* 0x000fe6000fffe0ff */
[--C-:B--2---:R-:W-:Y:S02]  /*12de0*/  IMAD.IADD R11, R7, 0x1, R13.reuse ;  /* 0x00000001070b7824 */ /* 0x104fe400078e020d */
        /* <DEDUP_REMOVED lines=9> */
[----:B------:R-:W-:Y:S05]  /*12e80*/  IMAD.MOV.U32 R6, RZ, RZ, c[0x0][0x32c] ;  /* 0x0000cb00ff067624 */ /* 0x000fea00078e00ff */
[----:B------:R-:W-:Y:S11]  /*12e90*/  ISETP.NE.AND P0, PT, R6, 0x1, PT ;  /* 0x000000010600780c */ /* 0x000ff60003f05270 */
[----:B------:R-:W-:Y:S02]  /*12ea0*/  @!UPT UIADD3 URZ, URZ, URZ, URZ ;  /* 0x0000003f3f3ff290 */ /* 0x000fe4000fffe03f */
[----:B------:R-:W-:Y:S05]  /*12eb0*/  @P0 IMAD.HI.U32 R6, R8, c[0x0][0x330], RZ ;  /* 0x0000cc0008060a27 */ /* 0x000fea00078e00ff */
[----:B------:R-:W-:Y:S04]  /*12ec0*/  @P0 SHF.R.U32.HI R8, RZ, c[0x0][0x334], R6 ;  /* 0x0000cd00ff080a19 */ /* 0x000fe80000011606 */
[----:B------:R-:W-:Y:S01]  /*12ed0*/  LOP3.LUT R8, RZ, R8, RZ, 0x33, !PT ;  /* 0x00000008ff087212 */ /* 0x000fe200078e33ff */
[----:B------:R-:W-:-:S05]  /*12ee0*/  BRA `(.L_x_471) ;  /* 0x0000005000007947 */ /* 0x000fca0003800000 */
.L_x_470:
[----:B------:R-:W-:Y:S04]  /*12ef0*/  MOV R6, c[0x0][0x32c] ;  /* 0x0000cb0000067a02 */ /* 0x000fe80000000f00 */
[----:B------:R-:W-:Y:S11]  /*12f00*/  ISETP.NE.AND P0, PT, R6, 0x1, PT ;  /* 0x000000010600780c */ /* 0x000ff60003f05270 */
[----:B------:R-:W-:Y:S02]  /*12f10*/  @!UPT UIADD3 URZ, URZ, URZ, URZ ;  /* 0x0000003f3f3ff290 */ /* 0x000fe4000fffe03f */
[----:B------:R-:W-:Y:S05]  /*12f20*/  @P0 IMAD.HI.U32 R6, R8, c[0x0][0x330], RZ ;  /* 0x0000cc0008060a27 */ /* 0x000fea00078e00ff */
[----:B------:R-:W-:Y:S02]  /*12f30*/  @P0 SHF.R.U32.HI R8, RZ, c[0x0][0x334], R6 ;  /* 0x0000cd00ff080a19 */ /* 0x000fe40000011606 */
.L_x_471:
[----:B------:R-:W-:Y:S05]  /*12f40*/  BSYNC B0 ;  /* 0x0000000000007941 */ /* 0x000fea0003800000 */
.L_x_469:
[----:B------:R-:W-:Y:S04]  /*12f50*/  IMAD R13, R8, c[0x0][0x32c], -R5 ;  /* 0x0000cb00080d7a24 */ /* 0x000fe800078e0a05 */
[----:B------:R-:W-:Y:S05]  /*12f60*/  IMAD.IADD R8, R13, 0x1, -R222 ;  /* 0x000000010d087824 */ /* 0x000fea00078e0ade */
[----:B------:R-:W-:Y:S02]  /*12f70*/  IADD3 R6, R8, c[0x0][0x32c], RZ ;  /* 0x0000cb0008067a10 */ /* 0x000fe40007ffe0ff */
[----:B------:R-:W-:Y:S02]  /*12f80*/  IMNMX R9, R9, R8, !PT ;  /* 0x0000000809097217 */ /* 0x000fe40007800200 */
[----:B------:R-:W-:Y:S02]  /*12f90*/  IMNMX R11, R11, R6, PT ;  /* 0x000000060b0b7217 */ /* 0x000fe40003800200 */
.L_x_468:
[----:B------:R-:W-:Y:S06]  /*12fa0*/  UISETP.GT.AND UP0, UPT, UR10, -0x1, UPT ;  /* 0xffffffff0a00788c */ /* 0x000fec000bf04270 */
[----:B------:R-:W-:Y:S04]  /*12fb0*/  PLOP3.LUT P0, PT, PT, PT, UP0, 0x80, 0x0 ;  /* 0x000000000000781c */ /* 0x000fe80003f0f008 */
[----:B------:R-:W-:Y:S04]  /*12fc0*/  ISETP.GT.AND P0, PT, R9, RZ, P0 ;  /* 0x000000ff0900720c */ /* 0x000fe80000704270 */
[----:B------:R-:W-:Y:S04]  /*12fd0*/  ISETP.LT.OR P0, PT, R11, 0x1, P0 ;  /* 0x000000010b00780c */ /* 0x000fe80000701670 */
[----:B------:R-:W-:Y:S02]  /*12fe0*/  FSEL R10, R0, -INF , !P0 ;  /* 0xff800000000a7808 */ /* 0x000fe40004000000 */
[----:B------:R-:W-:Y:S01]  /*12ff0*/  PLOP3.LUT P0, PT, PT, PT, UP0, 0x80, 0x0 ;  /* 0x000000000000781c */ /* 0x000fe20003f0f008 */
[----:B------:R-:W2:Y:S03]  /*13000*/  SHFL.IDX PT, R0, R12, 0x1, 0x1c1f ;  /* 0x003c1f000c007f89 */ /* 0x000ea600000e0000 */
[----:B------:R-:W-:Y:S04]  /*13010*/  ISETP.GT.AND P0, PT, R9, 0x1, P0 ;  /* 0x000000010900780c */ /* 0x000fe80000704270 */
[----:B------:R-:W-:Y:S04]  /*13020*/  ISETP.LT.OR P0, PT, R11, 0x2, P0 ;  /* 0x000000020b00780c */ /* 0x000fe80000701670 */
[----:B-1----:R-:W-:Y:S02]  /*13030*/  FSEL R182, R182, -INF , !P0 ;  /* 0xff800000b6b67808 */ /* 0x002fe40004000000 */
[----:B------:R-:W-:Y:S04]  /*13040*/  PLOP3.LUT P0, PT, PT, PT, UP0, 0x80, 0x0 ;  /* 0x000000000000781c */ /* 0x000fe80003f0f008 */
[----:B------:R-:W-:Y:S04]  /*13050*/  ISETP.GT.AND P0, PT, R9, 0x8, P0 ;  /* 0x000000080900780c */ /* 0x000fe80000704270 */
[----:B------:R-:W-:Y:S01]  /*13060*/  ISETP.LT.OR P0, PT, R11, 0x9, P0 ;  /* 0x000000090b00780c */ /* 0x000fe20000701670 */
[--C-:B--2---:R-:W-:Y:S03]  /*13070*/  IMAD.IADD R7, R7, 0x1, R0.reuse ;  /* 0x0000000107077824 */ /* 0x104fe600078e0200 */
[----:B------:R-:W-:Y:S01]  /*13080*/  FSEL R8, R185, -INF , !P0 ;  /* 0xff800000b9087808 */ /* 0x000fe20004000000 */
[----:B------:R-:W-:Y:S01]  /*13090*/  IMAD.IADD R4, R4, 0x1, R0 ;  /* 0x0000000104047824 */ /* 0x000fe200078e0200 */
[----:B------:R-:W-:Y:S04]  /*130a0*/  PLOP3.LUT P0, PT, PT, PT, UP0, 0x80, 0x0 ;  /* 0x000000000000781c */ /* 0x000fe80003f0f008 */
[----:B------:R-:W-:Y:S04]  /*130b0*/  ISETP.GT.AND P0, PT, R9, 0x9, P0 ;  /* 0x000000090900780c */ /* 0x000fe80000704270 */
[----:B------:R-:W-:Y:S04]  /*130c0*/  ISETP.LT.OR P0, PT, R11, 0xa, P0 ;  /* 0x0000000a0b00780c */ /* 0x000fe80000701670 */
[----:B------:R-:W-:Y:S02]  /*130d0*/  FSEL R6, R186, -INF , !P0 ;  /* 0xff800000ba067808 */ /* 0x000fe40004000000 */
        /* <DEDUP_REMOVED lines=16> */
[----:B------:R-:W-:Y:S11]  /*131e0*/  PLOP3.LUT P0, PT, PT, PT, UP2, 0x40, 0x0 ;  /* 0x000000000000781c */ /* 0x000ff60003f0e828 */
[----:B------:R-:W-:Y:S02]  /*131f0*/  @!UPT UIADD3 URZ, URZ, URZ, URZ ;  /* 0x0000003f3f3ff290 */ /* 0x000fe4000fffe03f */
        /* <DEDUP_REMOVED lines=15> */
.L_x_474:
[----:B------:R-:W-:Y:S04]  /*132f0*/  MOV R0, c[0x0][0x32c] ;  /* 0x0000cb0000007a02 */ /* 0x000fe80000000f00 */
[----:B------:R-:W-:Y:S11]  /*13300*/  ISETP.NE.AND P0, PT, R0, 0x1, PT ;  /* 0x000000010000780c */ /* 0x000ff60003f05270 */
[----:B------:R-:W-:Y:S02]  /*13310*/  @!UPT UIADD3 URZ, URZ, URZ, URZ ;  /* 0x0000003f3f3ff290 */ /* 0x000fe4000fffe03f */
[----:B------:R-:W-:Y:S05]  /*13320*/  @P0 IMAD.HI.U32 R0, R12, c[0x0][0x330], RZ ;  /* 0x0000cc000c000a27 */ /* 0x000fea00078e00ff */
[----:B------:R-:W-:Y:S02]  /*13330*/  @P0 SHF.R.U32.HI R12, RZ, c[0x0][0x334], R0 ;  /* 0x0000cd00ff0c0a19 */ /* 0x000fe40000011600 */
.L_x_475:
[----:B------:R-:W-:Y:S05]  /*13340*/  BSYNC B0 ;  /* 0x0000000000007941 */ /* 0x000fea0003800000 */
.L_x_473:
[----:B------:R-:W-:Y:S04]  /*13350*/  IMAD R5, R12, c[0x0][0x32c], -R5 ;  /* 0x0000cb000c057a24 */ /* 0x000fe800078e0a05 */
[----:B------:R-:W-:Y:S05]  /*13360*/  IMAD.IADD R5, R5, 0x1, -R222 ;  /* 0x0000000105057824 */ /* 0x000fea00078e0ade */
[----:B------:R-:W-:Y:S02]  /*13370*/  IADD3 R0, R5, c[0x0][0x32c], RZ ;  /* 0x0000cb0005007a10 */ /* 0x000fe40007ffe0ff */
[----:B------:R-:W-:Y:S02]  /*13380*/  IMNMX R4, R4, R5, !PT ;  /* 0x0000000504047217 */ /* 0x000fe40007800200 */
[----:B------:R-:W-:Y:S02]  /*13390*/  IMNMX R7, R7, R0, PT ;  /* 0x0000000007077217 */ /* 0x000fe40003800200 */
.L_x_472:
[----:B------:R-:W-:Y:S01]  /*133a0*/  PLOP3.LUT P0, PT, PT, PT, UP0, 0x80, 0x0 ;  /* 0x000000000000781c */ /* 0x000fe20003f0f008 */
[----:B------:R-:W-:Y:S01]  /*133b0*/  LDSM.16.MT88.4 R156, [R206+0x8080] ;  /* 0x00808000ce9c783b */ /* 0x000fe20000004200 */
[----:B------:R-:W-:Y:S02]  /*133c0*/  FMNMX.FTZ R5, R10, R3, !PT ;  /* 0x000000030a057209 */ /* 0x000fe40007810000 */
[----:B------:R-:W-:Y:S02]  /*133d0*/  ISETP.GT.AND P0, PT, R4, RZ, P0 ;  /* 0x000000ff0400720c */ /* 0x000fe40000704270 */
[----:B------:R-:W-:Y:S02]  /*133e0*/  FMNMX.FTZ R5, R182, R5, !PT ;  /* 0x00000005b6057209 */ /* 0x000fe40007810000 */
[C---:B------:R-:W-:Y:S01]  /*133f0*/  ISETP.LT.OR P0, PT, R7.reuse, 0x1, P0 ;  /* 0x000000010700780c */ /* 0x040fe20000701670 */
[----:B------:R-:W-:Y:S01]  /*13400*/  LDSM.16.MT88.4 R172, [R204+0x9880] ;  /* 0x00988000ccac783b */ /* 0x000fe20000004200 */
[----:B------:R-:W-:Y:S02]  /*13410*/  FMNMX.FTZ R5, R8, R5, !PT ;  /* 0x0000000508057209 */ /* 0x000fe40007810000 */
[----:B------:R-:W-:Y:S02]  /*13420*/  FSEL R13, R180, -INF , !P0 ;  /* 0xff800000b40d7808 */ /* 0x000fe40004000000 */
[----:B------:R-:W-:Y:S02]  /*13430*/  PLOP3.LUT P0, PT, PT, PT, UP0, 0x80, 0x0 ;  /* 0x000000000000781c */ /* 0x000fe40003f0f008 */
[----:B------:R-:W-:Y:S01]  /*13440*/  FMNMX.FTZ R5, R6, R5, !PT ;  /* 0x0000000506057209 */ /* 0x000fe20007810000 */
[----:B------:R-:W-:Y:S01]  /*13450*/  LDSM.16.MT88.4 R176, [R211+0xa880] ;  /* 0x00a88000d3b0783b */ /* 0x000fe20000004200 */
[----:B------:R-:W-:Y:S02]  /*13460*/  ISETP.GT.AND P0, PT, R4, 0x1, P0 ;  /* 0x000000010400780c */ /* 0x000fe40000704270 */
[----:B------:R-:W-:Y:S02]  /*13470*/  FMNMX.FTZ R5, R168, R5, !PT ;  /* 0x00000005a8057209 */ /* 0x000fe40007810000 */
[----:B------:R-:W-:Y:S02]  /*13480*/  ISETP.LT.OR P0, PT, R7, 0x2, P0 ;  /* 0x000000020700780c */ /* 0x000fe40000701670 */
[----:B------:R-:W-:Y:S01]  /*13490*/  FMNMX.FTZ R5, R166, R5, !PT ;  /* 0x00000005a6057209 */ /* 0x000fe20007810000 */
[----:B------:R-:W-:Y:S01]  /*134a0*/  LDSM.16.MT88.4 R192, [R206+0xb880] ;  /* 0x00b88000cec0783b */ /* 0x000fe20000004200 */
[----:B------:R-:W-:Y:S02]  /*134b0*/  FSEL R181, R181, -INF , !P0 ;  /* 0xff800000b5b57808 */ /* 0x000fe40004000000 */
[----:B------:R-:W-:Y:S02]  /*134c0*/  PLOP3.LUT P0, PT, PT, PT, UP0, 0x80, 0x0 ;  /* 0x000000000000781c */ /* 0x000fe40003f0f008 */
[----:B------:R-:W-:Y:S02]  /*134d0*/  FMNMX.FTZ R5, R164, R5, !PT ;  /* 0x00000005a4057209 */ /* 0x000fe40007810000 */
[----:B------:R-:W-:Y:S02]  /*134e0*/  ISETP.GT.AND P0, PT, R4, 0x8, P0 ;  /* 0x000000080400780c */ /* 0x000fe40000704270 */
[----:B------:R-:W-:Y:S02]  /*134f0*/  FMNMX.FTZ R0, R162, R5, !PT ;  /* 0x00000005a2007209 */ /* 0x000fe40007810000 */
[----:B------:R-:W-:Y:S02]  /*13500*/  ISETP.LT.OR P0, PT, R7, 0x9, P0 ;  /* 0x000000090700780c */ /* 0x000fe40000701670 */
[----:B------:R-:W-:Y:S01]  /*13510*/  FMNMX.FTZ R12, R13, R2, !PT ;  /* 0x000000020d0c7209 */ /* 0x000fe20007810000 */
[----:B------:R-:W1:Y:S01]  /*13520*/  SHFL.BFLY PT, R5, R0, 0x2, 0x1f ;  /* 0x0c401f0000057f89 */ /* 0x000e6200000e0000 */
[----:B------:R-:W-:Y:S02]  /*13530*/  FSEL R11, R184, -INF , !P0 ;  /* 0xff800000b80b7808 */ /* 0x000fe40004000000 */
[----:B------:R-:W-:Y:S02]  /*13540*/  PLOP3.LUT P0, PT, PT, PT, UP0, 0x80, 0x0 ;  /* 0x000000000000781c */ /* 0x000fe40003f0f008 */
[----:B------:R-:W-:Y:S02]  /*13550*/  FMNMX.FTZ R12, R181, R12, !PT ;  /* 0x0000000cb50c7209 */ /* 0x000fe40007810000 */
[C---:B------:R-:W-:Y:S01]  /*13560*/  ISETP.GT.AND P0, PT, R4.reuse, 0x9, P0 ;  /* 0x000000090400780c */ /* 0x040fe20000704270 */
[----:B------:R-:W-:Y:S01]  /*13570*/  LDSM.16.MT88.4 R184, [R204+0xa880] ;  /* 0x00a88000ccb8783b */ /* 0x000fe20000004200 */
[----:B------:R-:W-:Y:S02]  /*13580*/  FMNMX.FTZ R12, R11, R12, !PT ;  /* 0x0000000c0b0c7209 */ /* 0x000fe40007810000 */
[----:B------:R-:W-:Y:S04]  /*13590*/  ISETP.LT.OR P0, PT, R7, 0xa, P0 ;  /* 0x0000000a0700780c */ /* 0x000fe80000701670 */
[----:B------:R-:W-:Y:S02]  /*135a0*/  FSEL R9, R183, -INF , !P0 ;  /* 0xff800000b7097808 */ /* 0x000fe40004000000 */
[----:B------:R-:W-:Y:S02]  /*135b0*/  PLOP3.LUT P0, PT, PT, PT, UP0, 0x80, 0x0 ;  /* 0x000000000000781c */ /* 0x000fe40003f0f008 */
[----:B------:R-:W-:Y:S02]  /*135c0*/  FMNMX.FTZ R14, R9, R12, !PT ;  /* 0x0000000c090e7209 */ /* 0x000fe40007810000 */
[C---:B------:R-:W-:Y:S04]  /*135d0*/  ISETP.GT.AND P0, PT, R4.reuse, 0x10, P0 ;  /* 0x000000100400780c */ /* 0x040fe80000704270 */
[----:B------:R-:W-:Y:S04]  /*135e0*/  ISETP.LT.OR P0, PT, R7, 0x11, P0 ;  /* 0x000000110700780c */ /* 0x000fe80000701670 */
[----:B------:R-:W-:Y:S02]  /*135f0*/  FSEL R165, R189, -INF , !P0 ;  /* 0xff800000bda57808 */ /* 0x000fe40004000000 */
[----:B------:R-:W-:Y:S02]  /*13600*/  PLOP3.LUT P0, PT, PT, PT, UP0, 0x80, 0x0 ;  /* 0x000000000000781c */ /* 0x000fe40003f0f008 */
[----:B------:R-:W-:Y:S02]  /*13610*/  FMNMX.FTZ R14, R165, R14, !PT ;  /* 0x0000000ea50e7209 */ /* 0x000fe40007810000 */
[----:B------:R-:W-:Y:S04]  /*13620*/  ISETP.GT.AND P0, PT, R4, 0x11, P0 ;  /* 0x000000110400780c */ /* 0x000fe80000704270 */
[C---:B------:R-:W-:Y:S04]  /*13630*/  ISETP.LT.OR P0, PT, R7.reuse, 0x12, P0 ;  /* 0x000000120700780c */ /* 0x040fe80000701670 */
[----:B------:R-:W-:Y:S02]  /*13640*/  FSEL R163, R188, -INF , !P0 ;  /* 0xff800000bca37808 */ /* 0x000fe40004000000 */
[----:B------:R-:W-:Y:S04]  /*13650*/  PLOP3.LUT P0, PT, PT, PT, UP0, 0x80, 0x0 ;  /* 0x000000000000781c */ /* 0x000fe80003f0f008 */
[----:B------:R-:W-:Y:S02]  /*13660*/  ISETP.GT.AND P0, PT, R4, 0x18, P0 ;  /* 0x000000180400780c */ /* 0x000fe40000704270 */
[----:B-1----:R-:W-:Y:S02]  /*13670*/  FMNMX.FTZ R12, R0, R5, !PT ;  /* 0x00000005000c7209 */ /* 0x002fe40007810000 */
[----:B------:R-:W-:Y:S02]  /*13680*/  ISETP.LT.OR P0, PT, R7, 0x19, P0 ;  /* 0x000000190700780c */ /* 0x000fe40000701670 */
[----:B------:R-:W-:Y:S01]  /*13690*/  FMNMX.FTZ R0, R163, R14, !PT ;  /* 0x0000000ea3007209 */ /* 0x000fe20007810000 */
[----:B------:R-:W1:Y:S01]  /*136a0*/  SHFL.BFLY PT, R15, R12, 0x1, 0x1f ;  /* 0x0c201f000c0f7f89 */ /* 0x000e6200000e0000 */
[----:B------:R-:W-:Y:S02]  /*136b0*/  FSEL R161, R191, -INF , !P0 ;  /* 0xff800000bfa17808 */ /* 0x000fe40004000000 */
[----:B------:R-:W-:Y:S01]  /*136c0*/  PLOP3.LUT P0, PT, PT, PT, UP0, 0x80, 0x0 ;  /* 0x000000000000781c */ /* 0x000fe20003f0f008 */
[----:B------:R-:W-:Y:S01]  /*136d0*/  UISETP.GT.AND UP0, UPT, UR10, UR4, UPT ;  /* 0x000000040a00728c */ /* 0x000fe2000bf04270 */
[----:B------:R-:W-:Y:S01]  /*136e0*/  FMNMX.FTZ R0, R161, R0, !PT ;  /* 0x00000000a1007209 */ /* 0x000fe20007810000 */
[----:B------:R-:W-:Y:S01]  /*136f0*/  UIADD3 UR10, UR10, -0x1, URZ ;  /* 0xffffffff0a0a7890 */ /* 0x000fe2000fffe03f */
[----:B------:R-:W-:Y:S04]  /*13700*/  ISETP.GT.AND P0, PT, R4, 0x19, P0 ;  /* 0x000000190400780c */ /* 0x000fe80000704270 */
[----:B------:R-:W-:Y:S04]  /*13710*/  ISETP.LT.OR P0, PT, R7, 0x1a, P0 ;  /* 0x0000001a0700780c */ /* 0x000fe80000701670 */
[----:B------:R-:W-:Y:S02]  /*13720*/  FSEL R149, R190, -INF , !P0 ;  /* 0xff800000be957808 */ /* 0x000fe40004000000 */
[----:B------:R-:W-:Y:S02]  /*13730*/  LDSM.16.MT88.4 R188, [R211+0xb880] ;  /* 0x00b88000d3bc783b */ /* 0x000fe40000004200 */
[----:B------:R-:W-:Y:S02]  /*13740*/  FMNMX.FTZ R4, R149, R0, !PT ;  /* 0x0000000095047209 */ /* 0x000fe40007810000 */
[----:B-1----:R-:W-:Y:S04]  /*13750*/  FMNMX.FTZ R0, R12, R15, !PT ;  /* 0x0000000f0c007209 */ /* 0x002fe80007810000 */
[----:B------:R-:W1:Y:S01]  /*13760*/  SHFL.BFLY PT, R7, R4, 0x2, 0x1f ;  /* 0x0c401f0004077f89 */ /* 0x000e6200000e0000 */
[C---:B------:R-:W-:Y:S01]  /*13770*/  FSETP.NEU.FTZ.AND P0, PT, R0.reuse, -INF , PT ;  /* 0xff8000000000780b */ /* 0x040fe20003f1d000 */
[----:B------:R-:W-:Y:S05]  /*13780*/  FMUL.FTZ R167, R0, c[0x0][0x2d0] ;  /* 0x0000b40000a77a20 */ /* 0x000fea0000410000 */
[----:B------:R-:W-:Y:S05]  /*13790*/  FSEL R167, R167, RZ, P0 ;  /* 0x000000ffa7a77208 */ /* 0x000fea0000000000 */
[--C-:B------:R-:W-:Y:S02]  /*137a0*/  FFMA.FTZ R151, R182, c[0x0][0x2d0], -R167.reuse ;  /* 0x0000b400b6977a23 */ /* 0x100fe400000108a7 */
[--C-:B------:R-:W-:Y:S02]  /*137b0*/  FFMA.FTZ R236, R10, c[0x0][0x2d0], -R167.reuse ;  /* 0x0000b4000aec7a23 */ /* 0x100fe400000108a7 */
[--C-:B------:R-:W-:Y:S02]  /*137c0*/  FFMA.FTZ R150, R8, c[0x0][0x2d0], -R167.reuse ;  /* 0x0000b40008967a23 */ /* 0x100fe400000108a7 */
[--C-:B------:R-:W-:Y:S01]  /*137d0*/  FFMA.FTZ R237, R6, c[0x0][0x2d0], -R167.reuse ;  /* 0x0000b40006ed7a23 */ /* 0x100fe200000108a7 */
[----:B------:R-:W-:Y:S01]  /*137e0*/  MUFU.EX2 R151, R151 ;  /* 0x0000009700977308 */ /* 0x000fe20000000800 */
[--C-:B------:R-:W-:Y:S01]  /*137f0*/  FFMA.FTZ R242, R168, c[0x0][0x2d0], -R167.reuse ;  /* 0x0000b400a8f27a23 */ /* 0x100fe200000108a7 */
[----:B-1----:R-:W-:Y:S01]  /*13800*/  FMNMX.FTZ R5, R4, R7, !PT ;  /* 0x0000000704057209 */ /* 0x002fe20007810000 */
[----:B------:R-:W-:Y:S01]  /*13810*/  LDSM.16.MT88.4 R168, [R206+0x9880] ;  /* 0x00988000cea8783b */ /* 0x000fe20000004200 */
[----:B------:R-:W-:Y:S01]  /*13820*/  FSEL R4, R0, RZ, P0 ;  /* 0x000000ff00047208 */ /* 0x000fe20000000000 */
[--C-:B------:R-:W-:Y:S02]  /*13830*/  FFMA.FTZ R243, R166, c[0x0][0x2d0], -R167.reuse ;  /* 0x0000b400a6f37a23 */ /* 0x100fe400000108a7 */
[----:B------:R-:W-:Y:S02]  /*13840*/  FFMA.FTZ R244, R164, c[0x0][0x2d0], -R167 ;  /* 0x0000b400a4f47a23 */ /* 0x000fe400000108a7 */
[----:B------:R-:W-:Y:S01]  /*13850*/  FADD.FTZ R3, -R4, R3 ;  /* 0x0000000304037221 */ /* 0x000fe20000010100 */
[----:B------:R-:W1:Y:S01]  /*13860*/  MUFU.EX2 R236, R236 ;  /* 0x000000ec00ec7308 */ /* 0x000e620000000800 */
[----:B------:R-:W2:Y:S01]  /*13870*/  SHFL.BFLY PT, R148, R5, 0x1, 0x1f ;  /* 0x0c201f0005947f89 */ /* 0x000ea200000e0000 */
[----:B------:R-:W-:Y:S02]  /*13880*/  FFMA.FTZ R167, R162, c[0x0][0x2d0], -R167 ;  /* 0x0000b400a2a77a23 */ /* 0x000fe400000108a7 */
[----:B------:R-:W-:Y:S06]  /*13890*/  FMUL.FTZ R6, R3, c[0x0][0x2d0] ;  /* 0x0000b40003067a20 */ /* 0x000fec0000410000 */
[----:B------:R-:W3:Y:S10]  /*138a0*/  MUFU.EX2 R3, R6 ;  /* 0x0000000600037308 */ /* 0x000ef40000000800 */
[----:B------:R-:W-:Y:S01]  /*138b0*/  MUFU.EX2 R150, R150 ;  /* 0x0000009600967308 */ /* 0x000fe20000000800 */
[----:B-1----:R-:W-:Y:S02]  /*138c0*/  F2FP.PACK_AB R152, R151, R236 ;  /* 0x000000ec9798723e */ /* 0x002fe400000000ff */
[----:B--2---:R-:W-:Y:S04]  /*138d0*/  FMNMX.FTZ R148, R148, R5, !PT ;  /* 0x0000000594947209 */ /* 0x004fe80007810000 */
[C---:B------:R-:W-:Y:S01]  /*138e0*/  FSETP.NEU.FTZ.AND P0, PT, R148.reuse, -INF , PT ;  /* 0xff8000009400780b */ /* 0x040fe20003f1d000 */
[C---:B------:R-:W-:Y:S02]  /*138f0*/  FMUL.FTZ R160, R148.reuse, c[0x0][0x2d0] ;  /* 0x0000b40094a07a20 */ /* 0x040fe40000410000 */
[----:B------:R-:W1:Y:S01]  /*13900*/  MUFU.EX2 R237, R237 ;  /* 0x000000ed00ed7308 */ /* 0x000e620000000800 */
[----:B------:R-:W-:Y:S01]  /*13910*/  FSEL R5, R148, RZ, P0 ;  /* 0x000000ff94057208 */ /* 0x000fe20000000000 */
[C---:B---3--:R-:W-:Y:S01]  /*13920*/  FMUL.FTZ R4, R3.reuse, R144 ;  /* 0x0000009003047220 */ /* 0x048fe20000410000 */
[----:B------:R-:W-:Y:S01]  /*13930*/  FSEL R160, R160, RZ, P0 ;  /* 0x000000ffa0a07208 */ /* 0x000fe20000000000 */
[----:B------:R-:W-:Y:S01]  /*13940*/  FMUL.FTZ R8, R3, R140 ;  /* 0x0000008c03087220 */ /* 0x000fe20000410000 */
[----:B------:R-:W-:Y:S01]  /*13950*/  PLOP3.LUT P0, PT, PT, PT, UP0, 0x80, 0x0 ;  /* 0x000000000000781c */ /* 0x000fe20003f0f008 */
[----:B------:R-:W-:Y:S02]  /*13960*/  FADD.FTZ R5, -R5, R2 ;  /* 0x0000000205057221 */ /* 0x000fe40000010100 */
[--C-:B------:R-:W-:Y:S02]  /*13970*/  FFMA.FTZ R241, R13, c[0x0][0x2d0], -R160.reuse ;  /* 0x0000b4000df17a23 */ /* 0x100fe400000108a0 */
[----:B------:R2:W-:Y:S01]  /*13980*/  MUFU.EX2 R245, R167 ;  /* 0x000000a700f57308 */ /* 0x0005e20000000800 */
[----:B------:R-:W3:Y:S01]  /*13990*/  LDSM.16.MT88.4 R12, [R211+0x8080] ;  /* 0x00808000d30c783b */ /* 0x000ee20000004200 */
[--C-:B------:R-:W-:Y:S02]  /*139a0*/  FFMA.FTZ R240, R181, c[0x0][0x2d0], -R160.reuse ;  /* 0x0000b400b5f07a23 */ /* 0x100fe400000108a0 */
[--C-:B------:R-:W-:Y:S02]  /*139b0*/  FFMA.FTZ R239, R11, c[0x0][0x2d0], -R160.reuse ;  /* 0x0000b4000bef7a23 */ /* 0x100fe400000108a0 */
[--C-:B------:R-:W-:Y:S02]  /*139c0*/  FFMA.FTZ R238, R9, c[0x0][0x2d0], -R160.reuse ;  /* 0x0000b40009ee7a23 */ /* 0x100fe400000108a0 */
[----:B------:R-:W-:Y:S01]  /*139d0*/  FMUL.FTZ R2, R5, c[0x0][0x2d0] ;  /* 0x0000b40005027a20 */ /* 0x000fe20000410000 */
[----:B------:R-:W-:Y:S01]  /*139e0*/  LDSM.16.MT88.4 R180, [R206+0xa880] ;  /* 0x00a88000ceb4783b */ /* 0x000fe20000004200 */
[----:B------:R-:W-:Y:S01]  /*139f0*/  MUFU.EX2 R241, R241 ;  /* 0x000000f100f17308 */ /* 0x000fe20000000800 */
[C---:B------:R-:W-:Y:S02]  /*13a00*/  FMUL.FTZ R5, R3.reuse, R145 ;  /* 0x0000009103057220 */ /* 0x040fe40000410000 */
[----:B------:R-:W-:Y:S01]  /*13a10*/  FMUL.FTZ R9, R3, R141 ;  /* 0x0000008d03097220 */ /* 0x000fe20000410000 */
[----:B-1----:R-:W-:Y:S01]  /*13a20*/  F2FP.PACK_AB R154, R237, R150 ;  /* 0x00000096ed9a723e */ /* 0x002fe200000000ff */
[C---:B------:R-:W-:Y:S02]  /*13a30*/  FMUL.FTZ R16, R3.reuse, R132 ;  /* 0x0000008403107220 */ /* 0x040fe40000410000 */
[----:B------:R-:W-:Y:S02]  /*13a40*/  FMUL.FTZ R17, R3, R133 ;  /* 0x0000008503117220 */ /* 0x000fe40000410000 */
[--C-:B------:R-:W-:Y:S01]  /*13a50*/  FFMA.FTZ R246, R165, c[0x0][0x2d0], -R160.reuse ;  /* 0x0000b400a5f67a23 */ /* 0x100fe200000108a0 */
[----:B------:R-:W1:Y:S01]  /*13a60*/  MUFU.EX2 R2, R2 ;  /* 0x0000000200027308 */ /* 0x000e620000000800 */
[--C-:B------:R-:W-:Y:S02]  /*13a70*/  FFMA.FTZ R247, R163, c[0x0][0x2d0], -R160.reuse ;  /* 0x0000b400a3f77a23 */ /* 0x100fe400000108a0 */
[--C-:B------:R-:W-:Y:S01]  /*13a80*/  FFMA.FTZ R248, R161, c[0x0][0x2d0], -R160.reuse ;  /* 0x0000b400a1f87a23 */ /* 0x100fe200000108a0 */
[----:B--2---:R-:W-:Y:S01]  /*13a90*/  LDSM.16.MT88.4 R164, [R204+0x8880] ;  /* 0x00888000cca4783b */ /* 0x004fe20000004200 */
[----:B------:R-:W-:Y:S02]  /*13aa0*/  FFMA.FTZ R160, R149, c[0x0][0x2d0], -R160 ;  /* 0x0000b40095a07a23 */ /* 0x000fe400000108a0 */
[C---:B------:R-:W-:Y:S02]  /*13ab0*/  FMUL.FTZ R28, R3.reuse, R28 ;  /* 0x0000001c031c7220 */ /* 0x040fe40000410000 */
[C---:B------:R-:W-:Y:S01]  /*13ac0*/  FMUL.FTZ R29, R3.reuse, R29 ;  /* 0x0000001d031d7220 */ /* 0x040fe20000410000 */
[----:B------:R-:W2:Y:S01]  /*13ad0*/  MUFU.EX2 R240, R240 ;  /* 0x000000f000f07308 */ /* 0x000ea20000000800 */
        /* <DEDUP_REMOVED lines=8> */
[C---:B-1----:R-:W-:Y:S02]  /*13b60*/  FMUL.FTZ R6, R2.reuse, R146 ;  /* 0x0000009202067220 */ /* 0x042fe40000410000 */
[C---:B------:R-:W-:Y:S02]  /*13b70*/  FMUL.FTZ R7, R2.reuse, R147 ;  /* 0x0000009302077220 */ /* 0x040fe40000410000 */
[----:B------:R-:W1:Y:S01]  /*13b80*/  LDSM.16.MT88.4 R144, [R205+0x8080] ;  /* 0x00808000cd90783b */ /* 0x000e620000004200 */
[----:B------:R-:W4:Y:S01]  /*13b90*/  MUFU.EX2 R238, R238 ;  /* 0x000000ee00ee7308 */ /* 0x000f220000000800 */
[C---:B------:R-:W-:Y:S02]  /*13ba0*/  FMUL.FTZ R10, R2.reuse, R142 ;  /* 0x0000008e020a7220 */ /* 0x040fe40000410000 */
[----:B------:R-:W-:Y:S01]  /*13bb0*/  FMUL.FTZ R11, R2, R143 ;  /* 0x0000008f020b7220 */ /* 0x000fe20000410000 */
[----:B--2---:R-:W-:Y:S01]  /*13bc0*/  F2FP.PACK_AB R153, R240, R241 ;  /* 0x000000f1f099723e */ /* 0x004fe200000000ff */
[C---:B------:R-:W-:Y:S02]  /*13bd0*/  FMUL.FTZ R18, R2.reuse, R134 ;  /* 0x0000008602127220 */ /* 0x040fe40000410000 */
[C---:B------:R-:W-:Y:S01]  /*13be0*/  FMUL.FTZ R19, R2.reuse, R135 ;  /* 0x0000008702137220 */ /* 0x040fe20000410000 */
[----:B------:R-:W-:Y:S01]  /*13bf0*/  LDSM.16.MT88.4 R140, [R206+0x9080] ;  /* 0x00908000ce8c783b */ /* 0x000fe20000004200 */
[C---:B------:R-:W-:Y:S01]  /*13c00*/  FMUL.FTZ R30, R2.reuse, R30 ;  /* 0x0000001e021e7220 */ /* 0x040fe20000410000 */
[----:B------:R2:W-:Y:S01]  /*13c10*/  MUFU.EX2 R149, R160 ;  /* 0x000000a000957308 */ /* 0x0005e20000000800 */
[C---:B------:R-:W-:Y:S02]  /*13c20*/  FMUL.FTZ R31, R2.reuse, R31 ;  /* 0x0000001f021f7220 */ /* 0x040fe40000410000 */
[C---:B------:R-:W-:Y:S02]  /*13c30*/  FMUL.FTZ R34, R2.reuse, R34 ;  /* 0x0000002202227220 */ /* 0x040fe40000410000 */
[C---:B------:R-:W-:Y:S01]  /*13c40*/  FMUL.FTZ R35, R2.reuse, R35 ;  /* 0x0000002302237220 */ /* 0x040fe20000410000 */
[----:B------:R-:W-:Y:S01]  /*13c50*/  LDSM.16.MT88.4 R132, [R211+0x9080] ;  /* 0x00908000d384783b */ /* 0x000fe20000004200 */
[C---:B------:R-:W-:Y:S02]  /*13c60*/  FMUL.FTZ R38, R2.reuse, R38 ;  /* 0x0000002602267220 */ /* 0x040fe40000410000 */
[C---:B------:R-:W-:Y:S01]  /*13c70*/  FMUL.FTZ R39, R2.reuse, R39 ;  /* 0x0000002702277220 */ /* 0x040fe20000410000 */
[----:B------:R-:W-:Y:S01]  /*13c80*/  MUFU.EX2 R242, R242 ;  /* 0x000000f200f27308 */ /* 0x000fe20000000800 */
[C---:B------:R-:W-:Y:S02]  /*13c90*/  FMUL.FTZ R42, R2.reuse, R42 ;  /* 0x0000002a022a7220 */ /* 0x040fe40000410000 */
[----:B------:R-:W-:Y:S01]  /*13ca0*/  FMUL.FTZ R43, R2, R43 ;  /* 0x0000002b022b7220 */ /* 0x000fe20000410000 */
[----:B----4-:R-:W-:Y:S01]  /*13cb0*/  F2FP.PACK_AB R155, R238, R239 ;  /* 0x000000efee9b723e */ /* 0x010fe200000000ff */
[C---:B------:R-:W-:Y:S02]  /*13cc0*/  FMUL.FTZ R45, R3.reuse, R45 ;  /* 0x0000002d032d7220 */ /* 0x040fe40000410000 */
[C---:B------:R-:W-:Y:S02]  /*13cd0*/  FMUL.FTZ R46, R2.reuse, R46 ;  /* 0x0000002e022e7220 */ /* 0x040fe40000410000 */
[C---:B------:R-:W-:Y:S01]  /*13ce0*/  FMUL.FTZ R47, R2.reuse, R47 ;  /* 0x0000002f022f7220 */ /* 0x040fe20000410000 */
[----:B------:R-:W4:Y:S01]  /*13cf0*/  MUFU.EX2 R243, R243 ;  /* 0x000000f300f37308 */ /* 0x000f220000000800 */
[C---:B---3--:R-:W-:Y:S01]  /*13d00*/  HMMA.16816.F32 R4, R152.reuse, R12, R4 ;  /* 0x0000000c9804723c */ /* 0x048fe20000001804 */
[----:B--2---:R-:W-:Y:S04]  /*13d10*/  LDSM.16.MT88.4 R160, [R205+0x8880] ;  /* 0x00888000cda0783b */ /* 0x004fe80000004200 */
[C---:B------:R-:W-:Y:S02]  /*13d20*/  FMUL.FTZ R48, R3.reuse, R48 ;  /* 0x0000003003307220 */ /* 0x040fe40000410000 */
[C---:B------:R-:W-:Y:S01]  /*13d30*/  FMUL.FTZ R12, R3.reuse, R136 ;  /* 0x00000088030c7220 */ /* 0x040fe20000410000 */
[C---:B------:R-:W-:Y:S01]  /*13d40*/  HMMA.16816.F32 R8, R152.reuse, R14, R8 ;  /* 0x0000000e9808723c */ /* 0x040fe20000001808 */
[----:B------:R-:W2:Y:S03]  /*13d50*/  MUFU.EX2 R244, R244 ;  /* 0x000000f400f47308 */ /* 0x000ea60000000800 */
[C---:B------:R-:W-:Y:S02]  /*13d60*/  FMUL.FTZ R13, R3.reuse, R137 ;  /* 0x00000089030d7220 */ /* 0x040fe40000410000 */
[C---:B------:R-:W-:Y:S02]  /*13d70*/  FMUL.FTZ R20, R3.reuse, R20 ;  /* 0x0000001403147220 */ /* 0x040fe40000410000 */
[C---:B------:R-:W-:Y:S03]  /*13d80*/  FMUL.FTZ R14, R2.reuse, R138 ;  /* 0x0000008a020e7220 */ /* 0x040fe60000410000 */
[----:B------:R-:W-:Y:S01]  /*13d90*/  MUFU.EX2 R246, R246 ;  /* 0x000000f600f67308 */ /* 0x000fe20000000800 */
[C---:B------:R-:W-:Y:S02]  /*13da0*/  FMUL.FTZ R15, R2.reuse, R139 ;  /* 0x0000008b020f7220 */ /* 0x040fe40000410000 */
[----:B------:R-:W3:Y:S01]  /*13db0*/  LDSM.16.MT88.4 R136, [R204+0x8080] ;  /* 0x00808000cc88783b */ /* 0x000ee20000004200 */
[C---:B------:R-:W-:Y:S02]  /*13dc0*/  FMUL.FTZ R49, R3.reuse, R49 ;  /* 0x0000003103317220 */ /* 0x040fe40000410000 */
[C---:B------:R-:W-:Y:S02]  /*13dd0*/  FMUL.FTZ R50, R2.reuse, R50 ;  /* 0x0000003202327220 */ /* 0x040fe40000410000 */
[C---:B------:R-:W-:Y:S02]  /*13de0*/  HMMA.16816.F32 R12, R152.reuse, R156, R12 ;  /* 0x0000009c980c723c */ /* 0x040fe4000000180c */
[----:B------:R-:W5:Y:S01]  /*13df0*/  MUFU.EX2 R247, R247 ;  /* 0x000000f700f77308 */ /* 0x000f620000000800 */
[C---:B------:R-:W-:Y:S02]  /*13e00*/  FMUL.FTZ R51, R2.reuse, R51 ;  /* 0x0000003302337220 */ /* 0x040fe40000410000 */
[C---:B------:R-:W-:Y:S02]  /*13e10*/  FMUL.FTZ R52, R3.reuse, R52 ;  /* 0x0000003403347220 */ /* 0x040fe40000410000 */
[C---:B------:R-:W-:Y:S01]  /*13e20*/  FMUL.FTZ R53, R3.reuse, R53 ;  /* 0x0000003503357220 */ /* 0x040fe20000410000 */
[C---:B------:R-:W-:Y:S01]  /*13e30*/  HMMA.16816.F32 R16, R152.reuse, R158, R16 ;  /* 0x0000009e9810723c */ /* 0x040fe20000001810 */
[----:B------:R-:W-:Y:S03]  /*13e40*/  LDSM.16.MT88.4 R156, [R206+0x8880] ;  /* 0x00888000ce9c783b */ /* 0x000fe60000004200 */
[C---:B------:R-:W-:Y:S01]  /*13e50*/  FMUL.FTZ R21, R3.reuse, R21 ;  /* 0x0000001503157220 */ /* 0x040fe20000410000 */
[----:B------:R-:W2:Y:S01]  /*13e60*/  MUFU.EX2 R248, R248 ;  /* 0x000000f800f87308 */ /* 0x000ea20000000800 */
[C---:B------:R-:W-:Y:S02]  /*13e70*/  FMUL.FTZ R22, R2.reuse, R22 ;  /* 0x0000001602167220 */ /* 0x040fe40000410000 */
[C---:B------:R-:W-:Y:S04]  /*13e80*/  FMUL.FTZ R23, R2.reuse, R23 ;  /* 0x0000001702177220 */ /* 0x040fe80000410000 */
[C---:B------:R-:W-:Y:S02]  /*13e90*/  FMUL.FTZ R54, R2.reuse, R54 ;  /* 0x0000003602367220 */ /* 0x040fe40000410000 */
[C---:B------:R-:W-:Y:S01]  /*13ea0*/  FMUL.FTZ R55, R2.reuse, R55 ;  /* 0x0000003702377220 */ /* 0x040fe20000410000 */
[C---:B-1----:R-:W-:Y:S03]  /*13eb0*/  HMMA.16816.F32 R20, R152.reuse, R144, R20 ;  /* 0x000000909814723c */ /* 0x042fe60000001814 */
[C---:B------:R-:W-:Y:S02]  /*13ec0*/  FMUL.FTZ R24, R3.reuse, R24 ;  /* 0x0000001803187220 */ /* 0x040fe40000410000 */
[C---:B------:R-:W-:Y:S02]  /*13ed0*/  FMUL.FTZ R25, R3.reuse, R25 ;  /* 0x0000001903197220 */ /* 0x040fe40000410000 */
[C---:B------:R-:W-:Y:S02]  /*13ee0*/  FMUL.FTZ R26, R2.reuse, R26 ;  /* 0x0000001a021a7220 */ /* 0x040fe40000410000 */
[C---:B------:R-:W-:Y:S03]  /*13ef0*/  FMUL.FTZ R27, R2.reuse, R27 ;  /* 0x0000001b021b7220 */ /* 0x040fe60000410000 */
[C---:B------:R-:W-:Y:S02]  /*13f00*/  FMUL.FTZ R56, R3.reuse, R56 ;  /* 0x0000003803387220 */ /* 0x040fe40000410000 */
[C---:B------:R-:W-:Y:S02]  /*13f10*/  FMUL.FTZ R57, R3.reuse, R57 ;  /* 0x0000003903397220 */ /* 0x040fe40000410000 */
[C---:B------:R-:W-:Y:S03]  /*13f20*/  HMMA.16816.F32 R24, R152.reuse, R146, R24 ;  /* 0x000000929818723c */ /* 0x040fe60000001818 */
[C---:B------:R-:W-:Y:S02]  /*13f30*/  FMUL.FTZ R58, R2.reuse, R58 ;  /* 0x0000003a023a7220 */ /* 0x040fe40000410000 */
[C---:B------:R-:W-:Y:S02]  /*13f40*/  FMUL.FTZ R59, R2.reuse, R59 ;  /* 0x0000003b023b7220 */ /* 0x040fe40000410000 */
[C---:B------:R-:W-:Y:S01]  /*13f50*/  FMUL.FTZ R60, R3.reuse, R60 ;  /* 0x0000003c033c7220 */ /* 0x040fe20000410000 */
[C---:B---3--:R-:W-:Y:S04]  /*13f60*/  HMMA.16816.F32 R28, R152.reuse, R136, R28 ;  /* 0x00000088981c723c */ /* 0x048fe8000000181c */
[C---:B------:R-:W-:Y:S02]  /*13f70*/  FMUL.FTZ R61, R3.reuse, R61 ;  /* 0x0000003d033d7220 */ /* 0x040fe40000410000 */
[C---:B------:R-:W-:Y:S02]  /*13f80*/  FMUL.FTZ R62, R2.reuse, R62 ;  /* 0x0000003e023e7220 */ /* 0x040fe40000410000 */
[C---:B------:R-:W-:Y:S01]  /*13f90*/  HMMA.16816.F32 R32, R152.reuse, R138, R32 ;  /* 0x0000008a9820723c */ /* 0x040fe20000001820 */
[----:B------:R-:W1:Y:S03]  /*13fa0*/  LDSM.16.MT88.4 R136, [R205+0x9080] ;  /* 0x00908000cd88783b */ /* 0x000e660000004200 */
[C---:B------:R-:W-:Y:S02]  /*13fb0*/  FMUL.FTZ R63, R2.reuse, R63 ;  /* 0x0000003f023f7220 */ /* 0x040fe40000410000 */
[C---:B------:R-:W-:Y:S02]  /*13fc0*/  FMUL.FTZ R64, R3.reuse, R64 ;  /* 0x0000004003407220 */ /* 0x040fe40000410000 */
[C---:B------:R-:W-:Y:S04]  /*13fd0*/  HMMA.16816.F32 R36, R152.reuse, R132, R36 ;  /* 0x000000849824723c */ /* 0x040fe80000001824 */
[C---:B------:R-:W-:Y:S02]  /*13fe0*/  FMUL.FTZ R65, R3.reuse, R65 ;  /* 0x0000004103417220 */ /* 0x040fe40000410000 */
[C---:B------:R-:W-:Y:S02]  /*13ff0*/  FMUL.FTZ R66, R2.reuse, R66 ;  /* 0x0000004202427220 */ /* 0x040fe40000410000 */
[C---:B------:R-:W-:Y:S01]  /*14000*/  HMMA.16816.F32 R40, R152.reuse, R134, R40 ;  /* 0x000000869828723c */ /* 0x040fe20000001828 */
[----:B------:R-:W3:Y:S03]  /*14010*/  LDSM.16.MT88.4 R132, [R204+0x9080] ;  /* 0x00908000cc84783b */ /* 0x000ee60000004200 */
[C---:B------:R-:W-:Y:S02]  /*14020*/  FMUL.FTZ R67, R2.reuse, R67 ;  /* 0x0000004302437220 */ /* 0x040fe40000410000 */
[C---:B------:R-:W-:Y:S02]  /*14030*/  FMUL.FTZ R68, R3.reuse, R68 ;  /* 0x0000004403447220 */ /* 0x040fe40000410000 */
[C---:B------:R-:W-:Y:S04]  /*14040*/  HMMA.16816.F32 R44, R152.reuse, R140, R44 ;  /* 0x0000008c982c723c */ /* 0x040fe8000000182c */
[C---:B------:R-:W-:Y:S02]  /*14050*/  FMUL.FTZ R69, R3.reuse, R69 ;  /* 0x0000004503457220 */ /* 0x040fe40000410000 */
[C---:B------:R-:W-:Y:S02]  /*14060*/  FMUL.FTZ R70, R2.reuse, R70 ;  /* 0x0000004602467220 */ /* 0x040fe40000410000 */
[C---:B------:R-:W-:Y:S01]  /*14070*/  HMMA.16816.F32 R48, R152.reuse, R142, R48 ;  /* 0x0000008e9830723c */ /* 0x040fe20000001830 */
[----:B------:R-:W2:Y:S03]  /*14080*/  LDSM.16.MT88.4 R140, [R211+0xa080] ;  /* 0x00a08000d38c783b */ /* 0x000ea60000004200 */
[C---:B------:R-:W-:Y:S02]  /*14090*/  FMUL.FTZ R71, R2.reuse, R71 ;  /* 0x0000004702477220 */ /* 0x040fe40000410000 */
[C---:B------:R-:W-:Y:S02]  /*140a0*/  FMUL.FTZ R72, R3.reuse, R72 ;  /* 0x0000004803487220 */ /* 0x040fe40000410000 */
[C---:B------:R-:W-:Y:S01]  /*140b0*/  FMUL.FTZ R73, R3.reuse, R73 ;  /* 0x0000004903497220 */ /* 0x040fe20000410000 */
[C---:B-1----:R-:W-:Y:S03]  /*140c0*/  HMMA.16816.F32 R52, R152.reuse, R136, R52 ;  /* 0x000000889834723c */ /* 0x042fe60000001834 */
[C---:B------:R-:W-:Y:S02]  /*140d0*/  FMUL.FTZ R74, R2.reuse, R74 ;  /* 0x0000004a024a7220 */ /* 0x040fe40000410000 */
[C---:B------:R-:W-:Y:S02]  /*140e0*/  FMUL.FTZ R75, R2.reuse, R75 ;  /* 0x0000004b024b7220 */ /* 0x040fe40000410000 */
[C---:B------:R-:W-:Y:S01]  /*140f0*/  FMUL.FTZ R76, R3.reuse, R76 ;  /* 0x0000004c034c7220 */ /* 0x040fe20000410000 */
[C---:B------:R-:W-:Y:S01]  /*14100*/  HMMA.16816.F32 R56, R152.reuse, R138, R56 ;  /* 0x0000008a9838723c */ /* 0x040fe20000001838 */
[----:B------:R-:W1:Y:S03]  /*14110*/  LDSM.16.MT88.4 R136, [R206+0xa080] ;  /* 0x00a08000ce88783b */ /* 0x000e660000004200 */
[C---:B------:R-:W-:Y:S02]  /*14120*/  FMUL.FTZ R77, R3.reuse, R77 ;  /* 0x0000004d034d7220 */ /* 0x040fe40000410000 */
[C---:B------:R-:W-:Y:S02]  /*14130*/  FMUL.FTZ R78, R2.reuse, R78 ;  /* 0x0000004e024e7220 */ /* 0x040fe40000410000 */
[C---:B---3--:R-:W-:Y:S04]  /*14140*/  HMMA.16816.F32 R60, R152.reuse, R132, R60 ;  /* 0x00000084983c723c */ /* 0x048fe8000000183c */
[C---:B------:R-:W-:Y:S02]  /*14150*/  FMUL.FTZ R79, R2.reuse, R79 ;  /* 0x0000004f024f7220 */ /* 0x040fe40000410000 */
[C---:B------:R-:W-:Y:S02]  /*14160*/  FMUL.FTZ R80, R3.reuse, R80 ;  /* 0x0000005003507220 */ /* 0x040fe40000410000 */
[C---:B------:R-:W-:Y:S01]  /*14170*/  HMMA.16816.F32 R64, R152.reuse, R134, R64 ;  /* 0x000000869840723c */ /* 0x040fe20000001840 */
[----:B------:R-:W3:Y:S03]  /*14180*/  LDSM.16.MT88.4 R132, [R205+0xa080] ;  /* 0x00a08000cd84783b */ /* 0x000ee60000004200 */
[C---:B------:R-:W-:Y:S02]  /*14190*/  FMUL.FTZ R81, R3.reuse, R81 ;  /* 0x0000005103517220 */ /* 0x040fe40000410000 */
[C---:B------:R-:W-:Y:S02]  /*141a0*/  FMUL.FTZ R82, R2.reuse, R82 ;  /* 0x0000005202527220 */ /* 0x040fe40000410000 */
[C---:B--2---:R-:W-:Y:S04]  /*141b0*/  HMMA.16816.F32 R68, R152.reuse, R140, R68 ;  /* 0x0000008c9844723c */ /* 0x044fe80000001844 */
        /* <DEDUP_REMOVED lines=22> */
[C---:B------:R-:W-:Y:S03]  /*14320*/  FMUL.FTZ R97, R3.reuse, R97 ;  /* 0x0000006103617220 */ /* 0x040fe60000410000 */
[C---:B--2---:R-:W-:Y:S03]  /*14330*/  HMMA.16816.F32 R92, R152.reuse, R140, R92 ;  /* 0x0000008c985c723c */ /* 0x044fe6000000185c */
[C---:B------:R-:W-:Y:S02]  /*14340*/  FMUL.FTZ R98, R2.reuse, R98 ;  /* 0x0000006202627220 */ /* 0x040fe40000410000 */
[C---:B------:R-:W-:Y:S02]  /*14350*/  FMUL.FTZ R99, R2.reuse, R99 ;  /* 0x0000006302637220 */ /* 0x040fe40000410000 */
[C---:B------:R-:W-:Y:S02]  /*14360*/  FMUL.FTZ R100, R3.reuse, R100 ;  /* 0x0000006403647220 */ /* 0x040fe40000410000 */
[C---:B------:R-:W-:Y:S03]  /*14370*/  FMUL.FTZ R101, R3.reuse, R101 ;  /* 0x0000006503657220 */ /* 0x040fe60000410000 */
[C---:B------:R-:W-:Y:S01]  /*14380*/  HMMA.16816.F32 R96, R152.reuse, R142, R96 ;  /* 0x0000008e9860723c */ /* 0x040fe20000001860 */
[----:B------:R-:W2:Y:S02]  /*14390*/  LDSM.16.MT88.4 R140, [R205+0xb080] ;  /* 0x00b08000cd8c783b */ /* 0x000ea40000004200 */
[C---:B------:R-:W-:Y:S02]  /*143a0*/  FMUL.FTZ R102, R2.reuse, R102 ;  /* 0x0000006602667220 */ /* 0x040fe40000410000 */
[C---:B------:R-:W-:Y:S02]  /*143b0*/  FMUL.FTZ R103, R2.reuse, R103 ;  /* 0x0000006702677220 */ /* 0x040fe40000410000 */
[C---:B------:R-:W-:Y:S02]  /*143c0*/  FMUL.FTZ R104, R3.reuse, R104 ;  /* 0x0000006803687220 */ /* 0x040fe40000410000 */
[C---:B------:R-:W-:Y:S03]  /*143d0*/  FMUL.FTZ R105, R3.reuse, R105 ;  /* 0x0000006903697220 */ /* 0x040fe60000410000 */
[C---:B-1----:R-:W-:Y:S03]  /*143e0*/  HMMA.16816.F32 R100, R152.reuse, R136, R100 ;  /* 0x000000889864723c */ /* 0x042fe60000001864 */
[C---:B------:R-:W-:Y:S02]  /*143f0*/  FMUL.FTZ R106, R2.reuse, R106 ;  /* 0x0000006a026a7220 */ /* 0x040fe40000410000 */
[C---:B------:R-:W-:Y:S02]  /*14400*/  FMUL.FTZ R107, R2.reuse, R107 ;  /* 0x0000006b026b7220 */ /* 0x040fe40000410000 */
[C---:B------:R-:W-:Y:S02]  /*14410*/  FMUL.FTZ R108, R3.reuse, R108 ;  /* 0x0000006c036c7220 */ /* 0x040fe40000410000 */
[C---:B------:R-:W-:Y:S03]  /*14420*/  FMUL.FTZ R109, R3.reuse, R109 ;  /* 0x0000006d036d7220 */ /* 0x040fe60000410000 */
[C---:B------:R-:W-:Y:S01]  /*14430*/  HMMA.16816.F32 R104, R152.reuse, R138, R104 ;  /* 0x0000008a9868723c */ /* 0x040fe20000001868 */
[----:B------:R-:W1:Y:S02]  /*14440*/  LDSM.16.MT88.4 R136, [R204+0xb080] ;  /* 0x00b08000cc88783b */ /* 0x000e640000004200 */
[C---:B------:R-:W-:Y:S02]  /*14450*/  FMUL.FTZ R110, R2.reuse, R110 ;  /* 0x0000006e026e7220 */ /* 0x040fe40000410000 */
[C---:B------:R-:W-:Y:S02]  /*14460*/  FMUL.FTZ R111, R2.reuse, R111 ;  /* 0x0000006f026f7220 */ /* 0x040fe40000410000 */
[C---:B------:R-:W-:Y:S02]  /*14470*/  FMUL.FTZ R112, R3.reuse, R112 ;  /* 0x0000007003707220 */ /* 0x040fe40000410000 */
[C---:B------:R-:W-:Y:S03]  /*14480*/  FMUL.FTZ R113, R3.reuse, R113 ;  /* 0x0000007103717220 */ /* 0x040fe60000410000 */
[C---:B---3--:R-:W-:Y:S03]  /*14490*/  HMMA.16816.F32 R108, R152.reuse, R132, R108 ;  /* 0x00000084986c723c */ /* 0x048fe6000000186c */
[C---:B------:R-:W-:Y:S02]  /*144a0*/  FMUL.FTZ R114, R2.reuse, R114 ;  /* 0x0000007202727220 */ /* 0x040fe40000410000 */
[C---:B------:R-:W-:Y:S02]  /*144b0*/  FMUL.FTZ R115, R2.reuse, R115 ;  /* 0x0000007302737220 */ /* 0x040fe40000410000 */
[C---:B------:R-:W-:Y:S02]  /*144c0*/  FMUL.FTZ R116, R3.reuse, R116 ;  /* 0x0000007403747220 */ /* 0x040fe40000410000 */
[C---:B------:R-:W-:Y:S03]  /*144d0*/  FMUL.FTZ R117, R3.reuse, R117 ;  /* 0x0000007503757220 */ /* 0x040fe60000410000 */
[C---:B------:R-:W-:Y:S01]  /*144e0*/  HMMA.16816.F32 R112, R152.reuse, R134, R112 ;  /* 0x000000869870723c */ /* 0x040fe20000001870 */
[----:B------:R-:W3:Y:S02]  /*144f0*/  LDSM.16.MT88.4 R132, [R211+0x8880] ;  /* 0x00888000d384783b */ /* 0x000ee40000004200 */
[C---:B------:R-:W-:Y:S02]  /*14500*/  FMUL.FTZ R118, R2.reuse, R118 ;  /* 0x0000007602767220 */ /* 0x040fe40000410000 */
        /* <DEDUP_REMOVED lines=8> */
[C---:B------:R-:W-:Y:S03]  /*14590*/  HMMA.16816.F32 R120, R152.reuse, R142, R120 ;  /* 0x0000008e9878723c */ /* 0x040fe60000001878 */
[C---:B------:R-:W-:Y:S02]  /*145a0*/  FMUL.FTZ R126, R2.reuse, R126 ;  /* 0x0000007e027e7220 */ /* 0x040fe40000410000 */
[C---:B------:R-:W-:Y:S02]  /*145b0*/  FMUL.FTZ R127, R2.reuse, R127 ;  /* 0x0000007f027f7220 */ /* 0x040fe40000410000 */
[C---:B------:R-:W-:Y:S02]  /*145c0*/  FMUL.FTZ R128, R3.reuse, R128 ;  /* 0x0000008003807220 */ /* 0x040fe40000410000 */
[C---:B------:R-:W-:Y:S03]  /*145d0*/  FMUL.FTZ R129, R3.reuse, R129 ;  /* 0x0000008103817220 */ /* 0x040fe60000410000 */
[C---:B-1----:R-:W-:Y:S03]  /*145e0*/  HMMA.16816.F32 R124, R152.reuse, R136, R124 ;  /* 0x00000088987c723c */ /* 0x042fe6000000187c */
[C---:B------:R-:W-:Y:S02]  /*145f0*/  FMUL.FTZ R130, R2.reuse, R130 ;  /* 0x0000008202827220 */ /* 0x040fe40000410000 */
[C---:B------:R-:W-:Y:S02]  /*14600*/  FMUL.FTZ R131, R2.reuse, R131 ;  /* 0x0000008302837220 */ /* 0x040fe40000410000 */
[----:B------:R-:W-:Y:S02]  /*14610*/  FFMA.FTZ R236, R3, R224, R236 ;  /* 0x000000e003ec7223 */ /* 0x000fe400000100ec */
[----:B------:R-:W-:Y:S03]  /*14620*/  FFMA.FTZ R241, R2, R223, R241 ;  /* 0x000000df02f17223 */ /* 0x000fe600000100f1 */
[----:B------:R-:W-:Y:S03]  /*14630*/  HMMA.16816.F32 R128, R152, R138, R128 ;  /* 0x0000008a9880723c */ /* 0x000fe60000001880 */
[----:B------:R-:W-:Y:S01]  /*14640*/  MOV R2, R148 ;  /* 0x0000009400027202 */ /* 0x000fe20000000f00 */
[----:B------:R-:W-:Y:S02]  /*14650*/  FADD.FTZ R151, R151, R236 ;  /* 0x000000ec97977221 */ /* 0x000fe40000010000 */
[----:B------:R-:W-:Y:S01]  /*14660*/  FADD.FTZ R240, R240, R241 ;  /* 0x000000f1f0f07221 */ /* 0x000fe20000010000 */
[----:B----4-:R-:W-:Y:S01]  /*14670*/  F2FP.PACK_AB R152, R243, R242 ;  /* 0x000000f2f398723e */ /* 0x010fe200000000ff */
[----:B------:R-:W-:Y:S01]  /*14680*/  FADD.FTZ R150, R150, R151 ;  /* 0x0000009796967221 */ /* 0x000fe20000010000 */
[----:B------:R-:W-:Y:S03]  /*14690*/  F2FP.PACK_AB R154, R245, R244 ;  /* 0x000000f4f59a723e */ /* 0x000fe600000000ff */
[----:B-----5:R-:W-:Y:S01]  /*146a0*/  F2FP.PACK_AB R153, R247, R246 ;  /* 0x000000f6f799723e */ /* 0x020fe200000000ff */
[----:B------:R-:W-:Y:S01]  /*146b0*/  FADD.FTZ R3, R239, R240 ;  /* 0x000000f0ef037221 */ /* 0x000fe20000010000 */
[----:B------:R-:W-:Y:S01]  /*146c0*/  F2FP.PACK_AB R155, R149, R248 ;  /* 0x000000f8959b723e */ /* 0x000fe200000000ff */
[----:B------:R-:W-:Y:S02]  /*146d0*/  FADD.FTZ R237, R237, R150 ;  /* 0x00000096eded7221 */ /* 0x000fe40000010000 */
[----:B------:R-:W-:Y:S02]  /*146e0*/  FADD.FTZ R3, R238, R3 ;  /* 0x00000003ee037221 */ /* 0x000fe40000010000 */
[----:B------:R-:W-:Y:S02]  /*146f0*/  FADD.FTZ R242, R242, R237 ;  /* 0x000000edf2f27221 */ /* 0x000fe40000010000 */
[C---:B---3--:R-:W-:Y:S01]  /*14700*/  HMMA.16816.F32 R144, R152.reuse, R132, R4 ;  /* 0x000000849890723c */ /* 0x048fe20000001804 */
[----:B------:R-:W1:Y:S02]  /*14710*/  LDSM.16.MT88.4 R4, [R211+0x9880] ;  /* 0x00988000d304783b */ /* 0x000e640000004200 */
[----:B------:R-:W-:Y:S01]  /*14720*/  FADD.FTZ R246, R246, R3 ;  /* 0x00000003f6f67221 */ /* 0x000fe20000010000 */
[----:B------:R-:W-:Y:S01]  /*14730*/  MOV R3, R0 ;  /* 0x0000000000037202 */ /* 0x000fe20000000f00 */
[----:B------:R-:W-:Y:S02]  /*14740*/  FADD.FTZ R243, R243, R242 ;  /* 0x000000f2f3f37221 */ /* 0x000fe40000010000 */
[----:B------:R-:W-:Y:S01]  /*14750*/  FADD.FTZ R247, R247, R246 ;  /* 0x000000f6f7f77221 */ /* 0x000fe20000010000 */
[C---:B------:R-:W-:Y:S01]  /*14760*/  HMMA.16816.F32 R140, R152.reuse, R134, R8 ;  /* 0x00000086988c723c */ /* 0x040fe20000001808 */
[----:B------:R-:W2:Y:S03]  /*14770*/  LDSM.16.MT88.4 R8, [R205+0x9880] ;  /* 0x00988000cd08783b */ /* 0x000ea60000004200 */
[----:B------:R-:W-:Y:S02]  /*14780*/  FADD.FTZ R224, R244, R243 ;  /* 0x000000f3f4e07221 */ /* 0x000fe40000010000 */
[----:B------:R-:W-:Y:S02]  /*14790*/  FADD.FTZ R248, R248, R247 ;  /* 0x000000f7f8f87221 */ /* 0x000fe40000010000 */
[C---:B------:R-:W-:Y:S01]  /*147a0*/  HMMA.16816.F32 R136, R152.reuse, R156, R12 ;  /* 0x0000009c9888723c */ /* 0x040fe2000000180c */
[----:B------:R-:W3:Y:S03]  /*147b0*/  LDSM.16.MT88.4 R12, [R205+0xa880] ;  /* 0x00a88000cd0c783b */ /* 0x000ee60000004200 */
[----:B------:R-:W-:Y:S02]  /*147c0*/  FADD.FTZ R224, R245, R224 ;  /* 0x000000e0f5e07221 */ /* 0x000fe40000010000 */
[----:B------:R-:W-:Y:S02]  /*147d0*/  FADD.FTZ R223, R149, R248 ;  /* 0x000000f895df7221 */ /* 0x000fe40000010000 */
[C---:B------:R-:W-:Y:S01]  /*147e0*/  HMMA.16816.F32 R132, R152.reuse, R158, R16 ;  /* 0x0000009e9884723c */ /* 0x040fe20000001810 */
[----:B------:R-:W4:Y:S07]  /*147f0*/  LDSM.16.MT88.4 R16, [R205+0xb880] ;  /* 0x00b88000cd10783b */ /* 0x000f2e0000004200 */
[C---:B------:R-:W-:Y:S01]  /*14800*/  HMMA.16816.F32 R20, R152.reuse, R160, R20 ;  /* 0x000000a09814723c */ /* 0x040fe20000001814 */
[----:B------:R-:W5:Y:S07]  /*14810*/  LDSM.16.MT88.4 R156, [R204+0xb880] ;  /* 0x00b88000cc9c783b */ /* 0x000f6e0000004200 */
[C---:B------:R-:W-:Y:S08]  /*14820*/  HMMA.16816.F32 R24, R152.reuse, R162, R24 ;  /* 0x000000a29818723c */ /* 0x040ff00000001818 */
[C---:B------:R-:W-:Y:S08]  /*14830*/  HMMA.16816.F32 R28, R152.reuse, R164, R28 ;  /* 0x000000a4981c723c */ /* 0x040ff0000000181c */
[C---:B------:R-:W-:Y:S08]  /*14840*/  HMMA.16816.F32 R32, R152.reuse, R166, R32 ;  /* 0x000000a69820723c */ /* 0x040ff00000001820 */
[C---:B-1----:R-:W-:Y:S08]  /*14850*/  HMMA.16816.F32 R36, R152.reuse, R4, R36 ;  /* 0x000000049824723c */ /* 0x042ff00000001824 */
[C---:B------:R-:W-:Y:S08]  /*14860*/  HMMA.16816.F32 R40, R152.reuse, R6, R40 ;  /* 0x000000069828723c */ /* 0x040ff00000001828 */
[C---:B------:R-:W-:Y:S08]  /*14870*/  HMMA.16816.F32 R44, R152.reuse, R168, R44 ;  /* 0x000000a8982c723c */ /* 0x040ff0000000182c */
[C---:B------:R-:W-:Y:S08]  /*14880*/  HMMA.16816.F32 R48, R152.reuse, R170, R48 ;  /* 0x000000aa9830723c */ /* 0x040ff00000001830 */
[C---:B--2---:R-:W-:Y:S08]  /*14890*/  HMMA.16816.F32 R52, R152.reuse, R8, R52 ;  /* 0x000000089834723c */ /* 0x044ff00000001834 */
        /* <DEDUP_REMOVED lines=20> */
.L_x_465:
[----:B------:R-:W1:Y:S01]  /*149e0*/  S2UR UR9, SR_CTAID.X ;  /* 0x00000000000979c3 */ /* 0x000e620000002500 */
[----:B------:R-:W-:Y:S01]  /*149f0*/  ULDC.64 UR4, c[0x0][0x2c8] ;  /* 0x0000b20000047ab9 */ /* 0x000fe20000000a00 */
[----:B------:R-:W-:Y:S01]  /*14a00*/  PLOP3.LUT P0, PT, PT, PT, UP2, 0x40, 0x0 ;  /* 0x000000000000781c */ /* 0x000fe20003f0e828 */
[----:B-1----:R-:W-:-:S04]  /*14a10*/  ULEA UR9, UR9, 0x7f, 0x7 ;  /* 0x0000007f09097891 */ /* 0x002fc8000f8e383f */
[----:B------:R-:W-:Y:S02]  /*14a20*/  UIMAD.WIDE.U32 UR28, UR9, UR4, URZ ;  /* 0x00000004091c72a5 */ /* 0x000fe4000f8e003f */
[----:B------:R-:W-:Y:S02]  /*14a30*/  UIADD3 UR4, UR11, 0x1, -UR20 ;  /* 0x000000010b047890 */ /* 0x000fe4000fffe814 */
[----:B------:R-:W-:-:S03]  /*14a40*/  UMOV UR14, UR9 ;  /* 0x00000009000e7c82 */ /* 0x000fc60008000000 */
[----:B------:R-:W-:Y:S02]  /*14a50*/  @UP3 UMOV UR9, UR29 ;  /* 0x0000001d00093c82 */ /* 0x000fe40008000000 */
[----:B------:R-:W-:-:S03]  /*14a60*/  @UP3 USHF.R.U32.HI UR14, URZ, UR5, UR9 ;  /* 0x000000053f0e3299 */ /* 0x000fc60008011609 */
[----:B------:R-:W-:Y:S02]  /*14a70*/  ULDC UR9, c[0x0][0x324] ;  /* 0x0000c90000097ab9 */ /* 0x000fe40000000800 */
[----:B------:R-:W-:-:S04]  /*14a80*/  UIADD3 UR14, UR14, UR4, URZ ;  /* 0x000000040e0e7290 */ /* 0x000fc8000fffe03f */
        /* <DEDUP_REMOVED lines=15> */
.L_x_478:
[----:B------:R-:W-:Y:S02]  /*14b80*/  UMOV UR5, 0x1 ;  /* 0x0000000100057882 */ /* 0x000fe40000000000 */
[----:B------:R-:W-:Y:S02]  /*14b90*/  ULDC UR4, c[0x0][0x32c] ;  /* 0x0000cb0000047ab9 */ /* 0x000fe40000000800 */
[----:B------:R-:W-:-:S03]  /*14ba0*/  UISETP.NE.AND UP0, UPT, UR5, UR4, UPT ;  /* 0x000000040500728c */ /* 0x000fc6000bf05270 */
[----:B------:R-:W-:Y:S02]  /*14bb0*/  ULDC.64 UR4, c[0x0][0x330] ;  /* 0x0000cc0000047ab9 */ /* 0x000fe40000000a00 */
[----:B------:R-:W-:-:S07]  /*14bc0*/  UIMAD.WIDE.U32 UR28, UR14, UR4, URZ ;  /* 0x000000040e1c72a5 */ /* 0x000fce000f8e003f */
[----:B------:R-:W-:Y:S02]  /*14bd0*/  @UP0 UMOV UR15, UR29 ;  /* 0x0000001d000f0c82 */ /* 0x000fe40008000000 */
[----:B------:R-:W-:Y:S02]  /*14be0*/  @UP0 USHF.R.U32.HI UR14, URZ, UR5, UR15 ;  /* 0x000000053f0e0299 */ /* 0x000fe4000801160f */
.L_x_479:
[----:B------:R-:W-:Y:S02]  /*14bf0*/  ULDC UR4, c[0x0][0x32c] ;  /* 0x0000cb0000047ab9 */ /* 0x000fe40000000800 */
[----:B------:R-:W-:-:S04]  /*14c00*/  UIMAD UR4, UR14, UR4, URZ ;  /* 0x000000040e0472a4 */ /* 0x000fc8000f8e023f */
[----:B------:R-:W-:-:S04]  /*14c10*/  UISETP.LT.AND UP0, UPT, UR9, UR4, UPT ;  /* 0x000000040900728c */ /* 0x000fc8000bf01270 */
[----:B------:R-:W-:-:S04]  /*14c20*/  USEL UR9, UR9, UR4, !UP0 ;  /* 0x0000000409097287 */ /* 0x000fc8000c000000 */
.L_x_477:
[----:B------:R-:W-:-:S04]  /*14c30*/  UIADD3 UR9, UR9, 0x1f, URZ ;  /* 0x0000001f09097890 */ /* 0x000fc8000fffe03f */
        /* <DEDUP_REMOVED lines=14> */
[C---:B------:R-:W-:Y:S01]  /*14d20*/  IMAD.SHL.U32 R231, R228.reuse, 0x2, RZ ;  /* 0x00000002e4e77824 */ /* 0x040fe200078e00ff */
[----:B------:R-:W-:Y:S01]  /*14d30*/  SHF.L.U64.HI R235, R227, 0x1, R2 ;  /* 0x00000001e3eb7819 */ /* 0x000fe20000010202 */
[C---:B------:R-:W-:Y:S01]  /*14d40*/  IMAD.SHL.U32 R230, R225.reuse, 0x2, RZ ;  /* 0x00000002e1e67824 */ /* 0x040fe200078e00ff */
[----:B------:R-:W-:Y:S02]  /*14d50*/  SHF.L.U64.HI R233, R225, 0x1, R0 ;  /* 0x00000001e1e97819 */ /* 0x000fe40000010200 */
[----:B------:R-:W-:-:S02]  /*14d60*/  SHF.L.U64.HI R232, R228, 0x1, R5 ;  /* 0x00000001e4e87819 */ /* 0x000fc40000010205 */
.L_x_483:
        /* <DEDUP_REMOVED lines=24> */
[----:B------:R-:W-:Y:S02]  /*14ef0*/  LEA.HI.X R12, R0, c[0x0][0x1fc], R5, 0x1, P0 ;  /* 0x00007f00000c7a11 */ /* 0x000fe400000f0c05 */
        /* <DEDUP_REMOVED lines=15> */
.L_x_481:
        /* <DEDUP_REMOVED lines=134> */
[----:B------:R1:W1:Y:S10]  /*15850*/  MUFU.TANH R169, R10 ;  /* 0x0000000a00a97308 */ /* 0x0002740000002400 */
[----:B------:R-:W1:Y:S10]  /*15860*/  MUFU.TANH R9, R9 ;  /* 0x0000000900097308 */ /* 0x000e740000002400 */
[----:B------:R-:W1:Y:S10]  /*15870*/  MUFU.TANH R166, R166 ;  /* 0x000000a600a67308 */ /* 0x000e740000002400 */
[----:B------:R1:W1:Y:S10]  /*15880*/  MUFU.TANH R164, R13 ;  /* 0x0000000d00a47308 */ /* 0x0002740000002400 */
[----:B------:R1:W1:Y:S10]  /*15890*/  MUFU.TANH R167, R14 ;  /* 0x0000000e00a77308 */ /* 0x0002740000002400 */
[----:B------:R1:W1:Y:S10]  /*158a0*/  MUFU.TANH R165, R15 ;  /* 0x0000000f00a57308 */ /* 0x0002740000002400 */
[----:B------:R-:W1:Y:S10]  /*158b0*/  MUFU.TANH R162, R162 ;  /* 0x000000a200a27308 */ /* 0x000e740000002400 */
[----:B------:R1:W1:Y:S10]  /*158c0*/  MUFU.TANH R161, R17 ;  /* 0x0000001100a17308 */ /* 0x0002740000002400 */
[----:B------:R1:W1:Y:S10]  /*158d0*/  MUFU.TANH R151, R18 ;  /* 0x0000001200977308 */ /* 0x0002740000002400 */
[----:B------:R1:W1:Y:S01]  /*158e0*/  MUFU.TANH R150, R19 ;  /* 0x0000001300967308 */ /* 0x0002620000002400 */
        /* <DEDUP_REMOVED lines=21> */
[----:B-12---:R-:W-:Y:S03]  /*15a40*/  SHF.R.S32.HI R10, RZ, 0x1f, R217 ;  /* 0x0000001fff0a7819 */ /* 0x006fe600000114d9 */
        /* <DEDUP_REMOVED lines=22> */
.L_x_482:
[----:B-1234-:R-:W-:Y:S01]  /*15bb0*/  FMNMX.FTZ R5, R158, R3, !PT ;  /* 0x000000039e057209 */ /* 0x01efe20007810000 */
[----:B------:R-:W-:Y:S01]  /*15bc0*/  LDSM.16.MT88.4 R12, [R211+0x8080] ;  /* 0x00808000d30c783b */ /* 0x000fe20000004200 */
[----:B------:R-:W-:Y:S01]  /*15bd0*/  FMNMX.FTZ R0, R168, R149, !PT ;  /* 0x00000095a8007209 */ /* 0x000fe20007810000 */
[----:B------:R-:W-:Y:S01]  /*15be0*/  UISETP.GT.AND UP0, UPT, UR10, UR4, UPT ;  /* 0x000000040a00728c */ /* 0x000fe2000bf04270 */
[----:B------:R-:W-:Y:S01]  /*15bf0*/  FMNMX.FTZ R5, R170, R5, !PT ;  /* 0x00000005aa057209 */ /* 0x000fe20007810000 */
[----:B------:R-:W-:Y:S01]  /*15c00*/  UIADD3 UR10, UR10, -0x1, URZ ;  /* 0xffffffff0a0a7890 */ /* 0x000fe2000fffe03f */
        /* <DEDUP_REMOVED lines=16> */
[----:B------:R-:W-:Y:S01]  /*15d10*/  PLOP3.LUT P0, PT, PT, PT, UP0, 0x80, 0x0 ;  /* 0x000000000000781c */ /* 0x000fe20003f0f008 */
[----:B------:R-:W1:Y:S08]  /*15d20*/  SHFL.BFLY PT, R11, R10, 0x2, 0x1f ;  /* 0x0c401f000a0b7f89 */ /* 0x000e7000000e0000 */
[----:B------:R-:W2:Y:S08]  /*15d30*/  SHFL.BFLY PT, R7, R4, 0x2, 0x1f ;  /* 0x0c401f0004077f89 */ /* 0x000eb000000e0000 */
        /* <DEDUP_REMOVED lines=9> */
[C---:B------:R-:W-:Y:S02]  /*15dd0*/  FADD.FTZ R2, -R0.reuse, R3 ;  /* 0x0000000300027221 */ /* 0x040fe40000010100 */
[----:B------:R-:W-:Y:S01]  /*15de0*/  FMUL.FTZ R163, R0, c[0x0][0x2d0] ;  /* 0x0000b40000a37a20 */ /* 0x000fe20000410000 */
[----:B--2---:R-:W-:Y:S01]  /*15df0*/  FMNMX.FTZ R148, R148, R5, !PT ;  /* 0x0000000594947209 */ /* 0x004fe20007810000 */
[----:B------:R-:W-:Y:S02]  /*15e00*/  FMUL.FTZ R3, R2, c[0x0][0x2d0] ;  /* 0x0000b40002037a20 */ /* 0x000fe40000410000 */
[----:B------:R-:W-:Y:S02]  /*15e10*/  FFMA.FTZ R242, R158, c[0x0][0x2d0], -R163 ;  /* 0x0000b4009ef27a23 */ /* 0x000fe400000108a3 */
[C---:B------:R-:W-:Y:S02]  /*15e20*/  FMUL.FTZ R160, R148.reuse, c[0x0][0x2d0] ;  /* 0x0000b40094a07a20 */ /* 0x040fe40000410000 */
[----:B------:R-:W-:Y:S01]  /*15e30*/  FADD.FTZ R2, -R148, R149 ;  /* 0x0000009594027221 */ /* 0x000fe20000010100 */
[----:B------:R-:W1:Y:S01]  /*15e40*/  MUFU.EX2 R3, R3 ;  /* 0x0000000300037308 */ /* 0x000e620000000800 */
[--C-:B------:R-:W-:Y:S02]  /*15e50*/  FFMA.FTZ R241, R170, c[0x0][0x2d0], -R163.reuse ;  /* 0x0000b400aaf17a23 */ /* 0x100fe400000108a3 */
[--C-:B------:R-:W-:Y:S02]  /*15e60*/  FFMA.FTZ R240, R172, c[0x0][0x2d0], -R163.reuse ;  /* 0x0000b400acf07a23 */ /* 0x100fe400000108a3 */
[--C-:B------:R-:W-:Y:S01]  /*15e70*/  FFMA.FTZ R238, R168, c[0x0][0x2d0], -R160.reuse ;  /* 0x0000b400a8ee7a23 */ /* 0x100fe200000108a0 */
[----:B------:R-:W-:Y:S01]  /*15e80*/  LDSM.16.MT88.4 R172, [R204+0x9880] ;  /* 0x00988000ccac783b */ /* 0x000fe20000004200 */
[--C-:B------:R-:W-:Y:S02]  /*15e90*/  FFMA.FTZ R237, R159, c[0x0][0x2d0], -R160.reuse ;  /* 0x0000b4009fed7a23 */ /* 0x100fe400000108a0 */
[--C-:B------:R-:W-:Y:S01]  /*15ea0*/  FFMA.FTZ R236, R169, c[0x0][0x2d0], -R160.reuse ;  /* 0x0000b400a9ec7a23 */ /* 0x100fe200000108a0 */
[----:B------:R-:W-:Y:S01]  /*15eb0*/  MUFU.EX2 R242, R242 ;  /* 0x000000f200f27308 */ /* 0x000fe20000000800 */
[--C-:B------:R-:W-:Y:S02]  /*15ec0*/  FFMA.FTZ R239, R8, c[0x0][0x2d0], -R163.reuse ;  /* 0x0000b40008ef7a23 */ /* 0x100fe400000108a3 */
[--C-:B------:R-:W-:Y:S01]  /*15ed0*/  FFMA.FTZ R149, R9, c[0x0][0x2d0], -R160.reuse ;  /* 0x0000b40009957a23 */ /* 0x100fe200000108a0 */
[----:B------:R-:W2:Y:S01]  /*15ee0*/  LDSM.16.MT88.4 R156, [R205+0x8080] ;  /* 0x00808000cd9c783b */ /* 0x000ea20000004200 */
[----:B------:R-:W-:Y:S02]  /*15ef0*/  FMUL.FTZ R4, R2, c[0x0][0x2d0] ;  /* 0x0000b40002047a20 */ /* 0x000fe40000410000 */
[--C-:B------:R-:W-:Y:S02]  /*15f00*/  FFMA.FTZ R243, R166, c[0x0][0x2d0], -R163.reuse ;  /* 0x0000b400a6f37a23 */ /* 0x100fe400000108a3 */
[--C-:B------:R-:W-:Y:S01]  /*15f10*/  FFMA.FTZ R244, R164, c[0x0][0x2d0], -R163.reuse ;  /* 0x0000b400a4f47a23 */ /* 0x100fe200000108a3 */
[----:B------:R3:W4:Y:S01]  /*15f20*/  MUFU.EX2 R2, R4 ;  /* 0x0000000400027308 */ /* 0x0007220000000800 */
[--C-:B------:R-:W-:Y:S01]  /*15f30*/  FFMA.FTZ R245, R167, c[0x0][0x2d0], -R160.reuse ;  /* 0x0000b400a7f57a23 */ /* 0x100fe200000108a0 */
[----:B------:R-:W-:Y:S01]  /*15f40*/  LDSM.16.MT88.4 R168, [R206+0x9880] ;  /* 0x00988000cea8783b */ /* 0x000fe20000004200 */
[--C-:B------:R-:W-:Y:S02]  /*15f50*/  FFMA.FTZ R246, R165, c[0x0][0x2d0], -R160.reuse ;  /* 0x0000b400a5f67a23 */ /* 0x100fe400000108a0 */
[C---:B-1----:R-:W-:Y:S02]  /*15f60*/  FMUL.FTZ R5, R3.reuse, R145 ;  /* 0x0000009103057220 */ /* 0x042fe40000410000 */
[C---:B------:R-:W-:Y:S02]  /*15f70*/  FMUL.FTZ R8, R3.reuse, R140 ;  /* 0x0000008c03087220 */ /* 0x040fe40000410000 */
[C---:B------:R-:W-:Y:S01]  /*15f80*/  FMUL.FTZ R9, R3.reuse, R141 ;  /* 0x0000008d03097220 */ /* 0x040fe20000410000 */
[----:B------:R-:W1:Y:S01]  /*15f90*/  MUFU.EX2 R241, R241 ;  /* 0x000000f100f17308 */ /* 0x000e620000000800 */
[----:B------:R-:W-:Y:S01]  /*15fa0*/  LDSM.16.MT88.4 R164, [R204+0x8880] ;  /* 0x00888000cca4783b */ /* 0x000fe20000004200 */
[C---:B------:R-:W-:Y:S02]  /*15fb0*/  FMUL.FTZ R16, R3.reuse, R132 ;  /* 0x0000008403107220 */ /* 0x040fe40000410000 */
[----:B------:R-:W-:Y:S02]  /*15fc0*/  FMUL.FTZ R17, R3, R133 ;  /* 0x0000008503117220 */ /* 0x000fe40000410000 */
[--C-:B------:R-:W-:Y:S02]  /*15fd0*/  FFMA.FTZ R247, R162, c[0x0][0x2d0], -R163.reuse ;  /* 0x0000b400a2f77a23 */ /* 0x100fe400000108a3 */
[----:B------:R-:W-:Y:S02]  /*15fe0*/  FFMA.FTZ R163, R161, c[0x0][0x2d0], -R163 ;  /* 0x0000b400a1a37a23 */ /* 0x000fe400000108a3 */
[----:B------:R-:W-:Y:S01]  /*15ff0*/  MUFU.EX2 R240, R240 ;  /* 0x000000f000f07308 */ /* 0x000fe20000000800 */
[C---:B------:R-:W-:Y:S02]  /*16000*/  FMUL.FTZ R20, R3.reuse, R20 ;  /* 0x0000001403147220 */ /* 0x040fe40000410000 */
[C---:B------:R-:W-:Y:S02]  /*16010*/  FMUL.FTZ R21, R3.reuse, R21 ;  /* 0x0000001503157220 */ /* 0x040fe40000410000 */
[----:B---3--:R-:W-:Y:S02]  /*16020*/  FMUL.FTZ R4, R3, R144 ;  /* 0x0000009003047220 */ /* 0x008fe40000410000 */
[C---:B----4-:R-:W-:Y:S02]  /*16030*/  FMUL.FTZ R6, R2.reuse, R146 ;  /* 0x0000009202067220 */ /* 0x050fe40000410000 */
[C---:B------:R-:W-:Y:S01]  /*16040*/  FMUL.FTZ R7, R2.reuse, R147 ;  /* 0x0000009302077220 */ /* 0x040fe20000410000 */
[----:B------:R-:W3:Y:S01]  /*16050*/  MUFU.EX2 R239, R239 ;  /* 0x000000ef00ef7308 */ /* 0x000ee20000000800 */
[C---:B------:R-:W-:Y:S02]  /*16060*/  FMUL.FTZ R10, R2.reuse, R142 ;  /* 0x0000008e020a7220 */ /* 0x040fe40000410000 */
[C---:B------:R-:W-:Y:S01]  /*16070*/  FMUL.FTZ R11, R2.reuse, R143 ;  /* 0x0000008f020b7220 */ /* 0x040fe20000410000 */
[----:B-1----:R-:W-:Y:S01]  /*16080*/  F2FP.PACK_AB R144, R241, R242 ;  /* 0x000000f2f190723e */ /* 0x002fe200000000ff */
[----:B------:R-:W-:Y:S01]  /*16090*/  LDSM.16.MT88.4 R140, [R206+0x9080] ;  /* 0x00908000ce8c783b */ /* 0x000fe20000004200 */
[C---:B------:R-:W-:Y:S02]  /*160a0*/  FMUL.FTZ R18, R2.reuse, R134 ;  /* 0x0000008602127220 */ /* 0x040fe40000410000 */
[C---:B------:R-:W-:Y:S02]  /*160b0*/  FMUL.FTZ R19, R2.reuse, R135 ;  /* 0x0000008702137220 */ /* 0x040fe40000410000 */
[----:B------:R-:W-:Y:S01]  /*160c0*/  MUFU.EX2 R238, R238 ;  /* 0x000000ee00ee7308 */ /* 0x000fe20000000800 */
[C---:B------:R-:W-:Y:S02]  /*160d0*/  FMUL.FTZ R22, R2.reuse, R22 ;  /* 0x0000001602167220 */ /* 0x040fe40000410000 */
[----:B------:R-:W-:Y:S01]  /*160e0*/  LDSM.16.MT88.4 R132, [R211+0x9080] ;  /* 0x00908000d384783b */ /* 0x000fe20000004200 */
[C---:B------:R-:W-:Y:S02]  /*160f0*/  FMUL.FTZ R23, R2.reuse, R23 ;  /* 0x0000001702177220 */ /* 0x040fe40000410000 */
[C---:B------:R-:W-:Y:S02]  /*16100*/  FMUL.FTZ R24, R3.reuse, R24 ;  /* 0x0000001803187220 */ /* 0x040fe40000410000 */
[----:B------:R-:W-:Y:S02]  /*16110*/  FMUL.FTZ R25, R3, R25 ;  /* 0x0000001903197220 */ /* 0x000fe40000410000 */
[----:B------:R-:W1:Y:S01]  /*16120*/  MUFU.EX2 R237, R237 ;  /* 0x000000ed00ed7308 */ /* 0x000e620000000800 */
[C---:B------:R-:W-:Y:S02]  /*16130*/  FMUL.FTZ R26, R2.reuse, R26 ;  /* 0x0000001a021a7220 */ /* 0x040fe40000410000 */
[C---:B------:R-:W-:Y:S01]  /*16140*/  FMUL.FTZ R27, R2.reuse, R27 ;  /* 0x0000001b021b7220 */ /* 0x040fe20000410000 */
[----:B---3--:R-:W-:Y:S01]  /*16150*/  F2FP.PACK_AB R146, R239, R240 ;  /* 0x000000f0ef92723e */ /* 0x008fe200000000ff */
        /* <DEDUP_REMOVED lines=11> */
[----:B------:R-:W-:Y:S01]  /*16210*/  FMUL.FTZ R37, R3, R37 ;  /* 0x0000002503257220 */ /* 0x000fe20000410000 */
[----:B-1----:R-:W-:Y:S01]  /*16220*/  F2FP.PACK_AB R145, R237, R238 ;  /* 0x000000eeed91723e */ /* 0x002fe200000000ff */
        /* <DEDUP_REMOVED lines=8> */
[----:B------:R-:W-:Y:S01]  /*162b0*/  FMUL.FTZ R45, R3, R45 ;  /* 0x0000002d032d7220 */ /* 0x000fe20000410000 */
[----:B------:R-:W-:Y:S01]  /*162c0*/  MUFU.EX2 R243, R243 ;  /* 0x000000f300f37308 */ /* 0x000fe20000000800 */
[C---:B------:R-:W-:Y:S02]  /*162d0*/  FMUL.FTZ R46, R2.reuse, R46 ;  /* 0x0000002e022e7220 */ /* 0x040fe40000410000 */
[C---:B------:R-:W-:Y:S01]  /*162e0*/  FMUL.FTZ R47, R2.reuse, R47 ;  /* 0x0000002f022f7220 */ /* 0x040fe20000410000 */
[----:B---3--:R-:W-:Y:S01]  /*162f0*/  F2FP.PACK_AB R147, R149, R236 ;  /* 0x000000ec9593723e */ /* 0x008fe200000000ff */
[C---:B------:R-:W-:Y:S02]  /*16300*/  FMUL.FTZ R48, R3.reuse, R48 ;  /* 0x0000003003307220 */ /* 0x040fe40000410000 */
[C---:B------:R-:W-:Y:S02]  /*16310*/  FMUL.FTZ R49, R3.reuse, R49 ;  /* 0x0000003103317220 */ /* 0x040fe40000410000 */
[C---:B------:R-:W-:Y:S01]  /*16320*/  FMUL.FTZ R50, R2.reuse, R50 ;  /* 0x0000003202327220 */ /* 0x040fe20000410000 */
[----:B------:R-:W1:Y:S01]  /*16330*/  MUFU.EX2 R244, R244 ;  /* 0x000000f400f47308 */ /* 0x000e620000000800 */
[C---:B------:R-:W-:Y:S05]  /*16340*/  HMMA.16816.F32 R4, R144.reuse, R12, R4 ;  /* 0x0000000c9004723c */ /* 0x040fea0000001804 */
[C---:B------:R-:W-:Y:S02]  /*16350*/  FMUL.FTZ R51, R2.reuse, R51 ;  /* 0x0000003302337220 */ /* 0x040fe40000410000 */
[C---:B------:R-:W-:Y:S01]  /*16360*/  FMUL.FTZ R12, R3.reuse, R136 ;  /* 0x00000088030c7220 */ /* 0x040fe20000410000 */
[C---:B------:R-:W-:Y:S01]  /*16370*/  HMMA.16816.F32 R8, R144.reuse, R14, R8 ;  /* 0x0000000e9008723c */ /* 0x040fe20000001808 */
[----:B------:R-:W-:Y:S03]  /*16380*/  MUFU.EX2 R245, R245 ;  /* 0x000000f500f57308 */ /* 0x000fe60000000800 */
[C---:B------:R-:W-:Y:S02]  /*16390*/  FMUL.FTZ R13, R3.reuse, R137 ;  /* 0x00000089030d7220 */ /* 0x040fe40000410000 */
[C---:B------:R-:W-:Y:S02]  /*163a0*/  FMUL.FTZ R52, R3.reuse, R52 ;  /* 0x0000003403347220 */ /* 0x040fe40000410000 */
[C---:B------:R-:W-:Y:S03]  /*163b0*/  FMUL.FTZ R14, R2.reuse, R138 ;  /* 0x0000008a020e7220 */ /* 0x040fe60000410000 */
[----:B------:R-:W3:Y:S01]  /*163c0*/  MUFU.EX2 R246, R246 ;  /* 0x000000f600f67308 */ /* 0x000ee20000000800 */
[C---:B------:R-:W-:Y:S02]  /*163d0*/  FMUL.FTZ R15, R2.reuse, R139 ;  /* 0x0000008b020f7220 */ /* 0x040fe40000410000 */
[----:B------:R-:W4:Y:S01]  /*163e0*/  LDSM.16.MT88.4 R136, [R204+0x8080] ;  /* 0x00808000cc88783b */ /* 0x000f220000004200 */
[C---:B------:R-:W-:Y:S02]  /*163f0*/  FMUL.FTZ R53, R3.reuse, R53 ;  /* 0x0000003503357220 */ /* 0x040fe40000410000 */
[C---:B------:R-:W-:Y:S02]  /*16400*/  FMUL.FTZ R54, R2.reuse, R54 ;  /* 0x0000003602367220 */ /* 0x040fe40000410000 */
[C---:B------:R-:W-:Y:S02]  /*16410*/  HMMA.16816.F32 R12, R144.reuse, R152, R12 ;  /* 0x00000098900c723c */ /* 0x040fe4000000180c */
[----:B------:R-:W5:Y:S01]  /*16420*/  MUFU.EX2 R247, R247 ;  /* 0x000000f700f77308 */ /* 0x000f620000000800 */
[C---:B------:R-:W-:Y:S02]  /*16430*/  FMUL.FTZ R55, R2.reuse, R55 ;  /* 0x0000003702377220 */ /* 0x040fe40000410000 */
[C---:B------:R-:W-:Y:S02]  /*16440*/  FMUL.FTZ R56, R3.reuse, R56 ;  /* 0x0000003803387220 */ /* 0x040fe40000410000 */
[C---:B------:R-:W-:Y:S01]  /*16450*/  FMUL.FTZ R57, R3.reuse, R57 ;  /* 0x0000003903397220 */ /* 0x040fe20000410000 */
[C---:B------:R-:W-:Y:S04]  /*16460*/  HMMA.16816.F32 R16, R144.reuse, R154, R16 ;  /* 0x0000009a9010723c */ /* 0x040fe80000001810 */
[----:B------:R-:W-:Y:S01]  /*16470*/  FMUL.FTZ R58, R2, R58 ;  /* 0x0000003a023a7220 */ /* 0x000fe20000410000 */
[----:B-1----:R-:W-:Y:S01]  /*16480*/  F2FP.PACK_AB R152, R244, R243 ;  /* 0x000000f3f498723e */ /* 0x002fe200000000ff */
[----:B------:R-:W-:Y:S02]  /*16490*/  FMUL.FTZ R59, R2, R59 ;  /* 0x0000003b023b7220 */ /* 0x000fe40000410000 */
[C---:B--2---:R-:W-:Y:S04]  /*164a0*/  HMMA.16816.F32 R20, R144.reuse, R156, R20 ;  /* 0x0000009c9014723c */ /* 0x044fe80000001814 */
[C---:B------:R-:W-:Y:S01]  /*164b0*/  FMUL.FTZ R60, R3.reuse, R60 ;  /* 0x0000003c033c7220 */ /* 0x040fe20000410000 */
[----:B---3--:R-:W-:Y:S01]  /*164c0*/  F2FP.PACK_AB R153, R246, R245 ;  /* 0x000000f5f699723e */ /* 0x008fe200000000ff */
[C---:B------:R-:W-:Y:S02]  /*164d0*/  FMUL.FTZ R61, R3.reuse, R61 ;  /* 0x0000003d033d7220 */ /* 0x040fe40000410000 */
[C---:B------:R-:W-:Y:S01]  /*164e0*/  HMMA.16816.F32 R24, R144.reuse, R158, R24 ;  /* 0x0000009e9018723c */ /* 0x040fe20000001818 */
[----:B------:R-:W-:Y:S03]  /*164f0*/  LDSM.16.MT88.4 R156, [R206+0x8880] ;  /* 0x00888000ce9c783b */ /* 0x000fe60000004200 */
[----:B------:R-:W-:Y:S01]  /*16500*/  FMUL.FTZ R62, R2, R62 ;  /* 0x0000003e023e7220 */ /* 0x000fe20000410000 */
[----:B-----5:R-:W-:Y:S01]  /*16510*/  F2FP.PACK_AB R154, R248, R247 ;  /* 0x000000f7f89a723e */ /* 0x020fe200000000ff */
[C---:B------:R-:W-:Y:S02]  /*16520*/  FMUL.FTZ R63, R2.reuse, R63 ;  /* 0x0000003f023f7220 */ /* 0x040fe40000410000 */
[C---:B------:R-:W-:Y:S01]  /*16530*/  FMUL.FTZ R64, R3.reuse, R64 ;  /* 0x0000004003407220 */ /* 0x040fe20000410000 */
[C---:B----4-:R-:W-:Y:S03]  /*16540*/  HMMA.16816.F32 R28, R144.reuse, R136, R28 ;  /* 0x00000088901c723c */ /* 0x050fe6000000181c */
[C---:B------:R-:W-:Y:S02]  /*16550*/  FMUL.FTZ R65, R3.reuse, R65 ;  /* 0x0000004103417220 */ /* 0x040fe40000410000 */
[C---:B------:R-:W-:Y:S02]  /*16560*/  FMUL.FTZ R66, R2.reuse, R66 ;  /* 0x0000004202427220 */ /* 0x040fe40000410000 */
[C---:B------:R-:W-:Y:S01]  /*16570*/  FMUL.FTZ R67, R2.reuse, R67 ;  /* 0x0000004302437220 */ /* 0x040fe20000410000 */
        /* <DEDUP_REMOVED lines=68> */
[C---:B------:R-:W-:Y:S02]  /*169c0*/  FMUL.FTZ R109, R3.reuse, R109 ;  /* 0x0000006d036d7220 */ /* 0x040fe40000410000 */
[C---:B------:R-:W-:Y:S01]  /*169d0*/  FMUL.FTZ R110, R2.reuse, R110 ;  /* 0x0000006e026e7220 */ /* 0x040fe20000410000 */
[C---:B------:R-:W-:Y:S01]  /*169e0*/  HMMA.16816.F32 R104, R144.reuse, R138, R104 ;  /* 0x0000008a9068723c */ /* 0x040fe20000001868 */
[----:B------:R-:W1:Y:S02]  /*169f0*/  LDSM.16.MT88.4 R136, [R204+0xb080] ;  /* 0x00b08000cc88783b */ /* 0x000e640000004200 */
[C---:B------:R-:W-:Y:S02]  /*16a00*/  FMUL.FTZ R111, R2.reuse, R111 ;  /* 0x0000006f026f7220 */ /* 0x040fe40000410000 */
[C---:B------:R-:W-:Y:S02]  /*16a10*/  FMUL.FTZ R112, R3.reuse, R112 ;  /* 0x0000007003707220 */ /* 0x040fe40000410000 */
[----:B------:R-:W-:Y:S02]  /*16a20*/  FMUL.FTZ R113, R3, R113 ;  /* 0x0000007103717220 */ /* 0x000fe40000410000 */
[C---:B------:R-:W-:Y:S01]  /*16a30*/  FMUL.FTZ R114, R2.reuse, R114 ;  /* 0x0000007202727220 */ /* 0x040fe20000410000 */
[C---:B--2---:R-:W-:Y:S03]  /*16a40*/  HMMA.16816.F32 R108, R144.reuse, R132, R108 ;  /* 0x00000084906c723c */ /* 0x044fe6000000186c */
[----:B------:R-:W-:Y:S02]  /*16a50*/  FMUL.FTZ R115, R2, R115 ;  /* 0x0000007302737220 */ /* 0x000fe40000410000 */
[--C-:B------:R-:W-:Y:S02]  /*16a60*/  FFMA.FTZ R151, R151, c[0x0][0x2d0], -R160.reuse ;  /* 0x0000b40097977a23 */ /* 0x100fe400000108a0 */
[----:B------:R-:W-:Y:S02]  /*16a70*/  FFMA.FTZ R160, R150, c[0x0][0x2d0], -R160 ;  /* 0x0000b40096a07a23 */ /* 0x000fe400000108a0 */
[C---:B------:R-:W-:Y:S01]  /*16a80*/  FMUL.FTZ R116, R3.reuse, R116 ;  /* 0x0000007403747220 */ /* 0x040fe20000410000 */
[C---:B------:R-:W-:Y:S01]  /*16a90*/  HMMA.16816.F32 R112, R144.reuse, R134, R112 ;  /* 0x000000869070723c */ /* 0x040fe20000001870 */
[----:B------:R-:W2:Y:S01]  /*16aa0*/  LDSM.16.MT88.4 R132, [R211+0x8880] ;  /* 0x00888000d384783b */ /* 0x000ea20000004200 */
[----:B------:R4:W-:Y:S01]  /*16ab0*/  MUFU.EX2 R150, R160 ;  /* 0x000000a000967308 */ /* 0x0009e20000000800 */
[C---:B------:R-:W-:Y:S02]  /*16ac0*/  FMUL.FTZ R117, R3.reuse, R117 ;  /* 0x0000007503757220 */ /* 0x040fe40000410000 */
[C---:B------:R-:W-:Y:S02]  /*16ad0*/  FMUL.FTZ R118, R2.reuse, R118 ;  /* 0x0000007602767220 */ /* 0x040fe40000410000 */
[C---:B------:R-:W-:Y:S02]  /*16ae0*/  FMUL.FTZ R119, R2.reuse, R119 ;  /* 0x0000007702777220 */ /* 0x040fe40000410000 */
[C---:B------:R-:W-:Y:S03]  /*16af0*/  FMUL.FTZ R120, R3.reuse, R120 ;  /* 0x0000007803787220 */ /* 0x040fe60000410000 */
[----:B------:R-:W5:Y:S01]  /*16b00*/  MUFU.EX2 R151, R151 ;  /* 0x0000009700977308 */ /* 0x000f620000000800 */
[C---:B------:R-:W-:Y:S01]  /*16b10*/  FMUL.FTZ R121, R3.reuse, R121 ;  /* 0x0000007903797220 */ /* 0x040fe20000410000 */
[C---:B---3--:R-:W-:Y:S03]  /*16b20*/  HMMA.16816.F32 R116, R144.reuse, R140, R116 ;  /* 0x0000008c9074723c */ /* 0x048fe60000001874 */
[C---:B------:R-:W-:Y:S02]  /*16b30*/  FMUL.FTZ R122, R2.reuse, R122 ;  /* 0x0000007a027a7220 */ /* 0x040fe40000410000 */
[C---:B------:R-:W-:Y:S02]  /*16b40*/  FMUL.FTZ R123, R2.reuse, R123 ;  /* 0x0000007b027b7220 */ /* 0x040fe40000410000 */
[C---:B------:R-:W-:Y:S02]  /*16b50*/  FMUL.FTZ R124, R3.reuse, R124 ;  /* 0x0000007c037c7220 */ /* 0x040fe40000410000 */
[C---:B------:R-:W-:Y:S03]  /*16b60*/  FMUL.FTZ R125, R3.reuse, R125 ;  /* 0x0000007d037d7220 */ /* 0x040fe60000410000 */
[C---:B------:R-:W-:Y:S01]  /*16b70*/  HMMA.16816.F32 R120, R144.reuse, R142, R120 ;  /* 0x0000008e9078723c */ /* 0x040fe20000001878 */
[----:B----4-:R-:W3:Y:S02]  /*16b80*/  LDSM.16.MT88.4 R160, [R205+0x8880] ;  /* 0x00888000cda0783b */ /* 0x010ee40000004200 */
[C---:B------:R-:W-:Y:S02]  /*16b90*/  FMUL.FTZ R126, R2.reuse, R126 ;  /* 0x0000007e027e7220 */ /* 0x040fe40000410000 */
[C---:B------:R-:W-:Y:S02]  /*16ba0*/  FMUL.FTZ R127, R2.reuse, R127 ;  /* 0x0000007f027f7220 */ /* 0x040fe40000410000 */
[C---:B------:R-:W-:Y:S02]  /*16bb0*/  FMUL.FTZ R128, R3.reuse, R128 ;  /* 0x0000008003807220 */ /* 0x040fe40000410000 */
[C---:B------:R-:W-:Y:S03]  /*16bc0*/  FMUL.FTZ R129, R3.reuse, R129 ;  /* 0x0000008103817220 */ /* 0x040fe60000410000 */
[C---:B-1----:R-:W-:Y:S03]  /*16bd0*/  HMMA.16816.F32 R124, R144.reuse, R136, R124 ;  /* 0x00000088907c723c */ /* 0x042fe6000000187c */
[----:B------:R-:W-:Y:S01]  /*16be0*/  FMUL.FTZ R130, R2, R130 ;  /* 0x0000008202827220 */ /* 0x000fe20000410000 */
[----:B-----5:R-:W-:Y:S01]  /*16bf0*/  F2FP.PACK_AB R155, R150, R151 ;  /* 0x00000097969b723e */ /* 0x020fe200000000ff */
[C---:B------:R-:W-:Y:S02]  /*16c00*/  FMUL.FTZ R131, R2.reuse, R131 ;  /* 0x0000008302837220 */ /* 0x040fe40000410000 */
[----:B------:R-:W-:Y:S01]  /*16c10*/  FFMA.FTZ R242, R3, R224, R242 ;  /* 0x000000e003f27223 */ /* 0x000fe200000100f2 */
[----:B------:R-:W-:Y:S01]  /*16c20*/  MOV R3, R0 ;  /* 0x0000000000037202 */ /* 0x000fe20000000f00 */
[----:B------:R-:W-:Y:S03]  /*16c30*/  FFMA.FTZ R238, R2, R223, R238 ;  /* 0x000000df02ee7223 */ /* 0x000fe600000100ee */
[----:B------:R-:W-:Y:S03]  /*16c40*/  HMMA.16816.F32 R128, R144, R138, R128 ;  /* 0x0000008a9080723c */ /* 0x000fe60000001880 */
[----:B------:R-:W-:Y:S02]  /*16c50*/  FADD.FTZ R241, R241, R242 ;  /* 0x000000f2f1f17221 */ /* 0x000fe40000010000 */
[----:B------:R-:W-:Y:S02]  /*16c60*/  FADD.FTZ R237, R237, R238 ;  /* 0x000000eeeded7221 */ /* 0x000fe40000010000 */
[----:B------:R-:W-:Y:S01]  /*16c70*/  FADD.FTZ R240, R240, R241 ;  /* 0x000000f1f0f07221 */ /* 0x000fe20000010000 */
[C---:B--2---:R-:W-:Y:S01]  /*16c80*/  HMMA.16816.F32 R144, R152.reuse, R132, R4 ;  /* 0x000000849890723c */ /* 0x044fe20000001804 */
[----:B------:R-:W1:Y:S04]  /*16c90*/  LDSM.16.MT88.4 R4, [R211+0x9880] ;  /* 0x00988000d304783b */ /* 0x000e680000004200 */
[----:B------:R-:W-:Y:S02]  /*16ca0*/  FADD.FTZ R2, R236, R237 ;  /* 0x000000edec027221 */ /* 0x000fe40000010000 */
[----:B------:R-:W-:Y:S01]  /*16cb0*/  FADD.FTZ R240, R239, R240 ;  /* 0x000000f0eff07221 */ /* 0x000fe20000010000 */
[C---:B------:R-:W-:Y:S01]  /*16cc0*/  HMMA.16816.F32 R140, R152.reuse, R134, R8 ;  /* 0x00000086988c723c */ /* 0x040fe20000001808 */
[----:B------:R-:W2:Y:S03]  /*16cd0*/  LDSM.16.MT88.4 R8, [R205+0x9880] ;  /* 0x00988000cd08783b */ /* 0x000ea60000004200 */
[----:B------:R-:W-:Y:S01]  /*16ce0*/  FADD.FTZ R2, R149, R2 ;  /* 0x0000000295027221 */ /* 0x000fe20000010000 */
[----:B------:R-:W-:Y:S01]  /*16cf0*/  MOV R149, R148 ;  /* 0x0000009400957202 */ /* 0x000fe20000000f00 */
[----:B------:R-:W-:Y:S02]  /*16d00*/  FADD.FTZ R243, R243, R240 ;  /* 0x000000f0f3f37221 */ /* 0x000fe40000010000 */
[C---:B------:R-:W-:Y:S01]  /*16d10*/  HMMA.16816.F32 R136, R152.reuse, R156, R12 ;  /* 0x0000009c9888723c */ /* 0x040fe2000000180c */
[----:B------:R-:W4:Y:S03]  /*16d20*/  LDSM.16.MT88.4 R12, [R205+0xa880] ;  /* 0x00a88000cd0c783b */ /* 0x000f260000004200 */
[----:B------:R-:W-:Y:S02]  /*16d30*/  FADD.FTZ R245, R245, R2 ;  /* 0x00000002f5f57221 */ /* 0x000fe40000010000 */
[----:B------:R-:W-:Y:S02]  /*16d40*/  FADD.FTZ R244, R244, R243 ;  /* 0x000000f3f4f47221 */ /* 0x000fe40000010000 */
[C---:B------:R-:W-:Y:S01]  /*16d50*/  HMMA.16816.F32 R132, R152.reuse, R158, R16 ;  /* 0x0000009e9884723c */ /* 0x040fe20000001810 */
[----:B------:R-:W5:Y:S03]  /*16d60*/  LDSM.16.MT88.4 R16, [R205+0xb880] ;  /* 0x00b88000cd10783b */ /* 0x000f660000004200 */
[----:B------:R-:W-:Y:S02]  /*16d70*/  FADD.FTZ R246, R246, R245 ;  /* 0x000000f5f6f67221 */ /* 0x000fe40000010000 */
[----:B------:R-:W-:Y:S02]  /*16d80*/  FADD.FTZ R247, R247, R244 ;  /* 0x000000f4f7f77221 */ /* 0x000fe40000010000 */
[C---:B---3--:R-:W-:Y:S01]  /*16d90*/  HMMA.16816.F32 R20, R152.reuse, R160, R20 ;  /* 0x000000a09814723c */ /* 0x048fe20000001814 */
[----:B------:R-:W3:Y:S03]  /*16da0*/  LDSM.16.MT88.4 R156, [R204+0xb880] ;  /* 0x00b88000cc9c783b */ /* 0x000ee60000004200 */
[----:B------:R-:W-:Y:S02]  /*16db0*/  FADD.FTZ R151, R151, R246 ;  /* 0x000000f697977221 */ /* 0x000fe40000010000 */
[----:B------:R-:W-:Y:S02]  /*16dc0*/  FADD.FTZ R224, R248, R247 ;  /* 0x000000f7f8e07221 */ /* 0x000fe40000010000 */
[C---:B------:R-:W-:Y:S04]  /*16dd0*/  HMMA.16816.F32 R24, R152.reuse, R162, R24 ;  /* 0x000000a29818723c */ /* 0x040fe80000001818 */
[----:B------:R-:W-:Y:S04]  /*16de0*/  FADD.FTZ R223, R150, R151 ;  /* 0x0000009796df7221 */ /* 0x000fe80000010000 */
        /* <DEDUP_REMOVED lines=24> */
[C---:B---3--:R-:W-:Y:S08]  /*16f70*/  HMMA.16816.F32 R124, R152.reuse, R156, R124 ;  /* 0x0000009c987c723c */ /* 0x048ff0000000187c */
[----:B------:R-:W-:Y:S01]  /*16f80*/  HMMA.16816.F32 R128, R152, R158, R128 ;  /* 0x0000009e9880723c */ /* 0x000fe20000001880 */
[----:B------:R-:W-:-:S07]  /*16f90*/  @P0 BRA `(.L_x_483) ;  /* 0xffffddd000000947 */ /* 0x000fce000383ffff */
.L_x_480:
[----:B------:R-:W-:-:S06]  /*16fa0*/  UISETP.GE.AND UP0, UPT, UR10, UR8, UPT ;  /* 0x000000080a00728c */ /* 0x000fcc000bf06270 */
[----:B------:R-:W-:-:S13]  /*16fb0*/  PLOP3.LUT P0, PT, PT, PT, UP0, 0x40, 0x0 ;  /* 0x000000000000781c */ /* 0x000fda0003f0e808 */
[----:B------:R-:W-:Y:S05]  /*16fc0*/  @P0 BRA `(.L_x_484) ;  /* 0x00002c0000000947 */ /* 0x000fea0003800000 */
[----:B------:R-:W-:Y:S01]  /*16fd0*/  IMAD.MOV.U32 R3, RZ, RZ, R0 ;  /* 0x000000ffff037224 */ /* 0x000fe200078e0000 */
[----:B------:R-:W-:Y:S01]  /*16fe0*/  SHF.R.S32.HI R5, RZ, 0x1f, R228 ;  /* 0x0000001fff057819 */ /* 0x000fe200000114e4 */
[----:B------:R-:W-:Y:S01]  /*16ff0*/  IMAD.SHL.U32 R231, R226, 0x2, RZ ;  /* 0x00000002e2e77824 */ /* 0x000fe200078e00ff */
[----:B------:R-:W-:Y:S01]  /*17000*/  SHF.R.S32.HI R230, RZ, 0x1f, R225 ;  /* 0x0000001fffe67819 */ /* 0x000fe200000114e1 */
[----:B------:R-:W-:Y:S01]  /*17010*/  IMAD.SHL.U32 R232, R228, 0x2, RZ ;  /* 0x00000002e4e87824 */ /* 0x000fe200078e00ff */
[----:B------:R-:W-:Y:S01]  /*17020*/  SHF.R.S32.HI R0, RZ, 0x1f, R227 ;  /* 0x0000001fff007819 */ /* 0x000fe200000114e3 */
[----:B------:R-:W-:Y:S01]  /*17030*/  IMAD.MOV.U32 R2, RZ, RZ, R148 ;  /* 0x000000ffff027224 */ /* 0x000fe200078e0094 */
[----:B------:R-:W-:Y:S02]  /*17040*/  SHF.L.U64.HI R229, R226, 0x1, R229 ;  /* 0x00000001e2e57819 */ /* 0x000fe400000102e5 */
[----:B------:R-:W-:Y:S02]  /*17050*/  SHF.L.U64.HI R226, R228, 0x1, R5 ;  /* 0x00000001e4e27819 */ /* 0x000fe40000010205 */
[C---:B------:R-:W-:Y:S01]  /*17060*/  SHF.L.U64.HI R230, R225.reuse, 0x1, R230 ;  /* 0x00000001e1e67819 */ /* 0x040fe200000102e6 */
[----:B------:R-:W-:Y:S01]  /*17070*/  IMAD.SHL.U32 R225, R225, 0x2, RZ ;  /* 0x00000002e1e17824 */ /* 0x000fe200078e00ff */
[C---:B------:R-:W-:Y:S01]  /*17080*/  SHF.L.U64.HI R228, R227.reuse, 0x1, R0 ;  /* 0x00000001e3e47819 */ /* 0x040fe20000010200 */
[----:B------:R-:W-:-:S02]  /*17090*/  IMAD.SHL.U32 R227, R227, 0x2, RZ ;  /* 0x00000002e3e37824 */ /* 0x000fc400078e00ff */
.L_x_494:
[----:B------:R-:W-:Y:S01]  /*170a0*/  SHF.R.S32.HI R5, RZ, 0x1f, R218 ;  /* 0x0000001fff057819 */ /* 0x000fe200000114da */
[C---:B------:R-:W-:Y:S01]  /*170b0*/  IMAD.WIDE.U32 R6, R218.reuse, c[0x0][0x208], RZ ;  /* 0x00008200da067a25 */ /* 0x040fe200078e00ff */
[----:B------:R-:W-:Y:S04]  /*170c0*/  DEPBAR.LE SB0, 0x0 ;  /* 0x000080000000791a */ /* 0x000fe80000000000 */
[----:B------:R-:W-:Y:S01]  /*170d0*/  IMAD R5, R5, c[0x0][0x208], RZ ;  /* 0x0000820005057a24 */ /* 0x000fe200078e02ff */
[----:B------:R-:W-:Y:S01]  /*170e0*/  BAR.SYNC.DEFER_BLOCKING 0x0 ;  /* 0x0000000000007b1d */ /* 0x000fe20000010000 */
[----:B------:R-:W-:Y:S01]  /*170f0*/  SHF.R.S32.HI R4, RZ, 0x1f, R217 ;  /* 0x0000001fff047819 */ /* 0x000fe200000114d9 */
[----:B------:R-:W-:Y:S01]  /*17100*/  UISETP.GT.AND UP0, UPT, UR10, UR8, UPT ;  /* 0x000000080a00728c */ /* 0x000fe2000bf04270 */
[----:B------:R-:W-:Y:S01]  /*17110*/  IMAD R5, R218, c[0x0][0x20c], R5 ;  /* 0x00008300da057a24 */ /* 0x000fe200078e0205 */
[----:B------:R-:W-:Y:S02]  /*17120*/  ISETP.GE.AND P1, PT, R219, c[0x0][0x1d4], PT ;  /* 0x00007500db007a0c */ /* 0x000fe40003f26270 */
[----:B------:R-:W-:Y:S02]  /*17130*/  IMAD R4, R4, c[0x0][0x218], RZ ;  /* 0x0000860004047a24 */ /* 0x000fe400078e02ff */
[----:B------:R-:W-:Y:S02]  /*17140*/  IADD3 R7, R7, R5, RZ ;  /* 0x0000000507077210 */ /* 0x000fe40007ffe0ff */
[C---:B------:R-:W-:Y:S03]  /*17150*/  IMAD R4, R217.reuse, c[0x0][0x21c], R4 ;  /* 0x00008700d9047a24 */ /* 0x040fe600078e0204 */
[----:B------:R-:W-:Y:S05]  /*17160*/  IMAD.WIDE.U32 R6, R217, c[0x0][0x218], R6 ;  /* 0x00008600d9067a25 */ /* 0x000fea00078e0006 */
[----:B------:R-:W-:Y:S04]  /*17170*/  IADD3 R0, P0, R6, UR26, RZ ;  /* 0x0000001a06007c10 */ /* 0x000fe8000ff1e0ff */
[----:B------:R-:W-:Y:S02]  /*17180*/  IADD3.X R7, R7, UR12, R4, P0, !PT ;  /* 0x0000000c07077c10 */ /* 0x000fe400087fe404 */
[C---:B------:R-:W-:Y:S01]  /*17190*/  LEA R180, P0, R0.reuse, c[0x0][0x1f8], 0x1 ;  /* 0x00007e0000b47a11 */ /* 0x040fe200078008ff */
[----:B------:R-:W-:Y:S03]  /*171a0*/  LDSM.16.M88.4 R16, [R214+0x10080] ;  /* 0x01008000d610783b */ /* 0x000fe60000000200 */
[----:B------:R-:W-:Y:S02]  /*171b0*/  LEA.HI.X R5, R0, c[0x0][0x1fc], R7, 0x1, P0 ;  /* 0x00007f0000057a11 */ /* 0x000fe400000f0c07 */
[----:B------:R-:W1:Y:S05]  /*171c0*/  SHFL.IDX PT, R180, R180, RZ, 0x181f ;  /* 0x00181fffb4b47589 */ /* 0x000e6a00000e0000 */
[----:B------:R-:W-:Y:S05]  /*171d0*/  LDSM.16.M88.4 R8, [R213+0xc080] ;  /* 0x00c08000d508783b */ /* 0x000fea0000000200 */
[----:B------:R-:W2:Y:S05]  /*171e0*/  SHFL.IDX PT, R5, R5, RZ, 0x181f ;  /* 0x00181fff05057589 */ /* 0x000eaa00000e0000 */
[----:B------:R-:W3:Y:S05]  /*171f0*/  LDSM.16.M88.4 R148, [R213+0xc880] ;  /* 0x00c88000d594783b */ /* 0x000eea0000000200 */
[----:B------:R-:W-:Y:S05]  /*17200*/  LDSM.16.M88.4 R152, [R210+0x10080] ;  /* 0x01008000d298783b */ /* 0x000fea0000000200 */
[----:B------:R-:W4:Y:S05]  /*17210*/  LDSM.16.M88.4 R156, [R212] ;  /* 0x00000000d49c783b */ /* 0x000f2a0000000200 */
[----:B------:R-:W5:Y:S01]  /*17220*/  LDSM.16.M88.4 R160, [R203] ;  /* 0x00000000cba0783b */ /* 0x000f620000000200 */
[C---:B-1----:R-:W-:Y:S04]  /*17230*/  IADD3 R172, P0, R180.reuse, R225, RZ ;  /* 0x000000e1b4ac7210 */ /* 0x042fe80007f1e0ff */
[C---:B--2---:R-:W-:Y:S02]  /*17240*/  IADD3.X R173, R5.reuse, R230, RZ, P0, !PT ;  /* 0x000000e605ad7210 */ /* 0x044fe400007fe4ff */
[C---:B------:R-:W-:Y:S03]  /*17250*/  IADD3 R176, P0, R180.reuse, R232, RZ ;  /* 0x000000e8b4b07210 */ /* 0x040fe60007f1e0ff */
[----:B------:R-:W-:Y:S01]  /*17260*/  @!PT LDS RZ, [RZ] ;  /* 0x00000000fffff984 */ /* 0x000fe20000000800 */
[----:B------:R-:W-:Y:S01]  /*17270*/  @!PT LDS RZ, [RZ] ;  /* 0x00000000fffff984 */ /* 0x000fe20000000800 */
[----:B------:R-:W-:Y:S01]  /*17280*/  @!PT LDS RZ, [RZ] ;  /* 0x00000000fffff984 */ /* 0x000fe20000000800 */
[----:B------:R1:W-:Y:S01]  /*17290*/  LDGSTS.E.BYPASS.LTC128B.128 [R220+0x8080], [R172.64], !P5 ;  /* 0x08080000acdc7fae */ /* 0x0003e2000e901d58 */
[C---:B------:R-:W-:Y:S02]  /*172a0*/  IADD3.X R177, R5.reuse, R226, RZ, P0, !PT ;  /* 0x000000e205b17210 */ /* 0x040fe400007fe4ff */
[C---:B------:R-:W-:Y:S03]  /*172b0*/  IADD3 R182, P0, R180.reuse, R227, RZ ;  /* 0x000000e3b4b67210 */ /* 0x040fe60007f1e0ff */
[----:B------:R2:W-:Y:S01]  /*172c0*/  LDGSTS.E.BYPASS.LTC128B.128 [R220+0x9080], [R176.64], !P1 ;  /* 0x09080000b0dc7fae */ /* 0x0005e2000c901d58 */
[C---:B------:R-:W-:Y:S02]  /*172d0*/  IADD3.X R183, R5.reuse, R228, RZ, P0, !PT ;  /* 0x000000e405b77210 */ /* 0x040fe400007fe4ff */
[----:B------:R-:W-:Y:S03]  /*172e0*/  IADD3 R180, P0, R180, R231, RZ ;  /* 0x000000e7b4b47210 */ /* 0x000fe60007f1e0ff */
[----:B------:R1:W-:Y:S01]  /*172f0*/  LDGSTS.E.BYPASS.LTC128B.128 [R220+0xa080], [R182.64], !P4 ;  /* 0x0a080000b6dc7fae */ /* 0x0003e2000e101d58 */
[----:B------:R-:W-:Y:S02]  /*17300*/  IADD3.X R181, R5, R229, RZ, P0, !PT ;  /* 0x000000e505b57210 */ /* 0x000fe400007fe4ff */
[C---:B------:R-:W-:Y:S01]  /*17310*/  HMMA.16816.F32 R4, R16.reuse, R8, RZ ;  /* 0x000000081004723c */ /* 0x040fe200000018ff */
[----:B------:R-:W-:Y:S02]  /*17320*/  PLOP3.LUT P0, PT, PT, PT, UP0, 0x40, 0x0 ;  /* 0x000000000000781c */ /* 0x000fe40003f0e808 */
[----:B------:R1:W-:Y:S05]  /*17330*/  LDGSTS.E.BYPASS.LTC128B.128 [R220+0xb080], [R180.64], !P3 ;  /* 0x0b080000b4dc7fae */ /* 0x0003ea000d901d58 */
[C---:B------:R-:W-:Y:S01]  /*17340*/  HMMA.16816.F32 R8, R16.reuse, R10, RZ ;  /* 0x0000000a1008723c */ /* 0x040fe200000018ff */
[----:B------:R-:W-:Y:S05]  /*17350*/  LDSM.16.M88.4 R164, [R209+0x10080] ;  /* 0x01008000d1a4783b */ /* 0x000fea0000000200 */
[----:B------:R-:W0:Y:S02]  /*17360*/  LDGDEPBAR ;  /* 0x00000000000079af */ /* 0x000e240000000000 */
[C---:B---3--:R-:W-:Y:S03]  /*17370*/  HMMA.16816.F32 R12, R16.reuse, R148, RZ ;  /* 0x00000094100c723c */ /* 0x048fe600000018ff */
[----:B------:R-:W3:Y:S05]  /*17380*/  LDSM.16.M88.4 R168, [R208+0xc080] ;  /* 0x00c08000d0a8783b */ /* 0x000eea0000000200 */
[----:B------:R-:W-:Y:S01]  /*17390*/  HMMA.16816.F32 R16, R16, R150, RZ ;  /* 0x000000961010723c */ /* 0x000fe200000018ff */
[----:B------:R-:W3:Y:S05]  /*173a0*/  LDSM.16.M88.4 R148, [R208+0xc880] ;  /* 0x00c88000d094783b */ /* 0x000eea0000000200 */
[----:B-1----:R-:W-:Y:S02]  /*173b0*/  LDSM.16.M88.4 R172, [R207+0x10080] ;  /* 0x01008000cfac783b */ /* 0x002fe40000000200 */
[C---:B----4-:R-:W-:Y:S03]  /*173c0*/  HMMA.16816.F32 R4, R152.reuse, R156, R4 ;  /* 0x0000009c9804723c */ /* 0x050fe60000001804 */
[----:B--2---:R-:W1:Y:S05]  /*173d0*/  LDSM.16.M88.4 R176, [R202] ;  /* 0x00000000cab0783b */ /* 0x004e6a0000000200 */
[C---:B------:R-:W-:Y:S01]  /*173e0*/  HMMA.16816.F32 R8, R152.reuse, R158, R8 ;  /* 0x0000009e9808723c */ /* 0x040fe20000001808 */
[----:B------:R-:W-:Y:S07]  /*173f0*/  LDSM.16.M88.4 R156, [R214+0x14080] ;  /* 0x01408000d69c783b */ /* 0x000fee0000000200 */
[C---:B-----5:R-:W-:Y:S08]  /*17400*/  HMMA.16816.F32 R12, R152.reuse, R160, R12 ;  /* 0x000000a0980c723c */ /* 0x060ff0000000180c */
[----:B------:R-:W-:Y:S01]  /*17410*/  HMMA.16816.F32 R16, R152, R162, R16 ;  /* 0x000000a29810723c */ /* 0x000fe20000001810 */
[----:B------:R-:W2:Y:S05]  /*17420*/  LDSM.16.M88.4 R152, [R202+0x800] ;  /* 0x00080000ca98783b */ /* 0x000eaa0000000200 */
[----:B------:R-:W4:Y:S02]  /*17430*/  LDSM.16.M88.4 R160, [R213+0xd080] ;  /* 0x00d08000d5a0783b */ /* 0x000f240000000200 */
[C---:B---3--:R-:W-:Y:S08]  /*17440*/  HMMA.16816.F32 R4, R164.reuse, R168, R4 ;  /* 0x000000a8a404723c */ /* 0x048ff00000001804 */
[C---:B------:R-:W-:Y:S01]  /*17450*/  HMMA.16816.F32 R8, R164.reuse, R170, R8 ;  /* 0x000000aaa408723c */ /* 0x040fe20000001808 */
[----:B------:R-:W-:Y:S07]  /*17460*/  LDSM.16.M88.4 R168, [R201] ;  /* 0x00000000c9a8783b */ /* 0x000fee0000000200 */
[C---:B------:R-:W-:Y:S08]  /*17470*/  HMMA.16816.F32 R12, R164.reuse, R148, R12 ;  /* 0x00000094a40c723c */ /* 0x040ff0000000180c */
[----:B------:R-:W-:Y:S01]  /*17480*/  HMMA.16816.F32 R16, R164, R150, R16 ;  /* 0x00000096a410723c */ /* 0x000fe20000001810 */
[----:B------:R-:W3:Y:S05]  /*17490*/  LDSM.16.M88.4 R148, [R213+0xd880] ;  /* 0x00d88000d594783b */ /* 0x000eea0000000200 */
[----:B------:R-:W5:Y:S02]  /*174a0*/  LDSM.16.M88.4 R164, [R210+0x14080] ;  /* 0x01408000d2a4783b */ /* 0x000f640000000200 */
[C---:B-1----:R-:W-:Y:S08]  /*174b0*/  HMMA.16816.F32 R4, R172.reuse, R176, R4 ;  /* 0x000000b0ac04723c */ /* 0x042ff00000001804 */
[C---:B------:R-:W-:Y:S01]  /*174c0*/  HMMA.16816.F32 R8, R172.reuse, R178, R8 ;  /* 0x000000b2ac08723c */ /* 0x040fe20000001808 */
[----:B------:R-:W-:Y:S07]  /*174d0*/  LDSM.16.M88.4 R176, [R208+0xd080] ;  /* 0x00d08000d0b0783b */ /* 0x000fee0000000200 */
[C---:B--2---:R-:W-:Y:S08]  /*174e0*/  HMMA.16816.F32 R12, R172.reuse, R152, R12 ;  /* 0x00000098ac0c723c */ /* 0x044ff0000000180c */
[----:B------:R-:W-:Y:S01]  /*174f0*/  HMMA.16816.F32 R16, R172, R154, R16 ;  /* 0x0000009aac10723c */ /* 0x000fe20000001810 */
[----:B------:R-:W1:Y:S05]  /*17500*/  LDSM.16.M88.4 R152, [R200] ;  /* 0x00000000c898783b */ /* 0x000e6a0000000200 */
[----:B------:R-:W2:Y:S02]  /*17510*/  LDSM.16.M88.4 R172, [R209+0x14080] ;  /* 0x01408000d1ac783b */ /* 0x000ea40000000200 */
[C---:B----4-:R-:W-:Y:S08]  /*17520*/  HMMA.16816.F32 R4, R156.reuse, R160, R4 ;  /* 0x000000a09c04723c */ /* 0x050ff00000001804 */
[C---:B------:R-:W-:Y:S01]  /*17530*/  HMMA.16816.F32 R8, R156.reuse, R162, R8 ;  /* 0x000000a29c08723c */ /* 0x040fe20000001808 */
[----:B------:R-:W-:Y:S07]  /*17540*/  LDSM.16.M88.4 R160, [R202+0x1000] ;  /* 0x00100000caa0783b */ /* 0x000fee0000000200 */
[C---:B---3--:R-:W-:Y:S08]  /*17550*/  HMMA.16816.F32 R12, R156.reuse, R148, R12 ;  /* 0x000000949c0c723c */ /* 0x048ff0000000180c */
[----:B------:R-:W-:Y:S01]  /*17560*/  HMMA.16816.F32 R16, R156, R150, R16 ;  /* 0x000000969c10723c */ /* 0x000fe20000001810 */
[----:B------:R-:W3:Y:S05]  /*17570*/  LDSM.16.M88.4 R148, [R208+0xd880] ;  /* 0x00d88000d094783b */ /* 0x000eea0000000200 */
[----:B------:R-:W4:Y:S02]  /*17580*/  LDSM.16.M88.4 R156, [R207+0x14080] ;  /* 0x01408000cf9c783b */ /* 0x000f240000000200 */
[C---:B-----5:R-:W-:Y:S08]  /*17590*/  HMMA.16816.F32 R4, R164.reuse, R168, R4 ;  /* 0x000000a8a404723c */ /* 0x060ff00000001804 */
[C---:B------:R-:W-:Y:S01]  /*175a0*/  HMMA.16816.F32 R8, R164.reuse, R170, R8 ;  /* 0x000000aaa408723c */ /* 0x040fe20000001808 */
[----:B------:R-:W-:Y:S07]  /*175b0*/  LDSM.16.M88.4 R168, [R213+0xe080] ;  /* 0x00e08000d5a8783b */ /* 0x000fee0000000200 */
[C---:B-1----:R-:W-:Y:S08]  /*175c0*/  HMMA.16816.F32 R12, R164.reuse, R152, R12 ;  /* 0x00000098a40c723c */ /* 0x042ff0000000180c */
[----:B------:R-:W-:Y:S01]  /*175d0*/  HMMA.16816.F32 R16, R164, R154, R16 ;  /* 0x0000009aa410723c */ /* 0x000fe20000001810 */
[----:B------:R-:W1:Y:S05]  /*175e0*/  LDSM.16.M88.4 R152, [R202+0x1800] ;  /* 0x00180000ca98783b */ /* 0x000e6a0000000200 */
[----:B------:R-:W5:Y:S02]  /*175f0*/  LDSM.16.M88.4 R164, [R214+0x18080] ;  /* 0x01808000d6a4783b */ /* 0x000f640000000200 */
[C---:B--2---:R-:W-:Y:S08]  /*17600*/  HMMA.16816.F32 R4, R172.reuse, R176, R4 ;  /* 0x000000b0ac04723c */ /* 0x044ff00000001804 */
[C---:B------:R-:W-:Y:S01]  /*17610*/  HMMA.16816.F32 R8, R172.reuse, R178, R8 ;  /* 0x000000b2ac08723c */ /* 0x040fe20000001808 */
[----:B------:R-:W-:Y:S07]  /*17620*/  LDSM.16.M88.4 R176, [R199] ;  /* 0x00000000c7b0783b */ /* 0x000fee0000000200 */
[C---:B---3--:R-:W-:Y:S08]  /*17630*/  HMMA.16816.F32 R12, R172.reuse, R148, R12 ;  /* 0x00000094ac0c723c */ /* 0x048ff0000000180c */
[----:B------:R-:W-:Y:S01]  /*17640*/  HMMA.16816.F32 R16, R172, R150, R16 ;  /* 0x00000096ac10723c */ /* 0x000fe20000001810 */
[----:B------:R-:W2:Y:S05]  /*17650*/  LDSM.16.M88.4 R148, [R213+0xe880] ;  /* 0x00e88000d594783b */ /* 0x000eaa0000000200 */
[----:B------:R-:W3:Y:S02]  /*17660*/  LDSM.16.M88.4 R172, [R210+0x18080] ;  /* 0x01808000d2ac783b */ /* 0x000ee40000000200 */
[C---:B----4-:R-:W-:Y:S08]  /*17670*/  HMMA.16816.F32 R4, R156.reuse, R160, R4 ;  /* 0x000000a09c04723c */ /* 0x050ff00000001804 */
[C---:B------:R-:W-:Y:S01]  /*17680*/  HMMA.16816.F32 R8, R156.reuse, R162, R8 ;  /* 0x000000a29c08723c */ /* 0x040fe20000001808 */
[----:B------:R-:W-:Y:S07]  /*17690*/  LDSM.16.M88.4 R160, [R208+0xe080] ;  /* 0x00e08000d0a0783b */ /* 0x000fee0000000200 */
[C---:B-1----:R-:W-:Y:S08]  /*176a0*/  HMMA.16816.F32 R12, R156.reuse, R152, R12 ;  /* 0x000000989c0c723c */ /* 0x042ff0000000180c */
[----:B------:R-:W-:Y:S01]  /*176b0*/  HMMA.16816.F32 R16, R156, R154, R16 ;  /* 0x0000009a9c10723c */ /* 0x000fe20000001810 */
[----:B------:R-:W1:Y:S05]  /*176c0*/  LDSM.16.M88.4 R152, [R198] ;  /* 0x00000000c698783b */ /* 0x000e6a0000000200 */
[----:B------:R-:W4:Y:S02]  /*176d0*/  LDSM.16.M88.4 R156, [R209+0x18080] ;  /* 0x01808000d19c783b */ /* 0x000f240000000200 */
[C---:B-----5:R-:W-:Y:S08]  /*176e0*/  HMMA.16816.F32 R4, R164.reuse, R168, R4 ;  /* 0x000000a8a404723c */ /* 0x060ff00000001804 */
[C---:B------:R-:W-:Y:S01]  /*176f0*/  HMMA.16816.F32 R8, R164.reuse, R170, R8 ;  /* 0x000000aaa408723c */ /* 0x040fe20000001808 */
[----:B------:R-:W-:Y:S07]  /*17700*/  LDSM.16.M88.4 R168, [R202+0x2000] ;  /* 0x00200000caa8783b */ /* 0x000fee0000000200 */
[C---:B--2---:R-:W-:Y:S08]  /*17710*/  HMMA.16816.F32 R12, R164.reuse, R148, R12 ;  /* 0x00000094a40c723c */ /* 0x044ff0000000180c */
[----:B------:R-:W-:Y:S01]  /*17720*/  HMMA.16816.F32 R16, R164, R150, R16 ;  /* 0x00000096a410723c */ /* 0x000fe20000001810 */
[----:B------:R-:W2:Y:S05]  /*17730*/  LDSM.16.M88.4 R148, [R208+0xe880] ;  /* 0x00e88000d094783b */ /* 0x000eaa0000000200 */
[----:B------:R-:W5:Y:S02]  /*17740*/  LDSM.16.M88.4 R164, [R207+0x18080] ;  /* 0x01808000cfa4783b */ /* 0x000f640000000200 */
[C---:B---3--:R-:W-:Y:S08]  /*17750*/  HMMA.16816.F32 R4, R172.reuse, R176, R4 ;  /* 0x000000b0ac04723c */ /* 0x048ff00000001804 */
[C---:B------:R-:W-:Y:S01]  /*17760*/  HMMA.16816.F32 R8, R172.reuse, R178, R8 ;  /* 0x000000b2ac08723c */ /* 0x040fe20000001808 */
[----:B------:R-:W-:Y:S07]  /*17770*/  LDSM.16.M88.4 R176, [R213+0xf080] ;  /* 0x00f08000d5b0783b */ /* 0x000fee0000000200 */
[C---:B-1----:R-:W-:Y:S08]  /*17780*/  HMMA.16816.F32 R12, R172.reuse, R152, R12 ;  /* 0x00000098ac0c723c */ /* 0x042ff0000000180c */
[----:B------:R-:W-:Y:S01]  /*17790*/  HMMA.16816.F32 R16, R172, R154, R16 ;  /* 0x0000009aac10723c */ /* 0x000fe20000001810 */
[----:B------:R-:W1:Y:S05]  /*177a0*/  LDSM.16.M88.4 R152, [R202+0x2800] ;  /* 0x00280000ca98783b */ /* 0x000e6a0000000200 */
[----:B------:R-:W3:Y:S02]  /*177b0*/  LDSM.16.M88.4 R172, [R214+0x1c080] ;  /* 0x01c08000d6ac783b */ /* 0x000ee40000000200 */
[C---:B----4-:R-:W-:Y:S08]  /*177c0*/  HMMA.16816.F32 R4, R156.reuse, R160, R4 ;  /* 0x000000a09c04723c */ /* 0x050ff00000001804 */
[C---:B------:R-:W-:Y:S01]  /*177d0*/  HMMA.16816.F32 R8, R156.reuse, R162, R8 ;  /* 0x000000a29c08723c */ /* 0x040fe20000001808 */
[----:B------:R-:W-:Y:S07]  /*177e0*/  LDSM.16.M88.4 R160, [R197] ;  /* 0x00000000c5a0783b */ /* 0x000fee0000000200 */
[C---:B--2---:R-:W-:Y:S08]  /*177f0*/  HMMA.16816.F32 R12, R156.reuse, R148, R12 ;  /* 0x000000949c0c723c */ /* 0x044ff0000000180c */
[----:B------:R-:W-:Y:S01]  /*17800*/  HMMA.16816.F32 R16, R156, R150, R16 ;  /* 0x000000969c10723c */ /* 0x000fe20000001810 */
[----:B------:R-:W2:Y:S05]  /*17810*/  LDSM.16.M88.4 R148, [R213+0xf880] ;  /* 0x00f88000d594783b */ /* 0x000eaa0000000200 */
[----:B------:R-:W4:Y:S02]  /*17820*/  LDSM.16.M88.4 R156, [R210+0x1c080] ;  /* 0x01c08000d29c783b */ /* 0x000f240000000200 */
[C---:B-----5:R-:W-:Y:S08]  /*17830*/  HMMA.16816.F32 R4, R164.reuse, R168, R4 ;  /* 0x000000a8a404723c */ /* 0x060ff00000001804 */
[C---:B------:R-:W-:Y:S01]  /*17840*/  HMMA.16816.F32 R8, R164.reuse, R170, R8 ;  /* 0x000000aaa408723c */ /* 0x040fe20000001808 */
[----:B------:R-:W-:Y:S07]  /*17850*/  LDSM.16.M88.4 R168, [R208+0xf080] ;  /* 0x00f08000d0a8783b */ /* 0x000fee0000000200 */
[C---:B-1----:R-:W-:Y:S08]  /*17860*/  HMMA.16816.F32 R12, R164.reuse, R152, R12 ;  /* 0x00000098a40c723c */ /* 0x042ff0000000180c */
[----:B------:R-:W-:Y:S01]  /*17870*/  HMMA.16816.F32 R16, R164, R154, R16 ;  /* 0x0000009aa410723c */ /* 0x000fe20000001810 */
[----:B------:R-:W1:Y:S05]  /*17880*/  LDSM.16.M88.4 R152, [R196] ;  /* 0x00000000c498783b */ /* 0x000e6a0000000200 */
[----:B------:R-:W5:Y:S02]  /*17890*/  LDSM.16.M88.4 R164, [R209+0x1c080] ;  /* 0x01c08000d1a4783b */ /* 0x000f640000000200 */
[C---:B---3--:R-:W-:Y:S08]  /*178a0*/  HMMA.16816.F32 R4, R172.reuse, R176, R4 ;  /* 0x000000b0ac04723c */ /* 0x048ff00000001804 */
[C---:B------:R-:W-:Y:S01]  /*178b0*/  HMMA.16816.F32 R8, R172.reuse, R178, R8 ;  /* 0x000000b2ac08723c */ /* 0x040fe20000001808 */
[----:B------:R-:W-:Y:S07]  /*178c0*/  LDSM.16.M88.4 R176, [R202+0x3000] ;  /* 0x00300000cab0783b */ /* 0x000fee0000000200 */
[C---:B--2---:R-:W-:Y:S08]  /*178d0*/  HMMA.16816.F32 R12, R172.reuse, R148, R12 ;  /* 0x00000094ac0c723c */ /* 0x044ff0000000180c */
[----:B------:R-:W-:Y:S01]  /*178e0*/  HMMA.16816.F32 R16, R172, R150, R16 ;  /* 0x00000096ac10723c */ /* 0x000fe20000001810 */
[----:B------:R-:W2:Y:S05]  /*178f0*/  LDSM.16.M88.4 R148, [R208+0xf880] ;  /* 0x00f88000d094783b */ /* 0x000eaa0000000200 */
[----:B------:R-:W3:Y:S02]  /*17900*/  LDSM.16.M88.4 R172, [R207+0x1c080] ;  /* 0x01c08000cfac783b */ /* 0x000ee40000000200 */
[C---:B----4-:R-:W-:Y:S08]  /*17910*/  HMMA.16816.F32 R4, R156.reuse, R160, R4 ;  /* 0x000000a09c04723c */ /* 0x050ff00000001804 */
[C---:B------:R-:W-:Y:S08]  /*17920*/  HMMA.16816.F32 R8, R156.reuse, R162, R8 ;  /* 0x000000a29c08723c */ /* 0x040ff00000001808 */
[C---:B-1----:R-:W-:Y:S08]  /*17930*/  HMMA.16816.F32 R12, R156.reuse, R152, R12 ;  /* 0x000000989c0c723c */ /* 0x042ff0000000180c */
[----:B------:R-:W-:Y:S08]  /*17940*/  HMMA.16816.F32 R16, R156, R154, R16 ;  /* 0x0000009a9c10723c */ /* 0x000ff00000001810 */
[C---:B-----5:R-:W-:Y:S08]  /*17950*/  HMMA.16816.F32 R4, R164.reuse, R168, R4 ;  /* 0x000000a8a404723c */ /* 0x060ff00000001804 */
[C---:B------:R-:W-:Y:S08]  /*17960*/  HMMA.16816.F32 R8, R164.reuse, R170, R8 ;  /* 0x000000aaa408723c */ /* 0x040ff00000001808 */
[C---:B--2---:R-:W-:Y:S08]  /*17970*/  HMMA.16816.F32 R12, R164.reuse, R148, R12 ;  /* 0x00000094a40c723c */ /* 0x044ff0000000180c */
[----:B------:R-:W-:Y:S01]  /*17980*/  HMMA.16816.F32 R16, R164, R150, R16 ;  /* 0x00000096a410723c */ /* 0x000fe20000001810 */
[----:B------:R-:W1:Y:S01]  /*17990*/  LDSM.16.M88.4 R148, [R202+0x3800] ;  /* 0x00380000ca94783b */ /* 0x000e620000000200 */
[----:B------:R-:W-:Y:S04]  /*179a0*/  DEPBAR.LE SB0, 0x0 ;  /* 0x000080000000791a */ /* 0x000fe80000000000 */
[----:B------:R-:W-:Y:S02]  /*179b0*/  BAR.SYNC.DEFER_BLOCKING 0x0 ;  /* 0x0000000000007b1d */ /* 0x000fe40000010000 */
[C---:B---3--:R-:W-:Y:S08]  /*179c0*/  HMMA.16816.F32 R4, R172.reuse, R176, R4 ;  /* 0x000000b0ac04723c */ /* 0x048ff00000001804 */
        /* <DEDUP_REMOVED lines=14> */
[----:B------:R3:W4:Y:S06]  /*17ab0*/  MUFU.TANH R4, R154 ;  /* 0x0000009a00047308 */ /* 0x00072c0000002400 */
[----:B------:R-:W-:Y:S02]  /*17ac0*/  FMUL.FTZ R168, R12, c[0x0][0x320] ;  /* 0x0000c8000ca87a20 */ /* 0x000fe40000410000 */
[----:B------:R-:W-:Y:S02]  /*17ad0*/  FMUL.FTZ R13, R13, c[0x0][0x320] ;  /* 0x0000c8000d0d7a20 */ /* 0x000fe40000410000 */
[----:B------:R3:W1:Y:S01]  /*17ae0*/  MUFU.TANH R5, R153 ;  /* 0x0000009900057308 */ /* 0x0006620000002400 */
        /* <DEDUP_REMOVED lines=19> */
[----:B--2-4-:R-:W-:Y:S01]  /*17c20*/  IMAD.MOV.U32 R217, RZ, RZ, RZ ;  /* 0x000000ffffd97224 */ /* 0x014fe200078e00ff */
[----:B------:R-:W-:Y:S01]  /*17c30*/  ULEA UR4, UR10, UR16, 0x5 ;  /* 0x000000100a047291 */ /* 0x000fe2000f8e283f */
[----:B------:R-:W-:Y:S05]  /*17c40*/  ISETP.NE.AND P6, PT, R215, 0x1, PT ;  /* 0x00000001d700780c */ /* 0x000fea0003fc5270 */
[----:B------:R-:W-:Y:S05]  /*17c50*/  IMAD.U32 R11, RZ, RZ, UR4 ;  /* 0x00000004ff0b7e24 */ /* 0x000fea000f8e00ff */
[----:B------:R-:W-:Y:S05]  /*17c60*/  IADD3 R218, R11, -0x20, R216 ;  /* 0xffffffe00bda7810 */ /* 0x000fea0007ffe0d8 */
[----:B------:R-:W-:Y:S04]  /*17c70*/  @P6 IMAD.HI.U32 R11, R218, c[0x0][0x2bc], RZ ;  /* 0x0000af00da0b6a27 */ /* 0x000fe800078e00ff */
[----:B------:R-:W-:Y:S01]  /*17c80*/  IMAD.MOV.U32 R10, RZ, RZ, R218 ;  /* 0x000000ffff0a7224 */ /* 0x000fe200078e00da */
[----:B------:R-:W-:Y:S04]  /*17c90*/  @P6 SHF.R.U32.HI R10, RZ, c[0x0][0x2c0], R11 ;  /* 0x0000b000ff0a6a19 */ /* 0x000fe8000001160b */
[C---:B---3--:R-:W-:Y:S04]  /*17ca0*/  @!P2 IADD3 R14, P0, R10.reuse, UR18, RZ ;  /* 0x000000120a0eac10 */ /* 0x048fe8000ff1e0ff */
[----:B------:R-:W-:Y:S02]  /*17cb0*/  @!P2 LEA.HI.X.SX32 R11, R10, UR6, 0x1, P0 ;  /* 0x000000060a0bac11 */ /* 0x000fe400080f0eff */
[C---:B------:R-:W-:Y:S04]  /*17cc0*/  @!P2 LEA R12, P0, R14.reuse, c[0x0][0x2a0], 0x2 ;  /* 0x0000a8000e0caa11 */ /* 0x040fe800078010ff */
[----:B------:R-:W-:Y:S01]  /*17cd0*/  @!P2 LEA.HI.X R13, R14, c[0x0][0x2a4], R11, 0x2, P0 ;  /* 0x0000a9000e0daa11 */ /* 0x000fe200000f140b */
[----:B------:R-:W-:Y:S04]  /*17ce0*/  IMAD.MOV R11, RZ, RZ, -R10 ;  /* 0x000000ffff0b7224 */ /* 0x000fe800078e0a0a */
[----:B------:R2:W3:Y:S01]  /*17cf0*/  @!P2 LDG.E R217, [R12.64] ;  /* 0x000000180cd9a981 */ /* 0x0004e2000c1e1900 */
[----:B------:R-:W-:Y:S05]  /*17d00*/  IMAD R218, R11, c[0x0][0x2b8], R218 ;  /* 0x0000ae000bda7a24 */ /* 0x000fea00078e02da */
[----:B------:R-:W-:Y:S05]  /*17d10*/  SHF.R.S32.HI R11, RZ, 0x1f, R218 ;  /* 0x0000001fff0b7819 */ /* 0x000fea00000114da */
[----:B------:R-:W-:Y:S04]  /*17d20*/  IMAD R11, R11, c[0x0][0x1e0], RZ ;  /* 0x000078000b0b7a24 */ /* 0x000fe800078e02ff */
[C---:B------:R-:W-:Y:S02]  /*17d30*/  IMAD R11, R218.reuse, c[0x0][0x1e4], R11 ;  /* 0x00007900da0b7a24 */ /* 0x040fe400078e020b */
[----:B--2---:R-:W-:Y:S04]  /*17d40*/  IMAD.WIDE.U32 R12, R218, c[0x0][0x1e0], RZ ;  /* 0x00007800da0c7a25 */ /* 0x004fe800078e00ff */
[----:B------:R-:W-:Y:S01]  /*17d50*/  IMAD.IADD R13, R13, 0x1, R11 ;  /* 0x000000010d0d7824 */ /* 0x000fe200078e020b */
[----:B---3--:R-:W-:Y:S03]  /*17d60*/  SHF.R.S32.HI R10, RZ, 0x1f, R217 ;  /* 0x0000001fff0a7819 */ /* 0x008fe600000114d9 */
        /* <DEDUP_REMOVED lines=15> */
[C---:B------:R-:W-:Y:S04]  /*17e60*/  IADD3 R12, P0, R10.reuse, R227, RZ ;  /* 0x000000e30a0c7210 */ /* 0x040fe80007f1e0ff */
[----:B------:R2:W-:Y:S01]  /*17e70*/  LDGSTS.E.BYPASS.LTC128B.128 [R220+0xd080], [R14.64], !P1 ;  /* 0x0d0800000edc7fae */ /* 0x0005e2000c901d58 */
[C---:B------:R-:W-:Y:S01]  /*17e80*/  IMAD.X R13, R11.reuse, 0x1, R228, P0 ;  /* 0x000000010b0d7824 */ /* 0x040fe200000e06e4 */
[----:B------:R-:W-:Y:S04]  /*17e90*/  IADD3 R10, P0, R10, R231, RZ ;  /* 0x000000e70a0a7210 */ /* 0x000fe80007f1e0ff */
[----:B------:R2:W-:Y:S01]  /*17ea0*/  LDGSTS.E.BYPASS.LTC128B.128 [R220+0xe080], [R12.64], !P4 ;  /* 0x0e0800000cdc7fae */ /* 0x0005e2000e101d58 */
[----:B------:R-:W-:Y:S05]  /*17eb0*/  IMAD.X R11, R11, 0x1, R229, P0 ;  /* 0x000000010b0b7824 */ /* 0x000fea00000e06e5 */
[----:B------:R2:W-:Y:S03]  /*17ec0*/  LDGSTS.E.BYPASS.LTC128B.128 [R220+0xf080], [R10.64], !P3 ;  /* 0x0f0800000adc7fae */ /* 0x0005e6000d901d58 */
.L_x_485:
[----:B--2-4-:R-:W-:Y:S01]  /*17ed0*/  PLOP3.LUT P0, PT, PT, PT, UP3, 0x80, 0x0 ;  /* 0x000000000000781c */ /* 0x014fe20003f0f038 */
[----:B------:R-:W0:Y:S01]  /*17ee0*/  LDGDEPBAR ;  /* 0x00000000000079af */ /* 0x000e220000000000 */
[----:B---3--:R-:W-:Y:S01]  /*17ef0*/  IMAD.MOV.U32 R17, RZ, RZ, R221 ;  /* 0x000000ffff117224 */ /* 0x008fe200078e00dd */
[----:B------:R-:W-:Y:S01]  /*17f00*/  USHF.L.U32 UR4, UR10, 0x5, URZ ;  /* 0x000000050a047899 */ /* 0x000fe2000800063f */
[----:B------:R-:W-:Y:S05]  /*17f10*/  IMAD.U32 R13, RZ, RZ, UR20 ;  /* 0x00000014ff0d7e24 */ /* 0x000fea000f8e00ff */
[----:B------:R-:W-:Y:S04]  /*17f20*/  IMAD.U32 R11, RZ, RZ, UR4 ;  /* 0x00000004ff0b7e24 */ /* 0x000fe8000f8e00ff */
[----:B------:R-:W-:Y:S01]  /*17f30*/  @P0 IMAD.HI.U32 R10, R221, c[0x0][0x2c8], RZ ;  /* 0x0000b200dd0a0a27 */ /* 0x000fe200078e00ff */
[----:B------:R-:W-:Y:S11]  /*17f40*/  PLOP3.LUT P0, PT, PT, PT, UP3, 0x80, 0x0 ;  /* 0x000000000000781c */ /* 0x000ff60003f0f038 */
[----:B------:R-:W-:Y:S02]  /*17f50*/  @!UPT UIADD3 URZ, URZ, URZ, URZ ;  /* 0x0000003f3f3ff290 */ /* 0x000fe4000fffe03f */
[----:B------:R-:W-:Y:S02]  /*17f60*/  @P0 SHF.R.U32.HI R17, RZ, c[0x0][0x2cc], R10 ;  /* 0x0000b300ff110a19 */ /* 0x000fe4000001160a */
[----:B------:R-:W-:Y:S02]  /*17f70*/  PLOP3.LUT P0, PT, PT, PT, UP2, 0x40, 0x0 ;  /* 0x000000000000781c */ /* 0x000fe40003f0e828 */
[----:B------:R-:W-:Y:S01]  /*17f80*/  IADD3 R10, -R222, 0x1, -R11 ;  /* 0x00000001de0a7810 */ /* 0x000fe20007ffe90b */
[----:B------:R-:W2:Y:S03]  /*17f90*/  SHFL.IDX PT, R19, R17, RZ, 0x1c1f ;  /* 0x001c1fff11137589 */ /* 0x000ea600000e0000 */
        /* <DEDUP_REMOVED lines=20> */
.L_x_488:
[----:B------:R-:W-:Y:S04]  /*180e0*/  MOV R10, c[0x0][0x32c] ;  /* 0x0000cb00000a7a02 */ /* 0x000fe80000000f00 */
[----:B------:R-:W-:Y:S11]  /*180f0*/  ISETP.NE.AND P0, PT, R10, 0x1, PT ;  /* 0x000000010a00780c */ /* 0x000ff60003f05270 */
[----:B------:R-:W-:Y:S02]  /*18100*/  @!UPT UIADD3 URZ, URZ, URZ, URZ ;  /* 0x0000003f3f3ff290 */ /* 0x000fe4000fffe03f */
[----:B------:R-:W-:Y:S05]  /*18110*/  @P0 IMAD.HI.U32 R10, R12, c[0x0][0x330], RZ ;  /* 0x0000cc000c0a0a27 */ /* 0x000fea00078e00ff */
[----:B------:R-:W-:Y:S02]  /*18120*/  @P0 SHF.R.U32.HI R12, RZ, c[0x0][0x334], R10 ;  /* 0x0000cd00ff0c0a19 */ /* 0x000fe4000001160a */
.L_x_489:
[----:B------:R-:W-:Y:S05]  /*18130*/  BSYNC B0 ;  /* 0x0000000000007941 */ /* 0x000fea0003800000 */
.L_x_487:
[----:B------:R-:W-:Y:S04]  /*18140*/  IMAD R19, R12, c[0x0][0x32c], -R11 ;  /* 0x0000cb000c137a24 */ /* 0x000fe800078e0a0b */
[----:B------:R-:W-:Y:S05]  /*18150*/  IMAD.IADD R10, R19, 0x1, -R222 ;  /* 0x00000001130a7824 */ /* 0x000fea00078e0ade */
[----:B------:R-:W-:Y:S02]  /*18160*/  IADD3 R19, R10, c[0x0][0x32c], RZ ;  /* 0x0000cb000a137a10 */ /* 0x000fe40007ffe0ff */
[----:B------:R-:W-:Y:S02]  /*18170*/  IMNMX R15, R15, R10, !PT ;  /* 0x0000000a0f0f7217 */ /* 0x000fe40007800200 */
[----:B------:R-:W-:Y:S02]  /*18180*/  IMNMX R16, R16, R19, PT ;  /* 0x0000001310107217 */ /* 0x000fe40003800200 */
.L_x_486:
[----:B------:R-:W-:Y:S06]  /*18190*/  UISETP.GT.AND UP0, UPT, UR10, -0x1, UPT ;  /* 0xffffffff0a00788c */ /* 0x000fec000bf04270 */
[----:B------:R-:W-:Y:S04]  /*181a0*/  PLOP3.LUT P0, PT, PT, PT, UP0, 0x80, 0x0 ;  /* 0x000000000000781c */ /* 0x000fe80003f0f008 */
[C---:B------:R-:W-:Y:S04]  /*181b0*/  ISETP.GT.AND P0, PT, R15.reuse, RZ, P0 ;  /* 0x000000ff0f00720c */ /* 0x040fe80000704270 */
[----:B------:R-:W-:Y:S04]  /*181c0*/  ISETP.LT.OR P0, PT, R16, 0x1, P0 ;  /* 0x000000011000780c */ /* 0x000fe80000701670 */
[----:B------:R-:W-:Y:S02]  /*181d0*/  FSEL R12, R0, -INF , !P0 ;  /* 0xff800000000c7808 */ /* 0x000fe40004000000 */
[----:B------:R-:W-:Y:S04]  /*181e0*/  PLOP3.LUT P0, PT, PT, PT, UP0, 0x80, 0x0 ;  /* 0x000000000000781c */ /* 0x000fe80003f0f008 */
[C---:B------:R-:W-:Y:S04]  /*181f0*/  ISETP.GT.AND P0, PT, R15.reuse, 0x1, P0 ;  /* 0x000000010f00780c */ /* 0x040fe80000704270 */
[----:B------:R-:W-:Y:S04]  /*18200*/  ISETP.LT.OR P0, PT, R16, 0x2, P0 ;  /* 0x000000021000780c */ /* 0x000fe80000701670 */
[----:B-1----:R-:W-:Y:S02]  /*18210*/  FSEL R152, R152, -INF , !P0 ;  /* 0xff80000098987808 */ /* 0x002fe40004000000 */
[----:B------:R-:W-:Y:S04]  /*18220*/  PLOP3.LUT P0, PT, PT, PT, UP0, 0x80, 0x0 ;  /* 0x000000000000781c */ /* 0x000fe80003f0f008 */
        /* <DEDUP_REMOVED lines=10> */
[----:B------:R-:W-:Y:S01]  /*182d0*/  ISETP.LT.OR P0, PT, R16, 0x11, P0 ;  /* 0x000000111000780c */ /* 0x000fe20000701670 */
[--C-:B-1----:R-:W-:Y:S03]  /*182e0*/  IMAD.IADD R14, R14, 0x1, R7.reuse ;  /* 0x000000010e0e7824 */ /* 0x102fe600078e0207 */
[----:B------:R-:W-:Y:S01]  /*182f0*/  FSEL R168, R168, -INF , !P0 ;  /* 0xff800000a8a87808 */ /* 0x000fe20004000000 */
[----:B------:R-:W-:Y:S01]  /*18300*/  IMAD.IADD R0, R13, 0x1, R7 ;  /* 0x000000010d007824 */ /* 0x000fe200078e0207 */
        /* <DEDUP_REMOVED lines=29> */
.L_x_492:
[----:B------:R-:W-:Y:S04]  /*184e0*/  MOV R7, c[0x0][0x32c] ;  /* 0x0000cb0000077a02 */ /* 0x000fe80000000f00 */
[----:B------:R-:W-:Y:S11]  /*184f0*/  ISETP.NE.AND P0, PT, R7, 0x1, PT ;  /* 0x000000010700780c */ /* 0x000ff60003f05270 */
[----:B------:R-:W-:Y:S02]  /*18500*/  @!UPT UIADD3 URZ, URZ, URZ, URZ ;  /* 0x0000003f3f3ff290 */ /* 0x000fe4000fffe03f */
[----:B------:R-:W-:Y:S05]  /*18510*/  @P0 IMAD.HI.U32 R7, R16, c[0x0][0x330], RZ ;  /* 0x0000cc0010070a27 */ /* 0x000fea00078e00ff */
[----:B------:R-:W-:Y:S02]  /*18520*/  @P0 SHF.R.U32.HI R16, RZ, c[0x0][0x334], R7 ;  /* 0x0000cd00ff100a19 */ /* 0x000fe40000011607 */
.L_x_493:
[----:B------:R-:W-:Y:S05]  /*18530*/  BSYNC B0 ;  /* 0x0000000000007941 */ /* 0x000fea0003800000 */
.L_x_491:
[----:B------:R-:W-:Y:S04]  /*18540*/  IMAD R11, R16, c[0x0][0x32c], -R11 ;  /* 0x0000cb00100b7a24 */ /* 0x000fe800078e0a0b */
[----:B------:R-:W-:Y:S05]  /*18550*/  IMAD.IADD R11, R11, 0x1, -R222 ;  /* 0x000000010b0b7824 */ /* 0x000fea00078e0ade */
[----:B------:R-:W-:Y:S02]  /*18560*/  IADD3 R7, R11, c[0x0][0x32c], RZ ;  /* 0x0000cb000b077a10 */ /* 0x000fe40007ffe0ff */
[----:B------:R-:W-:Y:S02]  /*18570*/  IMNMX R0, R0, R11, !PT ;  /* 0x0000000b00007217 */ /* 0x000fe40007800200 */
[----:B------:R-:W-:Y:S02]  /*18580*/  IMNMX R14, R14, R7, PT ;  /* 0x000000070e0e7217 */ /* 0x000fe40003800200 */
.L_x_490:
[----:B------:R-:W-:Y:S01]  /*18590*/  PLOP3.LUT P0, PT, PT, PT, UP0, 0x80, 0x0 ;  /* 0x000000000000781c */ /* 0x000fe20003f0f008 */
[----:B------:R-:W-:Y:S03]  /*185a0*/  LDSM.16.MT88.4 R156, [R206+0x8080] ;  /* 0x00808000ce9c783b */ /* 0x000fe60000004200 */
[----:B------:R-:W-:Y:S04]  /*185b0*/  ISETP.GT.AND P0, PT, R0, RZ, P0 ;  /* 0x000000ff0000720c */ /* 0x000fe80000704270 */
[----:B------:R-:W-:Y:S01]  /*185c0*/  ISETP.LT.OR P0, PT, R14, 0x1, P0 ;  /* 0x000000010e00780c */ /* 0x000fe20000701670 */
[----:B------:R-:W-:Y:S03]  /*185d0*/  LDSM.16.MT88.4 R172, [R204+0x9880] ;  /* 0x00988000ccac783b */ /* 0x000fe60000004200 */
[----:B------:R-:W-:Y:S02]  /*185e0*/  FSEL R15, R4, -INF , !P0 ;  /* 0xff800000040f7808 */ /* 0x000fe40004000000 */
[----:B------:R-:W-:Y:S03]  /*185f0*/  PLOP3.LUT P0, PT, PT, PT, UP0, 0x80, 0x0 ;  /* 0x000000000000781c */ /* 0x000fe60003f0f008 */
[----:B------:R-:W-:Y:S01]  /*18600*/  LDSM.16.MT88.4 R176, [R211+0xa880] ;  /* 0x00a88000d3b0783b */ /* 0x000fe20000004200 */
[----:B------:R-:W-:Y:S04]  /*18610*/  ISETP.GT.AND P0, PT, R0, 0x1, P0 ;  /* 0x000000010000780c */ /* 0x000fe80000704270 */
[----:B------:R-:W-:Y:S03]  /*18620*/  ISETP.LT.OR P0, PT, R14, 0x2, P0 ;  /* 0x000000020e00780c */ /* 0x000fe60000701670 */
[----:B------:R-:W-:Y:S01]  /*18630*/  LDSM.16.MT88.4 R180, [R206+0xa880] ;  /* 0x00a88000ceb4783b */ /* 0x000fe20000004200 */
[----:B------:R-:W-:Y:S02]  /*18640*/  FSEL R13, R5, -INF , !P0 ;  /* 0xff800000050d7808 */ /* 0x000fe40004000000 */
[----:B------:R-:W-:Y:S02]  /*18650*/  PLOP3.LUT P0, PT, PT, PT, UP0, 0x80, 0x0 ;  /* 0x000000000000781c */ /* 0x000fe40003f0f008 */
[----:B------:R-:W-:Y:S02]  /*18660*/  FMNMX.FTZ R5, R12, R3, !PT ;  /* 0x000000030c057209 */ /* 0x000fe40007810000 */
[----:B------:R-:W-:Y:S01]  /*18670*/  ISETP.GT.AND P0, PT, R0, 0x8, P0 ;  /* 0x000000080000780c */ /* 0x000fe20000704270 */
[----:B------:R-:W-:Y:S01]  /*18680*/  LDSM.16.MT88.4 R184, [R204+0xa880] ;  /* 0x00a88000ccb8783b */ /* 0x000fe20000004200 */
[----:B------:R-:W-:Y:S02]  /*18690*/  FMNMX.FTZ R5, R152, R5, !PT ;  /* 0x0000000598057209 */ /* 0x000fe40007810000 */
[----:B------:R-:W-:Y:S02]  /*186a0*/  ISETP.LT.OR P0, PT, R14, 0x9, P0 ;  /* 0x000000090e00780c */ /* 0x000fe40000701670 */
[----:B------:R-:W-:Y:S02]  /*186b0*/  FMNMX.FTZ R5, R10, R5, !PT ;  /* 0x000000050a057209 */ /* 0x000fe40007810000 */
[----:B------:R-:W-:Y:S01]  /*186c0*/  FSEL R11, R6, -INF , !P0 ;  /* 0xff800000060b7808 */ /* 0x000fe20004000000 */
[----:B------:R-:W-:Y:S01]  /*186d0*/  LDSM.16.MT88.4 R188, [R211+0xb880] ;  /* 0x00b88000d3bc783b */ /* 0x000fe20000004200 */
[----:B------:R-:W-:Y:S02]  /*186e0*/  PLOP3.LUT P0, PT, PT, PT, UP0, 0x80, 0x0 ;  /* 0x000000000000781c */ /* 0x000fe40003f0f008 */
[----:B------:R-:W-:Y:S02]  /*186f0*/  FMNMX.FTZ R5, R8, R5, !PT ;  /* 0x0000000508057209 */ /* 0x000fe40007810000 */
[----:B------:R-:W-:Y:S02]  /*18700*/  ISETP.GT.AND P0, PT, R0, 0x9, P0 ;  /* 0x000000090000780c */ /* 0x000fe40000704270 */
[----:B------:R-:W-:Y:S01]  /*18710*/  FMNMX.FTZ R5, R168, R5, !PT ;  /* 0x00000005a8057209 */ /* 0x000fe20007810000 */
[----:B------:R-:W-:Y:S01]  /*18720*/  LDSM.16.MT88.4 R192, [R206+0xb880] ;  /* 0x00b88000cec0783b */ /* 0x000fe20000004200 */
[----:B------:R-:W-:Y:S02]  /*18730*/  ISETP.LT.OR P0, PT, R14, 0xa, P0 ;  /* 0x0000000a0e00780c */ /* 0x000fe40000701670 */
[----:B------:R-:W-:Y:S02]  /*18740*/  FMNMX.FTZ R5, R166, R5, !PT ;  /* 0x00000005a6057209 */ /* 0x000fe40007810000 */
        /* <DEDUP_REMOVED lines=11> */
[----:B------:R-:W-:Y:S02]  /*18800*/  ISETP.GT.AND P0, PT, R0, 0x11, P0 ;  /* 0x000000110000780c */ /* 0x000fe40000704270 */
[----:B------:R-:W-:Y:S02]  /*18810*/  FMNMX.FTZ R6, R11, R6, !PT ;  /* 0x000000060b067209 */ /* 0x000fe40007810000 */
[----:B------:R-:W-:Y:S02]  /*18820*/  ISETP.LT.OR P0, PT, R14, 0x12, P0 ;  /* 0x000000120e00780c */ /* 0x000fe40000701670 */
[----:B------:R-:W-:Y:S02]  /*18830*/  FMNMX.FTZ R16, R9, R6, !PT ;  /* 0x0000000609107209 */ /* 0x000fe40007810000 */
[----:B------:R-:W-:Y:S02]  /*18840*/  FSEL R163, R163, -INF , !P0 ;  /* 0xff800000a3a37808 */ /* 0x000fe40004000000 */
[----:B------:R-:W-:Y:S04]  /*18850*/  PLOP3.LUT P0, PT, PT, PT, UP0, 0x80, 0x0 ;  /* 0x000000000000781c */ /* 0x000fe80003f0f008 */
[----:B------:R-:W-:Y:S02]  /*18860*/  ISETP.GT.AND P0, PT, R0, 0x18, P0 ;  /* 0x000000180000780c */ /* 0x000fe40000704270 */
[----:B-1----:R-:W-:Y:S02]  /*18870*/  FMNMX.FTZ R6, R4, R5, !PT ;  /* 0x0000000504067209 */ /* 0x002fe40007810000 */
[----:B------:R-:W-:Y:S03]  /*18880*/  ISETP.LT.OR P0, PT, R14, 0x19, P0 ;  /* 0x000000190e00780c */ /* 0x000fe60000701670 */
[----:B------:R-:W1:Y:S01]  /*18890*/  SHFL.BFLY PT, R17, R6, 0x1, 0x1f ;  /* 0x0c201f0006117f89 */ /* 0x000e6200000e0000 */
[----:B------:R-:W-:Y:S02]  /*188a0*/  FSEL R161, R161, -INF , !P0 ;  /* 0xff800000a1a17808 */ /* 0x000fe40004000000 */
[----:B------:R-:W-:Y:S01]  /*188b0*/  PLOP3.LUT P0, PT, PT, PT, UP0, 0x80, 0x0 ;  /* 0x000000000000781c */ /* 0x000fe20003f0f008 */
[----:B------:R-:W-:Y:S02]  /*188c0*/  UISETP.GT.AND UP0, UPT, UR10, UR8, UPT ;  /* 0x000000080a00728c */ /* 0x000fe4000bf04270 */
[----:B------:R-:W-:Y:S01]  /*188d0*/  UIADD3 UR10, UR10, -0x1, URZ ;  /* 0xffffffff0a0a7890 */ /* 0x000fe2000fffe03f */
[----:B------:R-:W-:Y:S02]  /*188e0*/  ISETP.GT.AND P0, PT, R0, 0x19, P0 ;  /* 0x000000190000780c */ /* 0x000fe40000704270 */
[----:B------:R-:W-:Y:S02]  /*188f0*/  FMNMX.FTZ R0, R165, R16, !PT ;  /* 0x00000010a5007209 */ /* 0x000fe40007810000 */
[----:B------:R-:W-:Y:S02]  /*18900*/  ISETP.LT.OR P0, PT, R14, 0x1a, P0 ;  /* 0x0000001a0e00780c */ /* 0x000fe40000701670 */
[----:B------:R-:W-:Y:S02]  /*18910*/  FMNMX.FTZ R0, R163, R0, !PT ;  /* 0x00000000a3007209 */ /* 0x000fe40007810000 */
[----:B------:R-:W-:Y:S02]  /*18920*/  FSEL R149, R149, -INF , !P0 ;  /* 0xff80000095957808 */ /* 0x000fe40004000000 */
[----:B------:R-:W-:Y:S04]  /*18930*/  FMNMX.FTZ R0, R161, R0, !PT ;  /* 0x00000000a1007209 */ /* 0x000fe80007810000 */
[----:B------:R-:W-:Y:S02]  /*18940*/  FMNMX.FTZ R4, R149, R0, !PT ;  /* 0x0000000095047209 */ /* 0x000fe40007810000 */
[----:B-1----:R-:W-:Y:S03]  /*18950*/  FMNMX.FTZ R0, R6, R17, !PT ;  /* 0x0000001106007209 */ /* 0x002fe60007810000 */
        /* <DEDUP_REMOVED lines=9> */
[--C-:B------:R-:W-:Y:S02]  /*189f0*/  FFMA.FTZ R239, R168, c[0x0][0x2d0], -R167.reuse ;  /* 0x0000b400a8ef7a23 */ /* 0x100fe400000108a7 */
[----:B------:R-:W-:Y:S01]  /*18a00*/  LDSM.16.MT88.4 R168, [R206+0x9880] ;  /* 0x00988000cea8783b */ /* 0x000fe20000004200 */
[----:B-1----:R-:W-:Y:S01]  /*18a10*/  FMNMX.FTZ R5, R4, R7, !PT ;  /* 0x0000000704057209 */ /* 0x002fe20007810000 */
[--C-:B------:R-:W-:Y:S01]  /*18a20*/  FFMA.FTZ R240, R166, c[0x0][0x2d0], -R167.reuse ;  /* 0x0000b400a6f07a23 */ /* 0x100fe200000108a7 */
[----:B------:R-:W-:Y:S01]  /*18a30*/  FSEL R4, R0, RZ, P0 ;  /* 0x000000ff00047208 */ /* 0x000fe20000000000 */
[--C-:B------:R-:W-:Y:S02]  /*18a40*/  FFMA.FTZ R241, R164, c[0x0][0x2d0], -R167.reuse ;  /* 0x0000b400a4f17a23 */ /* 0x100fe400000108a7 */
[----:B------:R-:W-:Y:S01]  /*18a50*/  FFMA.FTZ R167, R162, c[0x0][0x2d0], -R167 ;  /* 0x0000b400a2a77a23 */ /* 0x000fe200000108a7 */
[----:B------:R-:W1:Y:S01]  /*18a60*/  MUFU.EX2 R151, R151 ;  /* 0x0000009700977308 */ /* 0x000e620000000800 */
[----:B------:R-:W2:Y:S01]  /*18a70*/  SHFL.BFLY PT, R148, R5, 0x1, 0x1f ;  /* 0x0c201f0005947f89 */ /* 0x000ea200000e0000 */
[----:B------:R-:W-:Y:S04]  /*18a80*/  FADD.FTZ R4, -R4, R3 ;  /* 0x0000000304047221 */ /* 0x000fe80000010100 */
[----:B------:R-:W-:Y:S04]  /*18a90*/  FMUL.FTZ R3, R4, c[0x0][0x2d0] ;  /* 0x0000b40004037a20 */ /* 0x000fe80000410000 */
[----:B------:R-:W-:Y:S10]  /*18aa0*/  MUFU.EX2 R150, R150 ;  /* 0x0000009600967308 */ /* 0x000ff40000000800 */
[----:B------:R-:W3:Y:S01]  /*18ab0*/  MUFU.EX2 R3, R3 ;  /* 0x0000000300037308 */ /* 0x000ee20000000800 */
[----:B-1----:R-:W-:Y:S02]  /*18ac0*/  F2FP.PACK_AB R152, R151, R234 ;  /* 0x000000ea9798723e */ /* 0x002fe400000000ff */
[----:B--2---:R-:W-:Y:S04]  /*18ad0*/  FMNMX.FTZ R148, R148, R5, !PT ;  /* 0x0000000594947209 */ /* 0x004fe80007810000 */
[C---:B------:R-:W-:Y:S01]  /*18ae0*/  FSETP.NEU.FTZ.AND P0, PT, R148.reuse, -INF , PT ;  /* 0xff8000009400780b */ /* 0x040fe20003f1d000 */
[C---:B------:R-:W-:Y:S02]  /*18af0*/  FMUL.FTZ R160, R148.reuse, c[0x0][0x2d0] ;  /* 0x0000b40094a07a20 */ /* 0x040fe40000410000 */
[----:B------:R-:W1:Y:S01]  /*18b00*/  MUFU.EX2 R233, R233 ;  /* 0x000000e900e97308 */ /* 0x000e620000000800 */
[----:B------:R-:W-:Y:S02]  /*18b10*/  FSEL R5, R148, RZ, P0 ;  /* 0x000000ff94057208 */ /* 0x000fe40000000000 */
[----:B------:R-:W-:Y:S02]  /*18b20*/  FSEL R160, R160, RZ, P0 ;  /* 0x000000ffa0a07208 */ /* 0x000fe40000000000 */
[----:B------:R-:W-:Y:S01]  /*18b30*/  PLOP3.LUT P0, PT, PT, PT, UP0, 0x80, 0x0 ;  /* 0x000000000000781c */ /* 0x000fe20003f0f008 */
[----:B------:R-:W-:Y:S02]  /*18b40*/  FADD.FTZ R5, -R5, R2 ;  /* 0x0000000205057221 */ /* 0x000fe40000010100 */
[--C-:B------:R-:W-:Y:S02]  /*18b50*/  FFMA.FTZ R238, R15, c[0x0][0x2d0], -R160.reuse ;  /* 0x0000b4000fee7a23 */ /* 0x100fe400000108a0 */
[----:B------:R2:W-:Y:S01]  /*18b60*/  MUFU.EX2 R242, R167 ;  /* 0x000000a700f27308 */ /* 0x0005e20000000800 */
[--C-:B------:R-:W-:Y:S02]  /*18b70*/  FFMA.FTZ R237, R13, c[0x0][0x2d0], -R160.reuse ;  /* 0x0000b4000ded7a23 */ /* 0x100fe400000108a0 */
[----:B------:R-:W4:Y:S01]  /*18b80*/  LDSM.16.MT88.4 R12, [R211+0x8080] ;  /* 0x00808000d30c783b */ /* 0x000f220000004200 */
[--C-:B------:R-:W-:Y:S02]  /*18b90*/  FFMA.FTZ R236, R11, c[0x0][0x2d0], -R160.reuse ;  /* 0x0000b4000bec7a23 */ /* 0x100fe400000108a0 */
[--C-:B------:R-:W-:Y:S02]  /*18ba0*/  FFMA.FTZ R235, R9, c[0x0][0x2d0], -R160.reuse ;  /* 0x0000b40009eb7a23 */ /* 0x100fe400000108a0 */
[----:B------:R-:W-:Y:S02]  /*18bb0*/  FMUL.FTZ R2, R5, c[0x0][0x2d0] ;  /* 0x0000b40005027a20 */ /* 0x000fe40000410000 */
[----:B------:R-:W-:Y:S01]  /*18bc0*/  MUFU.EX2 R238, R238 ;  /* 0x000000ee00ee7308 */ /* 0x000fe20000000800 */
[C---:B---3--:R-:W-:Y:S02]  /*18bd0*/  FMUL.FTZ R4, R3.reuse, R144 ;  /* 0x0000009003047220 */ /* 0x048fe40000410000 */
[----:B------:R-:W-:Y:S01]  /*18be0*/  FMUL.FTZ R5, R3, R145 ;  /* 0x0000009103057220 */ /* 0x000fe20000410000 */
[----:B-1----:R-:W-:Y:S01]  /*18bf0*/  F2FP.PACK_AB R154, R233, R150 ;  /* 0x00000096e99a723e */ /* 0x002fe200000000ff */
[C---:B------:R-:W-:Y:S02]  /*18c00*/  FMUL.FTZ R8, R3.reuse, R140 ;  /* 0x0000008c03087220 */ /* 0x040fe40000410000 */
[C---:B------:R-:W-:Y:S02]  /*18c10*/  FMUL.FTZ R9, R3.reuse, R141 ;  /* 0x0000008d03097220 */ /* 0x040fe40000410000 */
[C---:B------:R-:W-:Y:S01]  /*18c20*/  FMUL.FTZ R16, R3.reuse, R132 ;  /* 0x0000008403107220 */ /* 0x040fe20000410000 */
[----:B------:R-:W1:Y:S01]  /*18c30*/  MUFU.EX2 R2, R2 ;  /* 0x0000000200027308 */ /* 0x000e620000000800 */
[----:B------:R-:W-:Y:S02]  /*18c40*/  FMUL.FTZ R17, R3, R133 ;  /* 0x0000008503117220 */ /* 0x000fe40000410000 */
[--C-:B------:R-:W-:Y:S02]  /*18c50*/  FFMA.FTZ R243, R165, c[0x0][0x2d0], -R160.reuse ;  /* 0x0000b400a5f37a23 */ /* 0x100fe400000108a0 */
[----:B--2---:R-:W-:Y:S01]  /*18c60*/  LDSM.16.MT88.4 R164, [R204+0x8880] ;  /* 0x00888000cca4783b */ /* 0x004fe20000004200 */
[--C-:B------:R-:W-:Y:S02]  /*18c70*/  FFMA.FTZ R244, R163, c[0x0][0x2d0], -R160.reuse ;  /* 0x0000b400a3f47a23 */ /* 0x100fe400000108a0 */
[--C-:B------:R-:W-:Y:S02]  /*18c80*/  FFMA.FTZ R245, R161, c[0x0][0x2d0], -R160.reuse ;  /* 0x0000b400a1f57a23 */ /* 0x100fe400000108a0 */
[----:B------:R-:W2:Y:S01]  /*18c90*/  MUFU.EX2 R237, R237 ;  /* 0x000000ed00ed7308 */ /* 0x000ea20000000800 */
[----:B------:R-:W-:Y:S02]  /*18ca0*/  FFMA.FTZ R160, R149, c[0x0][0x2d0], -R160 ;  /* 0x0000b40095a07a23 */ /* 0x000fe400000108a0 */
[C---:B------:R-:W-:Y:S02]  /*18cb0*/  FMUL.FTZ R28, R3.reuse, R28 ;  /* 0x0000001c031c7220 */ /* 0x040fe40000410000 */
[C---:B------:R-:W-:Y:S02]  /*18cc0*/  FMUL.FTZ R29, R3.reuse, R29 ;  /* 0x0000001d031d7220 */ /* 0x040fe40000410000 */
[C---:B------:R-:W-:Y:S02]  /*18cd0*/  FMUL.FTZ R32, R3.reuse, R32 ;  /* 0x0000002003207220 */ /* 0x040fe40000410000 */
[C---:B------:R-:W-:Y:S01]  /*18ce0*/  FMUL.FTZ R33, R3.reuse, R33 ;  /* 0x0000002103217220 */ /* 0x040fe20000410000 */
[----:B------:R-:W-:Y:S01]  /*18cf0*/  MUFU.EX2 R236, R236 ;  /* 0x000000ec00ec7308 */ /* 0x000fe20000000800 */
[C---:B------:R-:W-:Y:S02]  /*18d00*/  FMUL.FTZ R36, R3.reuse, R36 ;  /* 0x0000002403247220 */ /* 0x040fe40000410000 */
[----:B------:R-:W-:Y:S02]  /*18d10*/  FMUL.FTZ R37, R3, R37 ;  /* 0x0000002503257220 */ /* 0x000fe40000410000 */
[C---:B-1----:R-:W-:Y:S02]  /*18d20*/  FMUL.FTZ R6, R2.reuse, R146 ;  /* 0x0000009202067220 */ /* 0x042fe40000410000 */
[C---:B------:R-:W-:Y:S02]  /*18d30*/  FMUL.FTZ R7, R2.reuse, R147 ;  /* 0x0000009302077220 */ /* 0x040fe40000410000 */
[----:B------:R-:W1:Y:S01]  /*18d40*/  LDSM.16.MT88.4 R144, [R205+0x8080] ;  /* 0x00808000cd90783b */ /* 0x000e620000004200 */
[----:B------:R-:W3:Y:S01]  /*18d50*/  MUFU.EX2 R235, R235 ;  /* 0x000000eb00eb7308 */ /* 0x000ee20000000800 */
[C---:B------:R-:W-:Y:S02]  /*18d60*/  FMUL.FTZ R10, R2.reuse, R142 ;  /* 0x0000008e020a7220 */ /* 0x040fe40000410000 */
[C---:B------:R-:W-:Y:S01]  /*18d70*/  FMUL.FTZ R11, R2.reuse, R143 ;  /* 0x0000008f020b7220 */ /* 0x040fe20000410000 */
        /* <DEDUP_REMOVED lines=15> */
[----:B---3--:R-:W-:Y:S01]  /*18e70*/  F2FP.PACK_AB R155, R235, R236 ;  /* 0x000000eceb9b723e */ /* 0x008fe200000000ff */
[C---:B------:R-:W-:Y:S02]  /*18e80*/  FMUL.FTZ R42, R2.reuse, R42 ;  /* 0x0000002a022a7220 */ /* 0x040fe40000410000 */
[C---:B------:R-:W-:Y:S02]  /*18e90*/  FMUL.FTZ R43, R2.reuse, R43 ;  /* 0x0000002b022b7220 */ /* 0x040fe40000410000 */
[C---:B------:R-:W-:Y:S01]  /*18ea0*/  FMUL.FTZ R44, R3.reuse, R44 ;  /* 0x0000002c032c7220 */ /* 0x040fe20000410000 */
[----:B------:R-:W3:Y:S01]  /*18eb0*/  MUFU.EX2 R240, R240 ;  /* 0x000000f000f07308 */ /* 0x000ee20000000800 */
[C---:B----4-:R-:W-:Y:S01]  /*18ec0*/  HMMA.16816.F32 R4, R152.reuse, R12, R4 ;  /* 0x0000000c9804723c */ /* 0x050fe20000001804 */
        /* <DEDUP_REMOVED lines=37> */
[C---:B----4-:R-:W-:Y:S04]  /*19120*/  HMMA.16816.F32 R28, R152.reuse, R136, R28 ;  /* 0x00000088981c723c */ /* 0x050fe8000000181c */
        /* <DEDUP_REMOVED lines=10> */
[----:B------:R-:W4:Y:S03]  /*191d0*/  LDSM.16.MT88.4 R132, [R204+0x9080] ;  /* 0x00908000cc84783b */ /* 0x000f260000004200 */
        /* <DEDUP_REMOVED lines=18> */
[C---:B----4-:R-:W-:Y:S04]  /*19300*/  HMMA.16816.F32 R60, R152.reuse, R132, R60 ;  /* 0x00000084983c723c */ /* 0x050fe8000000183c */
[C---:B------:R-:W-:Y:S02]  /*19310*/  FMUL.FTZ R76, R3.reuse, R76 ;  /* 0x0000004c034c7220 */ /* 0x040fe40000410000 */
[C---:B------:R-:W-:Y:S02]  /*19320*/  FMUL.FTZ R77, R3.reuse, R77 ;  /* 0x0000004d034d7220 */ /* 0x040fe40000410000 */
[C---:B------:R-:W-:Y:S01]  /*19330*/  HMMA.16816.F32 R64, R152.reuse, R134, R64 ;  /* 0x000000869840723c */ /* 0x040fe20000001840 */
[----:B------:R-:W4:Y:S03]  /*19340*/  LDSM.16.MT88.4 R132, [R205+0xa080] ;  /* 0x00a08000cd84783b */ /* 0x000f260000004200 */
        /* <DEDUP_REMOVED lines=21> */
[C---:B------:R-:W-:Y:S04]  /*194a0*/  FMUL.FTZ R92, R3.reuse, R92 ;  /* 0x0000005c035c7220 */ /* 0x040fe80000410000 */
[C---:B------:R-:W-:Y:S01]  /*194b0*/  FMUL.FTZ R93, R3.reuse, R93 ;  /* 0x0000005d035d7220 */ /* 0x040fe20000410000 */
[C---:B------:R-:W-:Y:S01]  /*194c0*/  HMMA.16816.F32 R88, R152.reuse, R134, R88 ;  /* 0x000000869858723c */ /* 0x040fe20000001858 */
[----:B------:R-:W4:Y:S02]  /*194d0*/  LDSM.16.MT88.4 R132, [R206+0xb080] ;  /* 0x00b08000ce84783b */ /* 0x000f240000004200 */
        /* <DEDUP_REMOVED lines=26> */
[C---:B----4-:R-:W-:Y:S03]  /*19680*/  HMMA.16816.F32 R108, R152.reuse, R132, R108 ;  /* 0x00000084986c723c */ /* 0x050fe6000000186c */
[C---:B------:R-:W-:Y:S02]  /*19690*/  FMUL.FTZ R114, R2.reuse, R114 ;  /* 0x0000007202727220 */ /* 0x040fe40000410000 */
[C---:B------:R-:W-:Y:S02]  /*196a0*/  FMUL.FTZ R115, R2.reuse, R115 ;  /* 0x0000007302737220 */ /* 0x040fe40000410000 */
[C---:B------:R-:W-:Y:S02]  /*196b0*/  FMUL.FTZ R116, R3.reuse, R116 ;  /* 0x0000007403747220 */ /* 0x040fe40000410000 */
[C---:B------:R-:W-:Y:S03]  /*196c0*/  FMUL.FTZ R117, R3.reuse, R117 ;  /* 0x0000007503757220 */ /* 0x040fe60000410000 */
        /* <DEDUP_REMOVED lines=19> */
[----:B------:R-:W-:Y:S01]  /*19800*/  FFMA.FTZ R234, R3, R224, R234 ;  /* 0x000000e003ea7223 */ /* 0x000fe200000100ea */
[----:B------:R-:W-:Y:S01]  /*19810*/  MOV R3, R0 ;  /* 0x0000000000037202 */ /* 0x000fe20000000f00 */
[----:B------:R-:W-:Y:S03]  /*19820*/  FFMA.FTZ R238, R2, R223, R238 ;  /* 0x000000df02ee7223 */ /* 0x000fe600000100ee */
[----:B------:R-:W-:Y:S03]  /*19830*/  HMMA.16816.F32 R128, R152, R138, R128 ;  /* 0x0000008a9880723c */ /* 0x000fe60000001880 */
[----:B------:R-:W-:Y:S02]  /*19840*/  FADD.FTZ R151, R151, R234 ;  /* 0x000000ea97977221 */ /* 0x000fe40000010000 */
[----:B------:R-:W-:Y:S02]  /*19850*/  FADD.FTZ R237, R237, R238 ;  /* 0x000000eeeded7221 */ /* 0x000fe40000010000 */
[----:B---3--:R-:W-:Y:S01]  /*19860*/  F2FP.PACK_AB R152, R240, R239 ;  /* 0x000000eff098723e */ /* 0x008fe200000000ff */
        /* <DEDUP_REMOVED lines=8> */
[C---:B----4-:R-:W-:Y:S01]  /*198f0*/  HMMA.16816.F32 R144, R152.reuse, R132, R4 ;  /* 0x000000849890723c */ /* 0x050fe20000001804 */
        /* <DEDUP_REMOVED lines=45> */
.L_x_484:
[----:B------:R-:W1:Y:S01]  /*19bd0*/  SHFL.BFLY PT, R3, R224, 0x2, 0x1f ;  /* 0x0c401f00e0037f89 */ /* 0x000e6200000e0000 */
[----:B------:R-:W-:-:S02]  /*19be0*/  MOV R4, RZ ;  /* 0x000000ff00047202 */ /* 0x000fc40000000f00 */
[----:B------:R-:W-:Y:S01]  /*19bf0*/  MOV R8, 0xff800000 ;  /* 0xff80000000087802 */ /* 0x000fe20000000f00 */
[----:B------:R-:W2:Y:S01]  /*19c00*/  SHFL.BFLY PT, R2, R223, 0x2, 0x1f ;  /* 0x0c401f00df027f89 */ /* 0x000ea200000e0000 */
[----:B------:R-:W-:Y:S01]  /*19c10*/  PLOP3.LUT P2, PT, PT, PT, PT, 0x8, 0x0 ;  /* 0x000000000000781c */ /* 0x000fe20003f4e170 */
[----:B-1----:R-:W-:Y:S01]  /*19c20*/  FADD.FTZ R6, R3, R224 ;  /* 0x000000e003067221 */ /* 0x002fe20000010000 */
[----:B------:R-:W-:Y:S01]  /*19c30*/  MOV R3, RZ ;  /* 0x000000ff00037202 */ /* 0x000fe20000000f00 */
        /* <DEDUP_REMOVED lines=148> */
.L_x_382:
        /* <DEDUP_REMOVED lines=178> */
[----:B------:R-:W4:Y:S02]  /*1b0a0*/  @P0 LDG.E R12, [R10.64] ;  /* 0x000000180a0c0981 */ /* 0x000f24000c1e1900 */
[----:B------:R-:W-:-:S03]  /*1b0b0*/  ULDC.64 UR4, c[0x0][0x508] ;  /* 0x0001420000047ab9 */ /* 0x000fc60000000a00 */
[----:B------:R-:W-:-:S05]  /*1b0c0*/  PLOP3.LUT P1, PT, PT, PT, UP0, 0x80, 0x0 ;  /* 0x000000000000781c */ /* 0x000fca0003f2f008 */
[----:B------:R-:W-:Y:S01]  /*1b0d0*/  @UP0 UIMAD.WIDE UR4, UR21, UR6, UR4 ;  /* 0x00000006150402a5 */ /* 0x000fe2000f8e0204 */
[----:B------:R-:W-:-:S05]  /*1b0e0*/  IMAD.MOV.U32 R4, RZ, RZ, c[0x0][0x388] ;  /* 0x0000e200ff047624 */ /* 0x000fca00078e00ff */
[----:B------:R-:W-:Y:S02]  /*1b0f0*/  IMAD.U32 R14, RZ, RZ, UR4 ;  /* 0x00000004ff0e7e24 */ /* 0x000fe4000f8e00ff */
[----:B--2---:R-:W-:-:S05]  /*1b100*/  IMAD.U32 R15, RZ, RZ, UR5 ;  /* 0x00000005ff0f7e24 */ /* 0x004fca000f8e00ff */
[----:B------:R3:W5:Y:S01]  /*1b110*/  @P1 LDG.E R4, [R14.64] ;  /* 0x000000180e041981 */ /* 0x000762000c1e1900 */
[----:B------:R-:W-:Y:S02]  /*1b120*/  UMOV UR18, URZ ;  /* 0x0000003f00127c82 */ /* 0x000fe40008000000 */
[----:B------:R-:W-:Y:S01]  /*1b130*/  UMOV UR19, URZ ;  /* 0x0000003f00137c82 */ /* 0x000fe20008000000 */
[----:B----4-:R-:W1:Y:S02]  /*1b140*/  @P0 R2UR UR5, R12 ;  /* 0x000000000c0503c2 */ /* 0x010e6400000e0000 */
[----:B-1----:R-:W-:Y:S02]  /*1b150*/  @UP1 USHF.R.S32.HI UR4, URZ, 0x1f, UR5 ;  /* 0x0000001f3f041899 */ /* 0x002fe40008011405 */
[----:B------:R-:W-:-:S05]  /*1b160*/  @UP1 UMOV UR18, UR5 ;  /* 0x0000000500121c82 */ /* 0x000fca0008000000 */
[----:B------:R-:W-:Y:S01]  /*1b170*/  @UP1 UMOV UR19, UR4 ;  /* 0x0000000400131c82 */ /* 0x000fe20008000000 */
[----:B------:R-:W-:Y:S05]  /*1b180*/  @P1 BRA `(.L_x_496) ;  /* 0x0000004000001947 */ /* 0x000fea0003800000 */
[----:B---3--:R-:W-:Y:S05]  /*1b190*/  @!P0 BRA `(.L_x_496) ;  /* 0x0000003000008947 */ /* 0x008fea0003800000 */
[----:B-----5:R-:W2:Y:S04]  /*1b1a0*/  LDG.E R4, [R10.64] ;  /* 0x000000180a047981 */ /* 0x020ea8000c1e1900 */
[----:B------:R-:W2:Y:S02]  /*1b1b0*/  LDG.E R3, [R10.64+0x4] ;  /* 0x000004180a037981 */ /* 0x000ea4000c1e1900 */
[----:B--2---:R-:W-:Y:S02]  /*1b1c0*/  IADD3 R4, -R4, R3, RZ ;  /* 0x0000000304047210 */ /* 0x004fe40007ffe1ff */
.L_x_496:
[----:B---3--:R-:W-:Y:S01]  /*1b1d0*/  SHF.R.S32.HI R3, RZ, 0x1f, R2 ;  /* 0x0000001fff037819 */ /* 0x008fe20000011402 */
[----:B------:R-:W1:Y:S01]  /*1b1e0*/  S2R R75, SR_CTAID.X ;  /* 0x00000000004b7919 */ /* 0x000e620000002500 */
[----:B------:R-:W-:Y:S01]  /*1b1f0*/  LOP3.LUT R11, R7, 0xffffffe0, RZ, 0xc0, !PT ;  /* 0xffffffe0070b7812 */ /* 0x000fe200078ec0ff */
[----:B------:R-:W-:Y:S01]  /*1b200*/  IMAD.MOV.U32 R10, RZ, RZ, c[0x0][0x4e8] ;  /* 0x00013a00ff0a7624 */ /* 0x000fe200078e00ff */
[----:B------:R-:W-:Y:S01]  /*1b210*/  LEA.HI R3, R3, R2, RZ, 0x3 ;  /* 0x0000000203037211 */ /* 0x000fe200078f18ff */
[----:B------:R-:W-:Y:S01]  /*1b220*/  ULDC.64 UR6, c[0x0][0x490] ;  /* 0x0001240000067ab9 */ /* 0x000fe20000000a00 */
[-C--:B------:R-:W-:Y:S01]  /*1b230*/  LEA.HI R16, R5, R0.reuse, RZ, 0x3 ;  /* 0x0000000005107211 */ /* 0x080fe200078f18ff */
[----:B------:R-:W-:Y:S01]  /*1b240*/  USHF.R.S32.HI UR12, URZ, 0x1f, UR21 ;  /* 0x0000001f3f0c7899 */ /* 0x000fe20008011415 */
[----:B------:R-:W-:Y:S01]  /*1b250*/  LOP3.LUT R7, R3, 0xffffff8, RZ, 0xc0, !PT ;  /* 0x0ffffff803077812 */ /* 0x000fe200078ec0ff */
[----:B------:R-:W-:Y:S01]  /*1b260*/  IMAD.IADD R3, R0, 0x1, -R11 ;  /* 0x0000000100037824 */ /* 0x000fe200078e0a0b */
        /* <DEDUP_REMOVED lines=91> */
[----:B------:R-:W-:-:S03]  /*1b820*/  IADD3 R21, R21, R22, RZ ;  /* 0x0000001615157210 */ /* 0x000fc60007ffe0ff */
[----:B-1----:R1:W-:Y:S01]  /*1b830*/  @!P1 ST.E [R12.64], R6 ;  /* 0x000000060c009985 */ /* 0x0023e2000c101918 */
[----:B--2---:R-:W-:-:S03]  /*1b840*/  IMAD.SHL.U32 R14, R5, 0x8, RZ ;  /* 0x00000008050e7824 */ /* 0x004fc600078e00ff */
[----:B---3--:R1:W-:Y:S01]  /*1b850*/  @!P0 ST.E [R10.64], R8 ;  /* 0x000000080a008985 */ /* 0x0083e2000c101918 */
[----:B------:R-:W-:Y:S01]  /*1b860*/  IMAD R5, R4, c[0x0][0x3d8], RZ ;  /* 0x0000f60004057a24 */ /* 0x000fe200078e02ff */
[----:B------:R-:W-:-:S03]  /*1b870*/  LOP3.LUT R14, R3, 0x7ffffe00, R14, 0xf8, !PT ;  /* 0x7ffffe00030e7812 */ /* 0x000fc600078ef80e */
[C---:B------:R-:W-:Y:S02]  /*1b880*/  IMAD R3, R18.reuse, c[0x0][0x3dc], R5 ;  /* 0x0000f70012037a24 */ /* 0x040fe400078e0205 */
[----:B------:R-:W-:-:S04]  /*1b890*/  IMAD.WIDE.U32 R18, R18, c[0x0][0x3d8], R20 ;  /* 0x0000f60012127a25 */ /* 0x000fc800078e0014 */
[----:B------:R-:W-:Y:S01]  /*1b8a0*/  IMAD.SHL.U32 R76, R14, 0x2, RZ ;  /* 0x000000020e4c7824 */ /* 0x000fe200078e00ff */
[----:B------:R-:W-:Y:S01]  /*1b8b0*/  LEA R74, P0, R18, c[0x0][0x380], 0x1 ;  /* 0x0000e000124a7a11 */ /* 0x000fe200078008ff */
[----:B------:R-:W-:-:S03]  /*1b8c0*/  IMAD.IADD R3, R19, 0x1, R3 ;  /* 0x0000000113037824 */ /* 0x000fc600078e0203 */
        /* <DEDUP_REMOVED lines=45> */
.L_x_498:
[----:B--234-:R-:W-:Y:S05]  /*1bba0*/  BSYNC B0 ;  /* 0x0000000000007941 */ /* 0x01cfea0003800000 */
.L_x_497:
        /* <DEDUP_REMOVED lines=30> */
.L_x_500:
[----:B------:R-:W-:Y:S05]  /*1bd90*/  BSYNC B0 ;  /* 0x0000000000007941 */ /* 0x000fea0003800000 */
.L_x_499:
        /* <DEDUP_REMOVED lines=30> */
.L_x_502:
[----:B------:R-:W-:Y:S05]  /*1bf80*/  BSYNC B0 ;  /* 0x0000000000007941 */ /* 0x000fea0003800000 */
.L_x_501:
        /* <DEDUP_REMOVED lines=31> */
.L_x_495:
        /* <DEDUP_REMOVED lines=28> */
[----:B-----5:R-:W2:Y:S04]  /*1c340*/  LDG.E R4, [R6.64] ;  /* 0x0000001806047981 */ /* 0x020ea8000c1e1900 */
[----:B------:R-:W2:Y:S02]  /*1c350*/  LDG.E R3, [R6.64+0x4] ;  /* 0x0000041806037981 */ /* 0x000ea4000c1e1900 */
[----:B--2---:R-:W-:Y:S02]  /*1c360*/  IADD3 R4, -R4, R3, RZ ;  /* 0x0000000304047210 */ /* 0x004fe40007ffe1ff */
.L_x_503:
        /* <DEDUP_REMOVED lines=38> */
[----:B------:R-:W-:Y:S01]  /*1c5d0*/  LEA R2, P0, R6, c[0x0][0x450], 0x2 ;  /* 0x0001140006027a11 */ /* 0x000fe200078010ff */
[----:B------:R-:W-:-:S03]  /*1c5e0*/  IMAD.MOV.U32 R5, RZ, RZ, -0x800000 ;  /* 0xff800000ff057424 */ /* 0x000fc600078e00ff */
[----:B------:R-:W-:-:S04]  /*1c5f0*/  IADD3 R3, R7, R0, RZ ;  /* 0x0000000007037210 */ /* 0x000fc80007ffe0ff */
[----:B------:R-:W-:-:S05]  /*1c600*/  LEA.HI.X R3, R6, c[0x0][0x454], R3, 0x2, P0 ;  /* 0x0001150006037a11 */ /* 0x000fca00000f1403 */
[----:B------:R1:W-:Y:S02]  /*1c610*/  STG.E [R2.64], R5 ;  /* 0x0000000502007986 */ /* 0x0003e4000c101918 */
.L_x_505:
[----:B------:R-:W-:Y:S05]  /*1c620*/  BSYNC B0 ;  /* 0x0000000000007941 */ /* 0x000fea0003800000 */
.L_x_504:
        /* <DEDUP_REMOVED lines=8> */
[----:B------:R-:W-:Y:S01]  /*1c6b0*/  ISETP.NE.AND P0, PT, R2, 0x1, PT ;  /* 0x000000010200780c */ /* 0x000fe20003f05270 */
[----:B------:R-:W-:Y:S01]  /*1c6c0*/  UIMAD UR7, UR10, UR5, UR7 ;  /* 0x000000050a0772a4 */ /* 0x000fe2000f8e0207 */
[----:B------:R-:W-:Y:S01]  /*1c6d0*/  LOP3.LUT R6, R0, 0xfffffff8, RZ, 0xc0, !PT ;  /* 0xfffffff800067812 */ /* 0x000fe200078ec0ff */
[----:B------:R-:W-:Y:S01]  /*1c6e0*/  BSSY B0, `(.L_x_506) ;  /* 0x0000042000007945 */ /* 0x000fe20003800000 */
[----:B------:R-:W-:Y:S01]  /*1c6f0*/  SHF.R.S32.HI R0, RZ, 0x3, R0 ;  /* 0x00000003ff007819 */ /* 0x000fe20000011400 */
[----:B------:R-:W-:-:S02]  /*1c700*/  ULDC.64 UR4, c[0x0][0x3e8] ;  /* 0x0000fa0000047ab9 */ /* 0x000fc40000000a00 */
[----:B------:R-:W-:Y:S01]  /*1c710*/  IMAD.IADD R9, R9, 0x1, -R6 ;  /* 0x0000000109097824 */ /* 0x000fe200078e0a06 */
[----:B------:R-:W-:Y:S02]  /*1c720*/  UIADD3 UR15, UR15, UR7, URZ ;  /* 0x000000070f0f7290 */ /* 0x000fe4000fffe03f */
        /* <DEDUP_REMOVED lines=61> */
.L_x_507:
[----:B------:R-:W-:Y:S05]  /*1cb00*/  BSYNC B0 ;  /* 0x0000000000007941 */ /* 0x000fea0003800000 */
.L_x_506:
        /* <DEDUP_REMOVED lines=27> */
.L_x_509:
[----:B------:R-:W-:Y:S05]  /*1ccc0*/  BSYNC B0 ;  /* 0x0000000000007941 */ /* 0x000fea0003800000 */
.L_x_508:
        /* <DEDUP_REMOVED lines=27> */
.L_x_511:
[----:B------:R-:W-:Y:S05]  /*1ce80*/  BSYNC B0 ;  /* 0x0000000000007941 */ /* 0x000fea0003800000 */
.L_x_510:
        /* <DEDUP_REMOVED lines=22> */
[----:B--2---:R-:W-:-:S04]  /*1cff0*/  SHF.R.S32.HI R5, RZ, 0x1f, R6 ;  /* 0x0000001fff057819 */ /* 0x004fc80000011406 */
[----:B------:R-:W-:-:S04]  /*1d000*/  LEA.HI R5, R5, R6, RZ, 0x3 ;  /* 0x0000000605057211 */ /* 0x000fc800078f18ff */
[----:B------:R-:W-:-:S05]  /*1d010*/  LOP3.LUT R5, R5, 0xfffffff8, RZ, 0xc0, !PT ;  /* 0xfffffff805057812 */ /* 0x000fca00078ec0ff */
[----:B------:R-:W-:-:S05]  /*1d020*/  IMAD.WIDE R2, R5, 0x2, R2 ;  /* 0x0000000205027825 */ /* 0x000fca00078e0202 */
[----:B------:R-:W-:Y:S01]  /*1d030*/  ST.E.128 [R2.64], RZ ;  /* 0x000000ff02007985 */ /* 0x000fe2000c101d18 */
[----:B------:R-:W-:Y:S05]  /*1d040*/  EXIT ;  /* 0x000000000000794d */ /* 0x000fea0003800000 */
.L_x_512:
        /* <DEDUP_REMOVED lines=11> */
.L_x_3539:


//--------------------- .text._ZN7cutlass13device_kernelIN5flash19enable_sm80_to_sm89INS1_16FlashAttnFwdSm80INS1_25CollectiveMainloopFwdSm80ILi8ELi1ELb1EN4cute5tupleIJNS5_1CILi128EEENS7_ILi64EEENS7_ILi256EEEEEELi256ENS_6half_tEfNS_4arch4Sm80ELb1ELb0ELb1ELb0ELb1ELb0ELb1ELb0EEENS1_21CollectiveEpilogueFwdINS6_IJS8_SA_S9_EEENS6_IJNS7_ILi1EEESI_SI_EEESC_SE_Li256ELb0ELb1ELb0ELb0EEENS1_30DynamicPersistentTileSchedulerILi256ELi256ELb0ELb1ELb0EEEEEEEEEvNT_6ParamsE --------------------------
	.section	.text._ZN7cutlass13device_kernelIN5flash19enable_sm80_to_sm89INS1_16FlashAttnFwdSm80INS1_25CollectiveMainloopFwdSm80ILi8ELi1ELb1EN4cute5tupleIJNS5_1CILi128EEENS7_ILi64EEENS7_ILi256EEEEEELi256ENS_6half_tEfNS_4arch4Sm80ELb1ELb0ELb1ELb0ELb1ELb0ELb1ELb0EEENS1_21CollectiveEpilogueFwdINS6_IJS8_SA_S9_EEENS6_IJNS7_ILi1EEESI_SI_EEESC_SE_Li256ELb0ELb1ELb0ELb0EEENS1_30DynamicPersistentTileSchedulerILi256ELi256ELb0ELb1ELb0EEEEEEEEEvNT_6ParamsE,"ax",@progbits
	.sectioninfo	@"SHI_REGISTERS=255"
	.align	128
.text._ZN7cutlass13device_kernelIN5flash19enable_sm80_to_sm89INS1_16FlashAttnFwdSm80INS1_25CollectiveMainloopFwdSm80ILi8ELi1ELb1EN4cute5tupleIJNS5_1CILi128EEENS7_ILi64EEENS7_ILi256EEEEEELi256ENS_6half_tEfNS_4arch4Sm80ELb1ELb0ELb1ELb0ELb1ELb0ELb1ELb0EEENS1_21CollectiveEpilogueFwdINS6_IJS8_SA_S9_EEENS6_IJNS7_ILi1EEESI_SI_EEESC_SE_Li256ELb0ELb1ELb0ELb0EEENS1_30DynamicPersistentTileSchedulerILi256ELi256ELb0ELb1ELb0EEEEEEEEEvNT_6ParamsE:
        .type           _ZN7cutlass13device_kernelIN5flash19enable_sm80_to_sm89INS1_16FlashAttnFwdSm80INS1_25CollectiveMainloopFwdSm80ILi8ELi1ELb1EN4cute5tupleIJNS5_1CILi128EEENS7_ILi64EEENS7_ILi256EEEEEELi256ENS_6half_tEfNS_4arch4Sm80ELb1ELb0ELb1ELb0ELb1ELb0ELb1ELb0EEENS1_21CollectiveEpilogueFwdINS6_IJS8_SA_S9_EEENS6_IJNS7_ILi1EEESI_SI_EEESC_SE_Li256ELb0ELb1ELb0ELb0EEENS1_30DynamicPersistentTileSchedulerILi256ELi256ELb0ELb1ELb0EEEEEEEEEvNT_6ParamsE,@function
        .size           _ZN7cutlass13device_kernelIN5flash19enable_sm80_to_sm89INS1_16FlashAttnFwdSm80INS1_25CollectiveMainloopFwdSm80ILi8ELi1ELb1EN4cute5tupleIJNS5_1CILi128EEENS7_ILi64EEENS7_ILi256EEEEEELi256ENS_6half_tEfNS_4arch4Sm80ELb1ELb0ELb1ELb0ELb1ELb0ELb1ELb0EEENS1_21CollectiveEpilogueFwdINS6_IJS8_SA_S9_EEENS6_IJNS7_ILi1EEESI_SI_EEESC_SE_Li256ELb0ELb1ELb0ELb0EEENS1_30DynamicPersistentTileSchedulerILi256ELi256ELb0ELb1ELb0EEEEEEEEEvNT_6ParamsE,(.L_x_3540 - _ZN7cutlass13device_kernelIN5flash19enable_sm80_to_sm89INS1_16FlashAttnFwdSm80INS1_25CollectiveMainloopFwdSm80ILi8ELi1ELb1EN4cute5tupleIJNS5_1CILi128EEENS7_ILi64EEENS7_ILi256EEEEEELi256ENS_6half_tEfNS_4arch4Sm80ELb1ELb0ELb1ELb0ELb1ELb0ELb1ELb0EEENS1_21CollectiveEpilogueFwdINS6_IJS8_SA_S9_EEENS6_IJNS7_ILi1EEESI_SI_EEESC_SE_Li256ELb0ELb1ELb0ELb0EEENS1_30DynamicPersistentTileSchedulerILi256ELi256ELb0ELb1ELb0EEEEEEEEEvNT_6ParamsE)
        .other          _ZN7cutlass13device_kernelIN5flash19enable_sm80_to_sm89INS1_16FlashAttnFwdSm80INS1_25CollectiveMainloopFwdSm80ILi8ELi1ELb1EN4cute5tupleIJNS5_1CILi128EEENS7_ILi64EEENS7_ILi256EEEEEELi256ENS_6half_tEfNS_4arch4Sm80ELb1ELb0ELb1ELb0ELb1ELb0ELb1ELb0EEENS1_21CollectiveEpilogueFwdINS6_IJS8_SA_S9_EEENS6_IJNS7_ILi1EEESI_SI_EEESC_SE_Li256ELb0ELb1ELb0ELb0EEENS1_30DynamicPersistentTileSchedulerILi256ELi256ELb0ELb1ELb0EEEEEEEEEvNT_6ParamsE,@"STO_CUDA_ENTRY STV_DEFAULT"
_ZN7cutlass13device_kernelIN5flash19enable_sm80_to_sm89INS1_16FlashAttnFwdSm80INS1_25CollectiveMainloopFwdSm80ILi8ELi1ELb1EN4cute5tupleIJNS5_1CILi128EEENS7_ILi64EEENS7_ILi256EEEEEELi256ENS_6half_tEfNS_4arch4Sm80ELb1ELb0ELb1ELb0ELb1ELb0ELb1ELb0EEENS1_21CollectiveEpilogueFwdINS6_IJS8_SA_S9_EEENS6_IJNS7_ILi1EEESI_SI_EEESC_SE_Li256ELb0ELb1ELb0ELb0EEENS1_30DynamicPersistentTileSchedulerILi256ELi256ELb0ELb1ELb0EEEEEEEEEvNT_6ParamsE:
[----:B------:R-:W-:-:S03]  /*0000*/  MOV R1, c[0x0][0x28] ;  /* 0x00000a0000017a02 */ /* 0x000fc60000000f00 */
[----:B------:R-:W1:Y:S01]  /*0010*/  S2R R22, SR_TID.X ;  /* 0x0000000000167919 */ /* 0x000e620000002100 */
[----:B------:R-:W-:-:S03]  /*0020*/  IADD3 R1, R1, -0x130, RZ ;  /* 0xfffffed001017810 */ /* 0x000fc60007ffe0ff */
[----:B------:R-:W2:Y:S01]  /*0030*/  S2R R16, SR_CTAID.X ;  /* 0x0000000000107919 */ /* 0x000ea20000002500 */
[----:B-1----:R-:W-:-:S05]  /*0040*/  SHF.R.U32.HI R2, RZ, 0x5, R22 ;  /* 0x00000005ff027819 */ /* 0x002fca0000011616 */
[----:B------:R-:W1:Y:S02]  /*0050*/  SHFL.IDX PT, R0, R2, RZ, 0x1f ;  /* 0x00001fff02007589 */ /* 0x000e6400000e0000 */
[----:B-1----:R-:W-:Y:S02]  /*0060*/  ISETP.GE.AND P0, PT, R0, 0x1, PT ;  /* 0x000000010000780c */ /* 0x002fe40003f06270 */
[----:B------:R1:W-:Y:S11]  /*0070*/  STL [R1+0xf8], R0 ;  /* 0x0000f80001007387 */ /* 0x0003f60000100800 */
[----:B------:R-:W-:Y:S06]  /*0080*/  @P0 BAR.ARV 0x4, 0x100 ;  /* 0x0104000000000b1d */ /* 0x000fec0000002000 */
[----:B--2---:R-:W-:-:S13]  /*0090*/  ISETP.GE.AND P0, PT, R16, c[0x0][0x538], PT ;  /* 0x00014e0010007a0c */ /* 0x004fda0003f06270 */
[----:B------:R-:W-:Y:S05]  /*00a0*/  @P0 EXIT ;  /* 0x000000000000094d */ /* 0x000fea0003800000 */
[----:B-1----:R-:W-:Y:S01]  /*00b0*/  SHF.R.S32.HI R14, RZ, 0x1f, R22 ;  /* 0x0000001fff0e7819 */ /* 0x002fe20000011416 */
[----:B------:R-:W-:Y:S01]  /*00c0*/  IMAD.MOV.U32 R15, RZ, RZ, 0x20 ;  /* 0x00000020ff0f7424 */ /* 0x000fe200078e00ff */
[----:B------:R-:W-:Y:S02]  /*00d0*/  ULDC.64 UR6, c[0x0][0x118] ;  /* 0x0000460000067ab9 */ /* 0x000fe40000000a00 */
[CC--:B------:R-:W-:Y:S02]  /*00e0*/  LEA.HI R2, R14.reuse, R22.reuse, RZ, 0x4 ;  /* 0x000000160e027211 */ /* 0x0c0fe400078f20ff */
[----:B------:R-:W-:Y:S02]  /*00f0*/  LEA.HI R11, R14, R22, RZ, 0x2 ;  /* 0x000000160e0b7211 */ /* 0x000fe400078f10ff */
[----:B------:R-:W-:Y:S02]  /*0100*/  SHF.R.S32.HI R3, RZ, 0x4, R2 ;  /* 0x00000004ff037819 */ /* 0x000fe40000011402 */
[----:B------:R-:W-:-:S02]  /*0110*/  SHF.R.S32.HI R8, RZ, 0x2, R11 ;  /* 0x00000002ff087819 */ /* 0x000fc4000001140b */
[----:B------:R-:W-:Y:S02]  /*0120*/  LEA.HI R0, R2, R3, RZ, 0x1 ;  /* 0x0000000302007211 */ /* 0x000fe400078f08ff */
[----:B------:R-:W-:Y:S02]  /*0130*/  SHF.R.S32.HI R4, RZ, 0x1f, R11 ;  /* 0x0000001fff047819 */ /* 0x000fe4000001140b */
[----:B------:R-:W-:Y:S02]  /*0140*/  LOP3.LUT R0, R0, 0xfffffffe, RZ, 0xc0, !PT ;  /* 0xfffffffe00007812 */ /* 0x000fe400078ec0ff */
[CC--:B------:R-:W-:Y:S02]  /*0150*/  LEA.HI R9, R14.reuse, R22.reuse, RZ, 0x3 ;  /* 0x000000160e097211 */ /* 0x0c0fe400078f18ff */
[----:B------:R-:W-:Y:S01]  /*0160*/  LEA.HI R7, R14, R22, RZ, 0x5 ;  /* 0x000000160e077211 */ /* 0x000fe200078f28ff */
[----:B------:R-:W-:Y:S01]  /*0170*/  IMAD.IADD R12, R3, 0x1, -R0 ;  /* 0x00000001030c7824 */ /* 0x000fe200078e0a00 */
[----:B------:R-:W-:-:S02]  /*0180*/  LOP3.LUT R0, R2, 0xfffffff0, RZ, 0xc0, !PT ;  /* 0xfffffff002007812 */ /* 0x000fc400078ec0ff */
[----:B------:R-:W-:Y:S02]  /*0190*/  LEA.HI R3, R4, R8, RZ, 0x3 ;  /* 0x0000000804037211 */ /* 0x000fe400078f18ff */
[----:B------:R-:W-:Y:S01]  /*01a0*/  SHF.R.S32.HI R21, RZ, 0x3, R9 ;  /* 0x00000003ff157819 */ /* 0x000fe20000011409 */
[C---:B------:R-:W-:Y:S01]  /*01b0*/  IMAD.IADD R2, R22.reuse, 0x1, -R0 ;  /* 0x0000000116027824 */ /* 0x040fe200078e0a00 */
[----:B------:R-:W-:Y:S02]  /*01c0*/  LOP3.LUT R4, R9, 0xfffffff8, RZ, 0xc0, !PT ;  /* 0xfffffff809047812 */ /* 0x000fe400078ec0ff */
[----:B------:R-:W-:Y:S01]  /*01d0*/  LOP3.LUT R0, R3, 0xfffffff8, RZ, 0xc0, !PT ;  /* 0xfffffff803007812 */ /* 0x000fe200078ec0ff */
[----:B------:R-:W-:Y:S02]  /*01e0*/  IMAD.SHL.U32 R3, R21, 0x40, RZ ;  /* 0x0000004015037824 */ /* 0x000fe400078e00ff */
[----:B------:R-:W-:Y:S01]  /*01f0*/  IMAD.IADD R20, R22, 0x1, -R4 ;  /* 0x0000000116147824 */ /* 0x000fe200078e0a04 */
[----:B------:R-:W-:Y:S01]  /*0200*/  SHF.R.S32.HI R4, RZ, 0x1f, R2 ;  /* 0x0000001fff047819 */ /* 0x000fe20000011402 */
[----:B------:R-:W-:Y:S01]  /*0210*/  IMAD.IADD R8, R8, 0x1, -R0 ;  /* 0x0000000108087824 */ /* 0x000fe200078e0a00 */
[----:B------:R-:W-:Y:S01]  /*0220*/  LOP3.LUT R0, R3, 0x1c0, RZ, 0xc0, !PT ;  /* 0x000001c003007812 */ /* 0x000fe200078ec0ff */
[----:B------:R-:W-:Y:S01]  /*0230*/  IMAD.SHL.U32 R19, R20, 0x8, RZ ;  /* 0x0000000814137824 */ /* 0x000fe200078e00ff */
[----:B------:R-:W-:Y:S01]  /*0240*/  LEA.HI R13, R4, R2, RZ, 0x3 ;  /* 0x00000002040d7211 */ /* 0x000fe200078f18ff */
[----:B------:R-:W-:Y:S01]  /*0250*/  IMAD.SHL.U32 R6, R20, 0x40, RZ ;  /* 0x0000004014067824 */ /* 0x000fe200078e00ff */
[----:B------:R-:W-:-:S02]  /*0260*/  SHF.R.U32.HI R5, RZ, 0x3, R0 ;  /* 0x00000003ff057819 */ /* 0x000fc40000011600 */
[----:B------:R-:W-:Y:S01]  /*0270*/  LOP3.LUT R3, R0, 0x38, R19, 0xf8, !PT ;  /* 0x0000003800037812 */ /* 0x000fe200078ef813 */
[----:B------:R-:W-:Y:S01]  /*0280*/  STL [R1+0x54], R19 ;  /* 0x0000541301007387 */ /* 0x000fe20000100800 */
[----:B------:R-:W-:Y:S02]  /*0290*/  LOP3.LUT R4, R13, 0xfffffff8, RZ, 0xc0, !PT ;  /* 0xfffffff80d047812 */ /* 0x000fe400078ec0ff */
[----:B------:R-:W-:Y:S02]  /*02a0*/  LOP3.LUT R10, R3, R5, RZ, 0x3c, !PT ;  /* 0x00000005030a7212 */ /* 0x000fe400078e3cff */
[----:B------:R-:W-:Y:S02]  /*02b0*/  LOP3.LUT R3, R7, 0xffffffe0, RZ, 0xc0, !PT ;  /* 0xffffffe007037812 */ /* 0x000fe400078ec0ff */
[----:B------:R-:W-:Y:S01]  /*02c0*/  LOP3.LUT R0, R6, 0x1c0, RZ, 0xc0, !PT ;  /* 0x000001c006007812 */ /* 0x000fe200078ec0ff */
[----:B------:R-:W-:Y:S01]  /*02d0*/  IMAD.IADD R6, R2, 0x1, -R4 ;  /* 0x0000000102067824 */ /* 0x000fe200078e0a04 */
[----:B------:R-:W-:Y:S01]  /*02e0*/  LOP3.LUT R5, R8, 0x1, RZ, 0xc0, !PT ;  /* 0x0000000108057812 */ /* 0x000fe200078ec0ff */
[----:B------:R-:W-:Y:S01]  /*02f0*/  IMAD.IADD R18, R22, 0x1, -R3 ;  /* 0x0000000116127824 */ /* 0x000fe200078e0a03 */
[----:B------:R-:W-:-:S02]  /*0300*/  LOP3.LUT R4, R0, 0x8, R9, 0xf8, !PT ;  /* 0x0000000800047812 */ /* 0x000fc400078ef809 */
[----:B------:R-:W-:Y:S02]  /*0310*/  SHF.R.U32.HI R2, RZ, 0x3, R0 ;  /* 0x00000003ff027819 */ /* 0x000fe40000011600 */
[--C-:B------:R-:W-:Y:S02]  /*0320*/  SHF.R.S32.HI R9, RZ, 0x5, R7.reuse ;  /* 0x00000005ff097819 */ /* 0x100fe40000011407 */
[----:B------:R-:W-:Y:S02]  /*0330*/  SHF.R.S32.HI R0, RZ, 0x1f, R7 ;  /* 0x0000001fff007819 */ /* 0x000fe40000011407 */
[----:B------:R-:W-:Y:S02]  /*0340*/  LOP3.LUT R252, R4, R2, RZ, 0x3c, !PT ;  /* 0x0000000204fc7212 */ /* 0x000fe400078e3cff */
[----:B------:R-:W-:Y:S02]  /*0350*/  LEA.HI R0, R0, R9, RZ, 0x3 ;  /* 0x0000000900007211 */ /* 0x000fe400078f18ff */
[----:B------:R-:W-:Y:S01]  /*0360*/  SHF.R.S32.HI R3, RZ, 0x1f, R18 ;  /* 0x0000001fff037819 */ /* 0x000fe20000011412 */
[----:B------:R-:W-:Y:S01]  /*0370*/  IMAD R252, R12, 0x200, R252 ;  /* 0x000002000cfc7824 */ /* 0x000fe200078e02fc */
[----:B------:R-:W-:-:S02]  /*0380*/  LOP3.LUT R2, R11, 0xfffffffc, RZ, 0xc0, !PT ;  /* 0xfffffffc0b027812 */ /* 0x000fc400078ec0ff */
[----:B------:R-:W-:Y:S02]  /*0390*/  LOP3.LUT R0, R0, 0xffffff8, RZ, 0xc0, !PT ;  /* 0x0ffffff800007812 */ /* 0x000fe400078ec0ff */
[----:B------:R-:W-:Y:S01]  /*03a0*/  LEA.HI R11, R3, R18, RZ, 0x2 ;  /* 0x00000012030b7211 */ /* 0x000fe200078f10ff */
[----:B------:R-:W-:Y:S01]  /*03b0*/  IMAD.IADD R2, R22, 0x1, -R2 ;  /* 0x0000000116027824 */ /* 0x000fe200078e0a02 */
[----:B------:R-:W-:Y:S01]  /*03c0*/  LEA.HI R7, R14, R22, RZ, 0x6 ;  /* 0x000000160e077211 */ /* 0x000fe200078f30ff */
[----:B------:R-:W-:Y:S01]  /*03d0*/  IMAD.IADD R4, R9, 0x1, -R0 ;  /* 0x0000000109047824 */ /* 0x000fe200078e0a00 */
[----:B------:R-:W-:Y:S02]  /*03e0*/  SHF.R.S32.HI R3, RZ, 0x2, R11 ;  /* 0x00000002ff037819 */ /* 0x000fe4000001140b */
[----:B------:R-:W-:Y:S01]  /*03f0*/  LEA.HI R0, R2, R2, RZ, 0x1 ;  /* 0x0000000202007211 */ /* 0x000fe200078f08ff */
[----:B------:R-:W-:Y:S01]  /*0400*/  IMAD.SHL.U32 R7, R7, 0x8, RZ ;  /* 0x0000000807077824 */ /* 0x000fe200078e00ff */
[----:B------:R-:W-:Y:S01]  /*0410*/  ISETP.NE.U32.AND P4, PT, R5, 0x1, PT ;  /* 0x000000010500780c */ /* 0x000fe20003f85070 */
[----:B------:R-:W-:Y:S01]  /*0420*/  IMAD R17, R4, 0x10, R3 ;  /* 0x0000001004117824 */ /* 0x000fe200078e0203 */
[----:B------:R-:W-:Y:S01]  /*0430*/  LOP3.LUT R3, R0, 0x1ffffffe, RZ, 0xc0, !PT ;  /* 0x1ffffffe00037812 */ /* 0x000fe200078ec0ff */
[----:B------:R-:W-:Y:S01]  /*0440*/  IMAD.SHL.U32 R0, R6, 0x40, RZ ;  /* 0x0000004006007824 */ /* 0x000fe200078e00ff */
[C---:B------:R-:W-:Y:S01]  /*0450*/  R2P PR, R8.reuse, 0x6 ;  /* 0x0000000608007804 */ /* 0x040fe20000000000 */
[----:B------:R-:W-:Y:S01]  /*0460*/  IMAD.SHL.U32 R4, R8, 0x40, RZ ;  /* 0x0000004008047824 */ /* 0x000fe200078e00ff */
[----:B------:R-:W-:Y:S01]  /*0470*/  LOP3.LUT R10, R10, 0x7ffffe00, R7, 0xf8, !PT ;  /* 0x7ffffe000a0a7812 */ /* 0x000fe200078ef807 */
[----:B------:R-:W-:Y:S01]  /*0480*/  IMAD.SHL.U32 R5, R12, 0x8, RZ ;  /* 0x000000080c057824 */ /* 0x000fe200078e00ff */
[----:B------:R-:W-:Y:S01]  /*0490*/  LOP3.LUT R0, R0, 0x1c0, RZ, 0xc0, !PT ;  /* 0x000001c000007812 */ /* 0x000fe200078ec0ff */
[----:B------:R-:W-:Y:S01]  /*04a0*/  IMAD.IADD R8, R2, 0x1, -R3 ;  /* 0x0000000102087824 */ /* 0x000fe200078e0a03 */
[----:B------:R-:W-:Y:S01]  /*04b0*/  LOP3.LUT R3, R4, 0x1c0, RZ, 0xc0, !PT ;  /* 0x000001c004037812 */ /* 0x000fe200078ec0ff */
[----:B------:R-:W-:Y:S01]  /*04c0*/  IMAD.MOV.U32 R7, RZ, RZ, 0x10 ;  /* 0x00000010ff077424 */ /* 0x000fe200078e00ff */
[C---:B------:R-:W-:Y:S01]  /*04d0*/  LOP3.LUT P3, RZ, R6.reuse, 0x2, RZ, 0xc0, !PT ;  /* 0x0000000206ff7812 */ /* 0x040fe2000786c0ff */
[----:B------:R-:W-:Y:S01]  /*04e0*/  STL [R1+0xfc], R17 ;  /* 0x0000fc1101007387 */ /* 0x000fe20000100800 */
[----:B------:R-:W-:Y:S01]  /*04f0*/  LOP3.LUT P0, RZ, R6, 0x4, RZ, 0xc0, !PT ;  /* 0x0000000406ff7812 */ /* 0x000fe2000780c0ff */
[----:B------:R-:W-:Y:S01]  /*0500*/  IMAD R6, R9, 0x200, R2 ;  /* 0x0000020009067824 */ /* 0x000fe200078e0202 */
[----:B------:R-:W-:Y:S01]  /*0510*/  LOP3.LUT R5, R0, 0x8, R5, 0xf8, !PT ;  /* 0x0000000800057812 */ /* 0x000fe200078ef805 */
[----:B------:R-:W-:Y:S01]  /*0520*/  STL [R1+0xc4], R16 ;  /* 0x0000c41001007387 */ /* 0x000fe20000100800 */
[----:B------:R-:W-:Y:S01]  /*0530*/  SHF.R.U32.HI R2, RZ, 0x3, R0 ;  /* 0x00000003ff027819 */ /* 0x000fe20000011600 */
[----:B------:R-:W-:Y:S01]  /*0540*/  IMAD.MOV.U32 R12, RZ, RZ, 0x40 ;  /* 0x00000040ff0c7424 */ /* 0x000fe200078e00ff */
[----:B------:R-:W-:Y:S01]  /*0550*/  LEA.HI R0, R3, R3, RZ, 0x1d ;  /* 0x0000000303007211 */ /* 0x000fe200078fe8ff */
[----:B------:R-:W-:Y:S01]  /*0560*/  IMAD.SHL.U32 R10, R10, 0x2, RZ ;  /* 0x000000020a0a7824 */ /* 0x000fe200078e00ff */
[----:B------:R-:W-:-:S02]  /*0570*/  SEL R3, R7, 0xfffffff0, !P3 ;  /* 0xfffffff007037807 */ /* 0x000fc40005800000 */
[----:B------:R-:W-:Y:S01]  /*0580*/  SEL R4, R15, 0xffffffe0, !P0 ;  /* 0xffffffe00f047807 */ /* 0x000fe20004000000 */
[----:B------:R-:W-:Y:S01]  /*0590*/  IMAD.U32 R7, R6, 0x2, R0 ;  /* 0x0000000206077824 */ /* 0x000fe200078e0000 */
[----:B------:R-:W-:Y:S01]  /*05a0*/  LOP3.LUT R2, R5, R2, RZ, 0x3c, !PT ;  /* 0x0000000205027212 */ /* 0x000fe200078e3cff */
[----:B------:R-:W-:Y:S01]  /*05b0*/  IMAD.SHL.U32 R5, R13, 0x40, RZ ;  /* 0x000000400d057824 */ /* 0x000fe200078e00ff */
[----:B------:R-:W-:Y:S01]  /*05c0*/  LEA.HI R0, R14, R22, RZ, 0x7 ;  /* 0x000000160e007211 */ /* 0x000fe200078f38ff */
[----:B------:R-:W-:Y:S01]  /*05d0*/  IMAD.IADD R4, R3, 0x1, R4 ;  /* 0x0000000103047824 */ /* 0x000fe200078e0204 */
[----:B------:R-:W-:Y:S02]  /*05e0*/  IADD3 R6, R19, 0x40, RZ ;  /* 0x0000004013067810 */ /* 0x000fe40007ffe0ff */
[----:B------:R-:W-:Y:S02]  /*05f0*/  LOP3.LUT R3, R2, 0x7ffffe00, R5, 0xf8, !PT ;  /* 0x7ffffe0002037812 */ /* 0x000fe400078ef805 */
[----:B------:R-:W-:Y:S01]  /*0600*/  SHF.R.S32.HI R2, RZ, 0x7, R0 ;  /* 0x00000007ff027819 */ /* 0x000fe20000011400 */
[----:B------:R-:W-:Y:S01]  /*0610*/  IMAD R0, R20, 0x20, R21 ;  /* 0x0000002014007824 */ /* 0x000fe200078e0215 */
[----:B------:R-:W-:-:S02]  /*0620*/  SHF.R.S32.HI R13, RZ, 0x1f, R19 ;  /* 0x0000001fff0d7819 */ /* 0x000fc40000011413 */
[C---:B------:R-:W-:Y:S02]  /*0630*/  IADD3 R5, R19.reuse, 0x80, RZ ;  /* 0x0000008013057810 */ /* 0x040fe40007ffe0ff */
[----:B------:R-:W-:Y:S01]  /*0640*/  IADD3 R2, R19, 0xc0, RZ ;  /* 0x000000c013027810 */ /* 0x000fe20007ffe0ff */
[----:B------:R1:W-:Y:S01]  /*0650*/  STL [R1+0x7c], R0 ;  /* 0x00007c0001007387 */ /* 0x0003e20000100800 */
[----:B------:R-:W-:Y:S02]  /*0660*/  LEA R7, R7, 0x80, 0x1 ;  /* 0x0000008007077811 */ /* 0x000fe400078e08ff */
[----:B------:R-:W-:Y:S01]  /*0670*/  LEA R252, R252, 0x10100, 0x1 ;  /* 0x00010100fcfc7811 */ /* 0x000fe200078e08ff */
[----:B------:R2:W-:Y:S04]  /*0680*/  STL [R1+0x6c], R6 ;  /* 0x00006c0601007387 */ /* 0x0005e80000100800 */
[----:B------:R-:W-:Y:S04]  /*0690*/  STL [R1+0xf4], R13 ;  /* 0x0000f40d01007387 */ /* 0x000fe80000100800 */
[----:B------:R3:W-:Y:S04]  /*06a0*/  STL [R1+0x68], R5 ;  /* 0x0000680501007387 */ /* 0x0007e80000100800 */
[----:B------:R4:W-:Y:S01]  /*06b0*/  STL [R1+0x70], R2 ;  /* 0x0000700201007387 */ /* 0x0009e20000100800 */
[----:B-1----:R-:W-:-:S02]  /*06c0*/  LOP3.LUT R0, R11, 0x7ffffffc, RZ, 0xc0, !PT ;  /* 0x7ffffffc0b007812 */ /* 0x002fc400078ec0ff */
[----:B--2---:R-:W-:-:S03]  /*06d0*/  SHF.R.S32.HI R6, RZ, 0x1f, R6 ;  /* 0x0000001fff067819 */ /* 0x004fc60000011406 */
[----:B------:R-:W-:Y:S02]  /*06e0*/  IMAD.IADD R0, R18, 0x1, -R0 ;  /* 0x0000000112007824 */ /* 0x000fe400078e0a00 */
[----:B------:R1:W-:Y:S01]  /*06f0*/  STL [R1+0xf0], R6 ;  /* 0x0000f00601007387 */ /* 0x0003e20000100800 */
[----:B---3--:R-:W-:Y:S02]  /*0700*/  SHF.R.S32.HI R5, RZ, 0x1f, R5 ;  /* 0x0000001fff057819 */ /* 0x008fe40000011405 */
[----:B----4-:R-:W-:-:S03]  /*0710*/  SHF.R.S32.HI R2, RZ, 0x1f, R2 ;  /* 0x0000001fff027819 */ /* 0x010fc60000011402 */
[----:B------:R2:W-:Y:S04]  /*0720*/  STL [R1+0xec], R5 ;  /* 0x0000ec0501007387 */ /* 0x0005e80000100800 */
[----:B------:R3:W-:Y:S04]  /*0730*/  STL [R1+0xe8], R2 ;  /* 0x0000e80201007387 */ /* 0x0007e80000100800 */
[----:B------:R4:W-:Y:S01]  /*0740*/  STL [R1+0x4c], R10 ;  /* 0x00004c0a01007387 */ /* 0x0009e20000100800 */
[----:B-1----:R-:W-:Y:S02]  /*0750*/  SEL R6, R12, 0xffffffc0, !P2 ;  /* 0xffffffc00c067807 */ /* 0x002fe40005000000 */
[----:B--2---:R-:W-:Y:S01]  /*0760*/  SEL R5, R15, 0xffffffe0, !P1 ;  /* 0xffffffe00f057807 */ /* 0x004fe20004800000 */
[----:B---3--:R-:W-:-:S02]  /*0770*/  IMAD.SHL.U32 R2, R0, 0x2, RZ ;  /* 0x0000000200027824 */ /* 0x008fc400078e00ff */
[----:B------:R-:W-:Y:S02]  /*0780*/  IMAD R0, R8, 0x8, R17 ;  /* 0x0000000808007824 */ /* 0x000fe400078e0211 */
[C---:B------:R-:W-:Y:S01]  /*0790*/  IMAD.IADD R11, R7.reuse, 0x1, R5 ;  /* 0x00000001070b7824 */ /* 0x040fe200078e0205 */
[----:B------:R1:W-:Y:S01]  /*07a0*/  STL [R1+0xc0], R2 ;  /* 0x0000c00201007387 */ /* 0x0003e20000100800 */
[C---:B----4-:R-:W-:Y:S01]  /*07b0*/  IADD3 R10, R7.reuse, -0x10, RZ ;  /* 0xfffffff0070a7810 */ /* 0x050fe20007ffe0ff */
[C---:B------:R-:W-:Y:S01]  /*07c0*/  IMAD.IADD R8, R7.reuse, 0x1, R6 ;  /* 0x0000000107087824 */ /* 0x040fe200078e0206 */
[----:B------:R-:W-:Y:S01]  /*07d0*/  @P4 IADD3 R10, R7, 0x10, RZ ;  /* 0x00000010070a4810 */ /* 0x000fe20007ffe0ff */
[----:B------:R2:W-:Y:S04]  /*07e0*/  STL [R1+0xc8], R7 ;  /* 0x0000c80701007387 */ /* 0x0005e80000100800 */
[----:B------:R3:W-:Y:S04]  /*07f0*/  STL [R1+0xbc], R0 ;  /* 0x0000bc0001007387 */ /* 0x0007e80000100800 */
[----:B------:R-:W-:Y:S04]  /*0800*/  STL [R1+0xd4], R11 ;  /* 0x0000d40b01007387 */ /* 0x000fe80000100800 */
[----:B------:R4:W-:Y:S04]  /*0810*/  STL [R1+0xe4], R8 ;  /* 0x0000e40801007387 */ /* 0x0009e80000100800 */
[----:B------:R-:W-:Y:S01]  /*0820*/  STL [R1+0xcc], R10 ;  /* 0x0000cc0a01007387 */ /* 0x000fe20000100800 */
[----:B-1----:R-:W-:-:S02]  /*0830*/  SEL R2, R15, 0xffffffe0, !P3 ;  /* 0xffffffe00f027807 */ /* 0x002fc40005800000 */
[----:B--2---:R-:W-:Y:S01]  /*0840*/  LEA R7, R3, 0x100, 0x1 ;  /* 0x0000010003077811 */ /* 0x004fe200078e08ff */
[----:B------:R-:W-:Y:S01]  /*0850*/  IMAD.IADD R3, R11, 0x1, R6 ;  /* 0x000000010b037824 */ /* 0x000fe200078e0206 */
[----:B---3--:R-:W-:-:S04]  /*0860*/  SEL R0, R12, 0xffffffc0, !P0 ;  /* 0xffffffc00c007807 */ /* 0x008fc80004000000 */
[----:B------:R1:W-:Y:S04]  /*0870*/  STL [R1+0xe0], R3 ;  /* 0x0000e00301007387 */ /* 0x0003e80000100800 */
[----:B------:R-:W-:Y:S01]  /*0880*/  STL [R1+0x28], R7 ;  /* 0x0000280701007387 */ /* 0x000fe20000100800 */
[----:B----4-:R-:W-:Y:S02]  /*0890*/  IMAD.IADD R8, R5, 0x1, R10 ;  /* 0x0000000105087824 */ /* 0x010fe400078e020a */
[--C-:B------:R-:W-:Y:S02]  /*08a0*/  IMAD R5, R9, 0x800, R7.reuse ;  /* 0x0000080009057824 */ /* 0x100fe400078e0207 */
[----:B------:R-:W-:Y:S01]  /*08b0*/  IMAD R9, R4, 0x2, R7 ;  /* 0x0000000204097824 */ /* 0x000fe200078e0207 */
[----:B------:R-:W-:Y:S01]  /*08c0*/  IADD3 R4, R0, R7, R2 ;  /* 0x0000000700047210 */ /* 0x000fe20007ffe002 */
[----:B-1----:R-:W-:-:S02]  /*08d0*/  IMAD.IADD R3, R6, 0x1, R10 ;  /* 0x0000000106037824 */ /* 0x002fc400078e020a */
[----:B------:R-:W-:-:S03]  /*08e0*/  IMAD.IADD R6, R8, 0x1, R6 ;  /* 0x0000000108067824 */ /* 0x000fc600078e0206 */
[----:B------:R1:W-:Y:S04]  /*08f0*/  STL [R1+0xdc], R3 ;  /* 0x0000dc0301007387 */ /* 0x0003e80000100800 */
[----:B------:R-:W-:Y:S04]  /*0900*/  STL [R1+0xd0], R8 ;  /* 0x0000d00801007387 */ /* 0x000fe80000100800 */
[----:B------:R-:W-:Y:S04]  /*0910*/  STL [R1+0x38], R9 ;  /* 0x0000380901007387 */ /* 0x000fe80000100800 */
[----:B------:R-:W-:Y:S01]  /*0920*/  STL [R1+0x3c], R5 ;  /* 0x00003c0501007387 */ /* 0x000fe20000100800 */
[----:B-1----:R-:W-:-:S05]  /*0930*/  IMAD.IADD R3, R7, 0x1, R2 ;  /* 0x0000000107037824 */ /* 0x002fca00078e0202 */
[----:B------:R1:W-:Y:S04]  /*0940*/  STL [R1+0x30], R3 ;  /* 0x0000300301007387 */ /* 0x0003e80000100800 */
[----:B------:R2:W-:Y:S04]  /*0950*/  STL [R1+0x34], R4 ;  /* 0x0000340401007387 */ /* 0x0005e80000100800 */
[----:B------:R3:W-:Y:S01]  /*0960*/  STL [R1+0xd8], R6 ;  /* 0x0000d80601007387 */ /* 0x0007e20000100800 */
[--C-:B-1----:R-:W-:Y:S02]  /*0970*/  IMAD.IADD R3, R2, 0x1, R5.reuse ;  /* 0x0000000102037824 */ /* 0x102fe400078e0205 */
[----:B------:R-:W-:-:S02]  /*0980*/  IMAD.IADD R2, R0, 0x1, R5 ;  /* 0x0000000100027824 */ /* 0x000fc400078e0205 */
[----:B--2---:R-:W-:Y:S01]  /*0990*/  IMAD.IADD R4, R7, 0x1, R0 ;  /* 0x0000000107047824 */ /* 0x004fe200078e0200 */
[----:B------:R3:W-:Y:S01]  /*09a0*/  STL [R1+0x40], R3 ;  /* 0x0000400301007387 */ /* 0x0007e20000100800 */
[----:B------:R-:W-:-:S03]  /*09b0*/  IMAD.IADD R0, R0, 0x1, R3 ;  /* 0x0000000100007824 */ /* 0x000fc600078e0203 */
[----:B------:R3:W-:Y:S04]  /*09c0*/  STL [R1+0x2c], R4 ;  /* 0x00002c0401007387 */ /* 0x0007e80000100800 */
[----:B------:R3:W-:Y:S04]  /*09d0*/  STL [R1+0x48], R2 ;  /* 0x0000480201007387 */ /* 0x0007e80000100800 */
[----:B------:R3:W-:Y:S02]  /*09e0*/  STL [R1+0x44], R0 ;  /* 0x0000440001007387 */ /* 0x0007e40000100800 */
.L_x_574:
[----:B---3--:R-:W2:Y:S01]  /*09f0*/  LDL R4, [R1+0xc4] ;  /* 0x0000c40001047983 */ /* 0x008ea20000100800 */
[----:B------:R-:W-:Y:S01]  /*0a00*/  IMAD.MOV.U32 R0, RZ, RZ, c[0x0][0x560] ;  /* 0x00015800ff007624 */ /* 0x000fe200078e00ff */
[----:B------:R-:W-:Y:S01]  /*0a10*/  YIELD ;  /* 0x0000000000007946 */ /* 0x000fe20003800000 */
[----:B------:R-:W-:Y:S03]  /*0a20*/  BSSY B0, `(.L_x_513) ;  /* 0x0000016000007945 */ /* 0x000fe60003800000 */
[----:B------:R-:W-:-:S13]  /*0a30*/  ISETP.NE.AND P0, PT, R0, 0x1, PT ;  /* 0x000000010000780c */ /* 0x000fda0003f05270 */
[----:B--2---:R-:W-:Y:S01]  /*0a40*/  @P0 IMAD.HI.U32 R0, R4, c[0x0][0x564], RZ ;  /* 0x0001590004000a27 */ /* 0x004fe200078e00ff */
[----:B------:R-:W-:-:S04]  /*0a50*/  MOV R3, R4 ;  /* 0x0000000400037202 */ /* 0x000fc80000000f00 */
[----:B------:R-:W-:-:S04]  /*0a60*/  @P0 SHF.R.U32.HI R3, RZ, c[0x0][0x568], R0 ;  /* 0x00015a00ff030a19 */ /* 0x000fc80000011600 */
[----:B------:R-:W-:Y:S01]  /*0a70*/  ISETP.GE.AND P0, PT, R3, c[0x0][0x578], PT ;  /* 0x00015e0003007a0c */ /* 0x000fe20003f06270 */
[----:B------:R-:W-:-:S04]  /*0a80*/  IMAD.MOV R2, RZ, RZ, -R3 ;  /* 0x000000ffff027224 */ /* 0x000fc800078e0a03 */
[----:B------:R-:W-:-:S08]  /*0a90*/  IMAD R2, R2, c[0x0][0x560], R4 ;  /* 0x0001580002027a24 */ /* 0x000fd000078e0204 */
[----:B------:R-:W-:Y:S05]  /*0aa0*/  @!P0 BRA `(.L_x_514) ;  /* 0x0000007000008947 */ /* 0x000fea0003800000 */
[----:B------:R-:W-:-:S04]  /*0ab0*/  MOV R0, c[0x0][0x56c] ;  /* 0x00015b0000007a02 */ /* 0x000fc80000000f00 */
[----:B------:R-:W-:Y:S02]  /*0ac0*/  ISETP.NE.AND P0, PT, R0, 0x1, PT ;  /* 0x000000010000780c */ /* 0x000fe40003f05270 */
[----:B------:R-:W-:-:S11]  /*0ad0*/  MOV R0, R2 ;  /* 0x0000000200007202 */ /* 0x000fd60000000f00 */
[----:B------:R-:W-:-:S05]  /*0ae0*/  @P0 IMAD.HI.U32 R4, R2, c[0x0][0x570], RZ ;  /* 0x00015c0002040a27 */ /* 0x000fca00078e00ff */
[----:B------:R-:W-:-:S05]  /*0af0*/  @P0 SHF.R.U32.HI R0, RZ, c[0x0][0x574], R4 ;  /* 0x00015d00ff000a19 */ /* 0x000fca0000011604 */
[----:B------:R-:W-:Y:S01]  /*0b00*/  IMAD R4, R0, c[0x0][0x56c], RZ ;  /* 0x00015b0000047a24 */ /* 0x000fe200078e02ff */
[----:B------:R-:W-:Y:S05]  /*0b10*/  BRA `(.L_x_515) ;  /* 0x0000006000007947 */ /* 0x000fea0003800000 */
.L_x_514:
[----:B------:R-:W-:-:S04]  /*0b20*/  MOV R0, c[0x0][0x554] ;  /* 0x0001550000007a02 */ /* 0x000fc80000000f00 */
[----:B------:R-:W-:Y:S02]  /*0b30*/  ISETP.NE.AND P0, PT, R0, 0x1, PT ;  /* 0x000000010000780c */ /* 0x000fe40003f05270 */
[----:B------:R-:W-:-:S11]  /*0b40*/  MOV R0, R2 ;  /* 0x0000000200007202 */ /* 0x000fd60000000f00 */
[----:B------:R-:W-:-:S05]  /*0b50*/  @P0 IMAD.HI.U32 R4, R2, c[0x0][0x558], RZ ;  /* 0x0001560002040a27 */ /* 0x000fca00078e00ff */
[----:B------:R-:W-:-:S05]  /*0b60*/  @P0 SHF.R.U32.HI R0, RZ, c[0x0][0x55c], R4 ;  /* 0x00015700ff000a19 */ /* 0x000fca0000011604 */
[----:B------:R-:W-:Y:S02]  /*0b70*/  IMAD R4, R0, c[0x0][0x554], RZ ;  /* 0x0001550000047a24 */ /* 0x000fe400078e02ff */
.L_x_515:
[----:B------:R-:W-:Y:S05]  /*0b80*/  BSYNC B0 ;  /* 0x0000000000007941 */ /* 0x000fea0003800000 */
.L_x_513:
[----:B------:R-:W-:Y:S01]  /*0b90*/  IMAD.MOV.U32 R5, RZ, RZ, c[0x0][0x548] ;  /* 0x00015200ff057624 */ /* 0x000fe200078e00ff */
[----:B------:R-:W-:Y:S01]  /*0ba0*/  ISETP.NE.U32.AND P0, PT, RZ, c[0x0][0x370], PT ;  /* 0x0000dc00ff007a0c */ /* 0x000fe20003f05070 */
[----:B------:R-:W-:Y:S01]  /*0bb0*/  IMAD.IADD R4, R2, 0x1, -R4 ;  /* 0x0000000102047824 */ /* 0x000fe200078e0a04 */
[----:B------:R-:W-:Y:S02]  /*0bc0*/  CS2R R114, SRZ ;  /* 0x0000000000727805 */ /* 0x000fe4000001ff00 */
[----:B------:R-:W-:Y:S01]  /*0bd0*/  ISETP.NE.AND P1, PT, R5, 0x1, PT ;  /* 0x000000010500780c */ /* 0x000fe20003f25270 */
[----:B------:R-:W-:Y:S01]  /*0be0*/  IMAD R4, R3, c[0x0][0x554], R4 ;  /* 0x0001550003047a24 */ /* 0x000fe200078e0204 */
[----:B------:R-:W-:-:S04]  /*0bf0*/  ISETP.NE.AND.EX P0, PT, RZ, c[0x0][0x374], PT, P0 ;  /* 0x0000dd00ff007a0c */ /* 0x000fc80003f05300 */
[----:B------:R-:W-:-:S07]  /*0c00*/  MOV R16, R4 ;  /* 0x0000000400107202 */ /* 0x000fce0000000f00 */
[----:B------:R-:W-:-:S04]  /*0c10*/  @P1 IMAD.HI.U32 R2, R4, c[0x0][0x54c], RZ ;  /* 0x0001530004021a27 */ /* 0x000fc800078e00ff */
[----:B------:R-:W-:Y:S01]  /*0c20*/  @P0 IMAD.MOV.U32 R3, RZ, RZ, 0x4 ;  /* 0x00000004ff030424 */ /* 0x000fe200078e00ff */
[----:B------:R-:W-:-:S05]  /*0c30*/  @P1 SHF.R.U32.HI R16, RZ, c[0x0][0x550], R2 ;  /* 0x00015400ff101a19 */ /* 0x000fca0000011602 */
[----:B------:R-:W-:Y:S01]  /*0c40*/  @P0 IMAD.WIDE R2, R16, R3, c[0x0][0x370] ;  /* 0x0000dc0010020625 */ /* 0x000fe200078e0203 */
[----:B------:R-:W-:Y:S01]  /*0c50*/  LOP3.LUT R0, R0, 0x1ffffff, RZ, 0x3c, !PT ;  /* 0x01ffffff00007812 */ /* 0x000fe200078e3cff */
[----:B------:R1:W-:Y:S04]  /*0c60*/  STL [R1+0xb4], R16 ;  /* 0x0000b41001007387 */ /* 0x0003e80000100800 */
[----:B------:R2:W3:Y:S01]  /*0c70*/  @P0 LDG.E R115, [R2.64] ;  /* 0x0000000602730981 */ /* 0x0004e2000c1e1900 */
[----:B------:R-:W-:Y:S01]  /*0c80*/  IMAD.MOV.U32 R51, RZ, RZ, c[0x0][0x2c4] ;  /* 0x0000b100ff337624 */ /* 0x000fe200078e00ff */
[----:B------:R-:W-:Y:S01]  /*0c90*/  IADD3 R0, R0, c[0x0][0x53c], RZ ;  /* 0x00014f0000007a10 */ /* 0x000fe20007ffe0ff */
[----:B------:R-:W-:Y:S01]  /*0ca0*/  IMAD.MOV.U32 R46, RZ, RZ, 0x40 ;  /* 0x00000040ff2e7424 */ /* 0x000fe200078e00ff */
[----:B------:R-:W-:Y:S01]  /*0cb0*/  CS2R R130, SRZ ;  /* 0x0000000000827805 */ /* 0x000fe2000001ff00 */
[----:B------:R-:W-:Y:S01]  /*0cc0*/  CS2R R128, SRZ ;  /* 0x0000000000807805 */ /* 0x000fe2000001ff00 */
[----:B------:R-:W-:Y:S01]  /*0cd0*/  ISETP.NE.AND P2, PT, R51, 0x1, PT ;  /* 0x000000013300780c */ /* 0x000fe20003f45270 */
[----:B------:R-:W-:Y:S01]  /*0ce0*/  CS2R R126, SRZ ;  /* 0x00000000007e7805 */ /* 0x000fe2000001ff00 */
[----:B------:R-:W-:Y:S01]  /*0cf0*/  SHF.L.U32 R50, R0, 0x7, RZ ;  /* 0x0000000700327819 */ /* 0x000fe200000006ff */
[----:B------:R-:W-:Y:S01]  /*0d00*/  CS2R R124, SRZ ;  /* 0x00000000007c7805 */ /* 0x000fe2000001ff00 */
[----:B------:R-:W-:Y:S01]  /*0d10*/  IADD3 R5, R46, -c[0x0][0x168], RZ ;  /* 0x80005a002e057a10 */ /* 0x000fe20007ffe0ff */
[----:B------:R-:W-:Y:S01]  /*0d20*/  IMAD.MOV.U32 R122, RZ, RZ, RZ ;  /* 0x000000ffff7a7224 */ /* 0x000fe200078e00ff */
[----:B------:R-:W-:Y:S01]  /*0d30*/  IADD3 R0, R50, 0x7f, RZ ;  /* 0x0000007f32007810 */ /* 0x000fe20007ffe0ff */
[----:B------:R1:W-:Y:S01]  /*0d40*/  STL [R1+0xb0], R50 ;  /* 0x0000b03201007387 */ /* 0x0003e20000100800 */
[----:B------:R-:W-:Y:S01]  /*0d50*/  CS2R R120, SRZ ;  /* 0x0000000000787805 */ /* 0x000fe2000001ff00 */
[----:B------:R-:W-:Y:S01]  /*0d60*/  CS2R R6, SRZ ;  /* 0x0000000000067805 */ /* 0x000fe2000001ff00 */
[----:B------:R-:W-:Y:S01]  /*0d70*/  MOV R118, RZ ;  /* 0x000000ff00767202 */ /* 0x000fe20000000f00 */
[----:B------:R-:W-:Y:S01]  /*0d80*/  CS2R R116, SRZ ;  /* 0x0000000000747805 */ /* 0x000fe2000001ff00 */
[----:B------:R-:W-:Y:S01]  /*0d90*/  CS2R R8, SRZ ;  /* 0x0000000000087805 */ /* 0x000fe2000001ff00 */
[----:B------:R-:W-:Y:S01]  /*0da0*/  CS2R R112, SRZ ;  /* 0x0000000000707805 */ /* 0x000fe2000001ff00 */
[----:B------:R-:W-:Y:S01]  /*0db0*/  CS2R R10, SRZ ;  /* 0x00000000000a7805 */ /* 0x000fe2000001ff00 */
[----:B------:R-:W-:Y:S01]  /*0dc0*/  IMAD.MOV.U32 R110, RZ, RZ, RZ ;  /* 0x000000ffff6e7224 */ /* 0x000fe200078e00ff */
[----:B------:R-:W-:Y:S01]  /*0dd0*/  CS2R R108, SRZ ;  /* 0x00000000006c7805 */ /* 0x000fe2000001ff00 */
[----:B------:R-:W-:Y:S01]  /*0de0*/  CS2R R12, SRZ ;  /* 0x00000000000c7805 */ /* 0x000fe2000001ff00 */
[----:B------:R-:W-:Y:S01]  /*0df0*/  IMAD.MOV.U32 R106, RZ, RZ, RZ ;  /* 0x000000ffff6a7224 */ /* 0x000fe200078e00ff */
[----:B------:R-:W-:Y:S01]  /*0e00*/  CS2R R104, SRZ ;  /* 0x0000000000687805 */ /* 0x000fe2000001ff00 */
[----:B--2---:R-:W-:Y:S01]  /*0e10*/  IMAD.MOV.U32 R2, RZ, RZ, c[0x0][0x2ac] ;  /* 0x0000ab00ff027624 */ /* 0x004fe200078e00ff */
[----:B------:R-:W-:Y:S01]  /*0e20*/  CS2R R14, SRZ ;  /* 0x00000000000e7805 */ /* 0x000fe2000001ff00 */
[----:B------:R-:W-:Y:S01]  /*0e30*/  @P2 IMAD.HI.U32 R3, R0, c[0x0][0x2c8], RZ ;  /* 0x0000b20000032a27 */ /* 0x000fe200078e00ff */
[----:B------:R-:W-:Y:S01]  /*0e40*/  MOV R102, RZ ;  /* 0x000000ff00667202 */ /* 0x000fe20000000f00 */
[----:B------:R-:W-:Y:S01]  /*0e50*/  CS2R R100, SRZ ;  /* 0x0000000000647805 */ /* 0x000fe2000001ff00 */
[----:B------:R-:W-:Y:S01]  /*0e60*/  CS2R R96, SRZ ;  /* 0x0000000000607805 */ /* 0x000fe2000001ff00 */
[C---:B------:R-:W-:Y:S01]  /*0e70*/  IMAD R48, R2.reuse, c[0x0][0x1d0], RZ ;  /* 0x0000740002307a24 */ /* 0x040fe200078e02ff */
[----:B------:R-:W-:Y:S01]  /*0e80*/  @P2 SHF.R.U32.HI R0, RZ, c[0x0][0x2cc], R3 ;  /* 0x0000b300ff002a19 */ /* 0x000fe20000011603 */
[----:B------:R-:W-:Y:S01]  /*0e90*/  IMAD R2, R2, c[0x0][0x1d0], R5 ;  /* 0x0000740002027a24 */ /* 0x000fe200078e0205 */
[----:B------:R-:W-:Y:S01]  /*0ea0*/  CS2R R18, SRZ ;  /* 0x0000000000127805 */ /* 0x000fe2000001ff00 */
[----:B------:R-:W-:Y:S01]  /*0eb0*/  IMAD.MOV.U32 R17, RZ, RZ, RZ ;  /* 0x000000ffff117224 */ /* 0x000fe200078e00ff */
[----:B------:R-:W-:Y:S01]  /*0ec0*/  IADD3 R5, R48, 0x3f, RZ ;  /* 0x0000003f30057810 */ /* 0x000fe20007ffe0ff */
[----:B------:R-:W-:Y:S01]  /*0ed0*/  IMAD.MOV.U32 R98, RZ, RZ, RZ ;  /* 0x000000ffff627224 */ /* 0x000fe200078e00ff */
[----:B------:R-:W-:Y:S01]  /*0ee0*/  IADD3 R0, R2, R0, RZ ;  /* 0x0000000002007210 */ /* 0x000fe20007ffe0ff */
[----:B------:R-:W-:Y:S01]  /*0ef0*/  CS2R R92, SRZ ;  /* 0x00000000005c7805 */ /* 0x000fe2000001ff00 */
[----:B------:R-:W-:Y:S01]  /*0f00*/  SHF.R.S32.HI R2, RZ, 0x1f, R5 ;  /* 0x0000001fff027819 */ /* 0x000fe20000011405 */
[----:B------:R-:W-:Y:S01]  /*0f10*/  CS2R R20, SRZ ;  /* 0x0000000000147805 */ /* 0x000fe2000001ff00 */
[----:B------:R-:W-:Y:S01]  /*0f20*/  SHF.R.S32.HI R3, RZ, 0x1f, R0 ;  /* 0x0000001fff037819 */ /* 0x000fe20000011400 */
[----:B------:R-:W-:Y:S01]  /*0f30*/  IMAD.MOV.U32 R90, RZ, RZ, RZ ;  /* 0x000000ffff5a7224 */ /* 0x000fe200078e00ff */
[----:B------:R-:W-:Y:S01]  /*0f40*/  LEA.HI R2, R2, R5, RZ, 0x6 ;  /* 0x0000000502027211 */ /* 0x000fe200078f30ff */
[----:B------:R-:W-:Y:S01]  /*0f50*/  CS2R R88, SRZ ;  /* 0x0000000000587805 */ /* 0x000fe2000001ff00 */
[----:B------:R-:W-:Y:S01]  /*0f60*/  LEA.HI R3, R3, R0, RZ, 0x6 ;  /* 0x0000000003037211 */ /* 0x000fe200078f30ff */
[----:B------:R-:W-:Y:S01]  /*0f70*/  IMAD.MOV R0, RZ, RZ, -R16 ;  /* 0x000000ffff007224 */ /* 0x000fe200078e0a10 */
[----:B------:R-:W-:Y:S01]  /*0f80*/  SHF.R.S32.HI R2, RZ, 0x6, R2 ;  /* 0x00000006ff027819 */ /* 0x000fe20000011402 */
[----:B------:R-:W-:Y:S01]  /*0f90*/  CS2R R22, SRZ ;  /* 0x0000000000167805 */ /* 0x000fe2000001ff00 */
[----:B------:R-:W-:Y:S01]  /*0fa0*/  SHF.R.S32.HI R3, RZ, 0x6, R3 ;  /* 0x00000006ff037819 */ /* 0x000fe20000011403 */
[----:B------:R-:W-:Y:S01]  /*0fb0*/  IMAD R47, R0, c[0x0][0x548], R4 ;  /* 0x00015200002f7a24 */ /* 0x000fe200078e0204 */
[----:B------:R-:W-:Y:S01]  /*0fc0*/  PRMT R0, RZ, 0x7610, R0 ;  /* 0x00007610ff007816 */ /* 0x000fe20000000000 */
[----:B------:R-:W-:Y:S01]  /*0fd0*/  CS2R R4, SRZ ;  /* 0x0000000000047805 */ /* 0x000fe2000001ff00 */
[----:B------:R-:W-:Y:S01]  /*0fe0*/  IMNMX R111, R2, R3, PT ;  /* 0x00000003026f7217 */ /* 0x000fe20003800200 */
[----:B------:R-:W-:Y:S01]  /*0ff0*/  IMAD.MOV.U32 R86, RZ, RZ, RZ ;  /* 0x000000ffff567224 */ /* 0x000fe200078e00ff */
[----:B------:R1:W-:Y:S01]  /*1000*/  STL [R1+0xb8], R47 ;  /* 0x0000b82f01007387 */ /* 0x0003e20000100800 */
[----:B------:R-:W-:Y:S01]  /*1010*/  MOV R94, RZ ;  /* 0x000000ff005e7202 */ /* 0x000fe20000000f00 */
[----:B------:R-:W-:Y:S01]  /*1020*/  CS2R R84, SRZ ;  /* 0x0000000000547805 */ /* 0x000fe2000001ff00 */
[----:B------:R-:W-:Y:S01]  /*1030*/  ISETP.GE.AND P0, PT, R111, 0x1, PT ;  /* 0x000000016f00780c */ /* 0x000fe20003f06270 */
[----:B------:R1:W-:Y:S01]  /*1040*/  STL [R1+0x50], R111 ;  /* 0x0000506f01007387 */ /* 0x0003e20000100800 */
[----:B------:R-:W-:Y:S01]  /*1050*/  CS2R R24, SRZ ;  /* 0x0000000000187805 */ /* 0x000fe2000001ff00 */
[----:B------:R-:W-:Y:S01]  /*1060*/  MOV R82, RZ ;  /* 0x000000ff00527202 */ /* 0x000fe20000000f00 */
[----:B------:R-:W-:Y:S01]  /*1070*/  CS2R R26, SRZ ;  /* 0x00000000001a7805 */ /* 0x000fe2000001ff00 */
[----:B------:R-:W-:Y:S01]  /*1080*/  IMAD.MOV.U32 R80, RZ, RZ, RZ ;  /* 0x000000ffff507224 */ /* 0x000fe200078e00ff */
[----:B------:R-:W-:Y:S01]  /*1090*/  CS2R R28, SRZ ;  /* 0x00000000001c7805 */ /* 0x000fe2000001ff00 */
[----:B------:R-:W-:Y:S01]  /*10a0*/  IMAD.MOV.U32 R78, RZ, RZ, RZ ;  /* 0x000000ffff4e7224 */ /* 0x000fe200078e00ff */
[----:B------:R-:W-:Y:S01]  /*10b0*/  MOV R76, RZ ;  /* 0x000000ff004c7202 */ /* 0x000fe20000000f00 */
[----:B------:R-:W-:Y:S01]  /*10c0*/  IMAD.MOV.U32 R74, RZ, RZ, RZ ;  /* 0x000000ffff4a7224 */ /* 0x000fe200078e00ff */
[----:B------:R-:W-:Y:S01]  /*10d0*/  CS2R R30, SRZ ;  /* 0x00000000001e7805 */ /* 0x000fe2000001ff00 */
[----:B------:R-:W-:Y:S01]  /*10e0*/  IMAD.MOV.U32 R72, RZ, RZ, RZ ;  /* 0x000000ffff487224 */ /* 0x000fe200078e00ff */
[----:B------:R-:W-:Y:S01]  /*10f0*/  MOV R70, RZ ;  /* 0x000000ff00467202 */ /* 0x000fe20000000f00 */
[----:B------:R-:W-:Y:S01]  /*1100*/  CS2R R32, SRZ ;  /* 0x0000000000207805 */ /* 0x000fe2000001ff00 */
[----:B------:R-:W-:Y:S01]  /*1110*/  IMAD.MOV.U32 R68, RZ, RZ, RZ ;  /* 0x000000ffff447224 */ /* 0x000fe200078e00ff */
        /* <DEDUP_REMOVED lines=13> */
[----:B------:R-:W-:Y:S01]  /*11f0*/  CS2R R136, SRZ ;  /* 0x0000000000887805 */ /* 0x000fe2000001ff00 */
[----:B------:R-:W-:Y:S01]  /*1200*/  IMAD.MOV.U32 R138, RZ, RZ, RZ ;  /* 0x000000ffff8a7224 */ /* 0x000fe200078e00ff */
[----:B------:R-:W-:Y:S01]  /*1210*/  CS2R R142, SRZ ;  /* 0x00000000008e7805 */ /* 0x000fe2000001ff00 */
[----:B------:R-:W-:Y:S01]  /*1220*/  CS2R R140, SRZ ;  /* 0x00000000008c7805 */ /* 0x000fe2000001ff00 */
[----:B------:R-:W-:Y:S01]  /*1230*/  MOV R53, RZ ;  /* 0x000000ff00357202 */ /* 0x000fe20000000f00 */
[----:B------:R-:W-:Y:S01]  /*1240*/  IMAD.MOV.U32 R146, RZ, RZ, RZ ;  /* 0x000000ffff927224 */ /* 0x000fe200078e00ff */
[----:B------:R-:W-:Y:S01]  /*1250*/  CS2R R144, SRZ ;  /* 0x0000000000907805 */ /* 0x000fe2000001ff00 */
        /* <DEDUP_REMOVED lines=13> */
[----:B---3--:R1:W-:Y:S01]  /*1330*/  STL [R1+0x84], R115 ;  /* 0x0000847301007387 */ /* 0x0083e20000100800 */
[----:B------:R-:W-:Y:S05]  /*1340*/  @!P0 BRA `(.L_x_516) ;  /* 0x0000d9b000008947 */ /* 0x000fea0003800000 */
[----:B------:R-:W-:-:S04]  /*1350*/  ISETP.NE.U32.AND P0, PT, RZ, c[0x0][0x340], PT ;  /* 0x0000d000ff007a0c */ /* 0x000fc80003f05070 */
[----:B------:R-:W-:-:S13]  /*1360*/  ISETP.NE.AND.EX P0, PT, RZ, c[0x0][0x344], PT, P0 ;  /* 0x0000d100ff007a0c */ /* 0x000fda0003f05300 */
[----:B------:R-:W-:-:S04]  /*1370*/  @P0 IMAD.MOV.U32 R2, RZ, RZ, 0x4 ;  /* 0x00000004ff020424 */ /* 0x000fc800078e00ff */
[----:B------:R-:W-:-:S05]  /*1380*/  @P0 IMAD.WIDE R2, R16, R2, c[0x0][0x340] ;  /* 0x0000d00010020625 */ /* 0x000fca00078e0202 */
[----:B------:R2:W5:Y:S01]  /*1390*/  @P0 LDG.E R0, [R2.64] ;  /* 0x0000000602000981 */ /* 0x000562000c1e1900 */
[----:B------:R-:W-:Y:S01]  /*13a0*/  WARPSYNC 0xffffffff ;  /* 0xffffffff00007948 */ /* 0x000fe20003800000 */
[----:B------:R-:W-:-:S03]  /*13b0*/  @!P0 MOV R0, R16 ;  /* 0x0000001000008202 */ /* 0x000fc60000000f00 */
[----:B--2---:R-:W2:Y:S01]  /*13c0*/  LDL R107, [R1+0x7c] ;  /* 0x00007c00016b7983 */ /* 0x004ea20000100800 */
[----:B-----5:R-:W-:Y:S01]  /*13d0*/  SHF.R.S32.HI R3, RZ, 0x1f, R0 ;  /* 0x0000001fff037819 */ /* 0x020fe20000011400 */
[----:B------:R-:W-:-:S04]  /*13e0*/  IMAD.WIDE.U32 R102, R0, c[0x0][0x2b0], RZ ;  /* 0x0000ac0000667a25 */ /* 0x000fc800078e00ff */
[----:B------:R-:W-:Y:S01]  /*13f0*/  IMAD.MOV.U32 R101, RZ, RZ, c[0x0][0x2b8] ;  /* 0x0000ae00ff657624 */ /* 0x000fe200078e00ff */
[----:B------:R-:W-:Y:S01]  /*1400*/  STL.64 [R1+0x98], R102 ;  /* 0x0000986601007387 */ /* 0x000fe20000100a00 */
[----:B------:R-:W-:-:S03]  /*1410*/  IMAD.MOV.U32 R25, RZ, RZ, RZ ;  /* 0x000000ffff197224 */ /* 0x000fc600078e00ff */
[----:B------:R-:W-:Y:S02]  /*1420*/  ISETP.NE.AND P1, PT, R101, 0x1, PT ;  /* 0x000000016500780c */ /* 0x000fe40003f25270 */
[----:B------:R-:W-:-:S05]  /*1430*/  SHF.R.S32.HI R24, RZ, 0x1f, R47 ;  /* 0x0000001fff187819 */ /* 0x000fca000001142f */
[----:B------:R-:W-:Y:S01]  /*1440*/  IMAD R5, R24, c[0x0][0x1b8], RZ ;  /* 0x00006e0018057a24 */ /* 0x000fe200078e02ff */
[----:B------:R-:W-:-:S03]  /*1450*/  SHF.R.S32.HI R6, RZ, 0x1f, R16 ;  /* 0x0000001fff067819 */ /* 0x000fc60000011410 */
[----:B------:R-:W-:Y:S01]  /*1460*/  IMAD R5, R47, c[0x0][0x1bc], R5 ;  /* 0x00006f002f057a24 */ /* 0x000fe200078e0205 */
[----:B------:R-:W3:Y:S04]  /*1470*/  S2R R52, SR_TID.X ;  /* 0x0000000000347919 */ /* 0x000ee80000002100 */
[----:B------:R-:W-:Y:S01]  /*1480*/  BAR.SYNC.DEFER_BLOCKING 0x0 ;  /* 0x0000000000007b1d */ /* 0x000fe20000010000 */
[----:B--2---:R-:W-:-:S05]  /*1490*/  IMAD R2, R111, 0x40, R107 ;  /* 0x000000406f027824 */ /* 0x004fca00078e026b */
[----:B------:R-:W-:-:S04]  /*14a0*/  IADD3 R2, R2, -0x40, RZ ;  /* 0xffffffc002027810 */ /* 0x000fc80007ffe0ff */
[C---:B------:R-:W-:Y:S01]  /*14b0*/  ISETP.GE.AND P0, PT, R2.reuse, R48, PT ;  /* 0x000000300200720c */ /* 0x040fe20003f06270 */
[----:B------:R-:W-:Y:S02]  /*14c0*/  IMAD.IADD R22, R2, 0x1, R115 ;  /* 0x0000000102167824 */ /* 0x000fe400078e0273 */
[----:B------:R-:W-:Y:S01]  /*14d0*/  IMAD R2, R3, c[0x0][0x2b0], RZ ;  /* 0x0000ac0003027a24 */ /* 0x000fe200078e02ff */
[----:B------:R-:W-:Y:S01]  /*14e0*/  ISETP.GT.OR P0, PT, R107, 0x3f, P0 ;  /* 0x0000003f6b00780c */ /* 0x000fe20000704670 */
[----:B------:R-:W-:-:S04]  /*14f0*/  @P1 IMAD.HI.U32 R3, R22, c[0x0][0x2bc], RZ ;  /* 0x0000af0016031a27 */ /* 0x000fc800078e00ff */
[----:B------:R-:W-:Y:S02]  /*1500*/  IMAD R2, R0, c[0x0][0x2b4], R2 ;  /* 0x0000ad0000027a24 */ /* 0x000fe400078e0202 */
[----:B------:R-:W-:Y:S01]  /*1510*/  IMAD.MOV.U32 R21, RZ, RZ, R22 ;  /* 0x000000ffff157224 */ /* 0x000fe200078e0016 */
[----:B------:R-:W-:Y:S01]  /*1520*/  @P1 SHF.R.U32.HI R21, RZ, c[0x0][0x2c0], R3 ;  /* 0x0000b000ff151a19 */ /* 0x000fe20000011603 */
[----:B------:R-:W-:-:S04]  /*1530*/  IMAD.IADD R100, R103, 0x1, R2 ;  /* 0x0000000167647824 */ /* 0x000fc800078e0202 */
[C---:B------:R-:W-:Y:S01]  /*1540*/  @!P0 IADD3 R0, P1, R21.reuse, R102, RZ ;  /* 0x0000006615008210 */ /* 0x040fe20007f3e0ff */
[----:B------:R-:W-:Y:S03]  /*1550*/  STL [R1+0xa8], R100 ;  /* 0x0000a86401007387 */ /* 0x000fe60000100800 */
[----:B------:R-:W-:Y:S01]  /*1560*/  @!P0 LEA.HI.X.SX32 R3, R21, R100, 0x1, P1 ;  /* 0x0000006415038211 */ /* 0x000fe200008f0eff */
[----:B------:R-:W2:Y:S01]  /*1570*/  LDL R41, [R1+0x6c] ;  /* 0x00006c0001297983 */ /* 0x000ea20000100800 */
[----:B------:R-:W-:-:S03]  /*1580*/  @!P0 LEA R2, P1, R0, c[0x0][0x2a0], 0x2 ;  /* 0x0000a80000028a11 */ /* 0x000fc600078210ff */
[----:B------:R-:W4:Y:S01]  /*1590*/  LDL R30, [R1+0xf0] ;  /* 0x0000f000011e7983 */ /* 0x000f220000100800 */
[----:B------:R-:W-:-:S03]  /*15a0*/  @!P0 LEA.HI.X R3, R0, c[0x0][0x2a4], R3, 0x2, P1 ;  /* 0x0000a90000038a11 */ /* 0x000fc600008f1403 */
[----:B------:R-:W4:Y:S04]  /*15b0*/  LDL R45, [R1+0x70] ;  /* 0x00007000012d7983 */ /* 0x000f280000100800 */
[----:B------:R-:W4:Y:S04]  /*15c0*/  LDL R28, [R1+0xe8] ;  /* 0x0000e800011c7983 */ /* 0x000f280000100800 */
[----:B------:R-:W4:Y:S04]  /*15d0*/  LDL R31, [R1+0x54] ;  /* 0x00005400011f7983 */ /* 0x000f280000100800 */
[----:B------:R-:W4:Y:S04]  /*15e0*/  LDL R40, [R1+0x68] ;  /* 0x0000680001287983 */ /* 0x000f280000100800 */
[----:B------:R-:W4:Y:S04]  /*15f0*/  LDL R32, [R1+0xf4] ;  /* 0x0000f40001207983 */ /* 0x000f280000100800 */
[----:B------:R-:W4:Y:S04]  /*1600*/  LDL R29, [R1+0xec] ;  /* 0x0000ec00011d7983 */ /* 0x000f280000100800 */
[----:B------:R-:W4:Y:S04]  /*1610*/  LDL R44, [R1+0x4c] ;  /* 0x00004c00012c7983 */ /* 0x000f280000100800 */
[----:B------:R1:W4:Y:S01]  /*1620*/  @!P0 LDG.E R25, [R2.64] ;  /* 0x0000000602198981 */ /* 0x000322000c1e1900 */
[----:B------:R-:W-:-:S04]  /*1630*/  IMAD.IADD R4, R107, 0x1, R50 ;  /* 0x000000016b047824 */ /* 0x000fc800078e0232 */
[----:B------:R-:W-:-:S04]  /*1640*/  @P2 IMAD.HI.U32 R7, R4, c[0x0][0x2c8], RZ ;  /* 0x0000b20004072a27 */ /* 0x000fc800078e00ff */
[----:B------:R-:W-:Y:S01]  /*1650*/  IMAD.MOV.U32 R0, RZ, RZ, R4 ;  /* 0x000000ffff007224 */ /* 0x000fe200078e0004 */
[----:B------:R-:W-:-:S04]  /*1660*/  @P2 SHF.R.U32.HI R0, RZ, c[0x0][0x2cc], R7 ;  /* 0x0000b300ff002a19 */ /* 0x000fc80000011607 */
[----:B------:R-:W-:Y:S01]  /*1670*/  SHF.R.S32.HI R7, RZ, 0x1f, R0 ;  /* 0x0000001fff077819 */ /* 0x000fe20000011400 */
[----:B-1----:R-:W-:-:S04]  /*1680*/  IMAD.WIDE.U32 R2, R47, c[0x0][0x1b8], RZ ;  /* 0x00006e002f027a25 */ /* 0x002fc800078e00ff */
[----:B------:R-:W-:Y:S02]  /*1690*/  IMAD.IADD R3, R3, 0x1, R5 ;  /* 0x0000000103037824 */ /* 0x000fe400078e0205 */
[----:B------:R-:W-:Y:S02]  /*16a0*/  IMAD R5, R6, c[0x0][0x1c0], RZ ;  /* 0x0000700006057a24 */ /* 0x000fe400078e02ff */
[----:B------:R-:W-:-:S04]  /*16b0*/  IMAD.WIDE.U32 R2, R16, c[0x0][0x1c0], R2 ;  /* 0x0000700010027a25 */ /* 0x000fc800078e0002 */
[----:B------:R-:W-:Y:S02]  /*16c0*/  IMAD R6, R16, c[0x0][0x1c4], R5 ;  /* 0x0000710010067a24 */ /* 0x000fe400078e0205 */
[----:B------:R-:W-:-:S04]  /*16d0*/  IMAD.MOV R5, RZ, RZ, -R0 ;  /* 0x000000ffff057224 */ /* 0x000fc800078e0a00 */
[----:B------:R-:W-:Y:S02]  /*16e0*/  IMAD R4, R5, c[0x0][0x2c4], R4 ;  /* 0x0000b10005047a24 */ /* 0x000fe400078e0204 */
[----:B------:R-:W-:Y:S02]  /*16f0*/  IMAD R5, R7, c[0x0][0x1b0], RZ ;  /* 0x00006c0007057a24 */ /* 0x000fe400078e02ff */
[----:B------:R-:W-:Y:S02]  /*1700*/  IMAD.IADD R3, R3, 0x1, R6 ;  /* 0x0000000103037824 */ /* 0x000fe400078e0206 */
[C---:B------:R-:W-:Y:S01]  /*1710*/  IMAD R6, R0.reuse, c[0x0][0x1b4], R5 ;  /* 0x00006d0000067a24 */ /* 0x040fe200078e0205 */
[----:B------:R-:W-:Y:S01]  /*1720*/  SHF.R.S32.HI R5, RZ, 0x1f, R4 ;  /* 0x0000001fff057819 */ /* 0x000fe20000011404 */
[----:B------:R-:W-:-:S04]  /*1730*/  IMAD.WIDE.U32 R2, R0, c[0x0][0x1b0], R2 ;  /* 0x00006c0000027a25 */ /* 0x000fc800078e0002 */
[----:B------:R-:W-:Y:S02]  /*1740*/  IMAD R0, R5, c[0x0][0x1a8], RZ ;  /* 0x00006a0005007a24 */ /* 0x000fe400078e02ff */
[----:B------:R-:W-:Y:S02]  /*1750*/  IMAD.IADD R3, R3, 0x1, R6 ;  /* 0x0000000103037824 */ /* 0x000fe400078e0206 */
[C---:B------:R-:W-:Y:S02]  /*1760*/  IMAD R0, R4.reuse, c[0x0][0x1ac], R0 ;  /* 0x00006b0004007a24 */ /* 0x040fe400078e0200 */
[----:B------:R-:W-:Y:S01]  /*1770*/  IMAD.WIDE.U32 R2, R4, c[0x0][0x1a8], R2 ;  /* 0x00006a0004027a25 */ /* 0x000fe200078e0002 */
[----:B---3--:R-:W-:-:S03]  /*1780*/  SHF.R.S32.HI R27, RZ, 0x1f, R52 ;  /* 0x0000001fff1b7819 */ /* 0x008fc60000011434 */
[----:B------:R-:W-:Y:S01]  /*1790*/  IMAD.IADD R0, R3, 0x1, R0 ;  /* 0x0000000103007824 */ /* 0x000fe200078e0200 */
[C---:B------:R-:W-:Y:S02]  /*17a0*/  LEA R17, P0, R2.reuse, c[0x0][0x160], 0x1 ;  /* 0x0000580002117a11 */ /* 0x040fe400078008ff */
[----:B------:R-:W-:Y:S02]  /*17b0*/  LEA.HI R27, R27, R52, RZ, 0x3 ;  /* 0x000000341b1b7211 */ /* 0x000fe400078f18ff */
[----:B------:R-:W-:Y:S01]  /*17c0*/  LEA.HI.X R16, R2, c[0x0][0x164], R0, 0x1, P0 ;  /* 0x0000590002107a11 */ /* 0x000fe200000f0c00 */
[----:B------:R-:W2:Y:S01]  /*17d0*/  SHFL.IDX PT, R3, R17, RZ, 0x181f ;  /* 0x00181fff11037589 */ /* 0x000ea200000e0000 */
[----:B------:R-:W-:Y:S01]  /*17e0*/  SHF.R.S32.HI R27, RZ, 0x3, R27 ;  /* 0x00000003ff1b7819 */ /* 0x000fe2000001141b */
[----:B------:R-:W-:Y:S02]  /*17f0*/  IMAD R23, R51, c[0x0][0x168], RZ ;  /* 0x00005a0033177a24 */ /* 0x000fe400078e02ff */
[----:B------:R-:W4:Y:S02]  /*1800*/  SHFL.IDX PT, R4, R16, RZ, 0x181f ;  /* 0x00181fff10047589 */ /* 0x000f2400000e0000 */
[----:B------:R-:W-:-:S05]  /*1810*/  IMAD.IADD R20, R27, 0x1, R50 ;  /* 0x000000011b147824 */ /* 0x000fca00078e0232 */
[C---:B------:R-:W-:Y:S01]  /*1820*/  ISETP.GE.AND P0, PT, R20.reuse, R23, PT ;  /* 0x000000171400720c */ /* 0x040fe20003f06270 */
[----:B------:R-:W1:Y:S01]  /*1830*/  SHFL.IDX PT, R0, R17, 0x1, 0x181f ;  /* 0x00381f0011007f89 */ /* 0x000e6200000e0000 */
[----:B------:R-:W-:-:S03]  /*1840*/  IADD3 R5, R20, 0x20, RZ ;  /* 0x0000002014057810 */ /* 0x000fc60007ffe0ff */
[----:B------:R-:W3:Y:S01]  /*1850*/  SHFL.IDX PT, R2, R16, 0x1, 0x181f ;  /* 0x00381f0010027f89 */ /* 0x000ee200000e0000 */
[----:B------:R-:W-:Y:S01]  /*1860*/  ISETP.GE.AND P1, PT, R5, R23, PT ;  /* 0x000000170500720c */ /* 0x000fe20003f26270 */
[----:B------:R-:W-:-:S06]  /*1870*/  IMAD.WIDE.U32 R98, R47, c[0x0][0x1e8], RZ ;  /* 0x00007a002f627a25 */ /* 0x000fcc00078e00ff */
[----:B--2---:R-:W-:-:S04]  /*1880*/  @!P0 LEA R10, P3, R41, R3, 0x1 ;  /* 0x00000003290a8211 */ /* 0x004fc800078608ff */
[-C--:B----4-:R-:W-:Y:S02]  /*1890*/  @!P0 LEA.HI.X R11, R41, R4.reuse, R30, 0x1, P3 ;  /* 0x00000004290b8211 */ /* 0x090fe400018f0c1e */
[-C--:B------:R-:W-:Y:S02]  /*18a0*/  @!P0 LEA R6, P3, R45, R3.reuse, 0x1 ;  /* 0x000000032d068211 */ /* 0x080fe400078608ff */
[----:B------:R-:W-:Y:S02]  /*18b0*/  ISETP.GE.AND P4, PT, R41, c[0x0][0x198], PT ;  /* 0x0000660029007a0c */ /* 0x000fe40003f86270 */
[----:B------:R-:W-:Y:S02]  /*18c0*/  @!P0 LEA.HI.X R7, R45, R4, R28, 0x1, P3 ;  /* 0x000000042d078211 */ /* 0x000fe400018f0c1c */
[C---:B------:R-:W-:Y:S02]  /*18d0*/  ISETP.GE.AND P3, PT, R31.reuse, c[0x0][0x198], PT ;  /* 0x000066001f007a0c */ /* 0x040fe40003f66270 */
[----:B------:R-:W-:-:S02]  /*18e0*/  @!P0 LEA R12, P2, R31, R3, 0x1 ;  /* 0x000000031f0c8211 */ /* 0x000fc400078408ff */
[C---:B------:R-:W-:Y:S02]  /*18f0*/  ISETP.GE.AND P5, PT, R40.reuse, c[0x0][0x198], PT ;  /* 0x0000660028007a0c */ /* 0x040fe40003fa6270 */
[----:B------:R-:W-:Y:S02]  /*1900*/  ISETP.GE.AND P6, PT, R45, c[0x0][0x198], PT ;  /* 0x000066002d007a0c */ /* 0x000fe40003fc6270 */
[----:B------:R-:W-:Y:S02]  /*1910*/  @!P0 LEA.HI.X R13, R31, R4, R32, 0x1, P2 ;  /* 0x000000041f0d8211 */ /* 0x000fe400010f0c20 */
[----:B------:R-:W-:-:S04]  /*1920*/  @!P0 LEA R8, P2, R40, R3, 0x1 ;  /* 0x0000000328088211 */ /* 0x000fc800078408ff */
[----:B------:R-:W-:Y:S01]  /*1930*/  @!P0 LEA.HI.X R9, R40, R4, R29, 0x1, P2 ;  /* 0x0000000428098211 */ /* 0x000fe200010f0c1d */
[----:B------:R2:W-:Y:S04]  /*1940*/  @!P0 LDGSTS.E.BYPASS.LTC128B.128 [R44+0x100], [R12.64], !P3 ;  /* 0x001000000c2c8fae */ /* 0x0005e8000d901d46 */
[----:B------:R4:W-:Y:S04]  /*1950*/  @!P0 LDGSTS.E.BYPASS.LTC128B.128 [R44+0x4100], [R10.64], !P4 ;  /* 0x041000000a2c8fae */ /* 0x0009e8000e101d46 */
[----:B------:R2:W-:Y:S04]  /*1960*/  @!P0 LDGSTS.E.BYPASS.LTC128B.128 [R44+0x8100], [R8.64], !P5 ;  /* 0x08100000082c8fae */ /* 0x0005e8000e901d46 */
[----:B------:R4:W-:Y:S01]  /*1970*/  @!P0 LDGSTS.E.BYPASS.LTC128B.128 [R44+0xc100], [R6.64], !P6 ;  /* 0x0c100000062c8fae */ /* 0x0009e2000f101d46 */
[----:B-1----:R-:W-:-:S04]  /*1980*/  @!P1 LEA R18, P2, R31, R0, 0x1 ;  /* 0x000000001f129211 */ /* 0x002fc800078408ff */
[----:B---3--:R-:W-:Y:S02]  /*1990*/  @!P1 LEA.HI.X R19, R31, R2, R32, 0x1, P2 ;  /* 0x000000021f139211 */ /* 0x008fe400010f0c20 */
[----:B------:R-:W-:-:S03]  /*19a0*/  IADD3 R3, R20, 0x40, RZ ;  /* 0x0000004014037810 */ /* 0x000fc60007ffe0ff */
[----:B------:R1:W-:Y:S01]  /*19b0*/  @!P1 LDGSTS.E.BYPASS.LTC128B.128 [R44+0x1100], [R18.64], !P3 ;  /* 0x01100000122c9fae */ /* 0x0003e2000d901d46 */
[----:B--2---:R-:W-:-:S04]  /*19c0*/  @!P1 LEA R8, P0, R41, R0, 0x1 ;  /* 0x0000000029089211 */ /* 0x004fc800078008ff */
[----:B------:R-:W-:Y:S02]  /*19d0*/  @!P1 LEA.HI.X R9, R41, R2, R30, 0x1, P0 ;  /* 0x0000000229099211 */ /* 0x000fe400000f0c1e */
[----:B----4-:R-:W-:-:S03]  /*19e0*/  @!P1 LEA R6, P0, R40, R0, 0x1 ;  /* 0x0000000028069211 */ /* 0x010fc600078008ff */
[----:B------:R2:W-:Y:S01]  /*19f0*/  @!P1 LDGSTS.E.BYPASS.LTC128B.128 [R44+0x5100], [R8.64], !P4 ;  /* 0x05100000082c9fae */ /* 0x0005e2000e101d46 */
[----:B------:R-:W-:Y:S02]  /*1a00*/  @!P1 LEA.HI.X R7, R40, R2, R29, 0x1, P0 ;  /* 0x0000000228079211 */ /* 0x000fe400000f0c1d */
[C---:B------:R-:W-:Y:S02]  /*1a10*/  @!P1 LEA R4, P0, R45.reuse, R0, 0x1 ;  /* 0x000000002d049211 */ /* 0x040fe400078008ff */
[----:B------:R-:W3:Y:S02]  /*1a20*/  SHFL.IDX PT, R0, R17, 0x2, 0x181f ;  /* 0x00581f0011007f89 */ /* 0x000ee400000e0000 */
[----:B------:R-:W-:Y:S02]  /*1a30*/  @!P1 LEA.HI.X R5, R45, R2, R28, 0x1, P0 ;  /* 0x000000022d059211 */ /* 0x000fe400000f0c1c */
[----:B------:R-:W4:Y:S01]  /*1a40*/  SHFL.IDX PT, R2, R16, 0x2, 0x181f ;  /* 0x00581f0010027f89 */ /* 0x000f2200000e0000 */
[----:B------:R-:W-:-:S03]  /*1a50*/  ISETP.GE.AND P0, PT, R3, R23, PT ;  /* 0x000000170300720c */ /* 0x000fc60003f06270 */
[----:B------:R1:W-:Y:S04]  /*1a60*/  @!P1 LDGSTS.E.BYPASS.LTC128B.128 [R44+0x9100], [R6.64], !P5 ;  /* 0x09100000062c9fae */ /* 0x0003e8000e901d46 */
[----:B------:R1:W-:Y:S06]  /*1a70*/  @!P1 LDGSTS.E.BYPASS.LTC128B.128 [R44+0xd100], [R4.64], !P6 ;  /* 0x0d100000042c9fae */ /* 0x0003ec000f101d46 */
[----:B---3--:R-:W-:-:S04]  /*1a80*/  @!P0 LEA R10, P1, R41, R0, 0x1 ;  /* 0x00000000290a8211 */ /* 0x008fc800078208ff */
[----:B----4-:R-:W-:Y:S02]  /*1a90*/  @!P0 LEA.HI.X R11, R41, R2, R30, 0x1, P1 ;  /* 0x00000002290b8211 */ /* 0x010fe400008f0c1e */
[CC--:B--2---:R-:W-:Y:S02]  /*1aa0*/  @!P0 LEA R8, P1, R40.reuse, R0.reuse, 0x1 ;  /* 0x0000000028088211 */ /* 0x0c4fe400078208ff */
[C---:B------:R-:W-:Y:S02]  /*1ab0*/  @!P0 LEA R14, P2, R31.reuse, R0, 0x1 ;  /* 0x000000001f0e8211 */ /* 0x040fe400078408ff */
[-C--:B------:R-:W-:Y:S02]  /*1ac0*/  @!P0 LEA.HI.X R9, R40, R2.reuse, R29, 0x1, P1 ;  /* 0x0000000228098211 */ /* 0x080fe400008f0c1d */
[----:B------:R-:W-:Y:S02]  /*1ad0*/  @!P0 LEA.HI.X R15, R31, R2, R32, 0x1, P2 ;  /* 0x000000021f0f8211 */ /* 0x000fe400010f0c20 */
[----:B-1----:R-:W-:Y:S01]  /*1ae0*/  @!P0 LEA R4, P1, R45, R0, 0x1 ;  /* 0x000000002d048211 */ /* 0x002fe200078208ff */
[----:B------:R-:W-:-:S02]  /*1af0*/  IMAD.MOV R0, RZ, RZ, -R21 ;  /* 0x000000ffff007224 */ /* 0x000fc400078e0a15 */
[----:B------:R1:W-:Y:S02]  /*1b00*/  @!P0 LDGSTS.E.BYPASS.LTC128B.128 [R44+0x2100], [R14.64], !P3 ;  /* 0x021000000e2c8fae */ /* 0x0003e4000d901d46 */
[----:B------:R-:W-:Y:S02]  /*1b10*/  IMAD R26, R0, c[0x0][0x2b8], R22 ;  /* 0x0000ae00001a7a24 */ /* 0x000fe400078e0216 */
[----:B------:R2:W-:Y:S01]  /*1b20*/  @!P0 LDGSTS.E.BYPASS.LTC128B.128 [R44+0x6100], [R10.64], !P4 ;  /* 0x061000000a2c8fae */ /* 0x0005e2000e101d46 */
[----:B------:R-:W-:Y:S01]  /*1b30*/  @!P0 LEA.HI.X R5, R45, R2, R28, 0x1, P1 ;  /* 0x000000022d058211 */ /* 0x000fe200008f0c1c */
[----:B------:R-:W-:Y:S02]  /*1b40*/  IMAD.WIDE.U32 R2, R26, c[0x0][0x1e0], RZ ;  /* 0x000078001a027a25 */ /* 0x000fe400078e00ff */
[----:B------:R-:W-:Y:S01]  /*1b50*/  STL [R1+0x58], R25 ;  /* 0x0000581901007387 */ /* 0x000fe20000100800 */
[----:B--2---:R-:W-:-:S03]  /*1b60*/  SHF.R.S32.HI R11, RZ, 0x1f, R26 ;  /* 0x0000001fff0b7819 */ /* 0x004fc6000001141a */
[----:B------:R2:W2:Y:S02]  /*1b70*/  SHFL.IDX PT, R12, R17, 0x3, 0x181f ;  /* 0x00781f00110c7f89 */ /* 0x0004a400000e0000 */
[----:B------:R-:W-:Y:S02]  /*1b80*/  IMAD R0, R11, c[0x0][0x1e0], RZ ;  /* 0x000078000b007a24 */ /* 0x000fe400078e02ff */
[----:B------:R4:W1:Y:S02]  /*1b90*/  SHFL.IDX PT, R13, R16, 0x3, 0x181f ;  /* 0x00781f00100d7f89 */ /* 0x00086400000e0000 */
[----:B------:R-:W-:Y:S01]  /*1ba0*/  IMAD R0, R26, c[0x0][0x1e4], R0 ;  /* 0x000079001a007a24 */ /* 0x000fe200078e0200 */
[----:B------:R-:W-:Y:S01]  /*1bb0*/  IADD3 R20, R20, 0x60, RZ ;  /* 0x0000006014147810 */ /* 0x000fe20007ffe0ff */
[----:B------:R1:W-:Y:S02]  /*1bc0*/  @!P0 LDGSTS.E.BYPASS.LTC128B.128 [R44+0xa100], [R8.64], !P5 ;  /* 0x0a100000082c8fae */ /* 0x0003e4000e901d46 */
[----:B------:R-:W-:-:S02]  /*1bd0*/  IMAD.IADD R3, R3, 0x1, R0 ;  /* 0x0000000103037824 */ /* 0x000fc400078e0200 */
[----:B------:R-:W-:Y:S01]  /*1be0*/  IMAD R0, R24, c[0x0][0x1e8], RZ ;  /* 0x00007a0018007a24 */ /* 0x000fe200078e02ff */
[----:B------:R-:W-:Y:S03]  /*1bf0*/  STL [R1+0x5c], R26 ;  /* 0x00005c1a01007387 */ /* 0x000fe60000100800 */
[----:B------:R-:W-:Y:S01]  /*1c00*/  IMAD R0, R47, c[0x0][0x1ec], R0 ;  /* 0x00007b002f007a24 */ /* 0x000fe200078e0200 */
[----:B------:R-:W-:Y:S01]  /*1c10*/  ISETP.GE.AND P2, PT, R20, R23, PT ;  /* 0x000000171400720c */ /* 0x000fe20003f46270 */
[----:B------:R2:W-:Y:S02]  /*1c20*/  @!P0 LDGSTS.E.BYPASS.LTC128B.128 [R44+0xe100], [R4.64], !P6 ;  /* 0x0e100000042c8fae */ /* 0x0005e4000f101d46 */
[----:B------:R-:W-:Y:S02]  /*1c30*/  IMAD.IADD R97, R99, 0x1, R0 ;  /* 0x0000000163617824 */ /* 0x000fe400078e0200 */
[----:B------:R-:W-:Y:S04]  /*1c40*/  STL.64 [R1+0x90], R98 ;  /* 0x0000906201007387 */ /* 0x000fe80000100a00 */
[----:B------:R-:W-:Y:S04]  /*1c50*/  STL [R1+0x88], R97 ;  /* 0x0000886101007387 */ /* 0x000fe80000100800 */
[----:B------:R-:W3:Y:S04]  /*1c60*/  LDL R18, [R1+0x3c] ;  /* 0x00003c0001127983 */ /* 0x000ee80000100800 */
[----:B--2---:R-:W2:Y:S04]  /*1c70*/  LDL R17, [R1+0x40] ;  /* 0x0000400001117983 */ /* 0x004ea80000100800 */
[----:B----4-:R-:W4:Y:S04]  /*1c80*/  LDL R16, [R1+0x48] ;  /* 0x0000480001107983 */ /* 0x010f280000100800 */
[----:B-1----:R-:W4:Y:S01]  /*1c90*/  LDL R15, [R1+0x44] ;  /* 0x00004400010f7983 */ /* 0x002f220000100800 */
[----:B------:R-:W-:-:S02]  /*1ca0*/  @!P2 LEA R6, P1, R31, R12, 0x1 ;  /* 0x0000000c1f06a211 */ /* 0x000fc400078208ff */
[----:B------:R-:W-:Y:S02]  /*1cb0*/  SHF.R.S32.HI R14, RZ, 0x1f, R25 ;  /* 0x0000001fff0e7819 */ /* 0x000fe40000011419 */
[----:B------:R-:W-:Y:S01]  /*1cc0*/  @!P2 LEA.HI.X R7, R31, R13, R32, 0x1, P1 ;  /* 0x0000000d1f07a211 */ /* 0x000fe200008f0c20 */
[----:B------:R-:W-:Y:S01]  /*1cd0*/  IMAD.WIDE.U32 R2, R25, c[0x0][0x1f0], R2 ;  /* 0x00007c0019027a25 */ /* 0x000fe200078e0002 */
[----:B------:R-:W-:-:S03]  /*1ce0*/  @!P2 LEA R4, P0, R41, R12, 0x1 ;  /* 0x0000000c2904a211 */ /* 0x000fc600078008ff */
[----:B------:R1:W-:Y:S01]  /*1cf0*/  @!P2 LDGSTS.E.BYPASS.LTC128B.128 [R44+0x3100], [R6.64], !P3 ;  /* 0x03100000062cafae */ /* 0x0003e2000d901d46 */
[----:B------:R-:W-:Y:S02]  /*1d00*/  @!P2 LEA.HI.X R5, R41, R13, R30, 0x1, P0 ;  /* 0x0000000d2905a211 */ /* 0x000fe400000f0c1e */
[----:B------:R-:W-:-:S03]  /*1d10*/  IADD3 R0, P0, R2, R98, RZ ;  /* 0x0000006202007210 */ /* 0x000fc60007f1e0ff */
[----:B------:R1:W-:Y:S02]  /*1d20*/  @!P2 LDGSTS.E.BYPASS.LTC128B.128 [R44+0x7100], [R4.64], !P4 ;  /* 0x07100000042cafae */ /* 0x0003e4000e101d46 */
[----:B-1----:R-:W-:-:S04]  /*1d30*/  IMAD R6, R14, c[0x0][0x1f0], RZ ;  /* 0x00007c000e067a24 */ /* 0x002fc800078e02ff */
[----:B------:R-:W-:-:S05]  /*1d40*/  IMAD R6, R25, c[0x0][0x1f4], R6 ;  /* 0x00007d0019067a24 */ /* 0x000fca00078e0206 */
[----:B------:R-:W-:Y:S02]  /*1d50*/  IADD3.X R2, R97, R3, R6, P0, !PT ;  /* 0x0000000361027210 */ /* 0x000fe400007fe406 */
[----:B------:R-:W-:Y:S02]  /*1d60*/  LEA R3, R111, 0xffffffc0, 0x6 ;  /* 0xffffffc06f037811 */ /* 0x000fe400078e30ff */
[----:B------:R-:W-:-:S03]  /*1d70*/  LEA R8, P0, R0, c[0x0][0x1c8], 0x1 ;  /* 0x0000720000087a11 */ /* 0x000fc600078008ff */
[----:B------:R-:W-:Y:S01]  /*1d80*/  IMAD.IADD R92, R48, 0x1, -R3 ;  /* 0x00000001305c7824 */ /* 0x000fe200078e0a03 */
[----:B------:R-:W-:Y:S02]  /*1d90*/  LEA.HI.X R9, R0, c[0x0][0x1cc], R2, 0x1, P0 ;  /* 0x0000730000097a11 */ /* 0x000fe400000f0c02 */
[----:B------:R-:W1:Y:S01]  /*1da0*/  SHFL.IDX PT, R0, R8, RZ, 0x181f ;  /* 0x00181fff08007589 */ /* 0x000e6200000e0000 */
[----:B------:R-:W-:-:S03]  /*1db0*/  IMAD.IADD R10, R92, 0x1, -R27 ;  /* 0x000000015c0a7824 */ /* 0x000fc600078e0a1b */
[----:B------:R-:W1:Y:S02]  /*1dc0*/  SHFL.IDX PT, R6, R9, RZ, 0x181f ;  /* 0x00181fff09067589 */ /* 0x000e6400000e0000 */
[----:B------:R-:W-:Y:S02]  /*1dd0*/  ISETP.GE.AND P1, PT, R10, 0x1, PT ;  /* 0x000000010a00780c */ /* 0x000fe40003f26270 */
[----:B------:R-:W-:-:S04]  /*1de0*/  @!P2 LEA R2, P0, R40, R12, 0x1 ;  /* 0x0000000c2802a211 */ /* 0x000fc800078008ff */
[-C--:B------:R-:W-:Y:S02]  /*1df0*/  @!P2 LEA.HI.X R3, R40, R13.reuse, R29, 0x1, P0 ;  /* 0x0000000d2803a211 */ /* 0x080fe400000f0c1d */
[C---:B------:R-:W-:Y:S01]  /*1e00*/  @!P2 LEA R4, P0, R45.reuse, R12, 0x1 ;  /* 0x0000000c2d04a211 */ /* 0x040fe200078008ff */
[----:B------:R-:W1:Y:S03]  /*1e10*/  SHFL.IDX PT, R8, R8, 0x1, 0x181f ;  /* 0x00381f0008087f89 */ /* 0x000e6600000e0000 */
[----:B------:R-:W-:Y:S01]  /*1e20*/  @!P2 LEA.HI.X R5, R45, R13, R28, 0x1, P0 ;  /* 0x0000000d2d05a211 */ /* 0x000fe200000f0c1c */
[----:B------:R1:W-:Y:S01]  /*1e30*/  @!P2 LDGSTS.E.BYPASS.LTC128B.128 [R44+0xb100], [R2.64], !P5 ;  /* 0x0b100000022cafae */ /* 0x0003e2000e901d46 */
[----:B------:R-:W-:Y:S02]  /*1e40*/  @P1 ISETP.GE.AND P4, PT, R31, c[0x0][0x1d4], PT ;  /* 0x000075001f001a0c */ /* 0x000fe40003f86270 */
[----:B------:R-:W-:Y:S01]  /*1e50*/  @P1 ISETP.GE.AND P3, PT, R41, c[0x0][0x1d4], PT ;  /* 0x0000750029001a0c */ /* 0x000fe20003f66270 */
[----:B------:R1:W-:Y:S04]  /*1e60*/  @!P2 LDGSTS.E.BYPASS.LTC128B.128 [R44+0xf100], [R4.64], !P6 ;  /* 0x0f100000042cafae */ /* 0x0003e8000f101d46 */
[----:B------:R-:W1:Y:S04]  /*1e70*/  SHFL.IDX PT, R9, R9, 0x1, 0x181f ;  /* 0x00381f0009097f89 */ /* 0x000e6800000e0000 */
[----:B------:R-:W0:Y:S01]  /*1e80*/  LDGDEPBAR ;  /* 0x00000000000079af */ /* 0x000e220000000000 */
[----:B-1----:R-:W-:-:S02]  /*1e90*/  @P1 LEA R2, P0, R31, R0, 0x1 ;  /* 0x000000001f021211 */ /* 0x002fc400078008ff */
[----:B------:R-:W-:Y:S02]  /*1ea0*/  @P1 LEA R4, P2, R41, R0, 0x1 ;  /* 0x0000000029041211 */ /* 0x000fe400078408ff */
[-C--:B------:R-:W-:Y:S02]  /*1eb0*/  @P1 LEA.HI.X R3, R31, R6.reuse, R32, 0x1, P0 ;  /* 0x000000061f031211 */ /* 0x080fe400000f0c20 */
[----:B------:R-:W-:Y:S02]  /*1ec0*/  @P1 LEA.HI.X R5, R41, R6, R30, 0x1, P2 ;  /* 0x0000000629051211 */ /* 0x000fe400010f0c1e */
[----:B------:R-:W-:Y:S01]  /*1ed0*/  ISETP.GE.AND P0, PT, R10, 0x21, PT ;  /* 0x000000210a00780c */ /* 0x000fe20003f06270 */
[----:B------:R1:W-:Y:S01]  /*1ee0*/  @P1 LDGSTS.E.BYPASS.LTC128B.128 [R44+0x10100], [R2.64], !P4 ;  /* 0x10100000022c1fae */ /* 0x0003e2000e101d46 */
[----:B------:R-:W-:-:S03]  /*1ef0*/  @P1 ISETP.GE.AND P4, PT, R40, c[0x0][0x1d4], PT ;  /* 0x0000750028001a0c */ /* 0x000fc60003f86270 */
[----:B------:R1:W-:Y:S01]  /*1f00*/  @P1 LDGSTS.E.BYPASS.LTC128B.128 [R44+0x12100], [R4.64], !P3 ;  /* 0x12100000042c1fae */ /* 0x0003e2000d901d46 */
[----:B------:R-:W-:-:S07]  /*1f10*/  @P1 ISETP.GE.AND P3, PT, R45, c[0x0][0x1d4], PT ;  /* 0x000075002d001a0c */ /* 0x000fce0003f66270 */
[----:B------:R-:W-:Y:S02]  /*1f20*/  @P0 ISETP.GE.AND P5, PT, R31, c[0x0][0x1d4], PT ;  /* 0x000075001f000a0c */ /* 0x000fe40003fa6270 */
[----:B-1----:R-:W-:-:S04]  /*1f30*/  @P1 LEA R2, P2, R40, R0, 0x1 ;  /* 0x0000000028021211 */ /* 0x002fc800078408ff */
[----:B------:R-:W-:Y:S02]  /*1f40*/  @P1 LEA.HI.X R3, R40, R6, R29, 0x1, P2 ;  /* 0x0000000628031211 */ /* 0x000fe400010f0c1d */
[----:B------:R-:W-:-:S03]  /*1f50*/  @P1 LEA R4, P2, R45, R0, 0x1 ;  /* 0x000000002d041211 */ /* 0x000fc600078408ff */
[----:B------:R1:W-:Y:S01]  /*1f60*/  @P1 LDGSTS.E.BYPASS.LTC128B.128 [R44+0x14100], [R2.64], !P4 ;  /* 0x14100000022c1fae */ /* 0x0003e2000e101d46 */
[----:B------:R-:W-:-:S05]  /*1f70*/  @P1 LEA.HI.X R5, R45, R6, R28, 0x1, P2 ;  /* 0x000000062d051211 */ /* 0x000fca00010f0c1c */
[----:B------:R1:W-:Y:S01]  /*1f80*/  @P1 LDGSTS.E.BYPASS.LTC128B.128 [R44+0x16100], [R4.64], !P3 ;  /* 0x16100000042c1fae */ /* 0x0003e2000d901d46 */
[CC--:B------:R-:W-:Y:S02]  /*1f90*/  @P0 LEA R6, P1, R41.reuse, R8.reuse, 0x1 ;  /* 0x0000000829060211 */ /* 0x0c0fe400078208ff */
[C---:B------:R-:W-:Y:S02]  /*1fa0*/  @P0 ISETP.GE.AND P4, PT, R41.reuse, c[0x0][0x1d4], PT ;  /* 0x0000750029000a0c */ /* 0x040fe40003f86270 */
[----:B------:R-:W-:Y:S02]  /*1fb0*/  @P0 ISETP.GE.AND P3, PT, R40, c[0x0][0x1d4], PT ;  /* 0x0000750028000a0c */ /* 0x000fe40003f66270 */
[----:B------:R-:W-:Y:S02]  /*1fc0*/  @P0 LEA.HI.X R7, R41, R9, R30, 0x1, P1 ;  /* 0x0000000929070211 */ /* 0x000fe400008f0c1e */
[----:B------:R-:W-:Y:S02]  /*1fd0*/  @P0 ISETP.GE.AND P1, PT, R45, c[0x0][0x1d4], PT ;  /* 0x000075002d000a0c */ /* 0x000fe40003f26270 */
[----:B-1----:R-:W-:-:S04]  /*1fe0*/  @P0 LEA R2, P2, R31, R8, 0x1 ;  /* 0x000000081f020211 */ /* 0x002fc800078408ff */
[----:B------:R-:W-:Y:S02]  /*1ff0*/  @P0 LEA.HI.X R3, R31, R9, R32, 0x1, P2 ;  /* 0x000000091f030211 */ /* 0x000fe400010f0c20 */
[----:B------:R-:W-:-:S03]  /*2000*/  @P0 LEA R4, P2, R40, R8, 0x1 ;  /* 0x0000000828040211 */ /* 0x000fc600078408ff */
[----:B------:R1:W-:Y:S01]  /*2010*/  @P0 LDGSTS.E.BYPASS.LTC128B.128 [R44+0x11100], [R2.64], !P5 ;  /* 0x11100000022c0fae */ /* 0x0003e2000e901d46 */
[----:B------:R-:W-:-:S03]  /*2020*/  @P0 LEA.HI.X R5, R40, R9, R29, 0x1, P2 ;  /* 0x0000000928050211 */ /* 0x000fc600010f0c1d */
[----:B------:R2:W-:Y:S04]  /*2030*/  @P0 LDGSTS.E.BYPASS.LTC128B.128 [R44+0x13100], [R6.64], !P4 ;  /* 0x13100000062c0fae */ /* 0x0005e8000e101d46 */
[----:B------:R2:W-:Y:S01]  /*2040*/  @P0 LDGSTS.E.BYPASS.LTC128B.128 [R44+0x15100], [R4.64], !P3 ;  /* 0x15100000042c0fae */ /* 0x0005e2000d901d46 */
[----:B-1----:R-:W-:-:S04]  /*2050*/  @P0 LEA R2, P2, R45, R8, 0x1 ;  /* 0x000000082d020211 */ /* 0x002fc800078408ff */
[----:B------:R-:W-:-:S05]  /*2060*/  @P0 LEA.HI.X R3, R45, R9, R28, 0x1, P2 ;  /* 0x000000092d030211 */ /* 0x000fca00010f0c1c */
[----:B------:R1:W-:Y:S04]  /*2070*/  @P0 LDGSTS.E.BYPASS.LTC128B.128 [R44+0x17100], [R2.64], !P1 ;  /* 0x17100000022c0fae */ /* 0x0003e8000c901d46 */
[----:B------:R-:W0:Y:S01]  /*2080*/  LDGDEPBAR ;  /* 0x00000000000079af */ /* 0x000e220000000000 */
[----:B------:R-:W-:-:S04]  /*2090*/  DEPBAR.LE SB0, 0x1 ;  /* 0x000080400000791a */ /* 0x000fc80000000000 */
[----:B------:R-:W-:Y:S06]  /*20a0*/  BAR.SYNC.DEFER_BLOCKING 0x0 ;  /* 0x0000000000007b1d */ /* 0x000fec0000010000 */
[----:B---3--:R-:W-:Y:S04]  /*20b0*/  LDSM.16.M88.4 R168, [R18] ;  /* 0x0000000012a8783b */ /* 0x008fe80000000200 */
[----:B--2---:R-:W-:Y:S04]  /*20c0*/  LDSM.16.M88.4 R172, [R17] ;  /* 0x0000000011ac783b */ /* 0x004fe80000000200 */
[----:B----4-:R-:W-:Y:S04]  /*20d0*/  LDSM.16.M88.4 R192, [R16] ;  /* 0x0000000010c0783b */ /* 0x010fe80000000200 */
[----:B------:R-:W-:Y:S04]  /*20e0*/  LDSM.16.M88.4 R196, [R15] ;  /* 0x000000000fc4783b */ /* 0x000fe80000000200 */
[----:B------:R-:W-:Y:S04]  /*20f0*/  LDSM.16.M88.4 R200, [R18+0x4000] ;  /* 0x0040000012c8783b */ /* 0x000fe80000000200 */
        /* <DEDUP_REMOVED lines=10> */
[----:B------:R2:W-:Y:S04]  /*21a0*/  LDSM.16.M88.4 R244, [R15+0xc000] ;  /* 0x00c000000ff4783b */ /* 0x0005e80000000200 */
[----:B------:R-:W-:Y:S06]  /*21b0*/  BAR.SYNC.DEFER_BLOCKING 0x0 ;  /* 0x0000000000007b1d */ /* 0x000fec0000010000 */
[----:B------:R-:W2:Y:S01]  /*21c0*/  S2R R48, SR_TID.X ;  /* 0x0000000000307919 */ /* 0x000ea20000002100 */
[----:B------:R-:W-:-:S04]  /*21d0*/  DEPBAR.LE SB0, 0x0 ;  /* 0x000080000000791a */ /* 0x000fc80000000000 */
[----:B------:R-:W-:Y:S01]  /*21e0*/  BAR.SYNC.DEFER_BLOCKING 0x0 ;  /* 0x0000000000007b1d */ /* 0x000fe20000010000 */
[----:B--2---:R-:W-:-:S04]  /*21f0*/  SHF.R.S32.HI R15, RZ, 0x1f, R48 ;  /* 0x0000001fff0f7819 */ /* 0x004fc80000011430 */
[----:B------:R-:W-:-:S04]  /*2200*/  LEA.HI R15, R15, R48, RZ, 0x3 ;  /* 0x000000300f0f7211 */ /* 0x000fc800078f18ff */
[----:B------:R-:W-:Y:S01]  /*2210*/  LOP3.LUT R15, R15, 0xfffffff8, RZ, 0xc0, !PT ;  /* 0xfffffff80f0f7812 */ /* 0x000fe200078ec0ff */
[----:B------:R-:W2:Y:S04]  /*2220*/  LDSM.16.M88.4 R4, [R252] ;  /* 0x00000000fc04783b */ /* 0x000ea80000000200 */
[----:B------:R-:W-:Y:S02]  /*2230*/  IMAD.IADD R15, R48, 0x1, -R15 ;  /* 0x00000001300f7824 */ /* 0x000fe400078e0a0f */
[----:B------:R-:W-:Y:S01]  /*2240*/  IMAD R0, R11, c[0x0][0x208], RZ ;  /* 0x000082000b007a24 */ /* 0x000fe200078e02ff */
[----:B------:R-:W-:Y:S01]  /*2250*/  IADD3 R135, R252, 0x20, RZ ;  /* 0x00000020fc877810 */ /* 0x000fe20007ffe0ff */
[C---:B-1----:R-:W-:Y:S01]  /*2260*/  IMAD.WIDE.U32 R2, R26.reuse, c[0x0][0x208], RZ ;  /* 0x000082001a027a25 */ /* 0x042fe200078e00ff */
[----:B------:R-:W-:Y:S01]  /*2270*/  R2P PR, R15, 0x6 ;  /* 0x000000060f007804 */ /* 0x000fe20000000000 */
[----:B------:R-:W-:Y:S02]  /*2280*/  LDSM.16.M88.4 R36, [R252+0x1000] ;  /* 0x00100000fc24783b */ /* 0x000fe40000000200 */
[----:B------:R-:W-:-:S04]  /*2290*/  IMAD R0, R26, c[0x0][0x20c], R0 ;  /* 0x000083001a007a24 */ /* 0x000fc800078e0200 */
[----:B------:R-:W-:Y:S02]  /*22a0*/  IMAD.IADD R3, R3, 0x1, R0 ;  /* 0x0000000103037824 */ /* 0x000fe400078e0200 */
[----:B------:R-:W-:-:S04]  /*22b0*/  IMAD R0, R24, c[0x0][0x210], RZ ;  /* 0x0000840018007a24 */ /* 0x000fc800078e02ff */
[----:B------:R-:W-:Y:S01]  /*22c0*/  @P1 IADD3 R135, R252, -0x20, RZ ;  /* 0xffffffe0fc871810 */ /* 0x000fe20007ffe0ff */
[----:B------:R-:W-:-:S04]  /*22d0*/  IMAD.WIDE.U32 R8, R47, c[0x0][0x210], RZ ;  /* 0x000084002f087a25 */ /* 0x000fc800078e00ff */
[----:B------:R-:W1:Y:S01]  /*22e0*/  LDSM.16.M88.4 R20, [R135] ;  /* 0x000000008714783b */ /* 0x000e620000000200 */
[----:B------:R-:W-:Y:S01]  /*22f0*/  IMAD.WIDE.U32 R2, R25, c[0x0][0x218], R2 ;  /* 0x0000860019027a25 */ /* 0x000fe200078e0002 */
[----:B--2---:R-:W-:Y:S03]  /*2300*/  HMMA.16816.F32 R16, R168, R4, RZ ;  /* 0x00000004a810723c */ /* 0x004fe600000018ff */
[----:B------:R-:W-:Y:S02]  /*2310*/  IMAD.SHL.U32 R93, R31, 0x2, RZ ;  /* 0x000000021f5d7824 */ /* 0x000fe400078e00ff */
[----:B------:R-:W-:Y:S01]  /*2320*/  IMAD.SHL.U32 R94, R41, 0x2, RZ ;  /* 0x00000002295e7824 */ /* 0x000fe200078e00ff */
[----:B------:R-:W-:Y:S01]  /*2330*/  SHF.L.U64.HI R88, R31, 0x1, R32 ;  /* 0x000000011f587819 */ /* 0x000fe20000010220 */
[----:B------:R-:W-:Y:S01]  /*2340*/  STL.64 [R1+0xa0], R8 ;  /* 0x0000a00801007387 */ /* 0x000fe20000100a00 */
[----:B------:R-:W-:-:S02]  /*2350*/  IMAD R4, R47, c[0x0][0x214], R0 ;  /* 0x000085002f047a24 */ /* 0x000fc400078e0200 */
[----:B------:R-:W-:Y:S01]  /*2360*/  IMAD R0, R14, c[0x0][0x218], RZ ;  /* 0x000086000e007a24 */ /* 0x000fe200078e02ff */
[----:B------:R-:W-:Y:S01]  /*2370*/  SHF.L.U64.HI R89, R41, 0x1, R30 ;  /* 0x0000000129597819 */ /* 0x000fe2000001021e */
[----:B------:R-:W-:Y:S02]  /*2380*/  IMAD.IADD R5, R9, 0x1, R4 ;  /* 0x0000000109057824 */ /* 0x000fe400078e0204 */
[C---:B------:R-:W-:Y:S01]  /*2390*/  IMAD.SHL.U32 R95, R40.reuse, 0x2, RZ ;  /* 0x00000002285f7824 */ /* 0x040fe200078e00ff */
[----:B------:R-:W-:Y:S01]  /*23a0*/  SHF.L.U64.HI R90, R40, 0x1, R29 ;  /* 0x00000001285a7819 */ /* 0x000fe2000001021d */
[----:B------:R-:W-:Y:S01]  /*23b0*/  IMAD R4, R25, c[0x0][0x21c], R0 ;  /* 0x0000870019047a24 */ /* 0x000fe200078e0200 */
[----:B------:R-:W-:Y:S01]  /*23c0*/  IADD3 R0, P0, R2, R8, RZ ;  /* 0x0000000802007210 */ /* 0x000fe20007f1e0ff */
[----:B------:R-:W-:Y:S03]  /*23d0*/  STL [R1+0xac], R5 ;  /* 0x0000ac0501007387 */ /* 0x000fe60000100800 */
[----:B------:R-:W-:Y:S01]  /*23e0*/  IADD3.X R3, R5, R3, R4, P0, !PT ;  /* 0x0000000305037210 */ /* 0x000fe200007fe404 */
[----:B------:R-:W-:Y:S01]  /*23f0*/  HMMA.16816.F32 R12, R168, R6, RZ ;  /* 0x00000006a80c723c */ /* 0x000fe200000018ff */
[C---:B------:R-:W-:Y:S01]  /*2400*/  LEA R2, P0, R0.reuse, c[0x0][0x1f8], 0x1 ;  /* 0x00007e0000027a11 */ /* 0x040fe200078008ff */
[----:B------:R-:W-:Y:S03]  /*2410*/  LDSM.16.M88.4 R24, [R252+0x800] ;  /* 0x00080000fc18783b */ /* 0x000fe60000000200 */
[----:B------:R-:W-:Y:S01]  /*2420*/  LEA.HI.X R3, R0, c[0x0][0x1fc], R3, 0x1, P0 ;  /* 0x00007f0000037a11 */ /* 0x000fe200000f0c03 */
[----:B------:R-:W2:Y:S04]  /*2430*/  SHFL.IDX PT, R4, R2, RZ, 0x181f ;  /* 0x00181fff02047589 */ /* 0x000ea800000e0000 */
[----:B------:R-:W3:Y:S04]  /*2440*/  SHFL.IDX PT, R5, R3, RZ, 0x181f ;  /* 0x00181fff03057589 */ /* 0x000ee800000e0000 */
[----:B------:R-:W4:Y:S04]  /*2450*/  SHFL.IDX PT, R2, R2, 0x1, 0x181f ;  /* 0x00381f0002027f89 */ /* 0x000f2800000e0000 */
[----:B------:R-:W4:Y:S01]  /*2460*/  SHFL.IDX PT, R3, R3, 0x1, 0x181f ;  /* 0x00381f0003037f89 */ /* 0x000f2200000e0000 */
[----:B-1----:R-:W-:Y:S01]  /*2470*/  HMMA.16816.F32 R80, R172, R20, R16 ;  /* 0x00000014ac50723c */ /* 0x002fe20000001810 */
[----:B------:R-:W-:Y:S01]  /*2480*/  ISETP.GE.AND P5, PT, R31, c[0x0][0x1d4], PT ;  /* 0x000075001f007a0c */ /* 0x000fe20003fa6270 */
[C---:B------:R-:W-:Y:S01]  /*2490*/  IMAD.SHL.U32 R96, R45.reuse, 0x2, RZ ;  /* 0x000000022d607824 */ /* 0x040fe200078e00ff */
[----:B------:R-:W1:Y:S01]  /*24a0*/  LDSM.16.M88.4 R32, [R135+0x800] ;  /* 0x000800008720783b */ /* 0x000e620000000200 */
[----:B------:R-:W-:-:S03]  /*24b0*/  SHF.L.U64.HI R91, R45, 0x1, R28 ;  /* 0x000000012d5b7819 */ /* 0x000fc6000001021c */
[----:B------:R-:W-:Y:S01]  /*24c0*/  LDSM.16.M88.4 R48, [R135+0x1000] ;  /* 0x001000008730783b */ /* 0x000fe20000000200 */
[----:B--2---:R-:W-:-:S03]  /*24d0*/  IADD3 R18, P1, R4, R93, RZ ;  /* 0x0000005d04127210 */ /* 0x004fc60007f3e0ff */
[----:B------:R-:W-:Y:S01]  /*24e0*/  LDSM.16.M88.4 R60, [R135+0x1800] ;  /* 0x00180000873c783b */ /* 0x000fe20000000200 */
[----:B------:R-:W-:Y:S01]  /*24f0*/  IADD3 R16, P0, R4, R94, RZ ;  /* 0x0000005e04107210 */ /* 0x000fe20007f1e0ff */
[----:B------:R-:W-:Y:S01]  /*2500*/  HMMA.16816.F32 R76, R172, R22, R12 ;  /* 0x00000016ac4c723c */ /* 0x000fe2000000180c */
[----:B---3--:R-:W-:-:S03]  /*2510*/  IMAD.X R19, R5, 0x1, R88, P1 ;  /* 0x0000000105137824 */ /* 0x008fc600008e0658 */
[--C-:B------:R-:W-:Y:S01]  /*2520*/  IMAD.X R17, R5, 0x1, R89.reuse, P0 ;  /* 0x0000000105117824 */ /* 0x100fe200000e0659 */
[----:B----4-:R-:W-:Y:S02]  /*2530*/  IADD3 R8, P1, R2, R94, RZ ;  /* 0x0000005e02087210 */ /* 0x010fe40007f3e0ff */
[----:B------:R-:W-:Y:S02]  /*2540*/  IADD3 R14, P3, R4, R95, RZ ;  /* 0x0000005f040e7210 */ /* 0x000fe40007f7e0ff */
[----:B------:R-:W-:Y:S01]  /*2550*/  IADD3 R12, P0, R2, R93, RZ ;  /* 0x0000005d020c7210 */ /* 0x000fe20007f1e0ff */
[----:B------:R-:W-:Y:S01]  /*2560*/  IMAD.X R9, R3, 0x1, R89, P1 ;  /* 0x0000000103097824 */ /* 0x000fe200008e0659 */
[----:B------:R-:W-:Y:S01]  /*2570*/  ISETP.GE.AND P1, PT, R40, c[0x0][0x1d4], PT ;  /* 0x0000750028007a0c */ /* 0x000fe20003f26270 */
[----:B------:R-:W-:Y:S01]  /*2580*/  IMAD.X R15, R5, 0x1, R90, P3 ;  /* 0x00000001050f7824 */ /* 0x000fe200018e065a */
[----:B------:R-:W-:Y:S01]  /*2590*/  ISETP.GE.AND P3, PT, R41, c[0x0][0x1d4], PT ;  /* 0x0000750029007a0c */ /* 0x000fe20003f66270 */
[----:B------:R-:W-:Y:S01]  /*25a0*/  IMAD.X R13, R3, 0x1, R88, P0 ;  /* 0x00000001030d7824 */ /* 0x000fe200000e0658 */
[----:B------:R-:W-:Y:S01]  /*25b0*/  IADD3 R6, P0, R2, R95, RZ ;  /* 0x0000005f02067210 */ /* 0x000fe20007f1e0ff */
[----:B------:R-:W2:Y:S01]  /*25c0*/  LDSM.16.M88.4 R40, [R252+0x1800] ;  /* 0x00180000fc28783b */ /* 0x000ea20000000200 */
[----:B------:R-:W-:-:S02]  /*25d0*/  ISETP.LT.OR P4, PT, R10, 0x1, P5 ;  /* 0x000000010a00780c */ /* 0x000fc40002f81670 */
[----:B------:R-:W-:Y:S01]  /*25e0*/  SEL R0, R46, 0xffffffc0, !P2 ;  /* 0xffffffc02e007807 */ /* 0x000fe20005000000 */
[----:B------:R-:W-:Y:S01]  /*25f0*/  IMAD.X R7, R3, 0x1, R90, P0 ;  /* 0x0000000103077824 */ /* 0x000fe200000e065a */
[----:B------:R-:W-:Y:S02]  /*2600*/  ISETP.LT.OR P0, PT, R10, 0x1, P3 ;  /* 0x000000010a00780c */ /* 0x000fe40001f01670 */
[----:B------:R-:W-:Y:S01]  /*2610*/  IADD3 R4, P2, R4, R96, RZ ;  /* 0x0000006004047210 */ /* 0x000fe20007f5e0ff */
[C---:B------:R-:W-:Y:S04]  /*2620*/  HMMA.16816.F32 R28, R168.reuse, R24, RZ ;  /* 0x00000018a81c723c */ /* 0x040fe800000018ff */
[----:B------:R-:W-:Y:S01]  /*2630*/  IMAD.X R5, R5, 0x1, R91, P2 ;  /* 0x0000000105057824 */ /* 0x000fe200010e065b */
[----:B------:R-:W-:Y:S01]  /*2640*/  ISETP.LT.OR P2, PT, R10, 0x1, P1 ;  /* 0x000000010a00780c */ /* 0x000fe20000f41670 */
[----:B------:R-:W-:Y:S01]  /*2650*/  @!PT LDS RZ, [RZ] ;  /* 0x00000000fffff984 */ /* 0x000fe20000000800 */
[----:B------:R-:W-:Y:S01]  /*2660*/  @!PT LDS RZ, [RZ] ;  /* 0x00000000fffff984 */ /* 0x000fe20000000800 */
[----:B------:R-:W-:Y:S01]  /*2670*/  @!PT LDS RZ, [RZ] ;  /* 0x00000000fffff984 */ /* 0x000fe20000000800 */
[----:B------:R3:W-:Y:S02]  /*2680*/  LDGSTS.E.BYPASS.LTC128B.128 [R44+0x100], [R18.64], !P4 ;  /* 0x00100000122c7fae */ /* 0x0007e4000e101d46 */
[----:B------:R-:W-:Y:S02]  /*2690*/  HMMA.16816.F32 R24, R168, R26, RZ ;  /* 0x0000001aa818723c */ /* 0x000fe400000018ff */
[----:B------:R3:W-:Y:S01]  /*26a0*/  LDGSTS.E.BYPASS.LTC128B.128 [R44+0x2100], [R16.64], !P0 ;  /* 0x02100000102c7fae */ /* 0x0007e2000c101d46 */
[----:B------:R-:W-:-:S02]  /*26b0*/  ISETP.GE.AND P0, PT, R45, c[0x0][0x1d4], PT ;  /* 0x000075002d007a0c */ /* 0x000fc40003f06270 */
[C---:B------:R-:W-:Y:S02]  /*26c0*/  ISETP.LT.OR P5, PT, R10.reuse, 0x21, P5 ;  /* 0x000000210a00780c */ /* 0x040fe40002fa1670 */
[C---:B------:R-:W-:Y:S02]  /*26d0*/  ISETP.LT.OR P4, PT, R10.reuse, 0x1, P0 ;  /* 0x000000010a00780c */ /* 0x040fe40000781670 */
[C---:B------:R-:W-:Y:S01]  /*26e0*/  ISETP.LT.OR P3, PT, R10.reuse, 0x21, P3 ;  /* 0x000000210a00780c */ /* 0x040fe20001f61670 */
[----:B------:R4:W-:Y:S01]  /*26f0*/  LDGSTS.E.BYPASS.LTC128B.128 [R44+0x4100], [R14.64], !P2 ;  /* 0x041000000e2c7fae */ /* 0x0009e2000d101d46 */
[C---:B------:R-:W-:Y:S02]  /*2700*/  ISETP.LT.OR P2, PT, R10.reuse, 0x21, P1 ;  /* 0x000000210a00780c */ /* 0x040fe40000f41670 */
[----:B------:R-:W-:Y:S02]  /*2710*/  ISETP.LT.OR P1, PT, R10, 0x21, P0 ;  /* 0x000000210a00780c */ /* 0x000fe40000721670 */
[----:B------:R-:W-:Y:S01]  /*2720*/  IADD3 R2, P0, R2, R96, RZ ;  /* 0x0000006002027210 */ /* 0x000fe20007f1e0ff */
[----:B------:R-:W-:-:S04]  /*2730*/  IMAD.IADD R104, R252, 0x1, R0 ;  /* 0x00000001fc687824 */ /* 0x000fc800078e0200 */
[----:B------:R-:W-:Y:S01]  /*2740*/  IMAD.X R3, R3, 0x1, R91, P0 ;  /* 0x0000000103037824 */ /* 0x000fe200000e065b */
[----:B------:R3:W-:Y:S01]  /*2750*/  LDGSTS.E.BYPASS.LTC128B.128 [R44+0x6100], [R4.64], !P4 ;  /* 0x06100000042c7fae */ /* 0x0007e2000e101d46 */
[----:B------:R-:W-:Y:S03]  /*2760*/  HMMA.16816.F32 R20, R168, R36, RZ ;  /* 0x00000024a814723c */ /* 0x000fe600000018ff */
[----:B------:R4:W-:Y:S04]  /*2770*/  LDGSTS.E.BYPASS.LTC128B.128 [R44+0x1100], [R12.64], !P5 ;  /* 0x011000000c2c7fae */ /* 0x0009e8000e901d46 */
[----:B------:R2:W-:Y:S01]  /*2780*/  LDGSTS.E.BYPASS.LTC128B.128 [R44+0x3100], [R8.64], !P3 ;  /* 0x03100000082c7fae */ /* 0x0005e2000d901d46 */
[C---:B-1----:R-:W-:Y:S03]  /*2790*/  HMMA.16816.F32 R64, R172.reuse, R34, R24 ;  /* 0x00000022ac40723c */ /* 0x042fe60000001818 */
[----:B------:R3:W-:Y:S04]  /*27a0*/  LDGSTS.E.BYPASS.LTC128B.128 [R44+0x5100], [R6.64], !P2 ;  /* 0x05100000062c7fae */ /* 0x0007e8000d101d46 */
[----:B------:R3:W-:Y:S04]  /*27b0*/  LDGSTS.E.BYPASS.LTC128B.128 [R44+0x7100], [R2.64], !P1 ;  /* 0x07100000022c7fae */ /* 0x0007e8000c901d46 */
[----:B------:R-:W1:Y:S01]  /*27c0*/  LDSM.16.M88.4 R24, [R104] ;  /* 0x000000006818783b */ /* 0x000e620000000200 */
[----:B------:R-:W-:Y:S03]  /*27d0*/  HMMA.16816.F32 R68, R172, R32, R28 ;  /* 0x00000020ac44723c */ /* 0x000fe6000000181c */
[----:B------:R-:W1:Y:S04]  /*27e0*/  LDSM.16.M88.4 R28, [R104+0x800] ;  /* 0x00080000681c783b */ /* 0x000e680000000200 */
[----:B------:R-:W-:Y:S01]  /*27f0*/  LDSM.16.M88.4 R52, [R104+0x1800] ;  /* 0x001800006834783b */ /* 0x000fe20000000200 */
[C---:B----4-:R-:W-:Y:S03]  /*2800*/  HMMA.16816.F32 R12, R168.reuse, R38, RZ ;  /* 0x00000026a80c723c */ /* 0x050fe600000018ff */
[----:B------:R-:W0:Y:S05]  /*2810*/  LDGDEPBAR ;  /* 0x00000000000079af */ /* 0x000e2a0000000000 */
[----:B--2---:R-:W-:Y:S01]  /*2820*/  HMMA.16816.F32 R8, R168, R40, RZ ;  /* 0x00000028a808723c */ /* 0x004fe200000018ff */
[----:B---3--:R-:W2:Y:S01]  /*2830*/  LDSM.16.M88.4 R44, [R104+0x1000] ;  /* 0x00100000682c783b */ /* 0x008ea20000000200 */
[----:B------:R-:W-:-:S06]  /*2840*/  IADD3 R2, R135, 0x6000, RZ ;  /* 0x0000600087027810 */ /* 0x000fcc0007ffe0ff */
[----:B------:R-:W-:Y:S01]  /*2850*/  HMMA.16816.F32 R16, R168, R42, RZ ;  /* 0x0000002aa810723c */ /* 0x000fe200000018ff */
[----:B------:R-:W-:-:S05]  /*2860*/  IMAD.IADD R0, R2, 0x1, R0 ;  /* 0x0000000102007824 */ /* 0x000fca00078e0200 */
[----:B------:R-:W-:Y:S02]  /*2870*/  LDSM.16.M88.4 R72, [R0+-0x5000] ;  /* 0xffb000000048783b */ /* 0x000fe40000000200 */
[C---:B------:R-:W-:Y:S02]  /*2880*/  HMMA.16816.F32 R4, R172.reuse, R50, R12 ;  /* 0x00000032ac04723c */ /* 0x040fe4000000180c */
[----:B------:R-:W-:Y:S06]  /*2890*/  LDSM.16.M88.4 R84, [R0+-0x4800] ;  /* 0xffb800000054783b */ /* 0x000fec0000000200 */
[C---:B------:R-:W-:Y:S01]  /*28a0*/  HMMA.16816.F32 R56, R172.reuse, R48, R20 ;  /* 0x00000030ac38723c */ /* 0x040fe20000001814 */
[----:B------:R-:W-:Y:S07]  /*28b0*/  LDSM.16.M88.4 R48, [R0+-0x5800] ;  /* 0xffa800000030783b */ /* 0x000fee0000000200 */
[C---:B------:R-:W-:Y:S01]  /*28c0*/  HMMA.16816.F32 R12, R172.reuse, R60, R8 ;  /* 0x0000003cac0c723c */ /* 0x040fe20000001808 */
[----:B------:R-:W3:Y:S07]  /*28d0*/  LDSM.16.M88.4 R8, [R0+-0x6000] ;  /* 0xffa000000008783b */ /* 0x000eee0000000200 */
[----:B------:R-:W-:Y:S01]  /*28e0*/  HMMA.16816.F32 R16, R172, R62, R16 ;  /* 0x0000003eac10723c */ /* 0x000fe20000001810 */
[----:B------:R-:W-:Y:S07]  /*28f0*/  LDSM.16.M88.4 R60, [R252+0x3000] ;  /* 0x00300000fc3c783b */ /* 0x000fee0000000200 */
[C---:B-1----:R-:W-:Y:S01]  /*2900*/  HMMA.16816.F32 R20, R192.reuse, R24, R80 ;  /* 0x00000018c014723c */ /* 0x042fe20000001850 */
[----:B------:R-:W-:Y:S07]  /*2910*/  LDSM.16.M88.4 R80, [R0+-0x2800] ;  /* 0xffd800000050783b */ /* 0x000fee0000000200 */
[C---:B------:R-:W-:Y:S01]  /*2920*/  HMMA.16816.F32 R24, R192.reuse, R26, R76 ;  /* 0x0000001ac018723c */ /* 0x040fe2000000184c */
[----:B------:R-:W-:Y:S07]  /*2930*/  LDSM.16.M88.4 R76, [R135+0x3800] ;  /* 0x00380000874c783b */ /* 0x000fee0000000200 */
[C---:B------:R-:W-:Y:S01]  /*2940*/  HMMA.16816.F32 R32, R192.reuse, R28, R68 ;  /* 0x0000001cc020723c */ /* 0x040fe20000001844 */
[----:B------:R-:W-:Y:S07]  /*2950*/  LDSM.16.M88.4 R68, [R252+0x3800] ;  /* 0x00380000fc44783b */ /* 0x000fee0000000200 */
[C---:B------:R-:W-:Y:S01]  /*2960*/  HMMA.16816.F32 R36, R192.reuse, R30, R64 ;  /* 0x0000001ec024723c */ /* 0x040fe20000001840 */
[----:B------:R-:W-:Y:S04]  /*2970*/  LDSM.16.M88.4 R28, [R135+0x2000] ;  /* 0x00200000871c783b */ /* 0x000fe80000000200 */
[----:B------:R-:W-:Y:S03]  /*2980*/  LDSM.16.M88.4 R64, [R104+0x3000] ;  /* 0x003000006840783b */ /* 0x000fe60000000200 */
[C---:B--2---:R-:W-:Y:S01]  /*2990*/  HMMA.16816.F32 R40, R192.reuse, R44, R56 ;  /* 0x0000002cc028723c */ /* 0x044fe20000001838 */
[----:B------:R-:W-:Y:S07]  /*29a0*/  LDSM.16.M88.4 R56, [R252+0x2800] ;  /* 0x00280000fc38783b */ /* 0x000fee0000000200 */
[C---:B------:R-:W-:Y:S01]  /*29b0*/  HMMA.16816.F32 R4, R192.reuse, R46, R4 ;  /* 0x0000002ec004723c */ /* 0x040fe20000001804 */
[----:B------:R-:W1:Y:S07]  /*29c0*/  LDSM.16.M88.4 R44, [R252+0x2000] ;  /* 0x00200000fc2c783b */ /* 0x000e6e0000000200 */
[C---:B------:R-:W-:Y:S08]  /*29d0*/  HMMA.16816.F32 R12, R192.reuse, R52, R12 ;  /* 0x00000034c00c723c */ /* 0x040ff0000000180c */
[----:B------:R-:W-:Y:S01]  /*29e0*/  HMMA.16816.F32 R16, R192, R54, R16 ;  /* 0x00000036c010723c */ /* 0x000fe20000001810 */
[----:B------:R-:W-:Y:S07]  /*29f0*/  LDSM.16.M88.4 R52, [R135+0x3000] ;  /* 0x003000008734783b */ /* 0x000fee0000000200 */
[C---:B---3--:R-:W-:Y:S08]  /*2a00*/  HMMA.16816.F32 R20, R196.reuse, R8, R20 ;  /* 0x00000008c414723c */ /* 0x048ff00000001814 */
[C---:B------:R-:W-:Y:S08]  /*2a10*/  HMMA.16816.F32 R24, R196.reuse, R10, R24 ;  /* 0x0000000ac418723c */ /* 0x040ff00000001818 */
[C---:B------:R-:W-:Y:S08]  /*2a20*/  HMMA.16816.F32 R32, R196.reuse, R48, R32 ;  /* 0x00000030c420723c */ /* 0x040ff00000001820 */
[C---:B------:R-:W-:Y:S01]  /*2a30*/  HMMA.16816.F32 R36, R196.reuse, R50, R36 ;  /* 0x00000032c424723c */ /* 0x040fe20000001824 */
[----:B------:R-:W2:Y:S07]  /*2a40*/  LDSM.16.M88.4 R48, [R135+0x2800] ;  /* 0x002800008730783b */ /* 0x000eae0000000200 */
[C---:B------:R-:W-:Y:S08]  /*2a50*/  HMMA.16816.F32 R40, R196.reuse, R72, R40 ;  /* 0x00000048c428723c */ /* 0x040ff00000001828 */
[C---:B------:R-:W-:Y:S01]  /*2a60*/  HMMA.16816.F32 R8, R196.reuse, R74, R4 ;  /* 0x0000004ac408723c */ /* 0x040fe20000001804 */
[----:B------:R-:W-:Y:S07]  /*2a70*/  LDSM.16.M88.4 R72, [R104+0x3800] ;  /* 0x003800006848783b */ /* 0x000fee0000000200 */
[C---:B------:R-:W-:Y:S08]  /*2a80*/  HMMA.16816.F32 R4, R196.reuse, R84, R12 ;  /* 0x00000054c404723c */ /* 0x040ff0000000180c */
[----:B------:R-:W-:Y:S08]  /*2a90*/  HMMA.16816.F32 R16, R196, R86, R16 ;  /* 0x00000056c410723c */ /* 0x000ff00000001810 */
[C---:B-1----:R-:W-:Y:S08]  /*2aa0*/  HMMA.16816.F32 R20, R200.reuse, R44, R20 ;  /* 0x0000002cc814723c */ /* 0x042ff00000001814 */
[C---:B------:R-:W-:Y:S01]  /*2ab0*/  HMMA.16816.F32 R24, R200.reuse, R46, R24 ;  /* 0x0000002ec818723c */ /* 0x040fe20000001818 */
[----:B------:R-:W1:Y:S07]  /*2ac0*/  LDSM.16.M88.4 R44, [R104+0x2000] ;  /* 0x00200000682c783b */ /* 0x000e6e0000000200 */
[C---:B------:R-:W-:Y:S08]  /*2ad0*/  HMMA.16816.F32 R32, R200.reuse, R56, R32 ;  /* 0x00000038c820723c */ /* 0x040ff00000001820 */
[C---:B------:R-:W-:Y:S01]  /*2ae0*/  HMMA.16816.F32 R36, R200.reuse, R58, R36 ;  /* 0x0000003ac824723c */ /* 0x040fe20000001824 */
[----:B------:R-:W3:Y:S07]  /*2af0*/  LDSM.16.M88.4 R56, [R104+0x2800] ;  /* 0x002800006838783b */ /* 0x000eee0000000200 */
[C---:B------:R-:W-:Y:S08]  /*2b00*/  HMMA.16816.F32 R40, R200.reuse, R60, R40 ;  /* 0x0000003cc828723c */ /* 0x040ff00000001828 */
[C---:B------:R-:W-:Y:S01]  /*2b10*/  HMMA.16816.F32 R12, R200.reuse, R62, R8 ;  /* 0x0000003ec80c723c */ /* 0x040fe20000001808 */
[----:B------:R-:W-:Y:S07]  /*2b20*/  LDSM.16.M88.4 R60, [R0+-0x3000] ;  /* 0xffd00000003c783b */ /* 0x000fee0000000200 */
[C---:B------:R-:W-:Y:S08]  /*2b30*/  HMMA.16816.F32 R8, R200.reuse, R68, R4 ;  /* 0x00000044c808723c */ /* 0x040ff00000001804 */
[----:B------:R-:W-:Y:S01]  /*2b40*/  HMMA.16816.F32 R4, R200, R70, R16 ;  /* 0x00000046c804723c */ /* 0x000fe20000001810 */
[----:B------:R-:W-:Y:S07]  /*2b50*/  LDSM.16.M88.4 R68, [R252+0x5000] ;  /* 0x00500000fc44783b */ /* 0x000fee0000000200 */
[C---:B------:R-:W-:Y:S08]  /*2b60*/  HMMA.16816.F32 R20, R204.reuse, R28, R20 ;  /* 0x0000001ccc14723c */ /* 0x040ff00000001814 */
[C---:B------:R-:W-:Y:S01]  /*2b70*/  HMMA.16816.F32 R24, R204.reuse, R30, R24 ;  /* 0x0000001ecc18723c */ /* 0x040fe20000001818 */
[----:B------:R-:W4:Y:S07]  /*2b80*/  LDSM.16.M88.4 R28, [R0+-0x4000] ;  /* 0xffc00000001c783b */ /* 0x000f2e0000000200 */
[C---:B--2---:R-:W-:Y:S08]  /*2b90*/  HMMA.16816.F32 R32, R204.reuse, R48, R32 ;  /* 0x00000030cc20723c */ /* 0x044ff00000001820 */
[C---:B------:R-:W-:Y:S01]  /*2ba0*/  HMMA.16816.F32 R36, R204.reuse, R50, R36 ;  /* 0x00000032cc24723c */ /* 0x040fe20000001824 */
[----:B------:R-:W-:Y:S07]  /*2bb0*/  LDSM.16.M88.4 R48, [R252+0x4000] ;  /* 0x00400000fc30783b */ /* 0x000fee0000000200 */
[C---:B------:R-:W-:Y:S08]  /*2bc0*/  HMMA.16816.F32 R40, R204.reuse, R52, R40 ;  /* 0x00000034cc28723c */ /* 0x040ff00000001828 */
[C---:B------:R-:W-:Y:S01]  /*2bd0*/  HMMA.16816.F32 R16, R204.reuse, R54, R12 ;  /* 0x00000036cc10723c */ /* 0x040fe2000000180c */
[----:B------:R-:W2:Y:S07]  /*2be0*/  LDSM.16.M88.4 R52, [R0+-0x3800] ;  /* 0xffc800000034783b */ /* 0x000eae0000000200 */
[C---:B------:R-:W-:Y:S08]  /*2bf0*/  HMMA.16816.F32 R8, R204.reuse, R76, R8 ;  /* 0x0000004ccc08723c */ /* 0x040ff00000001808 */
[----:B------:R-:W-:Y:S01]  /*2c00*/  HMMA.16816.F32 R4, R204, R78, R4 ;  /* 0x0000004ecc04723c */ /* 0x000fe20000001804 */
[----:B------:R-:W-:Y:S07]  /*2c10*/  LDSM.16.M88.4 R76, [R252+0x5800] ;  /* 0x00580000fc4c783b */ /* 0x000fee0000000200 */
[C---:B-1----:R-:W-:Y:S08]  /*2c20*/  HMMA.16816.F32 R12, R208.reuse, R44, R20 ;  /* 0x0000002cd00c723c */ /* 0x042ff00000001814 */
[C---:B------:R-:W-:Y:S01]  /*2c30*/  HMMA.16816.F32 R24, R208.reuse, R46, R24 ;  /* 0x0000002ed018723c */ /* 0x040fe20000001818 */
[----:B------:R-:W-:Y:S07]  /*2c40*/  LDSM.16.M88.4 R44, [R135+0x4000] ;  /* 0x00400000872c783b */ /* 0x000fee0000000200 */
[C---:B---3--:R-:W-:Y:S08]  /*2c50*/  HMMA.16816.F32 R32, R208.reuse, R56, R32 ;  /* 0x00000038d020723c */ /* 0x048ff00000001820 */
[C---:B------:R-:W-:Y:S01]  /*2c60*/  HMMA.16816.F32 R36, R208.reuse, R58, R36 ;  /* 0x0000003ad024723c */ /* 0x040fe20000001824 */
[----:B------:R-:W1:Y:S07]  /*2c70*/  LDSM.16.M88.4 R56, [R252+0x4800] ;  /* 0x00480000fc38783b */ /* 0x000e6e0000000200 */
[C---:B------:R-:W-:Y:S08]  /*2c80*/  HMMA.16816.F32 R8, R208.reuse, R72, R8 ;  /* 0x00000048d008723c */ /* 0x040ff00000001808 */
[C---:B------:R-:W-:Y:S01]  /*2c90*/  HMMA.16816.F32 R4, R208.reuse, R74, R4 ;  /* 0x0000004ad004723c */ /* 0x040fe20000001804 */
[----:B------:R-:W-:Y:S07]  /*2ca0*/  LDSM.16.M88.4 R72, [R135+0x5800] ;  /* 0x005800008748783b */ /* 0x000fee0000000200 */
[----:B------:R-:W-:Y:S08]  /*2cb0*/  HMMA.16816.F32 R40, R208, R64, R40 ;  /* 0x00000040d028723c */ /* 0x000ff00000001828 */
[----:B----4-:R-:W-:Y:S08]  /*2cc0*/  HMMA.16816.F32 R12, R212, R28, R12 ;  /* 0x0000001cd40c723c */ /* 0x010ff0000000180c */
[----:B------:R-:W-:Y:S01]  /*2cd0*/  HMMA.16816.F32 R20, R208, R66, R16 ;  /* 0x00000042d014723c */ /* 0x000fe20000001810 */
[----:B------:R-:W-:Y:S07]  /*2ce0*/  LDSM.16.M88.4 R64, [R135+0x5000] ;  /* 0x005000008740783b */ /* 0x000fee0000000200 */
[C---:B------:R-:W-:Y:S08]  /*2cf0*/  HMMA.16816.F32 R16, R212.reuse, R30, R24 ;  /* 0x0000001ed410723c */ /* 0x040ff00000001818 */
[C---:B--2---:R-:W-:Y:S08]  /*2d00*/  HMMA.16816.F32 R32, R212.reuse, R52, R32 ;  /* 0x00000034d420723c */ /* 0x044ff00000001820 */
[C---:B------:R-:W-:Y:S01]  /*2d10*/  HMMA.16816.F32 R36, R212.reuse, R54, R36 ;  /* 0x00000036d424723c */ /* 0x040fe20000001824 */
[----:B------:R-:W2:Y:S07]  /*2d20*/  LDSM.16.M88.4 R52, [R135+0x4800] ;  /* 0x004800008734783b */ /* 0x000eae0000000200 */
[C---:B------:R-:W-:Y:S08]  /*2d30*/  HMMA.16816.F32 R24, R212.reuse, R80, R8 ;  /* 0x00000050d418723c */ /* 0x040ff00000001808 */
[C---:B------:R-:W-:Y:S08]  /*2d40*/  HMMA.16816.F32 R8, R212.reuse, R82, R4 ;  /* 0x00000052d408723c */ /* 0x040ff00000001804 */
[----:B------:R-:W-:Y:S08]  /*2d50*/  HMMA.16816.F32 R40, R212, R60, R40 ;  /* 0x0000003cd428723c */ /* 0x000ff00000001828 */
[----:B------:R-:W-:Y:S08]  /*2d60*/  HMMA.16816.F32 R4, R216, R48, R12 ;  /* 0x00000030d804723c */ /* 0x000ff0000000180c */
[----:B------:R-:W-:Y:S01]  /*2d70*/  HMMA.16816.F32 R28, R212, R62, R20 ;  /* 0x0000003ed41c723c */ /* 0x000fe20000001814 */
[----:B------:R-:W-:Y:S07]  /*2d80*/  LDSM.16.M88.4 R60, [R104+0x4800] ;  /* 0x00480000683c783b */ /* 0x000fee0000000200 */
[C---:B------:R-:W-:Y:S01]  /*2d90*/  HMMA.16816.F32 R16, R216.reuse, R50, R16 ;  /* 0x00000032d810723c */ /* 0x040fe20000001810 */
[----:B------:R-:W-:Y:S07]  /*2da0*/  LDSM.16.M88.4 R48, [R104+0x5800] ;  /* 0x005800006830783b */ /* 0x000fee0000000200 */
[C---:B-1----:R-:W-:Y:S08]  /*2db0*/  HMMA.16816.F32 R20, R216.reuse, R56, R32 ;  /* 0x00000038d814723c */ /* 0x042ff00000001820 */
[C---:B------:R-:W-:Y:S01]  /*2dc0*/  HMMA.16816.F32 R36, R216.reuse, R58, R36 ;  /* 0x0000003ad824723c */ /* 0x040fe20000001824 */
[----:B------:R-:W1:Y:S07]  /*2dd0*/  LDSM.16.M88.4 R56, [R104+0x4000] ;  /* 0x004000006838783b */ /* 0x000e6e0000000200 */
[C---:B------:R-:W-:Y:S08]  /*2de0*/  HMMA.16816.F32 R12, R216.reuse, R78, R8 ;  /* 0x0000004ed80c723c */ /* 0x040ff00000001808 */
[----:B------:R-:W-:Y:S08]  /*2df0*/  HMMA.16816.F32 R40, R216, R68, R40 ;  /* 0x00000044d828723c */ /* 0x000ff00000001828 */
[C---:B------:R-:W-:Y:S08]  /*2e00*/  HMMA.16816.F32 R8, R220.reuse, R44, R4 ;  /* 0x0000002cdc08723c */ /* 0x040ff00000001804 */
[C---:B------:R-:W-:Y:S01]  /*2e10*/  HMMA.16816.F32 R4, R220.reuse, R46, R16 ;  /* 0x0000002edc04723c */ /* 0x040fe20000001810 */
[----:B------:R-:W-:Y:S07]  /*2e20*/  LDSM.16.M88.4 R44, [R0+-0x1800] ;  /* 0xffe80000002c783b */ /* 0x000fee0000000200 */
[----:B--2---:R-:W-:Y:S01]  /*2e30*/  HMMA.16816.F32 R16, R220, R52, R20 ;  /* 0x00000034dc10723c */ /* 0x004fe20000001814 */
[----:B------:R-:W2:Y:S07]  /*2e40*/  LDSM.16.M88.4 R20, [R104+0x5000] ;  /* 0x005000006814783b */ /* 0x000eae0000000200 */
[C---:B------:R-:W-:Y:S08]  /*2e50*/  HMMA.16816.F32 R32, R216.reuse, R70, R28 ;  /* 0x00000046d820723c */ /* 0x040ff0000000181c */
[----:B------:R-:W-:Y:S08]  /*2e60*/  HMMA.16816.F32 R28, R216, R76, R24 ;  /* 0x0000004cd81c723c */ /* 0x000ff00000001818 */
[C---:B------:R-:W-:Y:S08]  /*2e70*/  HMMA.16816.F32 R24, R220.reuse, R54, R36 ;  /* 0x00000036dc18723c */ /* 0x040ff00000001824 */
[C---:B------:R-:W-:Y:S08]  /*2e80*/  HMMA.16816.F32 R52, R220.reuse, R74, R12 ;  /* 0x0000004adc34723c */ /* 0x040ff0000000180c */
[----:B------:R-:W-:Y:S08]  /*2e90*/  HMMA.16816.F32 R36, R220, R64, R40 ;  /* 0x00000040dc24723c */ /* 0x000ff00000001828 */
[----:B-1----:R-:W-:Y:S01]  /*2ea0*/  HMMA.16816.F32 R12, R224, R56, R8 ;  /* 0x00000038e00c723c */ /* 0x002fe20000001808 */
[----:B------:R-:W1:Y:S07]  /*2eb0*/  LDSM.16.M88.4 R8, [R0+-0x2000] ;  /* 0xffe000000008783b */ /* 0x000e6e0000000200 */
[C---:B------:R-:W-:Y:S01]  /*2ec0*/  HMMA.16816.F32 R32, R220.reuse, R66, R32 ;  /* 0x00000042dc20723c */ /* 0x040fe20000001820 */
[----:B------:R-:W-:Y:S07]  /*2ed0*/  LDSM.16.M88.4 R64, [R0+-0x800] ;  /* 0xfff800000040783b */ /* 0x000fee0000000200 */
[----:B------:R-:W-:Y:S08]  /*2ee0*/  HMMA.16816.F32 R40, R220, R72, R28 ;  /* 0x00000048dc28723c */ /* 0x000ff0000000181c */
[C---:B------:R-:W-:Y:S08]  /*2ef0*/  HMMA.16816.F32 R16, R224.reuse, R60, R16 ;  /* 0x0000003ce010723c */ /* 0x040ff00000001810 */
[C---:B--2---:R-:W-:Y:S01]  /*2f00*/  HMMA.16816.F32 R28, R224.reuse, R20, R36 ;  /* 0x00000014e01c723c */ /* 0x044fe20000001824 */
[----:B------:R-:W2:Y:S07]  /*2f10*/  LDSM.16.M88.4 R36, [R252+0x6000] ;  /* 0x00600000fc24783b */ /* 0x000eae0000000200 */
[----:B------:R-:W-:Y:S01]  /*2f20*/  HMMA.16816.F32 R4, R224, R58, R4 ;  /* 0x0000003ae004723c */ /* 0x000fe20000001804 */
[----:B------:R-:W3:Y:S07]  /*2f30*/  LDSM.16.M88.4 R56, [R0+-0x1000] ;  /* 0xfff000000038783b */ /* 0x000eee0000000200 */
[----:B-1----:R-:W-:Y:S08]  /*2f40*/  HMMA.16816.F32 R12, R228, R8, R12 ;  /* 0x00000008e40c723c */ /* 0x002ff0000000180c */
[----:B------:R-:W-:Y:S08]  /*2f50*/  HMMA.16816.F32 R32, R224, R22, R32 ;  /* 0x00000016e020723c */ /* 0x000ff00000001820 */
[C---:B------:R-:W-:Y:S01]  /*2f60*/  HMMA.16816.F32 R20, R228.reuse, R44, R16 ;  /* 0x0000002ce414723c */ /* 0x040fe20000001810 */
[----:B------:R-:W1:Y:S07]  /*2f70*/  LDSM.16.M88.4 R16, [R135+0x6000] ;  /* 0x006000008710783b */ /* 0x000e6e0000000200 */
[----:B------:R-:W-:Y:S08]  /*2f80*/  HMMA.16816.F32 R4, R228, R10, R4 ;  /* 0x0000000ae404723c */ /* 0x000ff00000001804 */
[----:B--2---:R-:W-:Y:S08]  /*2f90*/  HMMA.16816.F32 R8, R232, R36, R12 ;  /* 0x00000024e808723c */ /* 0x004ff0000000180c */
[C---:B------:R-:W-:Y:S01]  /*2fa0*/  HMMA.16816.F32 R24, R224.reuse, R62, R24 ;  /* 0x0000003ee018723c */ /* 0x040fe20000001818 */
[----:B------:R-:W-:Y:S07]  /*2fb0*/  LDSM.16.M88.4 R60, [R252+0x7800] ;  /* 0x00780000fc3c783b */ /* 0x000fee0000000200 */
[----:B------:R-:W-:Y:S08]  /*2fc0*/  HMMA.16816.F32 R72, R224, R50, R52 ;  /* 0x00000032e048723c */ /* 0x000ff00000001834 */
[C---:B---3--:R-:W-:Y:S01]  /*2fd0*/  HMMA.16816.F32 R52, R228.reuse, R56, R28 ;  /* 0x00000038e434723c */ /* 0x048fe2000000181c */
[----:B------:R-:W-:Y:S07]  /*2fe0*/  LDSM.16.M88.4 R28, [R252+0x6800] ;  /* 0x00680000fc1c783b */ /* 0x000fee0000000200 */
[----:B------:R-:W-:Y:S01]  /*2ff0*/  HMMA.16816.F32 R56, R228, R58, R32 ;  /* 0x0000003ae438723c */ /* 0x000fe20000001820 */
[----:B------:R-:W2:Y:S07]  /*3000*/  LDSM.16.M88.4 R32, [R104+0x6000] ;  /* 0x006000006820783b */ /* 0x000eae0000000200 */
[----:B------:R-:W-:Y:S01]  /*3010*/  HMMA.16816.F32 R4, R232, R38, R4 ;  /* 0x00000026e804723c */ /* 0x000fe20000001804 */
[----:B------:R-:W3:Y:S07]  /*3020*/  LDSM.16.M88.4 R36, [R0] ;  /* 0x000000000024783b */ /* 0x000eee0000000200 */
[----:B-1----:R-:W-:Y:S08]  /*3030*/  HMMA.16816.F32 R8, R236, R16, R8 ;  /* 0x00000010ec08723c */ /* 0x002ff00000001808 */
[----:B------:R-:W-:Y:S08]  /*3040*/  HMMA.16816.F32 R40, R224, R48, R40 ;  /* 0x00000030e028723c */ /* 0x000ff00000001828 */
[----:B------:R-:W-:Y:S01]  /*3050*/  HMMA.16816.F32 R48, R228, R46, R24 ;  /* 0x0000002ee430723c */ /* 0x000fe20000001818 */
[----:B------:R-:W1:Y:S04]  /*3060*/  LDSM.16.M88.4 R44, [R135+0x6800] ;  /* 0x00680000872c783b */ /* 0x000e680000000200 */
[----:B------:R-:W4:Y:S03]  /*3070*/  LDSM.16.M88.4 R24, [R252+0x7000] ;  /* 0x00700000fc18783b */ /* 0x000f260000000200 */
[----:B------:R-:W-:Y:S08]  /*3080*/  HMMA.16816.F32 R4, R236, R18, R4 ;  /* 0x00000012ec04723c */ /* 0x000ff00000001804 */
[----:B--2---:R-:W-:Y:S08]  /*3090*/  HMMA.16816.F32 R8, R240, R32, R8 ;  /* 0x00000020f008723c */ /* 0x004ff00000001808 */
[C---:B------:R-:W-:Y:S08]  /*30a0*/  HMMA.16816.F32 R12, R232.reuse, R28, R20 ;  /* 0x0000001ce80c723c */ /* 0x040ff00000001814 */
[----:B------:R-:W-:Y:S01]  /*30b0*/  HMMA.16816.F32 R20, R232, R30, R48 ;  /* 0x0000001ee814723c */ /* 0x000fe20000001830 */
[----:B------:R-:W2:Y:S07]  /*30c0*/  LDSM.16.M88.4 R48, [R135+0x7000] ;  /* 0x007000008730783b */ /* 0x000eae0000000200 */
[----:B------:R-:W-:Y:S08]  /*30d0*/  HMMA.16816.F32 R4, R240, R34, R4 ;  /* 0x00000022f004723c */ /* 0x000ff00000001804 */
[----:B------:R-:W-:Y:S01]  /*30e0*/  HMMA.16816.F32 R68, R228, R64, R40 ;  /* 0x00000040e444723c */ /* 0x000fe20000001828 */
[----:B------:R-:W2:Y:S07]  /*30f0*/  LDSM.16.M88.4 R40, [R104+0x6800] ;  /* 0x006800006828783b */ /* 0x000eae0000000200 */
[----:B---3--:R-:W-:Y:S08]  /*3100*/  HMMA.16816.F32 R28, R244, R36, R8 ;  /* 0x00000024f41c723c */ /* 0x008ff00000001808 */
[----:B-1----:R-:W-:Y:S08]  /*3110*/  HMMA.16816.F32 R16, R236, R44, R12 ;  /* 0x0000002cec10723c */ /* 0x002ff0000000180c */
[----:B----4-:R-:W-:Y:S01]  /*3120*/  HMMA.16816.F32 R8, R232, R24, R52 ;  /* 0x00000018e808723c */ /* 0x010fe20000001834 */
[----:B------:R-:W-:Y:S07]  /*3130*/  LDSM.16.M88.4 R52, [R0+0x800] ;  /* 0x000800000034783b */ /* 0x000fee0000000200 */
[----:B------:R-:W-:Y:S01]  /*3140*/  HMMA.16816.F32 R12, R236, R46, R20 ;  /* 0x0000002eec0c723c */ /* 0x000fe20000001814 */
[----:B------:R-:W-:Y:S07]  /*3150*/  LDSM.16.M88.4 R44, [R135+0x7800] ;  /* 0x00780000872c783b */ /* 0x000fee0000000200 */
[----:B------:R-:W-:Y:S08]  /*3160*/  HMMA.16816.F32 R32, R232, R26, R56 ;  /* 0x0000001ae820723c */ /* 0x000ff00000001838 */
[----:B------:R-:W-:Y:S01]  /*3170*/  HMMA.16816.F32 R24, R244, R38, R4 ;  /* 0x00000026f418723c */ /* 0x000fe20000001804 */
[----:B------:R-:W1:Y:S07]  /*3180*/  LDSM.16.M88.4 R36, [R104+0x7000] ;  /* 0x007000006824783b */ /* 0x000e6e0000000200 */
[----:B--2---:R-:W-:Y:S08]  /*3190*/  HMMA.16816.F32 R8, R236, R48, R8 ;  /* 0x00000030ec08723c */ /* 0x004ff00000001808 */
[----:B------:R-:W-:Y:S08]  /*31a0*/  HMMA.16816.F32 R4, R240, R42, R12 ;  /* 0x0000002af004723c */ /* 0x000ff0000000180c */
[----:B------:R-:W-:Y:S08]  /*31b0*/  HMMA.16816.F32 R64, R228, R66, R72 ;  /* 0x00000042e440723c */ /* 0x000ff00000001848 */
[----:B------:R-:W-:Y:S01]  /*31c0*/  HMMA.16816.F32 R16, R240, R40, R16 ;  /* 0x00000028f010723c */ /* 0x000fe20000001810 */
[----:B------:R-:W-:Y:S01]  /*31d0*/  FMUL.FTZ R28, R28, c[0x0][0x320] ;  /* 0x0000c8001c1c7a20 */ /* 0x000fe20000410000 */
[----:B------:R-:W-:Y:S01]  /*31e0*/  LDSM.16.M88.4 R40, [R0+0x1000] ;  /* 0x001000000028783b */ /* 0x000fe20000000200 */
[----:B------:R-:W-:-:S02]  /*31f0*/  FMUL.FTZ R29, R29, c[0x0][0x320] ;  /* 0x0000c8001d1d7a20 */ /* 0x000fc40000410000 */
[----:B------:R-:W-:-:S03]  /*3200*/  FMUL.FTZ R30, R30, c[0x0][0x320] ;  /* 0x0000c8001e1e7a20 */ /* 0x000fc60000410000 */
[----:B-1----:R-:W-:Y:S01]  /*3210*/  HMMA.16816.F32 R12, R240, R36, R8 ;  /* 0x00000024f00c723c */ /* 0x002fe20000001808 */
[----:B------:R-:W-:-:S07]  /*3220*/  FMUL.FTZ R31, R31, c[0x0][0x320] ;  /* 0x0000c8001f1f7a20 */ /* 0x000fce0000410000 */
[----:B------:R-:W-:Y:S01]  /*3230*/  HMMA.16816.F32 R8, R244, R54, R4 ;  /* 0x00000036f408723c */ /* 0x000fe20000001804 */
[----:B------:R-:W1:Y:S07]  /*3240*/  MUFU.TANH R72, R28 ;  /* 0x0000001c00487308 */ /* 0x000e6e0000002400 */
[C---:B------:R-:W-:Y:S01]  /*3250*/  HMMA.16816.F32 R56, R232.reuse, R60, R68 ;  /* 0x0000003ce838723c */ /* 0x040fe20000001844 */
[----:B------:R-:W2:Y:S07]  /*3260*/  MUFU.TANH R60, R29 ;  /* 0x0000001d003c7308 */ /* 0x000eae0000002400 */
[----:B------:R-:W-:Y:S01]  /*3270*/  HMMA.16816.F32 R4, R232, R62, R64 ;  /* 0x0000003ee804723c */ /* 0x000fe20000001840 */
[----:B------:R-:W3:Y:S08]  /*3280*/  MUFU.TANH R68, R30 ;  /* 0x0000001e00447308 */ /* 0x000ef00000002400 */
[----:B------:R4:W1:Y:S01]  /*3290*/  MUFU.TANH R61, R31 ;  /* 0x0000001f003d7308 */ /* 0x0008620000002400 */
[----:B------:R-:W-:Y:S08]  /*32a0*/  HMMA.16816.F32 R20, R244, R52, R16 ;  /* 0x00000034f414723c */ /* 0x000ff00000001810 */
[----:B----4-:R-:W-:Y:S01]  /*32b0*/  HMMA.16816.F32 R28, R236, R50, R32 ;  /* 0x00000032ec1c723c */ /* 0x010fe20000001820 */
[----:B------:R-:W4:Y:S01]  /*32c0*/  LDSM.16.M88.4 R32, [R104+0x7800] ;  /* 0x007800006820783b */ /* 0x000f220000000200 */
[----:B------:R-:W-:-:S02]  /*32d0*/  FMUL.FTZ R24, R24, c[0x0][0x320] ;  /* 0x0000c80018187a20 */ /* 0x000fc40000410000 */
[----:B------:R-:W-:Y:S02]  /*32e0*/  FMUL.FTZ R25, R25, c[0x0][0x320] ;  /* 0x0000c80019197a20 */ /* 0x000fe40000410000 */
[----:B------:R-:W-:Y:S02]  /*32f0*/  FMUL.FTZ R26, R26, c[0x0][0x320] ;  /* 0x0000c8001a1a7a20 */ /* 0x000fe40000410000 */
[C---:B------:R-:W-:Y:S01]  /*3300*/  HMMA.16816.F32 R16, R236.reuse, R44, R56 ;  /* 0x0000002cec10723c */ /* 0x040fe20000001838 */
[----:B------:R-:W-:Y:S01]  /*3310*/  FMUL.FTZ R27, R27, c[0x0][0x320] ;  /* 0x0000c8001b1b7a20 */ /* 0x000fe20000410000 */
[----:B------:R-:W1:Y:S06]  /*3320*/  MUFU.TANH R52, R24 ;  /* 0x0000001800347308 */ /* 0x000e6c0000002400 */
[----:B------:R-:W-:Y:S02]  /*3330*/  HMMA.16816.F32 R4, R236, R46, R4 ;  /* 0x0000002eec04723c */ /* 0x000fe40000001804 */
[----:B------:R-:W1:Y:S08]  /*3340*/  MUFU.TANH R50, R25 ;  /* 0x0000001900327308 */ /* 0x000e700000002400 */
[----:B------:R-:W1:Y:S08]  /*3350*/  MUFU.TANH R53, R26 ;  /* 0x0000001a00357308 */ /* 0x000e700000002400 */
[----:B------:R1:W1:Y:S01]  /*3360*/  MUFU.TANH R51, R27 ;  /* 0x0000001b00337308 */ /* 0x0002620000002400 */
[----:B------:R-:W-:-:S02]  /*3370*/  FMUL.FTZ R20, R20, c[0x0][0x320] ;  /* 0x0000c80014147a20 */ /* 0x000fc40000410000 */
[----:B------:R-:W-:Y:S02]  /*3380*/  FMUL.FTZ R21, R21, c[0x0][0x320] ;  /* 0x0000c80015157a20 */ /* 0x000fe40000410000 */
[----:B------:R-:W-:Y:S01]  /*3390*/  FMUL.FTZ R22, R22, c[0x0][0x320] ;  /* 0x0000c80016167a20 */ /* 0x000fe20000410000 */
[C---:B-1----:R-:W-:Y:S01]  /*33a0*/  HMMA.16816.F32 R24, R240.reuse, R38, R28 ;  /* 0x00000026f018723c */ /* 0x042fe2000000181c */
[----:B------:R-:W1:Y:S01]  /*33b0*/  LDSM.16.M88.4 R28, [R0+0x1800] ;  /* 0x00180000001c783b */ /* 0x000e620000000200 */
[----:B------:R-:W-:Y:S01]  /*33c0*/  FMUL.FTZ R23, R23, c[0x0][0x320] ;  /* 0x0000c80017177a20 */ /* 0x000fe20000410000 */
[----:B------:R-:W1:Y:S01]  /*33d0*/  MUFU.TANH R49, R20 ;  /* 0x0000001400317308 */ /* 0x000e620000002400 */
[----:B------:R-:W-:Y:S01]  /*33e0*/  FMUL.FTZ R8, R8, c[0x0][0x320] ;  /* 0x0000c80008087a20 */ /* 0x000fe20000410000 */
[----:B------:R1:W-:Y:S01]  /*33f0*/  STL [R1+0x24], R104 ;  /* 0x0000246801007387 */ /* 0x0003e20000100800 */
[----:B------:R-:W-:Y:S01]  /*3400*/  FMUL.FTZ R9, R9, c[0x0][0x320] ;  /* 0x0000c80009097a20 */ /* 0x000fe20000410000 */
[----:B------:R-:W-:Y:S01]  /*3410*/  ISETP.GE.AND P0, PT, R111, 0x2, PT ;  /* 0x000000026f00780c */ /* 0x000fe20003f06270 */
[----:B----4-:R-:W-:Y:S01]  /*3420*/  HMMA.16816.F32 R4, R240, R34, R4 ;  /* 0x00000022f004723c */ /* 0x010fe20000001804 */
[----:B------:R-:W-:Y:S01]  /*3430*/  FMUL.FTZ R10, R10, c[0x0][0x320] ;  /* 0x0000c8000a0a7a20 */ /* 0x000fe20000410000 */
[----:B------:R-:W-:-:S04]  /*3440*/  DEPBAR.LE SB0, 0x0 ;  /* 0x000080000000791a */ /* 0x000fc80000000000 */
[----:B------:R-:W4:Y:S08]  /*3450*/  MUFU.TANH R48, R21 ;  /* 0x0000001500307308 */ /* 0x000f300000002400 */
[----:B------:R-:W1:Y:S08]  /*3460*/  MUFU.TANH R45, R22 ;  /* 0x00000016002d7308 */ /* 0x000e700000002400 */
[----:B------:R1:W1:Y:S02]  /*3470*/  MUFU.TANH R44, R23 ;  /* 0x00000017002c7308 */ /* 0x0002640000002400 */
[----:B-1----:R-:W-:Y:S08]  /*3480*/  HMMA.16816.F32 R20, R244, R40, R12 ;  /* 0x00000028f414723c */ /* 0x002ff0000000180c */
[----:B------:R-:W-:Y:S01]  /*3490*/  HMMA.16816.F32 R12, R240, R32, R16 ;  /* 0x00000020f00c723c */ /* 0x000fe20000001810 */
[----:B------:R-:W-:Y:S01]  /*34a0*/  FMUL.FTZ R11, R11, c[0x0][0x320] ;  /* 0x0000c8000b0b7a20 */ /* 0x000fe20000410000 */
[----:B------:R-:W1:Y:S06]  /*34b0*/  MUFU.TANH R39, R8 ;  /* 0x0000000800277308 */ /* 0x000e6c0000002400 */
[C---:B------:R-:W-:Y:S02]  /*34c0*/  HMMA.16816.F32 R16, R244.reuse, R42, R24 ;  /* 0x0000002af410723c */ /* 0x040fe40000001818 */
[----:B------:R-:W1:Y:S06]  /*34d0*/  MUFU.TANH R38, R9 ;  /* 0x0000000900267308 */ /* 0x000e6c0000002400 */
[C---:B------:R-:W-:Y:S02]  /*34e0*/  HMMA.16816.F32 R4, R244.reuse, R30, R4 ;  /* 0x0000001ef404723c */ /* 0x040fe40000001804 */
[----:B------:R-:W1:Y:S08]  /*34f0*/  MUFU.TANH R41, R10 ;  /* 0x0000000a00297308 */ /* 0x000e700000002400 */
[----:B------:R1:W1:Y:S02]  /*3500*/  MUFU.TANH R40, R11 ;  /* 0x0000000b00287308 */ /* 0x0002640000002400 */
[----:B-1----:R-:W-:Y:S01]  /*3510*/  HMMA.16816.F32 R8, R244, R28, R12 ;  /* 0x0000001cf408723c */ /* 0x002fe2000000180c */
[----:B------:R1:W-:Y:S01]  /*3520*/  STL [R1+0x20], R0 ;  /* 0x0000200001007387 */ /* 0x0003e20000100800 */
[----:B------:R-:W-:-:S02]  /*3530*/  FMUL.FTZ R22, R22, c[0x0][0x320] ;  /* 0x0000c80016167a20 */ /* 0x000fc40000410000 */
[----:B------:R-:W-:Y:S02]  /*3540*/  FMUL.FTZ R23, R23, c[0x0][0x320] ;  /* 0x0000c80017177a20 */ /* 0x000fe40000410000 */
[----:B------:R-:W-:Y:S02]  /*3550*/  FMUL.FTZ R16, R16, c[0x0][0x320] ;  /* 0x0000c80010107a20 */ /* 0x000fe40000410000 */
[----:B------:R-:W-:Y:S02]  /*3560*/  FMUL.FTZ R20, R20, c[0x0][0x320] ;  /* 0x0000c80014147a20 */ /* 0x000fe40000410000 */
[----:B------:R-:W-:Y:S02]  /*3570*/  FMUL.FTZ R21, R21, c[0x0][0x320] ;  /* 0x0000c80015157a20 */ /* 0x000fe40000410000 */
[----:B------:R-:W-:Y:S02]  /*3580*/  FMUL.FTZ R17, R17, c[0x0][0x320] ;  /* 0x0000c80011117a20 */ /* 0x000fe40000410000 */
        /* <DEDUP_REMOVED lines=26> */
[----:B------:R-:W-:Y:S01]  /*3730*/  BSSY B0, `(.L_x_517) ;  /* 0x000005e000007945 */ /* 0x000fe20003800000 */
[----:B------:R-:W-:Y:S01]  /*3740*/  BAR.SYNC.DEFER_BLOCKING 0x0 ;  /* 0x0000000000007b1d */ /* 0x000fe20000010000 */
[----:B------:R-:W-:-:S05]  /*3750*/  ISETP.GT.AND P6, PT, R107, 0x3f, PT ;  /* 0x0000003f6b00780c */ /* 0x000fca0003fc4270 */
[----:B------:R-:W-:Y:S05]  /*3760*/  @!P0 BRA `(.L_x_518) ;  /* 0x000005a000008947 */ /* 0x000fea0003800000 */
[----:B--234-:R-:W-:Y:S01]  /*3770*/  ISETP.NE.AND P4, PT, R101, 0x1, PT ;  /* 0x000000016500780c */ /* 0x01cfe20003f85270 */
[----:B------:R-:W-:Y:S02]  /*3780*/  IMAD R2, R111, 0x40, R115 ;  /* 0x000000406f027824 */ /* 0x000fe400078e0273 */
[----:B-1----:R-:W-:-:S03]  /*3790*/  IMAD.MOV.U32 R6, RZ, RZ, RZ ;  /* 0x000000ffff067224 */ /* 0x002fc600078e00ff */
[----:B------:R-:W-:-:S05]  /*37a0*/  IADD3 R2, R2, -0x80, R107 ;  /* 0xffffff8002027810 */ /* 0x000fca0007ffe06b */
[----:B------:R-:W-:Y:S02]  /*37b0*/  IMAD.MOV.U32 R0, RZ, RZ, R2 ;  /* 0x000000ffff007224 */ /* 0x000fe400078e0002 */
[----:B------:R-:W-:-:S05]  /*37c0*/  @P4 IMAD.HI.U32 R3, R2, c[0x0][0x2bc], RZ ;  /* 0x0000af0002034a27 */ /* 0x000fca00078e00ff */
[----:B------:R-:W-:-:S04]  /*37d0*/  @P4 SHF.R.U32.HI R0, RZ, c[0x0][0x2c0], R3 ;  /* 0x0000b000ff004a19 */ /* 0x000fc80000011603 */
[----:B------:R-:W-:-:S04]  /*37e0*/  @!P6 IADD3 R3, P0, R0, R102, RZ ;  /* 0x000000660003e210 */ /* 0x000fc80007f1e0ff */
[----:B------:R-:W-:Y:S02]  /*37f0*/  @!P6 LEA.HI.X.SX32 R5, R0, R100, 0x1, P0 ;  /* 0x000000640005e211 */ /* 0x000fe400000f0eff */
[----:B------:R-:W-:-:S04]  /*3800*/  @!P6 LEA R4, P0, R3, c[0x0][0x2a0], 0x2 ;  /* 0x0000a8000304ea11 */ /* 0x000fc800078010ff */
[----:B------:R-:W-:-:S05]  /*3810*/  @!P6 LEA.HI.X R5, R3, c[0x0][0x2a4], R5, 0x2, P0 ;  /* 0x0000a9000305ea11 */ /* 0x000fca00000f1405 */
[----:B------:R-:W2:Y:S01]  /*3820*/  @!P6 LDG.E R6, [R4.64] ;  /* 0x000000060406e981 */ /* 0x000ea2000c1e1900 */
[----:B------:R-:W-:-:S04]  /*3830*/  IMAD.MOV R0, RZ, RZ, -R0 ;  /* 0x000000ffff007224 */ /* 0x000fc800078e0a00 */
[----:B------:R-:W-:-:S04]  /*3840*/  IMAD R7, R0, c[0x0][0x2b8], R2 ;  /* 0x0000ae0000077a24 */ /* 0x000fc800078e0202 */
[----:B------:R-:W-:Y:S01]  /*3850*/  IMAD.WIDE.U32 R2, R7, c[0x0][0x1e0], RZ ;  /* 0x0000780007027a25 */ /* 0x000fe200078e00ff */
[----:B------:R-:W-:Y:S01]  /*3860*/  SHF.R.S32.HI R0, RZ, 0x1f, R7 ;  /* 0x0000001fff007819 */ /* 0x000fe20000011407 */
[----:B------:R1:W-:Y:S04]  /*3870*/  STL [R1+0x5c], R7 ;  /* 0x00005c0701007387 */ /* 0x0003e80000100800 */
[----:B------:R-:W-:-:S04]  /*3880*/  IMAD R0, R0, c[0x0][0x1e0], RZ ;  /* 0x0000780000007a24 */ /* 0x000fc800078e02ff */
[----:B------:R-:W-:-:S04]  /*3890*/  IMAD R0, R7, c[0x0][0x1e4], R0 ;  /* 0x0000790007007a24 */ /* 0x000fc800078e0200 */
[----:B------:R-:W-:Y:S01]  /*38a0*/  IMAD.IADD R3, R3, 0x1, R0 ;  /* 0x0000000103037824 */ /* 0x000fe200078e0200 */
[----:B--2---:R1:W-:Y:S01]  /*38b0*/  STL [R1+0x58], R6 ;  /* 0x0000580601007387 */ /* 0x0043e20000100800 */
[----:B------:R-:W-:Y:S02]  /*38c0*/  SHF.R.S32.HI R4, RZ, 0x1f, R6 ;  /* 0x0000001fff047819 */ /* 0x000fe40000011406 */
[----:B------:R-:W-:-:S04]  /*38d0*/  IMAD.WIDE.U32 R2, R6, c[0x0][0x1f0], R2 ;  /* 0x00007c0006027a25 */ /* 0x000fc800078e0002 */
[----:B------:R-:W-:Y:S01]  /*38e0*/  IMAD R4, R4, c[0x0][0x1f0], RZ ;  /* 0x00007c0004047a24 */ /* 0x000fe200078e02ff */
[----:B------:R-:W-:-:S03]  /*38f0*/  IADD3 R0, P1, R98, R2, RZ ;  /* 0x0000000262007210 */ /* 0x000fc60007f3e0ff */
[----:B------:R-:W-:Y:S01]  /*3900*/  IMAD R4, R6, c[0x0][0x1f4], R4 ;  /* 0x00007d0006047a24 */ /* 0x000fe200078e0204 */
[----:B------:R-:W-:-:S04]  /*3910*/  LEA R15, P0, R0, c[0x0][0x1c8], 0x1 ;  /* 0x00007200000f7a11 */ /* 0x000fc800078008ff */
[----:B------:R-:W-:-:S04]  /*3920*/  IADD3.X R5, R97, R3, R4, P1, !PT ;  /* 0x0000000361057210 */ /* 0x000fc80000ffe404 */
[----:B------:R-:W-:Y:S01]  /*3930*/  LEA.HI.X R5, R0, c[0x0][0x1cc], R5, 0x1, P0 ;  /* 0x0000730000057a11 */ /* 0x000fe200000f0c05 */
[----:B------:R-:W-:Y:S05]  /*3940*/  BRA.DIV ~URZ, `(.L_x_519) ;  /* 0x0000d9627f007947 */ /* 0x000fea000b800000 */
[----:B------:R2:W3:Y:S02]  /*3950*/  SHFL.IDX PT, R4, R5, RZ, 0x181f ;  /* 0x00181fff05047589 */ /* 0x0004e400000e0000 */
.L_x_575:
[----:B------:R-:W-:Y:S05]  /*3960*/  BRA.DIV ~URZ, `(.L_x_520) ;  /* 0x0000d9b27f007947 */ /* 0x000fea000b800000 */
[----:B------:R-:W4:Y:S04]  /*3970*/  LDL R10, [R1+0x6c] ;  /* 0x00006c00010a7983 */ /* 0x000f280000100800 */
[----:B------:R-:W5:Y:S04]  /*3980*/  LDL R2, [R1+0x54] ;  /* 0x0000540001027983 */ /* 0x000f680000100800 */
[----:B--2---:R-:W2:Y:S04]  /*3990*/  LDL R19, [R1+0x68] ;  /* 0x0000680001137983 */ /* 0x004ea80000100800 */
[----:B---3--:R-:W3:Y:S04]  /*39a0*/  LDL R18, [R1+0x70] ;  /* 0x0000700001127983 */ /* 0x008ee80000100800 */
[----:B------:R-:W3:Y:S04]  /*39b0*/  LDL R17, [R1+0x4c] ;  /* 0x00004c0001117983 */ /* 0x000ee80000100800 */
[----:B------:R-:W1:Y:S02]  /*39c0*/  SHFL.IDX PT, R0, R15, RZ, 0x181f ;  /* 0x00181fff0f007589 */ /* 0x000e6400000e0000 */
[----:B-1----:R-:W-:-:S02]  /*39d0*/  IADD3 R6, P0, R0, R94, RZ ;  /* 0x0000005e00067210 */ /* 0x002fc40007f1e0ff */
[----:B------:R-:W-:-:S03]  /*39e0*/  IADD3 R8, P1, R0, R93, RZ ;  /* 0x0000005d00087210 */ /* 0x000fc60007f3e0ff */
[C---:B------:R-:W-:Y:S02]  /*39f0*/  IMAD.X R7, R4.reuse, 0x1, R89, P0 ;  /* 0x0000000104077824 */ /* 0x040fe400000e0659 */
[----:B------:R-:W-:Y:S01]  /*3a00*/  IMAD.X R9, R4, 0x1, R88, P1 ;  /* 0x0000000104097824 */ /* 0x000fe200008e0658 */
[----:B----4-:R-:W-:Y:S02]  /*3a10*/  ISETP.GE.AND P2, PT, R10, c[0x0][0x1d4], PT ;  /* 0x000075000a007a0c */ /* 0x010fe40003f46270 */
[----:B------:R-:W-:Y:S02]  /*3a20*/  IADD3 R10, P0, R0, R96, RZ ;  /* 0x00000060000a7210 */ /* 0x000fe40007f1e0ff */
[----:B-----5:R-:W-:-:S03]  /*3a30*/  ISETP.GE.AND P3, PT, R2, c[0x0][0x1d4], PT ;  /* 0x0000750002007a0c */ /* 0x020fc60003f66270 */
[----:B------:R-:W-:Y:S01]  /*3a40*/  IMAD.X R11, R4, 0x1, R91, P0 ;  /* 0x00000001040b7824 */ /* 0x000fe200000e065b */
[----:B--2---:R-:W-:Y:S02]  /*3a50*/  ISETP.GE.AND P1, PT, R19, c[0x0][0x1d4], PT ;  /* 0x0000750013007a0c */ /* 0x004fe40003f26270 */
[----:B------:R-:W-:Y:S02]  /*3a60*/  IADD3 R2, P4, R0, R95, RZ ;  /* 0x0000005f00027210 */ /* 0x000fe40007f9e0ff */
[----:B---3--:R-:W-:-:S03]  /*3a70*/  ISETP.GE.AND P0, PT, R18, c[0x0][0x1d4], PT ;  /* 0x0000750012007a0c */ /* 0x008fc60003f06270 */
[----:B------:R-:W-:Y:S02]  /*3a80*/  IMAD.X R3, R4, 0x1, R90, P4 ;  /* 0x0000000104037824 */ /* 0x000fe400020e065a */
[----:B------:R-:W-:Y:S01]  /*3a90*/  @!PT LDS RZ, [RZ] ;  /* 0x00000000fffff984 */ /* 0x000fe20000000800 */
[----:B------:R-:W-:Y:S01]  /*3aa0*/  @!PT LDS RZ, [RZ] ;  /* 0x00000000fffff984 */ /* 0x000fe20000000800 */
[----:B------:R1:W-:Y:S04]  /*3ab0*/  LDGSTS.E.BYPASS.LTC128B.128 [R17+0x10100], [R8.64], !P3 ;  /* 0x1010000008117fae */ /* 0x0003e8000d901d46 */
[----:B------:R1:W-:Y:S04]  /*3ac0*/  LDGSTS.E.BYPASS.LTC128B.128 [R17+0x12100], [R6.64], !P2 ;  /* 0x1210000006117fae */ /* 0x0003e8000d101d46 */
[----:B------:R1:W-:Y:S04]  /*3ad0*/  LDGSTS.E.BYPASS.LTC128B.128 [R17+0x14100], [R2.64], !P1 ;  /* 0x1410000002117fae */ /* 0x0003e8000c901d46 */
[----:B------:R-:W2:Y:S04]  /*3ae0*/  SHFL.IDX PT, R0, R15, 0x1, 0x181f ;  /* 0x00381f000f007f89 */ /* 0x000ea800000e0000 */
[----:B------:R1:W-:Y:S01]  /*3af0*/  LDGSTS.E.BYPASS.LTC128B.128 [R17+0x16100], [R10.64], !P0 ;  /* 0x161000000a117fae */ /* 0x0003e2000c101d46 */
[----:B------:R-:W-:-:S02]  /*3b00*/  SEL R14, RZ, 0x10, P2 ;  /* 0x00000010ff0e7807 */ /* 0x000fc40001000000 */
[----:B------:R-:W-:Y:S01]  /*3b10*/  SEL R13, RZ, 0x10, P1 ;  /* 0x00000010ff0d7807 */ /* 0x000fe20000800000 */
[----:B------:R3:W4:Y:S01]  /*3b20*/  SHFL.IDX PT, R4, R5, 0x1, 0x181f ;  /* 0x00381f0005047f89 */ /* 0x00072200000e0000 */
[----:B------:R-:W-:Y:S02]  /*3b30*/  SEL R12, RZ, 0x10, P0 ;  /* 0x00000010ff0c7807 */ /* 0x000fe40000000000 */
[----:B---3--:R-:W-:-:S03]  /*3b40*/  SEL R5, RZ, 0x10, P3 ;  /* 0x00000010ff057807 */ /* 0x008fc60001800000 */
.L_x_576:
[----:B-12---:R-:W2:Y:S01]  /*3b50*/  LDL R15, [R1+0x4c] ;  /* 0x00004c00010f7983 */ /* 0x006ea20000100800 */
[----:B------:R-:W-:Y:S02]  /*3b60*/  IADD3 R10, -R5, 0x10, RZ ;  /* 0x00000010050a7810 */ /* 0x000fe40007ffe1ff */
[----:B------:R-:W-:Y:S02]  /*3b70*/  IADD3 R2, -R14, 0x10, RZ ;  /* 0x000000100e027810 */ /* 0x000fe40007ffe1ff */
[----:B------:R-:W-:Y:S02]  /*3b80*/  LOP3.LUT R10, R10, 0xf, RZ, 0xc0, !PT ;  /* 0x0000000f0a0a7812 */ /* 0x000fe400078ec0ff */
[----:B------:R-:W-:-:S02]  /*3b90*/  IADD3 R6, -R13, 0x10, RZ ;  /* 0x000000100d067810 */ /* 0x000fc40007ffe1ff */
[----:B------:R-:W-:Y:S02]  /*3ba0*/  IADD3 R10, P1, P0, R10, R0, R93 ;  /* 0x000000000a0a7210 */ /* 0x000fe4000783e05d */
[----:B------:R-:W-:Y:S02]  /*3bb0*/  LOP3.LUT R2, R2, 0xf, RZ, 0xc0, !PT ;  /* 0x0000000f02027812 */ /* 0x000fe400078ec0ff */
[----:B------:R-:W-:Y:S02]  /*3bc0*/  LOP3.LUT R6, R6, 0xf, RZ, 0xc0, !PT ;  /* 0x0000000f06067812 */ /* 0x000fe400078ec0ff */
[----:B------:R-:W-:Y:S02]  /*3bd0*/  IADD3 R3, -R12, 0x10, RZ ;  /* 0x000000100c037810 */ /* 0x000fe40007ffe1ff */
[----:B----4-:R-:W-:Y:S02]  /*3be0*/  IADD3.X R11, RZ, R4, R88, P1, P0 ;  /* 0x00000004ff0b7210 */ /* 0x010fe40000fe0458 */
[----:B------:R-:W-:-:S02]  /*3bf0*/  IADD3 R8, P3, P2, R2, R0, R94 ;  /* 0x0000000002087210 */ /* 0x000fc40007a7e05e */
[----:B------:R-:W-:Y:S02]  /*3c00*/  IADD3 R6, P1, P0, R6, R0, R95 ;  /* 0x0000000006067210 */ /* 0x000fe4000783e05f */
[----:B------:R-:W-:Y:S02]  /*3c10*/  LOP3.LUT R2, R3, 0xf, RZ, 0xc0, !PT ;  /* 0x0000000f03027812 */ /* 0x000fe400078ec0ff */
[----:B------:R-:W-:Y:S02]  /*3c20*/  IADD3.X R7, RZ, R4, R90, P1, P0 ;  /* 0x00000004ff077210 */ /* 0x000fe40000fe045a */
[----:B------:R-:W-:Y:S02]  /*3c30*/  IADD3 R2, P1, P0, R2, R0, R96 ;  /* 0x0000000002027210 */ /* 0x000fe4000783e060 */
[----:B------:R-:W-:Y:S02]  /*3c40*/  IADD3.X R9, RZ, R4, R89, P3, P2 ;  /* 0x00000004ff097210 */ /* 0x000fe40001fe4459 */
[----:B------:R-:W-:-:S02]  /*3c50*/  ISETP.NE.U32.AND P3, PT, R5, RZ, PT ;  /* 0x000000ff0500720c */ /* 0x000fc40003f65070 */
[----:B------:R-:W-:Y:S02]  /*3c60*/  ISETP.NE.U32.AND P2, PT, R14, RZ, PT ;  /* 0x000000ff0e00720c */ /* 0x000fe40003f45070 */
[----:B------:R-:W-:Y:S02]  /*3c70*/  IADD3.X R3, RZ, R4, R91, P1, P0 ;  /* 0x00000004ff037210 */ /* 0x000fe40000fe045b */
[----:B------:R-:W-:Y:S02]  /*3c80*/  ISETP.NE.U32.AND P1, PT, R13, RZ, PT ;  /* 0x000000ff0d00720c */ /* 0x000fe40003f25070 */
[----:B------:R-:W-:-:S05]  /*3c90*/  ISETP.NE.U32.AND P0, PT, R12, RZ, PT ;  /* 0x000000ff0c00720c */ /* 0x000fca0003f05070 */
[----:B------:R-:W-:Y:S01]  /*3ca0*/  @!PT LDS RZ, [RZ] ;  /* 0x00000000fffff984 */ /* 0x000fe20000000800 */
[----:B------:R-:W-:Y:S01]  /*3cb0*/  @!PT LDS RZ, [RZ] ;  /* 0x00000000fffff984 */ /* 0x000fe20000000800 */
[----:B------:R-:W-:Y:S01]  /*3cc0*/  @!PT LDS RZ, [RZ] ;  /* 0x00000000fffff984 */ /* 0x000fe20000000800 */
[----:B--2---:R1:W-:Y:S04]  /*3cd0*/  LDGSTS.E.BYPASS.LTC128B.128.ZFILL [R15+0x11100], [R10.64], P3 ;  /* 0x111000000a0f7fae */ /* 0x0043e80009941d46 */
[----:B------:R1:W-:Y:S04]  /*3ce0*/  LDGSTS.E.BYPASS.LTC128B.128.ZFILL [R15+0x13100], [R8.64], P2 ;  /* 0x13100000080f7fae */ /* 0x0003e80009141d46 */
[----:B------:R1:W-:Y:S04]  /*3cf0*/  LDGSTS.E.BYPASS.LTC128B.128.ZFILL [R15+0x15100], [R6.64], P1 ;  /* 0x15100000060f7fae */ /* 0x0003e80008941d46 */
[----:B------:R1:W-:Y:S02]  /*3d00*/  LDGSTS.E.BYPASS.LTC128B.128.ZFILL [R15+0x17100], [R2.64], P0 ;  /* 0x17100000020f7fae */ /* 0x0003e40008141d46 */
.L_x_518:
[----:B--234-:R-:W-:Y:S05]  /*3d10*/  BSYNC B0 ;  /* 0x0000000000007941 */ /* 0x01cfea0003800000 */
.L_x_517:
[----:B-1----:R-:W2:Y:S04]  /*3d20*/  LDL R4, [R1+0xb0] ;  /* 0x0000b00001047983 */ /* 0x002ea80000100800 */
[----:B------:R-:W2:Y:S04]  /*3d30*/  LDL R3, [R1+0xbc] ;  /* 0x0000bc0001037983 */ /* 0x000ea80000100800 */
[----:B------:R-:W3:Y:S01]  /*3d40*/  LDL R2, [R1+0x50] ;  /* 0x0000500001027983 */ /* 0x000ee20000100800 */
[----:B------:R-:W-:-:S03]  /*3d50*/  MOV R6, c[0x0][0x2c4] ;  /* 0x0000b10000067a02 */ /* 0x000fc60000000f00 */
[----:B------:R-:W4:Y:S01]  /*3d60*/  LDL R5, [R1+0xc0] ;  /* 0x0000c00001057983 */ /* 0x000f220000100800 */
[----:B------:R-:W-:Y:S02]  /*3d70*/  ISETP.NE.AND P0, PT, R6, 0x1, PT ;  /* 0x000000010600780c */ /* 0x000fe40003f05270 */
[----:B------:R-:W-:Y:S01]  /*3d80*/  MOV R0, 0xffffffc0 ;  /* 0xffffffc000007802 */ /* 0x000fe20000000f00 */
[----:B------:R-:W0:Y:S01]  /*3d90*/  LDGDEPBAR ;  /* 0x00000000000079af */ /* 0x000e220000000000 */
[----:B--2---:R-:W-:Y:S01]  /*3da0*/  IMAD.IADD R4, R3, 0x1, R4 ;  /* 0x0000000103047824 */ /* 0x004fe200078e0204 */
[----:B------:R-:W-:Y:S02]  /*3db0*/  MOV R3, c[0x0][0x2ac] ;  /* 0x0000ab0000037a02 */ /* 0x000fe40000000f00 */
[----:B---3--:R-:W-:-:S06]  /*3dc0*/  IMAD R0, R2, R0, 0x41 ;  /* 0x0000004102007424 */ /* 0x008fcc00078e0200 */
[----:B------:R-:W-:-:S04]  /*3dd0*/  @P0 IMAD.HI.U32 R2, R4, c[0x0][0x2c8], RZ ;  /* 0x0000b20004020a27 */ /* 0x000fc800078e00ff */
[----:B------:R-:W-:Y:S01]  /*3de0*/  IMAD R0, R3, c[0x0][0x1d0], R0 ;  /* 0x0000740003007a24 */ /* 0x000fe200078e0200 */
[----:B------:R-:W-:Y:S01]  /*3df0*/  @P0 SHF.R.U32.HI R4, RZ, c[0x0][0x2cc], R2 ;  /* 0x0000b300ff040a19 */ /* 0x000fe20000011602 */
[----:B----4-:R-:W-:-:S03]  /*3e00*/  IMAD.IADD R6, R92, 0x1, -R5 ;  /* 0x000000015c067824 */ /* 0x010fc600078e0a05 */
[----:B------:R-:W-:Y:S01]  /*3e10*/  IADD3 R5, R0, -c[0x0][0x168], -R5 ;  /* 0x80005a0000057a10 */ /* 0x000fe20007ffe805 */
[----:B------:R-:W-:Y:S05]  /*3e20*/  BRA.DIV ~URZ, `(.L_x_521) ;  /* 0x0000d7f27f007947 */ /* 0x000fea000b800000 */
[----:B------:R1:W2:Y:S02]  /*3e30*/  SHFL.IDX PT, R7, R4, RZ, 0x1c1f ;  /* 0x001c1fff04077589 */ /* 0x0002a400000e0000 */
.L_x_577:
[----:B--2---:R-:W-:-:S05]  /*3e40*/  IMAD.IADD R0, R5, 0x1, R7 ;  /* 0x0000000105007824 */ /* 0x004fca00078e0207 */
[----:B------:R-:W-:-:S04]  /*3e50*/  IMNMX R0, R6, R0, PT ;  /* 0x0000000006007217 */ /* 0x000fc80003800200 */
[C---:B------:R-:W-:Y:S02]  /*3e60*/  ISETP.GT.AND P0, PT, R0.reuse, RZ, PT ;  /* 0x000000ff0000720c */ /* 0x040fe40003f04270 */
[----:B------:R-:W-:Y:S02]  /*3e70*/  ISETP.GT.AND P2, PT, R0, 0x1, PT ;  /* 0x000000010000780c */ /* 0x000fe40003f44270 */
[----:B------:R-:W-:Y:S02]  /*3e80*/  FSEL R10, R72, -INF , P0 ;  /* 0xff800000480a7808 */ /* 0x000fe40000000000 */
[C---:B------:R-:W-:Y:S02]  /*3e90*/  ISETP.GT.AND P3, PT, R0.reuse, 0x8, PT ;  /* 0x000000080000780c */ /* 0x040fe40003f64270 */
[C---:B------:R-:W-:Y:S02]  /*3ea0*/  ISETP.GT.AND P4, PT, R0.reuse, 0x9, PT ;  /* 0x000000090000780c */ /* 0x040fe40003f84270 */
[----:B------:R-:W-:-:S02]  /*3eb0*/  ISETP.GT.AND P1, PT, R0, 0x10, PT ;  /* 0x000000100000780c */ /* 0x000fc40003f24270 */
[----:B------:R-:W-:Y:S02]  /*3ec0*/  ISETP.GT.AND P0, PT, R0, 0x11, PT ;  /* 0x000000110000780c */ /* 0x000fe40003f04270 */
[----:B------:R-:W-:Y:S02]  /*3ed0*/  FSEL R14, R60, -INF , P2 ;  /* 0xff8000003c0e7808 */ /* 0x000fe40001000000 */
[----:B------:R-:W-:Y:S02]  /*3ee0*/  FSEL R15, R52, -INF , P3 ;  /* 0xff800000340f7808 */ /* 0x000fe40001800000 */
[----:B------:R-:W-:Y:S02]  /*3ef0*/  FSEL R17, R50, -INF , P4 ;  /* 0xff80000032117808 */ /* 0x000fe40002000000 */
[----:B------:R-:W-:Y:S02]  /*3f00*/  FSEL R18, R49, -INF , P1 ;  /* 0xff80000031127808 */ /* 0x000fe40000800000 */
[----:B------:R-:W-:-:S02]  /*3f10*/  FSEL R19, R48, -INF , P0 ;  /* 0xff80000030137808 */ /* 0x000fc40000000000 */
[C---:B------:R-:W-:Y:S02]  /*3f20*/  ISETP.GT.AND P3, PT, R0.reuse, 0x18, PT ;  /* 0x000000180000780c */ /* 0x040fe40003f64270 */
[C---:B------:R-:W-:Y:S02]  /*3f30*/  ISETP.GT.AND P4, PT, R0.reuse, 0x19, PT ;  /* 0x000000190000780c */ /* 0x040fe40003f84270 */
[C---:B------:R-:W-:Y:S02]  /*3f40*/  ISETP.GT.AND P2, PT, R0.reuse, 0x20, PT ;  /* 0x000000200000780c */ /* 0x040fe40003f44270 */
[C---:B------:R-:W-:Y:S02]  /*3f50*/  ISETP.GT.AND P1, PT, R0.reuse, 0x21, PT ;  /* 0x000000210000780c */ /* 0x040fe40003f24270 */
[----:B------:R-:W-:Y:S02]  /*3f60*/  ISETP.GT.AND P0, PT, R0, 0x28, PT ;  /* 0x000000280000780c */ /* 0x000fe40003f04270 */
[----:B------:R-:W-:-:S02]  /*3f70*/  FSEL R20, R39, -INF , P3 ;  /* 0xff80000027147808 */ /* 0x000fc40001800000 */
[----:B------:R-:W-:Y:S02]  /*3f80*/  FSEL R21, R38, -INF , P4 ;  /* 0xff80000026157808 */ /* 0x000fe40002000000 */
[----:B------:R-:W-:Y:S02]  /*3f90*/  FSEL R99, R33, -INF , P2 ;  /* 0xff80000021637808 */ /* 0x000fe40001000000 */
[----:B------:R-:W-:Y:S02]  /*3fa0*/  FSEL R98, R32, -INF , P1 ;  /* 0xff80000020627808 */ /* 0x000fe40000800000 */
[----:B------:R-:W-:Y:S02]  /*3fb0*/  FSEL R97, R26, -INF , P0 ;  /* 0xff8000001a617808 */ /* 0x000fe40000000000 */
[C---:B------:R-:W-:Y:S02]  /*3fc0*/  ISETP.GT.AND P4, PT, R0.reuse, 0x29, PT ;  /* 0x000000290000780c */ /* 0x040fe40003f84270 */
[----:B------:R-:W-:-:S02]  /*3fd0*/  ISETP.GT.AND P3, PT, R0, 0x30, PT ;  /* 0x000000300000780c */ /* 0x000fc40003f64270 */
[C---:B------:R-:W-:Y:S02]  /*3fe0*/  ISETP.GT.AND P2, PT, R0.reuse, 0x31, PT ;  /* 0x000000310000780c */ /* 0x040fe40003f44270 */
[C---:B------:R-:W-:Y:S02]  /*3ff0*/  ISETP.GT.AND P1, PT, R0.reuse, 0x38, PT ;  /* 0x000000380000780c */ /* 0x040fe40003f24270 */
[----:B------:R-:W-:Y:S02]  /*4000*/  ISETP.GT.AND P0, PT, R0, 0x39, PT ;  /* 0x000000390000780c */ /* 0x000fe40003f04270 */
[----:B------:R-:W-:Y:S02]  /*4010*/  FSEL R96, R25, -INF , P4 ;  /* 0xff80000019607808 */ /* 0x000fe40002000000 */
[----:B------:R-:W-:Y:S02]  /*4020*/  FSEL R95, R24, -INF , P3 ;  /* 0xff800000185f7808 */ /* 0x000fe40001800000 */
[----:B------:R-:W-:-:S02]  /*4030*/  FSEL R94, R23, -INF , P2 ;  /* 0xff800000175e7808 */ /* 0x000fc40001000000 */
[----:B------:R-:W-:Y:S02]  /*4040*/  FSEL R93, R22, -INF , P1 ;  /* 0xff800000165d7808 */ /* 0x000fe40000800000 */
[----:B------:R-:W-:Y:S01]  /*4050*/  FSEL R92, R16, -INF , P0 ;  /* 0xff800000105c7808 */ /* 0x000fe20000000000 */
[----:B------:R-:W-:Y:S05]  /*4060*/  BRA.DIV ~URZ, `(.L_x_522) ;  /* 0x0000d6127f007947 */ /* 0x000fea000b800000 */
[----:B------:R-:W2:Y:S01]  /*4070*/  SHFL.IDX PT, R0, R4, 0x1, 0x1c1f ;  /* 0x003c1f0004007f89 */ /* 0x000ea200000e0000 */
[----:B------:R-:W-:-:S04]  /*4080*/  FMNMX.FTZ R2, R10, R14, !PT ;  /* 0x0000000e0a027209 */ /* 0x000fc80007810000 */
[----:B------:R-:W-:-:S04]  /*4090*/  FMNMX.FTZ R2, R15, R2, !PT ;  /* 0x000000020f027209 */ /* 0x000fc80007810000 */
[----:B------:R-:W-:-:S04]  /*40a0*/  FMNMX.FTZ R2, R17, R2, !PT ;  /* 0x0000000211027209 */ /* 0x000fc80007810000 */
[----:B------:R-:W-:-:S04]  /*40b0*/  FMNMX.FTZ R2, R18, R2, !PT ;  /* 0x0000000212027209 */ /* 0x000fc80007810000 */
[----:B------:R-:W-:-:S04]  /*40c0*/  FMNMX.FTZ R2, R19, R2, !PT ;  /* 0x0000000213027209 */ /* 0x000fc80007810000 */
[----:B------:R-:W-:Y:S01]  /*40d0*/  FMNMX.FTZ R2, R20, R2, !PT ;  /* 0x0000000214027209 */ /* 0x000fe20007810000 */
[----:B--2---:R-:W-:-:S03]  /*40e0*/  IMAD.IADD R0, R5, 0x1, R0 ;  /* 0x0000000105007824 */ /* 0x004fc600078e0200 */
[----:B------:R-:W-:Y:S02]  /*40f0*/  FMNMX.FTZ R2, R21, R2, !PT ;  /* 0x0000000215027209 */ /* 0x000fe40007810000 */
[----:B------:R-:W-:Y:S02]  /*4100*/  IMNMX R0, R6, R0, PT ;  /* 0x0000000006007217 */ /* 0x000fe40003800200 */
[----:B------:R-:W-:Y:S02]  /*4110*/  FMNMX.FTZ R2, R99, R2, !PT ;  /* 0x0000000263027209 */ /* 0x000fe40007810000 */
[C---:B------:R-:W-:Y:S02]  /*4120*/  ISETP.GT.AND P1, PT, R0.reuse, RZ, PT ;  /* 0x000000ff0000720c */ /* 0x040fe40003f24270 */
[C---:B------:R-:W-:Y:S02]  /*4130*/  ISETP.GT.AND P0, PT, R0.reuse, 0x1, PT ;  /* 0x000000010000780c */ /* 0x040fe40003f04270 */
[----:B------:R-:W-:-:S02]  /*4140*/  ISETP.GT.AND P2, PT, R0, 0x8, PT ;  /* 0x000000080000780c */ /* 0x000fc40003f44270 */
[----:B------:R-:W-:Y:S02]  /*4150*/  FSEL R5, R68, -INF , P1 ;  /* 0xff80000044057808 */ /* 0x000fe40000800000 */
[----:B------:R-:W-:Y:S02]  /*4160*/  FSEL R6, R61, -INF , P0 ;  /* 0xff8000003d067808 */ /* 0x000fe40000000000 */
[C---:B------:R-:W-:Y:S02]  /*4170*/  ISETP.GT.AND P0, PT, R0.reuse, 0x9, PT ;  /* 0x000000090000780c */ /* 0x040fe40003f04270 */
[----:B------:R-:W-:Y:S02]  /*4180*/  FSEL R13, R53, -INF , P2 ;  /* 0xff800000350d7808 */ /* 0x000fe40001000000 */
[----:B------:R-:W-:Y:S02]  /*4190*/  FMNMX.FTZ R3, R5, R6, !PT ;  /* 0x0000000605037209 */ /* 0x000fe40007810000 */
[----:B------:R-:W-:-:S02]  /*41a0*/  ISETP.GT.AND P1, PT, R0, 0x10, PT ;  /* 0x000000100000780c */ /* 0x000fc40003f24270 */
[----:B------:R-:W-:Y:S02]  /*41b0*/  FSEL R12, R51, -INF , P0 ;  /* 0xff800000330c7808 */ /* 0x000fe40000000000 */
[----:B------:R-:W-:Y:S02]  /*41c0*/  FMNMX.FTZ R3, R13, R3, !PT ;  /* 0x000000030d037209 */ /* 0x000fe40007810000 */
[----:B------:R-:W-:Y:S02]  /*41d0*/  ISETP.GT.AND P0, PT, R0, 0x11, PT ;  /* 0x000000110000780c */ /* 0x000fe40003f04270 */
        /* <DEDUP_REMOVED lines=14> */
[----:B------:R-:W-:-:S02]  /*42c0*/  FMNMX.FTZ R2, R98, R2, !PT ;  /* 0x0000000262027209 */ /* 0x000fc40007810000 */
[----:B------:R-:W-:Y:S02]  /*42d0*/  ISETP.GT.AND P1, PT, R0, 0x28, PT ;  /* 0x000000280000780c */ /* 0x000fe40003f24270 */
[----:B------:R-:W-:Y:S02]  /*42e0*/  FSEL R90, R36, -INF , P0 ;  /* 0xff800000245a7808 */ /* 0x000fe40000000000 */
[----:B------:R-:W-:Y:S02]  /*42f0*/  FMNMX.FTZ R3, R91, R3, !PT ;  /* 0x000000035b037209 */ /* 0x000fe40007810000 */
[----:B------:R-:W-:Y:S02]  /*4300*/  FMNMX.FTZ R2, R97, R2, !PT ;  /* 0x0000000261027209 */ /* 0x000fe40007810000 */
[----:B------:R-:W-:Y:S02]  /*4310*/  ISETP.GT.AND P0, PT, R0, 0x29, PT ;  /* 0x000000290000780c */ /* 0x000fe40003f04270 */
[----:B------:R-:W-:-:S02]  /*4320*/  FSEL R89, R35, -INF , P1 ;  /* 0xff80000023597808 */ /* 0x000fc40000800000 */
[----:B------:R-:W-:Y:S02]  /*4330*/  FMNMX.FTZ R3, R90, R3, !PT ;  /* 0x000000035a037209 */ /* 0x000fe40007810000 */
        /* <DEDUP_REMOVED lines=17> */
[----:B------:R-:W-:Y:S02]  /*4450*/  FSEL R84, R27, -INF , P0 ;  /* 0xff8000001b547808 */ /* 0x000fe40000000000 */
[----:B------:R-:W-:Y:S02]  /*4460*/  FMNMX.FTZ R2, R85, R3, !PT ;  /* 0x0000000355027209 */ /* 0x000fe40007810000 */
[----:B------:R-:W2:Y:S02]  /*4470*/  SHFL.BFLY PT, R3, R0, 0x2, 0x1f ;  /* 0x0c401f0000037f89 */ /* 0x000ea400000e0000 */
[----:B------:R-:W-:-:S05]  /*4480*/  FMNMX.FTZ R2, R84, R2, !PT ;  /* 0x0000000254027209 */ /* 0x000fca0007810000 */
[----:B------:R-:W3:Y:S01]  /*4490*/  SHFL.BFLY PT, R16, R2, 0x2, 0x1f ;  /* 0x0c401f0002107f89 */ /* 0x000ee200000e0000 */
[----:B--2---:R-:W-:-:S05]  /*44a0*/  FMNMX.FTZ R0, R3, R0, !PT ;  /* 0x0000000003007209 */ /* 0x004fca0007810000 */
[----:B------:R-:W2:Y:S01]  /*44b0*/  SHFL.BFLY PT, R132, R0, 0x1, 0x1f ;  /* 0x0c201f0000847f89 */ /* 0x000ea200000e0000 */
[----:B---3--:R-:W-:-:S05]  /*44c0*/  FMNMX.FTZ R16, R2, R16, !PT ;  /* 0x0000001002107209 */ /* 0x008fca0007810000 */
[----:B------:R3:W4:Y:S01]  /*44d0*/  SHFL.BFLY PT, R3, R16, 0x1, 0x1f ;  /* 0x0c201f0010037f89 */ /* 0x00072200000e0000 */
[----:B--2---:R-:W-:-:S03]  /*44e0*/  FMNMX.FTZ R132, R0, R132, !PT ;  /* 0x0000008400847209 */ /* 0x004fc60007810000 */
.L_x_578:
[----:B------:R-:W2:Y:S04]  /*44f0*/  LDL R115, [R1+0x28] ;  /* 0x0000280001737983 */ /* 0x000ea80000100800 */
[----:B------:R-:W5:Y:S04]  /*4500*/  LDL R100, [R1+0x2c] ;  /* 0x00002c0001647983 */ /* 0x000f680000100800 */
[----:B---3--:R-:W3:Y:S04]  /*4510*/  LDL R120, [R1+0x30] ;  /* 0x0000300001787983 */ /* 0x008ee80000100800 */
[----:B----4-:R-:W4:Y:S04]  /*4520*/  LDL R28, [R1+0x38] ;  /* 0x00003800011c7983 */ /* 0x010f280000100800 */
[----:B------:R-:W4:Y:S01]  /*4530*/  LDL R121, [R1+0x34] ;  /* 0x0000340001797983 */ /* 0x000f220000100800 */
[C---:B------:R-:W-:Y:S01]  /*4540*/  FMUL.FTZ R2, R132.reuse, c[0x0][0x2d0] ;  /* 0x0000b40084027a20 */ /* 0x040fe20000410000 */
[----:B------:R-:W-:-:S04]  /*4550*/  FSETP.NEU.FTZ.AND P0, PT, R132, -INF , PT ;  /* 0xff8000008400780b */ /* 0x000fc80003f1d000 */
[----:B------:R-:W-:-:S05]  /*4560*/  FSEL R2, R2, RZ, P0 ;  /* 0x000000ff02027208 */ /* 0x000fca0000000000 */
[----:B------:R-:W-:-:S04]  /*4570*/  FFMA.FTZ R0, R10, c[0x0][0x2d0], -R2 ;  /* 0x0000b4000a007a23 */ /* 0x000fc80000010802 */
[----:B------:R1:W-:Y:S02]  /*4580*/  MUFU.EX2 R113, R0 ;  /* 0x0000000000717308 */ /* 0x0003e40000000800 */
[----:B-1----:R-:W-:-:S06]  /*4590*/  FFMA.FTZ R0, R14, c[0x0][0x2d0], -R2 ;  /* 0x0000b4000e007a23 */ /* 0x002fcc0000010802 */
[----:B------:R1:W1:Y:S01]  /*45a0*/  MUFU.EX2 R112, R0 ;  /* 0x0000000000707308 */ /* 0x0002620000000800 */
[----:B------:R-:W-:Y:S01]  /*45b0*/  FMNMX.FTZ R16, R3, R16, !PT ;  /* 0x0000001003107209 */ /* 0x000fe20007810000 */
[----:B-1----:R-:W-:-:S06]  /*45c0*/  FFMA.FTZ R0, R15, c[0x0][0x2d0], -R2 ;  /* 0x0000b4000f007a23 */ /* 0x002fcc0000010802 */
[----:B------:R1:W-:Y:S01]  /*45d0*/  MUFU.EX2 R116, R0 ;  /* 0x0000000000747308 */ /* 0x0003e20000000800 */
[--C-:B------:R-:W-:Y:S02]  /*45e0*/  FFMA.FTZ R3, R20, c[0x0][0x2d0], -R2.reuse ;  /* 0x0000b40014037a23 */ /* 0x100fe40000010802 */
[----:B-1----:R-:W-:-:S05]  /*45f0*/  FFMA.FTZ R0, R17, c[0x0][0x2d0], -R2 ;  /* 0x0000b40011007a23 */ /* 0x002fca0000010802 */
[----:B------:R1:W1:Y:S01]  /*4600*/  MUFU.EX2 R118, R0 ;  /* 0x0000000000767308 */ /* 0x0002620000000800 */
[----:B------:R-:W-:Y:S01]  /*4610*/  FSETP.NEU.FTZ.AND P0, PT, R16, -INF , PT ;  /* 0xff8000001000780b */ /* 0x000fe20003f1d000 */
[----:B-1----:R-:W-:-:S06]  /*4620*/  FFMA.FTZ R0, R18, c[0x0][0x2d0], -R2 ;  /* 0x0000b40012007a23 */ /* 0x002fcc0000010802 */
[----:B------:R1:W-:Y:S02]  /*4630*/  MUFU.EX2 R128, R0 ;  /* 0x0000000000807308 */ /* 0x0003e40000000800 */
[----:B-1----:R-:W-:-:S06]  /*4640*/  FFMA.FTZ R0, R19, c[0x0][0x2d0], -R2 ;  /* 0x0000b40013007a23 */ /* 0x002fcc0000010802 */
[----:B------:R1:W-:Y:S01]  /*4650*/  MUFU.EX2 R129, R0 ;  /* 0x0000000000817308 */ /* 0x0003e20000000800 */
[----:B------:R-:W-:Y:S07]  /*4660*/  WARPSYNC 0xffffffff ;  /* 0xffffffff00007948 */ /* 0x000fee0003800000 */
[----:B------:R1:W-:Y:S02]  /*4670*/  MUFU.EX2 R130, R3 ;  /* 0x0000000300827308 */ /* 0x0003e40000000800 */
[----:B-1----:R-:W-:-:S05]  /*4680*/  FMUL.FTZ R0, R16, c[0x0][0x2d0] ;  /* 0x0000b40010007a20 */ /* 0x002fca0000410000 */
[----:B------:R-:W-:Y:S01]  /*4690*/  FSEL R0, R0, RZ, P0 ;  /* 0x000000ff00007208 */ /* 0x000fe20000000000 */
[----:B------:R-:W-:-:S04]  /*46a0*/  FFMA.FTZ R3, R21, c[0x0][0x2d0], -R2 ;  /* 0x0000b40015037a23 */ /* 0x000fc80000010802 */
[----:B------:R1:W-:Y:S02]  /*46b0*/  MUFU.EX2 R134, R3 ;  /* 0x0000000300867308 */ /* 0x0003e40000000800 */
[----:B-1----:R-:W-:-:S06]  /*46c0*/  FFMA.FTZ R3, R5, c[0x0][0x2d0], -R0 ;  /* 0x0000b40005037a23 */ /* 0x002fcc0000010800 */
[----:B------:R1:W-:Y:S02]  /*46d0*/  MUFU.EX2 R18, R3 ;  /* 0x0000000300127308 */ /* 0x0003e40000000800 */
[----:B-1----:R-:W-:-:S06]  /*46e0*/  FFMA.FTZ R3, R6, c[0x0][0x2d0], -R0 ;  /* 0x0000b40006037a23 */ /* 0x002fcc0000010800 */
[----:B------:R1:W1:Y:S02]  /*46f0*/  MUFU.EX2 R17, R3 ;  /* 0x0000000300117308 */ /* 0x0002640000000800 */
[----:B-1----:R-:W-:-:S06]  /*4700*/  FFMA.FTZ R3, R13, c[0x0][0x2d0], -R0 ;  /* 0x0000b4000d037a23 */ /* 0x002fcc0000010800 */
[----:B------:R1:W-:Y:S02]  /*4710*/  MUFU.EX2 R19, R3 ;  /* 0x0000000300137308 */ /* 0x0003e40000000800 */
[----:B-1----:R-:W-:-:S06]  /*4720*/  FFMA.FTZ R3, R12, c[0x0][0x2d0], -R0 ;  /* 0x0000b4000c037a23 */ /* 0x002fcc0000010800 */
[----:B------:R1:W1:Y:S01]  /*4730*/  MUFU.EX2 R117, R3 ;  /* 0x0000000300757308 */ /* 0x0002620000000800 */
[----:B------:R-:W-:Y:S02]  /*4740*/  F2FP.PACK_AB R12, R112, R113 ;  /* 0x00000071700c723e */ /* 0x000fe400000000ff */
[----:B------:R-:W-:Y:S02]  /*4750*/  F2FP.PACK_AB R14, R118, R116 ;  /* 0x00000074760e723e */ /* 0x000fe400000000ff */
[----:B------:R-:W-:Y:S01]  /*4760*/  F2FP.PACK_AB R13, R17, R18 ;  /* 0x00000012110d723e */ /* 0x000fe200000000ff */
[----:B-1----:R-:W-:-:S04]  /*4770*/  FFMA.FTZ R3, R9, c[0x0][0x2d0], -R0 ;  /* 0x0000b40009037a23 */ /* 0x002fc80000010800 */
[----:B------:R1:W-:Y:S01]  /*4780*/  MUFU.EX2 R119, R3 ;  /* 0x0000000300777308 */ /* 0x0003e20000000800 */
[----:B------:R-:W-:Y:S01]  /*4790*/  F2FP.PACK_AB R15, R117, R19 ;  /* 0x00000013750f723e */ /* 0x000fe200000000ff */
[----:B--2---:R-:W2:Y:S01]  /*47a0*/  LDSM.16.MT88.4 R24, [R115] ;  /* 0x000000007318783b */ /* 0x004ea20000004200 */
[----:B-1----:R-:W-:-:S03]  /*47b0*/  FFMA.FTZ R3, R8, c[0x0][0x2d0], -R0 ;  /* 0x0000b40008037a23 */ /* 0x002fc60000010800 */
[----:B------:R-:W1:Y:S02]  /*47c0*/  LDSM.16.MT88.4 R36, [R115+0x800] ;  /* 0x000800007324783b */ /* 0x000e640000004200 */
[----:B------:R4:W1:Y:S02]  /*47d0*/  MUFU.EX2 R131, R3 ;  /* 0x0000000300837308 */ /* 0x0008640000000800 */
[----:B-----5:R-:W-:Y:S04]  /*47e0*/  LDSM.16.MT88.4 R44, [R100] ;  /* 0x00000000642c783b */ /* 0x020fe80000004200 */
[----:B---3--:R-:W3:Y:S04]  /*47f0*/  LDSM.16.MT88.4 R20, [R120] ;  /* 0x000000007814783b */ /* 0x008ee80000004200 */
[----:B------:R-:W5:Y:S04]  /*4800*/  LDSM.16.MT88.4 R60, [R100+0x800] ;  /* 0x00080000643c783b */ /* 0x000f680000004200 */
[----:B------:R-:W3:Y:S01]  /*4810*/  LDSM.16.MT88.4 R40, [R120+0x800] ;  /* 0x000800007828783b */ /* 0x000ee20000004200 */
[----:B----4-:R-:W-:-:S03]  /*4820*/  FFMA.FTZ R3, R7, c[0x0][0x2d0], -R0 ;  /* 0x0000b40007037a23 */ /* 0x010fc60000010800 */
[----:B------:R-:W4:Y:S01]  /*4830*/  LDSM.16.MT88.4 R28, [R28] ;  /* 0x000000001c1c783b */ /* 0x000f220000004200 */
[----:B------:R2:W-:Y:S03]  /*4840*/  MUFU.EX2 R133, R3 ;  /* 0x0000000300857308 */ /* 0x0005e60000000800 */
[----:B------:R-:W-:Y:S04]  /*4850*/  LDSM.16.MT88.4 R68, [R120+0x2000] ;  /* 0x002000007844783b */ /* 0x000fe80000004200 */
[----:B------:R-:W-:Y:S04]  /*4860*/  LDSM.16.MT88.4 R64, [R121+0x800] ;  /* 0x000800007940783b */ /* 0x000fe80000004200 */
[----:B------:R-:W-:Y:S04]  /*4870*/  LDSM.16.MT88.4 R48, [R115+0x2800] ;  /* 0x002800007330783b */ /* 0x000fe80000004200 */
[----:B------:R-:W-:Y:S01]  /*4880*/  LDSM.16.MT88.4 R72, [R100+0x2000] ;  /* 0x002000006448783b */ /* 0x000fe20000004200 */
[----:B--2---:R-:W-:Y:S01]  /*4890*/  FFMA.FTZ R3, R11, c[0x0][0x2d0], -R0 ;  /* 0x0000b4000b037a23 */ /* 0x004fe20000010800 */
[C---:B------:R-:W-:Y:S02]  /*48a0*/  HMMA.16816.F32 R4, R12.reuse, R24, RZ ;  /* 0x000000180c04723c */ /* 0x040fe400000018ff */
[----:B------:R-:W-:Y:S01]  /*48b0*/  LDSM.16.MT88.4 R56, [R121+0x2000] ;  /* 0x002000007938783b */ /* 0x000fe20000004200 */
[----:B------:R-:W2:Y:S03]  /*48c0*/  MUFU.EX2 R101, R3 ;  /* 0x0000000300657308 */ /* 0x000ea60000000800 */
[----:B------:R-:W-:Y:S02]  /*48d0*/  LDSM.16.MT88.4 R76, [R100+0x2800] ;  /* 0x00280000644c783b */ /* 0x000fe40000004200 */
[----:B------:R-:W-:Y:S01]  /*48e0*/  HMMA.16816.F32 R24, R12, R26, RZ ;  /* 0x0000001a0c18723c */ /* 0x000fe200000018ff */
[----:B------:R-:W-:Y:S01]  /*48f0*/  F2FP.PACK_AB R8, R129, R128 ;  /* 0x000000808108723e */ /* 0x000fe200000000ff */
[----:B------:R-:W-:Y:S01]  /*4900*/  LDSM.16.MT88.4 R80, [R115+0x4000] ;  /* 0x004000007350783b */ /* 0x000fe20000004200 */
[----:B------:R-:W-:-:S02]  /*4910*/  F2FP.PACK_AB R10, R134, R130 ;  /* 0x00000082860a723e */ /* 0x000fc400000000ff */
[----:B-1----:R-:W-:Y:S02]  /*4920*/  F2FP.PACK_AB R9, R131, R119 ;  /* 0x000000778309723e */ /* 0x002fe400000000ff */
[----:B--2---:R-:W-:-:S09]  /*4930*/  F2FP.PACK_AB R11, R101, R133 ;  /* 0x00000085650b723e */ /* 0x004fd200000000ff */
[C---:B------:R-:W-:Y:S08]  /*4940*/  HMMA.16816.F32 R164, R8.reuse, R36, R4 ;  /* 0x0000002408a4723c */ /* 0x040ff00000001804 */
[----:B------:R-:W-:Y:S01]  /*4950*/  HMMA.16816.F32 R4, R8, R38, R24 ;  /* 0x000000260804723c */ /* 0x000fe20000001818 */
[----:B------:R-:W1:Y:S07]  /*4960*/  LDSM.16.MT88.4 R24, [R115+0x2000] ;  /* 0x002000007318783b */ /* 0x000e6e0000004200 */
[C---:B---3--:R-:W-:Y:S11]  /*4970*/  HMMA.16816.F32 R32, R12.reuse, R20, RZ ;  /* 0x000000140c20723c */ /* 0x048ff600000018ff */
[----:B------:R-:W-:Y:S05]  /*4980*/  @!UPT UIADD3 URZ, URZ, URZ, URZ ;  /* 0x0000003f3f3ff290 */ /* 0x000fea000fffe03f */
[----:B------:R-:W-:Y:S02]  /*4990*/  MOV R114, R5 ;  /* 0x0000000500727202 */ /* 0x000fe40000000f00 */
[----:B------:R-:W-:Y:S02]  /*49a0*/  MOV R111, R6 ;  /* 0x00000006006f7202 */ /* 0x000fe40000000f00 */
[----:B------:R-:W-:Y:S02]  /*49b0*/  MOV R110, R7 ;  /* 0x00000007006e7202 */ /* 0x000fe40000000f00 */
[----:B------:R-:W-:Y:S02]  /*49c0*/  MOV R109, R4 ;  /* 0x00000004006d7202 */ /* 0x000fe40000000f00 */
[C---:B------:R-:W-:Y:S08]  /*49d0*/  HMMA.16816.F32 R4, R12.reuse, R44, RZ ;  /* 0x0000002c0c04723c */ /* 0x040ff000000018ff */
[----:B------:R-:W-:Y:S11]  /*49e0*/  HMMA.16816.F32 R20, R12, R22, RZ ;  /* 0x000000160c14723c */ /* 0x000ff600000018ff */
[----:B------:R-:W-:Y:S05]  /*49f0*/  @!UPT UIADD3 URZ, URZ, URZ, URZ ;  /* 0x0000003f3f3ff290 */ /* 0x000fea000fffe03f */
[----:B-----5:R-:W-:Y:S08]  /*4a00*/  HMMA.16816.F32 R36, R8, R60, R4 ;  /* 0x0000003c0824723c */ /* 0x020ff00000001804 */
[----:B------:R-:W-:Y:S01]  /*4a10*/  HMMA.16816.F32 R52, R12, R46, RZ ;  /* 0x0000002e0c34723c */ /* 0x000fe200000018ff */
[----:B------:R-:W2:Y:S07]  /*4a20*/  LDSM.16.MT88.4 R44, [R120+0x2800] ;  /* 0x00280000782c783b */ /* 0x000eae0000004200 */
[C---:B------:R-:W-:Y:S08]  /*4a30*/  HMMA.16816.F32 R156, R8.reuse, R40, R32 ;  /* 0x00000028089c723c */ /* 0x040ff00000001820 */
[----:B------:R-:W-:Y:S08]  /*4a40*/  HMMA.16816.F32 R148, R8, R42, R20 ;  /* 0x0000002a0894723c */ /* 0x000ff00000001814 */
[C---:B----4-:R-:W-:Y:S08]  /*4a50*/  HMMA.16816.F32 R40, R12.reuse, R28, RZ ;  /* 0x0000001c0c28723c */ /* 0x050ff000000018ff */
[----:B-1----:R-:W-:Y:S01]  /*4a60*/  HMMA.16816.F32 R32, R12, R24, RZ ;  /* 0x000000180c20723c */ /* 0x002fe200000018ff */
[----:B------:R-:W-:Y:S01]  /*4a70*/  MOV R106, R38 ;  /* 0x00000026006a7202 */ /* 0x000fe20000000f00 */
[----:B------:R-:W-:Y:S01]  /*4a80*/  IMAD.MOV.U32 R103, RZ, RZ, R37 ;  /* 0x000000ffff677224 */ /* 0x000fe200078e0025 */
[----:B------:R-:W-:-:S02]  /*4a90*/  MOV R105, R39 ;  /* 0x0000002700697202 */ /* 0x000fc40000000f00 */
[----:B------:R-:W-:-:S03]  /*4aa0*/  MOV R104, R36 ;  /* 0x0000002400687202 */ /* 0x000fc60000000f00 */
[C---:B------:R-:W-:Y:S08]  /*4ab0*/  HMMA.16816.F32 R36, R12.reuse, R30, RZ ;  /* 0x0000001e0c24723c */ /* 0x040ff000000018ff */
[C---:B------:R-:W-:Y:S08]  /*4ac0*/  HMMA.16816.F32 R28, R12.reuse, R26, RZ ;  /* 0x0000001a0c1c723c */ /* 0x040ff000000018ff */
[C---:B------:R-:W-:Y:S08]  /*4ad0*/  HMMA.16816.F32 R24, R12.reuse, R68, RZ ;  /* 0x000000440c18723c */ /* 0x040ff000000018ff */
[----:B------:R-:W-:Y:S08]  /*4ae0*/  HMMA.16816.F32 R20, R12, R70, RZ ;  /* 0x000000460c14723c */ /* 0x000ff000000018ff */
[C---:B------:R-:W-:Y:S01]  /*4af0*/  HMMA.16816.F32 R140, R8.reuse, R62, R52 ;  /* 0x0000003e088c723c */ /* 0x040fe20000001834 */
[----:B------:R-:W1:Y:S04]  /*4b00*/  LDSM.16.MT88.4 R52, [R121+0x2800] ;  /* 0x002800007934783b */ /* 0x000e680000004200 */
[----:B------:R-:W-:Y:S03]  /*4b10*/  LDSM.16.MT88.4 R60, [R115+0x4800] ;  /* 0x00480000733c783b */ /* 0x000fe60000004200 */
[C---:B------:R-:W-:Y:S01]  /*4b20*/  HMMA.16816.F32 R124, R8.reuse, R64, R40 ;  /* 0x00000040087c723c */ /* 0x040fe20000001828 */
[----:B------:R-:W3:Y:S07]  /*4b30*/  LDSM.16.MT88.4 R40, [R120+0x4000] ;  /* 0x004000007828783b */ /* 0x000eee0000004200 */
[----:B------:R-:W-:Y:S08]  /*4b40*/  HMMA.16816.F32 R32, R8, R48, R32 ;  /* 0x000000300820723c */ /* 0x000ff00000001820 */
[----:B------:R-:W-:Y:S08]  /*4b50*/  HMMA.16816.F32 R4, R12, R72, RZ ;  /* 0x000000480c04723c */ /* 0x000ff000000018ff */
[----:B------:R-:W-:Y:S08]  /*4b60*/  HMMA.16816.F32 R180, R8, R50, R28 ;  /* 0x0000003208b4723c */ /* 0x000ff0000000181c */
[----:B------:R-:W-:Y:S08]  /*4b70*/  HMMA.16816.F32 R28, R12, R74, RZ ;  /* 0x0000004a0c1c723c */ /* 0x000ff000000018ff */
[C---:B--2---:R-:W-:Y:S08]  /*4b80*/  HMMA.16816.F32 R248, R8.reuse, R44, R24 ;  /* 0x0000002c08f8723c */ /* 0x044ff00000001818 */
[----:B------:R-:W-:Y:S01]  /*4b90*/  HMMA.16816.F32 R68, R8, R46, R20 ;  /* 0x0000002e0844723c */ /* 0x000fe20000001814 */
[----:B------:R-:W2:Y:S07]  /*4ba0*/  LDSM.16.MT88.4 R44, [R100+0x4000] ;  /* 0x00400000642c783b */ /* 0x000eae0000004200 */
[C---:B------:R-:W-:Y:S08]  /*4bb0*/  HMMA.16816.F32 R24, R12.reuse, R56, RZ ;  /* 0x000000380c18723c */ /* 0x040ff000000018ff */
[----:B------:R-:W-:Y:S01]  /*4bc0*/  HMMA.16816.F32 R20, R12, R58, RZ ;  /* 0x0000003a0c14723c */ /* 0x000fe200000018ff */
[----:B------:R-:W-:-:S02]  /*4bd0*/  MOV R108, R33 ;  /* 0x00000021006c7202 */ /* 0x000fc40000000f00 */
[----:B------:R-:W-:-:S05]  /*4be0*/  MOV R107, R34 ;  /* 0x00000022006b7202 */ /* 0x000fca0000000f00 */
[C---:B------:R-:W-:Y:S01]  /*4bf0*/  HMMA.16816.F32 R184, R8.reuse, R66, R36 ;  /* 0x0000004208b8723c */ /* 0x040fe20000001824 */
[----:B------:R-:W-:Y:S06]  /*4c00*/  LDSM.16.MT88.4 R36, [R100+0x4800] ;  /* 0x004800006424783b */ /* 0x000fec0000004200 */
[----:B------:R-:W-:Y:S01]  /*4c10*/  IMAD.MOV.U32 R67, RZ, RZ, R35 ;  /* 0x000000ffff437224 */ /* 0x000fe200078e0023 */
[----:B------:R-:W-:Y:S02]  /*4c20*/  MOV R66, R32 ;  /* 0x0000002000427202 */ /* 0x000fe40000000f00 */
[----:B------:R-:W4:Y:S01]  /*4c30*/  LDSM.16.MT88.4 R32, [R120+0x4800] ;  /* 0x004800007820783b */ /* 0x000f220000004200 */
[----:B------:R-:W-:Y:S08]  /*4c40*/  HMMA.16816.F32 R188, R8, R76, R4 ;  /* 0x0000004c08bc723c */ /* 0x000ff00000001804 */
[----:B------:R-:W-:Y:S08]  /*4c50*/  HMMA.16816.F32 R4, R12, R80, RZ ;  /* 0x000000500c04723c */ /* 0x000ff000000018ff */
[----:B------:R-:W-:Y:S08]  /*4c60*/  HMMA.16816.F32 R72, R8, R78, R28 ;  /* 0x0000004e0848723c */ /* 0x000ff0000000181c */
[----:B------:R-:W-:Y:S07]  /*4c70*/  HMMA.16816.F32 R28, R12, R82, RZ ;  /* 0x000000520c1c723c */ /* 0x000fee00000018ff */
[----:B------:R-:W-:Y:S01]  /*4c80*/  MOV R83, R121 ;  /* 0x0000007900537202 */ /* 0x000fe20000000f00 */
[C---:B-1----:R-:W-:Y:S08]  /*4c90*/  HMMA.16816.F32 R76, R8.reuse, R52, R24 ;  /* 0x00000034084c723c */ /* 0x042ff00000001818 */
[----:B------:R-:W-:Y:S08]  /*4ca0*/  HMMA.16816.F32 R160, R8, R54, R20 ;  /* 0x0000003608a0723c */ /* 0x000ff00000001814 */
[C---:B---3--:R-:W-:Y:S08]  /*4cb0*/  HMMA.16816.F32 R24, R12.reuse, R40, RZ ;  /* 0x000000280c18723c */ /* 0x048ff000000018ff */
[----:B------:R-:W-:Y:S01]  /*4cc0*/  HMMA.16816.F32 R20, R12, R42, RZ ;  /* 0x0000002a0c14723c */ /* 0x000fe200000018ff */
[----:B------:R-:W1:Y:S07]  /*4cd0*/  LDSM.16.MT88.4 R40, [R83+0x4000] ;  /* 0x004000005328783b */ /* 0x000e6e0000004200 */
[----:B------:R-:W-:Y:S08]  /*4ce0*/  HMMA.16816.F32 R176, R8, R60, R4 ;  /* 0x0000003c08b0723c */ /* 0x000ff00000001804 */
[----:B--2---:R-:W-:Y:S08]  /*4cf0*/  HMMA.16816.F32 R4, R12, R44, RZ ;  /* 0x0000002c0c04723c */ /* 0x004ff000000018ff */
[----:B----4-:R-:W-:Y:S01]  /*4d00*/  HMMA.16816.F32 R152, R8, R32, R24 ;  /* 0x000000200898723c */ /* 0x010fe20000001818 */
[----:B------:R-:W2:Y:S01]  /*4d10*/  LDSM.16.MT88.4 R24, [R83+0x4800] ;  /* 0x004800005318783b */ /* 0x000ea20000004200 */
[----:B------:R-:W-:-:S02]  /*4d20*/  MOV R102, R126 ;  /* 0x0000007e00667202 */ /* 0x000fc40000000f00 */
[----:B------:R-:W-:Y:S01]  /*4d30*/  MOV R45, R115 ;  /* 0x00000073002d7202 */ /* 0x000fe20000000f00 */
[----:B------:R-:W-:Y:S01]  /*4d40*/  IMAD.MOV.U32 R82, RZ, RZ, R101 ;  /* 0x000000ffff527224 */ /* 0x000fe200078e0065 */
[----:B------:R-:W-:Y:S02]  /*4d50*/  MOV R81, R103 ;  /* 0x0000006700517202 */ /* 0x000fe40000000f00 */
[C---:B------:R-:W-:Y:S08]  /*4d60*/  HMMA.16816.F32 R136, R8.reuse, R62, R28 ;  /* 0x0000003e0888723c */ /* 0x040ff0000000181c */
[----:B------:R-:W-:Y:S01]  /*4d70*/  HMMA.16816.F32 R144, R8, R36, R4 ;  /* 0x000000240890723c */ /* 0x000fe20000001804 */
[----:B------:R-:W-:Y:S01]  /*4d80*/  MOV R54, R102 ;  /* 0x0000006600367202 */ /* 0x000fe20000000f00 */
[----:B------:R-:W3:Y:S06]  /*4d90*/  LDSM.16.MT88.4 R28, [R45+0x6000] ;  /* 0x006000002d1c783b */ /* 0x000eec0000004200 */
[----:B-1----:R-:W-:Y:S01]  /*4da0*/  HMMA.16816.F32 R4, R12, R40, RZ ;  /* 0x000000280c04723c */ /* 0x002fe200000018ff */
[----:B------:R-:W-:-:S07]  /*4db0*/  MOV R63, R100 ;  /* 0x00000064003f7202 */ /* 0x000fce0000000f00 */
[----:B------:R-:W-:Y:S08]  /*4dc0*/  HMMA.16816.F32 R100, R8, R34, R20 ;  /* 0x000000220864723c */ /* 0x000ff00000001814 */
[----:B------:R-:W-:Y:S01]  /*4dd0*/  HMMA.16816.F32 R20, R12, R46, RZ ;  /* 0x0000002e0c14723c */ /* 0x000fe200000018ff */
[----:B------:R-:W-:Y:S01]  /*4de0*/  MOV R48, R111 ;  /* 0x0000006f00307202 */ /* 0x000fe20000000f00 */
[----:B------:R-:W-:Y:S01]  /*4df0*/  IMAD.MOV.U32 R49, RZ, RZ, R110 ;  /* 0x000000ffff317224 */ /* 0x000fe200078e006e */
[----:B------:R-:W-:-:S02]  /*4e00*/  MOV R50, R109 ;  /* 0x0000006d00327202 */ /* 0x000fc40000000f00 */
[----:B------:R-:W-:-:S03]  /*4e10*/  MOV R57, R108 ;  /* 0x0000006c00397202 */ /* 0x000fc60000000f00 */
[----:B--2---:R-:W-:Y:S01]  /*4e20*/  HMMA.16816.F32 R108, R8, R24, R4 ;  /* 0x00000018086c723c */ /* 0x004fe20000001804 */
[----:B------:R-:W-:-:S07]  /*4e30*/  MOV R58, R107 ;  /* 0x0000006b003a7202 */ /* 0x000fce0000000f00 */
[----:B------:R-:W-:Y:S01]  /*4e40*/  HMMA.16816.F32 R4, R12, R42, RZ ;  /* 0x0000002a0c04723c */ /* 0x000fe200000018ff */
[----:B------:R-:W-:Y:S01]  /*4e50*/  MOV R60, R106 ;  /* 0x0000006a003c7202 */ /* 0x000fe20000000f00 */
[----:B------:R-:W-:Y:S01]  /*4e60*/  IMAD.MOV.U32 R61, RZ, RZ, R105 ;  /* 0x000000ffff3d7224 */ /* 0x000fe200078e0069 */
[----:B------:R-:W-:-:S05]  /*4e70*/  MOV R80, R104 ;  /* 0x0000006800507202 */ /* 0x000fca0000000f00 */
[----:B------:R-:W-:Y:S01]  /*4e80*/  HMMA.16816.F32 R104, R8, R38, R20 ;  /* 0x000000260868723c */ /* 0x000fe20000001814 */
[----:B------:R-:W1:Y:S01]  /*4e90*/  LDSM.16.MT88.4 R20, [R45+0x6800] ;  /* 0x006800002d14783b */ /* 0x000e620000004200 */
[----:B------:R-:W-:Y:S02]  /*4ea0*/  MOV R3, R125 ;  /* 0x0000007d00037202 */ /* 0x000fe40000000f00 */
[----:B------:R-:W-:Y:S02]  /*4eb0*/  MOV R51, R114 ;  /* 0x0000007200337202 */ /* 0x000fe40000000f00 */
[----:B------:R-:W-:Y:S01]  /*4ec0*/  MOV R53, R3 ;  /* 0x0000000300357202 */ /* 0x000fe20000000f00 */
[----:B------:R-:W-:-:S09]  /*4ed0*/  FADD.FTZ R3, R113, R112 ;  /* 0x0000007071037221 */ /* 0x000fd20000010000 */
[----:B------:R-:W-:Y:S08]  /*4ee0*/  HMMA.16816.F32 R112, R8, R26, R4 ;  /* 0x0000001a0870723c */ /* 0x000ff00000001804 */
[----:B---3--:R-:W-:Y:S01]  /*4ef0*/  HMMA.16816.F32 R4, R12, R28, RZ ;  /* 0x0000001c0c04723c */ /* 0x008fe200000018ff */
[----:B------:R-:W-:Y:S02]  /*4f00*/  MOV R65, R127 ;  /* 0x0000007f00417202 */ /* 0x000fe40000000f00 */
[----:B------:R-:W-:Y:S11]  /*4f10*/  MOV R64, R124 ;  /* 0x0000007c00407202 */ /* 0x000ff60000000f00 */
[----:B------:R-:W-:Y:S10]  /*4f20*/  @!UPT UIADD3 URZ, URZ, URZ, URZ ;  /* 0x0000003f3f3ff290 */ /* 0x000ff4000fffe03f */
[----:B-1----:R-:W-:Y:S08]  /*4f30*/  HMMA.16816.F32 R124, R8, R20, R4 ;  /* 0x00000014087c723c */ /* 0x002ff00000001804 */
[----:B------:R-:W-:Y:S01]  /*4f40*/  HMMA.16816.F32 R4, R12, R30, RZ ;  /* 0x0000001e0c04723c */ /* 0x000fe200000018ff */
[----:B------:R-:W-:Y:S01]  /*4f50*/  MOV R44, R120 ;  /* 0x00000078002c7202 */ /* 0x000fe20000000f00 */
[----:B------:R-:W-:-:S04]  /*4f60*/  FADD.FTZ R17, R18, R17 ;  /* 0x0000001112117221 */ /* 0x000fc80000010000 */
[----:B------:R-:W-:Y:S11]  /*4f70*/  LDSM.16.MT88.4 R24, [R44+0x6800] ;  /* 0x006800002c18783b */ /* 0x000ff60000004200 */
[----:B------:R-:W-:Y:S07]  /*4f80*/  @!UPT UIADD3 URZ, URZ, URZ, URZ ;  /* 0x0000003f3f3ff290 */ /* 0x000fee000fffe03f */
[----:B------:R-:W-:Y:S01]  /*4f90*/  HMMA.16816.F32 R120, R8, R22, R4 ;  /* 0x000000160878723c */ /* 0x000fe20000001804 */
[----:B------:R-:W1:Y:S01]  /*4fa0*/  LDSM.16.MT88.4 R20, [R44+0x6000] ;  /* 0x006000002c14783b */ /* 0x000e620000004200 */
[----:B------:R-:W-:-:S05]  /*4fb0*/  FADD.FTZ R17, R19, R17 ;  /* 0x0000001113117221 */ /* 0x000fca0000010000 */
[----:B------:R-:W-:-:S04]  /*4fc0*/  FADD.FTZ R4, R117, R17 ;  /* 0x0000001175047221 */ /* 0x000fc80000010000 */
[----:B------:R-:W-:Y:S02]  /*4fd0*/  FADD.FTZ R30, R119, R4 ;  /* 0x00000004771e7221 */ /* 0x000fe40000010000 */
[----:B------:R-:W-:-:S04]  /*4fe0*/  FADD.FTZ R3, R116, R3 ;  /* 0x0000000374037221 */ /* 0x000fc80000010000 */
[----:B------:R-:W-:-:S04]  /*4ff0*/  FADD.FTZ R3, R118, R3 ;  /* 0x0000000376037221 */ /* 0x000fc80000010000 */
[----:B------:R-:W-:Y:S01]  /*5000*/  FADD.FTZ R3, R128, R3 ;  /* 0x0000000380037221 */ /* 0x000fe20000010000 */
[----:B-1----:R-:W-:Y:S03]  /*5010*/  HMMA.16816.F32 R4, R12, R20, RZ ;  /* 0x000000140c04723c */ /* 0x002fe600000018ff */
[----:B------:R-:W-:Y:S02]  /*5020*/  FADD.FTZ R3, R129, R3 ;  /* 0x0000000381037221 */ /* 0x000fe40000010000 */
[--C-:B------:R-:W-:Y:S02]  /*5030*/  FFMA.FTZ R28, R99, c[0x0][0x2d0], -R2.reuse ;  /* 0x0000b400631c7a23 */ /* 0x100fe40000010802 */
[--C-:B------:R-:W-:Y:S02]  /*5040*/  FFMA.FTZ R19, R98, c[0x0][0x2d0], -R2.reuse ;  /* 0x0000b40062137a23 */ /* 0x100fe40000010802 */
[----:B------:R-:W-:-:S02]  /*5050*/  FFMA.FTZ R18, R97, c[0x0][0x2d0], -R2 ;  /* 0x0000b40061127a23 */ /* 0x000fc40000010802 */
[--C-:B------:R-:W-:Y:S02]  /*5060*/  FFMA.FTZ R17, R96, c[0x0][0x2d0], -R2.reuse ;  /* 0x0000b40060117a23 */ /* 0x100fe40000010802 */
[--C-:B------:R-:W-:Y:S02]  /*5070*/  FFMA.FTZ R29, R95, c[0x0][0x2d0], -R2.reuse ;  /* 0x0000b4005f1d7a23 */ /* 0x100fe40000010802 */
[--C-:B------:R-:W-:Y:S02]  /*5080*/  FFMA.FTZ R31, R94, c[0x0][0x2d0], -R2.reuse ;  /* 0x0000b4005e1f7a23 */ /* 0x100fe40000010802 */
[--C-:B------:R-:W-:Y:S02]  /*5090*/  FFMA.FTZ R36, R93, c[0x0][0x2d0], -R2.reuse ;  /* 0x0000b4005d247a23 */ /* 0x100fe40000010802 */
[----:B------:R-:W-:Y:S02]  /*50a0*/  FFMA.FTZ R35, R92, c[0x0][0x2d0], -R2 ;  /* 0x0000b4005c237a23 */ /* 0x000fe40000010802 */
[----:B------:R-:W-:-:S02]  /*50b0*/  FADD.FTZ R2, R130, R3 ;  /* 0x0000000382027221 */ /* 0x000fc40000010000 */
[----:B------:R-:W-:Y:S01]  /*50c0*/  FADD.FTZ R3, R131, R30 ;  /* 0x0000001e83037221 */ /* 0x000fe20000010000 */
[----:B------:R-:W-:Y:S03]  /*50d0*/  HMMA.16816.F32 R116, R8, R24, R4 ;  /* 0x000000180874723c */ /* 0x000fe60000001804 */
[----:B------:R-:W-:Y:S01]  /*50e0*/  FADD.FTZ R3, R133, R3 ;  /* 0x0000000385037221 */ /* 0x000fe20000010000 */
[----:B------:R-:W-:-:S04]  /*50f0*/  MOV R133, R63 ;  /* 0x0000003f00857202 */ /* 0x000fc80000000f00 */
[----:B------:R-:W-:Y:S01]  /*5100*/  HMMA.16816.F32 R4, R12, R22, RZ ;  /* 0x000000160c04723c */ /* 0x000fe200000018ff */
[----:B------:R-:W1:Y:S08]  /*5110*/  MUFU.EX2 R25, R28 ;  /* 0x0000001c00197308 */ /* 0x000e700000000800 */
[----:B------:R-:W-:Y:S08]  /*5120*/  MUFU.EX2 R21, R29 ;  /* 0x0000001d00157308 */ /* 0x000ff00000000800 */
[----:B------:R2:W-:Y:S08]  /*5130*/  MUFU.EX2 R20, R31 ;  /* 0x0000001f00147308 */ /* 0x0005f00000000800 */
[----:B------:R3:W4:Y:S01]  /*5140*/  MUFU.EX2 R23, R19 ;  /* 0x0000001300177308 */ /* 0x0007220000000800 */
[----:B--2---:R-:W2:Y:S07]  /*5150*/  LDSM.16.MT88.4 R28, [R133+0x6000] ;  /* 0x00600000851c783b */ /* 0x004eae0000004200 */
[----:B------:R5:W-:Y:S01]  /*5160*/  MUFU.EX2 R24, R18 ;  /* 0x0000001200187308 */ /* 0x000be20000000800 */
[----:B------:R-:W-:Y:S01]  /*5170*/  FADD.FTZ R2, R134, R2 ;  /* 0x0000000286027221 */ /* 0x000fe20000010000 */
[----:B------:R-:W-:-:S06]  /*5180*/  MOV R59, R67 ;  /* 0x00000043003b7202 */ /* 0x000fcc0000000f00 */
[----:B------:R1:W1:Y:S01]  /*5190*/  MUFU.EX2 R22, R17 ;  /* 0x0000001100167308 */ /* 0x0002620000000800 */
[----:B------:R-:W-:Y:S02]  /*51a0*/  MOV R56, R66 ;  /* 0x0000004200387202 */ /* 0x000fe40000000f00 */
[----:B------:R-:W-:Y:S02]  /*51b0*/  MOV R55, R65 ;  /* 0x0000004100377202 */ /* 0x000fe40000000f00 */
[----:B------:R-:W-:Y:S01]  /*51c0*/  MOV R52, R64 ;  /* 0x0000004000347202 */ /* 0x000fe20000000f00 */
[--C-:B---3--:R-:W-:Y:S01]  /*51d0*/  FFMA.FTZ R19, R91, c[0x0][0x2d0], -R0.reuse ;  /* 0x0000b4005b137a23 */ /* 0x108fe20000010800 */
[----:B------:R-:W-:Y:S01]  /*51e0*/  HMMA.16816.F32 R64, R8, R26, R4 ;  /* 0x0000001a0840723c */ /* 0x000fe20000001804 */
[--C-:B-----5:R-:W-:Y:S02]  /*51f0*/  FFMA.FTZ R18, R90, c[0x0][0x2d0], -R0.reuse ;  /* 0x0000b4005a127a23 */ /* 0x120fe40000010800 */
[----:B------:R-:W-:-:S02]  /*5200*/  FFMA.FTZ R32, R86, c[0x0][0x2d0], -R0 ;  /* 0x0000b40056207a23 */ /* 0x000fc40000010800 */
[--C-:B------:R-:W-:Y:S02]  /*5210*/  FFMA.FTZ R34, R85, c[0x0][0x2d0], -R0.reuse ;  /* 0x0000b40055227a23 */ /* 0x100fe40000010800 */
[--C-:B------:R-:W-:Y:S02]  /*5220*/  FFMA.FTZ R7, R88, c[0x0][0x2d0], -R0.reuse ;  /* 0x0000b40058077a23 */ /* 0x100fe40000010800 */
[--C-:B-1----:R-:W-:Y:S02]  /*5230*/  FFMA.FTZ R17, R89, c[0x0][0x2d0], -R0.reuse ;  /* 0x0000b40059117a23 */ /* 0x102fe40000010800 */
[--C-:B------:R-:W-:Y:S02]  /*5240*/  FFMA.FTZ R5, R87, c[0x0][0x2d0], -R0.reuse ;  /* 0x0000b40057057a23 */ /* 0x100fe40000010800 */
[----:B------:R-:W-:Y:S02]  /*5250*/  FFMA.FTZ R33, R84, c[0x0][0x2d0], -R0 ;  /* 0x0000b40054217a23 */ /* 0x000fe40000010800 */
[----:B------:R-:W-:-:S04]  /*5260*/  FADD.FTZ R0, R25, R2 ;  /* 0x0000000219007221 */ /* 0x000fc80000010000 */
[C---:B----4-:R-:W-:Y:S01]  /*5270*/  FADD.FTZ R0, R23.reuse, R0 ;  /* 0x0000000017007221 */ /* 0x050fe20000010000 */
[----:B------:R-:W-:Y:S02]  /*5280*/  F2FP.PACK_AB R4, R23, R25 ;  /* 0x000000191704723e */ /* 0x000fe400000000ff */
[----:B------:R-:W-:Y:S01]  /*5290*/  F2FP.PACK_AB R6, R22, R24 ;  /* 0x000000181606723e */ /* 0x000fe200000000ff */
[----:B------:R-:W-:Y:S02]  /*52a0*/  FADD.FTZ R0, R24, R0 ;  /* 0x0000000018007221 */ /* 0x000fe40000010000 */
[----:B------:R-:W1:Y:S02]  /*52b0*/  LDSM.16.MT88.4 R24, [R133+0x6800] ;  /* 0x006800008518783b */ /* 0x000e640000004200 */
[----:B------:R-:W-:-:S04]  /*52c0*/  FADD.FTZ R0, R22, R0 ;  /* 0x0000000016007221 */ /* 0x000fc80000010000 */
[----:B------:R-:W-:Y:S01]  /*52d0*/  FADD.FTZ R0, R21, R0 ;  /* 0x0000000015007221 */ /* 0x000fe20000010000 */
[----:B------:R-:W-:Y:S01]  /*52e0*/  F2FP.PACK_AB R128, R20, R21 ;  /* 0x000000151480723e */ /* 0x000fe200000000ff */
[----:B------:R-:W-:Y:S02]  /*52f0*/  FADD.FTZ R2, R82, R3 ;  /* 0x0000000352027221 */ /* 0x000fe40000010000 */
[----:B------:R-:W-:Y:S02]  /*5300*/  FADD.FTZ R3, R20, R0 ;  /* 0x0000000014037221 */ /* 0x000fe40000010000 */
[----:B--2---:R-:W-:Y:S01]  /*5310*/  HMMA.16816.F32 R20, R12, R28, RZ ;  /* 0x0000001c0c14723c */ /* 0x004fe200000018ff */
[----:B------:R-:W-:Y:S02]  /*5320*/  MOV R134, R83 ;  /* 0x0000005300867202 */ /* 0x000fe40000000f00 */
[----:B------:R-:W-:Y:S02]  /*5330*/  MOV R82, R60 ;  /* 0x0000003c00527202 */ /* 0x000fe40000000f00 */
[----:B------:R-:W-:Y:S01]  /*5340*/  MOV R83, R61 ;  /* 0x0000003d00537202 */ /* 0x000fe20000000f00 */
[----:B------:R-:W-:Y:S01]  /*5350*/  IMAD.MOV.U32 R61, RZ, RZ, R51 ;  /* 0x000000ffff3d7224 */ /* 0x000fe200078e0033 */
[----:B------:R-:W-:-:S02]  /*5360*/  MOV R60, R50 ;  /* 0x00000032003c7202 */ /* 0x000fc40000000f00 */
[----:B------:R-:W-:Y:S02]  /*5370*/  MOV R62, R48 ;  /* 0x00000030003e7202 */ /* 0x000fe40000000f00 */
[----:B------:R-:W-:Y:S11]  /*5380*/  MOV R63, R49 ;  /* 0x00000031003f7202 */ /* 0x000ff60000000f00 */
[----:B------:R-:W-:Y:S02]  /*5390*/  @!UPT UIADD3 URZ, URZ, URZ, URZ ;  /* 0x0000003f3f3ff290 */ /* 0x000fe4000fffe03f */
[----:B-1----:R-:W-:Y:S08]  /*53a0*/  HMMA.16816.F32 R48, R8, R24, R20 ;  /* 0x000000180830723c */ /* 0x002ff00000001814 */
[----:B------:R-:W-:Y:S01]  /*53b0*/  HMMA.16816.F32 R20, R12, R30, RZ ;  /* 0x0000001e0c14723c */ /* 0x000fe200000018ff */
[----:B------:R-:W1:Y:S08]  /*53c0*/  MUFU.EX2 R25, R19 ;  /* 0x0000001300197308 */ /* 0x000e700000000800 */
[----:B------:R-:W2:Y:S11]  /*53d0*/  MUFU.EX2 R18, R18 ;  /* 0x0000001200127308 */ /* 0x000eb60000000800 */
[----:B------:R-:W-:Y:S04]  /*53e0*/  @!UPT UIADD3 URZ, URZ, URZ, URZ ;  /* 0x0000003f3f3ff290 */ /* 0x000fe8000fffe03f */
[----:B------:R-:W-:Y:S01]  /*53f0*/  HMMA.16816.F32 R40, R8, R26, R20 ;  /* 0x0000001a0828723c */ /* 0x000fe20000001814 */
[----:B------:R-:W3:Y:S01]  /*5400*/  LDSM.16.MT88.4 R20, [R134+0x6000] ;  /* 0x006000008614783b */ /* 0x000ee20000004200 */
[----:B------:R-:W4:Y:S01]  /*5410*/  MUFU.EX2 R29, R36 ;  /* 0x00000024001d7308 */ /* 0x000f220000000800 */
[----:B-1----:R-:W-:-:S07]  /*5420*/  FADD.FTZ R0, R25, R2 ;  /* 0x0000000219007221 */ /* 0x002fce0000010000 */
[----:B------:R-:W1:Y:S08]  /*5430*/  MUFU.EX2 R28, R35 ;  /* 0x00000023001c7308 */ /* 0x000e700000000800 */
[----:B------:R-:W5:Y:S01]  /*5440*/  MUFU.EX2 R24, R17 ;  /* 0x0000001100187308 */ /* 0x000f620000000800 */
[----:B--2---:R-:W-:-:S07]  /*5450*/  FADD.FTZ R2, R18, R0 ;  /* 0x0000000012027221 */ /* 0x004fce0000010000 */
[----:B------:R-:W2:Y:S01]  /*5460*/  MUFU.EX2 R7, R7 ;  /* 0x0000000700077308 */ /* 0x000ea20000000800 */
[----:B----4-:R-:W-:-:S04]  /*5470*/  FADD.FTZ R0, R29, R3 ;  /* 0x000000031d007221 */ /* 0x010fc80000010000 */
[----:B-1----:R-:W-:Y:S02]  /*5480*/  FADD.FTZ R0, R28, R0 ;  /* 0x000000001c007221 */ /* 0x002fe40000010000 */
[----:B-----5:R-:W-:Y:S01]  /*5490*/  FADD.FTZ R2, R24, R2 ;  /* 0x0000000218027221 */ /* 0x020fe20000010000 */
[----:B------:R1:W4:Y:S02]  /*54a0*/  MUFU.EX2 R19, R5 ;  /* 0x0000000500137308 */ /* 0x0003240000000800 */
[----:B------:R2:W-:Y:S01]  /*54b0*/  STL [R1+0x78], R0 ;  /* 0x0000780001007387 */ /* 0x0005e20000100800 */
[----:B-1----:R-:W-:Y:S01]  /*54c0*/  F2FP.PACK_AB R5, R18, R25 ;  /* 0x000000191205723e */ /* 0x002fe200000000ff */
[C---:B--2---:R-:W-:Y:S01]  /*54d0*/  FADD.FTZ R0, R7.reuse, R2 ;  /* 0x0000000207007221 */ /* 0x044fe20000010000 */
[----:B------:R-:W-:Y:S02]  /*54e0*/  F2FP.PACK_AB R7, R7, R24 ;  /* 0x000000180707723e */ /* 0x000fe400000000ff */
[C---:B---3--:R-:W-:Y:S08]  /*54f0*/  HMMA.16816.F32 R24, R12.reuse, R20, RZ ;  /* 0x000000140c18723c */ /* 0x048ff000000018ff */
[----:B------:R-:W-:Y:S01]  /*5500*/  HMMA.16816.F32 R12, R12, R22, RZ ;  /* 0x000000160c0c723c */ /* 0x000fe200000018ff */
[----:B------:R-:W1:Y:S01]  /*5510*/  LDSM.16.MT88.4 R20, [R134+0x6800] ;  /* 0x006800008614783b */ /* 0x000e620000004200 */
[----:B------:R-:W2:Y:S01]  /*5520*/  MUFU.EX2 R17, R32 ;  /* 0x0000002000117308 */ /* 0x000ea20000000800 */
[----:B----4-:R-:W-:-:S04]  /*5530*/  FADD.FTZ R0, R19, R0 ;  /* 0x0000000013007221 */ /* 0x010fc80000010000 */
[C---:B--2---:R-:W-:Y:S01]  /*5540*/  FADD.FTZ R0, R17.reuse, R0 ;  /* 0x0000000011007221 */ /* 0x044fe20000010000 */
[----:B------:R-:W-:Y:S02]  /*5550*/  F2FP.PACK_AB R129, R17, R19 ;  /* 0x000000131181723e */ /* 0x000fe400000000ff */
[----:B------:R-:W-:-:S06]  /*5560*/  MOV R17, R45 ;  /* 0x0000002d00117202 */ /* 0x000fcc0000000f00 */
[C---:B-1----:R-:W-:Y:S08]  /*5570*/  HMMA.16816.F32 R24, R8.reuse, R20, R24 ;  /* 0x000000140818723c */ /* 0x042ff00000001818 */
[----:B------:R-:W-:Y:S01]  /*5580*/  HMMA.16816.F32 R12, R8, R22, R12 ;  /* 0x00000016080c723c */ /* 0x000fe2000000180c */
[----:B------:R-:W1:Y:S01]  /*5590*/  LDSM.16.MT88.4 R8, [R17+0x1000] ;  /* 0x001000001108783b */ /* 0x000e620000004200 */
[----:B------:R-:W-:-:S06]  /*55a0*/  MOV R18, R44 ;  /* 0x0000002c00127202 */ /* 0x000fcc0000000f00 */
[C---:B-1----:R-:W-:Y:S08]  /*55b0*/  HMMA.16816.F32 R164, R4.reuse, R8, R164 ;  /* 0x0000000804a4723c */ /* 0x042ff000000018a4 */
[----:B------:R-:W-:Y:S01]  /*55c0*/  HMMA.16816.F32 R20, R4, R10, R60 ;  /* 0x0000000a0414723c */ /* 0x000fe2000000183c */
[----:B------:R-:W1:Y:S01]  /*55d0*/  LDSM.16.MT88.4 R8, [R18+0x1000] ;  /* 0x001000001208783b */ /* 0x000e620000004200 */
[----:B------:R-:W-:-:S06]  /*55e0*/  F2FP.PACK_AB R130, R28, R29 ;  /* 0x0000001d1c82723e */ /* 0x000fcc00000000ff */
[C---:B-1----:R-:W-:Y:S08]  /*55f0*/  HMMA.16816.F32 R156, R4.reuse, R8, R156 ;  /* 0x00000008049c723c */ /* 0x042ff0000000189c */
[C---:B------:R-:W-:Y:S01]  /*5600*/  HMMA.16816.F32 R28, R4.reuse, R10, R148 ;  /* 0x0000000a041c723c */ /* 0x040fe20000001894 */
[----:B------:R-:W1:Y:S01]  /*5610*/  LDSM.16.MT88.4 R8, [R133+0x1000] ;  /* 0x001000008508783b */ /* 0x000e620000004200 */
[----:B------:R-:W2:Y:S08]  /*5620*/  MUFU.EX2 R3, R34 ;  /* 0x0000002200037308 */ /* 0x000eb00000000800 */
[----:B------:R3:W4:Y:S01]  /*5630*/  MUFU.EX2 R2, R33 ;  /* 0x0000002100027308 */ /* 0x0007220000000800 */
[C---:B-1----:R-:W-:Y:S08]  /*5640*/  HMMA.16816.F32 R148, R4.reuse, R8, R80 ;  /* 0x000000080494723c */ /* 0x042ff00000001850 */
[C---:B---3--:R-:W-:Y:S01]  /*5650*/  HMMA.16816.F32 R32, R4.reuse, R10, R140 ;  /* 0x0000000a0420723c */ /* 0x048fe2000000188c */
        /* <DEDUP_REMOVED lines=14> */
[----:B------:R-:W-:Y:S01]  /*5740*/  HMMA.16816.F32 R80, R4, R10, R160 ;  /* 0x0000000a0450723c */ /* 0x000fe200000018a0 */
[----:B------:R-:W1:Y:S01]  /*5750*/  LDSM.16.MT88.4 R8, [R17+0x5000] ;  /* 0x005000001108783b */ /* 0x000e620000004200 */
[----:B--2---:R-:W-:Y:S01]  /*5760*/  FADD.FTZ R0, R3, R0 ;  /* 0x0000000003007221 */ /* 0x004fe20000010000 */
[----:B----4-:R-:W-:-:S02]  /*5770*/  F2FP.PACK_AB R131, R2, R3 ;  /* 0x000000030283723e */ /* 0x010fc400000000ff */
[----:B------:R-:W-:Y:S03]  /*5780*/  LDSM.16.MT88.4 R160, [R17+0x1800] ;  /* 0x0018000011a0783b */ /* 0x000fe60000004200 */
[C---:B-1----:R-:W-:Y:S08]  /*5790*/  HMMA.16816.F32 R84, R4.reuse, R8, R176 ;  /* 0x000000080454723c */ /* 0x042ff000000018b0 */
[----:B------:R-:W-:Y:S01]  /*57a0*/  HMMA.16816.F32 R88, R4, R10, R136 ;  /* 0x0000000a0458723c */ /* 0x000fe20000001888 */
[----:B------:R-:W1:Y:S01]  /*57b0*/  LDSM.16.MT88.4 R8, [R18+0x5000] ;  /* 0x005000001208783b */ /* 0x000e620000004200 */
[----:B------:R-:W-:-:S03]  /*57c0*/  FADD.FTZ R0, R2, R0 ;  /* 0x0000000002007221 */ /* 0x000fc60000010000 */
[----:B------:R-:W2:Y:S03]  /*57d0*/  LDSM.16.MT88.4 R136, [R134+0x1800] ;  /* 0x001800008688783b */ /* 0x000ea60000004200 */
[C---:B-1----:R-:W-:Y:S08]  /*57e0*/  HMMA.16816.F32 R92, R4.reuse, R8, R152 ;  /* 0x00000008045c723c */ /* 0x042ff00000001898 */
[----:B------:R-:W-:Y:S01]  /*57f0*/  HMMA.16816.F32 R96, R4, R10, R100 ;  /* 0x0000000a0460723c */ /* 0x000fe20000001864 */
[----:B------:R-:W1:Y:S04]  /*5800*/  LDSM.16.MT88.4 R8, [R133+0x5000] ;  /* 0x005000008508783b */ /* 0x000e680000004200 */
[----:B------:R3:W-:Y:S03]  /*5810*/  STL [R1+0x74], R0 ;  /* 0x0000740001007387 */ /* 0x0007e60000100800 */
[----:B--2---:R-:W-:Y:S01]  /*5820*/  HMMA.16816.F32 R140, R128, R136, R140 ;  /* 0x00000088808c723c */ /* 0x004fe2000000188c */
[----:B------:R-:W-:Y:S01]  /*5830*/  MOV R2, c[0x0][0x2c4] ;  /* 0x0000b10000027a02 */ /* 0x000fe20000000f00 */
[----:B------:R-:W-:Y:S04]  /*5840*/  LDSM.16.MT88.4 R152, [R18+0x1800] ;  /* 0x001800001298783b */ /* 0x000fe80000004200 */
[----:B---3--:R-:W2:Y:S04]  /*5850*/  LDL R0, [R1+0xb0] ;  /* 0x0000b00001007983 */ /* 0x008ea80000100800 */
[----:B------:R-:W3:Y:S01]  /*5860*/  LDL.LU R3, [R1+0x50] ;  /* 0x0000500001037983 */ /* 0x000ee20000300800 */
[C---:B-1----:R-:W-:Y:S08]  /*5870*/  HMMA.16816.F32 R100, R4.reuse, R8, R144 ;  /* 0x000000080464723c */ /* 0x042ff00000001890 */
[----:B------:R-:W-:Y:S01]  /*5880*/  HMMA.16816.F32 R104, R4, R10, R104 ;  /* 0x0000000a0468723c */ /* 0x000fe20000001868 */
[----:B------:R-:W1:Y:S07]  /*5890*/  LDSM.16.MT88.4 R8, [R134+0x5000] ;  /* 0x005000008608783b */ /* 0x000e6e0000004200 */
[----:B------:R-:W-:Y:S01]  /*58a0*/  HMMA.16816.F32 R136, R128, R138, R36 ;  /* 0x0000008a8088723c */ /* 0x000fe20000001824 */
[----:B------:R-:W-:Y:S01]  /*58b0*/  ISETP.NE.AND P1, PT, R2, 0x1, PT ;  /* 0x000000010200780c */ /* 0x000fe20003f25270 */
[----:B------:R-:W-:Y:S06]  /*58c0*/  LDSM.16.MT88.4 R144, [R133+0x1800] ;  /* 0x001800008590783b */ /* 0x000fec0000004200 */
        /* <DEDUP_REMOVED lines=10> */
[C---:B-1----:R-:W-:Y:S01]  /*5970*/  HMMA.16816.F32 R124, R4.reuse, R10, R40 ;  /* 0x0000000a047c723c */ /* 0x042fe20000001828 */
[----:B------:R-:W1:Y:S07]  /*5980*/  LDSM.16.MT88.4 R40, [R17+0x3800] ;  /* 0x003800001128783b */ /* 0x000e6e0000004200 */
[----:B------:R-:W-:Y:S01]  /*5990*/  HMMA.16816.F32 R180, R4, R8, R48 ;  /* 0x0000000804b4723c */ /* 0x000fe20000001830 */
[----:B------:R-:W4:Y:S04]  /*59a0*/  LDSM.16.MT88.4 R48, [R18+0x3800] ;  /* 0x003800001230783b */ /* 0x000f280000004200 */
[----:B------:R-:W-:Y:S03]  /*59b0*/  LDSM.16.MT88.4 R8, [R134+0x7000] ;  /* 0x007000008608783b */ /* 0x000fe60000004200 */
[C---:B-1----:R-:W-:Y:S08]  /*59c0*/  HMMA.16816.F32 R36, R128.reuse, R40, R44 ;  /* 0x000000288024723c */ /* 0x042ff0000000182c */
[C---:B----4-:R-:W-:Y:S01]  /*59d0*/  HMMA.16816.F32 R44, R128.reuse, R48, R56 ;  /* 0x00000030802c723c */ /* 0x050fe20000001838 */
[----:B------:R-:W1:Y:S07]  /*59e0*/  LDSM.16.MT88.4 R56, [R133+0x3800] ;  /* 0x003800008538783b */ /* 0x000e6e0000004200 */
[C---:B------:R-:W-:Y:S08]  /*59f0*/  HMMA.16816.F32 R48, R128.reuse, R50, R60 ;  /* 0x000000328030723c */ /* 0x040ff0000000183c */
[C---:B------:R-:W-:Y:S08]  /*5a00*/  HMMA.16816.F32 R60, R128.reuse, R64, R76 ;  /* 0x00000040803c723c */ /* 0x040ff0000000184c */
[C---:B------:R-:W-:Y:S01]  /*5a10*/  HMMA.16816.F32 R64, R128.reuse, R66, R80 ;  /* 0x000000428040723c */ /* 0x040fe20000001850 */
[----:B------:R-:W4:Y:S07]  /*5a20*/  LDSM.16.MT88.4 R80, [R18+0x5800] ;  /* 0x005800001250783b */ /* 0x000f2e0000004200 */
[C---:B------:R-:W-:Y:S08]  /*5a30*/  HMMA.16816.F32 R40, R128.reuse, R42, R52 ;  /* 0x0000002a8028723c */ /* 0x040ff00000001834 */
[C---:B-1----:R-:W-:Y:S08]  /*5a40*/  HMMA.16816.F32 R52, R128.reuse, R56, R68 ;  /* 0x000000388034723c */ /* 0x042ff00000001844 */
[C---:B------:R-:W-:Y:S01]  /*5a50*/  HMMA.16816.F32 R56, R128.reuse, R58, R72 ;  /* 0x0000003a8038723c */ /* 0x040fe20000001848 */
[----:B------:R-:W1:Y:S07]  /*5a60*/  LDSM.16.MT88.4 R72, [R17+0x5800] ;  /* 0x005800001148783b */ /* 0x000e6e0000004200 */
[C---:B----4-:R-:W-:Y:S08]  /*5a70*/  HMMA.16816.F32 R76, R128.reuse, R80, R92 ;  /* 0x00000050804c723c */ /* 0x050ff0000000185c */
[C---:B------:R-:W-:Y:S01]  /*5a80*/  HMMA.16816.F32 R80, R128.reuse, R82, R96 ;  /* 0x000000528050723c */ /* 0x040fe20000001860 */
[----:B------:R-:W4:Y:S07]  /*5a90*/  LDSM.16.MT88.4 R96, [R134+0x5800] ;  /* 0x005800008660783b */ /* 0x000f2e0000004200 */
[C---:B-1----:R-:W-:Y:S08]  /*5aa0*/  HMMA.16816.F32 R68, R128.reuse, R72, R84 ;  /* 0x000000488044723c */ /* 0x042ff00000001854 */
[C---:B------:R-:W-:Y:S01]  /*5ab0*/  HMMA.16816.F32 R72, R128.reuse, R74, R88 ;  /* 0x0000004a8048723c */ /* 0x040fe20000001858 */
[----:B------:R-:W1:Y:S07]  /*5ac0*/  LDSM.16.MT88.4 R88, [R133+0x5800] ;  /* 0x005800008558783b */ /* 0x000e6e0000004200 */
[C---:B----4-:R-:W-:Y:S08]  /*5ad0*/  HMMA.16816.F32 R92, R128.reuse, R96, R108 ;  /* 0x00000060805c723c */ /* 0x050ff0000000186c */
[----:B------:R-:W-:Y:S01]  /*5ae0*/  HMMA.16816.F32 R96, R128, R98, R112 ;  /* 0x000000628060723c */ /* 0x000fe20000001870 */
[----:B------:R-:W4:Y:S01]  /*5af0*/  LDSM.16.MT88.4 R112, [R18+0x7800] ;  /* 0x007800001270783b */ /* 0x000f220000004200 */
[----:B--2---:R-:W-:-:S05]  /*5b00*/  @P1 IMAD.HI.U32 R2, R0, c[0x0][0x2c8], RZ ;  /* 0x0000b20000021a27 */ /* 0x004fca00078e00ff */
[----:B------:R-:W-:Y:S01]  /*5b10*/  @P1 SHF.R.U32.HI R0, RZ, c[0x0][0x2cc], R2 ;  /* 0x0000b300ff001a19 */ /* 0x000fe20000011602 */
[----:B------:R-:W-:Y:S08]  /*5b20*/  HMMA.16816.F32 R24, R4, R8, R24 ;  /* 0x000000080418723c */ /* 0x000ff00000001818 */
[C---:B-1----:R-:W-:Y:S08]  /*5b30*/  HMMA.16816.F32 R84, R128.reuse, R88, R100 ;  /* 0x000000588054723c */ /* 0x042ff00000001864 */
[----:B------:R-:W-:Y:S01]  /*5b40*/  HMMA.16816.F32 R88, R128, R90, R104 ;  /* 0x0000005a8058723c */ /* 0x000fe20000001868 */
[----:B------:R1:W-:Y:S07]  /*5b50*/  LDSM.16.MT88.4 R104, [R17+0x7800] ;  /* 0x007800001168783b */ /* 0x0003ee0000004200 */
[----:B------:R-:W-:Y:S01]  /*5b60*/  HMMA.16816.F32 R12, R4, R10, R12 ;  /* 0x0000000a040c723c */ /* 0x000fe2000000180c */
[----:B------:R-:W-:Y:S07]  /*5b70*/  LDSM.16.MT88.4 R4, [R134+0x7800] ;  /* 0x007800008604783b */ /* 0x000fee0000004200 */
[----:B----4-:R-:W-:Y:S01]  /*5b80*/  HMMA.16816.F32 R108, R128, R112, R120 ;  /* 0x00000070806c723c */ /* 0x010fe20000001878 */
[----:B------:R-:W2:Y:S01]  /*5b90*/  LDSM.16.MT88.4 R120, [R133+0x7800] ;  /* 0x007800008578783b */ /* 0x000ea20000004200 */
[----:B-1----:R-:W-:-:S05]  /*5ba0*/  MOV R17, c[0x0][0x2ac] ;  /* 0x0000ab0000117a02 */ /* 0x002fca0000000f00 */
[----:B------:R-:W-:-:S05]  /*5bb0*/  IMAD R17, R17, c[0x0][0x1d0], RZ ;  /* 0x0000740011117a24 */ /* 0x000fca00078e02ff */
[----:B------:R-:W-:-:S04]  /*5bc0*/  IADD3 R0, R0, -c[0x0][0x168], R17 ;  /* 0x80005a0000007a10 */ /* 0x000fc80007ffe011 */
[----:B------:R-:W-:-:S04]  /*5bd0*/  SHF.R.S32.HI R2, RZ, 0x1f, R0 ;  /* 0x0000001fff027819 */ /* 0x000fc80000011400 */
[----:B------:R-:W-:-:S04]  /*5be0*/  LEA.HI R0, R2, R0, RZ, 0x6 ;  /* 0x0000000002007211 */ /* 0x000fc800078f30ff */
[----:B------:R-:W-:Y:S02]  /*5bf0*/  SHF.R.S32.HI R0, RZ, 0x6, R0 ;  /* 0x00000006ff007819 */ /* 0x000fe40000011400 */
[----:B---3--:R-:W-:Y:S02]  /*5c00*/  IADD3 R3, R3, -0x2, RZ ;  /* 0xfffffffe03037810 */ /* 0x008fe40007ffe0ff */
[----:B------:R-:W-:-:S03]  /*5c10*/  IMNMX R0, RZ, R0, !PT ;  /* 0x00000000ff007217 */ /* 0x000fc60007800200 */
[----:B------:R1:W-:Y:S04]  /*5c20*/  STL [R1+0x60], R3 ;  /* 0x0000600301007387 */ /* 0x0003e80000100800 */
[----:B------:R1:W-:Y:S01]  /*5c30*/  STL [R1+0x80], R0 ;  /* 0x0000800001007387 */ /* 0x0003e20000100800 */
[----:B------:R-:W-:Y:S01]  /*5c40*/  ISETP.GE.AND P0, PT, R3, R0, PT ;  /* 0x000000000300720c */ /* 0x000fe20003f06270 */
        /* <DEDUP_REMOVED lines=12> */
[----:B------:R-:W-:Y:S01]  /*5d10*/  HMMA.16816.F32 R128, R128, R6, R12 ;  /* 0x000000068080723c */ /* 0x000fe2000000180c */
[----:B------:R-:W-:Y:S01]  /*5d20*/  @!UPT UIADD3 URZ, URZ, URZ, URZ ;  /* 0x0000003f3f3ff290 */ /* 0x000fe2000fffe03f */
[----:B------:R-:W-:Y:S11]  /*5d30*/  @!P0 BRA `(.L_x_523) ;  /* 0x0000456000008947 */ /* 0x000ff60003800000 */
[----:B-1----:R-:W-:Y:S02]  /*5d40*/  MOV R0, R3 ;  /* 0x0000000300007202 */ /* 0x002fe40000000f00 */
[----:B------:R-:W-:-:S02]  /*5d50*/  MOV R134, R16 ;  /* 0x0000001000867202 */ /* 0x000fc40000000f00 */
[----:B------:R-:W-:Y:S01]  /*5d60*/  MOV R133, R132 ;  /* 0x0000008400857202 */ /* 0x000fe20000000f00 */
[----:B------:R1:W-:Y:S06]  /*5d70*/  STL [R1+0x10], R0 ;  /* 0x0000100001007387 */ /* 0x0003ec0000100800 */
.L_x_534:
[----:B-1----:R-:W2:Y:S01]  /*5d80*/  LDL R0, [R1+0x10] ;  /* 0x0000100001007983 */ /* 0x002ea20000100800 */
[----:B------:R-:W-:Y:S04]  /*5d90*/  DEPBAR.LE SB0, 0x0 ;  /* 0x000080000000791a */ /* 0x000fe80000000000 */
[----:B------:R-:W-:Y:S01]  /*5da0*/  WARPSYNC 0xffffffff ;  /* 0xffffffff00007948 */ /* 0x000fe20003800000 */
[----:B------:R-:W-:Y:S06]  /*5db0*/  BAR.SYNC.DEFER_BLOCKING 0x0 ;  /* 0x0000000000007b1d */ /* 0x000fec0000010000 */
[----:B------:R1:W3:Y:S01]  /*5dc0*/  LDSM.16.M88.4 R8, [R252] ;  /* 0x00000000fc08783b */ /* 0x0002e20000000200 */
[----:B------:R-:W-:Y:S03]  /*5dd0*/  BSSY B0, `(.L_x_524) ;  /* 0x000006a000007945 */ /* 0x000fe60003800000 */
[----:B------:R1:W4:Y:S04]  /*5de0*/  LDSM.16.M88.4 R16, [R252+0x800] ;  /* 0x00080000fc10783b */ /* 0x0003280000000200 */
[----:B------:R1:W1:Y:S04]  /*5df0*/  LDSM.16.M88.4 R24, [R252+0x1000] ;  /* 0x00100000fc18783b */ /* 0x0002680000000200 */
[----:B------:R1:W1:Y:S04]  /*5e00*/  LDSM.16.M88.4 R32, [R252+0x1800] ;  /* 0x00180000fc20783b */ /* 0x0002680000000200 */
[----:B------:R1:W1:Y:S04]  /*5e10*/  LDSM.16.M88.4 R176, [R135] ;  /* 0x0000000087b0783b */ /* 0x0002680000000200 */
[----:B------:R1:W1:Y:S04]  /*5e20*/  LDSM.16.M88.4 R180, [R135+0x800] ;  /* 0x0008000087b4783b */ /* 0x0002680000000200 */
[----:B------:R1:W1:Y:S04]  /*5e30*/  LDSM.16.M88.4 R184, [R135+0x1000] ;  /* 0x0010000087b8783b */ /* 0x0002680000000200 */
[----:B------:R1:W1:Y:S01]  /*5e40*/  LDSM.16.M88.4 R188, [R135+0x1800] ;  /* 0x0018000087bc783b */ /* 0x0002620000000200 */
[----:B--2---:R-:W-:Y:S11]  /*5e50*/  ISETP.GE.AND P0, PT, R0, RZ, PT ;  /* 0x000000ff0000720c */ /* 0x004ff60003f06270 */
[----:B------:R-:W-:Y:S02]  /*5e60*/  @!UPT UIADD3 URZ, URZ, URZ, URZ ;  /* 0x0000003f3f3ff290 */ /* 0x000fe4000fffe03f */
[----:B------:R-:W-:-:S05]  /*5e70*/  @!P0 BRA `(.L_x_525) ;  /* 0x000005f000008947 */ /* 0x000fca0003800000 */
[----:B-1-34-:R-:W2:Y:S04]  /*5e80*/  LDL R4, [R1+0x5c] ;  /* 0x00005c0001047983 */ /* 0x01aea80000100800 */
[----:B------:R-:W3:Y:S04]  /*5e90*/  LDL R28, [R1+0x58] ;  /* 0x00005800011c7983 */ /* 0x000ee80000100800 */
[----:B------:R-:W4:Y:S04]  /*5ea0*/  LDL.64 R22, [R1+0xa0] ;  /* 0x0000a00001167983 */ /* 0x000f280000100a00 */
[----:B------:R-:W5:Y:S04]  /*5eb0*/  LDL R12, [R1+0xac] ;  /* 0x0000ac00010c7983 */ /* 0x000f680000100800 */
[----:B------:R-:W4:Y:S04]  /*5ec0*/  LDL R21, [R1+0xe8] ;  /* 0x0000e80001157983 */ /* 0x000f280000100800 */
[----:B------:R-:W4:Y:S04]  /*5ed0*/  LDL R5, [R1+0x70] ;  /* 0x0000700001057983 */ /* 0x000f280000100800 */
[----:B------:R-:W5:Y:S04]  /*5ee0*/  LDL R20, [R1+0xec] ;  /* 0x0000ec0001147983 */ /* 0x000f680000100800 */
[----:B------:R-:W5:Y:S04]  /*5ef0*/  LDL R15, [R1+0x68] ;  /* 0x00006800010f7983 */ /* 0x000f680000100800 */
[----:B------:R-:W5:Y:S04]  /*5f00*/  LDL R14, [R1+0xf0] ;  /* 0x0000f000010e7983 */ /* 0x000f680000100800 */
[----:B------:R-:W5:Y:S04]  /*5f10*/  LDL R13, [R1+0x6c] ;  /* 0x00006c00010d7983 */ /* 0x000f680000100800 */
[----:B------:R-:W5:Y:S04]  /*5f20*/  LDL R7, [R1+0xf4] ;  /* 0x0000f40001077983 */ /* 0x000f680000100800 */
[----:B------:R-:W5:Y:S01]  /*5f30*/  LDL R6, [R1+0x54] ;  /* 0x0000540001067983 */ /* 0x000f620000100800 */
[----:B--2---:R-:W-:Y:S01]  /*5f40*/  SHF.R.S32.HI R0, RZ, 0x1f, R4 ;  /* 0x0000001fff007819 */ /* 0x004fe20000011404 */
[----:B------:R-:W-:Y:S04]  /*5f50*/  IMAD.WIDE.U32 R2, R4, c[0x0][0x208], RZ ;  /* 0x0000820004027a25 */ /* 0x000fe800078e00ff */
[----:B------:R-:W-:Y:S04]  /*5f60*/  IMAD R0, R0, c[0x0][0x208], RZ ;  /* 0x0000820000007a24 */ /* 0x000fe800078e02ff */
[----:B------:R-:W-:Y:S01]  /*5f70*/  IMAD R0, R4, c[0x0][0x20c], R0 ;  /* 0x0000830004007a24 */ /* 0x000fe200078e0200 */
[----:B---3--:R-:W-:Y:S03]  /*5f80*/  SHF.R.S32.HI R4, RZ, 0x1f, R28 ;  /* 0x0000001fff047819 */ /* 0x008fe6000001141c */
[----:B------:R-:W-:Y:S02]  /*5f90*/  IMAD.IADD R3, R3, 0x1, R0 ;  /* 0x0000000103037824 */ /* 0x000fe400078e0200 */
[----:B------:R-:W-:Y:S02]  /*5fa0*/  IMAD R4, R4, c[0x0][0x218], RZ ;  /* 0x0000860004047a24 */ /* 0x000fe400078e02ff */
[C---:B------:R-:W-:Y:S04]  /*5fb0*/  IMAD.WIDE.U32 R2, R28.reuse, c[0x0][0x218], R2 ;  /* 0x000086001c027a25 */ /* 0x040fe800078e0002 */
[----:B------:R-:W-:Y:S01]  /*5fc0*/  IMAD R4, R28, c[0x0][0x21c], R4 ;  /* 0x000087001c047a24 */ /* 0x000fe200078e0204 */
[----:B----4-:R-:W-:Y:S01]  /*5fd0*/  IADD3 R0, P0, R22, R2, RZ ;  /* 0x0000000216007210 */ /* 0x010fe20007f1e0ff */
[C---:B------:R-:W-:Y:S01]  /*5fe0*/  IMAD.SHL.U32 R30, R5.reuse, 0x2, RZ ;  /* 0x00000002051e7824 */ /* 0x040fe200078e00ff */
[----:B------:R-:W-:Y:S02]  /*5ff0*/  SHF.L.U64.HI R22, R5, 0x1, R21 ;  /* 0x0000000105167819 */ /* 0x000fe40000010215 */
[----:B-----5:R-:W-:Y:S02]  /*6000*/  IADD3.X R4, R12, R3, R4, P0, !PT ;  /* 0x000000030c047210 */ /* 0x020fe400007fe404 */
[C---:B------:R-:W-:Y:S02]  /*6010*/  LEA R12, P0, R0.reuse, c[0x0][0x1f8], 0x1 ;  /* 0x00007e00000c7a11 */ /* 0x040fe400078008ff */
[C---:B------:R-:W-:Y:S02]  /*6020*/  SHF.L.U64.HI R21, R15.reuse, 0x1, R20 ;  /* 0x000000010f157819 */ /* 0x040fe40000010214 */
[----:B------:R-:W-:Y:S02]  /*6030*/  LEA.HI.X R5, R0, c[0x0][0x1fc], R4, 0x1, P0 ;  /* 0x00007f0000057a11 */ /* 0x000fe400000f0c04 */
[----:B------:R-:W-:Y:S02]  /*6040*/  SHF.L.U32 R29, R15, 0x1, RZ ;  /* 0x000000010f1d7819 */ /* 0x000fe400000006ff */
[C---:B------:R-:W-:Y:S01]  /*6050*/  SHF.L.U64.HI R20, R13.reuse, 0x1, R14 ;  /* 0x000000010d147819 */ /* 0x040fe2000001020e */
[----:B------:R-:W-:Y:S01]  /*6060*/  IMAD.SHL.U32 R28, R13, 0x2, RZ ;  /* 0x000000020d1c7824 */ /* 0x000fe200078e00ff */
[C---:B------:R-:W-:Y:S02]  /*6070*/  SHF.L.U64.HI R13, R6.reuse, 0x1, R7 ;  /* 0x00000001060d7819 */ /* 0x040fe40000010207 */
[----:B------:R-:W-:Y:S01]  /*6080*/  SHF.L.U32 R23, R6, 0x1, RZ ;  /* 0x0000000106177819 */ /* 0x000fe200000006ff */
[----:B------:R-:W-:-:S05]  /*6090*/  BRA.DIV ~URZ, `(.L_x_526) ;  /* 0x0000bb927f007947 */ /* 0x000fca000b800000 */
[----:B------:R1:W2:Y:S02]  /*60a0*/  SHFL.IDX PT, R4, R5, RZ, 0x181f ;  /* 0x00181fff05047589 */ /* 0x0002a400000e0000 */
.L_x_579:
[----:B------:R-:W-:-:S05]  /*60b0*/  BRA.DIV ~URZ, `(.L_x_527) ;  /* 0x0000bbe27f007947 */ /* 0x000fca000b800000 */
[----:B------:R-:W3:Y:S04]  /*60c0*/  LDL R2, [R1+0x54] ;  /* 0x0000540001027983 */ /* 0x000ee80000100800 */
[----:B------:R-:W4:Y:S04]  /*60d0*/  LDL R31, [R1+0x4c] ;  /* 0x00004c00011f7983 */ /* 0x000f280000100800 */
[----:B------:R-:W5:Y:S04]  /*60e0*/  LDL R7, [R1+0x6c] ;  /* 0x00006c0001077983 */ /* 0x000f680000100800 */
[----:B--2---:R-:W2:Y:S04]  /*60f0*/  LDL R248, [R1+0x68] ;  /* 0x0000680001f87983 */ /* 0x004ea80000100800 */
[----:B------:R-:W4:Y:S04]  /*6100*/  LDL R132, [R1+0x70] ;  /* 0x0000700001847983 */ /* 0x000f280000100800 */
[----:B------:R-:W1:Y:S02]  /*6110*/  SHFL.IDX PT, R0, R12, RZ, 0x181f ;  /* 0x00181fff0c007589 */ /* 0x000e6400000e0000 */
[----:B-1----:R-:W-:Y:S02]  /*6120*/  IADD3 R6, P2, R0, R30, RZ ;  /* 0x0000001e00067210 */ /* 0x002fe40007f5e0ff */
[----:B---3--:R-:W-:Y:S02]  /*6130*/  ISETP.GE.AND P4, PT, R2, c[0x0][0x1d4], PT ;  /* 0x0000750002007a0c */ /* 0x008fe40003f86270 */
[----:B------:R-:W-:Y:S05]  /*6140*/  IADD3 R2, P0, R0, R23, RZ ;  /* 0x0000001700027210 */ /* 0x000fea0007f1e0ff */
[C---:B------:R-:W-:Y:S01]  /*6150*/  IMAD.X R3, R4.reuse, 0x1, R13, P0 ;  /* 0x0000000104037824 */ /* 0x040fe200000e060d */
[----:B-----5:R-:W-:Y:S01]  /*6160*/  ISETP.GE.AND P3, PT, R7, c[0x0][0x1d4], PT ;  /* 0x0000750007007a0c */ /* 0x020fe20003f66270 */
[----:B------:R-:W-:Y:S01]  /*6170*/  IMAD.X R7, R4, 0x1, R22, P2 ;  /* 0x0000000104077824 */ /* 0x000fe200010e0616 */
[----:B--2---:R-:W-:Y:S03]  /*6180*/  ISETP.GE.AND P1, PT, R248, c[0x0][0x1d4], PT ;  /* 0x00007500f8007a0c */ /* 0x004fe60003f26270 */
[----:B------:R-:W-:Y:S01]  /*6190*/  @!PT LDS RZ, [RZ] ;  /* 0x00000000fffff984 */ /* 0x000fe20000000800 */
[----:B------:R-:W-:Y:S01]  /*61a0*/  @!PT LDS RZ, [RZ] ;  /* 0x00000000fffff984 */ /* 0x000fe20000000800 */
[----:B----4-:R1:W-:Y:S01]  /*61b0*/  LDGSTS.E.BYPASS.LTC128B.128 [R31+0x100], [R2.64], !P4 ;  /* 0x00100000021f7fae */ /* 0x0103e2000e101d46 */
[----:B------:R-:W-:Y:S02]  /*61c0*/  SEL R15, RZ, 0x10, P1 ;  /* 0x00000010ff0f7807 */ /* 0x000fe40000800000 */
[----:B-1----:R-:W-:Y:S05]  /*61d0*/  IADD3 R2, P0, R0, R28, RZ ;  /* 0x0000001c00027210 */ /* 0x002fea0007f1e0ff */
[----:B------:R-:W-:Y:S05]  /*61e0*/  IMAD.X R3, R4, 0x1, R20, P0 ;  /* 0x0000000104037824 */ /* 0x000fea00000e0614 */
[----:B------:R1:W-:Y:S02]  /*61f0*/  LDGSTS.E.BYPASS.LTC128B.128 [R31+0x2100], [R2.64], !P3 ;  /* 0x02100000021f7fae */ /* 0x0003e4000d901d46 */
[----:B-1----:R-:W-:Y:S02]  /*6200*/  IADD3 R2, P0, R0, R29, RZ ;  /* 0x0000001d00027210 */ /* 0x002fe40007f1e0ff */
[----:B------:R-:W1:Y:S03]  /*6210*/  SHFL.IDX PT, R0, R12, 0x1, 0x181f ;  /* 0x00381f000c007f89 */ /* 0x000e6600000e0000 */
[----:B------:R-:W-:Y:S01]  /*6220*/  IMAD.X R3, R4, 0x1, R21, P0 ;  /* 0x0000000104037824 */ /* 0x000fe200000e0615 */
[----:B------:R-:W-:Y:S01]  /*6230*/  ISETP.GE.AND P0, PT, R132, c[0x0][0x1d4], PT ;  /* 0x0000750084007a0c */ /* 0x000fe20003f06270 */
[----:B------:R2:W3:Y:S03]  /*6240*/  SHFL.IDX PT, R4, R5, 0x1, 0x181f ;  /* 0x00381f0005047f89 */ /* 0x0004e600000e0000 */
[----:B------:R-:W-:Y:S01]  /*6250*/  SEL R14, RZ, 0x10, P0 ;  /* 0x00000010ff0e7807 */ /* 0x000fe20000000000 */
[----:B------:R4:W-:Y:S08]  /*6260*/  LDGSTS.E.BYPASS.LTC128B.128 [R31+0x4100], [R2.64], !P1 ;  /* 0x04100000021f7fae */ /* 0x0009f0000c901d46 */
[----:B------:R5:W-:Y:S01]  /*6270*/  LDGSTS.E.BYPASS.LTC128B.128 [R31+0x6100], [R6.64], !P0 ;  /* 0x06100000061f7fae */ /* 0x000be2000c101d46 */
[----:B--2---:R-:W-:Y:S02]  /*6280*/  SEL R5, RZ, 0x10, P4 ;  /* 0x00000010ff057807 */ /* 0x004fe40002000000 */
[----:B-----5:R-:W-:Y:S02]  /*6290*/  SEL R6, RZ, 0x10, P3 ;  /* 0x00000010ff067807 */ /* 0x020fe40001800000 */
.L_x_580:
[C---:B-1-34-:R-:W-:Y:S01]  /*62a0*/  ISETP.NE.U32.AND P2, PT, R5.reuse, RZ, PT ;  /* 0x000000ff0500720c */ /* 0x05afe20003f45070 */
[----:B------:R-:W2:Y:S01]  /*62b0*/  LDL R31, [R1+0x4c] ;  /* 0x00004c00011f7983 */ /* 0x000ea20000100800 */
[----:B------:R-:W-:Y:S02]  /*62c0*/  IADD3 R5, -R5, 0x10, RZ ;  /* 0x0000001005057810 */ /* 0x000fe40007ffe1ff */
[C---:B------:R-:W-:Y:S02]  /*62d0*/  ISETP.NE.U32.AND P3, PT, R6.reuse, RZ, PT ;  /* 0x000000ff0600720c */ /* 0x040fe40003f65070 */
[----:B------:R-:W-:Y:S02]  /*62e0*/  LOP3.LUT R5, R5, 0xf, RZ, 0xc0, !PT ;  /* 0x0000000f05057812 */ /* 0x000fe400078ec0ff */
[----:B------:R-:W-:Y:S02]  /*62f0*/  IADD3 R6, -R6, 0x10, RZ ;  /* 0x0000001006067810 */ /* 0x000fe40007ffe1ff */
[----:B------:R-:W-:Y:S02]  /*6300*/  IADD3 R2, P1, P0, R5, R0, R23 ;  /* 0x0000000005027210 */ /* 0x000fe4000783e017 */
[----:B------:R-:W-:Y:S02]  /*6310*/  LOP3.LUT R6, R6, 0xf, RZ, 0xc0, !PT ;  /* 0x0000000f06067812 */ /* 0x000fe400078ec0ff */
[----:B------:R-:W-:Y:S02]  /*6320*/  IADD3.X R3, RZ, R4, R13, P1, P0 ;  /* 0x00000004ff037210 */ /* 0x000fe40000fe040d */
[----:B------:R-:W-:Y:S02]  /*6330*/  IADD3 R12, P1, P0, R6, R0, R28 ;  /* 0x00000000060c7210 */ /* 0x000fe4000783e01c */
[C---:B------:R-:W-:Y:S02]  /*6340*/  IADD3 R6, -R15.reuse, 0x10, RZ ;  /* 0x000000100f067810 */ /* 0x040fe40007ffe1ff */
[----:B------:R-:W-:Y:S02]  /*6350*/  IADD3.X R13, RZ, R4, R20, P1, P0 ;  /* 0x00000004ff0d7210 */ /* 0x000fe40000fe0414 */
[----:B------:R-:W-:Y:S04]  /*6360*/  LOP3.LUT R6, R6, 0xf, RZ, 0xc0, !PT ;  /* 0x0000000f06067812 */ /* 0x000fe800078ec0ff */
[----:B------:R-:W-:Y:S04]  /*6370*/  IADD3 R6, P1, P0, R6, R0, R29 ;  /* 0x0000000006067210 */ /* 0x000fe8000783e01d */
[----:B------:R-:W-:Y:S01]  /*6380*/  IADD3.X R7, RZ, R4, R21, P1, P0 ;  /* 0x00000004ff077210 */ /* 0x000fe20000fe0415 */
[----:B------:R-:W-:Y:S01]  /*6390*/  @!PT LDS RZ, [RZ] ;  /* 0x00000000fffff984 */ /* 0x000fe20000000800 */
[----:B------:R-:W-:Y:S01]  /*63a0*/  @!PT LDS RZ, [RZ] ;  /* 0x00000000fffff984 */ /* 0x000fe20000000800 */
[----:B------:R-:W-:Y:S01]  /*63b0*/  @!PT LDS RZ, [RZ] ;  /* 0x00000000fffff984 */ /* 0x000fe20000000800 */
[----:B--2---:R1:W-:Y:S01]  /*63c0*/  LDGSTS.E.BYPASS.LTC128B.128.ZFILL [R31+0x1100], [R2.64], P2 ;  /* 0x01100000021f7fae */ /* 0x0043e20009141d46 */
[----:B------:R-:W-:Y:S03]  /*63d0*/  ISETP.NE.U32.AND P2, PT, R15, RZ, PT ;  /* 0x000000ff0f00720c */ /* 0x000fe60003f45070 */
[----:B------:R2:W-:Y:S10]  /*63e0*/  LDGSTS.E.BYPASS.LTC128B.128.ZFILL [R31+0x3100], [R12.64], P3 ;  /* 0x031000000c1f7fae */ /* 0x0005f40009941d46 */
[----:B------:R2:W-:Y:S01]  /*63f0*/  LDGSTS.E.BYPASS.LTC128B.128.ZFILL [R31+0x5100], [R6.64], P2 ;  /* 0x05100000061f7fae */ /* 0x0005e20009141d46 */
[----:B-1----:R-:W-:Y:S04]  /*6400*/  IADD3 R2, -R14, 0x10, RZ ;  /* 0x000000100e027810 */ /* 0x002fe80007ffe1ff */
[----:B------:R-:W-:Y:S04]  /*6410*/  LOP3.LUT R2, R2, 0xf, RZ, 0xc0, !PT ;  /* 0x0000000f02027812 */ /* 0x000fe800078ec0ff */
[----:B------:R-:W-:Y:S04]  /*6420*/  IADD3 R2, P1, P0, R2, R0, R30 ;  /* 0x0000000002027210 */ /* 0x000fe8000783e01e */
[----:B------:R-:W-:Y:S02]  /*6430*/  IADD3.X R3, RZ, R4, R22, P1, P0 ;  /* 0x00000004ff037210 */ /* 0x000fe40000fe0416 */
[----:B------:R-:W-:Y:S11]  /*6440*/  ISETP.NE.U32.AND P0, PT, R14, RZ, PT ;  /* 0x000000ff0e00720c */ /* 0x000ff60003f05070 */
[----:B------:R-:W-:Y:S02]  /*6450*/  @!UPT UIADD3 URZ, URZ, URZ, URZ ;  /* 0x0000003f3f3ff290 */ /* 0x000fe4000fffe03f */
[----:B------:R2:W-:Y:S02]  /*6460*/  LDGSTS.E.BYPASS.LTC128B.128.ZFILL [R31+0x7100], [R2.64], P0 ;  /* 0x07100000021f7fae */ /* 0x0005e40008141d46 */
.L_x_525:
[----:B-1-34-:R-:W-:Y:S05]  /*6470*/  BSYNC B0 ;  /* 0x0000000000007941 */ /* 0x01afea0003800000 */
.L_x_524:
[----:B--2---:R-:W2:Y:S04]  /*6480*/  LDL R2, [R1+0x24] ;  /* 0x0000240001027983 */ /* 0x004ea80000100800 */
[----:B------:R-:W3:Y:S04]  /*6490*/  LDL R0, [R1+0x20] ;  /* 0x0000200001007983 */ /* 0x000ee80000100800 */
[----:B------:R-:W0:Y:S01]  /*64a0*/  LDGDEPBAR ;  /* 0x00000000000079af */ /* 0x000e220000000000 */
[----:B------:R-:W-:Y:S01]  /*64b0*/  WARPSYNC 0xffffffff ;  /* 0xffffffff00007948 */ /* 0x000fe20003800000 */
[C---:B------:R-:W-:Y:S01]  /*64c0*/  HMMA.16816.F32 R4, R168.reuse, R8, RZ ;  /* 0x00000008a804723c */ /* 0x040fe200000018ff */
[----:B------:R-:W-:Y:S07]  /*64d0*/  BSSY B0, `(.L_x_528) ;  /* 0x0000174000007945 */ /* 0x000fee0003800000 */
[C---:B------:R-:W-:Y:S08]  /*64e0*/  HMMA.16816.F32 R8, R168.reuse, R10, RZ ;  /* 0x0000000aa808723c */ /* 0x040ff000000018ff */
[C---:B------:R-:W-:Y:S08]  /*64f0*/  HMMA.16816.F32 R12, R168.reuse, R16, RZ ;  /* 0x00000010a80c723c */ /* 0x040ff000000018ff */
[C---:B------:R-:W-:Y:S08]  /*6500*/  HMMA.16816.F32 R16, R168.reuse, R18, RZ ;  /* 0x00000012a810723c */ /* 0x040ff000000018ff */
[C---:B------:R-:W-:Y:S08]  /*6510*/  HMMA.16816.F32 R20, R168.reuse, R24, RZ ;  /* 0x00000018a814723c */ /* 0x040ff000000018ff */
[C---:B------:R-:W-:Y:S08]  /*6520*/  HMMA.16816.F32 R24, R168.reuse, R26, RZ ;  /* 0x0000001aa818723c */ /* 0x040ff000000018ff */
[C---:B------:R-:W-:Y:S08]  /*6530*/  HMMA.16816.F32 R28, R168.reuse, R32, RZ ;  /* 0x00000020a81c723c */ /* 0x040ff000000018ff */
[----:B------:R-:W-:Y:S08]  /*6540*/  HMMA.16816.F32 R32, R168, R34, RZ ;  /* 0x00000022a820723c */ /* 0x000ff000000018ff */
        /* <DEDUP_REMOVED lines=8> */
[----:B--2---:R-:W1:Y:S08]  /*65d0*/  LDSM.16.M88.4 R176, [R2] ;  /* 0x0000000002b0783b */ /* 0x004e700000000200 */
[----:B------:R-:W2:Y:S08]  /*65e0*/  LDSM.16.M88.4 R180, [R2+0x800] ;  /* 0x0008000002b4783b */ /* 0x000eb00000000200 */
[----:B------:R-:W-:Y:S01]  /*65f0*/  LDSM.16.M88.4 R184, [R2+0x1800] ;  /* 0x0018000002b8783b */ /* 0x000fe20000000200 */
[C---:B-1----:R-:W-:Y:S08]  /*6600*/  HMMA.16816.F32 R4, R192.reuse, R176, R4 ;  /* 0x000000b0c004723c */ /* 0x042ff00000001804 */
[C---:B------:R-:W-:Y:S01]  /*6610*/  HMMA.16816.F32 R8, R192.reuse, R178, R8 ;  /* 0x000000b2c008723c */ /* 0x040fe20000001808 */
[----:B------:R-:W1:Y:S07]  /*6620*/  LDSM.16.M88.4 R176, [R2+0x1000] ;  /* 0x0010000002b0783b */ /* 0x000e6e0000000200 */
[C---:B--2---:R-:W-:Y:S08]  /*6630*/  HMMA.16816.F32 R12, R192.reuse, R180, R12 ;  /* 0x000000b4c00c723c */ /* 0x044ff0000000180c */
[C---:B------:R-:W-:Y:S01]  /*6640*/  HMMA.16816.F32 R16, R192.reuse, R182, R16 ;  /* 0x000000b6c010723c */ /* 0x040fe20000001810 */
[----:B---3--:R-:W2:Y:S07]  /*6650*/  LDSM.16.M88.4 R180, [R0+-0x6000] ;  /* 0xffa0000000b4783b */ /* 0x008eae0000000200 */
[C---:B-1----:R-:W-:Y:S08]  /*6660*/  HMMA.16816.F32 R20, R192.reuse, R176, R20 ;  /* 0x000000b0c014723c */ /* 0x042ff00000001814 */
[C---:B------:R-:W-:Y:S01]  /*6670*/  HMMA.16816.F32 R24, R192.reuse, R178, R24 ;  /* 0x000000b2c018723c */ /* 0x040fe20000001818 */
[----:B------:R-:W1:Y:S07]  /*6680*/  LDSM.16.M88.4 R176, [R0+-0x5800] ;  /* 0xffa8000000b0783b */ /* 0x000e6e0000000200 */
[C---:B------:R-:W-:Y:S08]  /*6690*/  HMMA.16816.F32 R28, R192.reuse, R184, R28 ;  /* 0x000000b8c01c723c */ /* 0x040ff0000000181c */
[----:B------:R-:W-:Y:S01]  /*66a0*/  HMMA.16816.F32 R32, R192, R186, R32 ;  /* 0x000000bac020723c */ /* 0x000fe20000001820 */
[----:B------:R-:W3:Y:S07]  /*66b0*/  LDSM.16.M88.4 R184, [R0+-0x5000] ;  /* 0xffb0000000b8783b */ /* 0x000eee0000000200 */
[C---:B--2---:R-:W-:Y:S08]  /*66c0*/  HMMA.16816.F32 R4, R196.reuse, R180, R4 ;  /* 0x000000b4c404723c */ /* 0x044ff00000001804 */
[C---:B------:R-:W-:Y:S01]  /*66d0*/  HMMA.16816.F32 R8, R196.reuse, R182, R8 ;  /* 0x000000b6c408723c */ /* 0x040fe20000001808 */
[----:B------:R-:W2:Y:S07]  /*66e0*/  LDSM.16.M88.4 R180, [R0+-0x4800] ;  /* 0xffb8000000b4783b */ /* 0x000eae0000000200 */
        /* <DEDUP_REMOVED lines=32> */
[----:B------:R-:W3:Y:S07]  /*68f0*/  LDSM.16.M88.4 R184, [R2+0x3000] ;  /* 0x0030000002b8783b */ /* 0x000eee0000000200 */
[C---:B--2---:R-:W-:Y:S08]  /*6900*/  HMMA.16816.F32 R4, R208.reuse, R180, R4 ;  /* 0x000000b4d004723c */ /* 0x044ff00000001804 */
[C---:B------:R-:W-:Y:S01]  /*6910*/  HMMA.16816.F32 R8, R208.reuse, R182, R8 ;  /* 0x000000b6d008723c */ /* 0x040fe20000001808 */
[----:B------:R-:W2:Y:S07]  /*6920*/  LDSM.16.M88.4 R180, [R2+0x3800] ;  /* 0x0038000002b4783b */ /* 0x000eae0000000200 */
[C---:B-1----:R-:W-:Y:S08]  /*6930*/  HMMA.16816.F32 R12, R208.reuse, R176, R12 ;  /* 0x000000b0d00c723c */ /* 0x042ff0000000180c */
[C---:B------:R-:W-:Y:S01]  /*6940*/  HMMA.16816.F32 R16, R208.reuse, R178, R16 ;  /* 0x000000b2d010723c */ /* 0x040fe20000001810 */
[----:B------:R-:W1:Y:S07]  /*6950*/  LDSM.16.M88.4 R176, [R0+-0x4000] ;  /* 0xffc0000000b0783b */ /* 0x000e6e0000000200 */
[C---:B---3--:R-:W-:Y:S08]  /*6960*/  HMMA.16816.F32 R20, R208.reuse, R184, R20 ;  /* 0x000000b8d014723c */ /* 0x048ff00000001814 */
[C---:B------:R-:W-:Y:S01]  /*6970*/  HMMA.16816.F32 R24, R208.reuse, R186, R24 ;  /* 0x000000bad018723c */ /* 0x040fe20000001818 */
[----:B------:R-:W3:Y:S07]  /*6980*/  LDSM.16.M88.4 R184, [R0+-0x3800] ;  /* 0xffc8000000b8783b */ /* 0x000eee0000000200 */
[C---:B--2---:R-:W-:Y:S08]  /*6990*/  HMMA.16816.F32 R28, R208.reuse, R180, R28 ;  /* 0x000000b4d01c723c */ /* 0x044ff0000000181c */
[----:B------:R-:W-:Y:S01]  /*69a0*/  HMMA.16816.F32 R32, R208, R182, R32 ;  /* 0x000000b6d020723c */ /* 0x000fe20000001820 */
[----:B------:R-:W2:Y:S07]  /*69b0*/  LDSM.16.M88.4 R180, [R0+-0x3000] ;  /* 0xffd0000000b4783b */ /* 0x000eae0000000200 */
[C---:B-1----:R-:W-:Y:S08]  /*69c0*/  HMMA.16816.F32 R4, R212.reuse, R176, R4 ;  /* 0x000000b0d404723c */ /* 0x042ff00000001804 */
[C---:B------:R-:W-:Y:S01]  /*69d0*/  HMMA.16816.F32 R8, R212.reuse, R178, R8 ;  /* 0x000000b2d408723c */ /* 0x040fe20000001808 */
[----:B------:R-:W1:Y:S07]  /*69e0*/  LDSM.16.M88.4 R176, [R0+-0x2800] ;  /* 0xffd8000000b0783b */ /* 0x000e6e0000000200 */
        /* <DEDUP_REMOVED lines=38> */
[----:B------:R-:W3:Y:S07]  /*6c50*/  LDSM.16.M88.4 R184, [R0+-0x2000] ;  /* 0xffe0000000b8783b */ /* 0x000eee0000000200 */
[C---:B--2---:R-:W-:Y:S08]  /*6c60*/  HMMA.16816.F32 R20, R224.reuse, R180, R20 ;  /* 0x000000b4e014723c */ /* 0x044ff00000001814 */
[C---:B------:R-:W-:Y:S01]  /*6c70*/  HMMA.16816.F32 R24, R224.reuse, R182, R24 ;  /* 0x000000b6e018723c */ /* 0x040fe20000001818 */
[----:B------:R-:W2:Y:S07]  /*6c80*/  LDSM.16.M88.4 R180, [R0+-0x1800] ;  /* 0xffe8000000b4783b */ /* 0x000eae0000000200 */
[C---:B-1----:R-:W-:Y:S08]  /*6c90*/  HMMA.16816.F32 R28, R224.reuse, R176, R28 ;  /* 0x000000b0e01c723c */ /* 0x042ff0000000181c */
[----:B------:R-:W-:Y:S01]  /*6ca0*/  HMMA.16816.F32 R32, R224, R178, R32 ;  /* 0x000000b2e020723c */ /* 0x000fe20000001820 */
[----:B------:R-:W1:Y:S07]  /*6cb0*/  LDSM.16.M88.4 R176, [R0+-0x1000] ;  /* 0xfff0000000b0783b */ /* 0x000e6e0000000200 */
[C---:B---3--:R-:W-:Y:S08]  /*6cc0*/  HMMA.16816.F32 R4, R228.reuse, R184, R4 ;  /* 0x000000b8e404723c */ /* 0x048ff00000001804 */
[C---:B------:R-:W-:Y:S01]  /*6cd0*/  HMMA.16816.F32 R8, R228.reuse, R186, R8 ;  /* 0x000000bae408723c */ /* 0x040fe20000001808 */
[----:B------:R-:W3:Y:S07]  /*6ce0*/  LDSM.16.M88.4 R184, [R0+-0x800] ;  /* 0xfff8000000b8783b */ /* 0x000eee0000000200 */
        /* <DEDUP_REMOVED lines=38> */
[----:B------:R-:W2:Y:S07]  /*6f50*/  LDSM.16.M88.4 R180, [R0] ;  /* 0x0000000000b4783b */ /* 0x000eae0000000200 */
        /* <DEDUP_REMOVED lines=29> */
[----:B------:R-:W-:Y:S01]  /*7130*/  FMUL.FTZ R19, R19, c[0x0][0x320] ;  /* 0x0000c80013137a20 */ /* 0x000fe20000410000 */
[----:B--2---:R2:W-:Y:S08]  /*7140*/  STL [R1+0x8], R2 ;  /* 0x0000080201007387 */ /* 0x0045f00000100800 */
[----:B------:R-:W-:Y:S10]  /*7150*/  MUFU.TANH R187, R8 ;  /* 0x0000000800bb7308 */ /* 0x000ff40000002400 */
[----:B-1----:R-:W1:Y:S01]  /*7160*/  MUFU.TANH R3, R10 ;  /* 0x0000000a00037308 */ /* 0x002e620000002400 */
[----:B---3--:R-:W3:Y:S09]  /*7170*/  LDSM.16.M88.4 R4, [R0+0x1000] ;  /* 0x001000000004783b */ /* 0x008ef20000000200 */
[----:B--2---:R-:W2:Y:S10]  /*7180*/  MUFU.TANH R2, R11 ;  /* 0x0000000b00027308 */ /* 0x004eb40000002400 */
[----:B------:R4:W3:Y:S01]  /*7190*/  MUFU.TANH R186, R9 ;  /* 0x0000000900ba7308 */ /* 0x0008e20000002400 */
[----:B-1----:R-:W-:Y:S09]  /*71a0*/  STL [R1+0x4], R3 ;  /* 0x0000040301007387 */ /* 0x002ff20000100800 */
[----:B------:R-:W1:Y:S01]  /*71b0*/  MUFU.TANH R248, R15 ;  /* 0x0000000f00f87308 */ /* 0x000e620000002400 */
[----:B--2---:R2:W-:Y:S09]  /*71c0*/  STL [R1], R2 ;  /* 0x0000000201007387 */ /* 0x0045f20000100800 */
[----:B------:R-:W1:Y:S01]  /*71d0*/  MUFU.TANH R179, R16 ;  /* 0x0000001000b37308 */ /* 0x000e620000002400 */
[----:B----4-:R-:W4:Y:S01]  /*71e0*/  LDSM.16.M88.4 R8, [R0+0x1800] ;  /* 0x001800000008783b */ /* 0x010f220000000200 */
[----:B------:R-:W-:Y:S04]  /*71f0*/  DEPBAR.LE SB0, 0x0 ;  /* 0x000080000000791a */ /* 0x000fe80000000000 */
[C---:B---3--:R-:W-:Y:S04]  /*7200*/  HMMA.16816.F32 R20, R244.reuse, R4, R20 ;  /* 0x00000004f414723c */ /* 0x048fe80000001814 */
[----:B------:R3:W1:Y:S01]  /*7210*/  MUFU.TANH R177, R17 ;  /* 0x0000001100b17308 */ /* 0x0006620000002400 */
[----:B------:R-:W-:Y:S03]  /*7220*/  BAR.SYNC.DEFER_BLOCKING 0x0 ;  /* 0x0000000000007b1d */ /* 0x000fe60000010000 */
[C---:B------:R-:W-:Y:S06]  /*7230*/  HMMA.16816.F32 R24, R244.reuse, R6, R24 ;  /* 0x00000006f418723c */ /* 0x040fec0000001818 */
[----:B------:R5:W1:Y:S01]  /*7240*/  MUFU.TANH R185, R18 ;  /* 0x0000001200b97308 */ /* 0x000a620000002400 */
[----:B--2---:R-:W2:Y:S09]  /*7250*/  LDL R2, [R1+0x10] ;  /* 0x0000100001027983 */ /* 0x004eb20000100800 */
[----:B------:R-:W1:Y:S01]  /*7260*/  MUFU.TANH R183, R12 ;  /* 0x0000000c00b77308 */ /* 0x000e620000002400 */
[----:B------:R-:W-:Y:S02]  /*7270*/  FMUL.FTZ R22, R22, c[0x0][0x320] ;  /* 0x0000c80016167a20 */ /* 0x000fe40000410000 */
[----:B---3--:R-:W-:Y:S02]  /*7280*/  FMUL.FTZ R17, R21, c[0x0][0x320] ;  /* 0x0000c80015117a20 */ /* 0x008fe40000410000 */
[----:B------:R-:W-:Y:S05]  /*7290*/  FMUL.FTZ R23, R23, c[0x0][0x320] ;  /* 0x0000c80017177a20 */ /* 0x000fea0000410000 */
[----:B------:R-:W3:Y:S01]  /*72a0*/  MUFU.TANH R182, R13 ;  /* 0x0000000d00b67308 */ /* 0x000ee20000002400 */
[----:B------:R-:W-:Y:S02]  /*72b0*/  FMUL.FTZ R26, R26, c[0x0][0x320] ;  /* 0x0000c8001a1a7a20 */ /* 0x000fe40000410000 */
[----:B------:R-:W-:Y:S01]  /*72c0*/  FMUL.FTZ R27, R27, c[0x0][0x320] ;  /* 0x0000c8001b1b7a20 */ /* 0x000fe20000410000 */
[C---:B----4-:R-:W-:Y:S03]  /*72d0*/  HMMA.16816.F32 R28, R244.reuse, R8, R28 ;  /* 0x00000008f41c723c */ /* 0x050fe6000000181c */
[----:B-----5:R-:W-:Y:S02]  /*72e0*/  FMUL.FTZ R18, R20, c[0x0][0x320] ;  /* 0x0000c80014127a20 */ /* 0x020fe40000410000 */
[----:B------:R-:W-:Y:S01]  /*72f0*/  FMUL.FTZ R16, R24, c[0x0][0x320] ;  /* 0x0000c80018107a20 */ /* 0x000fe20000410000 */
[----:B------:R4:W1:Y:S01]  /*7300*/  MUFU.TANH R178, R26 ;  /* 0x0000001a00b27308 */ /* 0x0008620000002400 */
[----:B------:R-:W-:Y:S01]  /*7310*/  FMUL.FTZ R15, R25, c[0x0][0x320] ;  /* 0x0000c800190f7a20 */ /* 0x000fe20000410000 */
[----:B------:R-:W-:Y:S08]  /*7320*/  HMMA.16816.F32 R32, R244, R10, R32 ;  /* 0x0000000af420723c */ /* 0x000ff00000001820 */
[----:B------:R5:W1:Y:S08]  /*7330*/  MUFU.TANH R176, R27 ;  /* 0x0000001b00b07308 */ /* 0x000a700000002400 */
[----:B------:R-:W-:Y:S02]  /*7340*/  FMUL.FTZ R28, R28, c[0x0][0x320] ;  /* 0x0000c8001c1c7a20 */ /* 0x000fe40000410000 */
[----:B------:R-:W1:Y:S01]  /*7350*/  MUFU.TANH R249, R14 ;  /* 0x0000000e00f97308 */ /* 0x000e620000002400 */
[----:B------:R-:W-:Y:S02]  /*7360*/  FMUL.FTZ R30, R30, c[0x0][0x320] ;  /* 0x0000c8001e1e7a20 */ /* 0x000fe40000410000 */
[----:B------:R-:W-:Y:S03]  /*7370*/  FMUL.FTZ R31, R31, c[0x0][0x320] ;  /* 0x0000c8001f1f7a20 */ /* 0x000fe60000410000 */
[----:B----4-:R-:W-:Y:S02]  /*7380*/  FMUL.FTZ R26, R33, c[0x0][0x320] ;  /* 0x0000c800211a7a20 */ /* 0x010fe40000410000 */
[----:B------:R-:W-:Y:S02]  /*7390*/  FMUL.FTZ R34, R34, c[0x0][0x320] ;  /* 0x0000c80022227a20 */ /* 0x000fe40000410000 */
[----:B------:R4:W1:Y:S01]  /*73a0*/  MUFU.TANH R132, R28 ;  /* 0x0000001c00847308 */ /* 0x0008620000002400 */
[----:B------:R-:W-:Y:S02]  /*73b0*/  FMUL.FTZ R35, R35, c[0x0][0x320] ;  /* 0x0000c80023237a20 */ /* 0x000fe40000410000 */
[----:B-----5:R-:W-:Y:S07]  /*73c0*/  FMUL.FTZ R27, R32, c[0x0][0x320] ;  /* 0x0000c800201b7a20 */ /* 0x020fee0000410000 */
[----:B------:R1:W1:Y:S10]  /*73d0*/  MUFU.TANH R184, R19 ;  /* 0x0000001300b87308 */ /* 0x0002740000002400 */
[----:B------:R-:W1:Y:S01]  /*73e0*/  MUFU.TANH R18, R18 ;  /* 0x0000001200127308 */ /* 0x000e620000002400 */
[----:B----4-:R-:W-:Y:S09]  /*73f0*/  FMUL.FTZ R28, R29, c[0x0][0x320] ;  /* 0x0000c8001d1c7a20 */ /* 0x010ff20000410000 */
[----:B------:R-:W4:Y:S10]  /*7400*/  MUFU.TANH R17, R17 ;  /* 0x0000001100117308 */ /* 0x000f340000002400 */
[----:B------:R1:W1:Y:S10]  /*7410*/  MUFU.TANH R181, R22 ;  /* 0x0000001600b57308 */ /* 0x0002740000002400 */
[----:B------:R1:W1:Y:S10]  /*7420*/  MUFU.TANH R180, R23 ;  /* 0x0000001700b47308 */ /* 0x0002740000002400 */
[----:B------:R-:W1:Y:S10]  /*7430*/  MUFU.TANH R16, R16 ;  /* 0x0000001000107308 */ /* 0x000e740000002400 */
[----:B------:R-:W1:Y:S10]  /*7440*/  MUFU.TANH R15, R15 ;  /* 0x0000000f000f7308 */ /* 0x000e740000002400 */
[----:B------:R-:W1:Y:S10]  /*7450*/  MUFU.TANH R28, R28 ;  /* 0x0000001c001c7308 */ /* 0x000e740000002400 */
[----:B------:R1:W1:Y:S10]  /*7460*/  MUFU.TANH R189, R30 ;  /* 0x0000001e00bd7308 */ /* 0x0002740000002400 */
[----:B------:R1:W1:Y:S10]  /*7470*/  MUFU.TANH R191, R31 ;  /* 0x0000001f00bf7308 */ /* 0x0002740000002400 */
[----:B------:R-:W1:Y:S10]  /*7480*/  MUFU.TANH R27, R27 ;  /* 0x0000001b001b7308 */ /* 0x000e740000002400 */
[----:B------:R-:W1:Y:S10]  /*7490*/  MUFU.TANH R26, R26 ;  /* 0x0000001a001a7308 */ /* 0x000e740000002400 */
[----:B------:R1:W1:Y:S10]  /*74a0*/  MUFU.TANH R188, R34 ;  /* 0x0000002200bc7308 */ /* 0x0002740000002400 */
[----:B------:R1:W1:Y:S01]  /*74b0*/  MUFU.TANH R190, R35 ;  /* 0x0000002300be7308 */ /* 0x0002620000002400 */
[----:B--2---:R-:W-:Y:S11]  /*74c0*/  ISETP.GE.AND P0, PT, R2, 0x1, PT ;  /* 0x000000010200780c */ /* 0x004ff60003f06270 */
[----:B------:R-:W-:Y:S02]  /*74d0*/  @!UPT UIADD3 URZ, URZ, URZ, URZ ;  /* 0x0000003f3f3ff290 */ /* 0x000fe4000fffe03f */
[----:B------:R-:W-:-:S05]  /*74e0*/  @!P0 BRA `(.L_x_529) ;  /* 0x0000072000008947 */ /* 0x000fca0003800000 */
[----:B-1-34-:R-:W2:Y:S01]  /*74f0*/  LDL R3, [R1+0x84] ;  /* 0x0000840001037983 */ /* 0x01aea20000100800 */
[----:B------:R-:W-:Y:S02]  /*7500*/  IMAD.MOV.U32 R14, RZ, RZ, RZ ;  /* 0x000000ffff0e7224 */ /* 0x000fe400078e00ff */
[----:B------:R-:W-:Y:S01]  /*7510*/  IMAD.MOV.U32 R5, RZ, RZ, c[0x0][0x2b8] ;  /* 0x0000ae00ff057624 */ /* 0x000fe200078e00ff */
[----:B------:R-:W3:Y:S04]  /*7520*/  LDL R0, [R1+0x7c] ;  /* 0x00007c0001007983 */ /* 0x000ee80000100800 */
[----:B------:R-:W4:Y:S01]  /*7530*/  LDL.64 R22, [R1+0x98] ;  /* 0x0000980001167983 */ /* 0x000f220000100a00 */
[----:B------:R-:W-:Y:S03]  /*7540*/  ISETP.NE.AND P1, PT, R5, 0x1, PT ;  /* 0x000000010500780c */ /* 0x000fe60003f25270 */
[----:B------:R-:W5:Y:S04]  /*7550*/  LDL R4, [R1+0xa8] ;  /* 0x0000a80001047983 */ /* 0x000f680000100800 */
[----:B------:R-:W4:Y:S04]  /*7560*/  LDL.64 R20, [R1+0x90] ;  /* 0x0000900001147983 */ /* 0x000f280000100a00 */
[----:B------:R-:W5:Y:S04]  /*7570*/  LDL R8, [R1+0x88] ;  /* 0x0000880001087983 */ /* 0x000f680000100800 */
[----:B------:R-:W5:Y:S04]  /*7580*/  LDL R11, [R1+0xe8] ;  /* 0x0000e800010b7983 */ /* 0x000f680000100800 */
[----:B------:R-:W5:Y:S04]  /*7590*/  LDL R13, [R1+0x70] ;  /* 0x00007000010d7983 */ /* 0x000f680000100800 */
[----:B------:R-:W5:Y:S04]  /*75a0*/  LDL R10, [R1+0xec] ;  /* 0x0000ec00010a7983 */ /* 0x000f680000100800 */
[----:B------:R-:W5:Y:S04]  /*75b0*/  LDL R12, [R1+0x68] ;  /* 0x00006800010c7983 */ /* 0x000f680000100800 */
[----:B------:R-:W5:Y:S04]  /*75c0*/  LDL R9, [R1+0xf0] ;  /* 0x0000f00001097983 */ /* 0x000f680000100800 */
[----:B------:R-:W5:Y:S04]  /*75d0*/  LDL R7, [R1+0x6c] ;  /* 0x00006c0001077983 */ /* 0x000f680000100800 */
[----:B------:R-:W5:Y:S04]  /*75e0*/  LDL R6, [R1+0xf4] ;  /* 0x0000f40001067983 */ /* 0x000f680000100800 */
[----:B------:R-:W5:Y:S01]  /*75f0*/  LDL R19, [R1+0x54] ;  /* 0x0000540001137983 */ /* 0x000f620000100800 */
[----:B--2---:R-:W-:Y:S05]  /*7600*/  IMAD R2, R2, 0x40, R3 ;  /* 0x0000004002027824 */ /* 0x004fea00078e0203 */
[----:B---3--:R-:W-:Y:S05]  /*7610*/  IADD3 R2, R2, -0x40, R0 ;  /* 0xffffffc002027810 */ /* 0x008fea0007ffe000 */
[----:B------:R-:W-:Y:S04]  /*7620*/  @P1 IMAD.HI.U32 R3, R2, c[0x0][0x2bc], RZ ;  /* 0x0000af0002031a27 */ /* 0x000fe800078e00ff */
[----:B------:R-:W-:Y:S01]  /*7630*/  IMAD.MOV.U32 R0, RZ, RZ, R2 ;  /* 0x000000ffff007224 */ /* 0x000fe200078e0002 */
[----:B------:R-:W-:Y:S04]  /*7640*/  @P1 SHF.R.U32.HI R0, RZ, c[0x0][0x2c0], R3 ;  /* 0x0000b000ff001a19 */ /* 0x000fe80000011603 */
[C---:B----4-:R-:W-:Y:S04]  /*7650*/  @!P6 IADD3 R3, P0, R0.reuse, R22, RZ ;  /* 0x000000160003e210 */ /* 0x050fe80007f1e0ff */
[----:B-----5:R-:W-:Y:S01]  /*7660*/  @!P6 LEA.HI.X.SX32 R5, R0, R4, 0x1, P0 ;  /* 0x000000040005e211 */ /* 0x020fe200000f0eff */
[----:B------:R-:W-:Y:S01]  /*7670*/  IMAD.MOV R0, RZ, RZ, -R0 ;  /* 0x000000ffff007224 */ /* 0x000fe200078e0a00 */
[C---:B------:R-:W-:Y:S03]  /*7680*/  @!P6 LEA R4, P0, R3.reuse, c[0x0][0x2a0], 0x2 ;  /* 0x0000a8000304ea11 */ /* 0x040fe600078010ff */
[----:B------:R-:W-:Y:S01]  /*7690*/  IMAD R22, R0, c[0x0][0x2b8], R2 ;  /* 0x0000ae0000167a24 */ /* 0x000fe200078e0202 */
[----:B------:R-:W-:Y:S03]  /*76a0*/  @!P6 LEA.HI.X R5, R3, c[0x0][0x2a4], R5, 0x2, P0 ;  /* 0x0000a9000305ea11 */ /* 0x000fe600000f1405 */
[----:B------:R-:W-:Y:S01]  /*76b0*/  IMAD.WIDE.U32 R2, R22, c[0x0][0x1e0], RZ ;  /* 0x0000780016027a25 */ /* 0x000fe200078e00ff */
[----:B------:R-:W-:Y:S01]  /*76c0*/  SHF.R.S32.HI R0, RZ, 0x1f, R22 ;  /* 0x0000001fff007819 */ /* 0x000fe20000011416 */
[----:B------:R-:W2:Y:S02]  /*76d0*/  @!P6 LDG.E R14, [R4.64] ;  /* 0x00000006040ee981 */ /* 0x000ea4000c1e1900 */
[----:B------:R-:W-:Y:S02]  /*76e0*/  IMAD.SHL.U32 R21, R12, 0x2, RZ ;  /* 0x000000020c157824 */ /* 0x000fe400078e00ff */
[----:B------:R1:W-:Y:S01]  /*76f0*/  STL [R1+0x5c], R22 ;  /* 0x00005c1601007387 */ /* 0x0003e20000100800 */
[----:B------:R-:W-:Y:S04]  /*7700*/  IMAD R0, R0, c[0x0][0x1e0], RZ ;  /* 0x0000780000007a24 */ /* 0x000fe800078e02ff */
[----:B------:R-:W-:Y:S05]  /*7710*/  IMAD R0, R22, c[0x0][0x1e4], R0 ;  /* 0x0000790016007a24 */ /* 0x000fea00078e0200 */
[----:B------:R-:W-:Y:S01]  /*7720*/  IADD3 R3, R3, R0, RZ ;  /* 0x0000000003037210 */ /* 0x000fe20007ffe0ff */
[----:B-1----:R-:W-:Y:S01]  /*7730*/  IMAD.SHL.U32 R22, R13, 0x2, RZ ;  /* 0x000000020d167824 */ /* 0x002fe200078e00ff */
[----:B--2---:R-:W-:Y:S01]  /*7740*/  SHF.R.S32.HI R5, RZ, 0x1f, R14 ;  /* 0x0000001fff057819 */ /* 0x004fe2000001140e */
[----:B------:R1:W-:Y:S02]  /*7750*/  STL [R1+0x58], R14 ;  /* 0x0000580e01007387 */ /* 0x0003e40000100800 */
[----:B------:R-:W-:Y:S04]  /*7760*/  IMAD.WIDE.U32 R2, R14, c[0x0][0x1f0], R2 ;  /* 0x00007c000e027a25 */ /* 0x000fe800078e0002 */
[----:B------:R-:W-:Y:S01]  /*7770*/  IMAD R5, R5, c[0x0][0x1f0], RZ ;  /* 0x00007c0005057a24 */ /* 0x000fe200078e02ff */
[----:B------:R-:W-:Y:S02]  /*7780*/  IADD3 R0, P0, R20, R2, RZ ;  /* 0x0000000214007210 */ /* 0x000fe40007f1e0ff */
[----:B------:R-:W-:Y:S01]  /*7790*/  SHF.L.U32 R20, R7, 0x1, RZ ;  /* 0x0000000107147819 */ /* 0x000fe200000006ff */
[----:B------:R-:W-:Y:S05]  /*77a0*/  IMAD R5, R14, c[0x0][0x1f4], R5 ;  /* 0x00007d000e057a24 */ /* 0x000fea00078e0205 */
[----:B------:R-:W-:Y:S02]  /*77b0*/  IADD3.X R5, R8, R3, R5, P0, !PT ;  /* 0x0000000308057210 */ /* 0x000fe400007fe405 */
[C---:B------:R-:W-:Y:S04]  /*77c0*/  LEA R8, P0, R0.reuse, c[0x0][0x1c8], 0x1 ;  /* 0x0000720000087a11 */ /* 0x040fe800078008ff */
[----:B------:R-:W-:Y:S02]  /*77d0*/  LEA.HI.X R5, R0, c[0x0][0x1cc], R5, 0x1, P0 ;  /* 0x0000730000057a11 */ /* 0x000fe400000f0c05 */
[----:B-1----:R-:W-:Y:S02]  /*77e0*/  SHF.L.U64.HI R14, R13, 0x1, R11 ;  /* 0x000000010d0e7819 */ /* 0x002fe4000001020b */
[----:B------:R-:W-:Y:S02]  /*77f0*/  SHF.L.U64.HI R13, R12, 0x1, R10 ;  /* 0x000000010c0d7819 */ /* 0x000fe4000001020a */
[----:B------:R-:W-:Y:S02]  /*7800*/  SHF.L.U64.HI R12, R7, 0x1, R9 ;  /* 0x00000001070c7819 */ /* 0x000fe40000010209 */
[C---:B------:R-:W-:Y:S01]  /*7810*/  SHF.L.U64.HI R9, R19.reuse, 0x1, R6 ;  /* 0x0000000113097819 */ /* 0x040fe20000010206 */
[----:B------:R-:W-:Y:S01]  /*7820*/  IMAD.SHL.U32 R19, R19, 0x2, RZ ;  /* 0x0000000213137824 */ /* 0x000fe200078e00ff */
[----:B------:R-:W-:-:S05]  /*7830*/  BRA.DIV ~URZ, `(.L_x_530) ;  /* 0x0000a7627f007947 */ /* 0x000fca000b800000 */
[----:B------:R1:W2:Y:S02]  /*7840*/  SHFL.IDX PT, R4, R5, RZ, 0x181f ;  /* 0x00181fff05047589 */ /* 0x0002a400000e0000 */
.L_x_581:
        /* <DEDUP_REMOVED lines=31> */
.L_x_582:
        /* <DEDUP_REMOVED lines=29> */
.L_x_529:
[----:B-1-34-:R-:W-:Y:S05]  /*7c10*/  BSYNC B0 ;  /* 0x0000000000007941 */ /* 0x01afea0003800000 */
.L_x_528:
[----:B------:R-:W3:Y:S01]  /*7c20*/  LDL R4, [R1+0xb0] ;  /* 0x0000b00001047983 */ /* 0x000ee20000100800 */
[----:B------:R-:W-:Y:S03]  /*7c30*/  MOV R5, c[0x0][0x2c4] ;  /* 0x0000b10000057a02 */ /* 0x000fe60000000f00 */
[----:B------:R-:W3:Y:S01]  /*7c40*/  LDL R0, [R1+0xbc] ;  /* 0x0000bc0001007983 */ /* 0x000ee20000100800 */
[----:B------:R-:W-:Y:S01]  /*7c50*/  ISETP.NE.AND P0, PT, R5, 0x1, PT ;  /* 0x000000010500780c */ /* 0x000fe20003f05270 */
[----:B------:R-:W-:Y:S02]  /*7c60*/  IMAD.MOV.U32 R5, RZ, RZ, 0x1 ;  /* 0x00000001ff057424 */ /* 0x000fe400078e00ff */
[----:B--2---:R-:W2:Y:S04]  /*7c70*/  LDL R3, [R1+0x10] ;  /* 0x0000100001037983 */ /* 0x004ea80000100800 */
[----:B------:R-:W4:Y:S04]  /*7c80*/  LDL R2, [R1+0xc0] ;  /* 0x0000c00001027983 */ /* 0x000f280000100800 */
[----:B------:R-:W0:Y:S01]  /*7c90*/  LDGDEPBAR ;  /* 0x00000000000079af */ /* 0x000e220000000000 */
[----:B--2---:R-:W-:Y:S01]  /*7ca0*/  IMAD R5, R3, -0x40, R5 ;  /* 0xffffffc003057824 */ /* 0x004fe200078e0205 */
[----:B---3--:R-:W-:Y:S03]  /*7cb0*/  IADD3 R4, R0, R4, RZ ;  /* 0x0000000400047210 */ /* 0x008fe60007ffe0ff */
[----:B----4-:R-:W-:Y:S02]  /*7cc0*/  IMAD.IADD R5, R5, 0x1, -R2 ;  /* 0x0000000105057824 */ /* 0x010fe400078e0a02 */
[----:B------:R-:W-:Y:S05]  /*7cd0*/  @P0 IMAD.HI.U32 R0, R4, c[0x0][0x2c8], RZ ;  /* 0x0000b20004000a27 */ /* 0x000fea00078e00ff */
[----:B------:R-:W-:Y:S02]  /*7ce0*/  @P0 SHF.R.U32.HI R4, RZ, c[0x0][0x2cc], R0 ;  /* 0x0000b300ff040a19 */ /* 0x000fe40000011600 */
[----:B------:R-:W-:Y:S05]  /*7cf0*/  MOV R0, c[0x0][0x2ac] ;  /* 0x0000ab0000007a02 */ /* 0x000fea0000000f00 */
[----:B------:R-:W-:Y:S05]  /*7d00*/  IMAD R5, R0, c[0x0][0x1d0], R5 ;  /* 0x0000740000057a24 */ /* 0x000fea00078e0205 */
[----:B------:R-:W-:Y:S01]  /*7d10*/  IADD3 R5, R5, -c[0x0][0x168], RZ ;  /* 0x80005a0005057a10 */ /* 0x000fe20007ffe0ff */
[----:B------:R-:W-:-:S05]  /*7d20*/  BRA.DIV ~URZ, `(.L_x_532) ;  /* 0x0000a5e27f007947 */ /* 0x000fca000b800000 */
[----:B------:R1:W2:Y:S02]  /*7d30*/  SHFL.IDX PT, R0, R4, RZ, 0x1c1f ;  /* 0x001c1fff04007589 */ /* 0x0002a400000e0000 */
.L_x_583:
[----:B--2---:R-:W-:Y:S05]  /*7d40*/  IMAD.IADD R0, R5, 0x1, R0 ;  /* 0x0000000105007824 */ /* 0x004fea00078e0200 */
[C---:B------:R-:W-:Y:S02]  /*7d50*/  ISETP.GT.AND P0, PT, R0.reuse, RZ, PT ;  /* 0x000000ff0000720c */ /* 0x040fe40003f04270 */
[C---:B------:R-:W-:Y:S02]  /*7d60*/  ISETP.GT.AND P2, PT, R0.reuse, 0x1, PT ;  /* 0x000000010000780c */ /* 0x040fe40003f44270 */
[C---:B------:R-:W-:Y:S02]  /*7d70*/  ISETP.GT.AND P3, PT, R0.reuse, 0x8, PT ;  /* 0x000000080000780c */ /* 0x040fe40003f64270 */
[C---:B------:R-:W-:Y:S02]  /*7d80*/  ISETP.GT.AND P4, PT, R0.reuse, 0x9, PT ;  /* 0x000000090000780c */ /* 0x040fe40003f84270 */
[----:B------:R-:W-:Y:S02]  /*7d90*/  FSEL R6, R251, -INF , P0 ;  /* 0xff800000fb067808 */ /* 0x000fe40000000000 */
[C---:B------:R-:W-:Y:S02]  /*7da0*/  ISETP.GT.AND P1, PT, R0.reuse, 0x10, PT ;  /* 0x000000100000780c */ /* 0x040fe40003f24270 */
[----:B------:R-:W-:Y:S02]  /*7db0*/  ISETP.GT.AND P0, PT, R0, 0x11, PT ;  /* 0x000000110000780c */ /* 0x000fe40003f04270 */
[----:B------:R-:W-:Y:S02]  /*7dc0*/  FSEL R25, R250, -INF , P2 ;  /* 0xff800000fa197808 */ /* 0x000fe40001000000 */
[----:B------:R-:W-:Y:S02]  /*7dd0*/  FSEL R24, R187, -INF , P3 ;  /* 0xff800000bb187808 */ /* 0x000fe40001800000 */
[----:B------:R-:W-:Y:S02]  /*7de0*/  ISETP.GT.AND P3, PT, R0, 0x18, PT ;  /* 0x000000180000780c */ /* 0x000fe40003f64270 */
[----:B------:R-:W-:Y:S02]  /*7df0*/  FSEL R23, R186, -INF , P4 ;  /* 0xff800000ba177808 */ /* 0x000fe40002000000 */
[C---:B------:R-:W-:Y:S02]  /*7e00*/  ISETP.GT.AND P4, PT, R0.reuse, 0x19, PT ;  /* 0x000000190000780c */ /* 0x040fe40003f84270 */
[----:B------:R-:W-:Y:S02]  /*7e10*/  FSEL R22, R183, -INF , P1 ;  /* 0xff800000b7167808 */ /* 0x000fe40000800000 */
[----:B------:R-:W-:Y:S02]  /*7e20*/  ISETP.GT.AND P2, PT, R0, 0x20, PT ;  /* 0x000000200000780c */ /* 0x000fe40003f44270 */
[----:B------:R-:W-:Y:S02]  /*7e30*/  FSEL R21, R182, -INF , P0 ;  /* 0xff800000b6157808 */ /* 0x000fe40000000000 */
[C---:B------:R-:W-:Y:S02]  /*7e40*/  ISETP.GT.AND P1, PT, R0.reuse, 0x21, PT ;  /* 0x000000210000780c */ /* 0x040fe40003f24270 */
[C---:B------:R-:W-:Y:S02]  /*7e50*/  ISETP.GT.AND P0, PT, R0.reuse, 0x28, PT ;  /* 0x000000280000780c */ /* 0x040fe40003f04270 */
        /* <DEDUP_REMOVED lines=9> */
[----:B------:R-:W-:Y:S02]  /*7ef0*/  ISETP.GT.AND P0, PT, R0, 0x39, PT ;  /* 0x000000390000780c */ /* 0x000fe40003f04270 */
[----:B------:R-:W-:Y:S02]  /*7f00*/  FSEL R15, R15, -INF , P4 ;  /* 0xff8000000f0f7808 */ /* 0x000fe40002000000 */
[----:B------:R-:W-:Y:S02]  /*7f10*/  FSEL R14, R132, -INF , P3 ;  /* 0xff800000840e7808 */ /* 0x000fe40001800000 */
[----:B------:R-:W-:Y:S02]  /*7f20*/  FSEL R13, R28, -INF , P2 ;  /* 0xff8000001c0d7808 */ /* 0x000fe40001000000 */
[----:B------:R-:W-:Y:S02]  /*7f30*/  FSEL R12, R27, -INF , P1 ;  /* 0xff8000001b0c7808 */ /* 0x000fe40000800000 */
[----:B------:R-:W-:Y:S01]  /*7f40*/  FSEL R11, R26, -INF , P0 ;  /* 0xff8000001a0b7808 */ /* 0x000fe20000000000 */
[----:B------:R-:W-:-:S05]  /*7f50*/  BRA.DIV ~URZ, `(.L_x_533) ;  /* 0x0000a4227f007947 */ /* 0x000fca000b800000 */
[----:B------:R-:W2:Y:S04]  /*7f60*/  LDL.LU R182, [R1+0xc] ;  /* 0x00000c0001b67983 */ /* 0x000ea80000300800 */
[----:B------:R-:W3:Y:S04]  /*7f70*/  LDL.LU R179, [R1+0x8] ;  /* 0x0000080001b37983 */ /* 0x000ee80000300800 */
[----:B------:R-:W4:Y:S04]  /*7f80*/  LDL.LU R3, [R1+0x4] ;  /* 0x0000040001037983 */ /* 0x000f280000300800 */
[----:B------:R-:W5:Y:S04]  /*7f90*/  LDL.LU R2, [R1] ;  /* 0x0000000001027983 */ /* 0x000f680000300800 */
[----:B------:R-:W1:Y:S02]  /*7fa0*/  SHFL.IDX PT, R0, R4, 0x1, 0x1c1f ;  /* 0x003c1f0004007f89 */ /* 0x000e6400000e0000 */
[----:B-1----:R-:W-:Y:S05]  /*7fb0*/  IMAD.IADD R0, R5, 0x1, R0 ;  /* 0x0000000105007824 */ /* 0x002fea00078e0200 */
[C---:B------:R-:W-:Y:S02]  /*7fc0*/  ISETP.GT.AND P0, PT, R0.reuse, RZ, PT ;  /* 0x000000ff0000720c */ /* 0x040fe40003f04270 */
[C---:B------:R-:W-:Y:S02]  /*7fd0*/  ISETP.GT.AND P2, PT, R0.reuse, 0x1, PT ;  /* 0x000000010000780c */ /* 0x040fe40003f44270 */
[C---:B------:R-:W-:Y:S02]  /*7fe0*/  ISETP.GT.AND P3, PT, R0.reuse, 0x8, PT ;  /* 0x000000080000780c */ /* 0x040fe40003f64270 */
[C---:B------:R-:W-:Y:S02]  /*7ff0*/  ISETP.GT.AND P4, PT, R0.reuse, 0x9, PT ;  /* 0x000000090000780c */ /* 0x040fe40003f84270 */
[C---:B------:R-:W-:Y:S04]  /*8000*/  ISETP.GT.AND P1, PT, R0.reuse, 0x10, PT ;  /* 0x000000100000780c */ /* 0x040fe80003f24270 */
[----:B------:R-:W-:Y:S02]  /*8010*/  FSEL R33, R249, -INF , P1 ;  /* 0xff800000f9217808 */ /* 0x000fe40000800000 */
[----:B------:R-:W-:Y:S04]  /*8020*/  ISETP.GT.AND P1, PT, R0, 0x21, PT ;  /* 0x000000210000780c */ /* 0x000fe80003f24270 */
[----:B------:R-:W-:Y:S02]  /*8030*/  FSEL R28, R180, -INF , P1 ;  /* 0xff800000b41c7808 */ /* 0x000fe40000800000 */
[----:B------:R-:W-:Y:S04]  /*8040*/  ISETP.GT.AND P1, PT, R0, 0x38, PT ;  /* 0x000000380000780c */ /* 0x000fe80003f24270 */
[----:B------:R-:W-:Y:S02]  /*8050*/  FSEL R8, R188, -INF , P1 ;  /* 0xff800000bc087808 */ /* 0x000fe40000800000 */
[----:B--2---:R-:W-:Y:S02]  /*8060*/  FSEL R5, R182, -INF , P0 ;  /* 0xff800000b6057808 */ /* 0x004fe40000000000 */
[C---:B------:R-:W-:Y:S02]  /*8070*/  ISETP.GT.AND P0, PT, R0.reuse, 0x11, PT ;  /* 0x000000110000780c */ /* 0x040fe40003f04270 */
[----:B---3--:R-:W-:Y:S02]  /*8080*/  FSEL R177, R179, -INF , P2 ;  /* 0xff800000b3b17808 */ /* 0x008fe40001000000 */
[C---:B------:R-:W-:Y:S02]  /*8090*/  ISETP.GT.AND P2, PT, R0.reuse, 0x20, PT ;  /* 0x000000200000780c */ /* 0x040fe40003f44270 */
[----:B----4-:R-:W-:Y:S02]  /*80a0*/  FSEL R35, R3, -INF , P3 ;  /* 0xff80000003237808 */ /* 0x010fe40001800000 */
[----:B------:R-:W-:Y:S02]  /*80b0*/  ISETP.GT.AND P3, PT, R0, 0x18, PT ;  /* 0x000000180000780c */ /* 0x000fe40003f64270 */
[----:B-----5:R-:W-:Y:S02]  /*80c0*/  FSEL R34, R2, -INF , P4 ;  /* 0xff80000002227808 */ /* 0x020fe40002000000 */
[----:B------:R-:W-:Y:S02]  /*80d0*/  ISETP.GT.AND P4, PT, R0, 0x19, PT ;  /* 0x000000190000780c */ /* 0x000fe40003f84270 */
[----:B------:R-:W-:Y:S02]  /*80e0*/  FSEL R32, R248, -INF , P0 ;  /* 0xff800000f8207808 */ /* 0x000fe40000000000 */
[----:B------:R-:W-:Y:S02]  /*80f0*/  ISETP.GT.AND P0, PT, R0, 0x28, PT ;  /* 0x000000280000780c */ /* 0x000fe40003f04270 */
[----:B------:R-:W-:Y:S02]  /*8100*/  FSEL R31, R185, -INF , P3 ;  /* 0xff800000b91f7808 */ /* 0x000fe40001800000 */
[----:B------:R-:W-:Y:S02]  /*8110*/  FSEL R30, R184, -INF , P4 ;  /* 0xff800000b81e7808 */ /* 0x000fe40002000000 */
[C---:B------:R-:W-:Y:S02]  /*8120*/  ISETP.GT.AND P4, PT, R0.reuse, 0x29, PT ;  /* 0x000000290000780c */ /* 0x040fe40003f84270 */
[----:B------:R-:W-:Y:S02]  /*8130*/  FSEL R29, R181, -INF , P2 ;  /* 0xff800000b51d7808 */ /* 0x000fe40001000000 */
[C---:B------:R-:W-:Y:S02]  /*8140*/  ISETP.GT.AND P3, PT, R0.reuse, 0x30, PT ;  /* 0x000000300000780c */ /* 0x040fe40003f64270 */
[----:B------:R-:W-:Y:S02]  /*8150*/  ISETP.GT.AND P2, PT, R0, 0x31, PT ;  /* 0x000000310000780c */ /* 0x000fe40003f44270 */
[----:B------:R-:W-:Y:S02]  /*8160*/  FSEL R27, R178, -INF , P0 ;  /* 0xff800000b21b7808 */ /* 0x000fe40000000000 */
[----:B------:R-:W-:Y:S02]  /*8170*/  ISETP.GT.AND P0, PT, R0, 0x39, PT ;  /* 0x000000390000780c */ /* 0x000fe40003f04270 */
[----:B------:R-:W-:Y:S02]  /*8180*/  FMNMX.FTZ R0, R6, R133, !PT ;  /* 0x0000008506007209 */ /* 0x000fe40007810000 */
[----:B------:R-:W-:Y:S02]  /*8190*/  FSEL R26, R176, -INF , P4 ;  /* 0xff800000b01a7808 */ /* 0x000fe40002000000 */
[----:B------:R-:W-:Y:S02]  /*81a0*/  FMNMX.FTZ R0, R25, R0, !PT ;  /* 0x0000000019007209 */ /* 0x000fe40007810000 */
[----:B------:R-:W-:Y:S02]  /*81b0*/  FSEL R10, R189, -INF , P3 ;  /* 0xff800000bd0a7808 */ /* 0x000fe40001800000 */
[----:B------:R-:W-:Y:S02]  /*81c0*/  FMNMX.FTZ R0, R24, R0, !PT ;  /* 0x0000000018007209 */ /* 0x000fe40007810000 */
[----:B------:R-:W-:Y:S02]  /*81d0*/  FSEL R9, R191, -INF , P2 ;  /* 0xff800000bf097808 */ /* 0x000fe40001000000 */
[----:B------:R-:W-:Y:S02]  /*81e0*/  FMNMX.FTZ R0, R23, R0, !PT ;  /* 0x0000000017007209 */ /* 0x000fe40007810000 */
[----:B------:R-:W-:Y:S02]  /*81f0*/  FSEL R7, R190, -INF , P0 ;  /* 0xff800000be077808 */ /* 0x000fe40000000000 */
        /* <DEDUP_REMOVED lines=15> */
[----:B-1----:R-:W-:Y:S02]  /*82f0*/  FMNMX.FTZ R132, R0, R132, !PT ;  /* 0x0000008400847209 */ /* 0x002fe40007810000 */
        /* <DEDUP_REMOVED lines=18> */
[----:B------:R1:W2:Y:S02]  /*8420*/  SHFL.BFLY PT, R0, R4, 0x1, 0x1f ;  /* 0x0c201f0004007f89 */ /* 0x0002a400000e0000 */
.L_x_584:
[----:B------:R-:W3:Y:S01]  /*8430*/  LDL.LU R178, [R1+0x78] ;  /* 0x0000780001b27983 */ /* 0x000ee20000300800 */
[C---:B------:R-:W-:Y:S01]  /*8440*/  FMUL.FTZ R2, R132.reuse, c[0x0][0x2d0] ;  /* 0x0000b40084027a20 */ /* 0x040fe20000410000 */
[----:B------:R-:W-:Y:S01]  /*8450*/  FSETP.NEU.FTZ.AND P0, PT, R132, -INF , PT ;  /* 0xff8000008400780b */ /* 0x000fe20003f1d000 */
[----:B------:R-:W-:Y:S01]  /*8460*/  WARPSYNC 0xffffffff ;  /* 0xffffffff00007948 */ /* 0x000fe20003800000 */
[----:B--2---:R-:W-:Y:S02]  /*8470*/  FMNMX.FTZ R3, R0, R4, !PT ;  /* 0x0000000400037209 */ /* 0x004fe40007810000 */
[----:B------:R-:W-:Y:S02]  /*8480*/  FSEL R2, R2, RZ, P0 ;  /* 0x000000ff02027208 */ /* 0x000fe40000000000 */
[----:B------:R-:W-:Y:S01]  /*8490*/  FSEL R0, R132, RZ, P0 ;  /* 0x000000ff84007208 */ /* 0x000fe20000000000 */
[C---:B-1----:R-:W-:Y:S01]  /*84a0*/  FMUL.FTZ R4, R3.reuse, c[0x0][0x2d0] ;  /* 0x0000b40003047a20 */ /* 0x042fe20000410000 */
[----:B------:R-:W-:Y:S01]  /*84b0*/  FSETP.NEU.FTZ.AND P0, PT, R3, -INF , PT ;  /* 0xff8000000300780b */ /* 0x000fe20003f1d000 */
[--C-:B------:R-:W-:Y:S02]  /*84c0*/  FFMA.FTZ R188, R22, c[0x0][0x2d0], -R2.reuse ;  /* 0x0000b40016bc7a23 */ /* 0x100fe40000010802 */
[--C-:B------:R-:W-:Y:S01]  /*84d0*/  FFMA.FTZ R22, R12, c[0x0][0x2d0], -R2.reuse ;  /* 0x0000b4000c167a23 */ /* 0x100fe20000010802 */
[----:B------:R-:W-:Y:S01]  /*84e0*/  FSEL R4, R4, RZ, P0 ;  /* 0x000000ff04047208 */ /* 0x000fe20000000000 */
[----:B------:R-:W2:Y:S01]  /*84f0*/  LDL.LU R12, [R1+0x74] ;  /* 0x00007400010c7983 */ /* 0x000ea20000300800 */
[----:B------:R-:W-:Y:S02]  /*8500*/  FADD.FTZ R0, -R0, R133 ;  /* 0x0000008500007221 */ /* 0x000fe40000010100 */
[--C-:B------:R-:W-:Y:S02]  /*8510*/  FFMA.FTZ R6, R6, c[0x0][0x2d0], -R2.reuse ;  /* 0x0000b40006067a23 */ /* 0x100fe40000010802 */
[----:B------:R-:W-:Y:S02]  /*8520*/  FMUL.FTZ R0, R0, c[0x0][0x2d0] ;  /* 0x0000b40000007a20 */ /* 0x000fe40000410000 */
[--C-:B------:R-:W-:Y:S01]  /*8530*/  FFMA.FTZ R25, R25, c[0x0][0x2d0], -R2.reuse ;  /* 0x0000b40019197a23 */ /* 0x100fe20000010802 */
[----:B------:R-:W-:Y:S01]  /*8540*/  MUFU.EX2 R176, R6 ;  /* 0x0000000600b07308 */ /* 0x000fe20000000800 */
[--C-:B------:R-:W-:Y:S02]  /*8550*/  FFMA.FTZ R187, R21, c[0x0][0x2d0], -R2.reuse ;  /* 0x0000b40015bb7a23 */ /* 0x100fe40000010802 */
        /* <DEDUP_REMOVED lines=10> */
[----:B------:R-:W4:Y:S01]  /*8600*/  MUFU.EX2 R25, R25 ;  /* 0x0000001900197308 */ /* 0x000f220000000800 */
[--C-:B------:R-:W-:Y:S02]  /*8610*/  FFMA.FTZ R19, R13, c[0x0][0x2d0], -R2.reuse ;  /* 0x0000b4000d137a23 */ /* 0x100fe40000010802 */
[----:B------:R-:W-:Y:S02]  /*8620*/  FFMA.FTZ R179, R11, c[0x0][0x2d0], -R2 ;  /* 0x0000b4000bb37a23 */ /* 0x000fe40000010802 */
[--C-:B------:R-:W-:Y:S02]  /*8630*/  FFMA.FTZ R10, R10, c[0x0][0x2d0], -R4.reuse ;  /* 0x0000b4000a0a7a23 */ /* 0x100fe40000010804 */
[--C-:B------:R-:W-:Y:S02]  /*8640*/  FFMA.FTZ R11, R7, c[0x0][0x2d0], -R4.reuse ;  /* 0x0000b400070b7a23 */ /* 0x100fe40000010804 */
[--C-:B------:R-:W-:Y:S01]  /*8650*/  FFMA.FTZ R133, R35, c[0x0][0x2d0], -R4.reuse ;  /* 0x0000b40023857a23 */ /* 0x100fe20000010804 */
[----:B------:R-:W-:Y:S01]  /*8660*/  MUFU.EX2 R24, R24 ;  /* 0x0000001800187308 */ /* 0x000fe20000000800 */
        /* <DEDUP_REMOVED lines=8> */
[--C-:B------:R-:W-:Y:S02]  /*86f0*/  FFMA.FTZ R248, R26, c[0x0][0x2d0], -R4.reuse ;  /* 0x0000b4001af87a23 */ /* 0x100fe40000010804 */
[--C-:B------:R-:W-:Y:S02]  /*8700*/  FFMA.FTZ R15, R9, c[0x0][0x2d0], -R4.reuse ;  /* 0x0000b400090f7a23 */ /* 0x100fe40000010804 */
[--C-:B------:R-:W-:Y:S01]  /*8710*/  FFMA.FTZ R5, R5, c[0x0][0x2d0], -R4.reuse ;  /* 0x0000b40005057a23 */ /* 0x100fe20000010804 */
[----:B------:R-:W-:Y:S01]  /*8720*/  MUFU.EX2 R190, R190 ;  /* 0x000000be00be7308 */ /* 0x000fe20000000800 */
[----:B------:R-:W-:Y:S09]  /*8730*/  FFMA.FTZ R177, R177, c[0x0][0x2d0], -R4 ;  /* 0x0000b400b1b17a23 */ /* 0x000ff20000010804 */
[----:B------:R-:W-:Y:S10]  /*8740*/  MUFU.EX2 R7, R5 ;  /* 0x0000000500077308 */ /* 0x000ff40000000800 */
[----:B------:R-:W-:Y:S10]  /*8750*/  MUFU.EX2 R177, R177 ;  /* 0x000000b100b17308 */ /* 0x000ff40000000800 */
[----:B------:R-:W-:Y:S10]  /*8760*/  MUFU.EX2 R189, R189 ;  /* 0x000000bd00bd7308 */ /* 0x000ff40000000800 */
[----:B------:R-:W-:Y:S10]  /*8770*/  MUFU.EX2 R191, R191 ;  /* 0x000000bf00bf7308 */ /* 0x000ff40000000800 */
[----:B------:R-:W-:Y:S10]  /*8780*/  MUFU.EX2 R248, R248 ;  /* 0x000000f800f87308 */ /* 0x000ff40000000800 */
[----:B------:R-:W-:Y:S10]  /*8790*/  MUFU.EX2 R183, R183 ;  /* 0x000000b700b77308 */ /* 0x000ff40000000800 */
[----:B------:R-:W-:Y:S01]  /*87a0*/  MUFU.EX2 R184, R184 ;  /* 0x000000b800b87308 */ /* 0x000fe20000000800 */
[C---:B-1----:R-:W-:Y:S01]  /*87b0*/  FMUL.FTZ R13, R0.reuse, R157 ;  /* 0x0000009d000d7220 */ /* 0x042fe20000410000 */
[----:B------:R-:W-:Y:S01]  /*87c0*/  MOV R157, R10 ;  /* 0x0000000a009d7202 */ /* 0x000fe20000000f00 */
[C---:B------:R-:W-:Y:S02]  /*87d0*/  FMUL.FTZ R20, R0.reuse, R148 ;  /* 0x0000009400147220 */ /* 0x040fe40000410000 */
[----:B------:R-:W2:Y:S01]  /*87e0*/  LDL R148, [R1+0x2c] ;  /* 0x00002c0001947983 */ /* 0x000ea20000100800 */
[C---:B------:R-:W-:Y:S01]  /*87f0*/  FMUL.FTZ R9, R0.reuse, R161 ;  /* 0x000000a100097220 */ /* 0x040fe20000410000 */
[----:B------:R-:W-:Y:S01]  /*8800*/  MOV R161, R15 ;  /* 0x0000000f00a17202 */ /* 0x000fe20000000f00 */
[C---:B------:R-:W-:Y:S02]  /*8810*/  FMUL.FTZ R16, R0.reuse, R152 ;  /* 0x0000009800107220 */ /* 0x040fe40000410000 */
[C---:B------:R-:W-:Y:S01]  /*8820*/  FMUL.FTZ R17, R0.reuse, R153 ;  /* 0x0000009900117220 */ /* 0x040fe20000410000 */
[----:B------:R-:W-:Y:S01]  /*8830*/  MUFU.EX2 R152, R133 ;  /* 0x0000008500987308 */ /* 0x000fe20000000800 */
[C---:B------:R-:W-:Y:S01]  /*8840*/  FMUL.FTZ R21, R0.reuse, R149 ;  /* 0x0000009500157220 */ /* 0x040fe20000410000 */
[----:B------:R-:W-:Y:S01]  /*8850*/  MOV R153, R179 ;  /* 0x000000b300997202 */ /* 0x000fe20000000f00 */
[C---:B------:R-:W-:Y:S01]  /*8860*/  FMUL.FTZ R28, R0.reuse, R140 ;  /* 0x0000008c001c7220 */ /* 0x040fe20000410000 */
[----:B------:R-:W-:Y:S01]  /*8870*/  MOV R140, R19 ;  /* 0x00000013008c7202 */ /* 0x000fe20000000f00 */
[C---:B------:R-:W-:Y:S02]  /*8880*/  FMUL.FTZ R29, R0.reuse, R141 ;  /* 0x0000008d001d7220 */ /* 0x040fe40000410000 */
[C---:B------:R-:W-:Y:S01]  /*8890*/  FMUL.FTZ R32, R0.reuse, R136 ;  /* 0x0000008800207220 */ /* 0x040fe20000410000 */
[----:B------:R-:W2:Y:S01]  /*88a0*/  LDL R141, [R1+0x34] ;  /* 0x00003400018d7983 */ /* 0x000ea20000100800 */
        /* <DEDUP_REMOVED lines=50> */
[----:B---3--:R-:W-:Y:S01]  /*8bd0*/  FFMA.FTZ R2, R0, R178, R176 ;  /* 0x000000b200027223 */ /* 0x008fe200000100b0 */
[----:B----4-:R-:W-:Y:S02]  /*8be0*/  F2FP.PACK_AB R176, R25, R176 ;  /* 0x000000b019b0723e */ /* 0x010fe400000000ff */
[----:B-----5:R-:W-:Y:S01]  /*8bf0*/  F2FP.PACK_AB R178, R23, R24 ;  /* 0x0000001817b2723e */ /* 0x020fe200000000ff */
[----:B------:R-:W-:Y:S01]  /*8c00*/  FADD.FTZ R6, R25, R2 ;  /* 0x0000000219067221 */ /* 0x000fe20000010000 */
[----:B------:R-:W-:Y:S02]  /*8c10*/  FSEL R2, R3, RZ, P0 ;  /* 0x000000ff03027208 */ /* 0x000fe40000000000 */
[----:B------:R-:W-:Y:S01]  /*8c20*/  MOV R25, R14 ;  /* 0x0000000e00197202 */ /* 0x000fe20000000f00 */
[----:B------:R-:W-:Y:S02]  /*8c30*/  FFMA.FTZ R14, R8, c[0x0][0x2d0], -R4 ;  /* 0x0000b400080e7a23 */ /* 0x000fe40000010804 */
[----:B------:R-:W-:Y:S01]  /*8c40*/  FADD.FTZ R2, -R2, R134 ;  /* 0x0000008602027221 */ /* 0x000fe20000010100 */
[----:B------:R-:W-:Y:S01]  /*8c50*/  MOV R149, R25 ;  /* 0x0000001900957202 */ /* 0x000fe20000000f00 */
[----:B------:R-:W-:Y:S02]  /*8c60*/  FFMA.FTZ R134, R34, c[0x0][0x2d0], -R4 ;  /* 0x0000b40022867a23 */ /* 0x000fe40000010804 */
[----:B------:R-:W-:Y:S02]  /*8c70*/  FMUL.FTZ R2, R2, c[0x0][0x2d0] ;  /* 0x0000b40002027a20 */ /* 0x000fe40000410000 */
[----:B------:R-:W-:Y:S02]  /*8c80*/  FADD.FTZ R4, R24, R6 ;  /* 0x0000000618047221 */ /* 0x000fe40000010000 */
[C---:B------:R-:W-:Y:S02]  /*8c90*/  FMUL.FTZ R8, R0.reuse, R160 ;  /* 0x000000a000087220 */ /* 0x040fe40000410000 */
[----:B------:R-:W1:Y:S01]  /*8ca0*/  MUFU.EX2 R2, R2 ;  /* 0x0000000200027308 */ /* 0x000e620000000800 */
[----:B------:R-:W-:Y:S02]  /*8cb0*/  FADD.FTZ R180, R23, R4 ;  /* 0x0000000417b47221 */ /* 0x000fe40000010000 */
[C---:B------:R-:W-:Y:S01]  /*8cc0*/  FMUL.FTZ R4, R0.reuse, R164 ;  /* 0x000000a400047220 */ /* 0x040fe20000410000 */
[----:B------:R-:W-:Y:S01]  /*8cd0*/  MOV R164, R11 ;  /* 0x0000000b00a47202 */ /* 0x000fe20000000f00 */
[C---:B------:R-:W-:Y:S01]  /*8ce0*/  FMUL.FTZ R24, R0.reuse, R144 ;  /* 0x0000009000187220 */ /* 0x040fe20000410000 */
[----:B------:R-:W-:Y:S01]  /*8cf0*/  MOV R144, R18 ;  /* 0x0000001200907202 */ /* 0x000fe20000000f00 */
[----:B------:R-:W-:Y:S01]  /*8d00*/  FMUL.FTZ R25, R0, R145 ;  /* 0x0000009100197220 */ /* 0x000fe20000410000 */
[----:B------:R-:W-:Y:S01]  /*8d10*/  MOV R145, R22 ;  /* 0x0000001600917202 */ /* 0x000fe20000000f00 */
[C---:B-1----:R-:W-:Y:S02]  /*8d20*/  FMUL.FTZ R10, R2.reuse, R162 ;  /* 0x000000a2020a7220 */ /* 0x042fe40000410000 */
[----:B------:R-:W3:Y:S01]  /*8d30*/  LDL R162, [R1+0x28] ;  /* 0x0000280001a27983 */ /* 0x000ee20000100800 */
[C---:B------:R-:W-:Y:S02]  /*8d40*/  FMUL.FTZ R11, R2.reuse, R163 ;  /* 0x000000a3020b7220 */ /* 0x040fe40000410000 */
[----:B--2---:R-:W-:Y:S01]  /*8d50*/  FFMA.FTZ R5, R2, R12, R7 ;  /* 0x0000000c02057223 */ /* 0x004fe20000010007 */
[----:B------:R-:W2:Y:S01]  /*8d60*/  LDL R163, [R1+0x30] ;  /* 0x0000300001a37983 */ /* 0x000ea20000100800 */
[C---:B------:R-:W-:Y:S02]  /*8d70*/  FMUL.FTZ R12, R0.reuse, R156 ;  /* 0x0000009c000c7220 */ /* 0x040fe40000410000 */
[C---:B------:R-:W-:Y:S01]  /*8d80*/  FADD.FTZ R6, R177.reuse, R5 ;  /* 0x00000005b1067221 */ /* 0x040fe20000010000 */
[----:B------:R-:W1:Y:S01]  /*8d90*/  MUFU.EX2 R156, R134 ;  /* 0x00000086009c7308 */ /* 0x000e620000000800 */
[----:B------:R-:W-:Y:S01]  /*8da0*/  FMUL.FTZ R5, R0, R165 ;  /* 0x000000a500057220 */ /* 0x000fe20000410000 */
[----:B------:R-:W-:Y:S01]  /*8db0*/  F2FP.PACK_AB R177, R177, R7 ;  /* 0x00000007b1b1723e */ /* 0x000fe200000000ff */
[----:B------:R-:W4:Y:S01]  /*8dc0*/  LDL R0, [R1+0x38] ;  /* 0x0000380001007983 */ /* 0x000f220000100800 */
[C---:B------:R-:W-:Y:S01]  /*8dd0*/  FMUL.FTZ R34, R2.reuse, R138 ;  /* 0x0000008a02227220 */ /* 0x040fe20000410000 */
[----:B------:R-:W-:Y:S01]  /*8de0*/  MOV R160, R6 ;  /* 0x0000000600a07202 */ /* 0x000fe20000000f00 */
        /* <DEDUP_REMOVED lines=13> */
[----:B------:R-:W-:Y:S01]  /*8ec0*/  FMUL.FTZ R23, R2, R151 ;  /* 0x0000009702177220 */ /* 0x000fe20000410000 */
[----:B-1----:R-:W-:Y:S01]  /*8ed0*/  F2FP.PACK_AB R179, R156, R152 ;  /* 0x000000989cb3723e */ /* 0x002fe200000000ff */
        /* <DEDUP_REMOVED lines=57> */
[----:B------:R-:W1:Y:S01]  /*9270*/  MUFU.EX2 R2, R187 ;  /* 0x000000bb00027308 */ /* 0x000e620000000800 */
[----:B---3--:R-:W3:Y:S02]  /*9280*/  LDSM.16.MT88.4 R136, [R162] ;  /* 0x00000000a288783b */ /* 0x008ee40000004200 */
[C---:B---3--:R-:W-:Y:S08]  /*9290*/  HMMA.16816.F32 R4, R176.reuse, R136, R4 ;  /* 0x00000088b004723c */ /* 0x048ff00000001804 */
[C---:B------:R-:W-:Y:S01]  /*92a0*/  HMMA.16816.F32 R8, R176.reuse, R138, R8 ;  /* 0x0000008ab008723c */ /* 0x040fe20000001808 */
[----:B--2---:R-:W2:Y:S07]  /*92b0*/  LDSM.16.MT88.4 R136, [R163] ;  /* 0x00000000a388783b */ /* 0x004eae0000004200 */
[C---:B--2---:R-:W-:Y:S08]  /*92c0*/  HMMA.16816.F32 R12, R176.reuse, R136, R12 ;  /* 0x00000088b00c723c */ /* 0x044ff0000000180c */
[C---:B------:R-:W-:Y:S01]  /*92d0*/  HMMA.16816.F32 R16, R176.reuse, R138, R16 ;  /* 0x0000008ab010723c */ /* 0x040fe20000001810 */
[----:B------:R-:W2:Y:S07]  /*92e0*/  LDSM.16.MT88.4 R136, [R148] ;  /* 0x000000009488783b */ /* 0x000eae0000004200 */
[C---:B--2---:R-:W-:Y:S08]  /*92f0*/  HMMA.16816.F32 R20, R176.reuse, R136, R20 ;  /* 0x00000088b014723c */ /* 0x044ff00000001814 */
[C---:B------:R-:W-:Y:S01]  /*9300*/  HMMA.16816.F32 R24, R176.reuse, R138, R24 ;  /* 0x0000008ab018723c */ /* 0x040fe20000001818 */
[----:B----4-:R2:W3:Y:S03]  /*9310*/  LDSM.16.MT88.4 R136, [R0] ;  /* 0x000000000088783b */ /* 0x0104e60000004200 */
[----:B--2---:R-:W-:Y:S02]  /*9320*/  FADD.FTZ R0, R133, R180 ;  /* 0x000000b485007221 */ /* 0x004fe40000010000 */
[----:B------:R-:W2:Y:S02]  /*9330*/  MUFU.EX2 R180, R161 ;  /* 0x000000a100b47308 */ /* 0x000ea40000000800 */
[----:B-1----:R-:W-:Y:S04]  /*9340*/  FADD.FTZ R0, R2, R0 ;  /* 0x0000000002007221 */ /* 0x002fe80000010000 */
[----:B------:R-:W-:Y:S04]  /*9350*/  FADD.FTZ R0, R144, R0 ;  /* 0x0000000090007221 */ /* 0x000fe80000010000 */
        /* <DEDUP_REMOVED lines=36> */
[----:B------:R-:W1:Y:S08]  /*95a0*/  LDSM.16.MT88.4 R136, [R141+0x6000] ;  /* 0x006000008d88783b */ /* 0x000e700000004200 */
[----:B------:R-:W3:Y:S01]  /*95b0*/  LDSM.16.MT88.4 R140, [R162+0x800] ;  /* 0x00080000a28c783b */ /* 0x000ee20000004200 */
        /* <DEDUP_REMOVED lines=9> */
[----:B--2---:R-:W-:Y:S05]  /*9650*/  F2FP.PACK_AB R177, R180, R181 ;  /* 0x000000b5b4b1723e */ /* 0x004fea00000000ff */
[C---:B---3--:R-:W-:Y:S02]  /*9660*/  HMMA.16816.F32 R4, R136.reuse, R140, R4 ;  /* 0x0000008c8804723c */ /* 0x048fe40000001804 */
[----:B------:R2:W-:Y:S06]  /*9670*/  MUFU.EX2 R134, R249 ;  /* 0x000000f900867308 */ /* 0x0005ec0000000800 */
[C---:B------:R-:W-:Y:S01]  /*9680*/  HMMA.16816.F32 R8, R136.reuse, R142, R8 ;  /* 0x0000008e8808723c */ /* 0x040fe20000001808 */
[----:B------:R-:W3:Y:S03]  /*9690*/  LDSM.16.MT88.4 R140, [R148+0x800] ;  /* 0x00080000948c783b */ /* 0x000ee60000004200 */
[----:B------:R-:W5:Y:S01]  /*96a0*/  MUFU.EX2 R133, R158 ;  /* 0x0000009e00857308 */ /* 0x000f620000000800 */
[----:B----4-:R-:W-:Y:S09]  /*96b0*/  MOV R251, R148 ;  /* 0x0000009400fb7202 */ /* 0x010ff20000000f00 */
[----:B------:R-:W-:Y:S01]  /*96c0*/  MUFU.EX2 R176, R167 ;  /* 0x000000a700b07308 */ /* 0x000fe20000000800 */
[----:B--2---:R-:W-:Y:S01]  /*96d0*/  MOV R249, R162 ;  /* 0x000000a200f97202 */ /* 0x004fe20000000f00 */
[C---:B-1----:R-:W-:Y:S03]  /*96e0*/  HMMA.16816.F32 R12, R136.reuse, R144, R12 ;  /* 0x00000090880c723c */ /* 0x042fe6000000180c */
[----:B-----5:R-:W-:Y:S05]  /*96f0*/  FADD.FTZ R0, R133, R0 ;  /* 0x0000000085007221 */ /* 0x020fea0000010000 */
[C---:B------:R-:W-:Y:S01]  /*9700*/  HMMA.16816.F32 R16, R136.reuse, R146, R16 ;  /* 0x000000928810723c */ /* 0x040fe20000001810 */
[----:B------:R-:W1:Y:S03]  /*9710*/  LDSM.16.MT88.4 R144, [R188+0x800] ;  /* 0x00080000bc90783b */ /* 0x000e660000004200 */
[----:B------:R-:W-:Y:S04]  /*9720*/  FADD.FTZ R0, R2, R0 ;  /* 0x0000000002007221 */ /* 0x000fe80000010000 */
[C---:B---3--:R-:W-:Y:S08]  /*9730*/  HMMA.16816.F32 R20, R136.reuse, R140, R20 ;  /* 0x0000008c8814723c */ /* 0x048ff00000001814 */
        /* <DEDUP_REMOVED lines=25> */
[----:B------:R2:W3:Y:S07]  /*98d0*/  LDSM.16.MT88.4 R140, [R162+0x6800] ;  /* 0x00680000a28c783b */ /* 0x0004ee0000004200 */
[C---:B-1----:R-:W-:Y:S04]  /*98e0*/  HMMA.16816.F32 R92, R136.reuse, R144, R92 ;  /* 0x00000090885c723c */ /* 0x042fe8000000185c */
[----:B--2---:R-:W-:Y:S04]  /*98f0*/  MOV R162, R149 ;  /* 0x0000009500a27202 */ /* 0x004fe80000000f00 */
[C---:B------:R-:W-:Y:S01]  /*9900*/  HMMA.16816.F32 R96, R136.reuse, R146, R96 ;  /* 0x000000928860723c */ /* 0x040fe20000001860 */
[----:B------:R-:W1:Y:S07]  /*9910*/  LDSM.16.MT88.4 R144, [R163+0x6800] ;  /* 0x00680000a390783b */ /* 0x000e6e0000004200 */
[C---:B---3--:R-:W-:Y:S08]  /*9920*/  HMMA.16816.F32 R100, R136.reuse, R140, R100 ;  /* 0x0000008c8864723c */ /* 0x048ff00000001864 */
[C---:B------:R-:W-:Y:S01]  /*9930*/  HMMA.16816.F32 R104, R136.reuse, R142, R104 ;  /* 0x0000008e8868723c */ /* 0x040fe20000001868 */
[----:B------:R2:W3:Y:S07]  /*9940*/  LDSM.16.MT88.4 R140, [R148+0x6800] ;  /* 0x00680000948c783b */ /* 0x0004ee0000004200 */
[C---:B-1----:R-:W-:Y:S01]  /*9950*/  HMMA.16816.F32 R108, R136.reuse, R144, R108 ;  /* 0x00000090886c723c */ /* 0x042fe2000000186c */
[----:B--2---:R1:W2:Y:S07]  /*9960*/  MUFU.EX2 R148, R250 ;  /* 0x000000fa00947308 */ /* 0x0042ae0000000800 */
[C---:B------:R-:W-:Y:S01]  /*9970*/  HMMA.16816.F32 R112, R136.reuse, R146, R112 ;  /* 0x000000928870723c */ /* 0x040fe20000001870 */
[----:B------:R-:W4:Y:S07]  /*9980*/  LDSM.16.MT88.4 R144, [R188+0x6800] ;  /* 0x00680000bc90783b */ /* 0x000f2e0000004200 */
[C---:B---3--:R-:W-:Y:S04]  /*9990*/  HMMA.16816.F32 R116, R136.reuse, R140, R116 ;  /* 0x0000008c8874723c */ /* 0x048fe80000001874 */
[----:B-1----:R-:W-:Y:S04]  /*99a0*/  MOV R250, R163 ;  /* 0x000000a300fa7202 */ /* 0x002fe80000000f00 */
[C---:B------:R-:W-:Y:S01]  /*99b0*/  HMMA.16816.F32 R120, R136.reuse, R142, R120 ;  /* 0x0000008e8878723c */ /* 0x040fe20000001878 */
[----:B------:R-:W1:Y:S03]  /*99c0*/  LDSM.16.MT88.4 R140, [R249+0x1000] ;  /* 0x00100000f98c783b */ /* 0x000e660000004200 */
[----:B--2---:R-:W-:Y:S04]  /*99d0*/  FADD.FTZ R0, R148, R0 ;  /* 0x0000000094007221 */ /* 0x004fe80000010000 */
[C---:B------:R-:W-:Y:S01]  /*99e0*/  FADD.FTZ R0, R134.reuse, R0 ;  /* 0x0000000086007221 */ /* 0x040fe20000010000 */
[C---:B----4-:R-:W-:Y:S08]  /*99f0*/  HMMA.16816.F32 R124, R136.reuse, R144, R124 ;  /* 0x00000090887c723c */ /* 0x050ff0000000187c */
[----:B------:R-:W-:Y:S01]  /*9a00*/  HMMA.16816.F32 R128, R136, R146, R128 ;  /* 0x000000928880723c */ /* 0x000fe20000001880 */
[----:B------:R-:W2:Y:S06]  /*9a10*/  LDSM.16.MT88.4 R144, [R250+0x1000] ;  /* 0x00100000fa90783b */ /* 0x000eac0000004200 */
[----:B------:R-:W-:Y:S02]  /*9a20*/  F2FP.PACK_AB R138, R134, R148 ;  /* 0x00000094868a723e */ /* 0x000fe400000000ff */
[----:B------:R-:W3:Y:S01]  /*9a30*/  LDSM.16.MT88.4 R148, [R251+0x1000] ;  /* 0x00100000fb94783b */ /* 0x000ee20000004200 */
[----:B------:R-:W-:Y:S02]  /*9a40*/  MUFU.EX2 R134, R165 ;  /* 0x000000a500867308 */ /* 0x000fe40000000800 */
[----:B------:R-:W-:Y:S02]  /*9a50*/  F2FP.PACK_AB R136, R2, R133 ;  /* 0x000000850288723e */ /* 0x000fe400000000ff */
[----:B------:R-:W-:Y:S02]  /*9a60*/  F2FP.PACK_AB R137, R189, R190 ;  /* 0x000000bebd89723e */ /* 0x000fe400000000ff */
[----:B------:R-:W-:Y:S04]  /*9a70*/  F2FP.PACK_AB R139, R248, R191 ;  /* 0x000000bff88b723e */ /* 0x000fe800000000ff */
[----:B------:R-:W4:Y:S03]  /*9a80*/  MUFU.EX2 R2, R162 ;  /* 0x000000a200027308 */ /* 0x000f260000000800 */
[C---:B-1----:R-:W-:Y:S07]  /*9a90*/  HMMA.16816.F32 R4, R136.reuse, R140, R4 ;  /* 0x0000008c8804723c */ /* 0x042fee0000001804 */
[----:B------:R-:W1:Y:S01]  /*9aa0*/  MUFU.EX2 R133, R166 ;  /* 0x000000a600857308 */ /* 0x000e620000000800 */
[C---:B------:R-:W-:Y:S01]  /*9ab0*/  HMMA.16816.F32 R8, R136.reuse, R142, R8 ;  /* 0x0000008e8808723c */ /* 0x040fe20000001808 */
[----:B------:R-:W5:Y:S07]  /*9ac0*/  LDSM.16.MT88.4 R140, [R188+0x1000] ;  /* 0x00100000bc8c783b */ /* 0x000f6e0000004200 */
[C---:B--2---:R-:W-:Y:S04]  /*9ad0*/  HMMA.16816.F32 R12, R136.reuse, R144, R12 ;  /* 0x00000090880c723c */ /* 0x044fe8000000180c */
[----:B----4-:R-:W-:Y:S04]  /*9ae0*/  FADD.FTZ R0, R2, R0 ;  /* 0x0000000002007221 */ /* 0x010fe80000010000 */
[C---:B------:R-:W-:Y:S01]  /*9af0*/  FADD.FTZ R0, R176.reuse, R0 ;  /* 0x00000000b0007221 */ /* 0x040fe20000010000 */
[C---:B------:R-:W-:Y:S01]  /*9b00*/  HMMA.16816.F32 R16, R136.reuse, R146, R16 ;  /* 0x000000928810723c */ /* 0x040fe20000001810 */
[----:B------:R-:W2:Y:S02]  /*9b10*/  LDSM.16.MT88.4 R144, [R249+0x3000] ;  /* 0x00300000f990783b */ /* 0x000ea40000004200 */
[----:B------:R-:W-:Y:S01]  /*9b20*/  F2FP.PACK_AB R176, R176, R2 ;  /* 0x00000002b0b0723e */ /* 0x000fe200000000ff */
[----:B------:R-:W-:Y:S02]  /*9b30*/  FADD.FTZ R2, R152, R160 ;  /* 0x000000a098027221 */ /* 0x000fe40000010000 */
[----:B-1----:R-:W-:Y:S02]  /*9b40*/  FADD.FTZ R0, R133, R0 ;  /* 0x0000000085007221 */ /* 0x002fe40000010000 */
[C---:B---3--:R-:W-:Y:S01]  /*9b50*/  HMMA.16816.F32 R20, R136.reuse, R148, R20 ;  /* 0x000000948814723c */ /* 0x048fe20000001814 */
[----:B------:R-:W-:Y:S03]  /*9b60*/  LDSM.16.MT88.4 R160, [R249+0x1800] ;  /* 0x00180000f9a0783b */ /* 0x000fe60000004200 */
[C---:B------:R-:W-:Y:S01]  /*9b70*/  FADD.FTZ R0, R178.reuse, R0 ;  /* 0x00000000b2007221 */ /* 0x040fe20000010000 */
[----:B------:R-:W-:Y:S02]  /*9b80*/  F2FP.PACK_AB R178, R178, R133 ;  /* 0x00000085b2b2723e */ /* 0x000fe400000000ff */
[----:B------:R-:W1:Y:S01]  /*9b90*/  MUFU.EX2 R133, R164 ;  /* 0x000000a400857308 */ /* 0x000e620000000800 */
[C---:B------:R-:W-:Y:S01]  /*9ba0*/  HMMA.16816.F32 R24, R136.reuse, R150, R24 ;  /* 0x000000968818723c */ /* 0x040fe20000001818 */
[----:B------:R-:W3:Y:S07]  /*9bb0*/  LDSM.16.MT88.4 R148, [R250+0x3000] ;  /* 0x00300000fa94783b */ /* 0x000eee0000004200 */
[C---:B-----5:R-:W-:Y:S01]  /*9bc0*/  HMMA.16816.F32 R28, R136.reuse, R140, R28 ;  /* 0x0000008c881c723c */ /* 0x060fe2000000181c */
[----:B------:R-:W-:Y:S07]  /*9bd0*/  LDSM.16.MT88.4 R152, [R250+0x1800] ;  /* 0x00180000fa98783b */ /* 0x000fee0000004200 */
[C---:B------:R-:W-:Y:S01]  /*9be0*/  HMMA.16816.F32 R32, R136.reuse, R142, R32 ;  /* 0x0000008e8820723c */ /* 0x040fe20000001820 */
[----:B------:R-:W4:Y:S03]  /*9bf0*/  LDSM.16.MT88.4 R140, [R251+0x3000] ;  /* 0x00300000fb8c783b */ /* 0x000f260000004200 */
[----:B-1----:R-:W-:Y:S04]  /*9c00*/  F2FP.PACK_AB R179, R133, R134 ;  /* 0x0000008685b3723e */ /* 0x002fe800000000ff */
[C---:B--2---:R-:W-:Y:S01]  /*9c10*/  HMMA.16816.F32 R36, R136.reuse, R144, R36 ;  /* 0x000000908824723c */ /* 0x044fe20000001824 */
[----:B------:R1:W-:Y:S04]  /*9c20*/  STL [R1+0x78], R0 ;  /* 0x0000780001007387 */ /* 0x0003e80000100800 */
[----:B------:R-:W2:Y:S03]  /*9c30*/  LDL R187, [R1+0x80] ;  /* 0x0000800001bb7983 */ /* 0x000ea60000100800 */
[C---:B------:R-:W-:Y:S01]  /*9c40*/  HMMA.16816.F32 R40, R136.reuse, R146, R40 ;  /* 0x000000928828723c */ /* 0x040fe20000001828 */
[----:B------:R-:W5:Y:S07]  /*9c50*/  LDSM.16.MT88.4 R144, [R188+0x3000] ;  /* 0x00300000bc90783b */ /* 0x000f6e0000004200 */
[C---:B---3--:R-:W-:Y:S01]  /*9c60*/  HMMA.16816.F32 R44, R136.reuse, R148, R44 ;  /* 0x00000094882c723c */ /* 0x048fe2000000182c */
[----:B------:R-:W2:Y:S07]  /*9c70*/  LDL.LU R186, [R1+0x10] ;  /* 0x0000100001ba7983 */ /* 0x000eae0000300800 */
[C---:B------:R-:W-:Y:S01]  /*9c80*/  HMMA.16816.F32 R48, R136.reuse, R150, R48 ;  /* 0x000000968830723c */ /* 0x040fe20000001830 */
[----:B------:R-:W3:Y:S03]  /*9c90*/  LDSM.16.MT88.4 R148, [R249+0x5000] ;  /* 0x00500000f994783b */ /* 0x000ee60000004200 */
[----:B-1----:R-:W-:Y:S04]  /*9ca0*/  FADD.FTZ R0, R156, R2 ;  /* 0x000000029c007221 */ /* 0x002fe80000010000 */
[C---:B----4-:R-:W-:Y:S04]  /*9cb0*/  HMMA.16816.F32 R52, R136.reuse, R140, R52 ;  /* 0x0000008c8834723c */ /* 0x050fe80000001834 */
[----:B------:R-:W-:Y:S04]  /*9cc0*/  FADD.FTZ R0, R185, R0 ;  /* 0x00000000b9007221 */ /* 0x000fe80000010000 */
[C---:B------:R-:W-:Y:S01]  /*9cd0*/  HMMA.16816.F32 R56, R136.reuse, R142, R56 ;  /* 0x0000008e8838723c */ /* 0x040fe20000001838 */
[----:B------:R-:W1:Y:S03]  /*9ce0*/  LDSM.16.MT88.4 R140, [R250+0x5000] ;  /* 0x00500000fa8c783b */ /* 0x000e660000004200 */
[----:B------:R-:W-:Y:S04]  /*9cf0*/  FADD.FTZ R0, R182, R0 ;  /* 0x00000000b6007221 */ /* 0x000fe80000010000 */
[----:B------:R-:W-:Y:S01]  /*9d00*/  FADD.FTZ R0, R183, R0 ;  /* 0x00000000b7007221 */ /* 0x000fe20000010000 */
[C---:B-----5:R-:W-:Y:S03]  /*9d10*/  HMMA.16816.F32 R60, R136.reuse, R144, R60 ;  /* 0x00000090883c723c */ /* 0x060fe6000000183c */
[----:B------:R-:W-:Y:S04]  /*9d20*/  FADD.FTZ R0, R184, R0 ;  /* 0x00000000b8007221 */ /* 0x000fe80000010000 */
[----:B------:R-:W-:Y:S01]  /*9d30*/  FADD.FTZ R0, R190, R0 ;  /* 0x00000000be007221 */ /* 0x000fe20000010000 */
[C---:B------:R-:W-:Y:S01]  /*9d40*/  HMMA.16816.F32 R64, R136.reuse, R146, R64 ;  /* 0x000000928840723c */ /* 0x040fe20000001840 */
[----:B------:R-:W4:Y:S03]  /*9d50*/  LDSM.16.MT88.4 R144, [R251+0x5000] ;  /* 0x00500000fb90783b */ /* 0x000f260000004200 */
[----:B------:R-:W-:Y:S04]  /*9d60*/  FADD.FTZ R0, R189, R0 ;  /* 0x00000000bd007221 */ /* 0x000fe80000010000 */
[C---:B---3--:R-:W-:Y:S04]  /*9d70*/  HMMA.16816.F32 R68, R136.reuse, R148, R68 ;  /* 0x000000948844723c */ /* 0x048fe80000001844 */
[----:B------:R-:W-:Y:S04]  /*9d80*/  FADD.FTZ R0, R191, R0 ;  /* 0x00000000bf007221 */ /* 0x000fe80000010000 */
[C---:B------:R-:W-:Y:S01]  /*9d90*/  HMMA.16816.F32 R72, R136.reuse, R150, R72 ;  /* 0x000000968848723c */ /* 0x040fe20000001848 */
[----:B------:R-:W3:Y:S03]  /*9da0*/  LDSM.16.MT88.4 R148, [R188+0x5000] ;  /* 0x00500000bc94783b */ /* 0x000ee60000004200 */
[----:B------:R-:W-:Y:S04]  /*9db0*/  FADD.FTZ R0, R248, R0 ;  /* 0x00000000f8007221 */ /* 0x000fe80000010000 */
[C---:B-1----:R-:W-:Y:S04]  /*9dc0*/  HMMA.16816.F32 R76, R136.reuse, R140, R76 ;  /* 0x0000008c884c723c */ /* 0x042fe8000000184c */
[----:B------:R-:W-:Y:S04]  /*9dd0*/  FADD.FTZ R0, R181, R0 ;  /* 0x00000000b5007221 */ /* 0x000fe80000010000 */
[C---:B------:R-:W-:Y:S01]  /*9de0*/  HMMA.16816.F32 R80, R136.reuse, R142, R80 ;  /* 0x0000008e8850723c */ /* 0x040fe20000001850 */
[----:B------:R-:W1:Y:S03]  /*9df0*/  LDSM.16.MT88.4 R140, [R249+0x7000] ;  /* 0x00700000f98c783b */ /* 0x000e660000004200 */
[----:B------:R-:W-:Y:S04]  /*9e00*/  FADD.FTZ R0, R180, R0 ;  /* 0x00000000b4007221 */ /* 0x000fe80000010000 */
[----:B------:R-:W-:Y:S01]  /*9e10*/  FADD.FTZ R0, R134, R0 ;  /* 0x0000000086007221 */ /* 0x000fe20000010000 */
[C---:B----4-:R-:W-:Y:S03]  /*9e20*/  HMMA.16816.F32 R84, R136.reuse, R144, R84 ;  /* 0x000000908854723c */ /* 0x050fe60000001854 */
[----:B------:R-:W-:Y:S01]  /*9e30*/  FADD.FTZ R0, R133, R0 ;  /* 0x0000000085007221 */ /* 0x000fe20000010000 */
[----:B------:R-:W-:Y:S02]  /*9e40*/  MOV R133, R132 ;  /* 0x0000008400857202 */ /* 0x000fe40000000f00 */
[----:B------:R-:W-:Y:S02]  /*9e50*/  MOV R134, R3 ;  /* 0x0000000300867202 */ /* 0x000fe40000000f00 */
[C---:B------:R-:W-:Y:S01]  /*9e60*/  HMMA.16816.F32 R88, R136.reuse, R146, R88 ;  /* 0x000000928858723c */ /* 0x040fe20000001858 */
[----:B------:R-:W4:Y:S07]  /*9e70*/  LDSM.16.MT88.4 R144, [R250+0x7000] ;  /* 0x00700000fa90783b */ /* 0x000f2e0000004200 */
[C---:B---3--:R-:W-:Y:S08]  /*9e80*/  HMMA.16816.F32 R92, R136.reuse, R148, R92 ;  /* 0x00000094885c723c */ /* 0x048ff0000000185c */
[C---:B------:R-:W-:Y:S01]  /*9e90*/  HMMA.16816.F32 R96, R136.reuse, R150, R96 ;  /* 0x000000968860723c */ /* 0x040fe20000001860 */
[----:B------:R-:W3:Y:S07]  /*9ea0*/  LDSM.16.MT88.4 R148, [R251+0x7000] ;  /* 0x00700000fb94783b */ /* 0x000eee0000004200 */
[C---:B-1----:R-:W-:Y:S08]  /*9eb0*/  HMMA.16816.F32 R100, R136.reuse, R140, R100 ;  /* 0x0000008c8864723c */ /* 0x042ff00000001864 */
[C---:B------:R-:W-:Y:S01]  /*9ec0*/  HMMA.16816.F32 R104, R136.reuse, R142, R104 ;  /* 0x0000008e8868723c */ /* 0x040fe20000001868 */
[----:B------:R-:W1:Y:S07]  /*9ed0*/  LDSM.16.MT88.4 R140, [R188+0x7000] ;  /* 0x00700000bc8c783b */ /* 0x000e6e0000004200 */
[C---:B----4-:R-:W-:Y:S08]  /*9ee0*/  HMMA.16816.F32 R108, R136.reuse, R144, R108 ;  /* 0x00000090886c723c */ /* 0x050ff0000000186c */
[C---:B------:R-:W-:Y:S01]  /*9ef0*/  HMMA.16816.F32 R112, R136.reuse, R146, R112 ;  /* 0x000000928870723c */ /* 0x040fe20000001870 */
[----:B------:R-:W4:Y:S07]  /*9f00*/  LDSM.16.MT88.4 R144, [R251+0x1800] ;  /* 0x00180000fb90783b */ /* 0x000f2e0000004200 */
        /* <DEDUP_REMOVED lines=8> */
[----:B------:R-:W5:Y:S07]  /*9f90*/  LDSM.16.MT88.4 R8, [R250+0x3800] ;  /* 0x00380000fa08783b */ /* 0x000f6e0000004200 */
[C---:B------:R-:W-:Y:S01]  /*9fa0*/  HMMA.16816.F32 R156, R176.reuse, R152, R12 ;  /* 0x00000098b09c723c */ /* 0x040fe2000000180c */
[----:B------:R-:W3:Y:S07]  /*9fb0*/  LDSM.16.MT88.4 R12, [R251+0x3800] ;  /* 0x00380000fb0c783b */ /* 0x000eee0000004200 */
[C---:B------:R-:W-:Y:S01]  /*9fc0*/  HMMA.16816.F32 R152, R176.reuse, R154, R16 ;  /* 0x0000009ab098723c */ /* 0x040fe20000001810 */
[----:B------:R-:W5:Y:S07]  /*9fd0*/  LDSM.16.MT88.4 R16, [R188+0x3800] ;  /* 0x00380000bc10783b */ /* 0x000f6e0000004200 */
[C---:B----4-:R-:W-:Y:S08]  /*9fe0*/  HMMA.16816.F32 R148, R176.reuse, R144, R20 ;  /* 0x00000090b094723c */ /* 0x050ff00000001814 */
[C---:B------:R-:W-:Y:S08]  /*9ff0*/  HMMA.16816.F32 R144, R176.reuse, R146, R24 ;  /* 0x00000092b090723c */ /* 0x040ff00000001818 */
[C---:B-1----:R-:W-:Y:S08]  /*a000*/  HMMA.16816.F32 R140, R176.reuse, R136, R28 ;  /* 0x00000088b08c723c */ /* 0x042ff0000000181c */
[C---:B------:R-:W-:Y:S08]  /*a010*/  HMMA.16816.F32 R136, R176.reuse, R138, R32 ;  /* 0x0000008ab088723c */ /* 0x040ff00000001820 */
[C---:B---3--:R-:W-:Y:S08]  /*a020*/  HMMA.16816.F32 R36, R176.reuse, R4, R36 ;  /* 0x00000004b024723c */ /* 0x048ff00000001824 */
[C---:B------:R-:W-:Y:S01]  /*a030*/  HMMA.16816.F32 R40, R176.reuse, R6, R40 ;  /* 0x00000006b028723c */ /* 0x040fe20000001828 */
[----:B------:R-:W1:Y:S07]  /*a040*/  LDSM.16.MT88.4 R4, [R249+0x5800] ;  /* 0x00580000f904783b */ /* 0x000e6e0000004200 */
[C---:B-----5:R-:W-:Y:S08]  /*a050*/  HMMA.16816.F32 R44, R176.reuse, R8, R44 ;  /* 0x00000008b02c723c */ /* 0x060ff0000000182c */
[C---:B------:R-:W-:Y:S01]  /*a060*/  HMMA.16816.F32 R48, R176.reuse, R10, R48 ;  /* 0x0000000ab030723c */ /* 0x040fe20000001830 */
[----:B------:R-:W3:Y:S07]  /*a070*/  LDSM.16.MT88.4 R8, [R250+0x5800] ;  /* 0x00580000fa08783b */ /* 0x000eee0000004200 */
[C---:B------:R-:W-:Y:S08]  /*a080*/  HMMA.16816.F32 R52, R176.reuse, R12, R52 ;  /* 0x0000000cb034723c */ /* 0x040ff00000001834 */
[C---:B------:R-:W-:Y:S01]  /*a090*/  HMMA.16816.F32 R56, R176.reuse, R14, R56 ;  /* 0x0000000eb038723c */ /* 0x040fe20000001838 */
[----:B------:R-:W4:Y:S07]  /*a0a0*/  LDSM.16.MT88.4 R12, [R251+0x5800] ;  /* 0x00580000fb0c783b */ /* 0x000f2e0000004200 */
[C---:B------:R-:W-:Y:S08]  /*a0b0*/  HMMA.16816.F32 R60, R176.reuse, R16, R60 ;  /* 0x00000010b03c723c */ /* 0x040ff0000000183c */
[C---:B------:R-:W-:Y:S01]  /*a0c0*/  HMMA.16816.F32 R64, R176.reuse, R18, R64 ;  /* 0x00000012b040723c */ /* 0x040fe20000001840 */
[----:B------:R-:W5:Y:S02]  /*a0d0*/  LDSM.16.MT88.4 R16, [R188+0x5800] ;  /* 0x00580000bc10783b */ /* 0x000f640000004200 */
[C---:B--2---:R-:W-:Y:S02]  /*a0e0*/  ISETP.GT.AND P0, PT, R186.reuse, R187, PT ;  /* 0x000000bbba00720c */ /* 0x044fe40003f04270 */
[----:B------:R-:W-:Y:S03]  /*a0f0*/  IADD3 R2, R186, -0x1, RZ ;  /* 0xffffffffba027810 */ /* 0x000fe60007ffe0ff */
[C---:B-1----:R-:W-:Y:S02]  /*a100*/  HMMA.16816.F32 R68, R176.reuse, R4, R68 ;  /* 0x00000004b044723c */ /* 0x042fe40000001844 */
[----:B------:R-:W-:Y:S04]  /*a110*/  STL [R1+0x60], R2 ;  /* 0x0000600201007387 */ /* 0x000fe80000100800 */
[----:B------:R1:W-:Y:S02]  /*a120*/  STL [R1+0x74], R0 ;  /* 0x0000740001007387 */ /* 0x0003e40000100800 */
[C---:B------:R-:W-:Y:S02]  /*a130*/  HMMA.16816.F32 R72, R176.reuse, R6, R72 ;  /* 0x00000006b048723c */ /* 0x040fe40000001848 */
[----:B------:R-:W2:Y:S06]  /*a140*/  LDSM.16.MT88.4 R4, [R249+0x7800] ;  /* 0x00780000f904783b */ /* 0x000eac0000004200 */
[C---:B---3--:R-:W-:Y:S08]  /*a150*/  HMMA.16816.F32 R76, R176.reuse, R8, R76 ;  /* 0x00000008b04c723c */ /* 0x048ff0000000184c */
[C---:B------:R-:W-:Y:S01]  /*a160*/  HMMA.16816.F32 R80, R176.reuse, R10, R80 ;  /* 0x0000000ab050723c */ /* 0x040fe20000001850 */
[----:B------:R-:W3:Y:S03]  /*a170*/  LDSM.16.MT88.4 R8, [R250+0x7800] ;  /* 0x00780000fa08783b */ /* 0x000ee60000004200 */
[----:B-1----:R-:W-:Y:S04]  /*a180*/  MOV R0, R2 ;  /* 0x0000000200007202 */ /* 0x002fe80000000f00 */
[C---:B----4-:R-:W-:Y:S01]  /*a190*/  HMMA.16816.F32 R84, R176.reuse, R12, R84 ;  /* 0x0000000cb054723c */ /* 0x050fe20000001854 */
[----:B------:R-:W-:Y:S07]  /*a1a0*/  STL [R1+0x10], R0 ;  /* 0x0000100001007387 */ /* 0x000fee0000100800 */
[C---:B------:R-:W-:Y:S01]  /*a1b0*/  HMMA.16816.F32 R88, R176.reuse, R14, R88 ;  /* 0x0000000eb058723c */ /* 0x040fe20000001858 */
[----:B------:R-:W1:Y:S07]  /*a1c0*/  LDSM.16.MT88.4 R12, [R251+0x7800] ;  /* 0x00780000fb0c783b */ /* 0x000e6e0000004200 */
[C---:B-----5:R-:W-:Y:S08]  /*a1d0*/  HMMA.16816.F32 R92, R176.reuse, R16, R92 ;  /* 0x00000010b05c723c */ /* 0x060ff0000000185c */
[C---:B------:R-:W-:Y:S01]  /*a1e0*/  HMMA.16816.F32 R96, R176.reuse, R18, R96 ;  /* 0x00000012b060723c */ /* 0x040fe20000001860 */
[----:B------:R-:W4:Y:S07]  /*a1f0*/  LDSM.16.MT88.4 R16, [R188+0x7800] ;  /* 0x00780000bc10783b */ /* 0x000f2e0000004200 */
[C---:B--2---:R-:W-:Y:S08]  /*a200*/  HMMA.16816.F32 R100, R176.reuse, R4, R100 ;  /* 0x00000004b064723c */ /* 0x044ff00000001864 */
[C---:B------:R-:W-:Y:S08]  /*a210*/  HMMA.16816.F32 R104, R176.reuse, R6, R104 ;  /* 0x00000006b068723c */ /* 0x040ff00000001868 */
[C---:B---3--:R-:W-:Y:S08]  /*a220*/  HMMA.16816.F32 R108, R176.reuse, R8, R108 ;  /* 0x00000008b06c723c */ /* 0x048ff0000000186c */
[C---:B------:R-:W-:Y:S08]  /*a230*/  HMMA.16816.F32 R112, R176.reuse, R10, R112 ;  /* 0x0000000ab070723c */ /* 0x040ff00000001870 */
[C---:B-1----:R-:W-:Y:S08]  /*a240*/  HMMA.16816.F32 R116, R176.reuse, R12, R116 ;  /* 0x0000000cb074723c */ /* 0x042ff00000001874 */
[C---:B------:R-:W-:Y:S08]  /*a250*/  HMMA.16816.F32 R120, R176.reuse, R14, R120 ;  /* 0x0000000eb078723c */ /* 0x040ff00000001878 */
[C---:B----4-:R-:W-:Y:S07]  /*a260*/  HMMA.16816.F32 R124, R176.reuse, R16, R124 ;  /* 0x00000010b07c723c */ /* 0x050fee000000187c */
[----:B------:R-:W-:Y:S01]  /*a270*/  MOV R16, R3 ;  /* 0x0000000300107202 */ /* 0x000fe20000000f00 */
[----:B------:R-:W-:Y:S01]  /*a280*/  HMMA.16816.F32 R128, R176, R18, R128 ;  /* 0x00000012b080723c */ /* 0x000fe20000001880 */
[----:B------:R-:W-:-:S07]  /*a290*/  @P0 BRA `(.L_x_534) ;  /* 0xffffbae000000947 */ /* 0x000fce000383ffff */
.L_x_523:
[----:B-1----:R-:W2:Y:S02]  /*a2a0*/  LDL R0, [R1+0x60] ;  /* 0x0000600001007983 */ /* 0x002ea40000100800 */
[----:B--2---:R-:W-:-:S13]  /*a2b0*/  ISETP.GE.AND P0, PT, R0, RZ, PT ;  /* 0x000000ff0000720c */ /* 0x004fda0003f06270 */
[----:B------:R-:W-:Y:S05]  /*a2c0*/  @!P0 BRA `(.L_x_535) ;  /* 0x0000402000008947 */ /* 0x000fea0003800000 */
[----:B------:R-:W-:Y:S02]  /*a2d0*/  MOV R134, R16 ;  /* 0x0000001000867202 */ /* 0x000fe40000000f00 */
[----:B------:R-:W-:Y:S02]  /*a2e0*/  MOV R133, R132 ;  /* 0x0000008400857202 */ /* 0x000fe40000000f00 */
.L_x_542:
[----:B------:R-:W2:Y:S01]  /*a2f0*/  LDL R8, [R1+0x5c] ;  /* 0x00005c0001087983 */ /* 0x000ea20000100800 */
[----:B------:R-:W-:Y:S04]  /*a300*/  DEPBAR.LE SB0, 0x0 ;  /* 0x000080000000791a */ /* 0x000fe80000000000 */
[----:B------:R-:W3:Y:S01]  /*a310*/  LDL R12, [R1+0x58] ;  /* 0x00005800010c7983 */ /* 0x000ee20000100800 */
[C---:B------:R-:W-:Y:S01]  /*a320*/  IADD3 R20, R135.reuse, 0x6000, RZ ;  /* 0x0000600087147810 */ /* 0x040fe20007ffe0ff */
[----:B------:R-:W-:Y:S01]  /*a330*/  WARPSYNC 0xffffffff ;  /* 0xffffffff00007948 */ /* 0x000fe20003800000 */
[C---:B------:R-:W-:Y:S01]  /*a340*/  IADD3 R21, R135.reuse, 0x5000, RZ ;  /* 0x0000500087157810 */ /* 0x040fe20007ffe0ff */
[----:B------:R-:W4:Y:S01]  /*a350*/  LDL.64 R6, [R1+0xa0] ;  /* 0x0000a00001067983 */ /* 0x000f220000100a00 */
[C---:B------:R-:W-:Y:S02]  /*a360*/  IADD3 R249, R135.reuse, 0x3800, RZ ;  /* 0x0000380087f97810 */ /* 0x040fe40007ffe0ff */
[C---:B------:R-:W-:Y:S01]  /*a370*/  IADD3 R248, R135.reuse, 0x3000, RZ ;  /* 0x0000300087f87810 */ /* 0x040fe20007ffe0ff */
[----:B------:R-:W5:Y:S01]  /*a380*/  LDL R5, [R1+0xac] ;  /* 0x0000ac0001057983 */ /* 0x000f620000100800 */
[----:B------:R-:W-:Y:S03]  /*a390*/  IADD3 R132, R135, 0x2800, RZ ;  /* 0x0000280087847810 */ /* 0x000fe60007ffe0ff */
[----:B------:R-:W5:Y:S04]  /*a3a0*/  LDL R15, [R1+0xe8] ;  /* 0x0000e800010f7983 */ /* 0x000f680000100800 */
[----:B------:R-:W5:Y:S04]  /*a3b0*/  LDL R14, [R1+0x70] ;  /* 0x00007000010e7983 */ /* 0x000f680000100800 */
[----:B------:R-:W5:Y:S04]  /*a3c0*/  LDL R13, [R1+0xec] ;  /* 0x0000ec00010d7983 */ /* 0x000f680000100800 */
[----:B------:R-:W-:Y:S06]  /*a3d0*/  BAR.SYNC.DEFER_BLOCKING 0x0 ;  /* 0x0000000000007b1d */ /* 0x000fec0000010000 */
[----:B------:R-:W1:Y:S04]  /*a3e0*/  LDSM.16.M88.4 R16, [R252+0x800] ;  /* 0x00080000fc10783b */ /* 0x000e680000000200 */
[----:B------:R-:W1:Y:S04]  /*a3f0*/  LDSM.16.M88.4 R24, [R252+0x1000] ;  /* 0x00100000fc18783b */ /* 0x000e680000000200 */
[----:B------:R-:W1:Y:S04]  /*a400*/  LDSM.16.M88.4 R32, [R252+0x1800] ;  /* 0x00180000fc20783b */ /* 0x000e680000000200 */
[----:B------:R-:W1:Y:S04]  /*a410*/  LDSM.16.M88.4 R176, [R135] ;  /* 0x0000000087b0783b */ /* 0x000e680000000200 */
[----:B------:R-:W1:Y:S04]  /*a420*/  LDSM.16.M88.4 R180, [R135+0x800] ;  /* 0x0008000087b4783b */ /* 0x000e680000000200 */
[----:B------:R-:W1:Y:S04]  /*a430*/  LDSM.16.M88.4 R184, [R135+0x1000] ;  /* 0x0010000087b8783b */ /* 0x000e680000000200 */
[----:B------:R-:W1:Y:S04]  /*a440*/  LDSM.16.M88.4 R188, [R135+0x1800] ;  /* 0x0018000087bc783b */ /* 0x000e680000000200 */
[----:B----4-:R-:W4:Y:S01]  /*a450*/  LDL R7, [R1+0x68] ;  /* 0x0000680001077983 */ /* 0x010f220000100800 */
[----:B--2---:R-:W-:Y:S01]  /*a460*/  SHF.R.S32.HI R0, RZ, 0x1f, R8 ;  /* 0x0000001fff007819 */ /* 0x004fe20000011408 */
[----:B------:R-:W-:Y:S01]  /*a470*/  IMAD.WIDE.U32 R2, R8, c[0x0][0x208], RZ ;  /* 0x0000820008027a25 */ /* 0x000fe200078e00ff */
[----:B---3--:R-:W-:Y:S03]  /*a480*/  SHF.R.S32.HI R4, RZ, 0x1f, R12 ;  /* 0x0000001fff047819 */ /* 0x008fe6000001140c */
[----:B------:R-:W-:Y:S02]  /*a490*/  IMAD R0, R0, c[0x0][0x208], RZ ;  /* 0x0000820000007a24 */ /* 0x000fe400078e02ff */
[----:B------:R-:W-:Y:S02]  /*a4a0*/  IMAD R4, R4, c[0x0][0x218], RZ ;  /* 0x0000860004047a24 */ /* 0x000fe400078e02ff */
[----:B------:R-:W-:Y:S02]  /*a4b0*/  IMAD R0, R8, c[0x0][0x20c], R0 ;  /* 0x0000830008007a24 */ /* 0x000fe400078e0200 */
[----:B------:R-:W2:Y:S01]  /*a4c0*/  LDSM.16.M88.4 R8, [R252] ;  /* 0x00000000fc08783b */ /* 0x000ea20000000200 */
[----:B------:R-:W-:Y:S01]  /*a4d0*/  IMAD R4, R12, c[0x0][0x21c], R4 ;  /* 0x000087000c047a24 */ /* 0x000fe200078e0204 */
[C---:B-----5:R-:W-:Y:S01]  /*a4e0*/  SHF.L.U64.HI R29, R14.reuse, 0x1, R15 ;  /* 0x000000010e1d7819 */ /* 0x060fe2000001020f */
[----:B------:R-:W-:Y:S02]  /*a4f0*/  IMAD.IADD R3, R3, 0x1, R0 ;  /* 0x0000000103037824 */ /* 0x000fe400078e0200 */
[----:B------:R-:W-:Y:S02]  /*a500*/  IMAD.SHL.U32 R251, R14, 0x2, RZ ;  /* 0x000000020efb7824 */ /* 0x000fe400078e00ff */
[----:B------:R-:W-:Y:S05]  /*a510*/  IMAD.WIDE.U32 R2, R12, c[0x0][0x218], R2 ;  /* 0x000086000c027a25 */ /* 0x000fea00078e0002 */
[----:B------:R-:W-:Y:S02]  /*a520*/  IADD3 R0, P0, R6, R2, RZ ;  /* 0x0000000206007210 */ /* 0x000fe40007f1e0ff */
[----:B------:R-:W-:Y:S02]  /*a530*/  IADD3 R2, R135, 0x7000, RZ ;  /* 0x0000700087027810 */ /* 0x000fe40007ffe0ff */
[----:B------:R-:W-:Y:S02]  /*a540*/  IADD3.X R4, R5, R3, R4, P0, !PT ;  /* 0x0000000305047210 */ /* 0x000fe400007fe404 */
[C---:B------:R-:W-:Y:S04]  /*a550*/  LEA R12, P0, R0.reuse, c[0x0][0x1f8], 0x1 ;  /* 0x00007e00000c7a11 */ /* 0x040fe800078008ff */
[----:B------:R-:W-:Y:S02]  /*a560*/  LEA.HI.X R4, R0, c[0x0][0x1fc], R4, 0x1, P0 ;  /* 0x00007f0000047a11 */ /* 0x000fe400000f0c04 */
[C---:B------:R-:W-:Y:S05]  /*a570*/  IADD3 R0, R135.reuse, 0x7800, RZ ;  /* 0x0000780087007810 */ /* 0x040fea0007ffe0ff */
[----:B------:R3:W-:Y:S04]  /*a580*/  STL [R1+0x1c], R0 ;  /* 0x00001c0001007387 */ /* 0x0007e80000100800 */
[----:B------:R-:W5:Y:S04]  /*a590*/  LDL R6, [R1+0xf0] ;  /* 0x0000f00001067983 */ /* 0x000f680000100800 */
[----:B------:R1:W-:Y:S04]  /*a5a0*/  STL [R1+0x18], R2 ;  /* 0x0000180201007387 */ /* 0x0003e80000100800 */
[----:B------:R-:W5:Y:S04]  /*a5b0*/  LDL R5, [R1+0x6c] ;  /* 0x00006c0001057983 */ /* 0x000f680000100800 */
[----:B------:R-:W2:Y:S01]  /*a5c0*/  LDL R3, [R1+0xf4] ;  /* 0x0000f40001037983 */ /* 0x000ea20000100800 */
[C---:B---3--:R-:W-:Y:S05]  /*a5d0*/  IADD3 R0, R135.reuse, 0x6800, RZ ;  /* 0x0000680087007810 */ /* 0x048fea0007ffe0ff */
[----:B------:R3:W-:Y:S04]  /*a5e0*/  STL [R1+0x14], R0 ;  /* 0x0000140001007387 */ /* 0x0007e80000100800 */
[----:B-1----:R-:W2:Y:S04]  /*a5f0*/  LDL R2, [R1+0x54] ;  /* 0x0000540001027983 */ /* 0x002ea80000100800 */
[----:B------:R1:W-:Y:S01]  /*a600*/  STL [R1+0x10], R20 ;  /* 0x0000101401007387 */ /* 0x0003e20000100800 */
[C---:B---3--:R-:W-:Y:S05]  /*a610*/  IADD3 R0, R135.reuse, 0x5800, RZ ;  /* 0x0000580087007810 */ /* 0x048fea0007ffe0ff */
[----:B------:R3:W-:Y:S01]  /*a620*/  STL [R1+0xc], R0 ;  /* 0x00000c0001007387 */ /* 0x0007e20000100800 */
[C---:B-1----:R-:W-:Y:S03]  /*a630*/  IADD3 R20, R135.reuse, 0x4800, RZ ;  /* 0x0000480087147810 */ /* 0x042fe60007ffe0ff */
[----:B------:R-:W-:Y:S04]  /*a640*/  STL [R1+0x8], R21 ;  /* 0x0000081501007387 */ /* 0x000fe80000100800 */
[----:B------:R-:W-:Y:S01]  /*a650*/  STL [R1+0x4], R20 ;  /* 0x0000041401007387 */ /* 0x000fe20000100800 */
[C---:B---3--:R-:W-:Y:S05]  /*a660*/  IADD3 R0, R135.reuse, 0x4000, RZ ;  /* 0x0000400087007810 */ /* 0x048fea0007ffe0ff */
[----:B------:R1:W-:Y:S02]  /*a670*/  STL [R1], R0 ;  /* 0x0000000001007387 */ /* 0x0003e40000100800 */
[----:B-1----:R-:W-:Y:S02]  /*a680*/  IADD3 R0, R135, 0x2000, RZ ;  /* 0x0000200087007810 */ /* 0x002fe40007ffe0ff */
[C---:B----4-:R-:W-:Y:S01]  /*a690*/  SHF.L.U64.HI R28, R7.reuse, 0x1, R13 ;  /* 0x00000001071c7819 */ /* 0x050fe2000001020d */
[----:B------:R-:W-:Y:S01]  /*a6a0*/  IMAD.SHL.U32 R250, R7, 0x2, RZ ;  /* 0x0000000207fa7824 */ /* 0x000fe200078e00ff */
[C---:B-----5:R-:W-:Y:S01]  /*a6b0*/  SHF.L.U64.HI R23, R5.reuse, 0x1, R6 ;  /* 0x0000000105177819 */ /* 0x060fe20000010206 */
[----:B------:R-:W-:Y:S01]  /*a6c0*/  IMAD.SHL.U32 R31, R5, 0x2, RZ ;  /* 0x00000002051f7824 */ /* 0x000fe200078e00ff */
[C---:B--2---:R-:W-:Y:S01]  /*a6d0*/  SHF.L.U64.HI R20, R2.reuse, 0x1, R3 ;  /* 0x0000000102147819 */ /* 0x044fe20000010203 */
[----:B------:R-:W-:Y:S01]  /*a6e0*/  IMAD.SHL.U32 R30, R2, 0x2, RZ ;  /* 0x00000002021e7824 */ /* 0x000fe200078e00ff */
[----:B------:R-:W-:-:S05]  /*a6f0*/  BRA.DIV ~URZ, `(.L_x_536) ;  /* 0x000082427f007947 */ /* 0x000fca000b800000 */
[----:B------:R1:W2:Y:S02]  /*a700*/  SHFL.IDX PT, R2, R4, RZ, 0x181f ;  /* 0x00181fff04027589 */ /* 0x0002a400000e0000 */
.L_x_585:
[----:B------:R-:W3:Y:S01]  /*a710*/  LDL R6, [R1+0x54] ;  /* 0x0000540001067983 */ /* 0x000ee20000100800 */
[----:B------:R-:W-:Y:S04]  /*a720*/  BSSY B0, `(.L_x_537) ;  /* 0x00001b4000007945 */ /* 0x000fe80003800000 */
[----:B------:R-:W4:Y:S05]  /*a730*/  LDL R3, [R1+0x6c] ;  /* 0x00006c0001037983 */ /* 0x000f2a0000100800 */
[----:B--2---:R-:W2:Y:S05]  /*a740*/  LDL R13, [R1+0x68] ;  /* 0x00006800010d7983 */ /* 0x004eaa0000100800 */
[----:B------:R-:W2:Y:S05]  /*a750*/  LDL R21, [R1+0x70] ;  /* 0x0000700001157983 */ /* 0x000eaa0000100800 */
[----:B------:R1:W-:Y:S05]  /*a760*/  STL.64 [R1+0x128], R46 ;  /* 0x0001282e01007387 */ /* 0x0003ea0000100a00 */
[----:B------:R-:W3:Y:S05]  /*a770*/  SHFL.IDX PT, R5, R12, RZ, 0x181f ;  /* 0x00181fff0c057589 */ /* 0x000eea00000e0000 */
[----:B-1----:R-:W-:Y:S05]  /*a780*/  SHFL.IDX PT, R4, R4, 0x1, 0x181f ;  /* 0x00381f0004047f89 */ /* 0x002fea00000e0000 */
[----:B------:R-:W2:Y:S05]  /*a790*/  LDL R47, [R1+0x4c] ;  /* 0x00004c00012f7983 */ /* 0x000eaa0000100800 */
[----:B------:R-:W-:Y:S05]  /*a7a0*/  STL.64 [R1+0x120], R44 ;  /* 0x0001202c01007387 */ /* 0x000fea0000100a00 */
[----:B------:R-:W-:Y:S05]  /*a7b0*/  STL [R1+0x118], R37 ;  /* 0x0001182501007387 */ /* 0x000fea0000100800 */
[----:B------:R-:W-:Y:S05]  /*a7c0*/  STL.64 [R1+0x110], R42 ;  /* 0x0001102a01007387 */ /* 0x000fea0000100a00 */
[----:B------:R-:W-:Y:S05]  /*a7d0*/  STL.64 [R1+0x108], R40 ;  /* 0x0001082801007387 */ /* 0x000fea0000100a00 */
[----:B------:R1:W-:Y:S01]  /*a7e0*/  STL [R1+0x100], R36 ;  /* 0x0001002401007387 */ /* 0x0003e20000100800 */
[----:B---3--:R-:W-:Y:S02]  /*a7f0*/  ISETP.GE.AND P1, PT, R6, c[0x0][0x1d4], PT ;  /* 0x0000750006007a0c */ /* 0x008fe40003f26270 */
[----:B------:R-:W-:Y:S02]  /*a800*/  IADD3 R6, P0, R5, R30, RZ ;  /* 0x0000001e05067210 */ /* 0x000fe40007f1e0ff */
[----:B-1----:R-:W-:Y:S02]  /*a810*/  SEL R36, RZ, 0x10, P1 ;  /* 0x00000010ff247807 */ /* 0x002fe40000800000 */
[----:B----4-:R-:W-:Y:S01]  /*a820*/  ISETP.GE.AND P5, PT, R3, c[0x0][0x1d4], PT ;  /* 0x0000750003007a0c */ /* 0x010fe20003fa6270 */
[C---:B------:R-:W-:Y:S01]  /*a830*/  IMAD.X R7, R2.reuse, 0x1, R20, P0 ;  /* 0x0000000102077824 */ /* 0x040fe200000e0614 */
[----:B------:R1:W3:Y:S01]  /*a840*/  SHFL.IDX PT, R3, R12, 0x1, 0x181f ;  /* 0x00381f000c037f89 */ /* 0x0002e200000e0000 */
[----:B------:R-:W-:Y:S02]  /*a850*/  IADD3 R14, P0, R5, R31, RZ ;  /* 0x0000001f050e7210 */ /* 0x000fe40007f1e0ff */
[----:B--2---:R-:W-:Y:S02]  /*a860*/  ISETP.GE.AND P4, PT, R13, c[0x0][0x1d4], PT ;  /* 0x000075000d007a0c */ /* 0x004fe40003f86270 */
[----:B------:R2:W-:Y:S01]  /*a870*/  STL [R1+0x50], R36 ;  /* 0x0000502401007387 */ /* 0x0005e20000100800 */
[C---:B------:R-:W-:Y:S01]  /*a880*/  IMAD.X R15, R2.reuse, 0x1, R23, P0 ;  /* 0x00000001020f7824 */ /* 0x040fe200000e0617 */
[----:B------:R-:W-:Y:S02]  /*a890*/  ISETP.GE.AND P3, PT, R21, c[0x0][0x1d4], PT ;  /* 0x0000750015007a0c */ /* 0x000fe40003f66270 */
[----:B------:R-:W-:Y:S01]  /*a8a0*/  SEL R21, RZ, 0x10, P4 ;  /* 0x00000010ff157807 */ /* 0x000fe20002000000 */
[----:B------:R-:W4:Y:S05]  /*a8b0*/  LDL R37, [R1+0x24] ;  /* 0x0000240001257983 */ /* 0x000f2a0000100800 */
[----:B------:R-:W4:Y:S05]  /*a8c0*/  LDL.LU R41, [R1] ;  /* 0x0000000001297983 */ /* 0x000f2a0000300800 */
[----:B------:R-:W4:Y:S01]  /*a8d0*/  LDL.LU R40, [R1+0x4] ;  /* 0x0000040001287983 */ /* 0x000f220000300800 */
[C---:B-1----:R-:W-:Y:S04]  /*a8e0*/  IADD3 R12, P0, R5.reuse, R250, RZ ;  /* 0x000000fa050c7210 */ /* 0x042fe80007f1e0ff */
[C---:B------:R-:W-:Y:S01]  /*a8f0*/  IADD3.X R13, R2.reuse, R28, RZ, P0, !PT ;  /* 0x0000001c020d7210 */ /* 0x040fe200007fe4ff */
[----:B------:R1:W-:Y:S05]  /*a900*/  LDGSTS.E.BYPASS.LTC128B.128 [R47+0x100], [R6.64], !P1 ;  /* 0x00100000062f7fae */ /* 0x0003ea000c901d46 */
[----:B------:R2:W-:Y:S05]  /*a910*/  LDGSTS.E.BYPASS.LTC128B.128 [R47+0x2100], [R14.64], !P5 ;  /* 0x021000000e2f7fae */ /* 0x0005ea000e901d46 */
[----:B------:R2:W-:Y:S01]  /*a920*/  LDGSTS.E.BYPASS.LTC128B.128 [R47+0x4100], [R12.64], !P4 ;  /* 0x041000000c2f7fae */ /* 0x0005e2000e101d46 */
[----:B-1----:R-:W-:Y:S05]  /*a930*/  IADD3 R6, P0, R5, R251, RZ ;  /* 0x000000fb05067210 */ /* 0x002fea0007f1e0ff */
[----:B------:R-:W-:Y:S01]  /*a940*/  IMAD.X R7, R2, 0x1, R29, P0 ;  /* 0x0000000102077824 */ /* 0x000fe200000e061d */
[----:B------:R-:W-:Y:S02]  /*a950*/  SEL R2, RZ, 0x10, P5 ;  /* 0x00000010ff027807 */ /* 0x000fe40002800000 */
[----:B--2---:R-:W-:Y:S02]  /*a960*/  IADD3 R12, -R36, 0x10, RZ ;  /* 0x00000010240c7810 */ /* 0x004fe40007ffe1ff */
[----:B------:R1:W-:Y:S01]  /*a970*/  LDGSTS.E.BYPASS.LTC128B.128 [R47+0x6100], [R6.64], !P3 ;  /* 0x06100000062f7fae */ /* 0x0003e2000d901d46 */
[----:B------:R-:W-:Y:S02]  /*a980*/  IADD3 R22, -R2, 0x10, RZ ;  /* 0x0000001002167810 */ /* 0x000fe40007ffe1ff */
[----:B------:R-:W-:Y:S02]  /*a990*/  LOP3.LUT R12, R12, 0xf, RZ, 0xc0, !PT ;  /* 0x0000000f0c0c7812 */ /* 0x000fe400078ec0ff */
[----:B------:R-:W-:Y:S02]  /*a9a0*/  LOP3.LUT R22, R22, 0xf, RZ, 0xc0, !PT ;  /* 0x0000000f16167812 */ /* 0x000fe400078ec0ff */
[-C--:B---3--:R-:W-:Y:S02]  /*a9b0*/  IADD3 R12, P1, P0, R12, R3.reuse, R30 ;  /* 0x000000030c0c7210 */ /* 0x088fe4000783e01e */
[----:B------:R-:W-:Y:S02]  /*a9c0*/  IADD3 R30, -R21, 0x10, RZ ;  /* 0x00000010151e7810 */ /* 0x000fe40007ffe1ff */
[-C--:B------:R-:W-:Y:S02]  /*a9d0*/  IADD3.X R13, RZ, R4.reuse, R20, P1, P0 ;  /* 0x00000004ff0d7210 */ /* 0x080fe40000fe0414 */
[----:B------:R-:W-:Y:S02]  /*a9e0*/  SEL R20, RZ, 0x10, P3 ;  /* 0x00000010ff147807 */ /* 0x000fe40001800000 */
[-C--:B------:R-:W-:Y:S02]  /*a9f0*/  IADD3 R22, P1, P0, R22, R3.reuse, R31 ;  /* 0x0000000316167210 */ /* 0x080fe4000783e01f */
[----:B------:R-:W-:Y:S02]  /*aa00*/  LOP3.LUT R30, R30, 0xf, RZ, 0xc0, !PT ;  /* 0x0000000f1e1e7812 */ /* 0x000fe400078ec0ff */
[----:B------:R-:W-:Y:S02]  /*aa10*/  IADD3 R5, -R20, 0x10, RZ ;  /* 0x0000001014057810 */ /* 0x000fe40007ffe1ff */
[-C--:B------:R-:W-:Y:S02]  /*aa20*/  IADD3.X R23, RZ, R4.reuse, R23, P1, P0 ;  /* 0x00000004ff177210 */ /* 0x080fe40000fe0417 */
[-C--:B------:R-:W-:Y:S02]  /*aa30*/  IADD3 R30, P1, P0, R30, R3.reuse, R250 ;  /* 0x000000031e1e7210 */ /* 0x080fe4000783e0fa */
[----:B------:R-:W-:Y:S02]  /*aa40*/  LOP3.LUT R5, R5, 0xf, RZ, 0xc0, !PT ;  /* 0x0000000f05057812 */ /* 0x000fe400078ec0ff */
[-C--:B------:R-:W-:Y:S02]  /*aa50*/  IADD3.X R31, RZ, R4.reuse, R28, P1, P0 ;  /* 0x00000004ff1f7210 */ /* 0x080fe40000fe041c */
[----:B------:R-:W-:Y:S02]  /*aa60*/  IADD3 R28, P1, P0, R5, R3, R251 ;  /* 0x00000003051c7210 */ /* 0x000fe4000783e0fb */
[----:B------:R-:W-:Y:S02]  /*aa70*/  ISETP.NE.U32.AND P2, PT, R2, RZ, PT ;  /* 0x000000ff0200720c */ /* 0x000fe40003f45070 */
[----:B------:R-:W-:Y:S02]  /*aa80*/  IADD3.X R29, RZ, R4, R29, P1, P0 ;  /* 0x00000004ff1d7210 */ /* 0x000fe40000fe041d */
[C---:B-1----:R-:W-:Y:S03]  /*aa90*/  HMMA.16816.F32 R4, R168.reuse, R8, RZ ;  /* 0x00000008a804723c */ /* 0x042fe600000018ff */
[----:B------:R-:W-:Y:S02]  /*aaa0*/  ISETP.NE.U32.AND P0, PT, R36, RZ, PT ;  /* 0x000000ff2400720c */ /* 0x000fe40003f05070 */
[----:B------:R-:W2:Y:S01]  /*aab0*/  LDL.LU R36, [R1+0x8] ;  /* 0x0000080001247983 */ /* 0x000ea20000300800 */
[----:B------:R-:W-:Y:S02]  /*aac0*/  ISETP.NE.U32.AND P1, PT, R21, RZ, PT ;  /* 0x000000ff1500720c */ /* 0x000fe40003f25070 */
[C---:B------:R-:W-:Y:S02]  /*aad0*/  HMMA.16816.F32 R8, R168.reuse, R10, RZ ;  /* 0x0000000aa808723c */ /* 0x040fe400000018ff */
[----:B------:R-:W3:Y:S05]  /*aae0*/  LDL.LU R3, [R1+0xc] ;  /* 0x00000c0001037983 */ /* 0x000eea0000300800 */
[----:B------:R-:W2:Y:S05]  /*aaf0*/  LDL R2, [R1+0x20] ;  /* 0x0000200001027983 */ /* 0x000eaa0000100800 */
[----:B------:R1:W-:Y:S01]  /*ab00*/  LDGSTS.E.BYPASS.LTC128B.128.ZFILL [R47+0x1100], [R12.64], P0 ;  /* 0x011000000c2f7fae */ /* 0x0003e20008141d46 */
[----:B------:R-:W-:Y:S04]  /*ab10*/  ISETP.NE.U32.AND P0, PT, R20, RZ, PT ;  /* 0x000000ff1400720c */ /* 0x000fe80003f05070 */
[----:B------:R1:W-:Y:S05]  /*ab20*/  LDGSTS.E.BYPASS.LTC128B.128.ZFILL [R47+0x3100], [R22.64], P2 ;  /* 0x03100000162f7fae */ /* 0x0003ea0009141d46 */
[----:B------:R-:W3:Y:S05]  /*ab30*/  LDL.LU R44, [R1+0x10] ;  /* 0x00001000012c7983 */ /* 0x000eea0000300800 */
[----:B------:R1:W-:Y:S05]  /*ab40*/  LDGSTS.E.BYPASS.LTC128B.128.ZFILL [R47+0x5100], [R30.64], P1 ;  /* 0x051000001e2f7fae */ /* 0x0003ea0008941d46 */
[----:B------:R1:W-:Y:S05]  /*ab50*/  LDGSTS.E.BYPASS.LTC128B.128.ZFILL [R47+0x7100], [R28.64], P0 ;  /* 0x071000001c2f7fae */ /* 0x0003ea0008141d46 */
[----:B------:R-:W0:Y:S01]  /*ab60*/  LDGDEPBAR ;  /* 0x00000000000079af */ /* 0x000e220000000000 */
[C---:B-1----:R-:W-:Y:S08]  /*ab70*/  HMMA.16816.F32 R12, R168.reuse, R16, RZ ;  /* 0x00000010a80c723c */ /* 0x042ff000000018ff */
        /* <DEDUP_REMOVED lines=13> */
[----:B----4-:R-:W1:Y:S05]  /*ac50*/  LDSM.16.M88.4 R176, [R37] ;  /* 0x0000000025b0783b */ /* 0x010e6a0000000200 */
[----:B------:R-:W4:Y:S05]  /*ac60*/  LDSM.16.M88.4 R180, [R37+0x800] ;  /* 0x0008000025b4783b */ /* 0x000f2a0000000200 */
[----:B------:R-:W4:Y:S05]  /*ac70*/  LDSM.16.M88.4 R184, [R37+0x1000] ;  /* 0x0010000025b8783b */ /* 0x000f2a0000000200 */
[----:B------:R-:W4:Y:S01]  /*ac80*/  LDSM.16.M88.4 R188, [R37+0x1800] ;  /* 0x0018000025bc783b */ /* 0x000f220000000200 */
[C---:B-1----:R-:W-:Y:S08]  /*ac90*/  HMMA.16816.F32 R4, R192.reuse, R176, R4 ;  /* 0x000000b0c004723c */ /* 0x042ff00000001804 */
[C---:B------:R-:W-:Y:S08]  /*aca0*/  HMMA.16816.F32 R8, R192.reuse, R178, R8 ;  /* 0x000000b2c008723c */ /* 0x040ff00000001808 */
[C---:B----4-:R-:W-:Y:S08]  /*acb0*/  HMMA.16816.F32 R12, R192.reuse, R180, R12 ;  /* 0x000000b4c00c723c */ /* 0x050ff0000000180c */
[C---:B------:R-:W-:Y:S08]  /*acc0*/  HMMA.16816.F32 R16, R192.reuse, R182, R16 ;  /* 0x000000b6c010723c */ /* 0x040ff00000001810 */
[C---:B------:R-:W-:Y:S08]  /*acd0*/  HMMA.16816.F32 R20, R192.reuse, R184, R20 ;  /* 0x000000b8c014723c */ /* 0x040ff00000001814 */
[C---:B------:R-:W-:Y:S08]  /*ace0*/  HMMA.16816.F32 R24, R192.reuse, R186, R24 ;  /* 0x000000bac018723c */ /* 0x040ff00000001818 */
[C---:B------:R-:W-:Y:S08]  /*acf0*/  HMMA.16816.F32 R28, R192.reuse, R188, R28 ;  /* 0x000000bcc01c723c */ /* 0x040ff0000000181c */
[----:B------:R-:W-:Y:S01]  /*ad00*/  HMMA.16816.F32 R32, R192, R190, R32 ;  /* 0x000000bec020723c */ /* 0x000fe20000001820 */
[----:B------:R-:W-:Y:S05]  /*ad10*/  LDSM.16.M88.4 R188, [R252+0x2000] ;  /* 0x00200000fcbc783b */ /* 0x000fea0000000200 */
[----:B--2---:R-:W1:Y:S05]  /*ad20*/  LDSM.16.M88.4 R176, [R2+-0x6000] ;  /* 0xffa0000002b0783b */ /* 0x004e6a0000000200 */
[----:B------:R-:W2:Y:S05]  /*ad30*/  LDSM.16.M88.4 R180, [R2+-0x5800] ;  /* 0xffa8000002b4783b */ /* 0x000eaa0000000200 */
[----:B------:R-:W4:Y:S01]  /*ad40*/  LDSM.16.M88.4 R184, [R2+-0x5000] ;  /* 0xffb0000002b8783b */ /* 0x000f220000000200 */
[C---:B-1----:R-:W-:Y:S08]  /*ad50*/  HMMA.16816.F32 R4, R196.reuse, R176, R4 ;  /* 0x000000b0c404723c */ /* 0x042ff00000001804 */
[C---:B------:R-:W-:Y:S01]  /*ad60*/  HMMA.16816.F32 R8, R196.reuse, R178, R8 ;  /* 0x000000b2c408723c */ /* 0x040fe20000001808 */
[----:B------:R-:W1:Y:S07]  /*ad70*/  LDSM.16.M88.4 R176, [R2+-0x4800] ;  /* 0xffb8000002b0783b */ /* 0x000e6e0000000200 */
[C---:B--2---:R-:W-:Y:S08]  /*ad80*/  HMMA.16816.F32 R12, R196.reuse, R180, R12 ;  /* 0x000000b4c40c723c */ /* 0x044ff0000000180c */
[C---:B------:R-:W-:Y:S01]  /*ad90*/  HMMA.16816.F32 R16, R196.reuse, R182, R16 ;  /* 0x000000b6c410723c */ /* 0x040fe20000001810 */
[----:B------:R-:W2:Y:S07]  /*ada0*/  LDSM.16.M88.4 R180, [R252+0x2800] ;  /* 0x00280000fcb4783b */ /* 0x000eae0000000200 */
[C---:B----4-:R-:W-:Y:S08]  /*adb0*/  HMMA.16816.F32 R20, R196.reuse, R184, R20 ;  /* 0x000000b8c414723c */ /* 0x050ff00000001814 */
[C---:B------:R-:W-:Y:S01]  /*adc0*/  HMMA.16816.F32 R24, R196.reuse, R186, R24 ;  /* 0x000000bac418723c */ /* 0x040fe20000001818 */
[----:B------:R-:W-:Y:S07]  /*add0*/  LDSM.16.M88.4 R184, [R252+0x3800] ;  /* 0x00380000fcb8783b */ /* 0x000fee0000000200 */
[C---:B-1----:R-:W-:Y:S08]  /*ade0*/  HMMA.16816.F32 R28, R196.reuse, R176, R28 ;  /* 0x000000b0c41c723c */ /* 0x042ff0000000181c */
[----:B------:R-:W-:Y:S01]  /*adf0*/  HMMA.16816.F32 R32, R196, R178, R32 ;  /* 0x000000b2c420723c */ /* 0x000fe20000001820 */
[----:B------:R-:W1:Y:S07]  /*ae00*/  LDSM.16.M88.4 R176, [R252+0x3000] ;  /* 0x00300000fcb0783b */ /* 0x000e6e0000000200 */
[C---:B------:R-:W-:Y:S08]  /*ae10*/  HMMA.16816.F32 R4, R200.reuse, R188, R4 ;  /* 0x000000bcc804723c */ /* 0x040ff00000001804 */
[C---:B------:R-:W-:Y:S01]  /*ae20*/  HMMA.16816.F32 R8, R200.reuse, R190, R8 ;  /* 0x000000bec808723c */ /* 0x040fe20000001808 */
[----:B------:R-:W4:Y:S07]  /*ae30*/  LDSM.16.M88.4 R188, [R0] ;  /* 0x0000000000bc783b */ /* 0x000f2e0000000200 */
[C---:B--2---:R-:W-:Y:S08]  /*ae40*/  HMMA.16816.F32 R12, R200.reuse, R180, R12 ;  /* 0x000000b4c80c723c */ /* 0x044ff0000000180c */
[C---:B------:R-:W-:Y:S01]  /*ae50*/  HMMA.16816.F32 R16, R200.reuse, R182, R16 ;  /* 0x000000b6c810723c */ /* 0x040fe20000001810 */
[----:B------:R-:W2:Y:S07]  /*ae60*/  LDSM.16.M88.4 R180, [R132] ;  /* 0x0000000084b4783b */ /* 0x000eae0000000200 */
[C---:B-1----:R-:W-:Y:S08]  /*ae70*/  HMMA.16816.F32 R20, R200.reuse, R176, R20 ;  /* 0x000000b0c814723c */ /* 0x042ff00000001814 */
[C---:B------:R-:W-:Y:S01]  /*ae80*/  HMMA.16816.F32 R24, R200.reuse, R178, R24 ;  /* 0x000000b2c818723c */ /* 0x040fe20000001818 */
[----:B------:R-:W1:Y:S05]  /*ae90*/  LDSM.16.M88.4 R176, [R248] ;  /* 0x00000000f8b0783b */ /* 0x000e6a0000000200 */
[----:B------:R-:W1:Y:S02]  /*aea0*/  LDSM.16.M88.4 R248, [R249] ;  /* 0x00000000f9f8783b */ /* 0x000e640000000200 */
[C---:B------:R-:W-:Y:S08]  /*aeb0*/  HMMA.16816.F32 R28, R200.reuse, R184, R28 ;  /* 0x000000b8c81c723c */ /* 0x040ff0000000181c */
[----:B------:R-:W-:Y:S01]  /*aec0*/  HMMA.16816.F32 R32, R200, R186, R32 ;  /* 0x000000bac820723c */ /* 0x000fe20000001820 */
[----:B------:R-:W3:Y:S07]  /*aed0*/  LDSM.16.M88.4 R184, [R37+0x2000] ;  /* 0x0020000025b8783b */ /* 0x000eee0000000200 */
[C---:B----4-:R-:W-:Y:S08]  /*aee0*/  HMMA.16816.F32 R4, R204.reuse, R188, R4 ;  /* 0x000000bccc04723c */ /* 0x050ff00000001804 */
[C---:B------:R-:W-:Y:S01]  /*aef0*/  HMMA.16816.F32 R8, R204.reuse, R190, R8 ;  /* 0x000000becc08723c */ /* 0x040fe20000001808 */
[----:B------:R-:W4:Y:S07]  /*af00*/  LDSM.16.M88.4 R188, [R37+0x2800] ;  /* 0x0028000025bc783b */ /* 0x000f2e0000000200 */
[C---:B--2---:R-:W-:Y:S08]  /*af10*/  HMMA.16816.F32 R12, R204.reuse, R180, R12 ;  /* 0x000000b4cc0c723c */ /* 0x044ff0000000180c */
[C---:B------:R-:W-:Y:S01]  /*af20*/  HMMA.16816.F32 R16, R204.reuse, R182, R16 ;  /* 0x000000b6cc10723c */ /* 0x040fe20000001810 */
[----:B------:R-:W-:Y:S07]  /*af30*/  LDSM.16.M88.4 R180, [R37+0x3800] ;  /* 0x0038000025b4783b */ /* 0x000fee0000000200 */
[C---:B-1----:R-:W-:Y:S08]  /*af40*/  HMMA.16816.F32 R20, R204.reuse, R176, R20 ;  /* 0x000000b0cc14723c */ /* 0x042ff00000001814 */
[C---:B------:R-:W-:Y:S01]  /*af50*/  HMMA.16816.F32 R24, R204.reuse, R178, R24 ;  /* 0x000000b2cc18723c */ /* 0x040fe20000001818 */
[----:B------:R-:W1:Y:S07]  /*af60*/  LDSM.16.M88.4 R176, [R37+0x3000] ;  /* 0x0030000025b0783b */ /* 0x000e6e0000000200 */
[C---:B------:R-:W-:Y:S08]  /*af70*/  HMMA.16816.F32 R28, R204.reuse, R248, R28 ;  /* 0x000000f8cc1c723c */ /* 0x040ff0000000181c */
[----:B------:R-:W-:Y:S01]  /*af80*/  HMMA.16816.F32 R32, R204, R250, R32 ;  /* 0x000000facc20723c */ /* 0x000fe20000001820 */
[----:B------:R-:W2:Y:S07]  /*af90*/  LDSM.16.M88.4 R248, [R2+-0x4000] ;  /* 0xffc0000002f8783b */ /* 0x000eae0000000200 */
[C---:B---3--:R-:W-:Y:S08]  /*afa0*/  HMMA.16816.F32 R4, R208.reuse, R184, R4 ;  /* 0x000000b8d004723c */ /* 0x048ff00000001804 */
[C---:B------:R-:W-:Y:S01]  /*afb0*/  HMMA.16816.F32 R8, R208.reuse, R186, R8 ;  /* 0x000000bad008723c */ /* 0x040fe20000001808 */
[----:B------:R-:W3:Y:S07]  /*afc0*/  LDSM.16.M88.4 R184, [R2+-0x3800] ;  /* 0xffc8000002b8783b */ /* 0x000eee0000000200 */
[C---:B----4-:R-:W-:Y:S08]  /*afd0*/  HMMA.16816.F32 R12, R208.reuse, R188, R12 ;  /* 0x000000bcd00c723c */ /* 0x050ff0000000180c */
[C---:B------:R-:W-:Y:S01]  /*afe0*/  HMMA.16816.F32 R16, R208.reuse, R190, R16 ;  /* 0x000000bed010723c */ /* 0x040fe20000001810 */
[----:B------:R-:W-:Y:S07]  /*aff0*/  LDSM.16.M88.4 R188, [R252+0x4000] ;  /* 0x00400000fcbc783b */ /* 0x000fee0000000200 */
[C---:B-1----:R-:W-:Y:S08]  /*b000*/  HMMA.16816.F32 R20, R208.reuse, R176, R20 ;  /* 0x000000b0d014723c */ /* 0x042ff00000001814 */
[C---:B------:R-:W-:Y:S01]  /*b010*/  HMMA.16816.F32 R24, R208.reuse, R178, R24 ;  /* 0x000000b2d018723c */ /* 0x040fe20000001818 */
[----:B------:R-:W1:Y:S07]  /*b020*/  LDSM.16.M88.4 R176, [R2+-0x3000] ;  /* 0xffd0000002b0783b */ /* 0x000e6e0000000200 */
[C---:B------:R-:W-:Y:S08]  /*b030*/  HMMA.16816.F32 R28, R208.reuse, R180, R28 ;  /* 0x000000b4d01c723c */ /* 0x040ff0000000181c */
[----:B------:R-:W-:Y:S01]  /*b040*/  HMMA.16816.F32 R32, R208, R182, R32 ;  /* 0x000000b6d020723c */ /* 0x000fe20000001820 */
[----:B------:R-:W4:Y:S07]  /*b050*/  LDSM.16.M88.4 R180, [R2+-0x2800] ;  /* 0xffd8000002b4783b */ /* 0x000f2e0000000200 */
[C---:B--2---:R-:W-:Y:S08]  /*b060*/  HMMA.16816.F32 R4, R212.reuse, R248, R4 ;  /* 0x000000f8d404723c */ /* 0x044ff00000001804 */
[C---:B------:R-:W-:Y:S01]  /*b070*/  HMMA.16816.F32 R8, R212.reuse, R250, R8 ;  /* 0x000000fad408723c */ /* 0x040fe20000001808 */
[----:B------:R-:W2:Y:S07]  /*b080*/  LDSM.16.M88.4 R248, [R252+0x4800] ;  /* 0x00480000fcf8783b */ /* 0x000eae0000000200 */
[C---:B---3--:R-:W-:Y:S08]  /*b090*/  HMMA.16816.F32 R12, R212.reuse, R184, R12 ;  /* 0x000000b8d40c723c */ /* 0x048ff0000000180c */
[C---:B------:R-:W-:Y:S01]  /*b0a0*/  HMMA.16816.F32 R16, R212.reuse, R186, R16 ;  /* 0x000000bad410723c */ /* 0x040fe20000001810 */
[----:B------:R-:W-:Y:S07]  /*b0b0*/  LDSM.16.M88.4 R184, [R41] ;  /* 0x0000000029b8783b */ /* 0x000fee0000000200 */
[C---:B-1----:R-:W-:Y:S08]  /*b0c0*/  HMMA.16816.F32 R20, R212.reuse, R176, R20 ;  /* 0x000000b0d414723c */ /* 0x042ff00000001814 */
[C---:B------:R-:W-:Y:S01]  /*b0d0*/  HMMA.16816.F32 R24, R212.reuse, R178, R24 ;  /* 0x000000b2d418723c */ /* 0x040fe20000001818 */
[----:B------:R-:W1:Y:S07]  /*b0e0*/  LDSM.16.M88.4 R176, [R252+0x5000] ;  /* 0x00500000fcb0783b */ /* 0x000e6e0000000200 */
[C---:B----4-:R-:W-:Y:S08]  /*b0f0*/  HMMA.16816.F32 R28, R212.reuse, R180, R28 ;  /* 0x000000b4d41c723c */ /* 0x050ff0000000181c */
[----:B------:R-:W-:Y:S01]  /*b100*/  HMMA.16816.F32 R32, R212, R182, R32 ;  /* 0x000000b6d420723c */ /* 0x000fe20000001820 */
[----:B------:R-:W3:Y:S07]  /*b110*/  LDSM.16.M88.4 R180, [R252+0x5800] ;  /* 0x00580000fcb4783b */ /* 0x000eee0000000200 */
[C---:B------:R-:W-:Y:S08]  /*b120*/  HMMA.16816.F32 R4, R216.reuse, R188, R4 ;  /* 0x000000bcd804723c */ /* 0x040ff00000001804 */
[C---:B------:R-:W-:Y:S01]  /*b130*/  HMMA.16816.F32 R8, R216.reuse, R190, R8 ;  /* 0x000000bed808723c */ /* 0x040fe20000001808 */
[----:B------:R-:W4:Y:S05]  /*b140*/  LDSM.16.M88.4 R188, [R40] ;  /* 0x0000000028bc783b */ /* 0x000f2a0000000200 */
[----:B------:R-:W-:Y:S02]  /*b150*/  LDSM.16.M88.4 R40, [R37+0x4800] ;  /* 0x004800002528783b */ /* 0x000fe40000000200 */
[C---:B--2---:R-:W-:Y:S08]  /*b160*/  HMMA.16816.F32 R12, R216.reuse, R248, R12 ;  /* 0x000000f8d80c723c */ /* 0x044ff0000000180c */
[C---:B------:R-:W-:Y:S01]  /*b170*/  HMMA.16816.F32 R16, R216.reuse, R250, R16 ;  /* 0x000000fad810723c */ /* 0x040fe20000001810 */
[----:B------:R2:W4:Y:S07]  /*b180*/  LDSM.16.M88.4 R248, [R36] ;  /* 0x0000000024f8783b */ /* 0x00052e0000000200 */
[C---:B-1----:R-:W-:Y:S08]  /*b190*/  HMMA.16816.F32 R20, R216.reuse, R176, R20 ;  /* 0x000000b0d814723c */ /* 0x042ff00000001814 */
[C---:B------:R-:W-:Y:S01]  /*b1a0*/  HMMA.16816.F32 R24, R216.reuse, R178, R24 ;  /* 0x000000b2d818723c */ /* 0x040fe20000001818 */
[----:B------:R1:W4:Y:S07]  /*b1b0*/  LDSM.16.M88.4 R176, [R3] ;  /* 0x0000000003b0783b */ /* 0x00032e0000000200 */
[C---:B---3--:R-:W-:Y:S01]  /*b1c0*/  HMMA.16816.F32 R28, R216.reuse, R180, R28 ;  /* 0x000000b4d81c723c */ /* 0x048fe2000000181c */
[----:B--2---:R-:W2:Y:S07]  /*b1d0*/  LDL.LU R36, [R1+0x14] ;  /* 0x0000140001247983 */ /* 0x004eae0000300800 */
[----:B------:R-:W-:Y:S01]  /*b1e0*/  HMMA.16816.F32 R32, R216, R182, R32 ;  /* 0x000000b6d820723c */ /* 0x000fe20000001820 */
[----:B------:R-:W3:Y:S07]  /*b1f0*/  LDSM.16.M88.4 R180, [R37+0x4000] ;  /* 0x0040000025b4783b */ /* 0x000eee0000000200 */
[C---:B------:R-:W-:Y:S01]  /*b200*/  HMMA.16816.F32 R4, R220.reuse, R184, R4 ;  /* 0x000000b8dc04723c */ /* 0x040fe20000001804 */
[----:B-1----:R-:W2:Y:S05]  /*b210*/  LDL.LU R3, [R1+0x18] ;  /* 0x0000180001037983 */ /* 0x002eaa0000300800 */
[----:B------:R-:W2:Y:S02]  /*b220*/  LDL.LU R0, [R1+0x1c] ;  /* 0x00001c0001007983 */ /* 0x000ea40000300800 */
[C---:B------:R-:W-:Y:S03]  /*b230*/  HMMA.16816.F32 R8, R220.reuse, R186, R8 ;  /* 0x000000badc08723c */ /* 0x040fe60000001808 */
[----:B------:R-:W1:Y:S05]  /*b240*/  LDSM.16.M88.4 R184, [R37+0x5000] ;  /* 0x0050000025b8783b */ /* 0x000e6a0000000200 */
[C---:B----4-:R-:W-:Y:S08]  /*b250*/  HMMA.16816.F32 R12, R220.reuse, R188, R12 ;  /* 0x000000bcdc0c723c */ /* 0x050ff0000000180c */
[C---:B------:R-:W-:Y:S01]  /*b260*/  HMMA.16816.F32 R16, R220.reuse, R190, R16 ;  /* 0x000000bedc10723c */ /* 0x040fe20000001810 */
[----:B------:R-:W4:Y:S07]  /*b270*/  LDSM.16.M88.4 R188, [R37+0x5800] ;  /* 0x0058000025bc783b */ /* 0x000f2e0000000200 */
[C---:B------:R-:W-:Y:S08]  /*b280*/  HMMA.16816.F32 R20, R220.reuse, R248, R20 ;  /* 0x000000f8dc14723c */ /* 0x040ff00000001814 */
[C---:B------:R-:W-:Y:S01]  /*b290*/  HMMA.16816.F32 R24, R220.reuse, R250, R24 ;  /* 0x000000fadc18723c */ /* 0x040fe20000001818 */
[----:B------:R-:W-:Y:S07]  /*b2a0*/  LDSM.16.M88.4 R248, [R2+-0x800] ;  /* 0xfff8000002f8783b */ /* 0x000fee0000000200 */
[C---:B------:R-:W-:Y:S08]  /*b2b0*/  HMMA.16816.F32 R28, R220.reuse, R176, R28 ;  /* 0x000000b0dc1c723c */ /* 0x040ff0000000181c */
[----:B------:R-:W-:Y:S01]  /*b2c0*/  HMMA.16816.F32 R32, R220, R178, R32 ;  /* 0x000000b2dc20723c */ /* 0x000fe20000001820 */
[----:B------:R-:W4:Y:S07]  /*b2d0*/  LDSM.16.M88.4 R176, [R2+-0x2000] ;  /* 0xffe0000002b0783b */ /* 0x000f2e0000000200 */
[C---:B---3--:R-:W-:Y:S08]  /*b2e0*/  HMMA.16816.F32 R4, R224.reuse, R180, R4 ;  /* 0x000000b4e004723c */ /* 0x048ff00000001804 */
[C---:B------:R-:W-:Y:S01]  /*b2f0*/  HMMA.16816.F32 R8, R224.reuse, R182, R8 ;  /* 0x000000b6e008723c */ /* 0x040fe20000001808 */
[----:B------:R-:W3:Y:S07]  /*b300*/  LDSM.16.M88.4 R180, [R2+-0x1800] ;  /* 0xffe8000002b4783b */ /* 0x000eee0000000200 */
[C---:B------:R-:W-:Y:S08]  /*b310*/  HMMA.16816.F32 R12, R224.reuse, R40, R12 ;  /* 0x00000028e00c723c */ /* 0x040ff0000000180c */
[C---:B------:R-:W-:Y:S01]  /*b320*/  HMMA.16816.F32 R16, R224.reuse, R42, R16 ;  /* 0x0000002ae010723c */ /* 0x040fe20000001810 */
[----:B------:R-:W-:Y:S07]  /*b330*/  LDSM.16.M88.4 R40, [R252+0x6000] ;  /* 0x00600000fc28783b */ /* 0x000fee0000000200 */
[C---:B-1----:R-:W-:Y:S08]  /*b340*/  HMMA.16816.F32 R20, R224.reuse, R184, R20 ;  /* 0x000000b8e014723c */ /* 0x042ff00000001814 */
[C---:B------:R-:W-:Y:S01]  /*b350*/  HMMA.16816.F32 R24, R224.reuse, R186, R24 ;  /* 0x000000bae018723c */ /* 0x040fe20000001818 */
[----:B------:R-:W1:Y:S07]  /*b360*/  LDSM.16.M88.4 R184, [R2+-0x1000] ;  /* 0xfff0000002b8783b */ /* 0x000e6e0000000200 */
[C---:B----4-:R-:W-:Y:S08]  /*b370*/  HMMA.16816.F32 R28, R224.reuse, R188, R28 ;  /* 0x000000bce01c723c */ /* 0x050ff0000000181c */
[----:B------:R-:W-:Y:S01]  /*b380*/  HMMA.16816.F32 R32, R224, R190, R32 ;  /* 0x000000bee020723c */ /* 0x000fe20000001820 */
[----:B------:R-:W-:Y:S07]  /*b390*/  LDSM.16.M88.4 R188, [R252+0x7000] ;  /* 0x00700000fcbc783b */ /* 0x000fee0000000200 */
[C---:B------:R-:W-:Y:S08]  /*b3a0*/  HMMA.16816.F32 R4, R228.reuse, R176, R4 ;  /* 0x000000b0e404723c */ /* 0x040ff00000001804 */
[C---:B------:R-:W-:Y:S01]  /*b3b0*/  HMMA.16816.F32 R8, R228.reuse, R178, R8 ;  /* 0x000000b2e408723c */ /* 0x040fe20000001808 */
[----:B------:R-:W4:Y:S07]  /*b3c0*/  LDSM.16.M88.4 R176, [R252+0x6800] ;  /* 0x00680000fcb0783b */ /* 0x000f2e0000000200 */
[C---:B---3--:R-:W-:Y:S08]  /*b3d0*/  HMMA.16816.F32 R12, R228.reuse, R180, R12 ;  /* 0x000000b4e40c723c */ /* 0x048ff0000000180c */
[C---:B------:R-:W-:Y:S01]  /*b3e0*/  HMMA.16816.F32 R16, R228.reuse, R182, R16 ;  /* 0x000000b6e410723c */ /* 0x040fe20000001810 */
[----:B------:R-:W-:Y:S07]  /*b3f0*/  LDSM.16.M88.4 R180, [R252+0x7800] ;  /* 0x00780000fcb4783b */ /* 0x000fee0000000200 */
[C---:B-1----:R-:W-:Y:S08]  /*b400*/  HMMA.16816.F32 R20, R228.reuse, R184, R20 ;  /* 0x000000b8e414723c */ /* 0x042ff00000001814 */
[C---:B------:R-:W-:Y:S01]  /*b410*/  HMMA.16816.F32 R24, R228.reuse, R186, R24 ;  /* 0x000000bae418723c */ /* 0x040fe20000001818 */
[----:B------:R-:W-:Y:S05]  /*b420*/  LDSM.16.M88.4 R184, [R44] ;  /* 0x000000002cb8783b */ /* 0x000fea0000000200 */
[----:B------:R-:W1:Y:S02]  /*b430*/  LDSM.16.M88.4 R44, [R37+0x6000] ;  /* 0x00600000252c783b */ /* 0x000e640000000200 */
[C---:B------:R-:W-:Y:S08]  /*b440*/  HMMA.16816.F32 R28, R228.reuse, R248, R28 ;  /* 0x000000f8e41c723c */ /* 0x040ff0000000181c */
[----:B------:R-:W-:Y:S08]  /*b450*/  HMMA.16816.F32 R32, R228, R250, R32 ;  /* 0x000000fae420723c */ /* 0x000ff00000001820 */
[C---:B------:R-:W-:Y:S08]  /*b460*/  HMMA.16816.F32 R4, R232.reuse, R40, R4 ;  /* 0x00000028e804723c */ /* 0x040ff00000001804 */
[C---:B------:R-:W-:Y:S08]  /*b470*/  HMMA.16816.F32 R8, R232.reuse, R42, R8 ;  /* 0x0000002ae808723c */ /* 0x040ff00000001808 */
[C---:B----4-:R-:W-:Y:S04]  /*b480*/  HMMA.16816.F32 R12, R232.reuse, R176, R12 ;  /* 0x000000b0e80c723c */ /* 0x050fe8000000180c */
[----:B-1----:R-:W-:Y:S04]  /*b490*/  IMAD.MOV.U32 R132, RZ, RZ, R45 ;  /* 0x000000ffff847224 */ /* 0x002fe800078e002d */
[C---:B------:R-:W-:Y:S08]  /*b4a0*/  HMMA.16816.F32 R16, R232.reuse, R178, R16 ;  /* 0x000000b2e810723c */ /* 0x040ff00000001810 */
[C---:B------:R-:W-:Y:S08]  /*b4b0*/  HMMA.16816.F32 R20, R232.reuse, R188, R20 ;  /* 0x000000bce814723c */ /* 0x040ff00000001814 */
[C---:B------:R-:W-:Y:S01]  /*b4c0*/  HMMA.16816.F32 R24, R232.reuse, R190, R24 ;  /* 0x000000bee818723c */ /* 0x040fe20000001818 */
[----:B------:R-:W-:Y:S07]  /*b4d0*/  LDSM.16.M88.4 R188, [R37+0x7800] ;  /* 0x0078000025bc783b */ /* 0x000fee0000000200 */
[C---:B------:R-:W-:Y:S08]  /*b4e0*/  HMMA.16816.F32 R28, R232.reuse, R180, R28 ;  /* 0x000000b4e81c723c */ /* 0x040ff0000000181c */
[----:B------:R-:W-:Y:S01]  /*b4f0*/  HMMA.16816.F32 R32, R232, R182, R32 ;  /* 0x000000b6e820723c */ /* 0x000fe20000001820 */
[----:B------:R-:W-:Y:S07]  /*b500*/  LDSM.16.M88.4 R180, [R37+0x6800] ;  /* 0x0068000025b4783b */ /* 0x000fee0000000200 */
[C---:B------:R-:W-:Y:S08]  /*b510*/  HMMA.16816.F32 R4, R236.reuse, R184, R4 ;  /* 0x000000b8ec04723c */ /* 0x040ff00000001804 */
[C---:B------:R-:W-:Y:S01]  /*b520*/  HMMA.16816.F32 R8, R236.reuse, R186, R8 ;  /* 0x000000baec08723c */ /* 0x040fe20000001808 */
[----:B------:R-:W-:Y:S05]  /*b530*/  LDSM.16.M88.4 R184, [R37+0x7000] ;  /* 0x0070000025b8783b */ /* 0x000fea0000000200 */
[----:B--2---:R1:W2:Y:S05]  /*b540*/  LDSM.16.M88.4 R248, [R36] ;  /* 0x0000000024f8783b */ /* 0x0042aa0000000200 */
[----:B------:R3:W4:Y:S05]  /*b550*/  LDSM.16.M88.4 R40, [R3] ;  /* 0x000000000328783b */ /* 0x00072a0000000200 */
[----:B------:R2:W4:Y:S01]  /*b560*/  LDSM.16.M88.4 R176, [R0] ;  /* 0x0000000000b0783b */ /* 0x0005220000000200 */
[----:B-1----:R-:W-:Y:S02]  /*b570*/  MOV R36, R44 ;  /* 0x0000002c00247202 */ /* 0x002fe40000000f00 */
[----:B---3--:R-:W-:Y:S01]  /*b580*/  MOV R3, R46 ;  /* 0x0000002e00037202 */ /* 0x008fe20000000f00 */
[C---:B--2---:R-:W-:Y:S03]  /*b590*/  HMMA.16816.F32 R12, R236.reuse, R248, R12 ;  /* 0x000000f8ec0c723c */ /* 0x044fe6000000180c */
[----:B------:R-:W-:Y:S02]  /*b5a0*/  IMAD.MOV.U32 R0, RZ, RZ, R47 ;  /* 0x000000ffff007224 */ /* 0x000fe400078e002f */
[----:B------:R1:W5:Y:S03]  /*b5b0*/  LDL.LU.64 R46, [R1+0x128] ;  /* 0x00012800012e7983 */ /* 0x0003660000300a00 */
[C---:B------:R-:W-:Y:S02]  /*b5c0*/  HMMA.16816.F32 R16, R236.reuse, R250, R16 ;  /* 0x000000faec10723c */ /* 0x040fe40000001810 */
[----:B------:R-:W2:Y:S06]  /*b5d0*/  LDSM.16.M88.4 R248, [R2] ;  /* 0x0000000002f8783b */ /* 0x000eac0000000200 */
[C---:B----4-:R-:W-:Y:S01]  /*b5e0*/  HMMA.16816.F32 R20, R236.reuse, R40, R20 ;  /* 0x00000028ec14723c */ /* 0x050fe20000001814 */
[----:B------:R1:W5:Y:S05]  /*b5f0*/  LDL.LU.64 R44, [R1+0x120] ;  /* 0x00012000012c7983 */ /* 0x00036a0000300a00 */
[----:B------:R1:W5:Y:S02]  /*b600*/  LDL.LU R37, [R1+0x118] ;  /* 0x0001180001257983 */ /* 0x0003640000300800 */
[C---:B------:R-:W-:Y:S03]  /*b610*/  HMMA.16816.F32 R24, R236.reuse, R42, R24 ;  /* 0x0000002aec18723c */ /* 0x040fe60000001818 */
[----:B------:R1:W5:Y:S05]  /*b620*/  LDL.LU.64 R42, [R1+0x110] ;  /* 0x00011000012a7983 */ /* 0x00036a0000300a00 */
[C---:B------:R-:W-:Y:S01]  /*b630*/  HMMA.16816.F32 R28, R236.reuse, R176, R28 ;  /* 0x000000b0ec1c723c */ /* 0x040fe2000000181c */
[----:B------:R1:W5:Y:S06]  /*b640*/  LDL.LU.64 R40, [R1+0x108] ;  /* 0x0001080001287983 */ /* 0x00036c0000300a00 */
[----:B------:R-:W-:Y:S01]  /*b650*/  MOV R176, R36 ;  /* 0x0000002400b07202 */ /* 0x000fe20000000f00 */
[----:B------:R-:W-:Y:S01]  /*b660*/  HMMA.16816.F32 R32, R236, R178, R32 ;  /* 0x000000b2ec20723c */ /* 0x000fe20000001820 */
[----:B------:R1:W5:Y:S03]  /*b670*/  LDL.LU R36, [R1+0x100] ;  /* 0x0001000001247983 */ /* 0x0003660000300800 */
[----:B------:R-:W-:Y:S03]  /*b680*/  IMAD.MOV.U32 R177, RZ, RZ, R132 ;  /* 0x000000ffffb17224 */ /* 0x000fe600078e0084 */
[----:B------:R-:W-:Y:S02]  /*b690*/  MOV R178, R3 ;  /* 0x0000000300b27202 */ /* 0x000fe40000000f00 */
[----:B------:R-:W-:Y:S02]  /*b6a0*/  MOV R179, R0 ;  /* 0x0000000000b37202 */ /* 0x000fe40000000f00 */
[C---:B------:R-:W-:Y:S08]  /*b6b0*/  HMMA.16816.F32 R4, R240.reuse, R176, R4 ;  /* 0x000000b0f004723c */ /* 0x040ff00000001804 */
[C---:B------:R-:W-:Y:S01]  /*b6c0*/  HMMA.16816.F32 R8, R240.reuse, R178, R8 ;  /* 0x000000b2f008723c */ /* 0x040fe20000001808 */
[----:B------:R-:W3:Y:S07]  /*b6d0*/  LDSM.16.M88.4 R176, [R2+0x800] ;  /* 0x0008000002b0783b */ /* 0x000eee0000000200 */
[C---:B------:R-:W-:Y:S08]  /*b6e0*/  HMMA.16816.F32 R12, R240.reuse, R180, R12 ;  /* 0x000000b4f00c723c */ /* 0x040ff0000000180c */
[C---:B------:R-:W-:Y:S08]  /*b6f0*/  HMMA.16816.F32 R16, R240.reuse, R182, R16 ;  /* 0x000000b6f010723c */ /* 0x040ff00000001810 */
[C---:B------:R-:W-:Y:S08]  /*b700*/  HMMA.16816.F32 R20, R240.reuse, R184, R20 ;  /* 0x000000b8f014723c */ /* 0x040ff00000001814 */
[C---:B------:R-:W-:Y:S08]  /*b710*/  HMMA.16816.F32 R24, R240.reuse, R186, R24 ;  /* 0x000000baf018723c */ /* 0x040ff00000001818 */
[C---:B------:R-:W-:Y:S08]  /*b720*/  HMMA.16816.F32 R28, R240.reuse, R188, R28 ;  /* 0x000000bcf01c723c */ /* 0x040ff0000000181c */
[----:B------:R-:W-:Y:S08]  /*b730*/  HMMA.16816.F32 R32, R240, R190, R32 ;  /* 0x000000bef020723c */ /* 0x000ff00000001820 */
[C---:B--2---:R-:W-:Y:S08]  /*b740*/  HMMA.16816.F32 R4, R244.reuse, R248, R4 ;  /* 0x000000f8f404723c */ /* 0x044ff00000001804 */
[C---:B------:R-:W-:Y:S08]  /*b750*/  HMMA.16816.F32 R8, R244.reuse, R250, R8 ;  /* 0x000000faf408723c */ /* 0x040ff00000001808 */
[C---:B---3--:R-:W-:Y:S08]  /*b760*/  HMMA.16816.F32 R12, R244.reuse, R176, R12 ;  /* 0x000000b0f40c723c */ /* 0x048ff0000000180c */
[----:B------:R-:W-:Y:S01]  /*b770*/  FMUL.FTZ R4, R4, c[0x0][0x320] ;  /* 0x0000c80004047a20 */ /* 0x000fe20000410000 */
[C---:B------:R-:W-:Y:S03]  /*b780*/  HMMA.16816.F32 R16, R244.reuse, R178, R16 ;  /* 0x000000b2f410723c */ /* 0x040fe60000001810 */
[----:B------:R-:W2:Y:S01]  /*b790*/  MUFU.TANH R188, R4 ;  /* 0x0000000400bc7308 */ /* 0x000ea20000002400 */
[----:B------:R-:W-:Y:S02]  /*b7a0*/  FMUL.FTZ R5, R5, c[0x0][0x320] ;  /* 0x0000c80005057a20 */ /* 0x000fe40000410000 */
[----:B------:R-:W-:Y:S02]  /*b7b0*/  FMUL.FTZ R6, R6, c[0x0][0x320] ;  /* 0x0000c80006067a20 */ /* 0x000fe40000410000 */
[----:B------:R-:W-:Y:S04]  /*b7c0*/  FMUL.FTZ R7, R7, c[0x0][0x320] ;  /* 0x0000c80007077a20 */ /* 0x000fe80000410000 */
[----:B------:R-:W-:Y:S01]  /*b7d0*/  FMUL.FTZ R8, R8, c[0x0][0x320] ;  /* 0x0000c80008087a20 */ /* 0x000fe20000410000 */
[----:B------:R-:W3:Y:S01]  /*b7e0*/  MUFU.TANH R250, R5 ;  /* 0x0000000500fa7308 */ /* 0x000ee20000002400 */
[----:B------:R-:W-:Y:S02]  /*b7f0*/  FMUL.FTZ R9, R9, c[0x0][0x320] ;  /* 0x0000c80009097a20 */ /* 0x000fe40000410000 */
[----:B------:R-:W-:Y:S02]  /*b800*/  FMUL.FTZ R10, R10, c[0x0][0x320] ;  /* 0x0000c8000a0a7a20 */ /* 0x000fe40000410000 */
[----:B------:R-:W-:Y:S02]  /*b810*/  FMUL.FTZ R11, R11, c[0x0][0x320] ;  /* 0x0000c8000b0b7a20 */ /* 0x000fe40000410000 */
[----:B------:R-:W-:Y:S02]  /*b820*/  FMUL.FTZ R13, R13, c[0x0][0x320] ;  /* 0x0000c8000d0d7a20 */ /* 0x000fe40000410000 */
[----:B------:R-:W-:Y:S01]  /*b830*/  FMUL.FTZ R14, R14, c[0x0][0x320] ;  /* 0x0000c8000e0e7a20 */ /* 0x000fe20000410000 */
[----:B------:R-:W4:Y:S01]  /*b840*/  MUFU.TANH R248, R6 ;  /* 0x0000000600f87308 */ /* 0x000f220000002400 */
[----:B------:R-:W-:Y:S02]  /*b850*/  FMUL.FTZ R15, R15, c[0x0][0x320] ;  /* 0x0000c8000f0f7a20 */ /* 0x000fe40000410000 */
[----:B------:R-:W-:Y:S02]  /*b860*/  FMUL.FTZ R16, R16, c[0x0][0x320] ;  /* 0x0000c80010107a20 */ /* 0x000fe40000410000 */
[----:B------:R-:W-:Y:S02]  /*b870*/  FMUL.FTZ R17, R17, c[0x0][0x320] ;  /* 0x0000c80011117a20 */ /* 0x000fe40000410000 */
[----:B------:R-:W-:Y:S02]  /*b880*/  FMUL.FTZ R18, R18, c[0x0][0x320] ;  /* 0x0000c80012127a20 */ /* 0x000fe40000410000 */
[----:B------:R-:W-:Y:S01]  /*b890*/  FMUL.FTZ R19, R19, c[0x0][0x320] ;  /* 0x0000c80013137a20 */ /* 0x000fe20000410000 */
[----:B------:R1:W1:Y:S01]  /*b8a0*/  MUFU.TANH R251, R7 ;  /* 0x0000000700fb7308 */ /* 0x0002620000002400 */
[----:B------:R-:W-:Y:S09]  /*b8b0*/  FMUL.FTZ R12, R12, c[0x0][0x320] ;  /* 0x0000c8000c0c7a20 */ /* 0x000ff20000410000 */
[----:B------:R-:W2:Y:S10]  /*b8c0*/  MUFU.TANH R190, R8 ;  /* 0x0000000800be7308 */ /* 0x000eb40000002400 */
[----:B------:R-:W2:Y:S01]  /*b8d0*/  MUFU.TANH R189, R9 ;  /* 0x0000000900bd7308 */ /* 0x000ea20000002400 */
[----:B-1----:R-:W1:Y:S09]  /*b8e0*/  LDSM.16.M88.4 R4, [R2+0x1000] ;  /* 0x001000000204783b */ /* 0x002e720000000200 */
[----:B------:R-:W1:Y:S10]  /*b8f0*/  MUFU.TANH R249, R10 ;  /* 0x0000000a00f97308 */ /* 0x000e740000002400 */
[----:B------:R1:W1:Y:S10]  /*b900*/  MUFU.TANH R191, R11 ;  /* 0x0000000b00bf7308 */ /* 0x0002740000002400 */
[----:B------:R-:W2:Y:S10]  /*b910*/  MUFU.TANH R184, R13 ;  /* 0x0000000d00b87308 */ /* 0x000eb40000002400 */
[----:B------:R-:W2:Y:S01]  /*b920*/  MUFU.TANH R187, R14 ;  /* 0x0000000e00bb7308 */ /* 0x000ea20000002400 */
[----:B-1----:R1:W2:Y:S01]  /*b930*/  LDSM.16.M88.4 R8, [R2+0x1800] ;  /* 0x001800000208783b */ /* 0x0022a20000000200 */
[----:B------:R-:W-:Y:S08]  /*b940*/  DEPBAR.LE SB0, 0x0 ;  /* 0x000080000000791a */ /* 0x000ff00000000000 */
[----:B------:R-:W2:Y:S01]  /*b950*/  MUFU.TANH R186, R15 ;  /* 0x0000000f00ba7308 */ /* 0x000ea20000002400 */
[----:B------:R-:W-:Y:S01]  /*b960*/  BAR.SYNC.DEFER_BLOCKING 0x0 ;  /* 0x0000000000007b1d */ /* 0x000fe20000010000 */
[C---:B------:R-:W-:Y:S08]  /*b970*/  HMMA.16816.F32 R20, R244.reuse, R4, R20 ;  /* 0x00000004f414723c */ /* 0x040ff00000001814 */
[----:B------:R-:W2:Y:S01]  /*b980*/  MUFU.TANH R183, R16 ;  /* 0x0000001000b77308 */ /* 0x000ea20000002400 */
[C---:B------:R-:W-:Y:S01]  /*b990*/  HMMA.16816.F32 R24, R244.reuse, R6, R24 ;  /* 0x00000006f418723c */ /* 0x040fe20000001818 */
[----:B-1----:R-:W3:Y:S08]  /*b9a0*/  LDL R2, [R1+0x60] ;  /* 0x0000600001027983 */ /* 0x002ef00000100800 */
[----:B------:R1:W1:Y:S06]  /*b9b0*/  MUFU.TANH R180, R17 ;  /* 0x0000001100b47308 */ /* 0x00026c0000002400 */
[----:B------:R-:W-:Y:S02]  /*b9c0*/  FMUL.FTZ R20, R20, c[0x0][0x320] ;  /* 0x0000c80014147a20 */ /* 0x000fe40000410000 */
[----:B------:R-:W-:Y:S02]  /*b9d0*/  FMUL.FTZ R21, R21, c[0x0][0x320] ;  /* 0x0000c80015157a20 */ /* 0x000fe40000410000 */
[----:B------:R1:W1:Y:S01]  /*b9e0*/  MUFU.TANH R182, R18 ;  /* 0x0000001200b67308 */ /* 0x0002620000002400 */
[----:B------:R-:W-:Y:S02]  /*b9f0*/  FMUL.FTZ R22, R22, c[0x0][0x320] ;  /* 0x0000c80016167a20 */ /* 0x000fe40000410000 */
[----:B------:R-:W-:Y:S01]  /*ba00*/  FMUL.FTZ R23, R23, c[0x0][0x320] ;  /* 0x0000c80017177a20 */ /* 0x000fe20000410000 */
[C---:B--2---:R-:W-:Y:S06]  /*ba10*/  HMMA.16816.F32 R28, R244.reuse, R8, R28 ;  /* 0x00000008f41c723c */ /* 0x044fec000000181c */
[----:B------:R2:W2:Y:S02]  /*ba20*/  MUFU.TANH R181, R19 ;  /* 0x0000001300b57308 */ /* 0x0004a40000002400 */
[----:B------:R-:W-:Y:S08]  /*ba30*/  HMMA.16816.F32 R32, R244, R10, R32 ;  /* 0x0000000af420723c */ /* 0x000ff00000001820 */
[----:B------:R4:W3:Y:S08]  /*ba40*/  MUFU.TANH R179, R20 ;  /* 0x0000001400b37308 */ /* 0x0008f00000002400 */
[----:B-1----:R-:W-:Y:S02]  /*ba50*/  FMUL.FTZ R17, R29, c[0x0][0x320] ;  /* 0x0000c8001d117a20 */ /* 0x002fe40000410000 */
[----:B------:R1:W1:Y:S01]  /*ba60*/  MUFU.TANH R176, R21 ;  /* 0x0000001500b07308 */ /* 0x0002620000002400 */
[----:B------:R-:W-:Y:S02]  /*ba70*/  FMUL.FTZ R18, R31, c[0x0][0x320] ;  /* 0x0000c8001f127a20 */ /* 0x000fe40000410000 */
[----:B--2---:R-:W-:Y:S03]  /*ba80*/  FMUL.FTZ R19, R30, c[0x0][0x320] ;  /* 0x0000c8001e137a20 */ /* 0x004fe60000410000 */
[----:B------:R-:W-:Y:S02]  /*ba90*/  FMUL.FTZ R14, R32, c[0x0][0x320] ;  /* 0x0000c800200e7a20 */ /* 0x000fe40000410000 */
[----:B------:R-:W-:Y:S02]  /*baa0*/  FMUL.FTZ R13, R33, c[0x0][0x320] ;  /* 0x0000c800210d7a20 */ /* 0x000fe40000410000 */
[----:B------:R2:W2:Y:S01]  /*bab0*/  MUFU.TANH R178, R22 ;  /* 0x0000001600b27308 */ /* 0x0004a20000002400 */
[----:B------:R-:W-:Y:S02]  /*bac0*/  FMUL.FTZ R16, R34, c[0x0][0x320] ;  /* 0x0000c80022107a20 */ /* 0x000fe40000410000 */
[----:B------:R-:W-:Y:S02]  /*bad0*/  FMUL.FTZ R15, R35, c[0x0][0x320] ;  /* 0x0000c800230f7a20 */ /* 0x000fe40000410000 */
[----:B----4-:R-:W-:Y:S05]  /*bae0*/  FMUL.FTZ R20, R28, c[0x0][0x320] ;  /* 0x0000c8001c147a20 */ /* 0x010fea0000410000 */
[----:B------:R4:W3:Y:S01]  /*baf0*/  MUFU.TANH R177, R23 ;  /* 0x0000001700b17308 */ /* 0x0008e20000002400 */
[----:B-1----:R-:W-:Y:S09]  /*bb00*/  FMUL.FTZ R21, R25, c[0x0][0x320] ;  /* 0x0000c80019157a20 */ /* 0x002ff20000410000 */
[----:B------:R1:W1:Y:S01]  /*bb10*/  MUFU.TANH R185, R12 ;  /* 0x0000000c00b97308 */ /* 0x0002620000002400 */
[----:B--2---:R-:W-:Y:S02]  /*bb20*/  FMUL.FTZ R22, R24, c[0x0][0x320] ;  /* 0x0000c80018167a20 */ /* 0x004fe40000410000 */
[----:B------:R-:W-:Y:S07]  /*bb30*/  FMUL.FTZ R24, R26, c[0x0][0x320] ;  /* 0x0000c8001a187a20 */ /* 0x000fee0000410000 */
[----:B------:R-:W2:Y:S01]  /*bb40*/  MUFU.TANH R22, R22 ;  /* 0x0000001600167308 */ /* 0x000ea20000002400 */
[----:B----4-:R-:W-:Y:S09]  /*bb50*/  FMUL.FTZ R23, R27, c[0x0][0x320] ;  /* 0x0000c8001b177a20 */ /* 0x010ff20000410000 */
[----:B------:R-:W4:Y:S10]  /*bb60*/  MUFU.TANH R21, R21 ;  /* 0x0000001500157308 */ /* 0x000f340000002400 */
        /* <DEDUP_REMOVED lines=10> */
[----:B---3--:R-:W-:Y:S11]  /*bc10*/  ISETP.GE.AND P0, PT, R2, 0x1, PT ;  /* 0x000000010200780c */ /* 0x008ff60003f06270 */
        /* <DEDUP_REMOVED lines=8> */
[----:B------:R-:W4:Y:S04]  /*bca0*/  LDL R4, [R1+0xa8] ;  /* 0x0000a80001047983 */ /* 0x000f280000100800 */
[----:B------:R-:W4:Y:S04]  /*bcb0*/  LDL.64 R28, [R1+0x90] ;  /* 0x00009000011c7983 */ /* 0x000f280000100a00 */
[----:B------:R-:W4:Y:S04]  /*bcc0*/  LDL R8, [R1+0x88] ;  /* 0x0000880001087983 */ /* 0x000f280000100800 */
[----:B------:R-:W4:Y:S04]  /*bcd0*/  LDL R11, [R1+0xe8] ;  /* 0x0000e800010b7983 */ /* 0x000f280000100800 */
[----:B------:R-:W4:Y:S04]  /*bce0*/  LDL R26, [R1+0x70] ;  /* 0x00007000011a7983 */ /* 0x000f280000100800 */
[----:B------:R-:W4:Y:S04]  /*bcf0*/  LDL R10, [R1+0xec] ;  /* 0x0000ec00010a7983 */ /* 0x000f280000100800 */
[----:B------:R-:W4:Y:S04]  /*bd00*/  LDL R25, [R1+0x68] ;  /* 0x0000680001197983 */ /* 0x000f280000100800 */
[----:B------:R-:W4:Y:S04]  /*bd10*/  LDL R7, [R1+0x6c] ;  /* 0x00006c0001077983 */ /* 0x000f280000100800 */
[----:B------:R-:W4:Y:S04]  /*bd20*/  LDL R132, [R1+0x54] ;  /* 0x0000540001847983 */ /* 0x000f280000100800 */
[----:B------:R-:W4:Y:S04]  /*bd30*/  LDL R9, [R1+0xf0] ;  /* 0x0000f00001097983 */ /* 0x000f280000100800 */
[----:B------:R-:W4:Y:S01]  /*bd40*/  LDL R6, [R1+0xf4] ;  /* 0x0000f40001067983 */ /* 0x000f220000100800 */
[----:B--2---:R-:W-:Y:S05]  /*bd50*/  IMAD R2, R2, 0x40, R3 ;  /* 0x0000004002027824 */ /* 0x004fea00078e0203 */
[----:B---3--:R-:W-:Y:S05]  /*bd60*/  IADD3 R2, R2, -0x40, R0 ;  /* 0xffffffc002027810 */ /* 0x008fea0007ffe000 */
[----:B------:R-:W-:Y:S04]  /*bd70*/  @P2 IMAD.HI.U32 R3, R2, c[0x0][0x2bc], RZ ;  /* 0x0000af0002032a27 */ /* 0x000fe800078e00ff */
[----:B------:R-:W-:Y:S01]  /*bd80*/  IMAD.MOV.U32 R0, RZ, RZ, R2 ;  /* 0x000000ffff007224 */ /* 0x000fe200078e0002 */
[----:B------:R-:W-:Y:S04]  /*bd90*/  @P2 SHF.R.U32.HI R0, RZ, c[0x0][0x2c0], R3 ;  /* 0x0000b000ff002a19 */ /* 0x000fe80000011603 */
[C---:B----4-:R-:W-:Y:S04]  /*bda0*/  @!P6 IADD3 R3, P0, R0.reuse, R30, RZ ;  /* 0x0000001e0003e210 */ /* 0x050fe80007f1e0ff */
[----:B------:R-:W-:Y:S01]  /*bdb0*/  @!P6 LEA.HI.X.SX32 R5, R0, R4, 0x1, P0 ;  /* 0x000000040005e211 */ /* 0x000fe200000f0eff */
[----:B------:R-:W-:Y:S01]  /*bdc0*/  IMAD.MOV R0, RZ, RZ, -R0 ;  /* 0x000000ffff007224 */ /* 0x000fe200078e0a00 */
[C---:B------:R-:W-:Y:S03]  /*bdd0*/  @!P6 LEA R4, P0, R3.reuse, c[0x0][0x2a0], 0x2 ;  /* 0x0000a8000304ea11 */ /* 0x040fe600078010ff */
[----:B------:R-:W-:Y:S01]  /*bde0*/  IMAD R27, R0, c[0x0][0x2b8], R2 ;  /* 0x0000ae00001b7a24 */ /* 0x000fe200078e0202 */
[----:B------:R-:W-:Y:S03]  /*bdf0*/  @!P6 LEA.HI.X R5, R3, c[0x0][0x2a4], R5, 0x2, P0 ;  /* 0x0000a9000305ea11 */ /* 0x000fe600000f1405 */
[C---:B------:R-:W-:Y:S01]  /*be00*/  IMAD.WIDE.U32 R2, R27.reuse, c[0x0][0x1e0], RZ ;  /* 0x000078001b027a25 */ /* 0x040fe200078e00ff */
[----:B------:R-:W-:Y:S01]  /*be10*/  SHF.R.S32.HI R0, RZ, 0x1f, R27 ;  /* 0x0000001fff007819 */ /* 0x000fe2000001141b */
[----:B------:R-:W2:Y:S04]  /*be20*/  @!P6 LDG.E R12, [R4.64] ;  /* 0x00000006040ce981 */ /* 0x000ea8000c1e1900 */
        /* <DEDUP_REMOVED lines=9> */
[----:B------:R-:W-:Y:S01]  /*bec0*/  IADD3 R0, P0, R28, R2, RZ ;  /* 0x000000021c007210 */ /* 0x000fe20007f1e0ff */
[----:B------:R-:W-:Y:S02]  /*bed0*/  IMAD.SHL.U32 R28, R26, 0x2, RZ ;  /* 0x000000021a1c7824 */ /* 0x000fe400078e00ff */
[----:B------:R-:W-:Y:S05]  /*bee0*/  IMAD R5, R12, c[0x0][0x1f4], R5 ;  /* 0x00007d000c057a24 */ /* 0x000fea00078e0205 */
[----:B------:R-:W-:Y:S02]  /*bef0*/  IADD3.X R5, R8, R3, R5, P0, !PT ;  /* 0x0000000308057210 */ /* 0x000fe400007fe405 */
[C---:B------:R-:W-:Y:S04]  /*bf00*/  LEA R8, P0, R0.reuse, c[0x0][0x1c8], 0x1 ;  /* 0x0000720000087a11 */ /* 0x040fe800078008ff */
[----:B------:R-:W-:Y:S02]  /*bf10*/  LEA.HI.X R5, R0, c[0x0][0x1cc], R5, 0x1, P0 ;  /* 0x0000730000057a11 */ /* 0x000fe400000f0c05 */
[----:B-1----:R-:W-:Y:S02]  /*bf20*/  SHF.L.U64.HI R12, R26, 0x1, R11 ;  /* 0x000000011a0c7819 */ /* 0x002fe4000001020b */
[----:B------:R-:W-:Y:S01]  /*bf30*/  SHF.L.U64.HI R11, R25, 0x1, R10 ;  /* 0x00000001190b7819 */ /* 0x000fe2000001020a */
[C---:B------:R-:W-:Y:S01]  /*bf40*/  IMAD.SHL.U32 R25, R132.reuse, 0x2, RZ ;  /* 0x0000000284197824 */ /* 0x040fe200078e00ff */
[C---:B------:R-:W-:Y:S02]  /*bf50*/  SHF.L.U64.HI R10, R7.reuse, 0x1, R9 ;  /* 0x00000001070a7819 */ /* 0x040fe40000010209 */
[----:B------:R-:W-:Y:S02]  /*bf60*/  SHF.L.U32 R26, R7, 0x1, RZ ;  /* 0x00000001071a7819 */ /* 0x000fe400000006ff */
[----:B------:R-:W-:Y:S01]  /*bf70*/  SHF.L.U64.HI R9, R132, 0x1, R6 ;  /* 0x0000000184097819 */ /* 0x000fe20000010206 */
[----:B------:R-:W-:-:S05]  /*bf80*/  BRA.DIV ~URZ, `(.L_x_539) ;  /* 0x00006a227f007947 */ /* 0x000fca000b800000 */
[----:B------:R1:W2:Y:S02]  /*bf90*/  SHFL.IDX PT, R4, R5, RZ, 0x181f ;  /* 0x00181fff05047589 */ /* 0x0002a400000e0000 */
.L_x_586:
[----:B------:R-:W-:-:S05]  /*bfa0*/  BRA.DIV ~URZ, `(.L_x_540) ;  /* 0x00006a727f007947 */ /* 0x000fca000b800000 */
[----:B------:R-:W3:Y:S04]  /*bfb0*/  LDL R6, [R1+0x50] ;  /* 0x0000500001067983 */ /* 0x000ee80000100800 */
[----:B------:R-:W4:Y:S04]  /*bfc0*/  LDL R29, [R1+0x4c] ;  /* 0x00004c00011d7983 */ /* 0x000f280000100800 */
[----:B------:R-:W1:Y:S01]  /*bfd0*/  SHFL.IDX PT, R0, R8, RZ, 0x181f ;  /* 0x00181fff08007589 */ /* 0x000e6200000e0000 */
[----:B---3--:R-:W-:Y:S04]  /*bfe0*/  IADD3 R2, -R6, 0x10, RZ ;  /* 0x0000001006027810 */ /* 0x008fe80007ffe1ff */
[----:B------:R-:W-:Y:S04]  /*bff0*/  LOP3.LUT R2, R2, 0xf, RZ, 0xc0, !PT ;  /* 0x0000000f02027812 */ /* 0x000fe800078ec0ff */
[----:B-1----:R-:W-:Y:S04]  /*c000*/  IADD3 R2, P1, P0, R2, R0, R25 ;  /* 0x0000000002027210 */ /* 0x002fe8000783e019 */
[----:B--2---:R-:W-:Y:S02]  /*c010*/  IADD3.X R3, RZ, R4, R9, P1, P0 ;  /* 0x00000004ff037210 */ /* 0x004fe40000fe0409 */
[----:B------:R-:W-:Y:S11]  /*c020*/  ISETP.NE.U32.AND P0, PT, R6, RZ, PT ;  /* 0x000000ff0600720c */ /* 0x000ff60003f05070 */
[----:B------:R-:W-:Y:S02]  /*c030*/  @!UPT UIADD3 URZ, URZ, URZ, URZ ;  /* 0x0000003f3f3ff290 */ /* 0x000fe4000fffe03f */
[----:B------:R-:W-:Y:S01]  /*c040*/  @!PT LDS RZ, [RZ] ;  /* 0x00000000fffff984 */ /* 0x000fe20000000800 */
[----:B------:R-:W-:Y:S01]  /*c050*/  @!PT LDS RZ, [RZ] ;  /* 0x00000000fffff984 */ /* 0x000fe20000000800 */
[----:B----4-:R1:W-:Y:S02]  /*c060*/  LDGSTS.E.BYPASS.LTC128B.128.ZFILL [R29+0x10100], [R2.64], P0 ;  /* 0x10100000021d7fae */ /* 0x0103e40008141d46 */
[----:B-1----:R-:W-:Y:S05]  /*c070*/  IADD3 R2, P0, R0, R26, RZ ;  /* 0x0000001a00027210 */ /* 0x002fea0007f1e0ff */
[----:B------:R-:W-:Y:S01]  /*c080*/  IMAD.X R3, R4, 0x1, R10, P0 ;  /* 0x0000000104037824 */ /* 0x000fe200000e060a */
[----:B------:R-:W-:Y:S04]  /*c090*/  IADD3 R6, P0, R0, R27, RZ ;  /* 0x0000001b00067210 */ /* 0x000fe80007f1e0ff */
[----:B------:R1:W-:Y:S01]  /*c0a0*/  LDGSTS.E.BYPASS.LTC128B.128 [R29+0x12100], [R2.64], !P5 ;  /* 0x12100000021d7fae */ /* 0x0003e2000e901d46 */
[----:B------:R-:W-:Y:S05]  /*c0b0*/  IMAD.X R7, R4, 0x1, R11, P0 ;  /* 0x0000000104077824 */ /* 0x000fea00000e060b */
[----:B------:R2:W-:Y:S01]  /*c0c0*/  LDGSTS.E.BYPASS.LTC128B.128 [R29+0x14100], [R6.64], !P4 ;  /* 0x14100000061d7fae */ /* 0x0005e2000e101d46 */
[----:B-1----:R-:W-:Y:S03]  /*c0d0*/  IADD3 R2, P0, R0, R28, RZ ;  /* 0x0000001c00027210 */ /* 0x002fe60007f1e0ff */
[----:B------:R2:W1:Y:S02]  /*c0e0*/  SHFL.IDX PT, R0, R8, 0x1, 0x181f ;  /* 0x00381f0008007f89 */ /* 0x00046400000e0000 */
[----:B------:R-:W-:Y:S02]  /*c0f0*/  IMAD.X R3, R4, 0x1, R12, P0 ;  /* 0x0000000104037824 */ /* 0x000fe400000e060c */
[----:B------:R2:W3:Y:S04]  /*c100*/  SHFL.IDX PT, R4, R5, 0x1, 0x181f ;  /* 0x00381f0005047f89 */ /* 0x0004e800000e0000 */
[----:B------:R2:W-:Y:S02]  /*c110*/  LDGSTS.E.BYPASS.LTC128B.128 [R29+0x16100], [R2.64], !P3 ;  /* 0x16100000021d7fae */ /* 0x0005e4000d901d46 */
.L_x_587:
[----:B--2---:R-:W2:Y:S04]  /*c120*/  LDL.LU R2, [R1+0x50] ;  /* 0x0000500001027983 */ /* 0x004ea80000300800 */
[----:B------:R-:W4:Y:S01]  /*c130*/  LDL R5, [R1+0x4c] ;  /* 0x00004c0001057983 */ /* 0x000f220000100800 */
[C---:B--2---:R-:W-:Y:S02]  /*c140*/  ISETP.NE.U32.AND P0, PT, R2.reuse, RZ, PT ;  /* 0x000000ff0200720c */ /* 0x044fe40003f05070 */
[----:B------:R-:W-:Y:S04]  /*c150*/  IADD3 R2, -R2, 0x10, RZ ;  /* 0x0000001002027810 */ /* 0x000fe80007ffe1ff */
[----:B------:R-:W-:Y:S04]  /*c160*/  LOP3.LUT R2, R2, 0xf, RZ, 0xc0, !PT ;  /* 0x0000000f02027812 */ /* 0x000fe800078ec0ff */
[----:B-1----:R-:W-:Y:S04]  /*c170*/  IADD3 R2, P2, P1, R2, R0, R25 ;  /* 0x0000000002027210 */ /* 0x002fe8000795e019 */
[----:B---3--:R-:W-:Y:S02]  /*c180*/  IADD3.X R3, RZ, R4, R9, P2, P1 ;  /* 0x00000004ff037210 */ /* 0x008fe400017e2409 */
[C---:B------:R-:W-:Y:S03]  /*c190*/  IADD3 R6, P1, R0.reuse, R27, RZ ;  /* 0x0000001b00067210 */ /* 0x040fe60007f3e0ff */
[----:B------:R-:W-:Y:S01]  /*c1a0*/  @!PT LDS RZ, [RZ] ;  /* 0x00000000fffff984 */ /* 0x000fe20000000800 */
[----:B------:R-:W-:Y:S01]  /*c1b0*/  @!PT LDS RZ, [RZ] ;  /* 0x00000000fffff984 */ /* 0x000fe20000000800 */
[----:B------:R-:W-:Y:S01]  /*c1c0*/  @!PT LDS RZ, [RZ] ;  /* 0x00000000fffff984 */ /* 0x000fe20000000800 */
[----:B----4-:R1:W-:Y:S01]  /*c1d0*/  LDGSTS.E.BYPASS.LTC128B.128.ZFILL [R5+0x11100], [R2.64], P0 ;  /* 0x1110000002057fae */ /* 0x0103e20008141d46 */
[----:B------:R-:W-:Y:S01]  /*c1e0*/  IADD3 R8, P0, R0, R26, RZ ;  /* 0x0000001a00087210 */ /* 0x000fe20007f1e0ff */
[C---:B------:R-:W-:Y:S04]  /*c1f0*/  IMAD.X R7, R4.reuse, 0x1, R11, P1 ;  /* 0x0000000104077824 */ /* 0x040fe800008e060b */
[----:B------:R-:W-:Y:S05]  /*c200*/  IMAD.X R9, R4, 0x1, R10, P0 ;  /* 0x0000000104097824 */ /* 0x000fea00000e060a */
[----:B------:R2:W-:Y:S04]  /*c210*/  LDGSTS.E.BYPASS.LTC128B.128 [R5+0x13100], [R8.64], !P5 ;  /* 0x1310000008057fae */ /* 0x0005e8000e901d46 */
[----:B------:R2:W-:Y:S01]  /*c220*/  LDGSTS.E.BYPASS.LTC128B.128 [R5+0x15100], [R6.64], !P4 ;  /* 0x1510000006057fae */ /* 0x0005e2000e101d46 */
[----:B-1----:R-:W-:Y:S05]  /*c230*/  IADD3 R2, P0, R0, R28, RZ ;  /* 0x0000001c00027210 */ /* 0x002fea0007f1e0ff */
[----:B------:R-:W-:Y:S05]  /*c240*/  IMAD.X R3, R4, 0x1, R12, P0 ;  /* 0x0000000104037824 */ /* 0x000fea00000e060c */
[----:B------:R2:W-:Y:S03]  /*c250*/  LDGSTS.E.BYPASS.LTC128B.128 [R5+0x17100], [R2.64], !P3 ;  /* 0x1710000002057fae */ /* 0x0005e6000d901d46 */
.L_x_538:
[----:B-12-4-:R-:W-:Y:S05]  /*c260*/  BSYNC B0 ;  /* 0x0000000000007941 */ /* 0x016fea0003800000 */
.L_x_537:
[----:B------:R-:W-:Y:S01]  /*c270*/  FMNMX.FTZ R2, R188, R133, !PT ;  /* 0x00000085bc027209 */ /* 0x000fe20007810000 */
[----:B------:R-:W0:Y:S01]  /*c280*/  LDGDEPBAR ;  /* 0x00000000000079af */ /* 0x000e220000000000 */
[----:B------:R-:W-:Y:S02]  /*c290*/  FMNMX.FTZ R0, R248, R134, !PT ;  /* 0x00000086f8007209 */ /* 0x000fe40007810000 */
        /* <DEDUP_REMOVED lines=29> */
[----:B------:R-:W-:Y:S01]  /*c470*/  FMNMX.FTZ R5, R15, R0, !PT ;  /* 0x000000000f057209 */ /* 0x000fe20007810000 */
[----:B------:R-:W-:-:S05]  /*c480*/  BRA.DIV ~URZ, `(.L_x_541) ;  /* 0x000068227f007947 */ /* 0x000fca000b800000 */
[----:B------:R-:W1:Y:S02]  /*c490*/  SHFL.BFLY PT, R0, R4, 0x2, 0x1f ;  /* 0x0c401f0004007f89 */ /* 0x000e6400000e0000 */
[----:B-1----:R-:W-:Y:S05]  /*c4a0*/  FMNMX.FTZ R4, R4, R0, !PT ;  /* 0x0000000004047209 */ /* 0x002fea0007810000 */
[----:B------:R-:W1:Y:S02]  /*c4b0*/  SHFL.BFLY PT, R132, R4, 0x1, 0x1f ;  /* 0x0c201f0004847f89 */ /* 0x000e6400000e0000 */
[----:B-1----:R-:W-:Y:S02]  /*c4c0*/  FMNMX.FTZ R132, R4, R132, !PT ;  /* 0x0000008404847209 */ /* 0x002fe40007810000 */
[----:B------:R-:W1:Y:S02]  /*c4d0*/  SHFL.BFLY PT, R4, R5, 0x2, 0x1f ;  /* 0x0c401f0005047f89 */ /* 0x000e6400000e0000 */
[----:B-1----:R-:W-:Y:S05]  /*c4e0*/  FMNMX.FTZ R4, R5, R4, !PT ;  /* 0x0000000405047209 */ /* 0x002fea0007810000 */
[----:B------:R1:W2:Y:S02]  /*c4f0*/  SHFL.BFLY PT, R0, R4, 0x1, 0x1f ;  /* 0x0c201f0004007f89 */ /* 0x0002a400000e0000 */
.L_x_588:
[----:B------:R-:W3:Y:S01]  /*c500*/  LDL.LU R10, [R1+0x78] ;  /* 0x00007800010a7983 */ /* 0x000ee20000300800 */
[----:B--2---:R-:W-:Y:S01]  /*c510*/  FMNMX.FTZ R3, R0, R4, !PT ;  /* 0x0000000400037209 */ /* 0x004fe20007810000 */
[C---:B------:R-:W-:Y:S01]  /*c520*/  FADD.FTZ R0, -R132.reuse, R133 ;  /* 0x0000008584007221 */ /* 0x040fe20000010100 */
[----:B------:R-:W-:Y:S01]  /*c530*/  WARPSYNC 0xffffffff ;  /* 0xffffffff00007948 */ /* 0x000fe20003800000 */
[----:B-1----:R-:W-:Y:S02]  /*c540*/  FMUL.FTZ R4, R132, c[0x0][0x2d0] ;  /* 0x0000b40084047a20 */ /* 0x002fe40000410000 */
[----:B------:R-:W-:Y:S02]  /*c550*/  FMUL.FTZ R0, R0, c[0x0][0x2d0] ;  /* 0x0000b40000007a20 */ /* 0x000fe40000410000 */
[--C-:B------:R-:W-:Y:S02]  /*c560*/  FFMA.FTZ R11, R179, c[0x0][0x2d0], -R4.reuse ;  /* 0x0000b400b30b7a23 */ /* 0x100fe40000010804 */
[----:B------:R-:W1:Y:S01]  /*c570*/  MUFU.EX2 R2, R0 ;  /* 0x0000000000027308 */ /* 0x000e620000000800 */
[----:B------:R-:W2:Y:S01]  /*c580*/  LDL.LU R179, [R1+0x74] ;  /* 0x0000740001b37983 */ /* 0x000ea20000300800 */
[--C-:B------:R-:W-:Y:S02]  /*c590*/  FFMA.FTZ R34, R17, c[0x0][0x2d0], -R4.reuse ;  /* 0x0000b40011227a23 */ /* 0x100fe40000010804 */
[--C-:B------:R-:W-:Y:S02]  /*c5a0*/  FFMA.FTZ R7, R188, c[0x0][0x2d0], -R4.reuse ;  /* 0x0000b400bc077a23 */ /* 0x100fe40000010804 */
[--C-:B------:R-:W-:Y:S02]  /*c5b0*/  FFMA.FTZ R26, R176, c[0x0][0x2d0], -R4.reuse ;  /* 0x0000b400b01a7a23 */ /* 0x100fe40000010804 */
[--C-:B------:R-:W-:Y:S02]  /*c5c0*/  FFMA.FTZ R6, R250, c[0x0][0x2d0], -R4.reuse ;  /* 0x0000b400fa067a23 */ /* 0x100fe40000010804 */
[----:B------:R-:W-:Y:S01]  /*c5d0*/  MUFU.EX2 R176, R7 ;  /* 0x0000000700b07308 */ /* 0x000fe20000000800 */
        /* <DEDUP_REMOVED lines=11> */
[----:B------:R4:W-:Y:S01]  /*c690*/  MUFU.EX2 R9, R5 ;  /* 0x0000000500097308 */ /* 0x0009e20000000800 */
[----:B------:R-:W-:Y:S02]  /*c6a0*/  FFMA.FTZ R8, R189, c[0x0][0x2d0], -R4 ;  /* 0x0000b400bd087a23 */ /* 0x000fe40000010804 */
[----:B------:R-:W-:Y:S04]  /*c6b0*/  FMUL.FTZ R4, R3, c[0x0][0x2d0] ;  /* 0x0000b40003047a20 */ /* 0x000fe80000410000 */
        /* <DEDUP_REMOVED lines=11> */
[--C-:B----4-:R-:W-:Y:S02]  /*c770*/  FFMA.FTZ R5, R248, c[0x0][0x2d0], -R4.reuse ;  /* 0x0000b400f8057a23 */ /* 0x110fe40000010804 */
[--C-:B------:R-:W-:Y:S02]  /*c780*/  FFMA.FTZ R248, R23, c[0x0][0x2d0], -R4.reuse ;  /* 0x0000b40017f87a23 */ /* 0x100fe40000010804 */
[--C-:B------:R-:W-:Y:S01]  /*c790*/  FFMA.FTZ R188, R177, c[0x0][0x2d0], -R4.reuse ;  /* 0x0000b400b1bc7a23 */ /* 0x100fe20000010804 */
[----:B------:R-:W-:Y:S01]  /*c7a0*/  MUFU.EX2 R191, R191 ;  /* 0x000000bf00bf7308 */ /* 0x000fe20000000800 */
[--C-:B------:R-:W-:Y:S02]  /*c7b0*/  FFMA.FTZ R190, R24, c[0x0][0x2d0], -R4.reuse ;  /* 0x0000b40018be7a23 */ /* 0x100fe40000010804 */
[----:B------:R-:W-:Y:S07]  /*c7c0*/  FFMA.FTZ R14, R15, c[0x0][0x2d0], -R4 ;  /* 0x0000b4000f0e7a23 */ /* 0x000fee0000010804 */
[----:B------:R-:W-:Y:S10]  /*c7d0*/  MUFU.EX2 R133, R133 ;  /* 0x0000008500857308 */ /* 0x000ff40000000800 */
[----:B------:R-:W-:Y:S10]  /*c7e0*/  MUFU.EX2 R189, R189 ;  /* 0x000000bd00bd7308 */ /* 0x000ff40000000800 */
[----:B------:R-:W-:Y:S10]  /*c7f0*/  MUFU.EX2 R188, R188 ;  /* 0x000000bc00bc7308 */ /* 0x000ff40000000800 */
[----:B------:R-:W-:Y:S10]  /*c800*/  MUFU.EX2 R190, R190 ;  /* 0x000000be00be7308 */ /* 0x000ff40000000800 */
[----:B------:R-:W-:Y:S10]  /*c810*/  MUFU.EX2 R248, R248 ;  /* 0x000000f800f87308 */ /* 0x000ff40000000800 */
[----:B------:R-:W-:Y:S10]  /*c820*/  MUFU.EX2 R187, R187 ;  /* 0x000000bb00bb7308 */ /* 0x000ff40000000800 */
[----:B------:R-:W-:Y:S01]  /*c830*/  MUFU.EX2 R186, R186 ;  /* 0x000000ba00ba7308 */ /* 0x000fe20000000800 */
[----:B-1----:R-:W-:Y:S01]  /*c840*/  FMUL.FTZ R17, R2, R153 ;  /* 0x0000009902117220 */ /* 0x002fe20000410000 */
[----:B------:R-:W-:Y:S01]  /*c850*/  F2FP.PACK_AB R178, R8, R9 ;  /* 0x0000000908b2723e */ /* 0x000fe200000000ff */
[----:B------:R-:W4:Y:S01]  /*c860*/  LDL R153, [R1+0x28] ;  /* 0x0000280001997983 */ /* 0x000f220000100800 */
[C---:B------:R-:W-:Y:S02]  /*c870*/  FMUL.FTZ R12, R2.reuse, R156 ;  /* 0x0000009c020c7220 */ /* 0x040fe40000410000 */
[C---:B------:R-:W-:Y:S01]  /*c880*/  FMUL.FTZ R28, R2.reuse, R140 ;  /* 0x0000008c021c7220 */ /* 0x040fe20000410000 */
[----:B------:R-:W4:Y:S01]  /*c890*/  LDL R156, [R1+0x30] ;  /* 0x00003000019c7983 */ /* 0x000f220000100800 */
[C---:B------:R-:W-:Y:S02]  /*c8a0*/  FMUL.FTZ R32, R2.reuse, R136 ;  /* 0x0000008802207220 */ /* 0x040fe40000410000 */
[C---:B------:R-:W-:Y:S01]  /*c8b0*/  FMUL.FTZ R33, R2.reuse, R137 ;  /* 0x0000008902217220 */ /* 0x040fe20000410000 */
[----:B------:R-:W4:Y:S01]  /*c8c0*/  LDL R140, [R1+0x38] ;  /* 0x00003800018c7983 */ /* 0x000f220000100800 */
[C---:B------:R-:W-:Y:S01]  /*c8d0*/  FMUL.FTZ R21, R2.reuse, R149 ;  /* 0x0000009502157220 */ /* 0x040fe20000410000 */
[----:B------:R-:W-:Y:S01]  /*c8e0*/  MOV R149, R34 ;  /* 0x0000002200957202 */ /* 0x000fe20000000f00 */
[C---:B------:R-:W-:Y:S02]  /*c8f0*/  FMUL.FTZ R16, R2.reuse, R152 ;  /* 0x0000009802107220 */ /* 0x040fe40000410000 */
        /* <DEDUP_REMOVED lines=8> */
[C---:B------:R-:W-:Y:S02]  /*c980*/  FMUL.FTZ R29, R2.reuse, R141 ;  /* 0x0000008d021d7220 */ /* 0x040fe40000410000 */
[C---:B-----5:R-:W-:Y:S02]  /*c990*/  FMUL.FTZ R36, R2.reuse, R36 ;  /* 0x0000002402247220 */ /* 0x060fe40000410000 */
        /* <DEDUP_REMOVED lines=49> */
[C---:B------:R-:W-:Y:S01]  /*ccb0*/  F2FP.PACK_AB R176, R6.reuse, R176 ;  /* 0x000000b006b0723e */ /* 0x040fe200000000ff */
[----:B------:R1:W-:Y:S02]  /*ccc0*/  MUFU.EX2 R10, R5 ;  /* 0x00000005000a7308 */ /* 0x0003e40000000800 */
[----:B------:R-:W-:Y:S02]  /*ccd0*/  FADD.FTZ R7, R6, R0 ;  /* 0x0000000006077221 */ /* 0x000fe40000010000 */
[----:B------:R-:W-:Y:S01]  /*cce0*/  FADD.FTZ R0, -R3, R134 ;  /* 0x0000008603007221 */ /* 0x000fe20000010100 */
[----:B------:R-:W-:Y:S01]  /*ccf0*/  MOV R134, R35 ;  /* 0x0000002300867202 */ /* 0x000fe20000000f00 */
[--C-:B------:R-:W-:Y:S02]  /*cd00*/  FFMA.FTZ R6, R251, c[0x0][0x2d0], -R4.reuse ;  /* 0x0000b400fb067a23 */ /* 0x100fe40000010804 */
[----:B------:R-:W-:Y:S02]  /*cd10*/  FMUL.FTZ R0, R0, c[0x0][0x2d0] ;  /* 0x0000b40000007a20 */ /* 0x000fe40000410000 */
[----:B------:R-:W-:Y:S01]  /*cd20*/  FFMA.FTZ R251, R19, c[0x0][0x2d0], -R4 ;  /* 0x0000b40013fb7a23 */ /* 0x000fe20000010804 */
[----:B------:R-:W-:Y:S01]  /*cd30*/  MUFU.EX2 R177, R6 ;  /* 0x0000000600b17308 */ /* 0x000fe20000000800 */
[----:B------:R-:W-:Y:S02]  /*cd40*/  FADD.FTZ R4, R9, R7 ;  /* 0x0000000709047221 */ /* 0x000fe40000010000 */
[----:B------:R-:W-:Y:S01]  /*cd50*/  FMUL.FTZ R9, R2, R161 ;  /* 0x000000a102097220 */ /* 0x000fe20000410000 */
[----:B------:R-:W-:Y:S01]  /*cd60*/  MOV R161, R30 ;  /* 0x0000001e00a17202 */ /* 0x000fe20000000f00 */
[----:B------:R-:W-:Y:S02]  /*cd70*/  FADD.FTZ R185, R8, R4 ;  /* 0x0000000408b97221 */ /* 0x000fe40000010000 */
[C---:B------:R-:W-:Y:S01]  /*cd80*/  FMUL.FTZ R4, R2.reuse, R164 ;  /* 0x000000a402047220 */ /* 0x040fe20000410000 */
[----:B------:R-:W-:Y:S01]  /*cd90*/  MOV R164, R14 ;  /* 0x0000000e00a47202 */ /* 0x000fe20000000f00 */
[C---:B------:R-:W-:Y:S01]  /*cda0*/  FMUL.FTZ R8, R2.reuse, R160 ;  /* 0x000000a002087220 */ /* 0x040fe20000410000 */
[----:B------:R-:W3:Y:S01]  /*cdb0*/  MUFU.EX2 R0, R0 ;  /* 0x0000000000007308 */ /* 0x000ee20000000800 */
[----:B------:R-:W-:Y:S01]  /*cdc0*/  MOV R160, R18 ;  /* 0x0000001200a07202 */ /* 0x000fe20000000f00 */
[----:B-1----:R-:W-:Y:S01]  /*cdd0*/  FMUL.FTZ R5, R2, R165 ;  /* 0x000000a502057220 */ /* 0x002fe20000410000 */
[----:B------:R-:W-:Y:S07]  /*cde0*/  MOV R165, R27 ;  /* 0x0000001b00a57202 */ /* 0x000fee0000000f00 */
[----:B------:R-:W1:Y:S01]  /*cdf0*/  MUFU.EX2 R2, R184 ;  /* 0x000000b800027308 */ /* 0x000e620000000800 */
[C---:B---3--:R-:W-:Y:S02]  /*ce00*/  FMUL.FTZ R7, R0.reuse, R167 ;  /* 0x000000a700077220 */ /* 0x048fe40000410000 */
[----:B------:R-:W3:Y:S01]  /*ce10*/  LDL R167, [R1+0x2c] ;  /* 0x00002c0001a77983 */ /* 0x000ee20000100800 */
[C---:B------:R-:W-:Y:S02]  /*ce20*/  FMUL.FTZ R34, R0.reuse, R138 ;  /* 0x0000008a00227220 */ /* 0x040fe40000410000 */
[C---:B------:R-:W-:Y:S02]  /*ce30*/  FMUL.FTZ R35, R0.reuse, R139 ;  /* 0x0000008b00237220 */ /* 0x040fe40000410000 */
[C---:B--2---:R-:W-:Y:S01]  /*ce40*/  FFMA.FTZ R6, R0.reuse, R179, R10 ;  /* 0x000000b300067223 */ /* 0x044fe2000001000a */
[----:B------:R-:W-:Y:S01]  /*ce50*/  F2FP.PACK_AB R179, R191, R249 ;  /* 0x000000f9bfb3723e */ /* 0x000fe200000000ff */
[C---:B------:R-:W-:Y:S02]  /*ce60*/  FMUL.FTZ R26, R0.reuse, R146 ;  /* 0x00000092001a7220 */ /* 0x040fe40000410000 */
[C---:B------:R-:W-:Y:S01]  /*ce70*/  FADD.FTZ R152, R177.reuse, R6 ;  /* 0x00000006b1987221 */ /* 0x040fe20000010000 */
[----:B------:R-:W-:Y:S01]  /*ce80*/  F2FP.PACK_AB R177, R177, R10 ;  /* 0x0000000ab1b1723e */ /* 0x000fe200000000ff */
[C---:B------:R-:W-:Y:S01]  /*ce90*/  FMUL.FTZ R6, R0.reuse, R166 ;  /* 0x000000a600067220 */ /* 0x040fe20000410000 */
[----:B------:R-:W2:Y:S01]  /*cea0*/  LDL R146, [R1+0x34] ;  /* 0x0000340001927983 */ /* 0x000ea20000100800 */
[C---:B------:R-:W-:Y:S01]  /*ceb0*/  FMUL.FTZ R10, R0.reuse, R162 ;  /* 0x000000a2000a7220 */ /* 0x040fe20000410000 */
[----:B------:R-:W-:Y:S01]  /*cec0*/  MOV R162, R144 ;  /* 0x0000009000a27202 */ /* 0x000fe20000000f00 */
[C---:B------:R-:W-:Y:S01]  /*ced0*/  FMUL.FTZ R11, R0.reuse, R163 ;  /* 0x000000a3000b7220 */ /* 0x040fe20000410000 */
[----:B------:R-:W1:Y:S01]  /*cee0*/  MUFU.EX2 R144, R183 ;  /* 0x000000b700907308 */ /* 0x000e620000000800 */
[C---:B------:R-:W-:Y:S01]  /*cef0*/  FMUL.FTZ R14, R0.reuse, R158 ;  /* 0x0000009e000e7220 */ /* 0x040fe20000410000 */
[----:B------:R-:W-:Y:S01]  /*cf00*/  MOV R163, R145 ;  /* 0x0000009100a37202 */ /* 0x000fe20000000f00 */
[C---:B------:R-:W-:Y:S01]  /*cf10*/  FMUL.FTZ R15, R0.reuse, R159 ;  /* 0x0000009f000f7220 */ /* 0x040fe20000410000 */
[----:B------:R-:W-:Y:S01]  /*cf20*/  MOV R166, R149 ;  /* 0x0000009500a67202 */ /* 0x000fe20000000f00 */
[C---:B------:R-:W-:Y:S01]  /*cf30*/  FMUL.FTZ R18, R0.reuse, R154 ;  /* 0x0000009a00127220 */ /* 0x040fe20000410000 */
[----:B------:R-:W-:Y:S01]  /*cf40*/  MOV R149, R134 ;  /* 0x0000008600957202 */ /* 0x000fe20000000f00 */
        /* <DEDUP_REMOVED lines=26> */
[----:B------:R1:W1:Y:S01]  /*d0f0*/  MUFU.EX2 R181, R251 ;  /* 0x000000fb00b57308 */ /* 0x0002620000000800 */
        /* <DEDUP_REMOVED lines=14> */
[----:B----4-:R-:W4:Y:S01]  /*d1e0*/  LDSM.16.MT88.4 R136, [R153] ;  /* 0x000000009988783b */ /* 0x010f220000004200 */
[C---:B------:R-:W-:Y:S02]  /*d1f0*/  FMUL.FTZ R98, R0.reuse, R98 ;  /* 0x0000006200627220 */ /* 0x040fe40000410000 */
[C---:B------:R-:W-:Y:S01]  /*d200*/  FMUL.FTZ R99, R0.reuse, R99 ;  /* 0x0000006300637220 */ /* 0x040fe20000410000 */
[----:B-1----:R-:W-:Y:S01]  /*d210*/  MOV R251, R156 ;  /* 0x0000009c00fb7202 */ /* 0x002fe20000000f00 */
        /* <DEDUP_REMOVED lines=16> */
[----:B------:R-:W-:Y:S01]  /*d320*/  FADD.FTZ R0, R133, R185 ;  /* 0x000000b985007221 */ /* 0x000fe20000010000 */
[C---:B----4-:R-:W-:Y:S05]  /*d330*/  HMMA.16816.F32 R4, R176.reuse, R136, R4 ;  /* 0x00000088b004723c */ /* 0x050fea0000001804 */
[----:B------:R-:W-:Y:S03]  /*d340*/  FADD.FTZ R0, R2, R0 ;  /* 0x0000000002007221 */ /* 0x000fe60000010000 */
[C---:B------:R-:W-:Y:S01]  /*d350*/  HMMA.16816.F32 R8, R176.reuse, R138, R8 ;  /* 0x0000008ab008723c */ /* 0x040fe20000001808 */
[----:B------:R-:W1:Y:S03]  /*d360*/  LDSM.16.MT88.4 R136, [R156] ;  /* 0x000000009c88783b */ /* 0x000e660000004200 */
[----:B------:R-:W-:Y:S04]  /*d370*/  FADD.FTZ R0, R144, R0 ;  /* 0x0000000090007221 */ /* 0x000fe80000010000 */
[----:B------:R-:W-:Y:S01]  /*d380*/  FADD.FTZ R0, R134, R0 ;  /* 0x0000000086007221 */ /* 0x000fe20000010000 */
[C---:B-1----:R-:W-:Y:S08]  /*d390*/  HMMA.16816.F32 R12, R176.reuse, R136, R12 ;  /* 0x00000088b00c723c */ /* 0x042ff0000000180c */
[C---:B------:R-:W-:Y:S01]  /*d3a0*/  HMMA.16816.F32 R16, R176.reuse, R138, R16 ;  /* 0x0000008ab010723c */ /* 0x040fe20000001810 */
[----:B---3--:R-:W1:Y:S03]  /*d3b0*/  LDSM.16.MT88.4 R136, [R167] ;  /* 0x00000000a788783b */ /* 0x008e660000004200 */
[----:B--2---:R-:W-:Y:S04]  /*d3c0*/  MOV R185, R146 ;  /* 0x0000009200b97202 */ /* 0x004fe80000000f00 */
[C---:B-1----:R-:W-:Y:S08]  /*d3d0*/  HMMA.16816.F32 R20, R176.reuse, R136, R20 ;  /* 0x00000088b014723c */ /* 0x042ff00000001814 */
[C---:B------:R-:W-:Y:S01]  /*d3e0*/  HMMA.16816.F32 R24, R176.reuse, R138, R24 ;  /* 0x0000008ab018723c */ /* 0x040fe20000001818 */
[----:B------:R-:W1:Y:S08]  /*d3f0*/  LDSM.16.MT88.4 R136, [R140] ;  /* 0x000000008c88783b */ /* 0x000e700000004200 */
[----:B------:R-:W-:Y:S01]  /*d400*/  LDSM.16.MT88.4 R140, [R153+0x800] ;  /* 0x00080000998c783b */ /* 0x000fe20000004200 */
        /* <DEDUP_REMOVED lines=39> */
[----:B------:R-:W1:Y:S03]  /*d680*/  MUFU.EX2 R133, R163 ;  /* 0x000000a300857308 */ /* 0x000e660000000800 */
[----:B------:R-:W-:Y:S03]  /*d690*/  F2FP.PACK_AB R137, R186, R187 ;  /* 0x000000bbba89723e */ /* 0x000fe600000000ff */
[----:B------:R-:W-:Y:S02]  /*d6a0*/  F2FP.PACK_AB R138, R134, R144 ;  /* 0x00000090868a723e */ /* 0x000fe400000000ff */
[----:B------:R-:W2:Y:S02]  /*d6b0*/  LDSM.16.MT88.4 R144, [R156+0x800] ;  /* 0x000800009c90783b */ /* 0x000ea40000004200 */
[----:B------:R-:W3:Y:S01]  /*d6c0*/  MUFU.EX2 R2, R162 ;  /* 0x000000a200027308 */ /* 0x000ee20000000800 */
[----:B------:R-:W-:Y:S02]  /*d6d0*/  F2FP.PACK_AB R139, R182, R183 ;  /* 0x000000b7b68b723e */ /* 0x000fe400000000ff */
[----:B------:R-:W-:Y:S05]  /*d6e0*/  F2FP.PACK_AB R177, R180, R181 ;  /* 0x000000b5b4b1723e */ /* 0x000fea00000000ff */
[C---:B------:R-:W-:Y:S02]  /*d6f0*/  HMMA.16816.F32 R4, R136.reuse, R140, R4 ;  /* 0x0000008c8804723c */ /* 0x040fe40000001804 */
[----:B------:R-:W-:Y:S03]  /*d700*/  MUFU.EX2 R178, R161 ;  /* 0x000000a100b27308 */ /* 0x000fe60000000800 */
[----:B-1----:R-:W-:Y:S03]  /*d710*/  FADD.FTZ R0, R133, R0 ;  /* 0x0000000085007221 */ /* 0x002fe60000010000 */
[C---:B------:R-:W-:Y:S01]  /*d720*/  HMMA.16816.F32 R8, R136.reuse, R142, R8 ;  /* 0x0000008e8808723c */ /* 0x040fe20000001808 */
[----:B------:R-:W1:Y:S03]  /*d730*/  LDSM.16.MT88.4 R140, [R167+0x800] ;  /* 0x00080000a78c783b */ /* 0x000e660000004200 */
[----:B------:R4:W4:Y:S01]  /*d740*/  MUFU.EX2 R134, R250 ;  /* 0x000000fa00867308 */ /* 0x0009220000000800 */
[----:B---3--:R-:W-:Y:S04]  /*d750*/  FADD.FTZ R0, R2, R0 ;  /* 0x0000000002007221 */ /* 0x008fe80000010000 */
[----:B------:R-:W-:Y:S05]  /*d760*/  FADD.FTZ R0, R148, R0 ;  /* 0x0000000094007221 */ /* 0x000fea0000010000 */
[----:B------:R-:W-:Y:S01]  /*d770*/  MUFU.EX2 R176, R166 ;  /* 0x000000a600b07308 */ /* 0x000fe20000000800 */
[C---:B--2---:R-:W-:Y:S03]  /*d780*/  HMMA.16816.F32 R12, R136.reuse, R144, R12 ;  /* 0x00000090880c723c */ /* 0x044fe6000000180c */
[----:B----4-:R-:W-:Y:S01]  /*d790*/  MOV R250, R167 ;  /* 0x000000a700fa7202 */ /* 0x010fe20000000f00 */
[C---:B------:R-:W-:Y:S04]  /*d7a0*/  FADD.FTZ R0, R134.reuse, R0 ;  /* 0x0000000086007221 */ /* 0x040fe80000010000 */
        /* <DEDUP_REMOVED lines=34> */
[----:B------:R1:W3:Y:S07]  /*d9d0*/  LDSM.16.MT88.4 R140, [R167+0x6800] ;  /* 0x00680000a78c783b */ /* 0x0002ee0000004200 */
[C---:B--2---:R-:W-:Y:S04]  /*d9e0*/  HMMA.16816.F32 R108, R136.reuse, R144, R108 ;  /* 0x00000090886c723c */ /* 0x044fe8000000186c */
[----:B-1----:R-:W-:Y:S04]  /*d9f0*/  MOV R167, R149 ;  /* 0x0000009500a77202 */ /* 0x002fe80000000f00 */
[C---:B------:R-:W-:Y:S01]  /*da00*/  HMMA.16816.F32 R112, R136.reuse, R146, R112 ;  /* 0x000000928870723c */ /* 0x040fe20000001870 */
[----:B------:R-:W1:Y:S07]  /*da10*/  LDSM.16.MT88.4 R144, [R185+0x6800] ;  /* 0x00680000b990783b */ /* 0x000e6e0000004200 */
[C---:B---3--:R-:W-:Y:S08]  /*da20*/  HMMA.16816.F32 R116, R136.reuse, R140, R116 ;  /* 0x0000008c8874723c */ /* 0x048ff00000001874 */
[C---:B------:R-:W-:Y:S01]  /*da30*/  HMMA.16816.F32 R120, R136.reuse, R142, R120 ;  /* 0x0000008e8878723c */ /* 0x040fe20000001878 */
[----:B------:R-:W2:Y:S07]  /*da40*/  LDSM.16.MT88.4 R140, [R153+0x1000] ;  /* 0x00100000998c783b */ /* 0x000eae0000004200 */
[C---:B-1----:R-:W-:Y:S08]  /*da50*/  HMMA.16816.F32 R124, R136.reuse, R144, R124 ;  /* 0x00000090887c723c */ /* 0x042ff0000000187c */
[----:B------:R-:W-:Y:S01]  /*da60*/  HMMA.16816.F32 R128, R136, R146, R128 ;  /* 0x000000928880723c */ /* 0x000fe20000001880 */
[----:B------:R-:W1:Y:S06]  /*da70*/  LDSM.16.MT88.4 R144, [R156+0x1000] ;  /* 0x001000009c90783b */ /* 0x000e6c0000004200 */
[----:B------:R-:W-:Y:S02]  /*da80*/  F2FP.PACK_AB R138, R134, R148 ;  /* 0x00000094868a723e */ /* 0x000fe400000000ff */
[----:B------:R-:W3:Y:S01]  /*da90*/  LDSM.16.MT88.4 R148, [R250+0x1000] ;  /* 0x00100000fa94783b */ /* 0x000ee20000004200 */
[----:B------:R-:W-:Y:S02]  /*daa0*/  MUFU.EX2 R134, R165 ;  /* 0x000000a500867308 */ /* 0x000fe40000000800 */
[----:B------:R-:W-:Y:S02]  /*dab0*/  F2FP.PACK_AB R136, R2, R133 ;  /* 0x000000850288723e */ /* 0x000fe400000000ff */
[----:B------:R-:W-:Y:S02]  /*dac0*/  F2FP.PACK_AB R137, R188, R189 ;  /* 0x000000bdbc89723e */ /* 0x000fe400000000ff */
[----:B------:R-:W-:Y:S04]  /*dad0*/  F2FP.PACK_AB R139, R248, R190 ;  /* 0x000000bef88b723e */ /* 0x000fe800000000ff */
[----:B------:R-:W4:Y:S03]  /*dae0*/  MUFU.EX2 R2, R167 ;  /* 0x000000a700027308 */ /* 0x000f260000000800 */
[C---:B--2---:R-:W-:Y:S07]  /*daf0*/  HMMA.16816.F32 R4, R136.reuse, R140, R4 ;  /* 0x0000008c8804723c */ /* 0x044fee0000001804 */
[----:B------:R-:W2:Y:S01]  /*db00*/  MUFU.EX2 R133, R157 ;  /* 0x0000009d00857308 */ /* 0x000ea20000000800 */
[C---:B------:R-:W-:Y:S01]  /*db10*/  HMMA.16816.F32 R8, R136.reuse, R142, R8 ;  /* 0x0000008e8808723c */ /* 0x040fe20000001808 */
[----:B------:R-:W3:Y:S07]  /*db20*/  LDSM.16.MT88.4 R140, [R185+0x1000] ;  /* 0x00100000b98c783b */ /* 0x000eee0000004200 */
[C---:B-1----:R-:W-:Y:S04]  /*db30*/  HMMA.16816.F32 R12, R136.reuse, R144, R12 ;  /* 0x00000090880c723c */ /* 0x042fe8000000180c */
[----:B----4-:R-:W-:Y:S04]  /*db40*/  FADD.FTZ R0, R2, R0 ;  /* 0x0000000002007221 */ /* 0x010fe80000010000 */
[C---:B------:R-:W-:Y:S01]  /*db50*/  FADD.FTZ R0, R176.reuse, R0 ;  /* 0x00000000b0007221 */ /* 0x040fe20000010000 */
[C---:B------:R-:W-:Y:S01]  /*db60*/  HMMA.16816.F32 R16, R136.reuse, R146, R16 ;  /* 0x000000928810723c */ /* 0x040fe20000001810 */
[----:B------:R-:W1:Y:S02]  /*db70*/  LDSM.16.MT88.4 R144, [R153+0x3000] ;  /* 0x003000009990783b */ /* 0x000e640000004200 */
[----:B------:R-:W-:Y:S01]  /*db80*/  F2FP.PACK_AB R176, R176, R2 ;  /* 0x00000002b0b0723e */ /* 0x000fe200000000ff */
[----:B------:R-:W-:Y:S01]  /*db90*/  FADD.FTZ R2, R249, R152 ;  /* 0x00000098f9027221 */ /* 0x000fe20000010000 */
[----:B------:R-:W-:Y:S01]  /*dba0*/  MOV R249, R153 ;  /* 0x0000009900f97202 */ /* 0x000fe20000000f00 */
[----:B--2---:R-:W-:Y:S02]  /*dbb0*/  FADD.FTZ R0, R133, R0 ;  /* 0x0000000085007221 */ /* 0x004fe40000010000 */
[C---:B---3--:R-:W-:Y:S02]  /*dbc0*/  HMMA.16816.F32 R20, R136.reuse, R148, R20 ;  /* 0x000000948814723c */ /* 0x048fe40000001814 */
[----:B------:R-:W-:Y:S02]  /*dbd0*/  LDSM.16.MT88.4 R160, [R249+0x1800] ;  /* 0x00180000f9a0783b */ /* 0x000fe40000004200 */
[C---:B------:R-:W-:Y:S01]  /*dbe0*/  FADD.FTZ R0, R178.reuse, R0 ;  /* 0x00000000b2007221 */ /* 0x040fe20000010000 */
[----:B------:R-:W-:Y:S02]  /*dbf0*/  F2FP.PACK_AB R178, R178, R133 ;  /* 0x00000085b2b2723e */ /* 0x000fe400000000ff */
[----:B------:R-:W2:Y:S01]  /*dc00*/  MUFU.EX2 R133, R164 ;  /* 0x000000a400857308 */ /* 0x000ea20000000800 */
[C---:B------:R-:W-:Y:S02]  /*dc10*/  HMMA.16816.F32 R24, R136.reuse, R150, R24 ;  /* 0x000000968818723c */ /* 0x040fe40000001818 */
[----:B------:R-:W4:Y:S06]  /*dc20*/  LDSM.16.MT88.4 R148, [R156+0x3000] ;  /* 0x003000009c94783b */ /* 0x000f2c0000004200 */
[C---:B------:R-:W-:Y:S02]  /*dc30*/  HMMA.16816.F32 R28, R136.reuse, R140, R28 ;  /* 0x0000008c881c723c */ /* 0x040fe4000000181c */
[----:B------:R4:W-:Y:S04]  /*dc40*/  STL [R1+0x78], R0 ;  /* 0x0000780001007387 */ /* 0x0009e80000100800 */
[----:B------:R-:W3:Y:S02]  /*dc50*/  LDL.LU R184, [R1+0x60] ;  /* 0x0000600001b87983 */ /* 0x000ee40000300800 */
[C---:B------:R-:W-:Y:S02]  /*dc60*/  HMMA.16816.F32 R32, R136.reuse, R142, R32 ;  /* 0x0000008e8820723c */ /* 0x040fe40000001820 */
[----:B------:R-:W4:Y:S02]  /*dc70*/  LDSM.16.MT88.4 R140, [R250+0x3000] ;  /* 0x00300000fa8c783b */ /* 0x000f240000004200 */
[----:B--2---:R-:W-:Y:S04]  /*dc80*/  F2FP.PACK_AB R179, R133, R134 ;  /* 0x0000008685b3723e */ /* 0x004fe800000000ff */
[C---:B-1----:R-:W-:Y:S08]  /*dc90*/  HMMA.16816.F32 R36, R136.reuse, R144, R36 ;  /* 0x000000908824723c */ /* 0x042ff00000001824 */
[C---:B------:R-:W-:Y:S01]  /*dca0*/  HMMA.16816.F32 R40, R136.reuse, R146, R40 ;  /* 0x000000928828723c */ /* 0x040fe20000001828 */
[----:B------:R-:W1:Y:S03]  /*dcb0*/  LDSM.16.MT88.4 R144, [R185+0x3000] ;  /* 0x00300000b990783b */ /* 0x000e660000004200 */
[----:B----4-:R-:W-:Y:S04]  /*dcc0*/  FADD.FTZ R0, R191, R2 ;  /* 0x00000002bf007221 */ /* 0x010fe80000010000 */
[----:B------:R-:W-:Y:S01]  /*dcd0*/  FADD.FTZ R0, R187, R0 ;  /* 0x00000000bb007221 */ /* 0x000fe20000010000 */
[C---:B------:R-:W-:Y:S03]  /*dce0*/  HMMA.16816.F32 R44, R136.reuse, R148, R44 ;  /* 0x00000094882c723c */ /* 0x040fe6000000182c */
[----:B------:R-:W-:Y:S04]  /*dcf0*/  FADD.FTZ R0, R186, R0 ;  /* 0x00000000ba007221 */ /* 0x000fe80000010000 */
[----:B------:R-:W-:Y:S01]  /*dd00*/  FADD.FTZ R0, R183, R0 ;  /* 0x00000000b7007221 */ /* 0x000fe20000010000 */
[C---:B------:R-:W-:Y:S01]  /*dd10*/  HMMA.16816.F32 R48, R136.reuse, R150, R48 ;  /* 0x000000968830723c */ /* 0x040fe20000001830 */
[----:B------:R-:W2:Y:S03]  /*dd20*/  LDSM.16.MT88.4 R148, [R153+0x5000] ;  /* 0x005000009994783b */ /* 0x000ea60000004200 */
[----:B------:R-:W-:Y:S04]  /*dd30*/  FADD.FTZ R0, R182, R0 ;  /* 0x00000000b6007221 */ /* 0x000fe80000010000 */
[C---:B------:R-:W-:Y:S04]  /*dd40*/  HMMA.16816.F32 R52, R136.reuse, R140, R52 ;  /* 0x0000008c8834723c */ /* 0x040fe80000001834 */
[----:B------:R-:W-:Y:S04]  /*dd50*/  FADD.FTZ R0, R189, R0 ;  /* 0x00000000bd007221 */ /* 0x000fe80000010000 */
[C---:B------:R-:W-:Y:S01]  /*dd60*/  HMMA.16816.F32 R56, R136.reuse, R142, R56 ;  /* 0x0000008e8838723c */ /* 0x040fe20000001838 */
[----:B------:R-:W4:Y:S03]  /*dd70*/  LDSM.16.MT88.4 R140, [R156+0x5000] ;  /* 0x005000009c8c783b */ /* 0x000f260000004200 */
[----:B------:R-:W-:Y:S04]  /*dd80*/  FADD.FTZ R0, R188, R0 ;  /* 0x00000000bc007221 */ /* 0x000fe80000010000 */
[C---:B-1----:R-:W-:Y:S04]  /*dd90*/  HMMA.16816.F32 R60, R136.reuse, R144, R60 ;  /* 0x00000090883c723c */ /* 0x042fe8000000183c */
[----:B------:R-:W-:Y:S04]  /*dda0*/  FADD.FTZ R0, R190, R0 ;  /* 0x00000000be007221 */ /* 0x000fe80000010000 */
[C---:B------:R-:W-:Y:S01]  /*ddb0*/  HMMA.16816.F32 R64, R136.reuse, R146, R64 ;  /* 0x000000928840723c */ /* 0x040fe20000001840 */
[----:B------:R-:W1:Y:S03]  /*ddc0*/  LDSM.16.MT88.4 R144, [R250+0x5000] ;  /* 0x00500000fa90783b */ /* 0x000e660000004200 */
[----:B------:R-:W-:Y:S04]  /*ddd0*/  FADD.FTZ R0, R248, R0 ;  /* 0x00000000f8007221 */ /* 0x000fe80000010000 */
[----:B------:R-:W-:Y:S01]  /*dde0*/  FADD.FTZ R0, R181, R0 ;  /* 0x00000000b5007221 */ /* 0x000fe20000010000 */
[C---:B--2---:R-:W-:Y:S03]  /*ddf0*/  HMMA.16816.F32 R68, R136.reuse, R148, R68 ;  /* 0x000000948844723c */ /* 0x044fe60000001844 */
[----:B------:R-:W-:Y:S04]  /*de00*/  FADD.FTZ R0, R180, R0 ;  /* 0x00000000b4007221 */ /* 0x000fe80000010000 */
[----:B------:R-:W-:Y:S01]  /*de10*/  FADD.FTZ R2, R134, R0 ;  /* 0x0000000086027221 */ /* 0x000fe20000010000 */
[C---:B------:R-:W-:Y:S01]  /*de20*/  HMMA.16816.F32 R72, R136.reuse, R150, R72 ;  /* 0x000000968848723c */ /* 0x040fe20000001848 */
[----:B------:R-:W2:Y:S03]  /*de30*/  LDSM.16.MT88.4 R148, [R185+0x5000] ;  /* 0x00500000b994783b */ /* 0x000ea60000004200 */
[----:B------:R-:W-:Y:S01]  /*de40*/  FADD.FTZ R2, R133, R2 ;  /* 0x0000000285027221 */ /* 0x000fe20000010000 */
[----:B------:R-:W-:Y:S02]  /*de50*/  MOV R133, R132 ;  /* 0x0000008400857202 */ /* 0x000fe40000000f00 */
[-C--:B------:R-:W-:Y:S01]  /*de60*/  MOV R134, R3.reuse ;  /* 0x0000000300867202 */ /* 0x080fe20000000f00 */
[C---:B----4-:R-:W-:Y:S08]  /*de70*/  HMMA.16816.F32 R76, R136.reuse, R140, R76 ;  /* 0x0000008c884c723c */ /* 0x050ff0000000184c */
[C---:B------:R-:W-:Y:S01]  /*de80*/  HMMA.16816.F32 R80, R136.reuse, R142, R80 ;  /* 0x0000008e8850723c */ /* 0x040fe20000001850 */
[----:B------:R-:W4:Y:S07]  /*de90*/  LDSM.16.MT88.4 R140, [R153+0x7000] ;  /* 0x00700000998c783b */ /* 0x000f2e0000004200 */
[C---:B-1----:R-:W-:Y:S01]  /*dea0*/  HMMA.16816.F32 R84, R136.reuse, R144, R84 ;  /* 0x000000908854723c */ /* 0x042fe20000001854 */
[----:B------:R-:W-:Y:S07]  /*deb0*/  LDSM.16.MT88.4 R152, [R251+0x1800] ;  /* 0x00180000fb98783b */ /* 0x000fee0000004200 */
[C---:B------:R-:W-:Y:S01]  /*dec0*/  HMMA.16816.F32 R88, R136.reuse, R146, R88 ;  /* 0x000000928858723c */ /* 0x040fe20000001858 */
[----:B------:R-:W1:Y:S07]  /*ded0*/  LDSM.16.MT88.4 R144, [R156+0x7000] ;  /* 0x007000009c90783b */ /* 0x000e6e0000004200 */
[C---:B--2---:R-:W-:Y:S08]  /*dee0*/  HMMA.16816.F32 R92, R136.reuse, R148, R92 ;  /* 0x00000094885c723c */ /* 0x044ff0000000185c */
[C---:B------:R-:W-:Y:S01]  /*def0*/  HMMA.16816.F32 R96, R136.reuse, R150, R96 ;  /* 0x000000968860723c */ /* 0x040fe20000001860 */
[----:B------:R-:W2:Y:S07]  /*df00*/  LDSM.16.MT88.4 R148, [R250+0x7000] ;  /* 0x00700000fa94783b */ /* 0x000eae0000004200 */
[C---:B----4-:R-:W-:Y:S08]  /*df10*/  HMMA.16816.F32 R100, R136.reuse, R140, R100 ;  /* 0x0000008c8864723c */ /* 0x050ff00000001864 */
[C---:B------:R-:W-:Y:S01]  /*df20*/  HMMA.16816.F32 R104, R136.reuse, R142, R104 ;  /* 0x0000008e8868723c */ /* 0x040fe20000001868 */
[----:B------:R-:W4:Y:S07]  /*df30*/  LDSM.16.MT88.4 R140, [R185+0x7000] ;  /* 0x00700000b98c783b */ /* 0x000f2e0000004200 */
[C---:B-1----:R-:W-:Y:S08]  /*df40*/  HMMA.16816.F32 R108, R136.reuse, R144, R108 ;  /* 0x00000090886c723c */ /* 0x042ff0000000186c */
[C---:B------:R-:W-:Y:S01]  /*df50*/  HMMA.16816.F32 R112, R136.reuse, R146, R112 ;  /* 0x000000928870723c */ /* 0x040fe20000001870 */
[----:B------:R-:W1:Y:S07]  /*df60*/  LDSM.16.MT88.4 R144, [R250+0x1800] ;  /* 0x00180000fa90783b */ /* 0x000e6e0000004200 */
[C---:B--2---:R-:W-:Y:S08]  /*df70*/  HMMA.16816.F32 R116, R136.reuse, R148, R116 ;  /* 0x000000948874723c */ /* 0x044ff00000001874 */
[C---:B------:R-:W-:Y:S08]  /*df80*/  HMMA.16816.F32 R120, R136.reuse, R150, R120 ;  /* 0x000000968878723c */ /* 0x040ff00000001878 */
[C---:B----4-:R-:W-:Y:S08]  /*df90*/  HMMA.16816.F32 R124, R136.reuse, R140, R124 ;  /* 0x0000008c887c723c */ /* 0x050ff0000000187c */
[----:B------:R-:W-:Y:S01]  /*dfa0*/  HMMA.16816.F32 R128, R136, R142, R128 ;  /* 0x0000008e8880723c */ /* 0x000fe20000001880 */
[----:B------:R-:W2:Y:S07]  /*dfb0*/  LDSM.16.MT88.4 R136, [R185+0x1800] ;  /* 0x00180000b988783b */ /* 0x000eae0000004200 */
[C---:B------:R-:W-:Y:S01]  /*dfc0*/  HMMA.16816.F32 R164, R176.reuse, R160, R4 ;  /* 0x000000a0b0a4723c */ /* 0x040fe20000001804 */
[----:B------:R-:W4:Y:S07]  /*dfd0*/  LDSM.16.MT88.4 R4, [R249+0x3800] ;  /* 0x00380000f904783b */ /* 0x000f2e0000004200 */
[C---:B------:R-:W-:Y:S01]  /*dfe0*/  HMMA.16816.F32 R160, R176.reuse, R162, R8 ;  /* 0x000000a2b0a0723c */ /* 0x040fe20000001808 */
[----:B------:R-:W4:Y:S07]  /*dff0*/  LDSM.16.MT88.4 R8, [R251+0x3800] ;  /* 0x00380000fb08783b */ /* 0x000f2e0000004200 */
[C---:B------:R-:W-:Y:S01]  /*e000*/  HMMA.16816.F32 R156, R176.reuse, R152, R12 ;  /* 0x00000098b09c723c */ /* 0x040fe2000000180c */
[----:B------:R-:W3:Y:S07]  /*e010*/  LDSM.16.MT88.4 R12, [R250+0x3800] ;  /* 0x00380000fa0c783b */ /* 0x000eee0000004200 */
[C---:B------:R-:W-:Y:S01]  /*e020*/  HMMA.16816.F32 R152, R176.reuse, R154, R16 ;  /* 0x0000009ab098723c */ /* 0x040fe20000001810 */
[----:B------:R-:W3:Y:S07]  /*e030*/  LDSM.16.MT88.4 R16, [R185+0x3800] ;  /* 0x00380000b910783b */ /* 0x000eee0000004200 */
[C---:B-1----:R-:W-:Y:S08]  /*e040*/  HMMA.16816.F32 R148, R176.reuse, R144, R20 ;  /* 0x00000090b094723c */ /* 0x042ff00000001814 */
[C---:B------:R-:W-:Y:S08]  /*e050*/  HMMA.16816.F32 R144, R176.reuse, R146, R24 ;  /* 0x00000092b090723c */ /* 0x040ff00000001818 */
[C---:B--2---:R-:W-:Y:S08]  /*e060*/  HMMA.16816.F32 R140, R176.reuse, R136, R28 ;  /* 0x00000088b08c723c */ /* 0x044ff0000000181c */
[C---:B------:R-:W-:Y:S08]  /*e070*/  HMMA.16816.F32 R136, R176.reuse, R138, R32 ;  /* 0x0000008ab088723c */ /* 0x040ff00000001820 */
[C---:B----4-:R-:W-:Y:S08]  /*e080*/  HMMA.16816.F32 R36, R176.reuse, R4, R36 ;  /* 0x00000004b024723c */ /* 0x050ff00000001824 */
[C---:B------:R-:W-:Y:S01]  /*e090*/  HMMA.16816.F32 R40, R176.reuse, R6, R40 ;  /* 0x00000006b028723c */ /* 0x040fe20000001828 */
[----:B------:R-:W1:Y:S07]  /*e0a0*/  LDSM.16.MT88.4 R4, [R249+0x5800] ;  /* 0x00580000f904783b */ /* 0x000e6e0000004200 */
[C---:B------:R-:W-:Y:S08]  /*e0b0*/  HMMA.16816.F32 R44, R176.reuse, R8, R44 ;  /* 0x00000008b02c723c */ /* 0x040ff0000000182c */
[C---:B------:R-:W-:Y:S01]  /*e0c0*/  HMMA.16816.F32 R48, R176.reuse, R10, R48 ;  /* 0x0000000ab030723c */ /* 0x040fe20000001830 */
[----:B------:R-:W2:Y:S03]  /*e0d0*/  LDSM.16.MT88.4 R8, [R251+0x5800] ;  /* 0x00580000fb08783b */ /* 0x000ea60000004200 */
[C---:B---3--:R-:W-:Y:S02]  /*e0e0*/  IADD3 R0, R184.reuse, -0x1, RZ ;  /* 0xffffffffb8007810 */ /* 0x048fe40007ffe0ff */
[----:B------:R-:W-:Y:S02]  /*e0f0*/  ISETP.GT.AND P0, PT, R184, RZ, PT ;  /* 0x000000ffb800720c */ /* 0x000fe40003f04270 */
[C---:B------:R-:W-:Y:S01]  /*e100*/  HMMA.16816.F32 R52, R176.reuse, R12, R52 ;  /* 0x0000000cb034723c */ /* 0x040fe20000001834 */
[----:B------:R-:W-:Y:S04]  /*e110*/  STL [R1+0x60], R0 ;  /* 0x0000600001007387 */ /* 0x000fe80000100800 */
[----:B------:R-:W-:Y:S03]  /*e120*/  STL [R1+0x74], R2 ;  /* 0x0000740201007387 */ /* 0x000fe60000100800 */
        /* <DEDUP_REMOVED lines=23> */
[C---:B----4-:R-:W-:Y:S07]  /*e2a0*/  HMMA.16816.F32 R124, R176.reuse, R16, R124 ;  /* 0x00000010b07c723c */ /* 0x050fee000000187c */
[----:B------:R-:W-:Y:S01]  /*e2b0*/  MOV R16, R3 ;  /* 0x0000000300107202 */ /* 0x000fe20000000f00 */
[----:B------:R-:W-:Y:S01]  /*e2c0*/  HMMA.16816.F32 R128, R176, R18, R128 ;  /* 0x00000012b080723c */ /* 0x000fe20000001880 */
[----:B------:R-:W-:Y:S07]  /*e2d0*/  @!UPT UIADD3 URZ, URZ, URZ, URZ ;  /* 0x0000003f3f3ff290 */ /* 0x000fee000fffe03f */
[----:B------:R-:W-:-:S11]  /*e2e0*/  @P0 BRA `(.L_x_542) ;  /* 0xffffc00000000947 */ /* 0x000fd6000383ffff */
.L_x_535:
[----:B------:R-:W-:Y:S05]  /*e2f0*/  BRA.DIV ~URZ, `(.L_x_543) ;  /* 0x00004ac27f007947 */ /* 0x000fea000b800000 */
[----:B------:R-:W2:Y:S04]  /*e300*/  LDL R0, [R1+0x78] ;  /* 0x0000780001007983 */ /* 0x000ea80000100800 */
[----:B--2---:R1:W2:Y:S02]  /*e310*/  SHFL.BFLY PT, R5, R0, 0x2, 0x1f ;  /* 0x0c401f0000057f89 */ /* 0x0042a400000e0000 */
.L_x_589:
[----:B-1----:R-:W3:Y:S02]  /*e320*/  LDL.LU R0, [R1+0x78] ;  /* 0x0000780001007983 */ /* 0x002ee40000300800 */
[----:B--23--:R-:W-:Y:S01]  /*e330*/  FADD.FTZ R5, R5, R0 ;  /* 0x0000000005057221 */ /* 0x00cfe20000010000 */
[----:B------:R-:W-:Y:S05]  /*e340*/  BRA.DIV ~URZ, `(.L_x_544) ;  /* 0x00004ad27f007947 */ /* 0x000fea000b800000 */
[----:B------:R-:W2:Y:S04]  /*e350*/  LDL.LU R2, [R1+0x74] ;  /* 0x0000740001027983 */ /* 0x000ea80000300800 */
[----:B------:R-:W1:Y:S02]  /*e360*/  SHFL.BFLY PT, R0, R5, 0x1, 0x1f ;  /* 0x0c201f0005007f89 */ /* 0x000e6400000e0000 */
[----:B-1----:R-:W-:-:S02]  /*e370*/  FADD.FTZ R5, R5, R0 ;  /* 0x0000000005057221 */ /* 0x002fc40000010000 */
[----:B--2---:R-:W1:Y:S02]  /*e380*/  SHFL.BFLY PT, R4, R2, 0x2, 0x1f ;  /* 0x0c401f0002047f89 */ /* 0x004e6400000e0000 */
[----:B-1----:R-:W-:-:S05]  /*e390*/  FADD.FTZ R4, R4, R2 ;  /* 0x0000000204047221 */ /* 0x002fca0000010000 */
[----:B------:R1:W2:Y:S02]  /*e3a0*/  SHFL.BFLY PT, R3, R4, 0x1, 0x1f ;  /* 0x0c201f0004037f89 */ /* 0x0002a400000e0000 */
.L_x_590:
[----:B------:R-:W-:Y:S01]  /*e3b0*/  FSETP.NE.FTZ.AND P1, PT, R5, RZ, PT ;  /* 0x000000ff0500720b */ /* 0x000fe20003f35000 */
[----:B--2---:R-:W-:Y:S01]  /*e3c0*/  FADD.FTZ R3, R3, R4 ;  /* 0x0000000403037221 */ /* 0x004fe20000010000 */
[----:B------:R-:W-:Y:S02]  /*e3d0*/  MOV R2, RZ ;  /* 0x000000ff00027202 */ /* 0x000fe40000000f00 */
[----:B------:R-:W-:Y:S02]  /*e3e0*/  MOV R0, RZ ;  /* 0x000000ff00007202 */ /* 0x000fe40000000f00 */
[----:B------:R-:W-:Y:S02]  /*e3f0*/  FSETP.NE.FTZ.AND P0, PT, R3, RZ, PT ;  /* 0x000000ff0300720b */ /* 0x000fe40003f15000 */
[----:B------:R-:W-:-:S05]  /*e400*/  MOV R173, 0xff800000 ;  /* 0xff80000000ad7802 */ /* 0x000fca0000000f00 */
[----:B------:R-:W2:Y:S01]  /*e410*/  @P1 MUFU.RCP R2, R5 ;  /* 0x0000000500021308 */ /* 0x000ea20000001000 */
[----:B-1----:R-:W-:-:S05]  /*e420*/  @P1 MOV R4, 0x3f317218 ;  /* 0x3f31721800041802 */ /* 0x002fca0000000f00 */
[----:B------:R-:W-:Y:S02]  /*e430*/  @P1 FMUL.FTZ R4, R4, c[0x0][0x2d0] ;  /* 0x0000b40004041a20 */ /* 0x000fe40000410000 */
[----:B------:R-:W1:Y:S01]  /*e440*/  @P1 MUFU.LG2 R5, R5 ;  /* 0x0000000500051308 */ /* 0x000e620000000c00 */
[----:B--2---:R-:W-:-:S07]  /*e450*/  FMUL.FTZ R133, R2, R36 ;  /* 0x0000002402857220 */ /* 0x004fce0000410000 */
[----:B------:R-:W2:Y:S01]  /*e460*/  @P0 MUFU.RCP R0, R3 ;  /* 0x0000000300000308 */ /* 0x000ea20000001000 */
        /* <DEDUP_REMOVED lines=30> */
[C---:B------:R-:W-:Y:S01]  /*e650*/  FMUL.FTZ R34, R2.reuse, R65 ;  /* 0x0000004102227220 */ /* 0x040fe20000410000 */
[----:B------:R-:W-:Y:S01]  /*e660*/  MOV R65, 0xff800000 ;  /* 0xff80000000417802 */ /* 0x000fe20000000f00 */
        /* <DEDUP_REMOVED lines=32> */
[----:B------:R3:W4:Y:S01]  /*e870*/  @P0 MUFU.LG2 R2, R3 ;  /* 0x0000000300020308 */ /* 0x0007220000000c00 */
[----:B-1----:R-:W-:Y:S02]  /*e880*/  @P1 FMUL.FTZ R5, R5, 0.69314718246459960938 ;  /* 0x3f31721805051820 */ /* 0x002fe40000410000 */
[----:B--2---:R-:W-:Y:S01]  /*e890*/  FMUL.FTZ R6, R0, R46 ;  /* 0x0000002e00067220 */ /* 0x004fe20000410000 */
[----:B------:R-:W-:Y:S01]  /*e8a0*/  MOV R46, 0x1 ;  /* 0x00000001002e7802 */ /* 0x000fe20000000f00 */
[----:B------:R-:W-:-:S02]  /*e8b0*/  @P1 FFMA.FTZ R173, R4, R132, R5 ;  /* 0x0000008404ad1223 */ /* 0x000fc40000010005 */
[C---:B------:R-:W-:Y:S02]  /*e8c0*/  FMUL.FTZ R45, R0.reuse, R43 ;  /* 0x0000002b002d7220 */ /* 0x040fe40000410000 */
[C---:B------:R-:W-:Y:S02]  /*e8d0*/  FMUL.FTZ R166, R0.reuse, R166 ;  /* 0x000000a600a67220 */ /* 0x040fe40000410000 */
[C---:B------:R-:W-:Y:S02]  /*e8e0*/  FMUL.FTZ R167, R0.reuse, R167 ;  /* 0x000000a700a77220 */ /* 0x040fe40000410000 */
[C---:B------:R-:W-:Y:S02]  /*e8f0*/  FMUL.FTZ R162, R0.reuse, R162 ;  /* 0x000000a200a27220 */ /* 0x040fe40000410000 */
[----:B------:R-:W-:Y:S01]  /*e900*/  FMUL.FTZ R61, R0, R163 ;  /* 0x000000a3003d7220 */ /* 0x000fe20000410000 */
[----:B---3--:R-:W-:Y:S01]  /*e910*/  @P0 MOV R3, 0x3f317218 ;  /* 0x3f31721800030802 */ /* 0x008fe20000000f00 */
[----:B----4-:R-:W-:-:S02]  /*e920*/  @P0 FMUL.FTZ R2, R2, 0.69314718246459960938 ;  /* 0x3f31721802020820 */ /* 0x010fc40000410000 */
[C---:B------:R-:W-:Y:S02]  /*e930*/  FMUL.FTZ R158, R0.reuse, R158 ;  /* 0x0000009e009e7220 */ /* 0x040fe40000410000 */
[----:B------:R-:W-:Y:S02]  /*e940*/  @P0 FMUL.FTZ R3, R3, c[0x0][0x2d0] ;  /* 0x0000b40003030a20 */ /* 0x000fe40000410000 */
        /* <DEDUP_REMOVED lines=56> */
[----:B------:R-:W-:Y:S01]  /*ecd0*/  FMUL.FTZ R131, R0, R131 ;  /* 0x0000008300837220 */ /* 0x000fe20000410000 */
[----:B------:R-:W-:Y:S01]  /*ece0*/  PRMT R0, R46, 0x7610, R0 ;  /* 0x000076102e007816 */ /* 0x000fe20000000000 */
[----:B------:R-:W-:-:S02]  /*ecf0*/  @P0 FFMA.FTZ R65, R3, R16, R2 ;  /* 0x0000001003410223 */ /* 0x000fc40000010002 */
.L_x_516:
[----:B------:R2:W5:Y:S01]  /*ed00*/  LDL R48, [R1+0xc4] ;  /* 0x0000c40001307983 */ /* 0x0005620000100800 */
[----:B------:R-:W-:Y:S03]  /*ed10*/  BSSY B0, `(.L_x_545) ;  /* 0x0000012000007945 */ /* 0x000fe60003800000 */
[----:B------:R-:W3:Y:S02]  /*ed20*/  S2R R69, SR_TID.X ;  /* 0x0000000000457919 */ /* 0x000ee40000002100 */
[----:B---3--:R-:W-:-:S13]  /*ed30*/  LOP3.LUT P0, RZ, R69, 0xff, RZ, 0xc0, !PT ;  /* 0x000000ff45ff7812 */ /* 0x008fda000780c0ff */
[----:B------:R-:W-:Y:S05]  /*ed40*/  @P0 BRA `(.L_x_546) ;  /* 0x000000e000000947 */ /* 0x000fea0003800000 */
[----:B-12---:R-:W1:Y:S01]  /*ed50*/  S2R R16, SR_LANEID ;  /* 0x0000000000107919 */ /* 0x006e620000000000 */
[----:B------:R-:W-:Y:S01]  /*ed60*/  VOTEU.ANY UR4, UPT, PT ;  /* 0x0000000000047886 */ /* 0x000fe200038e0100 */
[----:B------:R-:W-:Y:S01]  /*ed70*/  IMAD.MOV.U32 R46, RZ, RZ, c[0x0][0x580] ;  /* 0x00016000ff2e7624 */ /* 0x000fe200078e00ff */
[----:B------:R-:W1:Y:S01]  /*ed80*/  FLO.U32 R3, UR4 ;  /* 0x0000000400037d00 */ /* 0x000e6200080e0000 */
[----:B------:R-:W-:-:S07]  /*ed90*/  IMAD.MOV.U32 R47, RZ, RZ, c[0x0][0x584] ;  /* 0x00016100ff2f7624 */ /* 0x000fce00078e00ff */
[----:B------:R-:W2:Y:S01]  /*eda0*/  POPC R2, UR4 ;  /* 0x0000000400027d09 */ /* 0x000ea20008000000 */
[----:B-1----:R-:W-:-:S13]  /*edb0*/  ISETP.EQ.U32.AND P0, PT, R3, R16, PT ;  /* 0x000000100300720c */ /* 0x002fda0003f02070 */
[----:B--2---:R-:W2:Y:S04]  /*edc0*/  @P0 ATOMG.E.ADD.STRONG.GPU PT, R2, [R46.64], R2 ;  /* 0x000000022e0209a8 */ /* 0x004ea800081ee1c6 */
[----:B------:R-:W1:Y:S04]  /*edd0*/  S2R R16, SR_LTMASK ;  /* 0x0000000000107919 */ /* 0x000e680000003900 */
[----:B--2---:R1:W2:Y:S02]  /*ede0*/  SHFL.IDX PT, R3, R2, R3, 0x1f ;  /* 0x00001f0302037589 */ /* 0x0042a400000e0000 */
[----:B-1----:R-:W-:-:S06]  /*edf0*/  LOP3.LUT R2, R16, UR4, RZ, 0xc0, !PT ;  /* 0x0000000410027c12 */ /* 0x002fcc000f8ec0ff */
[----:B------:R-:W2:Y:S02]  /*ee00*/  POPC R2, R2 ;  /* 0x0000000200027309 */ /* 0x000ea40000000000 */
[----:B--2--5:R-:W-:-:S05]  /*ee10*/  IADD3 R48, R3, c[0x0][0xc], R2 ;  /* 0x0000030003307a10 */ /* 0x024fca0007ffe002 */
[----:B------:R1:W-:Y:S02]  /*ee20*/  STL [R1+0xc4], R48 ;  /* 0x0000c43001007387 */ /* 0x0003e40000100800 */
.L_x_546:
[----:B--2---:R-:W-:Y:S05]  /*ee30*/  BSYNC B0 ;  /* 0x0000000000007941 */ /* 0x004fea0003800000 */
.L_x_545:
[----:B------:R-:W-:Y:S01]  /*ee40*/  PRMT R0, R0, 0x9910, RZ ;  /* 0x0000991000007816 */ /* 0x000fe200000000ff */
[----:B------:R-:W-:Y:S01]  /*ee50*/  BSSY B1, `(.L_x_547) ;  /* 0x000022f000017945 */ /* 0x000fe20003800000 */
[----:B-----5:R-:W-:Y:S02]  /*ee60*/  IMAD.MOV.U32 R81, RZ, RZ, R48 ;  /* 0x000000ffff517224 */ /* 0x020fe400078e0030 */
[----:B------:R-:W-:-:S13]  /*ee70*/  ISETP.NE.AND P0, PT, R0, RZ, PT ;  /* 0x000000ff0000720c */ /* 0x000fda0003f05270 */
[----:B------:R-:W-:Y:S05]  /*ee80*/  @!P0 BRA `(.L_x_548) ;  /* 0x000015c000008947 */ /* 0x000fea0003800000 */
[----:B------:R-:W2:Y:S04]  /*ee90*/  LDL R87, [R1+0xc8] ;  /* 0x0000c80001577983 */ /* 0x000ea80000100800 */
[----:B------:R-:W3:Y:S04]  /*eea0*/  LDL R83, [R1+0xcc] ;  /* 0x0000cc0001537983 */ /* 0x000ee80000100800 */
[----:B------:R-:W4:Y:S04]  /*eeb0*/  LDL R79, [R1+0xd4] ;  /* 0x0000d400014f7983 */ /* 0x000f280000100800 */
[----:B------:R-:W5:Y:S04]  /*eec0*/  LDL R77, [R1+0xd0] ;  /* 0x0000d000014d7983 */ /* 0x000f680000100800 */
[----:B------:R-:W4:Y:S04]  /*eed0*/  LDL R75, [R1+0xe4] ;  /* 0x0000e400014b7983 */ /* 0x000f280000100800 */
[----:B------:R-:W5:Y:S04]  /*eee0*/  LDL R73, [R1+0xdc] ;  /* 0x0000dc0001497983 */ /* 0x000f680000100800 */
[----:B------:R-:W5:Y:S04]  /*eef0*/  LDL R71, [R1+0xe0] ;  /* 0x0000e00001477983 */ /* 0x000f680000100800 */
[----:B------:R-:W5:Y:S01]  /*ef00*/  LDL R67, [R1+0xd8] ;  /* 0x0000d80001437983 */ /* 0x000f620000100800 */
[----:B------:R-:W-:Y:S01]  /*ef10*/  WARPSYNC 0xffffffff ;  /* 0xffffffff00007948 */ /* 0x000fe20003800000 */
[----:B------:R-:W-:-:S02]  /*ef20*/  F2FP.PACK_AB R64, R165, R164 ;  /* 0x000000a4a540723e */ /* 0x000fc400000000ff */
[----:B------:R-:W-:Y:S01]  /*ef30*/  BAR.SYNC.DEFER_BLOCKING 0x1, 0x100 ;  /* 0x0044000000007b1d */ /* 0x000fe20000010000 */
[----:B------:R-:W-:Y:S02]  /*ef40*/  F2FP.PACK_AB R63, R167, R166 ;  /* 0x000000a6a73f723e */ /* 0x000fe400000000ff */
[----:B------:R-:W-:Y:S02]  /*ef50*/  F2FP.PACK_AB R62, R161, R160 ;  /* 0x000000a0a13e723e */ /* 0x000fe400000000ff */
[----:B------:R-:W-:Y:S02]  /*ef60*/  F2FP.PACK_AB R61, R61, R162 ;  /* 0x000000a23d3d723e */ /* 0x000fe400000000ff */
[----:B------:R-:W-:Y:S02]  /*ef70*/  F2FP.PACK_AB R60, R157, R156 ;  /* 0x0000009c9d3c723e */ /* 0x000fe400000000ff */
[----:B------:R-:W-:Y:S02]  /*ef80*/  F2FP.PACK_AB R59, R159, R158 ;  /* 0x0000009e9f3b723e */ /* 0x000fe400000000ff */
[----:B------:R-:W-:-:S02]  /*ef90*/  F2FP.PACK_AB R58, R153, R152 ;  /* 0x00000098993a723e */ /* 0x000fc400000000ff */
[----:B------:R-:W-:Y:S02]  /*efa0*/  F2FP.PACK_AB R57, R57, R154 ;  /* 0x0000009a3939723e */ /* 0x000fe400000000ff */
[----:B------:R-:W-:Y:S02]  /*efb0*/  F2FP.PACK_AB R56, R149, R148 ;  /* 0x000000949538723e */ /* 0x000fe400000000ff */
[----:B------:R-:W-:Y:S02]  /*efc0*/  F2FP.PACK_AB R55, R151, R150 ;  /* 0x000000969737723e */ /* 0x000fe400000000ff */
[----:B------:R-:W-:Y:S02]  /*efd0*/  F2FP.PACK_AB R54, R145, R144 ;  /* 0x000000909136723e */ /* 0x000fe400000000ff */
[----:B------:R-:W-:Y:S02]  /*efe0*/  F2FP.PACK_AB R53, R53, R146 ;  /* 0x000000923535723e */ /* 0x000fe400000000ff */
[----:B------:R-:W-:-:S02]  /*eff0*/  F2FP.PACK_AB R52, R141, R140 ;  /* 0x0000008c8d34723e */ /* 0x000fc400000000ff */
[----:B------:R-:W-:Y:S02]  /*f000*/  F2FP.PACK_AB R51, R143, R142 ;  /* 0x0000008e8f33723e */ /* 0x000fe400000000ff */
[----:B-1----:R-:W-:Y:S02]  /*f010*/  F2FP.PACK_AB R50, R137, R136 ;  /* 0x000000888932723e */ /* 0x002fe400000000ff */
        /* <DEDUP_REMOVED lines=48> */
[----:B------:R-:W-:Y:S01]  /*f320*/  F2FP.PACK_AB R0, R131, R130 ;  /* 0x000000828300723e */ /* 0x000fe200000000ff */
[----:B--2---:R1:W-:Y:S04]  /*f330*/  STS [R87], R64 ;  /* 0x0000004057007388 */ /* 0x0043e80000000800 */
[----:B------:R1:W-:Y:S04]  /*f340*/  STS [R87+0x400], R63 ;  /* 0x0004003f57007388 */ /* 0x0003e80000000800 */
[----:B---3--:R1:W-:Y:S04]  /*f350*/  STS [R83], R62 ;  /* 0x0000003e53007388 */ /* 0x0083e80000000800 */
[----:B------:R1:W-:Y:S04]  /*f360*/  STS [R83+0x400], R61 ;  /* 0x0004003d53007388 */ /* 0x0003e80000000800 */
[----:B----4-:R1:W-:Y:S04]  /*f370*/  STS [R79], R60 ;  /* 0x0000003c4f007388 */ /* 0x0103e80000000800 */
[----:B------:R1:W-:Y:S04]  /*f380*/  STS [R79+0x400], R59 ;  /* 0x0004003b4f007388 */ /* 0x0003e80000000800 */
[----:B-----5:R1:W-:Y:S04]  /*f390*/  STS [R77], R58 ;  /* 0x0000003a4d007388 */ /* 0x0203e80000000800 */
[----:B------:R1:W-:Y:S04]  /*f3a0*/  STS [R77+0x400], R57 ;  /* 0x000400394d007388 */ /* 0x0003e80000000800 */
[----:B------:R1:W-:Y:S04]  /*f3b0*/  STS [R75], R56 ;  /* 0x000000384b007388 */ /* 0x0003e80000000800 */
[----:B------:R1:W-:Y:S04]  /*f3c0*/  STS [R75+0x400], R55 ;  /* 0x000400374b007388 */ /* 0x0003e80000000800 */
[----:B------:R1:W-:Y:S04]  /*f3d0*/  STS [R73], R54 ;  /* 0x0000003649007388 */ /* 0x0003e80000000800 */
[----:B------:R1:W-:Y:S04]  /*f3e0*/  STS [R73+0x400], R53 ;  /* 0x0004003549007388 */ /* 0x0003e80000000800 */
[----:B------:R1:W-:Y:S04]  /*f3f0*/  STS [R71], R52 ;  /* 0x0000003447007388 */ /* 0x0003e80000000800 */
[----:B------:R1:W-:Y:S04]  /*f400*/  STS [R71+0x400], R51 ;  /* 0x0004003347007388 */ /* 0x0003e80000000800 */
[----:B------:R1:W-:Y:S04]  /*f410*/  STS [R67], R50 ;  /* 0x0000003243007388 */ /* 0x0003e80000000800 */
        /* <DEDUP_REMOVED lines=49> */
[----:B------:R-:W-:Y:S06]  /*f730*/  BAR.SYNC.DEFER_BLOCKING 0x1, 0x100 ;  /* 0x0044000000007b1d */ /* 0x000fec0000010000 */
[----:B------:R-:W-:Y:S05]  /*f740*/  BRA.CONV ~URZ, `(.L_x_549) ;  /* 0x000000837f007947 */ /* 0x000fea000b800000 */
[----:B------:R2:W-:Y:S01]  /*f750*/  STL [R1+0x64], RZ ;  /* 0x000064ff01007387 */ /* 0x0005e20000100800 */
[----:B-1----:R-:W-:Y:S01]  /*f760*/  SHF.R.S32.HI R67, RZ, 0x1f, R69 ;  /* 0x0000001fff437819 */ /* 0x002fe20000011445 */
[----:B------:R-:W-:Y:S01]  /*f770*/  IMAD.MOV.U32 R3, RZ, RZ, 0x1f ;  /* 0x0000001fff037424 */ /* 0x000fe200078e00ff */
[----:B------:R-:W-:-:S02]  /*f780*/  MOV R2, 0xf7d0 ;  /* 0x0000f7d000027802 */ /* 0x000fc40000000f00 */
[----:B------:R-:W-:-:S04]  /*f790*/  LEA.HI R67, R67, R69, RZ, 0x7 ;  /* 0x0000004543437211 */ /* 0x000fc800078f38ff */
[----:B------:R-:W-:-:S05]  /*f7a0*/  SHF.R.S32.HI R67, RZ, 0x7, R67 ;  /* 0x00000007ff437819 */ /* 0x000fca0000011443 */
[----:B------:R-:W-:Y:S02]  /*f7b0*/  IMAD.MOV.U32 R7, RZ, RZ, R67 ;  /* 0x000000ffff077224 */ /* 0x000fe400078e0043 */
[----:B--2---:R-:W-:Y:S05]  /*f7c0*/  CALL.REL.NOINC `($__internal_3_$__cuda_sm70_shflsync_idx_p) ;  /* 0x00003c0000007944 */ /* 0x004fea0003c00000 */
.L_x_549:
[----:B-1----:R-:W2:Y:S04]  /*f7d0*/  LDL R2, [R1+0xbc] ;  /* 0x0000bc0001027983 */ /* 0x002ea80000100800 */
[----:B------:R-:W3:Y:S04]  /*f7e0*/  LDL R14, [R1+0x7c] ;  /* 0x00007c00010e7983 */ /* 0x000ee80000100800 */
[----:B------:R-:W4:Y:S04]  /*f7f0*/  LDL.LU R10, [R1+0xb8] ;  /* 0x0000b800010a7983 */ /* 0x000f280000300800 */
[----:B------:R-:W2:Y:S04]  /*f800*/  LDL.LU R12, [R1+0xb4] ;  /* 0x0000b400010c7983 */ /* 0x000ea80000300800 */
[----:B------:R-:W2:Y:S01]  /*f810*/  LDL.LU R17, [R1+0xb0] ;  /* 0x0000b00001117983 */ /* 0x000ea20000300800 */
[----:B-----5:R-:W-:-:S03]  /*f820*/  IMAD.MOV.U32 R0, RZ, RZ, 0x1 ;  /* 0x00000001ff007424 */ /* 0x020fc600078e00ff */
[----:B------:R-:W3:Y:S02]  /*f830*/  LDL R13, [R1+0xfc] ;  /* 0x0000fc00010d7983 */ /* 0x000ee40000100800 */
[----:B------:R-:W-:Y:S02]  /*f840*/  ISETP.NE.AND P0, PT, R0, c[0x0][0x4e8], PT ;  /* 0x00013a0000007a0c */ /* 0x000fe40003f05270 */
[----:B------:R-:W3:Y:S04]  /*f850*/  LDL R16, [R1+0x4c] ;  /* 0x00004c0001107983 */ /* 0x000ee80000100800 */
[----:B------:R-:W1:Y:S04]  /*f860*/  S2R R15, SR_TID.X ;  /* 0x00000000000f7919 */ /* 0x000e680000002100 */
[----:B------:R1:W5:Y:S04]  /*f870*/  LDL R87, [R1+0xf4] ;  /* 0x0000f40001577983 */ /* 0x0003680000100800 */
[----:B------:R1:W5:Y:S04]  /*f880*/  LDL R86, [R1+0x54] ;  /* 0x0000540001567983 */ /* 0x0003680000100800 */
[----:B------:R1:W5:Y:S04]  /*f890*/  LDL R85, [R1+0xf0] ;  /* 0x0000f00001557983 */ /* 0x0003680000100800 */
[----:B------:R1:W5:Y:S04]  /*f8a0*/  LDL R84, [R1+0x6c] ;  /* 0x00006c0001547983 */ /* 0x0003680000100800 */
[----:B------:R1:W5:Y:S04]  /*f8b0*/  LDL R83, [R1+0xec] ;  /* 0x0000ec0001537983 */ /* 0x0003680000100800 */
[----:B------:R1:W5:Y:S04]  /*f8c0*/  LDL R82, [R1+0x68] ;  /* 0x0000680001527983 */ /* 0x0003680000100800 */
[----:B------:R1:W5:Y:S01]  /*f8d0*/  LDL R80, [R1+0xe8] ;  /* 0x0000e80001507983 */ /* 0x0003620000100800 */
[----:B----4-:R-:W-:-:S05]  /*f8e0*/  SHF.R.S32.HI R5, RZ, 0x1f, R10 ;  /* 0x0000001fff057819 */ /* 0x010fca000001140a */
[----:B------:R-:W-:Y:S01]  /*f8f0*/  IMAD R6, R5, c[0x0][0x490], RZ ;  /* 0x0001240005067a24 */ /* 0x000fe200078e02ff */
[----:B--2---:R-:W-:Y:S01]  /*f900*/  IADD3 R4, R2, R17, RZ ;  /* 0x0000001102047210 */ /* 0x004fe20007ffe0ff */
[----:B------:R-:W-:-:S04]  /*f910*/  IMAD.WIDE.U32 R2, R10, c[0x0][0x490], RZ ;  /* 0x000124000a027a25 */ /* 0x000fc800078e00ff */
[----:B------:R-:W-:-:S04]  /*f920*/  @P0 IMAD.HI.U32 R7, R4, c[0x0][0x4ec], RZ ;  /* 0x00013b0004070a27 */ /* 0x000fc800078e00ff */
[----:B------:R-:W-:Y:S01]  /*f930*/  IMAD R6, R10, c[0x0][0x494], R6 ;  /* 0x000125000a067a24 */ /* 0x000fe200078e0206 */
[----:B------:R-:W-:Y:S01]  /*f940*/  SHF.R.S32.HI R11, RZ, 0x1f, R12 ;  /* 0x0000001fff0b7819 */ /* 0x000fe2000001140c */
[----:B------:R-:W-:Y:S01]  /*f950*/  IMAD.MOV.U32 R0, RZ, RZ, R4 ;  /* 0x000000ffff007224 */ /* 0x000fe200078e0004 */
[----:B------:R-:W-:Y:S02]  /*f960*/  @P0 SHF.R.U32.HI R0, RZ, c[0x0][0x4f0], R7 ;  /* 0x00013c00ff000a19 */ /* 0x000fe40000011607 */
[----:B------:R-:W-:Y:S01]  /*f970*/  IADD3 R3, R3, R6, RZ ;  /* 0x0000000603037210 */ /* 0x000fe20007ffe0ff */
[----:B------:R-:W-:Y:S02]  /*f980*/  IMAD R9, R11, c[0x0][0x498], RZ ;  /* 0x000126000b097a24 */ /* 0x000fe400078e02ff */
[----:B------:R-:W-:Y:S02]  /*f990*/  IMAD.MOV R8, RZ, RZ, -R0 ;  /* 0x000000ffff087224 */ /* 0x000fe400078e0a00 */
[----:B------:R-:W-:-:S04]  /*f9a0*/  IMAD.WIDE.U32 R6, R12, c[0x0][0x498], R2 ;  /* 0x000126000c067a25 */ /* 0x000fc800078e0002 */
[----:B------:R-:W-:Y:S01]  /*f9b0*/  IMAD R2, R8, c[0x0][0x4e8], R4 ;  /* 0x00013a0008027a24 */ /* 0x000fe200078e0204 */
[----:B------:R-:W-:Y:S01]  /*f9c0*/  SHF.R.S32.HI R8, RZ, 0x1f, R0 ;  /* 0x0000001fff087819 */ /* 0x000fe20000011400 */
[----:B------:R-:W-:Y:S01]  /*f9d0*/  IMAD R3, R12, c[0x0][0x49c], R9 ;  /* 0x000127000c037a24 */ /* 0x000fe200078e0209 */
[----:B------:R-:W-:Y:S01]  /*f9e0*/  IADD3 R4, P1, R0, R6, RZ ;  /* 0x0000000600047210 */ /* 0x000fe20007f3e0ff */
[----:B------:R-:W-:-:S03]  /*f9f0*/  IMAD R0, R5, c[0x0][0x3e8], RZ ;  /* 0x0000fa0005007a24 */ /* 0x000fc600078e02ff */
[----:B------:R-:W-:Y:S02]  /*fa00*/  IADD3.X R5, R8, R7, R3, P1, !PT ;  /* 0x0000000708057210 */ /* 0x000fe40000ffe403 */
[----:B---3--:R-:W-:Y:S02]  /*fa10*/  IADD3 R8, R14, R17, RZ ;  /* 0x000000110e087210 */ /* 0x008fe40007ffe0ff */
[----:B-1----:R-:W-:-:S04]  /*fa20*/  SHF.R.S32.HI R14, RZ, 0x1f, R15 ;  /* 0x0000001fff0e7819 */ /* 0x002fc8000001140f */
[----:B------:R-:W-:-:S04]  /*fa30*/  LEA.HI R14, R14, R15, RZ, 0x5 ;  /* 0x0000000f0e0e7211 */ /* 0x000fc800078f28ff */
[----:B------:R-:W-:-:S04]  /*fa40*/  LOP3.LUT R14, R14, 0xffffffe0, RZ, 0xc0, !PT ;  /* 0xffffffe00e0e7812 */ /* 0x000fc800078ec0ff */
[----:B------:R-:W-:Y:S02]  /*fa50*/  IADD3 R14, -R14, R15, RZ ;  /* 0x0000000f0e0e7210 */ /* 0x000fe40007ffe1ff */
[----:B------:R1:W5:Y:S01]  /*fa60*/  LDL R15, [R1+0x70] ;  /* 0x00007000010f7983 */ /* 0x0003620000100800 */
[----:B------:R-:W-:Y:S01]  /*fa70*/  SHF.R.S32.HI R6, RZ, 0x1f, R2 ;  /* 0x0000001fff067819 */ /* 0x000fe20000011402 */
[----:B------:R-:W-:-:S04]  /*fa80*/  IMAD R9, R10, c[0x0][0x3ec], R0 ;  /* 0x0000fb000a097a24 */ /* 0x000fc800078e0200 */
[----:B------:R-:W-:Y:S02]  /*fa90*/  IMAD R3, R6, c[0x0][0x488], RZ ;  /* 0x0001220006037a24 */ /* 0x000fe400078e02ff */
[----:B------:R-:W-:-:S04]  /*faa0*/  IMAD.WIDE.U32 R6, R10, c[0x0][0x3e8], RZ ;  /* 0x0000fa000a067a25 */ /* 0x000fc800078e00ff */
[C---:B------:R-:W-:Y:S02]  /*fab0*/  IMAD R10, R2.reuse, c[0x0][0x48c], R3 ;  /* 0x00012300020a7a24 */ /* 0x040fe400078e0203 */
[----:B------:R-:W-:-:S04]  /*fac0*/  IMAD.WIDE.U32 R4, R2, c[0x0][0x488], R4 ;  /* 0x0001220002047a25 */ /* 0x000fc800078e0004 */
[----:B------:R-:W-:Y:S01]  /*fad0*/  @P0 IMAD.HI.U32 R2, R8, c[0x0][0x4ec], RZ ;  /* 0x00013b0008020a27 */ /* 0x000fe200078e00ff */
[----:B------:R-:W-:-:S03]  /*fae0*/  IADD3 R3, R7, R9, RZ ;  /* 0x0000000907037210 */ /* 0x000fc60007ffe0ff */
[----:B------:R-:W-:Y:S01]  /*faf0*/  IMAD.MOV.U32 R0, RZ, RZ, R8 ;  /* 0x000000ffff007224 */ /* 0x000fe200078e0008 */
[----:B------:R-:W-:Y:S01]  /*fb00*/  @P0 SHF.R.U32.HI R0, RZ, c[0x0][0x4f0], R2 ;  /* 0x00013c00ff000a19 */ /* 0x000fe20000011602 */
[----:B------:R-:W-:Y:S01]  /*fb10*/  IMAD.IADD R5, R5, 0x1, R10 ;  /* 0x0000000105057824 */ /* 0x000fe200078e020a */
[C---:B------:R-:W-:Y:S02]  /*fb20*/  LEA R9, P0, R4.reuse, c[0x0][0x450], 0x2 ;  /* 0x0001140004097a11 */ /* 0x040fe400078010ff */
[----:B------:R-:W-:Y:S01]  /*fb30*/  MOV R2, R6 ;  /* 0x0000000600027202 */ /* 0x000fe20000000f00 */
[----:B------:R-:W-:Y:S01]  /*fb40*/  IMAD R6, R11, c[0x0][0x3f0], RZ ;  /* 0x0000fc000b067a24 */ /* 0x000fe200078e02ff */
[----:B------:R-:W-:-:S03]  /*fb50*/  LEA.HI.X R5, R4, c[0x0][0x454], R5, 0x2, P0 ;  /* 0x0001150004057a11 */ /* 0x000fc600000f1405 */
[----:B------:R-:W-:Y:S01]  /*fb60*/  IMAD R10, R12, c[0x0][0x3f4], R6 ;  /* 0x0000fd000c0a7a24 */ /* 0x000fe200078e0206 */
[----:B------:R-:W-:Y:S01]  /*fb70*/  SHFL.IDX PT, R4, R9, 0x1, 0x1c1f ;  /* 0x003c1f0009047f89 */ /* 0x000fe200000e0000 */
[----:B------:R-:W-:-:S03]  /*fb80*/  ULDC UR5, c[0x0][0x4e8] ;  /* 0x00013a0000057ab9 */ /* 0x000fc60000000800 */
[----:B------:R2:W-:Y:S01]  /*fb90*/  SHFL.IDX PT, R6, R9, RZ, 0x1c1f ;  /* 0x001c1fff09067589 */ /* 0x0005e200000e0000 */
[----:B------:R-:W-:-:S03]  /*fba0*/  ULDC UR4, c[0x0][0x388] ;  /* 0x0000e20000047ab9 */ /* 0x000fc60000000800 */
[----:B------:R-:W3:Y:S01]  /*fbb0*/  SHFL.IDX PT, R7, R5, RZ, 0x1c1f ;  /* 0x001c1fff05077589 */ /* 0x000ee200000e0000 */
[----:B------:R-:W-:-:S03]  /*fbc0*/  IMAD.MOV R11, RZ, RZ, -R0 ;  /* 0x000000ffff0b7224 */ /* 0x000fc600078e0a00 */
[----:B------:R-:W4:Y:S01]  /*fbd0*/  SHFL.IDX PT, R5, R5, 0x1, 0x1c1f ;  /* 0x003c1f0005057f89 */ /* 0x000f2200000e0000 */
[----:B------:R-:W-:Y:S01]  /*fbe0*/  UIMAD UR4, UR5, UR4, URZ ;  /* 0x00000004050472a4 */ /* 0x000fe2000f8e023f */
[----:B------:R-:W-:Y:S02]  /*fbf0*/  LOP3.LUT P0, RZ, R14, 0x3, RZ, 0xc0, !PT ;  /* 0x000000030eff7812 */ /* 0x000fe4000780c0ff */
[----:B------:R-:W1:Y:S01]  /*fc00*/  S2R R18, SR_TID.X ;  /* 0x0000000000127919 */ /* 0x000e620000002100 */
[----:B------:R-:W-:Y:S01]  /*fc10*/  IMAD R8, R11, c[0x0][0x4e8], R8 ;  /* 0x00013a000b087a24 */ /* 0x000fe200078e0208 */
[----:B--2---:R-:W-:-:S04]  /*fc20*/  IADD3 R9, R13, R17, RZ ;  /* 0x000000110d097210 */ /* 0x004fc80007ffe0ff */
[C---:B------:R-:W-:Y:S02]  /*fc30*/  IADD3 R11, R9.reuse, 0x8, RZ ;  /* 0x00000008090b7810 */ /* 0x040fe40007ffe0ff */
[----:B------:R-:W-:Y:S02]  /*fc40*/  ISETP.GE.OR P1, PT, R9, UR4, P0 ;  /* 0x0000000409007c0c */ /* 0x000fe40008726670 */
[----:B------:R-:W-:Y:S01]  /*fc50*/  ISETP.GE.OR P0, PT, R11, UR4, P0 ;  /* 0x000000040b007c0c */ /* 0x000fe20008706670 */
[----:B------:R-:W-:Y:S01]  /*fc60*/  IMAD.WIDE.U32 R2, R12, c[0x0][0x3f0], R2 ;  /* 0x0000fc000c027a25 */ /* 0x000fe200078e0002 */
[----:B------:R-:W-:-:S03]  /*fc70*/  SHF.R.S32.HI R12, RZ, 0x1f, R0 ;  /* 0x0000001fff0c7819 */ /* 0x000fc60000011400 */
[----:B------:R-:W-:Y:S02]  /*fc80*/  IMAD.IADD R3, R3, 0x1, R10 ;  /* 0x0000000103037824 */ /* 0x000fe400078e020a */
[----:B------:R-:W-:-:S04]  /*fc90*/  IMAD R10, R12, c[0x0][0x3e0], RZ ;  /* 0x0000f8000c0a7a24 */ /* 0x000fc800078e02ff */
[----:B---3--:R2:W-:Y:S01]  /*fca0*/  @!P1 ST.E [R6.64], R173 ;  /* 0x000000ad06009985 */ /* 0x0085e2000c101906 */
[----:B------:R-:W-:-:S03]  /*fcb0*/  IMAD R9, R0, c[0x0][0x3e4], R10 ;  /* 0x0000f90000097a24 */ /* 0x000fc600078e020a */
[----:B----4-:R2:W-:Y:S01]  /*fcc0*/  @!P0 ST.E [R4.64], R65 ;  /* 0x0000004104008985 */ /* 0x0105e2000c101906 */
[----:B------:R-:W-:Y:S01]  /*fcd0*/  IMAD.WIDE.U32 R2, R0, c[0x0][0x3e0], R2 ;  /* 0x0000f80000027a25 */ /* 0x000fe200078e0002 */
[----:B------:R-:W-:Y:S02]  /*fce0*/  SHF.R.S32.HI R0, RZ, 0x1f, R8 ;  /* 0x0000001fff007819 */ /* 0x000fe40000011408 */
[----:B------:R2:W3:Y:S01]  /*fcf0*/  LDS.128 R44, [R16+0x1080] ;  /* 0x00108000102c7984 */ /* 0x0004e20000000c00 */
[----:B-1----:R-:W-:-:S03]  /*fd00*/  SHF.R.S32.HI R13, RZ, 0x1f, R18 ;  /* 0x0000001fff0d7819 */ /* 0x002fc60000011412 */
[----:B------:R2:W1:Y:S04]  /*fd10*/  LDS.128 R60, [R16+0x2080] ;  /* 0x00208000103c7984 */ /* 0x0004680000000c00 */
        /* <DEDUP_REMOVED lines=10> */
[----:B------:R-:W-:Y:S01]  /*fdc0*/  IMAD.IADD R3, R3, 0x1, R9 ;  /* 0x0000000103037824 */ /* 0x000fe200078e0209 */
[----:B------:R-:W-:Y:S01]  /*fdd0*/  LEA.HI R13, R13, R18, RZ, 0x3 ;  /* 0x000000120d0d7211 */ /* 0x000fe200078f18ff */
[----:B------:R-:W-:-:S02]  /*fde0*/  IMAD R0, R0, c[0x0][0x3d8], RZ ;  /* 0x0000f60000007a24 */ /* 0x000fc400078e02ff */
[----:B------:R-:W-:Y:S01]  /*fdf0*/  IMAD.WIDE.U32 R2, R8, c[0x0][0x3d8], R2 ;  /* 0x0000f60008027a25 */ /* 0x000fe200078e0002 */
[----:B------:R-:W-:-:S03]  /*fe00*/  SHF.R.S32.HI R13, RZ, 0x3, R13 ;  /* 0x00000003ff0d7819 */ /* 0x000fc6000001140d */
[----:B------:R-:W-:Y:S01]  /*fe10*/  IMAD R0, R8, c[0x0][0x3dc], R0 ;  /* 0x0000f70008007a24 */ /* 0x000fe200078e0200 */
[----:B------:R-:W-:Y:S01]  /*fe20*/  LEA R14, P0, R2, c[0x0][0x380], 0x1 ;  /* 0x0000e000020e7a11 */ /* 0x000fe200078008ff */
[----:B------:R-:W-:-:S03]  /*fe30*/  IMAD.IADD R13, R13, 0x1, R17 ;  /* 0x000000010d0d7824 */ /* 0x000fc600078e0211 */
[----:B------:R-:W-:-:S04]  /*fe40*/  IADD3 R0, R3, R0, RZ ;  /* 0x0000000003007210 */ /* 0x000fc80007ffe0ff */
[----:B------:R-:W-:Y:S02]  /*fe50*/  LEA.HI.X R12, R2, c[0x0][0x384], R0, 0x1, P0 ;  /* 0x0000e100020c7a11 */ /* 0x000fe400000f0c00 */
[----:B------:R-:W-:Y:S01]  /*fe60*/  ISETP.GE.AND P0, PT, R13, UR4, PT ;  /* 0x000000040d007c0c */ /* 0x000fe2000bf06270 */
[----:B------:R2:W1:Y:S01]  /*fe70*/  SHFL.IDX PT, R0, R14, RZ, 0x181f ;  /* 0x00181fff0e007589 */ /* 0x00046200000e0000 */
[----:B------:R-:W-:Y:S03]  /*fe80*/  BSSY B0, `(.L_x_550) ;  /* 0x0000017000007945 */ /* 0x000fe60003800000 */
[----:B------:R2:W1:Y:S08]  /*fe90*/  SHFL.IDX PT, R2, R12, RZ, 0x181f ;  /* 0x00181fff0c027589 */ /* 0x00047000000e0000 */
[----:B------:R-:W-:Y:S05]  /*fea0*/  @P0 BRA `(.L_x_551) ;  /* 0x0000014000000947 */ /* 0x000fea0003800000 */
[----:B---34-:R-:W3:Y:S01]  /*feb0*/  LDS.128 R28, [R16+0x80] ;  /* 0x00008000101c7984 */ /* 0x018ee20000000c00 */
[----:B-----5:R-:W-:-:S02]  /*fec0*/  ISETP.GE.AND P3, PT, R86, c[0x0][0x3c8], PT ;  /* 0x0000f20056007a0c */ /* 0x020fc40003f66270 */
[----:B------:R-:W-:Y:S01]  /*fed0*/  ISETP.GE.AND P2, PT, R84, c[0x0][0x3c8], PT ;  /* 0x0000f20054007a0c */ /* 0x000fe20003f46270 */
[----:B------:R-:W4:Y:S01]  /*fee0*/  LDS.128 R24, [R16+0x4080] ;  /* 0x0040800010187984 */ /* 0x000f220000000c00 */
[----:B------:R-:W-:Y:S02]  /*fef0*/  ISETP.GE.AND P1, PT, R82, c[0x0][0x3c8], PT ;  /* 0x0000f20052007a0c */ /* 0x000fe40003f26270 */
[----:B------:R-:W-:Y:S01]  /*ff00*/  ISETP.GE.AND P0, PT, R15, c[0x0][0x3c8], PT ;  /* 0x0000f2000f007a0c */ /* 0x000fe20003f06270 */
[----:B------:R-:W2:Y:S04]  /*ff10*/  LDS.128 R20, [R16+0x8080] ;  /* 0x0080800010147984 */ /* 0x000ea80000000c00 */
[----:B--2---:R-:W2:Y:S02]  /*ff20*/  LDS.128 R16, [R16+0xc080] ;  /* 0x00c0800010107984 */ /* 0x004ea40000000c00 */
[----:B-1----:R-:W-:-:S02]  /*ff30*/  @!P3 LEA R10, P4, R86, R0, 0x1 ;  /* 0x00000000560ab211 */ /* 0x002fc400078808ff */
[----:B------:R-:W-:Y:S02]  /*ff40*/  @!P2 LEA R8, P6, R84, R0, 0x1 ;  /* 0x000000005408a211 */ /* 0x000fe400078c08ff */
[----:B------:R-:W-:Y:S02]  /*ff50*/  @!P3 LEA.HI.X R11, R86, R2, R87, 0x1, P4 ;  /* 0x00000002560bb211 */ /* 0x000fe400020f0c57 */
[-C--:B------:R-:W-:Y:S02]  /*ff60*/  @!P1 LEA R6, P5, R82, R0.reuse, 0x1 ;  /* 0x0000000052069211 */ /* 0x080fe400078a08ff */
[----:B------:R-:W-:Y:S02]  /*ff70*/  @!P0 LEA R4, P4, R15, R0, 0x1 ;  /* 0x000000000f048211 */ /* 0x000fe400078808ff */
[-C--:B------:R-:W-:Y:S02]  /*ff80*/  @!P2 LEA.HI.X R9, R84, R2.reuse, R85, 0x1, P6 ;  /* 0x000000025409a211 */ /* 0x080fe400030f0c55 */
[----:B------:R-:W-:-:S02]  /*ff90*/  @!P1 LEA.HI.X R7, R82, R2, R83, 0x1, P5 ;  /* 0x0000000252079211 */ /* 0x000fc400028f0c53 */
[----:B------:R-:W-:Y:S01]  /*ffa0*/  @!P0 LEA.HI.X R5, R15, R2, R80, 0x1, P4 ;  /* 0x000000020f058211 */ /* 0x000fe200020f0c50 */
[----:B---3--:R1:W-:Y:S04]  /*ffb0*/  @!P3 ST.E.128 [R10.64], R28 ;  /* 0x0000001c0a00b985 */ /* 0x0083e8000c101d06 */
[----:B----4-:R1:W-:Y:S04]  /*ffc0*/  @!P2 ST.E.128 [R8.64], R24 ;  /* 0x000000180800a985 */ /* 0x0103e8000c101d06 */
[----:B------:R1:W-:Y:S04]  /*ffd0*/  @!P1 ST.E.128 [R6.64], R20 ;  /* 0x0000001406009985 */ /* 0x0003e8000c101d06 */
[----:B--2---:R1:W-:Y:S02]  /*ffe0*/  @!P0 ST.E.128 [R4.64], R16 ;  /* 0x0000001004008985 */ /* 0x0043e4000c101d06 */
.L_x_551:
[----:B---34-:R-:W-:Y:S05]  /*fff0*/  BSYNC B0 ;  /* 0x0000000000007941 */ /* 0x018fea0003800000 */
.L_x_550:
[----:B------:R-:W-:Y:S01]  /*10000*/  IADD3 R3, R13, 0x20, RZ ;  /* 0x000000200d037810 */ /* 0x000fe20007ffe0ff */
[----:B-1----:R1:W3:Y:S01]  /*10010*/  SHFL.IDX PT, R2, R12, 0x1, 0x181f ;  /* 0x00381f000c027f89 */ /* 0x0022e200000e0000 */
[----:B------:R-:W-:Y:S02]  /*10020*/  BSSY B0, `(.L_x_552) ;  /* 0x0000014000007945 */ /* 0x000fe40003800000 */
[----:B------:R-:W-:Y:S01]  /*10030*/  ISETP.GE.AND P0, PT, R3, UR4, PT ;  /* 0x0000000403007c0c */ /* 0x000fe2000bf06270 */
[----:B------:R1:W4:-:S12]  /*10040*/  SHFL.IDX PT, R0, R14, 0x1, 0x181f ;  /* 0x00381f000e007f89 */ /* 0x00031800000e0000 */
[----:B------:R-:W-:Y:S05]  /*10050*/  @P0 BRA `(.L_x_553) ;  /* 0x0000010000000947 */ /* 0x000fea0003800000 */
[----:B-----5:R-:W-:Y:S02]  /*10060*/  ISETP.GE.AND P3, PT, R86, c[0x0][0x3c8], PT ;  /* 0x0000f20056007a0c */ /* 0x020fe40003f66270 */
[----:B------:R-:W-:Y:S02]  /*10070*/  ISETP.GE.AND P2, PT, R84, c[0x0][0x3c8], PT ;  /* 0x0000f20054007a0c */ /* 0x000fe40003f46270 */
[----:B------:R-:W-:Y:S02]  /*10080*/  ISETP.GE.AND P1, PT, R82, c[0x0][0x3c8], PT ;  /* 0x0000f20052007a0c */ /* 0x000fe40003f26270 */
[----:B------:R-:W-:-:S07]  /*10090*/  ISETP.GE.AND P0, PT, R15, c[0x0][0x3c8], PT ;  /* 0x0000f2000f007a0c */ /* 0x000fce0003f06270 */
[-C--:B----4-:R-:W-:Y:S02]  /*100a0*/  @!P3 LEA R10, P4, R86, R0.reuse, 0x1 ;  /* 0x00000000560ab211 */ /* 0x090fe400078808ff */
[----:B------:R-:W-:Y:S02]  /*100b0*/  @!P2 LEA R8, P6, R84, R0, 0x1 ;  /* 0x000000005408a211 */ /* 0x000fe400078c08ff */
[----:B---3--:R-:W-:Y:S02]  /*100c0*/  @!P3 LEA.HI.X R11, R86, R2, R87, 0x1, P4 ;  /* 0x00000002560bb211 */ /* 0x008fe400020f0c57 */
[-C--:B--2---:R-:W-:Y:S02]  /*100d0*/  @!P1 LEA R6, P5, R82, R0.reuse, 0x1 ;  /* 0x0000000052069211 */ /* 0x084fe400078a08ff */
[----:B------:R-:W-:Y:S01]  /*100e0*/  @!P0 LEA R4, P4, R15, R0, 0x1 ;  /* 0x000000000f048211 */ /* 0x000fe200078808ff */
[----:B------:R2:W-:Y:S01]  /*100f0*/  @!P3 ST.E.128 [R10.64], R44 ;  /* 0x0000002c0a00b985 */ /* 0x0005e2000c101d06 */
[----:B------:R-:W-:-:S02]  /*10100*/  @!P2 LEA.HI.X R9, R84, R2, R85, 0x1, P6 ;  /* 0x000000025409a211 */ /* 0x000fc400030f0c55 */
[-C--:B------:R-:W-:Y:S02]  /*10110*/  @!P1 LEA.HI.X R7, R82, R2.reuse, R83, 0x1, P5 ;  /* 0x0000000252079211 */ /* 0x080fe400028f0c53 */
[----:B------:R-:W-:Y:S01]  /*10120*/  @!P0 LEA.HI.X R5, R15, R2, R80, 0x1, P4 ;  /* 0x000000020f058211 */ /* 0x000fe200020f0c50 */
[----:B------:R2:W-:Y:S04]  /*10130*/  @!P2 ST.E.128 [R8.64], R40 ;  /* 0x000000280800a985 */ /* 0x0005e8000c101d06 */
[----:B------:R2:W-:Y:S04]  /*10140*/  @!P1 ST.E.128 [R6.64], R36 ;  /* 0x0000002406009985 */ /* 0x0005e8000c101d06 */
[----:B------:R2:W-:Y:S02]  /*10150*/  @!P0 ST.E.128 [R4.64], R32 ;  /* 0x0000002004008985 */ /* 0x0005e4000c101d06 */
.L_x_553:
[----:B------:R-:W-:Y:S05]  /*10160*/  BSYNC B0 ;  /* 0x0000000000007941 */ /* 0x000fea0003800000 */
.L_x_552:
[----:B------:R-:W-:Y:S01]  /*10170*/  IADD3 R3, R13, 0x40, RZ ;  /* 0x000000400d037810 */ /* 0x000fe20007ffe0ff */
[----:B---3--:R3:W1:Y:S01]  /*10180*/  SHFL.IDX PT, R2, R12, 0x2, 0x181f ;  /* 0x00581f000c027f89 */ /* 0x00866200000e0000 */
[----:B------:R-:W-:Y:S02]  /*10190*/  BSSY B0, `(.L_x_554) ;  /* 0x0000014000007945 */ /* 0x000fe40003800000 */
[----:B------:R-:W-:Y:S01]  /*101a0*/  ISETP.GE.AND P0, PT, R3, UR4, PT ;  /* 0x0000000403007c0c */ /* 0x000fe2000bf06270 */
[----:B----4-:R3:W4:-:S12]  /*101b0*/  SHFL.IDX PT, R0, R14, 0x2, 0x181f ;  /* 0x00581f000e007f89 */ /* 0x01071800000e0000 */
[----:B------:R-:W-:Y:S05]  /*101c0*/  @P0 BRA `(.L_x_555) ;  /* 0x0000010000000947 */ /* 0x000fea0003800000 */
[----:B-----5:R-:W-:Y:S02]  /*101d0*/  ISETP.GE.AND P3, PT, R86, c[0x0][0x3c8], PT ;  /* 0x0000f20056007a0c */ /* 0x020fe40003f66270 */
[----:B------:R-:W-:Y:S02]  /*101e0*/  ISETP.GE.AND P2, PT, R84, c[0x0][0x3c8], PT ;  /* 0x0000f20054007a0c */ /* 0x000fe40003f46270 */
[----:B------:R-:W-:Y:S02]  /*101f0*/  ISETP.GE.AND P1, PT, R82, c[0x0][0x3c8], PT ;  /* 0x0000f20052007a0c */ /* 0x000fe40003f26270 */
[----:B------:R-:W-:-:S07]  /*10200*/  ISETP.GE.AND P0, PT, R15, c[0x0][0x3c8], PT ;  /* 0x0000f2000f007a0c */ /* 0x000fce0003f06270 */
[-C--:B--2-4-:R-:W-:Y:S02]  /*10210*/  @!P3 LEA R10, P4, R86, R0.reuse, 0x1 ;  /* 0x00000000560ab211 */ /* 0x094fe400078808ff */
[----:B------:R-:W-:Y:S02]  /*10220*/  @!P2 LEA R8, P6, R84, R0, 0x1 ;  /* 0x000000005408a211 */ /* 0x000fe400078c08ff */
[----:B-1----:R-:W-:Y:S02]  /*10230*/  @!P3 LEA.HI.X R11, R86, R2, R87, 0x1, P4 ;  /* 0x00000002560bb211 */ /* 0x002fe400020f0c57 */
[-C--:B------:R-:W-:Y:S02]  /*10240*/  @!P1 LEA R6, P5, R82, R0.reuse, 0x1 ;  /* 0x0000000052069211 */ /* 0x080fe400078a08ff */
        /* <DEDUP_REMOVED lines=8> */
.L_x_555:
[----:B------:R-:W-:Y:S05]  /*102d0*/  BSYNC B0 ;  /* 0x0000000000007941 */ /* 0x000fea0003800000 */
.L_x_554:
[----:B------:R-:W-:Y:S01]  /*102e0*/  IADD3 R3, R13, 0x60, RZ ;  /* 0x000000600d037810 */ /* 0x000fe20007ffe0ff */
[----:B-1----:R1:W2:Y:S03]  /*102f0*/  SHFL.IDX PT, R2, R12, 0x3, 0x181f ;  /* 0x00781f000c027f89 */ /* 0x0022a600000e0000 */
[----:B------:R-:W-:Y:S01]  /*10300*/  ISETP.GE.AND P0, PT, R3, UR4, PT ;  /* 0x0000000403007c0c */ /* 0x000fe2000bf06270 */
[----:B----4-:R1:W4:-:S12]  /*10310*/  SHFL.IDX PT, R0, R14, 0x3, 0x181f ;  /* 0x00781f000e007f89 */ /* 0x01031800000e0000 */
[----:B------:R-:W-:Y:S05]  /*10320*/  @P0 BRA `(.L_x_556) ;  /* 0x00000e1000000947 */ /* 0x000fea0003800000 */
[----:B-----5:R-:W-:Y:S02]  /*10330*/  ISETP.GE.AND P2, PT, R86, c[0x0][0x3c8], PT ;  /* 0x0000f20056007a0c */ /* 0x020fe40003f46270 */
[----:B------:R-:W-:Y:S02]  /*10340*/  ISETP.GE.AND P1, PT, R84, c[0x0][0x3c8], PT ;  /* 0x0000f20054007a0c */ /* 0x000fe40003f26270 */
[----:B------:R-:W-:-:S09]  /*10350*/  ISETP.GE.AND P0, PT, R82, c[0x0][0x3c8], PT ;  /* 0x0000f20052007a0c */ /* 0x000fd20003f06270 */
[-C--:B--2-4-:R-:W-:Y:S02]  /*10360*/  @!P2 LEA R8, P5, R86, R0.reuse, 0x1 ;  /* 0x000000005608a211 */ /* 0x094fe400078a08ff */
[-C--:B------:R-:W-:Y:S02]  /*10370*/  @!P1 LEA R6, P4, R84, R0.reuse, 0x1 ;  /* 0x0000000054069211 */ /* 0x080fe400078808ff */
[----:B------:R-:W-:Y:S02]  /*10380*/  @!P0 LEA R4, P3, R82, R0, 0x1 ;  /* 0x0000000052048211 */ /* 0x000fe400078608ff */
[-C--:B------:R-:W-:Y:S02]  /*10390*/  @!P2 LEA.HI.X R9, R86, R2.reuse, R87, 0x1, P5 ;  /* 0x000000025609a211 */ /* 0x080fe400028f0c57 */
[-C--:B------:R-:W-:Y:S02]  /*103a0*/  @!P1 LEA.HI.X R7, R84, R2.reuse, R85, 0x1, P4 ;  /* 0x0000000254079211 */ /* 0x080fe400020f0c55 */
[----:B------:R-:W-:Y:S01]  /*103b0*/  @!P0 LEA.HI.X R5, R82, R2, R83, 0x1, P3 ;  /* 0x0000000252058211 */ /* 0x000fe200018f0c53 */
[----:B------:R2:W-:Y:S04]  /*103c0*/  @!P2 ST.E.128 [R8.64], R72 ;  /* 0x000000480800a985 */ /* 0x0005e8000c101d06 */
[----:B------:R2:W-:Y:S04]  /*103d0*/  @!P1 ST.E.128 [R6.64], R68 ;  /* 0x0000004406009985 */ /* 0x0005e8000c101d06 */
[----:B------:R2:W-:Y:S01]  /*103e0*/  @!P0 ST.E.128 [R4.64], R64 ;  /* 0x0000004004008985 */ /* 0x0005e2000c101d06 */
[----:B------:R-:W-:-:S13]  /*103f0*/  ISETP.GE.AND P0, PT, R15, c[0x0][0x3c8], PT ;  /* 0x0000f2000f007a0c */ /* 0x000fda0003f06270 */
[----:B------:R-:W-:Y:S05]  /*10400*/  @P0 BRA `(.L_x_556) ;  /* 0x00000d3000000947 */ /* 0x000fea0003800000 */
[----:B--2---:R-:W-:-:S04]  /*10410*/  LEA R4, P0, R15, R0, 0x1 ;  /* 0x000000000f047211 */ /* 0x004fc800078008ff */
[----:B------:R-:W-:-:S05]  /*10420*/  LEA.HI.X R5, R15, R2, R80, 0x1, P0 ;  /* 0x000000020f057211 */ /* 0x000fca00000f0c50 */
[----:B------:R2:W-:Y:S01]  /*10430*/  ST.E.128 [R4.64], R76 ;  /* 0x0000004c04007985 */ /* 0x0005e2000c101d06 */
[----:B------:R-:W-:Y:S05]  /*10440*/  BRA `(.L_x_556) ;  /* 0x00000cf000007947 */ /* 0x000fea0003800000 */
.L_x_548:
[----:B------:R-:W2:Y:S04]  /*10450*/  LDL R2, [R1+0xb8] ;  /* 0x0000b80001027983 */ /* 0x000ea80000100800 */
[----:B------:R-:W3:Y:S04]  /*10460*/  LDL R0, [R1+0xb4] ;  /* 0x0000b40001007983 */ /* 0x000ee80000100800 */
[----:B------:R-:W4:Y:S04]  /*10470*/  LDL R4, [R1+0xb0] ;  /* 0x0000b00001047983 */ /* 0x000f280000100800 */
[----:B------:R-:W5:Y:S01]  /*10480*/  S2R R3, SR_TID.X ;  /* 0x0000000000037919 */ /* 0x000f620000002100 */
[----:B------:R-:W-:Y:S01]  /*10490*/  BSSY B0, `(.L_x_557) ;  /* 0x0000026000007945 */ /* 0x000fe20003800000 */
[----:B-----5:R-:W-:Y:S01]  /*104a0*/  ISETP.GE.AND P0, PT, R3, 0x80, PT ;  /* 0x000000800300780c */ /* 0x020fe20003f06270 */
[----:B--2---:R-:W-:-:S02]  /*104b0*/  IMAD.MOV.U32 R12, RZ, RZ, R2 ;  /* 0x000000ffff0c7224 */ /* 0x004fc400078e0002 */
[----:B---3--:R-:W-:-:S03]  /*104c0*/  IMAD.MOV.U32 R11, RZ, RZ, R0 ;  /* 0x000000ffff0b7224 */ /* 0x008fc600078e0000 */
[----:B------:R-:W-:Y:S01]  /*104d0*/  SHF.R.S32.HI R9, RZ, 0x1f, R12 ;  /* 0x0000001fff097819 */ /* 0x000fe2000001140c */
[----:B----4-:R-:W-:Y:S01]  /*104e0*/  IMAD.MOV.U32 R13, RZ, RZ, R4 ;  /* 0x000000ffff0d7224 */ /* 0x010fe200078e0004 */
[----:B------:R-:W-:-:S05]  /*104f0*/  SHF.R.S32.HI R10, RZ, 0x1f, R11 ;  /* 0x0000001fff0a7819 */ /* 0x000fca000001140b */
[----:B------:R-:W-:Y:S05]  /*10500*/  @P0 BRA `(.L_x_558) ;  /* 0x000001e000000947 */ /* 0x000fea0003800000 */
[----:B------:R-:W-:Y:S02]  /*10510*/  MOV R2, c[0x0][0x4e8] ;  /* 0x00013a0000027a02 */ /* 0x000fe40000000f00 */
[----:B------:R-:W-:-:S03]  /*10520*/  IADD3 R6, R13, R3, RZ ;  /* 0x000000030d067210 */ /* 0x000fc60007ffe0ff */
[----:B------:R-:W-:-:S05]  /*10530*/  IMAD R0, R2, c[0x0][0x388], RZ ;  /* 0x0000e20002007a24 */ /* 0x000fca00078e02ff */
[----:B------:R-:W-:-:S13]  /*10540*/  ISETP.GE.AND P0, PT, R6, R0, PT ;  /* 0x000000000600720c */ /* 0x000fda0003f06270 */
[----:B------:R-:W-:Y:S05]  /*10550*/  @P0 BRA `(.L_x_558) ;  /* 0x0000019000000947 */ /* 0x000fea0003800000 */
[----:B------:R-:W-:Y:S01]  /*10560*/  ISETP.NE.AND P0, PT, R2, 0x1, PT ;  /* 0x000000010200780c */ /* 0x000fe20003f05270 */
[----:B------:R-:W-:Y:S01]  /*10570*/  IMAD R4, R9, c[0x0][0x490], RZ ;  /* 0x0001240009047a24 */ /* 0x000fe200078e02ff */
[----:B------:R-:W-:Y:S01]  /*10580*/  MOV R0, R6 ;  /* 0x0000000600007202 */ /* 0x000fe20000000f00 */
[----:B------:R-:W-:-:S04]  /*10590*/  IMAD.WIDE.U32 R2, R12, c[0x0][0x490], RZ ;  /* 0x000124000c027a25 */ /* 0x000fc800078e00ff */
[----:B------:R-:W-:Y:S02]  /*105a0*/  IMAD R4, R12, c[0x0][0x494], R4 ;  /* 0x000125000c047a24 */ /* 0x000fe400078e0204 */
[----:B------:R-:W-:-:S03]  /*105b0*/  IMAD R8, R10, c[0x0][0x498], RZ ;  /* 0x000126000a087a24 */ /* 0x000fc600078e02ff */
[----:B------:R-:W-:Y:S01]  /*105c0*/  IADD3 R3, R3, R4, RZ ;  /* 0x0000000403037210 */ /* 0x000fe20007ffe0ff */
[----:B------:R-:W-:-:S05]  /*105d0*/  @P0 IMAD.HI.U32 R5, R6, c[0x0][0x4ec], RZ ;  /* 0x00013b0006050a27 */ /* 0x000fca00078e00ff */
[----:B------:R-:W-:Y:S01]  /*105e0*/  @P0 SHF.R.U32.HI R0, RZ, c[0x0][0x4f0], R5 ;  /* 0x00013c00ff000a19 */ /* 0x000fe20000011605 */
[----:B------:R-:W-:-:S03]  /*105f0*/  IMAD.WIDE.U32 R4, R11, c[0x0][0x498], R2 ;  /* 0x000126000b047a25 */ /* 0x000fc600078e0002 */
[C---:B------:R-:W-:Y:S01]  /*10600*/  IADD3 R7, -R0.reuse, RZ, RZ ;  /* 0x000000ff00077210 */ /* 0x040fe20007ffe1ff */
[----:B------:R-:W-:Y:S01]  /*10610*/  IMAD R3, R11, c[0x0][0x49c], R8 ;  /* 0x000127000b037a24 */ /* 0x000fe200078e0208 */
[----:B------:R-:W-:-:S03]  /*10620*/  IADD3 R4, P0, R0, R4, RZ ;  /* 0x0000000400047210 */ /* 0x000fc60007f1e0ff */
[----:B------:R-:W-:Y:S01]  /*10630*/  IMAD R2, R7, c[0x0][0x4e8], R6 ;  /* 0x00013a0007027a24 */ /* 0x000fe200078e0206 */
[----:B------:R-:W-:-:S04]  /*10640*/  SHF.R.S32.HI R6, RZ, 0x1f, R0 ;  /* 0x0000001fff067819 */ /* 0x000fc80000011400 */
[----:B------:R-:W-:Y:S02]  /*10650*/  SHF.R.S32.HI R0, RZ, 0x1f, R2 ;  /* 0x0000001fff007819 */ /* 0x000fe40000011402 */
[----:B------:R-:W-:-:S03]  /*10660*/  IADD3.X R5, R6, R5, R3, P0, !PT ;  /* 0x0000000506057210 */ /* 0x000fc600007fe403 */
[----:B------:R-:W-:-:S04]  /*10670*/  IMAD R0, R0, c[0x0][0x488], RZ ;  /* 0x0001220000007a24 */ /* 0x000fc800078e02ff */
[C---:B------:R-:W-:Y:S02]  /*10680*/  IMAD R0, R2.reuse, c[0x0][0x48c], R0 ;  /* 0x0001230002007a24 */ /* 0x040fe400078e0200 */
[----:B------:R-:W-:-:S05]  /*10690*/  IMAD.WIDE.U32 R2, R2, c[0x0][0x488], R4 ;  /* 0x0001220002027a25 */ /* 0x000fca00078e0004 */
[----:B------:R-:W-:Y:S02]  /*106a0*/  IADD3 R0, R3, R0, RZ ;  /* 0x0000000003007210 */ /* 0x000fe40007ffe0ff */
[----:B------:R-:W-:-:S04]  /*106b0*/  LEA R4, P0, R2, c[0x0][0x450], 0x2 ;  /* 0x0001140002047a11 */ /* 0x000fc800078010ff */
[----:B------:R-:W-:Y:S02]  /*106c0*/  LEA.HI.X R5, R2, c[0x0][0x454], R0, 0x2, P0 ;  /* 0x0001150002057a11 */ /* 0x000fe400000f1400 */
[----:B------:R-:W-:-:S05]  /*106d0*/  MOV R0, 0xff800000 ;  /* 0xff80000000007802 */ /* 0x000fca0000000f00 */
[----:B------:R2:W-:Y:S02]  /*106e0*/  STG.E [R4.64], R0 ;  /* 0x0000000004007986 */ /* 0x0005e4000c101906 */
.L_x_558:
[----:B------:R-:W-:Y:S05]  /*106f0*/  BSYNC B0 ;  /* 0x0000000000007941 */ /* 0x000fea0003800000 */
.L_x_557:
[----:B------:R-:W3:Y:S01]  /*10700*/  LDL R2, [R1+0x7c] ;  /* 0x00007c0001027983 */ /* 0x000ee20000100800 */
[----:B--2---:R-:W-:Y:S01]  /*10710*/  MOV R0, c[0x0][0x4e8] ;  /* 0x00013a0000007a02 */ /* 0x004fe20000000f00 */
[----:B------:R-:W-:-:S03]  /*10720*/  IMAD R6, R10, c[0x0][0x3f0], RZ ;  /* 0x0000fc000a067a24 */ /* 0x000fc600078e02ff */
[----:B------:R-:W-:Y:S01]  /*10730*/  ISETP.NE.AND P0, PT, R0, 0x1, PT ;  /* 0x000000010000780c */ /* 0x000fe20003f05270 */
[----:B------:R-:W-:Y:S02]  /*10740*/  IMAD R0, R9, c[0x0][0x3e8], RZ ;  /* 0x0000fa0009007a24 */ /* 0x000fe400078e02ff */
[----:B------:R-:W-:Y:S02]  /*10750*/  IMAD R8, R11, c[0x0][0x3f4], R6 ;  /* 0x0000fd000b087a24 */ /* 0x000fe400078e0206 */
[----:B------:R-:W-:Y:S01]  /*10760*/  IMAD R5, R12, c[0x0][0x3ec], R0 ;  /* 0x0000fb000c057a24 */ /* 0x000fe200078e0200 */
[----:B---3--:R-:W-:Y:S01]  /*10770*/  IADD3 R4, R2, R13, RZ ;  /* 0x0000000d02047210 */ /* 0x008fe20007ffe0ff */
[----:B------:R-:W-:-:S03]  /*10780*/  IMAD.WIDE.U32 R2, R12, c[0x0][0x3e8], RZ ;  /* 0x0000fa000c027a25 */ /* 0x000fc600078e00ff */
[----:B------:R-:W-:-:S03]  /*10790*/  MOV R0, R4 ;  /* 0x0000000400007202 */ /* 0x000fc60000000f00 */
[----:B------:R-:W-:Y:S01]  /*107a0*/  @P0 IMAD.HI.U32 R7, R4, c[0x0][0x4ec], RZ ;  /* 0x00013b0004070a27 */ /* 0x000fe200078e00ff */
[----:B------:R-:W-:-:S04]  /*107b0*/  IADD3 R3, R3, R5, RZ ;  /* 0x0000000503037210 */ /* 0x000fc80007ffe0ff */
[----:B------:R-:W-:Y:S01]  /*107c0*/  @P0 SHF.R.U32.HI R0, RZ, c[0x0][0x4f0], R7 ;  /* 0x00013c00ff000a19 */ /* 0x000fe20000011607 */
[----:B------:R-:W-:-:S03]  /*107d0*/  IMAD.WIDE.U32 R2, R11, c[0x0][0x3f0], R2 ;  /* 0x0000fc000b027a25 */ /* 0x000fc600078e0002 */
[----:B------:R-:W-:Y:S02]  /*107e0*/  SHF.R.S32.HI R6, RZ, 0x1f, R0 ;  /* 0x0000001fff067819 */ /* 0x000fe40000011400 */
[----:B------:R-:W-:Y:S02]  /*107f0*/  IADD3 R5, -R0, RZ, RZ ;  /* 0x000000ff00057210 */ /* 0x000fe40007ffe1ff */
[----:B------:R-:W-:Y:S01]  /*10800*/  IADD3 R3, R3, R8, RZ ;  /* 0x0000000803037210 */ /* 0x000fe20007ffe0ff */
[----:B------:R-:W-:Y:S02]  /*10810*/  IMAD R6, R6, c[0x0][0x3e0], RZ ;  /* 0x0000f80006067a24 */ /* 0x000fe400078e02ff */
[----:B------:R-:W-:Y:S02]  /*10820*/  IMAD R4, R5, c[0x0][0x4e8], R4 ;  /* 0x00013a0005047a24 */ /* 0x000fe400078e0204 */
[C---:B------:R-:W-:Y:S02]  /*10830*/  IMAD R5, R0.reuse, c[0x0][0x3e4], R6 ;  /* 0x0000f90000057a24 */ /* 0x040fe400078e0206 */
[----:B------:R-:W-:Y:S01]  /*10840*/  IMAD.WIDE.U32 R2, R0, c[0x0][0x3e0], R2 ;  /* 0x0000f80000027a25 */ /* 0x000fe200078e0002 */
[----:B------:R-:W-:-:S04]  /*10850*/  SHF.R.S32.HI R0, RZ, 0x1f, R4 ;  /* 0x0000001fff007819 */ /* 0x000fc80000011404 */
[----:B------:R-:W-:Y:S01]  /*10860*/  IADD3 R3, R3, R5, RZ ;  /* 0x0000000503037210 */ /* 0x000fe20007ffe0ff */
[----:B------:R-:W-:-:S04]  /*10870*/  IMAD R0, R0, c[0x0][0x3d8], RZ ;  /* 0x0000f60000007a24 */ /* 0x000fc800078e02ff */
[----:B------:R-:W-:-:S04]  /*10880*/  IMAD.WIDE.U32 R2, R4, c[0x0][0x3d8], R2 ;  /* 0x0000f60004027a25 */ /* 0x000fc800078e0002 */
[----:B------:R-:W-:Y:S01]  /*10890*/  IMAD R4, R4, c[0x0][0x3dc], R0 ;  /* 0x0000f70004047a24 */ /* 0x000fe200078e0200 */
[----:B------:R-:W-:-:S04]  /*108a0*/  LEA R13, P0, R2, c[0x0][0x380], 0x1 ;  /* 0x0000e000020d7a11 */ /* 0x000fc800078008ff */
[----:B------:R-:W-:-:S04]  /*108b0*/  IADD3 R4, R3, R4, RZ ;  /* 0x0000000403047210 */ /* 0x000fc80007ffe0ff */
[----:B------:R-:W-:Y:S01]  /*108c0*/  LEA.HI.X R5, R2, c[0x0][0x384], R4, 0x1, P0 ;  /* 0x0000e10002057a11 */ /* 0x000fe200000f0c04 */
[----:B------:R-:W-:Y:S05]  /*108d0*/  BRA.DIV ~URZ, `(.L_x_559) ;  /* 0x000026427f007947 */ /* 0x000fea000b800000 */
[----:B------:R2:W3:Y:S02]  /*108e0*/  SHFL.IDX PT, R4, R5, RZ, 0x181f ;  /* 0x00181fff05047589 */ /* 0x0004e400000e0000 */
.L_x_591:
[----:B------:R-:W-:Y:S05]  /*108f0*/  BRA.DIV ~URZ, `(.L_x_560) ;  /* 0x000026927f007947 */ /* 0x000fea000b800000 */
[----:B------:R4:W1:Y:S02]  /*10900*/  SHFL.IDX PT, R0, R13, RZ, 0x181f ;  /* 0x00181fff0d007589 */ /* 0x00086400000e0000 */
.L_x_592:
[----:B------:R-:W5:Y:S04]  /*10910*/  LDL.LU R3, [R1+0xb0] ;  /* 0x0000b00001037983 */ /* 0x000f680000300800 */
[----:B------:R-:W2:Y:S01]  /*10920*/  S2R R6, SR_TID.X ;  /* 0x0000000000067919 */ /* 0x000ea20000002100 */
[----:B------:R-:W-:-:S04]  /*10930*/  IMAD.MOV.U32 R14, RZ, RZ, c[0x0][0x4e8] ;  /* 0x00013a00ff0e7624 */ /* 0x000fc800078e00ff */
[----:B------:R-:W-:Y:S01]  /*10940*/  IMAD R14, R14, c[0x0][0x388], RZ ;  /* 0x0000e2000e0e7a24 */ /* 0x000fe200078e02ff */
[----:B--2---:R-:W-:-:S04]  /*10950*/  SHF.R.S32.HI R2, RZ, 0x1f, R6 ;  /* 0x0000001fff027819 */ /* 0x004fc80000011406 */
[----:B------:R-:W-:-:S04]  /*10960*/  LEA.HI R2, R2, R6, RZ, 0x3 ;  /* 0x0000000602027211 */ /* 0x000fc800078f18ff */
[----:B------:R-:W-:Y:S01]  /*10970*/  SHF.R.S32.HI R2, RZ, 0x3, R2 ;  /* 0x00000003ff027819 */ /* 0x000fe20000011402 */
[----:B------:R-:W-:Y:S04]  /*10980*/  BSSY B0, `(.L_x_561) ;  /* 0x000001c000007945 */ /* 0x000fe80003800000 */
[----:B-----5:R-:W-:-:S05]  /*10990*/  IMAD.IADD R12, R2, 0x1, R3 ;  /* 0x00000001020c7824 */ /* 0x020fca00078e0203 */
[----:B------:R-:W-:-:S13]  /*109a0*/  ISETP.GE.AND P0, PT, R12, R14, PT ;  /* 0x0000000e0c00720c */ /* 0x000fda0003f06270 */
[----:B------:R-:W-:Y:S05]  /*109b0*/  @P0 BRA `(.L_x_562) ;  /* 0x0000018000000947 */ /* 0x000fea0003800000 */
[----:B------:R-:W2:Y:S04]  /*109c0*/  LDL R6, [R1+0x54] ;  /* 0x0000540001067983 */ /* 0x000ea80000100800 */
[----:B------:R-:W5:Y:S04]  /*109d0*/  LDL R2, [R1+0x6c] ;  /* 0x00006c0001027983 */ /* 0x000f680000100800 */
[----:B----4-:R-:W4:Y:S04]  /*109e0*/  LDL R17, [R1+0x68] ;  /* 0x0000680001117983 */ /* 0x010f280000100800 */
[----:B---3--:R-:W3:Y:S04]  /*109f0*/  LDL R15, [R1+0x70] ;  /* 0x00007000010f7983 */ /* 0x008ee80000100800 */
[----:B------:R-:W3:Y:S04]  /*10a00*/  LDL R7, [R1+0xf4] ;  /* 0x0000f40001077983 */ /* 0x000ee80000100800 */
[----:B------:R-:W3:Y:S04]  /*10a10*/  LDL R3, [R1+0xf0] ;  /* 0x0000f00001037983 */ /* 0x000ee80000100800 */
[----:B------:R-:W3:Y:S04]  /*10a20*/  LDL R18, [R1+0xec] ;  /* 0x0000ec0001127983 */ /* 0x000ee80000100800 */
[----:B-1----:R-:W3:Y:S01]  /*10a30*/  LDL R16, [R1+0xe8] ;  /* 0x0000e80001107983 */ /* 0x002ee20000100800 */
[----:B--2---:R-:W-:-:S02]  /*10a40*/  ISETP.GE.AND P3, PT, R6, c[0x0][0x3c8], PT ;  /* 0x0000f20006007a0c */ /* 0x004fc40003f66270 */
[----:B-----5:R-:W-:Y:S02]  /*10a50*/  ISETP.GE.AND P2, PT, R2, c[0x0][0x3c8], PT ;  /* 0x0000f20002007a0c */ /* 0x020fe40003f46270 */
[----:B----4-:R-:W-:Y:S02]  /*10a60*/  ISETP.GE.AND P1, PT, R17, c[0x0][0x3c8], PT ;  /* 0x0000f20011007a0c */ /* 0x010fe40003f26270 */
[----:B---3--:R-:W-:-:S07]  /*10a70*/  ISETP.GE.AND P0, PT, R15, c[0x0][0x3c8], PT ;  /* 0x0000f2000f007a0c */ /* 0x008fce0003f06270 */
[-C--:B------:R-:W-:Y:S02]  /*10a80*/  @!P3 LEA R10, P4, R6, R0.reuse, 0x1 ;  /* 0x00000000060ab211 */ /* 0x080fe400078808ff */
[----:B------:R-:W-:Y:S02]  /*10a90*/  @!P2 LEA R8, P6, R2, R0, 0x1 ;  /* 0x000000000208a211 */ /* 0x000fe400078c08ff */
[----:B------:R-:W-:Y:S02]  /*10aa0*/  @!P3 LEA.HI.X R11, R6, R4, R7, 0x1, P4 ;  /* 0x00000004060bb211 */ /* 0x000fe400020f0c07 */
[----:B------:R-:W-:Y:S02]  /*10ab0*/  @!P1 LEA R6, P5, R17, R0, 0x1 ;  /* 0x0000000011069211 */ /* 0x000fe400078a08ff */
[----:B------:R-:W-:Y:S02]  /*10ac0*/  @!P2 LEA.HI.X R9, R2, R4, R3, 0x1, P6 ;  /* 0x000000040209a211 */ /* 0x000fe400030f0c03 */
[----:B------:R-:W-:-:S02]  /*10ad0*/  @!P0 LEA R2, P4, R15, R0, 0x1 ;  /* 0x000000000f028211 */ /* 0x000fc400078808ff */
[-C--:B------:R-:W-:Y:S02]  /*10ae0*/  @!P1 LEA.HI.X R7, R17, R4.reuse, R18, 0x1, P5 ;  /* 0x0000000411079211 */ /* 0x080fe400028f0c12 */
[----:B------:R-:W-:Y:S01]  /*10af0*/  @!P0 LEA.HI.X R3, R15, R4, R16, 0x1, P4 ;  /* 0x000000040f038211 */ /* 0x000fe200020f0c10 */
[----:B------:R1:W-:Y:S04]  /*10b00*/  @!P3 ST.E.128 [R10.64], RZ ;  /* 0x000000ff0a00b985 */ /* 0x0003e8000c101d06 */
[----:B------:R1:W-:Y:S04]  /*10b10*/  @!P2 ST.E.128 [R8.64], RZ ;  /* 0x000000ff0800a985 */ /* 0x0003e8000c101d06 */
[----:B------:R1:W-:Y:S04]  /*10b20*/  @!P1 ST.E.128 [R6.64], RZ ;  /* 0x000000ff06009985 */ /* 0x0003e8000c101d06 */
[----:B------:R1:W-:Y:S02]  /*10b30*/  @!P0 ST.E.128 [R2.64], RZ ;  /* 0x000000ff02008985 */ /* 0x0003e4000c101d06 */
.L_x_562:
[----:B------:R-:W-:Y:S05]  /*10b40*/  BSYNC B0 ;  /* 0x0000000000007941 */ /* 0x000fea0003800000 */
.L_x_561:
[----:B------:R-:W-:Y:S05]  /*10b50*/  BRA.DIV ~URZ, `(.L_x_563) ;  /* 0x000024a27f007947 */ /* 0x000fea000b800000 */
[----:B---3--:R2:W3:Y:S04]  /*10b60*/  SHFL.IDX PT, R4, R5, 0x1, 0x181f ;  /* 0x00381f0005047f89 */ /* 0x0084e800000e0000 */
[----:B-1----:R2:W1:Y:S02]  /*10b70*/  SHFL.IDX PT, R0, R13, 0x1, 0x181f ;  /* 0x00381f000d007f89 */ /* 0x00246400000e0000 */
.L_x_593:
[----:B------:R-:W-:Y:S01]  /*10b80*/  IADD3 R2, R12, 0x20, RZ ;  /* 0x000000200c027810 */ /* 0x000fe20007ffe0ff */
[----:B------:R-:W-:Y:S03]  /*10b90*/  BSSY B0, `(.L_x_564) ;  /* 0x000001b000007945 */ /* 0x000fe60003800000 */
[----:B------:R-:W-:-:S13]  /*10ba0*/  ISETP.GE.AND P0, PT, R2, R14, PT ;  /* 0x0000000e0200720c */ /* 0x000fda0003f06270 */
[----:B------:R-:W-:Y:S05]  /*10bb0*/  @P0 BRA `(.L_x_565) ;  /* 0x0000018000000947 */ /* 0x000fea0003800000 */
        /* <DEDUP_REMOVED lines=8> */
[----:B-----5:R-:W-:-:S02]  /*10c40*/  ISETP.GE.AND P3, PT, R6, c[0x0][0x3c8], PT ;  /* 0x0000f20006007a0c */ /* 0x020fc40003f66270 */
[----:B--2---:R-:W-:Y:S02]  /*10c50*/  ISETP.GE.AND P2, PT, R3, c[0x0][0x3c8], PT ;  /* 0x0000f20003007a0c */ /* 0x004fe40003f46270 */
[----:B----4-:R-:W-:Y:S02]  /*10c60*/  ISETP.GE.AND P1, PT, R17, c[0x0][0x3c8], PT ;  /* 0x0000f20011007a0c */ /* 0x010fe40003f26270 */
[----:B---3--:R-:W-:-:S07]  /*10c70*/  ISETP.GE.AND P0, PT, R15, c[0x0][0x3c8], PT ;  /* 0x0000f2000f007a0c */ /* 0x008fce0003f06270 */
[CC--:B-1----:R-:W-:Y:S02]  /*10c80*/  @!P3 LEA R10, P4, R6.reuse, R0.reuse, 0x1 ;  /* 0x00000000060ab211 */ /* 0x0c2fe400078808ff */
        /* <DEDUP_REMOVED lines=11> */
.L_x_565:
[----:B------:R-:W-:Y:S05]  /*10d40*/  BSYNC B0 ;  /* 0x0000000000007941 */ /* 0x000fea0003800000 */
.L_x_564:
[----:B------:R-:W-:Y:S05]  /*10d50*/  BRA.DIV ~URZ, `(.L_x_566) ;  /* 0x000023927f007947 */ /* 0x000fea000b800000 */
[----:B---3--:R3:W2:Y:S02]  /*10d60*/  SHFL.IDX PT, R4, R5, 0x2, 0x181f ;  /* 0x00581f0005047f89 */ /* 0x0086a400000e0000 */
.L_x_594:
[----:B------:R-:W-:Y:S05]  /*10d70*/  BRA.DIV ~URZ, `(.L_x_567) ;  /* 0x000023f27f007947 */ /* 0x000fea000b800000 */
[----:B-1----:R1:W3:Y:S02]  /*10d80*/  SHFL.IDX PT, R0, R13, 0x2, 0x181f ;  /* 0x00581f000d007f89 */ /* 0x0022e400000e0000 */
.L_x_595:
[----:B------:R-:W-:Y:S01]  /*10d90*/  IADD3 R2, R12, 0x40, RZ ;  /* 0x000000400c027810 */ /* 0x000fe20007ffe0ff */
[----:B------:R-:W-:Y:S03]  /*10da0*/  BSSY B0, `(.L_x_568) ;  /* 0x000001b000007945 */ /* 0x000fe60003800000 */
[----:B------:R-:W-:-:S13]  /*10db0*/  ISETP.GE.AND P0, PT, R2, R14, PT ;  /* 0x0000000e0200720c */ /* 0x000fda0003f06270 */
[----:B------:R-:W-:Y:S05]  /*10dc0*/  @P0 BRA `(.L_x_569) ;  /* 0x0000018000000947 */ /* 0x000fea0003800000 */
[----:B------:R-:W5:Y:S04]  /*10dd0*/  LDL R6, [R1+0x54] ;  /* 0x0000540001067983 */ /* 0x000f680000100800 */
[----:B----4-:R-:W4:Y:S04]  /*10de0*/  LDL R3, [R1+0x6c] ;  /* 0x00006c0001037983 */ /* 0x010f280000100800 */
[----:B---3--:R-:W3:Y:S04]  /*10df0*/  LDL R17, [R1+0x68] ;  /* 0x0000680001117983 */ /* 0x008ee80000100800 */
[----:B--2---:R-:W2:Y:S04]  /*10e00*/  LDL R15, [R1+0x70] ;  /* 0x00007000010f7983 */ /* 0x004ea80000100800 */
[----:B------:R-:W2:Y:S04]  /*10e10*/  LDL R7, [R1+0xf4] ;  /* 0x0000f40001077983 */ /* 0x000ea80000100800 */
[----:B------:R-:W2:Y:S04]  /*10e20*/  LDL R19, [R1+0xf0] ;  /* 0x0000f00001137983 */ /* 0x000ea80000100800 */
[----:B------:R-:W2:Y:S04]  /*10e30*/  LDL R18, [R1+0xec] ;  /* 0x0000ec0001127983 */ /* 0x000ea80000100800 */
[----:B------:R-:W2:Y:S01]  /*10e40*/  LDL R16, [R1+0xe8] ;  /* 0x0000e80001107983 */ /* 0x000ea20000100800 */
[----:B-----5:R-:W-:-:S02]  /*10e50*/  ISETP.GE.AND P3, PT, R6, c[0x0][0x3c8], PT ;  /* 0x0000f20006007a0c */ /* 0x020fc40003f66270 */
[----:B----4-:R-:W-:Y:S02]  /*10e60*/  ISETP.GE.AND P2, PT, R3, c[0x0][0x3c8], PT ;  /* 0x0000f20003007a0c */ /* 0x010fe40003f46270 */
[----:B---3--:R-:W-:Y:S02]  /*10e70*/  ISETP.GE.AND P1, PT, R17, c[0x0][0x3c8], PT ;  /* 0x0000f20011007a0c */ /* 0x008fe40003f26270 */
[----:B--2---:R-:W-:-:S07]  /*10e80*/  ISETP.GE.AND P0, PT, R15, c[0x0][0x3c8], PT ;  /* 0x0000f2000f007a0c */ /* 0x004fce0003f06270 */
[CC--:B------:R-:W-:Y:S02]  /*10e90*/  @!P3 LEA R10, P4, R6.reuse, R0.reuse, 0x1 ;  /* 0x00000000060ab211 */ /* 0x0c0fe400078808ff */
        /* <DEDUP_REMOVED lines=11> */
.L_x_569:
[----:B------:R-:W-:Y:S05]  /*10f50*/  BSYNC B0 ;  /* 0x0000000000007941 */ /* 0x000fea0003800000 */
.L_x_568:
[----:B------:R-:W-:Y:S05]  /*10f60*/  BRA.DIV ~URZ, `(.L_x_570) ;  /* 0x000022827f007947 */ /* 0x000fea000b800000 */
[----:B--2---:R2:W1:Y:S04]  /*10f70*/  SHFL.IDX PT, R4, R5, 0x3, 0x181f ;  /* 0x00781f0005047f89 */ /* 0x00446800000e0000 */
[----:B---3--:R2:W3:Y:S02]  /*10f80*/  SHFL.IDX PT, R0, R13, 0x3, 0x181f ;  /* 0x00781f000d007f89 */ /* 0x0084e400000e0000 */
.L_x_596:
[----:B------:R-:W-:-:S04]  /*10f90*/  IADD3 R2, R12, 0x60, RZ ;  /* 0x000000600c027810 */ /* 0x000fc80007ffe0ff */
        /* <DEDUP_REMOVED lines=9> */
[----:B-1----:R-:W3:Y:S01]  /*11030*/  LDL R13, [R1+0xe8] ;  /* 0x0000e800010d7983 */ /* 0x002ee20000100800 */
[----:B-----5:R-:W-:-:S02]  /*11040*/  ISETP.GE.AND P3, PT, R6, c[0x0][0x3c8], PT ;  /* 0x0000f20006007a0c */ /* 0x020fc40003f66270 */
[----:B--2---:R-:W-:Y:S02]  /*11050*/  ISETP.GE.AND P2, PT, R3, c[0x0][0x3c8], PT ;  /* 0x0000f20003007a0c */ /* 0x004fe40003f46270 */
[----:B----4-:R-:W-:Y:S02]  /*11060*/  ISETP.GE.AND P1, PT, R15, c[0x0][0x3c8], PT ;  /* 0x0000f2000f007a0c */ /* 0x010fe40003f26270 */
[----:B---3--:R-:W-:-:S07]  /*11070*/  ISETP.GE.AND P0, PT, R5, c[0x0][0x3c8], PT ;  /* 0x0000f20005007a0c */ /* 0x008fce0003f06270 */
        /* <DEDUP_REMOVED lines=12> */
.L_x_556:
[----:B------:R-:W-:Y:S05]  /*11140*/  BSYNC B1 ;  /* 0x0000000000017941 */ /* 0x000fea0003800000 */
.L_x_547:
[----:B---34-:R-:W3:Y:S02]  /*11150*/  LDL R0, [R1+0xf8] ;  /* 0x0000f80001007983 */ /* 0x018ee40000100800 */
[----:B---3--:R-:W-:-:S13]  /*11160*/  ISETP.NE.AND P0, PT, R0, RZ, PT ;  /* 0x000000ff0000720c */ /* 0x008fda0003f05270 */
[----:B------:R-:W-:Y:S01]  /*11170*/  @P0 WARPSYNC 0xffffffff ;  /* 0xffffffff00000948 */ /* 0x000fe20003800000 */
[----:B------:R-:W-:Y:S06]  /*11180*/  @P0 BAR.SYNC.DEFER_BLOCKING 0x5, 0x100 ;  /* 0x0144000000000b1d */ /* 0x000fec0000010000 */
[----:B------:R-:W3:Y:S04]  /*11190*/  @P0 LDS R0, [0x18100] ;  /* 0x01810000ff000984 */ /* 0x000ee80000000800 */
[----:B---3--:R3:W-:Y:S04]  /*111a0*/  @P0 STL [R1+0xc4], R0 ;  /* 0x0000c40001000387 */ /* 0x0087e80000100800 */
[----:B------:R-:W-:Y:S06]  /*111b0*/  @P0 BAR.ARV 0x4, 0x100 ;  /* 0x0104000000000b1d */ /* 0x000fec0000002000 */
[----:B------:R-:W-:Y:S05]  /*111c0*/  @P0 BRA `(.L_x_571) ;  /* 0x0000009000000947 */ /* 0x000fea0003800000 */
[----:B------:R-:W-:Y:S05]  /*111d0*/  BRA.DIV ~URZ, `(.L_x_572) ;  /* 0x000021027f007947 */ /* 0x000fea000b800000 */
[----:B---3--:R3:W4:Y:S02]  /*111e0*/  SHFL.IDX PT, R0, R81, RZ, 0x1f ;  /* 0x00001fff51007589 */ /* 0x00872400000e0000 */
.L_x_597:
[----:B-12---:R-:W1:Y:S01]  /*111f0*/  S2R R2, SR_TID.X ;  /* 0x0000000000027919 */ /* 0x006e620000002100 */
[----:B------:R-:W-:Y:S03]  /*11200*/  WARPSYNC 0xffffffff ;  /* 0xffffffff00007948 */ /* 0x000fe60003800000 */
[----:B------:R-:W-:Y:S06]  /*11210*/  BAR.SYNC.DEFER_BLOCKING 0x4, 0x100 ;  /* 0x0104000000007b1d */ /* 0x000fec0000010000 */
[----:B----4-:R2:W-:Y:S01]  /*11220*/  STL [R1+0xc4], R0 ;  /* 0x0000c40001007387 */ /* 0x0105e20000100800 */
[----:B-1----:R-:W-:-:S13]  /*11230*/  LOP3.LUT P0, RZ, R2, 0xff, RZ, 0xc0, !PT ;  /* 0x000000ff02ff7812 */ /* 0x002fda000780c0ff */
[----:B------:R2:W-:Y:S04]  /*11240*/  @!P0 STS [0x18100], R81 ;  /* 0x01810051ff008388 */ /* 0x0005e80000000800 */
[----:B------:R-:W-:Y:S06]  /*11250*/  BAR.ARV 0x5, 0x100 ;  /* 0x0144000000007b1d */ /* 0x000fec0000002000 */
.L_x_571:
[----:B--23--:R-:W2:Y:S02]  /*11260*/  LDL R0, [R1+0xc4] ;  /* 0x0000c40001007983 */ /* 0x00cea40000100800 */
[----:B--2---:R-:W-:-:S13]  /*11270*/  ISETP.GE.AND P0, PT, R0, c[0x0][0x538], PT ;  /* 0x00014e0000007a0c */ /* 0x004fda0003f06270 */
[----:B-1---5:R-:W-:Y:S01]  /*11280*/  @P0 CALL.REL.NOINC `(.L_x_573) ;  /* 0x0000001000000944 */ /* 0x022fe20003c00000 */
[----:B------:R-:W-:Y:S05]  /*11290*/  BRA `(.L_x_574) ;  /* 0xfffef75000007947 */ /* 0x000fea000383ffff */
.L_x_573:
[----:B------:R-:W-:Y:S05]  /*112a0*/  EXIT ;  /* 0x000000000000794d */ /* 0x000fea0003800000 */
.L_x_519:
[----:B------:R2:W-:Y:S01]  /*112b0*/  STL [R1+0x64], RZ ;  /* 0x000064ff01007387 */ /* 0x0005e20000100800 */
[----:B-1----:R-:W-:Y:S01]  /*112c0*/  IMAD.MOV.U32 R7, RZ, RZ, R5 ;  /* 0x000000ffff077224 */ /* 0x002fe200078e0005 */
[----:B------:R-:W-:Y:S02]  /*112d0*/  MOV R3, 0x181f ;  /* 0x0000181f00037802 */ /* 0x000fe40000000f00 */
[----:B------:R-:W-:Y:S02]  /*112e0*/  MOV R2, 0x11300 ;  /* 0x0001130000027802 */ /* 0x000fe40000000f00 */
[----:B--2---:R-:W-:Y:S05]  /*112f0*/  CALL.REL.NOINC `($__internal_3_$__cuda_sm70_shflsync_idx_p) ;  /* 0x000020d000007944 */ /* 0x004fea0003c00000 */
[----:B-----5:R-:W-:Y:S01]  /*11300*/  MOV R4, R7 ;  /* 0x0000000700047202 */ /* 0x020fe20000000f00 */
[----:B-1----:R-:W-:Y:S05]  /*11310*/  BRA `(.L_x_575) ;  /* 0xffff264000007947 */ /* 0x002fea000383ffff */
.L_x_520:
[----:B------:R4:W-:Y:S01]  /*11320*/  STL [R1+0x64], RZ ;  /* 0x000064ff01007387 */ /* 0x0009e20000100800 */
[----:B-1----:R-:W-:Y:S01]  /*11330*/  IMAD.MOV.U32 R7, RZ, RZ, R15 ;  /* 0x000000ffff077224 */ /* 0x002fe200078e000f */
[----:B------:R-:W-:Y:S02]  /*11340*/  MOV R3, 0x181f ;  /* 0x0000181f00037802 */ /* 0x000fe40000000f00 */
[----:B------:R-:W-:Y:S02]  /*11350*/  MOV R2, 0x11370 ;  /* 0x0001137000027802 */ /* 0x000fe40000000f00 */
[----:B--234-:R-:W-:Y:S05]  /*11360*/  CALL.REL.NOINC `($__internal_3_$__cuda_sm70_shflsync_idx_p) ;  /* 0x0000206000007944 */ /* 0x01cfea0003c00000 */
[----:B------:R-:W2:Y:S04]  /*11370*/  LDL R2, [R1+0x54] ;  /* 0x0000540001027983 */ /* 0x000ea80000100800 */
[----:B------:R-:W3:Y:S04]  /*11380*/  LDL R14, [R1+0x6c] ;  /* 0x00006c00010e7983 */ /* 0x000ee80000100800 */
[----:B------:R-:W4:Y:S04]  /*11390*/  LDL R13, [R1+0x68] ;  /* 0x00006800010d7983 */ /* 0x000f280000100800 */
[----:B------:R-:W4:Y:S04]  /*113a0*/  LDL R12, [R1+0x70] ;  /* 0x00007000010c7983 */ /* 0x000f280000100800 */
[----:B-----5:R-:W4:Y:S01]  /*113b0*/  LDL R0, [R1+0x4c] ;  /* 0x00004c0001007983 */ /* 0x020f220000100800 */
[----:B------:R-:W-:-:S02]  /*113c0*/  IADD3 R10, P1, R7, R93, RZ ;  /* 0x0000005d070a7210 */ /* 0x000fc40007f3e0ff */
[C---:B------:R-:W-:Y:S02]  /*113d0*/  IADD3 R8, P0, R7.reuse, R94, RZ ;  /* 0x0000005e07087210 */ /* 0x040fe40007f1e0ff */
[C---:B------:R-:W-:Y:S01]  /*113e0*/  IADD3 R6, P5, R7.reuse, R95, RZ ;  /* 0x0000005f07067210 */ /* 0x040fe20007fbe0ff */
[C---:B------:R-:W-:Y:S02]  /*113f0*/  IMAD.X R11, R4.reuse, 0x1, R88, P1 ;  /* 0x00000001040b7824 */ /* 0x040fe400008e0658 */
[----:B------:R-:W-:Y:S01]  /*11400*/  IMAD.X R9, R4, 0x1, R89, P0 ;  /* 0x0000000104097824 */ /* 0x000fe200000e0659 */
[----:B--2---:R-:W-:Y:S02]  /*11410*/  ISETP.GE.AND P3, PT, R2, c[0x0][0x1d4], PT ;  /* 0x0000750002007a0c */ /* 0x004fe40003f66270 */
[----:B------:R-:W-:Y:S01]  /*11420*/  IADD3 R2, P4, R7, R96, RZ ;  /* 0x0000006007027210 */ /* 0x000fe20007f9e0ff */
[----:B------:R-:W-:Y:S01]  /*11430*/  IMAD.X R7, R4, 0x1, R90, P5 ;  /* 0x0000000104077824 */ /* 0x000fe200028e065a */
[----:B---3--:R-:W-:-:S03]  /*11440*/  ISETP.GE.AND P2, PT, R14, c[0x0][0x1d4], PT ;  /* 0x000075000e007a0c */ /* 0x008fc60003f46270 */
[----:B------:R-:W-:Y:S01]  /*11450*/  IMAD.X R3, R4, 0x1, R91, P4 ;  /* 0x0000000104037824 */ /* 0x000fe200020e065b */
[----:B----4-:R-:W-:Y:S02]  /*11460*/  ISETP.GE.AND P1, PT, R13, c[0x0][0x1d4], PT ;  /* 0x000075000d007a0c */ /* 0x010fe40003f26270 */
[----:B------:R-:W-:Y:S02]  /*11470*/  SEL R14, RZ, 0x10, P2 ;  /* 0x00000010ff0e7807 */ /* 0x000fe40001000000 */
[----:B------:R-:W-:Y:S02]  /*11480*/  ISETP.GE.AND P0, PT, R12, c[0x0][0x1d4], PT ;  /* 0x000075000c007a0c */ /* 0x000fe40003f06270 */
[----:B------:R-:W-:Y:S01]  /*11490*/  SEL R13, RZ, 0x10, P1 ;  /* 0x00000010ff0d7807 */ /* 0x000fe20000800000 */
[----:B------:R-:W-:Y:S01]  /*114a0*/  @!PT LDS RZ, [RZ] ;  /* 0x00000000fffff984 */ /* 0x000fe20000000800 */
[----:B------:R-:W-:Y:S01]  /*114b0*/  @!PT LDS RZ, [RZ] ;  /* 0x00000000fffff984 */ /* 0x000fe20000000800 */
[----:B------:R-:W-:Y:S01]  /*114c0*/  @!PT LDS RZ, [RZ] ;  /* 0x00000000fffff984 */ /* 0x000fe20000000800 */
[----:B------:R2:W-:Y:S01]  /*114d0*/  LDGSTS.E.BYPASS.LTC128B.128 [R0+0x10100], [R10.64], !P3 ;  /* 0x101000000a007fae */ /* 0x0005e2000d901d46 */
[----:B------:R-:W-:-:S03]  /*114e0*/  SEL R12, RZ, 0x10, P0 ;  /* 0x00000010ff0c7807 */ /* 0x000fc60000000000 */
[----:B------:R2:W-:Y:S04]  /*114f0*/  LDGSTS.E.BYPASS.LTC128B.128 [R0+0x12100], [R8.64], !P2 ;  /* 0x1210000008007fae */ /* 0x0005e8000d101d46 */
[----:B------:R3:W-:Y:S04]  /*11500*/  LDGSTS.E.BYPASS.LTC128B.128 [R0+0x14100], [R6.64], !P1 ;  /* 0x1410000006007fae */ /* 0x0007e8000c901d46 */
[----:B------:R2:W-:Y:S01]  /*11510*/  LDGSTS.E.BYPASS.LTC128B.128 [R0+0x16100], [R2.64], !P0 ;  /* 0x1610000002007fae */ /* 0x0005e2000c101d46 */
[----:B---3--:R-:W-:Y:S01]  /*11520*/  IMAD.MOV.U32 R7, RZ, RZ, R5 ;  /* 0x000000ffff077224 */ /* 0x008fe200078e0005 */
[----:B------:R-:W-:Y:S01]  /*11530*/  SEL R5, RZ, 0x10, P3 ;  /* 0x00000010ff057807 */ /* 0x000fe20001800000 */
[----:B--2---:R-:W-:Y:S01]  /*11540*/  IMAD.MOV.U32 R0, RZ, RZ, 0x1 ;  /* 0x00000001ff007424 */ /* 0x004fe200078e00ff */
[----:B------:R-:W-:Y:S01]  /*11550*/  MOV R2, 0x11590 ;  /* 0x0001159000027802 */ /* 0x000fe20000000f00 */
[----:B------:R-:W-:-:S03]  /*11560*/  IMAD.MOV.U32 R3, RZ, RZ, 0x181f ;  /* 0x0000181fff037424 */ /* 0x000fc600078e00ff */
[----:B------:R2:W-:Y:S04]  /*11570*/  STL [R1+0x64], R0 ;  /* 0x0000640001007387 */ /* 0x0005e80000100800 */
[----:B-12---:R-:W-:Y:S05]  /*11580*/  CALL.REL.NOINC `($__internal_3_$__cuda_sm70_shflsync_idx_p) ;  /* 0x00001e4000007944 */ /* 0x006fea0003c00000 */
[----:B-----5:R-:W-:Y:S01]  /*11590*/  MOV R0, 0x1 ;  /* 0x0000000100007802 */ /* 0x020fe20000000f00 */
[----:B------:R-:W-:Y:S01]  /*115a0*/  IMAD.MOV.U32 R4, RZ, RZ, R7 ;  /* 0x000000ffff047224 */ /* 0x000fe200078e0007 */
[----:B------:R-:W-:Y:S01]  /*115b0*/  MOV R3, 0x181f ;  /* 0x0000181f00037802 */ /* 0x000fe20000000f00 */
[----:B------:R-:W-:Y:S01]  /*115c0*/  IMAD.MOV.U32 R7, RZ, RZ, R15 ;  /* 0x000000ffff077224 */ /* 0x000fe200078e000f */
[----:B------:R-:W-:Y:S01]  /*115d0*/  MOV R2, 0x11600 ;  /* 0x0001160000027802 */ /* 0x000fe20000000f00 */
[----:B------:R2:W-:Y:S04]  /*115e0*/  STL [R1+0x64], R0 ;  /* 0x0000640001007387 */ /* 0x0005e80000100800 */
[----:B-12---:R-:W-:Y:S05]  /*115f0*/  CALL.REL.NOINC `($__internal_3_$__cuda_sm70_shflsync_idx_p) ;  /* 0x00001dd000007944 */ /* 0x006fea0003c00000 */
[----:B-----5:R-:W-:Y:S01]  /*11600*/  MOV R0, R7 ;  /* 0x0000000700007202 */ /* 0x020fe20000000f00 */
[----:B-1----:R-:W-:Y:S05]  /*11610*/  BRA `(.L_x_576) ;  /* 0xffff253000007947 */ /* 0x002fea000383ffff */
.L_x_521:
[----:B------:R1:W-:Y:S01]  /*11620*/  STL [R1+0x64], RZ ;  /* 0x000064ff01007387 */ /* 0x0003e20000100800 */
[----:B------:R-:W-:Y:S01]  /*11630*/  IMAD.MOV.U32 R7, RZ, RZ, R4 ;  /* 0x000000ffff077224 */ /* 0x000fe200078e0004 */
[----:B------:R-:W-:Y:S02]  /*11640*/  MOV R3, 0x1c1f ;  /* 0x00001c1f00037802 */ /* 0x000fe40000000f00 */
[----:B------:R-:W-:-:S02]  /*11650*/  MOV R2, 0x11670 ;  /* 0x0001167000027802 */ /* 0x000fc40000000f00 */
[----:B-1----:R-:W-:Y:S05]  /*11660*/  CALL.REL.NOINC `($__internal_3_$__cuda_sm70_shflsync_idx_p) ;  /* 0x00001d6000007944 */ /* 0x002fea0003c00000 */
[----:B-1---5:R-:W-:Y:S05]  /*11670*/  BRA `(.L_x_577) ;  /* 0xffff27c000007947 */ /* 0x022fea000383ffff */
.L_x_522:
[----:B------:R-:W-:Y:S01]  /*11680*/  MOV R0, 0x1 ;  /* 0x0000000100007802 */ /* 0x000fe20000000f00 */
[----:B------:R-:W-:Y:S01]  /*11690*/  IMAD.MOV.U32 R7, RZ, RZ, R4 ;  /* 0x000000ffff077224 */ /* 0x000fe200078e0004 */
[----:B------:R-:W-:Y:S01]  /*116a0*/  MOV R2, 0x116e0 ;  /* 0x000116e000027802 */ /* 0x000fe20000000f00 */
[----:B------:R-:W-:-:S02]  /*116b0*/  IMAD.MOV.U32 R3, RZ, RZ, 0x1c1f ;  /* 0x00001c1fff037424 */ /* 0x000fc400078e00ff */
[----:B------:R2:W-:Y:S04]  /*116c0*/  STL [R1+0x64], R0 ;  /* 0x0000640001007387 */ /* 0x0005e80000100800 */
[----:B-12---:R-:W-:Y:S05]  /*116d0*/  CALL.REL.NOINC `($__internal_3_$__cuda_sm70_shflsync_idx_p) ;  /* 0x00001cf000007944 */ /* 0x006fea0003c00000 */
[----:B-----5:R-:W-:Y:S01]  /*116e0*/  IMAD.IADD R0, R5, 0x1, R7 ;  /* 0x0000000105007824 */ /* 0x020fe200078e0207 */
[----:B------:R-:W-:-:S04]  /*116f0*/  FMNMX.FTZ R2, R10, R14, !PT ;  /* 0x0000000e0a027209 */ /* 0x000fc80007810000 */
[----:B------:R-:W-:Y:S02]  /*11700*/  IMNMX R0, R6, R0, PT ;  /* 0x0000000006007217 */ /* 0x000fe40003800200 */
[----:B------:R-:W-:Y:S02]  /*11710*/  FMNMX.FTZ R2, R15, R2, !PT ;  /* 0x000000020f027209 */ /* 0x000fe40007810000 */
[C---:B------:R-:W-:Y:S02]  /*11720*/  ISETP.GT.AND P1, PT, R0.reuse, RZ, PT ;  /* 0x000000ff0000720c */ /* 0x040fe40003f24270 */
[C---:B------:R-:W-:Y:S02]  /*11730*/  ISETP.GT.AND P0, PT, R0.reuse, 0x1, PT ;  /* 0x000000010000780c */ /* 0x040fe40003f04270 */
[----:B------:R-:W-:Y:S02]  /*11740*/  ISETP.GT.AND P2, PT, R0, 0x8, PT ;  /* 0x000000080000780c */ /* 0x000fe40003f44270 */
[----:B------:R-:W-:-:S02]  /*11750*/  FSEL R5, R68, -INF , P1 ;  /* 0xff80000044057808 */ /* 0x000fc40000800000 */
[----:B------:R-:W-:Y:S02]  /*11760*/  FSEL R6, R61, -INF , P0 ;  /* 0xff8000003d067808 */ /* 0x000fe40000000000 */
[C---:B------:R-:W-:Y:S02]  /*11770*/  ISETP.GT.AND P0, PT, R0.reuse, 0x9, PT ;  /* 0x000000090000780c */ /* 0x040fe40003f04270 */
[----:B------:R-:W-:Y:S02]  /*11780*/  FSEL R13, R53, -INF , P2 ;  /* 0xff800000350d7808 */ /* 0x000fe40001000000 */
[----:B------:R-:W-:Y:S02]  /*11790*/  FMNMX.FTZ R3, R5, R6, !PT ;  /* 0x0000000605037209 */ /* 0x000fe40007810000 */
[----:B------:R-:W-:Y:S02]  /*117a0*/  FMNMX.FTZ R7, R17, R2, !PT ;  /* 0x0000000211077209 */ /* 0x000fe40007810000 */
[----:B------:R-:W-:-:S02]  /*117b0*/  ISETP.GT.AND P1, PT, R0, 0x10, PT ;  /* 0x000000100000780c */ /* 0x000fc40003f24270 */
[----:B------:R-:W-:Y:S02]  /*117c0*/  FSEL R12, R51, -INF , P0 ;  /* 0xff800000330c7808 */ /* 0x000fe40000000000 */
[----:B------:R-:W-:Y:S02]  /*117d0*/  FMNMX.FTZ R2, R13, R3, !PT ;  /* 0x000000030d027209 */ /* 0x000fe40007810000 */
[----:B------:R-:W-:Y:S02]  /*117e0*/  FMNMX.FTZ R132, R18, R7, !PT ;  /* 0x0000000712847209 */ /* 0x000fe40007810000 */
[----:B------:R-:W-:Y:S02]  /*117f0*/  ISETP.GT.AND P0, PT, R0, 0x11, PT ;  /* 0x000000110000780c */ /* 0x000fe40003f04270 */
[----:B------:R-:W-:Y:S02]  /*11800*/  FSEL R9, R45, -INF , P1 ;  /* 0xff8000002d097808 */ /* 0x000fe40000800000 */
[----:B------:R-:W-:-:S02]  /*11810*/  FMNMX.FTZ R2, R12, R2, !PT ;  /* 0x000000020c027209 */ /* 0x000fc40007810000 */
[----:B------:R-:W-:Y:S02]  /*11820*/  FMNMX.FTZ R132, R19, R132, !PT ;  /* 0x0000008413847209 */ /* 0x000fe40007810000 */
[----:B------:R-:W-:Y:S02]  /*11830*/  ISETP.GT.AND P1, PT, R0, 0x18, PT ;  /* 0x000000180000780c */ /* 0x000fe40003f24270 */
        /* <DEDUP_REMOVED lines=35> */
[----:B------:R-:W-:Y:S01]  /*11a70*/  ISETP.GT.AND P0, PT, R0, 0x39, PT ;  /* 0x000000390000780c */ /* 0x000fe20003f04270 */
[----:B------:R-:W-:Y:S01]  /*11a80*/  IMAD.MOV.U32 R0, RZ, RZ, 0x2 ;  /* 0x00000002ff007424 */ /* 0x000fe200078e00ff */
[----:B------:R-:W-:Y:S02]  /*11a90*/  FSEL R85, R28, -INF , P1 ;  /* 0xff8000001c557808 */ /* 0x000fe40000800000 */
[----:B------:R-:W-:Y:S02]  /*11aa0*/  FMNMX.FTZ R16, R86, R16, !PT ;  /* 0x0000001056107209 */ /* 0x000fe40007810000 */
[----:B------:R-:W-:Y:S02]  /*11ab0*/  FMNMX.FTZ R132, R92, R132, !PT ;  /* 0x000000845c847209 */ /* 0x000fe40007810000 */
[----:B------:R-:W-:-:S02]  /*11ac0*/  FSEL R84, R27, -INF , P0 ;  /* 0xff8000001b547808 */ /* 0x000fc40000000000 */
[----:B------:R-:W-:Y:S01]  /*11ad0*/  FMNMX.FTZ R16, R85, R16, !PT ;  /* 0x0000001055107209 */ /* 0x000fe20007810000 */
[----:B------:R-:W-:Y:S01]  /*11ae0*/  IMAD.MOV.U32 R4, RZ, RZ, R132 ;  /* 0x000000ffff047224 */ /* 0x000fe200078e0084 */
[----:B------:R-:W-:Y:S02]  /*11af0*/  MOV R2, 0x11b20 ;  /* 0x00011b2000027802 */ /* 0x000fe40000000f00 */
[----:B------:R-:W-:Y:S02]  /*11b00*/  FMNMX.FTZ R16, R84, R16, !PT ;  /* 0x0000001054107209 */ /* 0x000fe40007810000 */
[----:B-1----:R-:W-:Y:S05]  /*11b10*/  CALL.REL.NOINC `($__internal_2_$__cuda_sm70_shflsync_bfly_p) ;  /* 0x0000183000007944 */ /* 0x002fea0003c00000 */
[----:B------:R-:W-:Y:S01]  /*11b20*/  FMNMX.FTZ R132, R132, R0, !PT ;  /* 0x0000000084847209 */ /* 0x000fe20007810000 */
[----:B------:R-:W-:Y:S01]  /*11b30*/  IMAD.MOV.U32 R0, RZ, RZ, 0x1 ;  /* 0x00000001ff007424 */ /* 0x000fe200078e00ff */
[----:B------:R-:W-:-:S03]  /*11b40*/  MOV R2, 0x11b70 ;  /* 0x00011b7000027802 */ /* 0x000fc60000000f00 */
[----:B------:R-:W-:Y:S02]  /*11b50*/  IMAD.MOV.U32 R4, RZ, RZ, R132 ;  /* 0x000000ffff047224 */ /* 0x000fe400078e0084 */
[----:B-1---5:R-:W-:Y:S05]  /*11b60*/  CALL.REL.NOINC `($__internal_2_$__cuda_sm70_shflsync_bfly_p) ;  /* 0x000017e000007944 */ /* 0x022fea0003c00000 */
[----:B------:R-:W-:Y:S01]  /*11b70*/  FMNMX.FTZ R132, R132, R0, !PT ;  /* 0x0000000084847209 */ /* 0x000fe20007810000 */
[----:B------:R-:W-:Y:S01]  /*11b80*/  IMAD.MOV.U32 R4, RZ, RZ, R16 ;  /* 0x000000ffff047224 */ /* 0x000fe200078e0010 */
[----:B------:R-:W-:Y:S01]  /*11b90*/  MOV R2, 0x11bc0 ;  /* 0x00011bc000027802 */ /* 0x000fe20000000f00 */
[----:B------:R-:W-:Y:S02]  /*11ba0*/  IMAD.MOV.U32 R0, RZ, RZ, 0x2 ;  /* 0x00000002ff007424 */ /* 0x000fe400078e00ff */
[----:B-1---5:R-:W-:Y:S05]  /*11bb0*/  CALL.REL.NOINC `($__internal_2_$__cuda_sm70_shflsync_bfly_p) ;  /* 0x0000179000007944 */ /* 0x022fea0003c00000 */
[----:B------:R-:W-:Y:S01]  /*11bc0*/  FMNMX.FTZ R16, R16, R0, !PT ;  /* 0x0000000010107209 */ /* 0x000fe20007810000 */
[----:B------:R-:W-:Y:S01]  /*11bd0*/  IMAD.MOV.U32 R0, RZ, RZ, 0x1 ;  /* 0x00000001ff007424 */ /* 0x000fe200078e00ff */
[----:B------:R-:W-:-:S03]  /*11be0*/  MOV R2, 0x11c10 ;  /* 0x00011c1000027802 */ /* 0x000fc60000000f00 */
[----:B------:R-:W-:Y:S02]  /*11bf0*/  IMAD.MOV.U32 R4, RZ, RZ, R16 ;  /* 0x000000ffff047224 */ /* 0x000fe400078e0010 */
[----:B-1---5:R-:W-:Y:S05]  /*11c00*/  CALL.REL.NOINC `($__internal_2_$__cuda_sm70_shflsync_bfly_p) ;  /* 0x0000174000007944 */ /* 0x022fea0003c00000 */
[----:B------:R-:W-:Y:S01]  /*11c10*/  MOV R3, R0 ;  /* 0x0000000000037202 */ /* 0x000fe20000000f00 */
[----:B-1---5:R-:W-:Y:S05]  /*11c20*/  BRA `(.L_x_578) ;  /* 0xffff28c000007947 */ /* 0x022fea000383ffff */
.L_x_526:
[----:B------:R-:W-:Y:S01]  /*11c30*/  MOV R3, 0x181f ;  /* 0x0000181f00037802 */ /* 0x000fe20000000f00 */
[----:B------:R1:W-:Y:S01]  /*11c40*/  STL [R1+0x64], RZ ;  /* 0x000064ff01007387 */ /* 0x0003e20000100800 */
[----:B------:R-:W-:Y:S01]  /*11c50*/  MOV R2, 0x11c80 ;  /* 0x00011c8000027802 */ /* 0x000fe20000000f00 */
[----:B------:R-:W-:Y:S02]  /*11c60*/  IMAD.MOV.U32 R7, RZ, RZ, R5 ;  /* 0x000000ffff077224 */ /* 0x000fe400078e0005 */
[----:B-1----:R-:W-:Y:S05]  /*11c70*/  CALL.REL.NOINC `($__internal_3_$__cuda_sm70_shflsync_idx_p) ;  /* 0x0000175000007944 */ /* 0x002fea0003c00000 */
[----:B-----5:R-:W-:Y:S01]  /*11c80*/  MOV R4, R7 ;  /* 0x0000000700047202 */ /* 0x020fe20000000f00 */
[----:B-1----:R-:W-:-:S05]  /*11c90*/  BRA `(.L_x_579) ;  /* 0xffff441000007947 */ /* 0x002fca000383ffff */
.L_x_527:
[----:B------:R-:W-:Y:S01]  /*11ca0*/  MOV R3, 0x181f ;  /* 0x0000181f00037802 */ /* 0x000fe20000000f00 */
[----:B------:R3:W-:Y:S01]  /*11cb0*/  STL [R1+0x64], RZ ;  /* 0x000064ff01007387 */ /* 0x0007e20000100800 */
[----:B------:R-:W-:Y:S01]  /*11cc0*/  MOV R2, 0x11cf0 ;  /* 0x00011cf000027802 */ /* 0x000fe20000000f00 */
[----:B------:R-:W-:Y:S02]  /*11cd0*/  IMAD.MOV.U32 R7, RZ, RZ, R12 ;  /* 0x000000ffff077224 */ /* 0x000fe400078e000c */
[----:B-123--:R-:W-:Y:S05]  /*11ce0*/  CALL.REL.NOINC `($__internal_3_$__cuda_sm70_shflsync_idx_p) ;  /* 0x000016e000007944 */ /* 0x00efea0003c00000 */
[----:B------:R-:W2:Y:S01]  /*11cf0*/  LDL R3, [R1+0x54] ;  /* 0x0000540001037983 */ /* 0x000ea20000100800 */
[----:B------:R-:W-:Y:S03]  /*11d00*/  IADD3 R14, P0, R7, R23, RZ ;  /* 0x00000017070e7210 */ /* 0x000fe60007f1e0ff */
[----:B------:R-:W3:Y:S02]  /*11d10*/  LDL R2, [R1+0x6c] ;  /* 0x00006c0001027983 */ /* 0x000ee40000100800 */
[----:B-----5:R-:W-:Y:S02]  /*11d20*/  IMAD.X R15, R4, 0x1, R13, P0 ;  /* 0x00000001040f7824 */ /* 0x020fe400000e060d */
[----:B------:R-:W4:Y:S04]  /*11d30*/  LDL R0, [R1+0x4c] ;  /* 0x00004c0001007983 */ /* 0x000f280000100800 */
[----:B------:R-:W4:Y:S04]  /*11d40*/  LDL R31, [R1+0x68] ;  /* 0x00006800011f7983 */ /* 0x000f280000100800 */
[----:B------:R-:W4:Y:S01]  /*11d50*/  LDL R6, [R1+0x70] ;  /* 0x0000700001067983 */ /* 0x000f220000100800 */
[----:B--2---:R-:W-:Y:S02]  /*11d60*/  ISETP.GE.AND P3, PT, R3, c[0x0][0x1d4], PT ;  /* 0x0000750003007a0c */ /* 0x004fe40003f66270 */
[----:B---3--:R-:W-:Y:S02]  /*11d70*/  ISETP.GE.AND P2, PT, R2, c[0x0][0x1d4], PT ;  /* 0x0000750002007a0c */ /* 0x008fe40003f46270 */
[----:B------:R-:W-:Y:S05]  /*11d80*/  IADD3 R2, P0, R7, R28, RZ ;  /* 0x0000001c07027210 */ /* 0x000fea0007f1e0ff */
[C---:B------:R-:W-:Y:S01]  /*11d90*/  IMAD.X R3, R4.reuse, 0x1, R20, P0 ;  /* 0x0000000104037824 */ /* 0x040fe200000e0614 */
[----:B----4-:R-:W-:Y:S03]  /*11da0*/  ISETP.GE.AND P1, PT, R31, c[0x0][0x1d4], PT ;  /* 0x000075001f007a0c */ /* 0x010fe60003f26270 */
[----:B------:R-:W-:Y:S01]  /*11db0*/  @!PT LDS RZ, [RZ] ;  /* 0x00000000fffff984 */ /* 0x000fe20000000800 */
[----:B------:R-:W-:Y:S01]  /*11dc0*/  @!PT LDS RZ, [RZ] ;  /* 0x00000000fffff984 */ /* 0x000fe20000000800 */
[----:B------:R-:W-:Y:S01]  /*11dd0*/  @!PT LDS RZ, [RZ] ;  /* 0x00000000fffff984 */ /* 0x000fe20000000800 */
[----:B------:R2:W-:Y:S04]  /*11de0*/  LDGSTS.E.BYPASS.LTC128B.128 [R0+0x100], [R14.64], !P3 ;  /* 0x001000000e007fae */ /* 0x0005e8000d901d46 */
[----:B------:R3:W-:Y:S01]  /*11df0*/  LDGSTS.E.BYPASS.LTC128B.128 [R0+0x2100], [R2.64], !P2 ;  /* 0x0210000002007fae */ /* 0x0007e2000d101d46 */
[----:B--2---:R-:W-:Y:S02]  /*11e00*/  SEL R15, RZ, 0x10, P1 ;  /* 0x00000010ff0f7807 */ /* 0x004fe40000800000 */
[C---:B---3--:R-:W-:Y:S05]  /*11e10*/  IADD3 R2, P0, R7.reuse, R29, RZ ;  /* 0x0000001d07027210 */ /* 0x048fea0007f1e0ff */
[C---:B------:R-:W-:Y:S05]  /*11e20*/  IMAD.X R3, R4.reuse, 0x1, R21, P0 ;  /* 0x0000000104037824 */ /* 0x040fea00000e0615 */
[----:B------:R2:W-:Y:S02]  /*11e30*/  LDGSTS.E.BYPASS.LTC128B.128 [R0+0x4100], [R2.64], !P1 ;  /* 0x0410000002007fae */ /* 0x0005e4000c901d46 */
[----:B--2---:R-:W-:Y:S01]  /*11e40*/  IADD3 R2, P0, R7, R30, RZ ;  /* 0x0000001e07027210 */ /* 0x004fe20007f1e0ff */
[----:B------:R-:W-:Y:S01]  /*11e50*/  IMAD.MOV.U32 R7, RZ, RZ, R5 ;  /* 0x000000ffff077224 */ /* 0x000fe200078e0005 */
[----:B------:R-:W-:Y:S03]  /*11e60*/  SEL R5, RZ, 0x10, P3 ;  /* 0x00000010ff057807 */ /* 0x000fe60001800000 */
[----:B------:R-:W-:Y:S01]  /*11e70*/  IMAD.X R3, R4, 0x1, R22, P0 ;  /* 0x0000000104037824 */ /* 0x000fe200000e0616 */
[----:B------:R-:W-:Y:S02]  /*11e80*/  ISETP.GE.AND P0, PT, R6, c[0x0][0x1d4], PT ;  /* 0x0000750006007a0c */ /* 0x000fe40003f06270 */
[----:B------:R-:W-:Y:S02]  /*11e90*/  SEL R6, RZ, 0x10, P2 ;  /* 0x00000010ff067807 */ /* 0x000fe40001000000 */
[----:B------:R-:W-:Y:S09]  /*11ea0*/  SEL R14, RZ, 0x10, P0 ;  /* 0x00000010ff0e7807 */ /* 0x000ff20000000000 */
[----:B------:R2:W-:Y:S02]  /*11eb0*/  LDGSTS.E.BYPASS.LTC128B.128 [R0+0x6100], [R2.64], !P0 ;  /* 0x0610000002007fae */ /* 0x0005e4000c101d46 */
[----:B--2---:R-:W-:Y:S01]  /*11ec0*/  IMAD.MOV.U32 R0, RZ, RZ, 0x1 ;  /* 0x00000001ff007424 */ /* 0x004fe200078e00ff */
[----:B------:R-:W-:Y:S01]  /*11ed0*/  MOV R2, 0x11f10 ;  /* 0x00011f1000027802 */ /* 0x000fe20000000f00 */
[----:B------:R-:W-:Y:S03]  /*11ee0*/  IMAD.MOV.U32 R3, RZ, RZ, 0x181f ;  /* 0x0000181fff037424 */ /* 0x000fe600078e00ff */
        /* <DEDUP_REMOVED lines=10> */
[----:B-1----:R-:W-:-:S05]  /*11f90*/  BRA `(.L_x_580) ;  /* 0xffff430000007947 */ /* 0x002fca000383ffff */
.L_x_530:
[----:B------:R-:W-:Y:S01]  /*11fa0*/  MOV R3, 0x181f ;  /* 0x0000181f00037802 */ /* 0x000fe20000000f00 */
[----:B------:R1:W-:Y:S01]  /*11fb0*/  STL [R1+0x64], RZ ;  /* 0x000064ff01007387 */ /* 0x0003e20000100800 */
[----:B------:R-:W-:Y:S01]  /*11fc0*/  MOV R2, 0x11ff0 ;  /* 0x00011ff000027802 */ /* 0x000fe20000000f00 */
[----:B------:R-:W-:Y:S02]  /*11fd0*/  IMAD.MOV.U32 R7, RZ, RZ, R5 ;  /* 0x000000ffff077224 */ /* 0x000fe400078e0005 */
[----:B-1----:R-:W-:Y:S05]  /*11fe0*/  CALL.REL.NOINC `($__internal_3_$__cuda_sm70_shflsync_idx_p) ;  /* 0x000013e000007944 */ /* 0x002fea0003c00000 */
[----:B-----5:R-:W-:Y:S01]  /*11ff0*/  MOV R4, R7 ;  /* 0x0000000700047202 */ /* 0x020fe20000000f00 */
[----:B-1----:R-:W-:-:S05]  /*12000*/  BRA `(.L_x_581) ;  /* 0xffff584000007947 */ /* 0x002fca000383ffff */
.L_x_531:
        /* <DEDUP_REMOVED lines=48> */
.L_x_532:
[----:B------:R-:W-:Y:S01]  /*12310*/  MOV R3, 0x1c1f ;  /* 0x00001c1f00037802 */ /* 0x000fe20000000f00 */
[----:B------:R1:W-:Y:S01]  /*12320*/  STL [R1+0x64], RZ ;  /* 0x000064ff01007387 */ /* 0x0003e20000100800 */
[----:B------:R-:W-:Y:S01]  /*12330*/  MOV R2, 0x12360 ;  /* 0x0001236000027802 */ /* 0x000fe20000000f00 */
[----:B------:R-:W-:Y:S02]  /*12340*/  IMAD.MOV.U32 R7, RZ, RZ, R4 ;  /* 0x000000ffff077224 */ /* 0x000fe400078e0004 */
[----:B-1----:R-:W-:Y:S05]  /*12350*/  CALL.REL.NOINC `($__internal_3_$__cuda_sm70_shflsync_idx_p) ;  /* 0x0000107000007944 */ /* 0x002fea0003c00000 */
[----:B-----5:R-:W-:Y:S01]  /*12360*/  MOV R0, R7 ;  /* 0x0000000700007202 */ /* 0x020fe20000000f00 */
[----:B-1----:R-:W-:-:S05]  /*12370*/  BRA `(.L_x_583) ;  /* 0xffff59c000007947 */ /* 0x002fca000383ffff */
.L_x_533:
[----:B------:R-:W-:Y:S01]  /*12380*/  MOV R0, 0x1 ;  /* 0x0000000100007802 */ /* 0x000fe20000000f00 */
[----:B------:R-:W-:Y:S01]  /*12390*/  IMAD.MOV.U32 R7, RZ, RZ, R4 ;  /* 0x000000ffff077224 */ /* 0x000fe200078e0004 */
[----:B------:R-:W-:Y:S01]  /*123a0*/  MOV R2, 0x123e0 ;  /* 0x000123e000027802 */ /* 0x000fe20000000f00 */
[----:B------:R-:W-:Y:S02]  /*123b0*/  IMAD.MOV.U32 R3, RZ, RZ, 0x1c1f ;  /* 0x00001c1fff037424 */ /* 0x000fe400078e00ff */
[----:B------:R2:W-:Y:S04]  /*123c0*/  STL [R1+0x64], R0 ;  /* 0x0000640001007387 */ /* 0x0005e80000100800 */
[----:B-12---:R-:W-:Y:S05]  /*123d0*/  CALL.REL.NOINC `($__internal_3_$__cuda_sm70_shflsync_idx_p) ;  /* 0x00000ff000007944 */ /* 0x006fea0003c00000 */
[----:B-----5:R-:W2:Y:S01]  /*123e0*/  LDL.LU R4, [R1+0xc] ;  /* 0x00000c0001047983 */ /* 0x020ea20000300800 */
[----:B------:R-:W-:Y:S03]  /*123f0*/  IMAD.IADD R7, R5, 0x1, R7 ;  /* 0x0000000105077824 */ /* 0x000fe600078e0207 */
[----:B------:R-:W3:Y:S02]  /*12400*/  LDL.LU R3, [R1+0x8] ;  /* 0x0000080001037983 */ /* 0x000ee40000300800 */
[C---:B------:R-:W-:Y:S02]  /*12410*/  ISETP.GT.AND P0, PT, R7.reuse, RZ, PT ;  /* 0x000000ff0700720c */ /* 0x040fe40003f04270 */
[C---:B------:R-:W-:Y:S01]  /*12420*/  ISETP.GT.AND P2, PT, R7.reuse, 0x1, PT ;  /* 0x000000010700780c */ /* 0x040fe20003f44270 */
[----:B------:R-:W4:Y:S01]  /*12430*/  LDL.LU R2, [R1+0x4] ;  /* 0x0000040001027983 */ /* 0x000f220000300800 */
[C---:B------:R-:W-:Y:S02]  /*12440*/  ISETP.GT.AND P3, PT, R7.reuse, 0x8, PT ;  /* 0x000000080700780c */ /* 0x040fe40003f64270 */
[C---:B------:R-:W-:Y:S01]  /*12450*/  ISETP.GT.AND P4, PT, R7.reuse, 0x9, PT ;  /* 0x000000090700780c */ /* 0x040fe20003f84270 */
[----:B------:R-:W4:Y:S01]  /*12460*/  LDL.LU R0, [R1] ;  /* 0x0000000001007983 */ /* 0x000f220000300800 */
[----:B------:R-:W-:Y:S04]  /*12470*/  ISETP.GT.AND P1, PT, R7, 0x10, PT ;  /* 0x000000100700780c */ /* 0x000fe80003f24270 */
[----:B------:R-:W-:Y:S02]  /*12480*/  FSEL R33, R249, -INF , P1 ;  /* 0xff800000f9217808 */ /* 0x000fe40000800000 */
[C---:B------:R-:W-:Y:S04]  /*12490*/  ISETP.GT.AND P1, PT, R7.reuse, 0x21, PT ;  /* 0x000000210700780c */ /* 0x040fe80003f24270 */
[----:B------:R-:W-:Y:S02]  /*124a0*/  FSEL R28, R180, -INF , P1 ;  /* 0xff800000b41c7808 */ /* 0x000fe40000800000 */
[C---:B------:R-:W-:Y:S04]  /*124b0*/  ISETP.GT.AND P1, PT, R7.reuse, 0x38, PT ;  /* 0x000000380700780c */ /* 0x040fe80003f24270 */
[----:B------:R-:W-:Y:S02]  /*124c0*/  FSEL R8, R188, -INF , P1 ;  /* 0xff800000bc087808 */ /* 0x000fe40000800000 */
[----:B--2---:R-:W-:Y:S02]  /*124d0*/  FSEL R5, R4, -INF , P0 ;  /* 0xff80000004057808 */ /* 0x004fe40000000000 */
[----:B------:R-:W-:Y:S02]  /*124e0*/  ISETP.GT.AND P0, PT, R7, 0x11, PT ;  /* 0x000000110700780c */ /* 0x000fe40003f04270 */
[----:B---3--:R-:W-:Y:S02]  /*124f0*/  FSEL R177, R3, -INF , P2 ;  /* 0xff80000003b17808 */ /* 0x008fe40001000000 */
[----:B------:R-:W-:Y:S02]  /*12500*/  FSEL R32, R248, -INF , P0 ;  /* 0xff800000f8207808 */ /* 0x000fe40000000000 */
[----:B------:R-:W-:Y:S02]  /*12510*/  ISETP.GT.AND P2, PT, R7, 0x20, PT ;  /* 0x000000200700780c */ /* 0x000fe40003f44270 */
[----:B----4-:R-:W-:Y:S02]  /*12520*/  FSEL R35, R2, -INF , P3 ;  /* 0xff80000002237808 */ /* 0x010fe40001800000 */
[----:B------:R-:W-:Y:S02]  /*12530*/  FMNMX.FTZ R2, R5, R134, !PT ;  /* 0x0000008605027209 */ /* 0x000fe40007810000 */
[----:B------:R-:W-:Y:S02]  /*12540*/  FSEL R34, R0, -INF , P4 ;  /* 0xff80000000227808 */ /* 0x000fe40002000000 */
[----:B------:R-:W-:Y:S02]  /*12550*/  FMNMX.FTZ R0, R6, R133, !PT ;  /* 0x0000008506007209 */ /* 0x000fe40007810000 */
[----:B------:R-:W-:Y:S02]  /*12560*/  FMNMX.FTZ R2, R177, R2, !PT ;  /* 0x00000002b1027209 */ /* 0x000fe40007810000 */
[----:B------:R-:W-:Y:S02]  /*12570*/  FMNMX.FTZ R0, R25, R0, !PT ;  /* 0x0000000019007209 */ /* 0x000fe40007810000 */
[----:B------:R-:W-:Y:S02]  /*12580*/  FMNMX.FTZ R2, R35, R2, !PT ;  /* 0x0000000223027209 */ /* 0x000fe40007810000 */
[----:B------:R-:W-:Y:S02]  /*12590*/  FMNMX.FTZ R0, R24, R0, !PT ;  /* 0x0000000018007209 */ /* 0x000fe40007810000 */
[----:B------:R-:W-:Y:S02]  /*125a0*/  FMNMX.FTZ R2, R34, R2, !PT ;  /* 0x0000000222027209 */ /* 0x000fe40007810000 */
[----:B------:R-:W-:Y:S02]  /*125b0*/  FMNMX.FTZ R0, R23, R0, !PT ;  /* 0x0000000017007209 */ /* 0x000fe40007810000 */
[----:B------:R-:W-:Y:S02]  /*125c0*/  ISETP.GT.AND P3, PT, R7, 0x18, PT ;  /* 0x000000180700780c */ /* 0x000fe40003f64270 */
[----:B------:R-:W-:Y:S02]  /*125d0*/  FMNMX.FTZ R0, R22, R0, !PT ;  /* 0x0000000016007209 */ /* 0x000fe40007810000 */
[----:B------:R-:W-:Y:S02]  /*125e0*/  FMNMX.FTZ R2, R33, R2, !PT ;  /* 0x0000000221027209 */ /* 0x000fe40007810000 */
[----:B------:R-:W-:Y:S02]  /*125f0*/  ISETP.GT.AND P4, PT, R7, 0x19, PT ;  /* 0x000000190700780c */ /* 0x000fe40003f84270 */
[----:B------:R-:W-:Y:S02]  /*12600*/  FSEL R31, R185, -INF , P3 ;  /* 0xff800000b91f7808 */ /* 0x000fe40001800000 */
[----:B------:R-:W-:Y:S02]  /*12610*/  FMNMX.FTZ R0, R21, R0, !PT ;  /* 0x0000000015007209 */ /* 0x000fe40007810000 */
[----:B------:R-:W-:Y:S02]  /*12620*/  FMNMX.FTZ R2, R32, R2, !PT ;  /* 0x0000000220027209 */ /* 0x000fe40007810000 */
[----:B------:R-:W-:Y:S02]  /*12630*/  FSEL R30, R184, -INF , P4 ;  /* 0xff800000b81e7808 */ /* 0x000fe40002000000 */
[----:B------:R-:W-:Y:S02]  /*12640*/  FMNMX.FTZ R0, R20, R0, !PT ;  /* 0x0000000014007209 */ /* 0x000fe40007810000 */
[----:B------:R-:W-:Y:S02]  /*12650*/  FMNMX.FTZ R2, R31, R2, !PT ;  /* 0x000000021f027209 */ /* 0x000fe40007810000 */
[----:B------:R-:W-:Y:S02]  /*12660*/  FSEL R29, R181, -INF , P2 ;  /* 0xff800000b51d7808 */ /* 0x000fe40001000000 */
        /* <DEDUP_REMOVED lines=9> */
[----:B------:R-:W-:Y:S02]  /*12700*/  ISETP.GT.AND P3, PT, R7, 0x30, PT ;  /* 0x000000300700780c */ /* 0x000fe40003f64270 */
[----:B------:R-:W-:Y:S02]  /*12710*/  FSEL R26, R176, -INF , P4 ;  /* 0xff800000b01a7808 */ /* 0x000fe40002000000 */
[----:B------:R-:W-:Y:S02]  /*12720*/  FMNMX.FTZ R0, R16, R0, !PT ;  /* 0x0000000010007209 */ /* 0x000fe40007810000 */
[----:B------:R-:W-:Y:S02]  /*12730*/  FMNMX.FTZ R2, R27, R2, !PT ;  /* 0x000000021b027209 */ /* 0x000fe40007810000 */
[----:B------:R-:W-:Y:S02]  /*12740*/  ISETP.GT.AND P2, PT, R7, 0x31, PT ;  /* 0x000000310700780c */ /* 0x000fe40003f44270 */
[----:B------:R-:W-:Y:S02]  /*12750*/  FMNMX.FTZ R0, R15, R0, !PT ;  /* 0x000000000f007209 */ /* 0x000fe40007810000 */
[----:B------:R-:W-:Y:S02]  /*12760*/  FSEL R10, R189, -INF , P3 ;  /* 0xff800000bd0a7808 */ /* 0x000fe40001800000 */
[----:B------:R-:W-:Y:S02]  /*12770*/  FMNMX.FTZ R176, R26, R2, !PT ;  /* 0x000000021ab07209 */ /* 0x000fe40007810000 */
[----:B------:R-:W-:Y:S01]  /*12780*/  FMNMX.FTZ R4, R14, R0, !PT ;  /* 0x000000000e047209 */ /* 0x000fe20007810000 */
[----:B------:R-:W-:Y:S01]  /*12790*/  IMAD.MOV.U32 R0, RZ, RZ, 0x2 ;  /* 0x00000002ff007424 */ /* 0x000fe200078e00ff */
[----:B------:R-:W-:Y:S02]  /*127a0*/  FSEL R9, R191, -INF , P2 ;  /* 0xff800000bf097808 */ /* 0x000fe40001000000 */
[----:B------:R-:W-:Y:S02]  /*127b0*/  FMNMX.FTZ R176, R10, R176, !PT ;  /* 0x000000b00ab07209 */ /* 0x000fe40007810000 */
[----:B------:R-:W-:Y:S02]  /*127c0*/  ISETP.GT.AND P0, PT, R7, 0x39, PT ;  /* 0x000000390700780c */ /* 0x000fe40003f04270 */
[----:B------:R-:W-:Y:S02]  /*127d0*/  FMNMX.FTZ R4, R13, R4, !PT ;  /* 0x000000040d047209 */ /* 0x000fe40007810000 */
[----:B------:R-:W-:Y:S02]  /*127e0*/  FMNMX.FTZ R176, R9, R176, !PT ;  /* 0x000000b009b07209 */ /* 0x000fe40007810000 */
[----:B------:R-:W-:Y:S02]  /*127f0*/  FMNMX.FTZ R4, R12, R4, !PT ;  /* 0x000000040c047209 */ /* 0x000fe40007810000 */
[----:B------:R-:W-:Y:S02]  /*12800*/  FSEL R7, R190, -INF , P0 ;  /* 0xff800000be077808 */ /* 0x000fe40000000000 */
[----:B------:R-:W-:Y:S02]  /*12810*/  FMNMX.FTZ R176, R8, R176, !PT ;  /* 0x000000b008b07209 */ /* 0x000fe40007810000 */
[----:B------:R-:W-:Y:S02]  /*12820*/  FMNMX.FTZ R4, R11, R4, !PT ;  /* 0x000000040b047209 */ /* 0x000fe40007810000 */
[----:B------:R-:W-:Y:S02]  /*12830*/  FMNMX.FTZ R176, R7, R176, !PT ;  /* 0x000000b007b07209 */ /* 0x000fe40007810000 */
[----:B------:R-:W-:Y:S02]  /*12840*/  MOV R2, 0x12860 ;  /* 0x0001286000027802 */ /* 0x000fe40000000f00 */
[----:B-1----:R-:W-:Y:S05]  /*12850*/  CALL.REL.NOINC `($__internal_2_$__cuda_sm70_shflsync_bfly_p) ;  /* 0x00000af000007944 */ /* 0x002fea0003c00000 */
[----:B------:R-:W-:Y:S01]  /*12860*/  FMNMX.FTZ R4, R4, R0, !PT ;  /* 0x0000000004047209 */ /* 0x000fe20007810000 */
[----:B------:R-:W-:Y:S01]  /*12870*/  IMAD.MOV.U32 R0, RZ, RZ, 0x1 ;  /* 0x00000001ff007424 */ /* 0x000fe200078e00ff */
[----:B------:R-:W-:Y:S02]  /*12880*/  MOV R2, 0x128a0 ;  /* 0x000128a000027802 */ /* 0x000fe40000000f00 */
        /* <DEDUP_REMOVED lines=8> */
[----:B------:R-:W-:Y:S02]  /*12910*/  MOV R2, 0x12930 ;  /* 0x0001293000027802 */ /* 0x000fe40000000f00 */
[----:B-1---5:R-:W-:Y:S05]  /*12920*/  CALL.REL.NOINC `($__internal_2_$__cuda_sm70_shflsync_bfly_p) ;  /* 0x00000a2000007944 */ /* 0x022fea0003c00000 */
[----:B-1---5:R-:W-:-:S05]  /*12930*/  BRA `(.L_x_584) ;  /* 0xffff5af000007947 */ /* 0x022fca000383ffff */
.L_x_536:
[----:B------:R-:W-:Y:S01]  /*12940*/  MOV R3, 0x181f ;  /* 0x0000181f00037802 */ /* 0x000fe20000000f00 */
[----:B------:R1:W-:Y:S01]  /*12950*/  STL [R1+0x64], RZ ;  /* 0x000064ff01007387 */ /* 0x0003e20000100800 */
[----:B------:R-:W-:Y:S01]  /*12960*/  MOV R2, 0x12990 ;  /* 0x0001299000027802 */ /* 0x000fe20000000f00 */
[----:B------:R-:W-:Y:S02]  /*12970*/  IMAD.MOV.U32 R7, RZ, RZ, R4 ;  /* 0x000000ffff077224 */ /* 0x000fe400078e0004 */
[----:B-1----:R-:W-:Y:S05]  /*12980*/  CALL.REL.NOINC `($__internal_3_$__cuda_sm70_shflsync_idx_p) ;  /* 0x00000a4000007944 */ /* 0x002fea0003c00000 */
[----:B------:R-:W-:Y:S01]  /*12990*/  MOV R2, R7 ;  /* 0x0000000700027202 */ /* 0x000fe20000000f00 */
[----:B-1---5:R-:W-:-:S05]  /*129a0*/  BRA `(.L_x_585) ;  /* 0xffff7d6000007947 */ /* 0x022fca000383ffff */
.L_x_539:
[----:B------:R-:W-:Y:S01]  /*129b0*/  MOV R3, 0x181f ;  /* 0x0000181f00037802 */ /* 0x000fe20000000f00 */
[----:B------:R1:W-:Y:S01]  /*129c0*/  STL [R1+0x64], RZ ;  /* 0x000064ff01007387 */ /* 0x0003e20000100800 */
[----:B------:R-:W-:Y:S01]  /*129d0*/  MOV R2, 0x12a00 ;  /* 0x00012a0000027802 */ /* 0x000fe20000000f00 */
[----:B------:R-:W-:Y:S02]  /*129e0*/  IMAD.MOV.U32 R7, RZ, RZ, R5 ;  /* 0x000000ffff077224 */ /* 0x000fe400078e0005 */
[----:B-1---5:R-:W-:Y:S05]  /*129f0*/  CALL.REL.NOINC `($__internal_3_$__cuda_sm70_shflsync_idx_p) ;  /* 0x000009d000007944 */ /* 0x022fea0003c00000 */
[----:B-----5:R-:W-:Y:S01]  /*12a00*/  MOV R4, R7 ;  /* 0x0000000700047202 */ /* 0x020fe20000000f00 */
[----:B-1----:R-:W-:-:S05]  /*12a10*/  BRA `(.L_x_586) ;  /* 0xffff958000007947 */ /* 0x002fca000383ffff */
.L_x_540:
[----:B------:R-:W-:Y:S01]  /*12a20*/  MOV R3, 0x181f ;  /* 0x0000181f00037802 */ /* 0x000fe20000000f00 */
[----:B------:R3:W-:Y:S01]  /*12a30*/  STL [R1+0x64], RZ ;  /* 0x000064ff01007387 */ /* 0x0007e20000100800 */
[----:B------:R-:W-:Y:S01]  /*12a40*/  MOV R2, 0x12a70 ;  /* 0x00012a7000027802 */ /* 0x000fe20000000f00 */
[----:B------:R-:W-:Y:S02]  /*12a50*/  IMAD.MOV.U32 R7, RZ, RZ, R8 ;  /* 0x000000ffff077224 */ /* 0x000fe400078e0008 */
[----:B-123-5:R-:W-:Y:S05]  /*12a60*/  CALL.REL.NOINC `($__internal_3_$__cuda_sm70_shflsync_idx_p) ;  /* 0x0000096000007944 */ /* 0x02efea0003c00000 */
[----:B------:R-:W2:Y:S04]  /*12a70*/  LDL R6, [R1+0x50] ;  /* 0x0000500001067983 */ /* 0x000ea80000100800 */
[----:B-----5:R-:W3:Y:S01]  /*12a80*/  LDL R0, [R1+0x4c] ;  /* 0x00004c0001007983 */ /* 0x020ee20000100800 */
[----:B--2---:R-:W-:Y:S04]  /*12a90*/  IADD3 R2, -R6, 0x10, RZ ;  /* 0x0000001006027810 */ /* 0x004fe80007ffe1ff */
[----:B------:R-:W-:Y:S04]  /*12aa0*/  LOP3.LUT R2, R2, 0xf, RZ, 0xc0, !PT ;  /* 0x0000000f02027812 */ /* 0x000fe800078ec0ff */
[----:B------:R-:W-:Y:S04]  /*12ab0*/  IADD3 R2, P1, P0, R2, R7, R25 ;  /* 0x0000000702027210 */ /* 0x000fe8000783e019 */
[----:B------:R-:W-:Y:S02]  /*12ac0*/  IADD3.X R3, RZ, R4, R9, P1, P0 ;  /* 0x00000004ff037210 */ /* 0x000fe40000fe0409 */
[----:B------:R-:W-:Y:S11]  /*12ad0*/  ISETP.NE.U32.AND P0, PT, R6, RZ, PT ;  /* 0x000000ff0600720c */ /* 0x000ff60003f05070 */
[----:B------:R-:W-:Y:S02]  /*12ae0*/  @!UPT UIADD3 URZ, URZ, URZ, URZ ;  /* 0x0000003f3f3ff290 */ /* 0x000fe4000fffe03f */
[----:B------:R-:W-:Y:S01]  /*12af0*/  @!PT LDS RZ, [RZ] ;  /* 0x00000000fffff984 */ /* 0x000fe20000000800 */
[----:B------:R-:W-:Y:S01]  /*12b00*/  @!PT LDS RZ, [RZ] ;  /* 0x00000000fffff984 */ /* 0x000fe20000000800 */
[----:B------:R-:W-:Y:S01]  /*12b10*/  @!PT LDS RZ, [RZ] ;  /* 0x00000000fffff984 */ /* 0x000fe20000000800 */
[----:B---3--:R2:W-:Y:S02]  /*12b20*/  LDGSTS.E.BYPASS.LTC128B.128.ZFILL [R0+0x10100], [R2.64], P0 ;  /* 0x1010000002007fae */ /* 0x0085e40008141d46 */
[C---:B--2---:R-:W-:Y:S05]  /*12b30*/  IADD3 R2, P0, R7.reuse, R26, RZ ;  /* 0x0000001a07027210 */ /* 0x044fea0007f1e0ff */
[C---:B------:R-:W-:Y:S01]  /*12b40*/  IMAD.X R3, R4.reuse, 0x1, R10, P0 ;  /* 0x0000000104037824 */ /* 0x040fe200000e060a */
[C---:B------:R-:W-:Y:S04]  /*12b50*/  IADD3 R30, P0, R7.reuse, R27, RZ ;  /* 0x0000001b071e7210 */ /* 0x040fe80007f1e0ff */
[----:B------:R2:W-:Y:S01]  /*12b60*/  LDGSTS.E.BYPASS.LTC128B.128 [R0+0x12100], [R2.64], !P5 ;  /* 0x1210000002007fae */ /* 0x0005e2000e901d46 */
[C---:B------:R-:W-:Y:S05]  /*12b70*/  IMAD.X R31, R4.reuse, 0x1, R11, P0 ;  /* 0x00000001041f7824 */ /* 0x040fea00000e060b */
[----:B------:R3:W-:Y:S01]  /*12b80*/  LDGSTS.E.BYPASS.LTC128B.128 [R0+0x14100], [R30.64], !P4 ;  /* 0x141000001e007fae */ /* 0x0007e2000e101d46 */
[----:B--2---:R-:W-:Y:S01]  /*12b90*/  IADD3 R2, P0, R7, R28, RZ ;  /* 0x0000001c07027210 */ /* 0x004fe20007f1e0ff */
[----:B------:R-:W-:Y:S04]  /*12ba0*/  IMAD.MOV.U32 R7, RZ, RZ, R5 ;  /* 0x000000ffff077224 */ /* 0x000fe800078e0005 */
[----:B------:R-:W-:Y:S05]  /*12bb0*/  IMAD.X R3, R4, 0x1, R12, P0 ;  /* 0x0000000104037824 */ /* 0x000fea00000e060c */
[----:B------:R3:W-:Y:S02]  /*12bc0*/  LDGSTS.E.BYPASS.LTC128B.128 [R0+0x16100], [R2.64], !P3 ;  /* 0x1610000002007fae */ /* 0x0007e4000d901d46 */
[----:B---3--:R-:W-:Y:S01]  /*12bd0*/  IMAD.MOV.U32 R0, RZ, RZ, 0x1 ;  /* 0x00000001ff007424 */ /* 0x008fe200078e00ff */
        /* <DEDUP_REMOVED lines=13> */
.L_x_541:
[----:B------:R-:W-:Y:S02]  /*12cb0*/  MOV R0, 0x2 ;  /* 0x0000000200007802 */ /* 0x000fe40000000f00 */
[----:B------:R-:W-:Y:S02]  /*12cc0*/  MOV R2, 0x12ce0 ;  /* 0x00012ce000027802 */ /* 0x000fe40000000f00 */
[----:B-----5:R-:W-:Y:S05]  /*12cd0*/  CALL.REL.NOINC `($__internal_2_$__cuda_sm70_shflsync_bfly_p) ;  /* 0x0000067000007944 */ /* 0x020fea0003c00000 */
[----:B------:R-:W-:Y:S01]  /*12ce0*/  FMNMX.FTZ R4, R4, R0, !PT ;  /* 0x0000000004047209 */ /* 0x000fe20007810000 */
[----:B------:R-:W-:Y:S01]  /*12cf0*/  IMAD.MOV.U32 R0, RZ, RZ, 0x1 ;  /* 0x00000001ff007424 */ /* 0x000fe200078e00ff */
[----:B------:R-:W-:Y:S02]  /*12d00*/  MOV R2, 0x12d20 ;  /* 0x00012d2000027802 */ /* 0x000fe40000000f00 */
[----:B-1---5:R-:W-:Y:S05]  /*12d10*/  CALL.REL.NOINC `($__internal_2_$__cuda_sm70_shflsync_bfly_p) ;  /* 0x0000063000007944 */ /* 0x022fea0003c00000 */
[----:B------:R-:W-:Y:S01]  /*12d20*/  FMNMX.FTZ R132, R4, R0, !PT ;  /* 0x0000000004847209 */ /* 0x000fe20007810000 */
[----:B-----5:R-:W-:Y:S01]  /*12d30*/  IMAD.MOV.U32 R4, RZ, RZ, R5 ;  /* 0x000000ffff047224 */ /* 0x020fe200078e0005 */
[----:B------:R-:W-:Y:S01]  /*12d40*/  MOV R2, 0x12d70 ;  /* 0x00012d7000027802 */ /* 0x000fe20000000f00 */
[----:B------:R-:W-:Y:S02]  /*12d50*/  IMAD.MOV.U32 R0, RZ, RZ, 0x2 ;  /* 0x00000002ff007424 */ /* 0x000fe400078e00ff */
[----:B-1----:R-:W-:Y:S05]  /*12d60*/  CALL.REL.NOINC `($__internal_2_$__cuda_sm70_shflsync_bfly_p) ;  /* 0x000005e000007944 */ /* 0x002fea0003c00000 */
[----:B-----5:R-:W-:Y:S01]  /*12d70*/  FMNMX.FTZ R4, R5, R0, !PT ;  /* 0x0000000005047209 */ /* 0x020fe20007810000 */
[----:B------:R-:W-:Y:S01]  /*12d80*/  IMAD.MOV.U32 R0, RZ, RZ, 0x1 ;  /* 0x00000001ff007424 */ /* 0x000fe200078e00ff */
[----:B------:R-:W-:Y:S02]  /*12d90*/  MOV R2, 0x12db0 ;  /* 0x00012db000027802 */ /* 0x000fe40000000f00 */
[----:B-1----:R-:W-:Y:S05]  /*12da0*/  CALL.REL.NOINC `($__internal_2_$__cuda_sm70_shflsync_bfly_p) ;  /* 0x000005a000007944 */ /* 0x002fea0003c00000 */
[----:B-1---5:R-:W-:-:S05]  /*12db0*/  BRA `(.L_x_588) ;  /* 0xffff974000007947 */ /* 0x022fca000383ffff */
.L_x_543:
[----:B------:R1:W5:Y:S01]  /*12dc0*/  LDL R4, [R1+0x78] ;  /* 0x0000780001047983 */ /* 0x0003620000100800 */
[----:B------:R-:W-:-:S02]  /*12dd0*/  MOV R0, 0x2 ;  /* 0x0000000200007802 */ /* 0x000fc40000000f00 */
[----:B------:R-:W-:Y:S02]  /*12de0*/  MOV R2, 0x12e00 ;  /* 0x00012e0000027802 */ /* 0x000fe40000000f00 */
[----:B-1---5:R-:W-:Y:S05]  /*12df0*/  CALL.REL.NOINC `($__internal_2_$__cuda_sm70_shflsync_bfly_p) ;  /* 0x0000055000007944 */ /* 0x022fea0003c00000 */
[----:B-----5:R-:W-:Y:S01]  /*12e00*/  MOV R5, R0 ;  /* 0x0000000000057202 */ /* 0x020fe20000000f00 */
[----:B-1----:R-:W-:Y:S05]  /*12e10*/  BRA `(.L_x_589) ;  /* 0xffffb50000007947 */ /* 0x002fea000383ffff */
.L_x_544:
[----:B------:R-:W-:Y:S01]  /*12e20*/  IMAD.MOV.U32 R4, RZ, RZ, R5 ;  /* 0x000000ffff047224 */ /* 0x000fe200078e0005 */
[----:B------:R-:W-:Y:S02]  /*12e30*/  MOV R0, 0x1 ;  /* 0x0000000100007802 */ /* 0x000fe40000000f00 */
[----:B------:R-:W-:Y:S02]  /*12e40*/  MOV R2, 0x12e60 ;  /* 0x00012e6000027802 */ /* 0x000fe40000000f00 */
[----:B------:R-:W-:Y:S05]  /*12e50*/  CALL.REL.NOINC `($__internal_2_$__cuda_sm70_shflsync_bfly_p) ;  /* 0x000004f000007944 */ /* 0x000fea0003c00000 */
[----:B------:R2:W5:Y:S02]  /*12e60*/  LDL R4, [R1+0x74] ;  /* 0x0000740001047983 */ /* 0x0005640000100800 */
[----:B-----5:R-:W-:Y:S01]  /*12e70*/  FADD.FTZ R5, R5, R0 ;  /* 0x0000000005057221 */ /* 0x020fe20000010000 */
[----:B------:R-:W-:Y:S02]  /*12e80*/  MOV R0, 0x2 ;  /* 0x0000000200007802 */ /* 0x000fe40000000f00 */
[----:B------:R-:W-:Y:S02]  /*12e90*/  MOV R2, 0x12eb0 ;  /* 0x00012eb000027802 */ /* 0x000fe40000000f00 */
[----:B-12---:R-:W-:Y:S05]  /*12ea0*/  CALL.REL.NOINC `($__internal_2_$__cuda_sm70_shflsync_bfly_p) ;  /* 0x000004a000007944 */ /* 0x006fea0003c00000 */
[----:B------:R-:W2:Y:S02]  /*12eb0*/  LDL.LU R2, [R1+0x74] ;  /* 0x0000740001027983 */ /* 0x000ea40000300800 */
[----:B--2---:R-:W-:Y:S01]  /*12ec0*/  FADD.FTZ R4, R2, R0 ;  /* 0x0000000002047221 */ /* 0x004fe20000010000 */
[----:B------:R-:W-:-:S02]  /*12ed0*/  MOV R0, 0x1 ;  /* 0x0000000100007802 */ /* 0x000fc40000000f00 */
[----:B------:R-:W-:Y:S02]  /*12ee0*/  MOV R2, 0x12f00 ;  /* 0x00012f0000027802 */ /* 0x000fe40000000f00 */
[----:B-1---5:R-:W-:Y:S05]  /*12ef0*/  CALL.REL.NOINC `($__internal_2_$__cuda_sm70_shflsync_bfly_p) ;  /* 0x0000045000007944 */ /* 0x022fea0003c00000 */
[----:B------:R-:W-:Y:S01]  /*12f00*/  MOV R3, R0 ;  /* 0x0000000000037202 */ /* 0x000fe20000000f00 */
[----:B-1---5:R-:W-:Y:S05]  /*12f10*/  BRA `(.L_x_590) ;  /* 0xffffb49000007947 */ /* 0x022fea000383ffff */
.L_x_559:
[----:B------:R2:W-:Y:S01]  /*12f20*/  STL [R1+0x64], RZ ;  /* 0x000064ff01007387 */ /* 0x0005e20000100800 */
[----:B------:R-:W-:Y:S01]  /*12f30*/  IMAD.MOV.U32 R7, RZ, RZ, R5 ;  /* 0x000000ffff077224 */ /* 0x000fe200078e0005 */
[----:B------:R-:W-:Y:S02]  /*12f40*/  MOV R3, 0x181f ;  /* 0x0000181f00037802 */ /* 0x000fe40000000f00 */
[----:B------:R-:W-:Y:S02]  /*12f50*/  MOV R2, 0x12f70 ;  /* 0x00012f7000027802 */ /* 0x000fe40000000f00 */
[----:B-12---:R-:W-:Y:S05]  /*12f60*/  CALL.REL.NOINC `($__internal_3_$__cuda_sm70_shflsync_idx_p) ;  /* 0x0000046000007944 */ /* 0x006fea0003c00000 */
[----:B-----5:R-:W-:Y:S01]  /*12f70*/  MOV R4, R7 ;  /* 0x0000000700047202 */ /* 0x020fe20000000f00 */
[----:B-1----:R-:W-:Y:S05]  /*12f80*/  BRA `(.L_x_591) ;  /* 0xffffd96000007947 */ /* 0x002fea000383ffff */
.L_x_560:
[----:B------:R4:W-:Y:S01]  /*12f90*/  STL [R1+0x64], RZ ;  /* 0x000064ff01007387 */ /* 0x0009e20000100800 */
[----:B------:R-:W-:Y:S01]  /*12fa0*/  IMAD.MOV.U32 R7, RZ, RZ, R13 ;  /* 0x000000ffff077224 */ /* 0x000fe200078e000d */
[----:B------:R-:W-:Y:S02]  /*12fb0*/  MOV R3, 0x181f ;  /* 0x0000181f00037802 */ /* 0x000fe40000000f00 */
[----:B------:R-:W-:-:S02]  /*12fc0*/  MOV R2, 0x12fe0 ;  /* 0x00012fe000027802 */ /* 0x000fc40000000f00 */
[----:B-1234-:R-:W-:Y:S05]  /*12fd0*/  CALL.REL.NOINC `($__internal_3_$__cuda_sm70_shflsync_idx_p) ;  /* 0x000003f000007944 */ /* 0x01efea0003c00000 */
[----:B-----5:R-:W-:Y:S01]  /*12fe0*/  MOV R0, R7 ;  /* 0x0000000700007202 */ /* 0x020fe20000000f00 */
[----:B-1----:R-:W-:Y:S05]  /*12ff0*/  BRA `(.L_x_592) ;  /* 0xffffd91000007947 */ /* 0x002fea000383ffff */
.L_x_563:
[----:B-1----:R-:W-:Y:S01]  /*13000*/  MOV R0, 0x1 ;  /* 0x0000000100007802 */ /* 0x002fe20000000f00 */
[----:B------:R-:W-:Y:S01]  /*13010*/  IMAD.MOV.U32 R7, RZ, RZ, R5 ;  /* 0x000000ffff077224 */ /* 0x000fe200078e0005 */
[----:B------:R-:W-:Y:S01]  /*13020*/  MOV R2, 0x13060 ;  /* 0x0001306000027802 */ /* 0x000fe20000000f00 */
[----:B------:R-:W-:-:S02]  /*13030*/  IMAD.MOV.U32 R3, RZ, RZ, 0x181f ;  /* 0x0000181fff037424 */ /* 0x000fc400078e00ff */
[----:B------:R1:W-:Y:S04]  /*13040*/  STL [R1+0x64], R0 ;  /* 0x0000640001007387 */ /* 0x0003e80000100800 */
[----:B-1-34-:R-:W-:Y:S05]  /*13050*/  CALL.REL.NOINC `($__internal_3_$__cuda_sm70_shflsync_idx_p) ;  /* 0x0000037000007944 */ /* 0x01afea0003c00000 */
        /* <DEDUP_REMOVED lines=9> */
.L_x_566:
[----:B-1----:R-:W-:Y:S01]  /*130f0*/  MOV R0, 0x2 ;  /* 0x0000000200007802 */ /* 0x002fe20000000f00 */
[----:B------:R-:W-:Y:S01]  /*13100*/  IMAD.MOV.U32 R7, RZ, RZ, R5 ;  /* 0x000000ffff077224 */ /* 0x000fe200078e0005 */
[----:B------:R-:W-:Y:S01]  /*13110*/  MOV R2, 0x13150 ;  /* 0x0001315000027802 */ /* 0x000fe20000000f00 */
[----:B------:R-:W-:Y:S02]  /*13120*/  IMAD.MOV.U32 R3, RZ, RZ, 0x181f ;  /* 0x0000181fff037424 */ /* 0x000fe400078e00ff */
[----:B------:R1:W-:Y:S04]  /*13130*/  STL [R1+0x64], R0 ;  /* 0x0000640001007387 */ /* 0x0003e80000100800 */
[----:B-1234-:R-:W-:Y:S05]  /*13140*/  CALL.REL.NOINC `($__internal_3_$__cuda_sm70_shflsync_idx_p) ;  /* 0x0000028000007944 */ /* 0x01efea0003c00000 */
[----:B-----5:R-:W-:Y:S01]  /*13150*/  MOV R4, R7 ;  /* 0x0000000700047202 */ /* 0x020fe20000000f00 */
[----:B-1----:R-:W-:Y:S05]  /*13160*/  BRA `(.L_x_594) ;  /* 0xffffdc0000007947 */ /* 0x002fea000383ffff */
.L_x_567:
[----:B-1----:R-:W-:Y:S01]  /*13170*/  MOV R0, 0x2 ;  /* 0x0000000200007802 */ /* 0x002fe20000000f00 */
[----:B------:R-:W-:Y:S01]  /*13180*/  IMAD.MOV.U32 R7, RZ, RZ, R13 ;  /* 0x000000ffff077224 */ /* 0x000fe200078e000d */
[----:B------:R-:W-:Y:S01]  /*13190*/  MOV R2, 0x131d0 ;  /* 0x000131d000027802 */ /* 0x000fe20000000f00 */
[----:B------:R-:W-:-:S02]  /*131a0*/  IMAD.MOV.U32 R3, RZ, RZ, 0x181f ;  /* 0x0000181fff037424 */ /* 0x000fc400078e00ff */
[----:B------:R1:W-:Y:S04]  /*131b0*/  STL [R1+0x64], R0 ;  /* 0x0000640001007387 */ /* 0x0003e80000100800 */
[----:B-1234-:R-:W-:Y:S05]  /*131c0*/  CALL.REL.NOINC `($__internal_3_$__cuda_sm70_shflsync_idx_p) ;  /* 0x0000020000007944 */ /* 0x01efea0003c00000 */
[----:B-----5:R-:W-:Y:S01]  /*131d0*/  MOV R0, R7 ;  /* 0x0000000700007202 */ /* 0x020fe20000000f00 */
[----:B-1----:R-:W-:Y:S05]  /*131e0*/  BRA `(.L_x_595) ;  /* 0xffffdba000007947 */ /* 0x002fea000383ffff */
.L_x_570:
[----:B---3--:R-:W-:Y:S01]  /*131f0*/  MOV R0, 0x3 ;  /* 0x0000000300007802 */ /* 0x008fe20000000f00 */
[----:B--2---:R-:W-:Y:S01]  /*13200*/  IMAD.MOV.U32 R7, RZ, RZ, R5 ;  /* 0x000000ffff077224 */ /* 0x004fe200078e0005 */
[----:B------:R-:W-:Y:S01]  /*13210*/  MOV R2, 0x13250 ;  /* 0x0001325000027802 */ /* 0x000fe20000000f00 */
[----:B------:R-:W-:Y:S02]  /*13220*/  IMAD.MOV.U32 R3, RZ, RZ, 0x181f ;  /* 0x0000181fff037424 */ /* 0x000fe400078e00ff */
        /* <DEDUP_REMOVED lines=11> */
.L_x_572:
[----:B------:R4:W-:Y:S01]  /*132e0*/  STL [R1+0x64], RZ ;  /* 0x000064ff01007387 */ /* 0x0009e20000100800 */
[----:B-12---:R-:W-:Y:S01]  /*132f0*/  IMAD.MOV.U32 R7, RZ, RZ, R81 ;  /* 0x000000ffff077224 */ /* 0x006fe200078e0051 */
[----:B------:R-:W-:-:S02]  /*13300*/  MOV R3, 0x1f ;  /* 0x0000001f00037802 */ /* 0x000fc40000000f00 */
[----:B------:R-:W-:Y:S02]  /*13310*/  MOV R2, 0x13330 ;  /* 0x0001333000027802 */ /* 0x000fe40000000f00 */
[----:B---345:R-:W-:Y:S05]  /*13320*/  CALL.REL.NOINC `($__internal_3_$__cuda_sm70_shflsync_idx_p) ;  /* 0x000000a000007944 */ /* 0x038fea0003c00000 */
[----:B-----5:R-:W-:Y:S01]  /*13330*/  MOV R0, R7 ;  /* 0x0000000700007202 */ /* 0x020fe20000000f00 */
[----:B-1----:R-:W-:Y:S05]  /*13340*/  BRA `(.L_x_597) ;  /* 0xffffdea000007947 */ /* 0x002fea000383ffff */
        .weak           $__internal_2_$__cuda_sm70_shflsync_bfly_p
        .type           $__internal_2_$__cuda_sm70_shflsync_bfly_p,@function
        .size           $__internal_2_$__cuda_sm70_shflsync_bfly_p,($__internal_3_$__cuda_sm70_shflsync_idx_p - $__internal_2_$__cuda_sm70_shflsync_bfly_p)
$__internal_2_$__cuda_sm70_shflsync_bfly_p:
[----:B------:R1:W-:Y:S01]  /*13350*/  STL [R1+0x100], R5 ;  /* 0x0001000501007387 */ /* 0x0003e20000100800 */
[----:B------:R-:W-:Y:S02]  /*13360*/  MOV R3, 0x1f ;  /* 0x0000001f00037802 */ /* 0x000fe40000000f00 */
[----:B-1----:R-:W-:-:S04]  /*13370*/  MOV R5, 0xffffffff ;  /* 0xffffffff00057802 */ /* 0x002fc80000000f00 */
[----:B------:R-:W-:Y:S04]  /*13380*/  WARPSYNC R5 ;  /* 0x0000000500007348 */ /* 0x000fe80003800000 */
[----:B------:R1:W2:Y:S04]  /*13390*/  SHFL.BFLY PT, R0, R4, R0, R3 ;  /* 0x0c00000004007389 */ /* 0x0002a800000e0003 */
[----:B-1----:R1:W5:Y:S01]  /*133a0*/  LDL.LU R5, [R1+0x100] ;  /* 0x0001000001057983 */ /* 0x0023620000300800 */
[----:B------:R-:W-:-:S04]  /*133b0*/  MOV R3, 0x0 ;  /* 0x0000000000037802 */ /* 0x000fc80000000f00 */
[----:B--2---:R-:W-:Y:S05]  /*133c0*/  RET.REL.NODEC R2 `(_ZN7cutlass13device_kernelIN5flash19enable_sm80_to_sm89INS1_16FlashAttnFwdSm80INS1_25CollectiveMainloopFwdSm80ILi8ELi1ELb1EN4cute5tupleIJNS5_1CILi128EEENS7_ILi64EEENS7_ILi256EEEEEELi256ENS_6half_tEfNS_4arch4Sm80ELb1ELb0ELb1ELb0ELb1ELb0ELb1ELb0EEENS1_21CollectiveEpilogueFwdINS6_IJS8_SA_S9_EEENS6_IJNS7_ILi1EEESI_SI_EEESC_SE_Li256ELb0ELb1ELb0ELb0EEENS1_30DynamicPersistentTileSchedulerILi256ELi256ELb0ELb1ELb0EEEEEEEEEvNT_6ParamsE) ;  /* 0xfffecc3002007950 */ /* 0x004fea0003c3ffff */
        .weak           $__internal_3_$__cuda_sm70_shflsync_idx_p
        .type           $__internal_3_$__cuda_sm70_shflsync_idx_p,@function
        .size           $__internal_3_$__cuda_sm70_shflsync_idx_p,(.L_x_3540 - $__internal_3_$__cuda_sm70_shflsync_idx_p)
$__internal_3_$__cuda_sm70_shflsync_idx_p:
[----:B------:R1:W-:Y:S04]  /*133d0*/  STL [R1+0x108], R4 ;  /* 0x0001080401007387 */ /* 0x0003e80000100800 */
[----:B------:R2:W-:Y:S01]  /*133e0*/  STL [R1+0x100], R0 ;  /* 0x0001000001007387 */ /* 0x0005e20000100800 */
[----:B-1----:R-:W-:-:S03]  /*133f0*/  MOV R4, 0xffffffff ;  /* 0xffffffff00047802 */ /* 0x002fc60000000f00 */
[----:B--2---:R-:W2:Y:S01]  /*13400*/  LDL.LU R0, [R1+0x64] ;  /* 0x0000640001007983 */ /* 0x004ea20000300800 */
[----:B------:R-:W-:Y:S04]  /*13410*/  WARPSYNC R4 ;  /* 0x0000000400007348 */ /* 0x000fe80003800000 */
[----:B--2---:R1:W2:Y:S04]  /*13420*/  SHFL.IDX PT, R7, R7, R0, R3 ;  /* 0x0000000007077389 */ /* 0x0042a800000e0003 */
[----:B-1----:R1:W5:Y:S04]  /*13430*/  LDL.LU R4, [R1+0x108] ;  /* 0x0001080001047983 */ /* 0x0023680000300800 */
[----:B------:R1:W5:Y:S01]  /*13440*/  LDL.LU R0, [R1+0x100] ;  /* 0x0001000001007983 */ /* 0x0003620000300800 */
[----:B------:R-:W-:-:S04]  /*13450*/  MOV R3, 0x0 ;  /* 0x0000000000037802 */ /* 0x000fc80000000f00 */
[----:B--2---:R-:W-:Y:S05]  /*13460*/  RET.REL.NODEC R2 `(_ZN7cutlass13device_kernelIN5flash19enable_sm80_to_sm89INS1_16FlashAttnFwdSm80INS1_25CollectiveMainloopFwdSm80ILi8ELi1ELb1EN4cute5tupleIJNS5_1CILi128EEENS7_ILi64EEENS7_ILi256EEEEEELi256ENS_6half_tEfNS_4arch4Sm80ELb1ELb0ELb1ELb0ELb1ELb0ELb1ELb0EEENS1_21CollectiveEpilogueFwdINS6_IJS8_SA_S9_EEENS6_IJNS7_ILi1EEESI_SI_EEESC_SE_Li256ELb0ELb1ELb0ELb0EEENS1_30DynamicPersistentTileSchedulerILi256ELi256ELb0ELb1ELb0EEEEEEEEEvNT_6ParamsE) ;  /* 0xfffecb9002007950 */ /* 0x004fea0003c3ffff */
.L_x_598:
        /* <DEDUP_REMOVED lines=9> */
.L_x_3540:


//--------------------- .text._ZN7cutlass13device_kernelIN5flash19enable_sm80_to_sm89INS1_16FlashAttnFwdSm80INS1_25CollectiveMainloopFwdSm80ILi8ELi1ELb1EN4cute5tupleIJNS5_1CILi128EEENS7_ILi64EEENS7_ILi256EEEEEELi256ENS_6half_tEfNS_4arch4Sm80ELb1ELb0ELb1ELb1ELb1ELb0ELb1ELb0EEENS1_21CollectiveEpilogueFwdINS6_IJS8_SA_S9_EEENS6_IJNS7_ILi1EEESI_SI_EEESC_SE_Li256ELb1ELb1ELb0ELb0EEENS1_19SingleTileSchedulerILb1ELb0ELb1ELi128EEEEEEEEEvNT_6ParamsE --------------------------
	.section	.text._ZN7cutlass13device_kernelIN5flash19enable_sm80_to_sm89INS1_16FlashAttnFwdSm80INS1_25CollectiveMainloopFwdSm80ILi8ELi1ELb1EN4cute5tupleIJNS5_1CILi128EEENS7_ILi64EEENS7_ILi256EEEEEELi256ENS_6half_tEfNS_4arch4Sm80ELb1ELb0ELb1ELb1ELb1ELb0ELb1ELb0EEENS1_21CollectiveEpilogueFwdINS6_IJS8_SA_S9_EEENS6_IJNS7_ILi1EEESI_SI_EEESC_SE_Li256ELb1ELb1ELb0ELb0EEENS1_19SingleTileSchedulerILb1ELb0ELb1ELi128EEEEEEEEEvNT_6ParamsE,"ax",@progbits
	.sectioninfo	@"SHI_REGISTERS=255"
	.align	128
.text._ZN7cutlass13device_kernelIN5flash19enable_sm80_to_sm89INS1_16FlashAttnFwdSm80INS1_25CollectiveMainloopFwdSm80ILi8ELi1ELb1EN4cute5tupleIJNS5_1CILi128EEENS7_ILi64EEENS7_ILi256EEEEEELi256ENS_6half_tEfNS_4arch4Sm80ELb1ELb0ELb1ELb1ELb1ELb0ELb1ELb0EEENS1_21CollectiveEpilogueFwdINS6_IJS8_SA_S9_EEENS6_IJNS7_ILi1EEESI_SI_EEESC_SE_Li256ELb1ELb1ELb0ELb0EEENS1_19SingleTileSchedulerILb1ELb0ELb1ELi128EEEEEEEEEvNT_6ParamsE:
        .type           _ZN7cutlass13device_kernelIN5flash19enable_sm80_to_sm89INS1_16FlashAttnFwdSm80INS1_25CollectiveMainloopFwdSm80ILi8ELi1ELb1EN4cute5tupleIJNS5_1CILi128EEENS7_ILi64EEENS7_ILi256EEEEEELi256ENS_6half_tEfNS_4arch4Sm80ELb1ELb0ELb1ELb1ELb1ELb0ELb1ELb0EEENS1_21CollectiveEpilogueFwdINS6_IJS8_SA_S9_EEENS6_IJNS7_ILi1EEESI_SI_EEESC_SE_Li256ELb1ELb1ELb0ELb0EEENS1_19SingleTileSchedulerILb1ELb0ELb1ELi128EEEEEEEEEvNT_6ParamsE,@function
        .size           _ZN7cutlass13device_kernelIN5flash19enable_sm80_to_sm89INS1_16FlashAttnFwdSm80INS1_25CollectiveMainloopFwdSm80ILi8ELi1ELb1EN4cute5tupleIJNS5_1CILi128EEENS7_ILi64EEENS7_ILi256EEEEEELi256ENS_6half_tEfNS_4arch4Sm80ELb1ELb0ELb1ELb1ELb1ELb0ELb1ELb0EEENS1_21CollectiveEpilogueFwdINS6_IJS8_SA_S9_EEENS6_IJNS7_ILi1EEESI_SI_EEESC_SE_Li256ELb1ELb1ELb0ELb0EEENS1_19SingleTileSchedulerILb1ELb0ELb1ELi128EEEEEEEEEvNT_6ParamsE,(.L_x_3543 - _ZN7cutlass13device_kernelIN5flash19enable_sm80_to_sm89INS1_16FlashAttnFwdSm80INS1_25CollectiveMainloopFwdSm80ILi8ELi1ELb1EN4cute5tupleIJNS5_1CILi128EEENS7_ILi64EEENS7_ILi256EEEEEELi256ENS_6half_tEfNS_4arch4Sm80ELb1ELb0ELb1ELb1ELb1ELb0ELb1ELb0EEENS1_21CollectiveEpilogueFwdINS6_IJS8_SA_S9_EEENS6_IJNS7_ILi1EEESI_SI_EEESC_SE_Li256ELb1ELb1ELb0ELb0EEENS1_19SingleTileSchedulerILb1ELb0ELb1ELi128EEEEEEEEEvNT_6ParamsE)
        .other          _ZN7cutlass13device_kernelIN5flash19enable_sm80_to_sm89INS1_16FlashAttnFwdSm80INS1_25CollectiveMainloopFwdSm80ILi8ELi1ELb1EN4cute5tupleIJNS5_1CILi128EEENS7_ILi64EEENS7_ILi256EEEEEELi256ENS_6half_tEfNS_4arch4Sm80ELb1ELb0ELb1ELb1ELb1ELb0ELb1ELb0EEENS1_21CollectiveEpilogueFwdINS6_IJS8_SA_S9_EEENS6_IJNS7_ILi1EEESI_SI_EEESC_SE_Li256ELb1ELb1ELb0ELb0EEENS1_19SingleTileSchedulerILb1ELb0ELb1ELi128EEEEEEEEEvNT_6ParamsE,@"STO_CUDA_ENTRY STV_DEFAULT"
_ZN7cutlass13device_kernelIN5flash19enable_sm80_to_sm89INS1_16FlashAttnFwdSm80INS1_25CollectiveMainloopFwdSm80ILi8ELi1ELb1EN4cute5tupleIJNS5_1CILi128EEENS7_ILi64EEENS7_ILi256EEEEEELi256ENS_6half_tEfNS_4arch4Sm80ELb1ELb0ELb1ELb1ELb1ELb0ELb1ELb0EEENS1_21CollectiveEpilogueFwdINS6_IJS8_SA_S9_EEENS6_IJNS7_ILi1EEESI_SI_EEESC_SE_Li256ELb1ELb1ELb0ELb0EEENS1_19SingleTileSchedulerILb1ELb0ELb1ELi128EEEEEEEEEvNT_6ParamsE:
        /* <DEDUP_REMOVED lines=21> */
.L_x_600:
        /* <DEDUP_REMOVED lines=13> */
.L_x_602:
[----:B------:R-:W-:Y:S02]  /*0220*/  ULDC UR5, c[0x0][0x54c] ;  /* 0x0001530000057ab9 */ /* 0x000fe40000000800 */
.L_x_601:
[----:B------:R-:W-:Y:S02]  /*0230*/  ULDC UR4, c[0x0][0x548] ;  /* 0x0001520000047ab9 */ /* 0x000fe40000000800 */
[----:B------:R-:W-:-:S02]  /*0240*/  USHF.L.U32 UR11, UR10, 0x7, URZ ;  /* 0x000000070a0b7899 */ /* 0x000fc4000800063f */
[----:B------:R-:W-:-:S04]  /*0250*/  UIMAD UR4, UR5, UR4, URZ ;  /* 0x00000004050472a4 */ /* 0x000fc8000f8e023f */
[----:B------:R-:W-:-:S04]  /*0260*/  UISETP.GE.AND UP0, UPT, UR11, UR4, UPT ;  /* 0x000000040b00728c */ /* 0x000fc8000bf06270 */
[----:B------:R-:W-:Y:S01]  /*0270*/  USEL UR14, UR14, 0xffffffff, !UP0 ;  /* 0xffffffff0e0e7887 */ /* 0x000fe2000c000000 */
[----:B------:R-:W-:Y:S05]  /*0280*/  BRA `(.L_x_603) ;  /* 0x000001b000007947 */ /* 0x000fea0003800000 */
.L_x_599:
        /* <DEDUP_REMOVED lines=8> */
.L_x_604:
        /* <DEDUP_REMOVED lines=13> */
.L_x_606:
[----:B------:R-:W-:Y:S02]  /*03e0*/  ULDC UR5, c[0x0][0x54c] ;  /* 0x0001530000057ab9 */ /* 0x000fe40000000800 */
.L_x_605:
[----:B------:R-:W-:Y:S02]  /*03f0*/  ULDC UR4, c[0x0][0x548] ;  /* 0x0001520000047ab9 */ /* 0x000fe40000000800 */
[----:B------:R-:W-:-:S02]  /*0400*/  USHF.L.U32 UR11, UR10, 0x7, URZ ;  /* 0x000000070a0b7899 */ /* 0x000fc4000800063f */
[----:B------:R-:W-:-:S04]  /*0410*/  UIMAD UR4, UR5, UR4, URZ ;  /* 0x00000004050472a4 */ /* 0x000fc8000f8e023f */
[----:B------:R-:W-:-:S04]  /*0420*/  UISETP.GE.AND UP0, UPT, UR11, UR4, UPT ;  /* 0x000000040b00728c */ /* 0x000fc8000bf06270 */
[----:B------:R-:W-:-:S06]  /*0430*/  USEL UR14, UR14, 0xffffffff, !UP0 ;  /* 0xffffffff0e0e7887 */ /* 0x000fcc000c000000 */
.L_x_603:
        /* <DEDUP_REMOVED lines=40> */
[----:B-1234-:R-:W-:Y:S05]  /*06c0*/  @P0 BRA `(.L_x_607) ;  /* 0x0000006000000947 */ /* 0x01efea0003800000 */
[----:B------:R-:W-:Y:S05]  /*06d0*/  @!P1 BRA `(.L_x_607) ;  /* 0x0000005000009947 */ /* 0x000fea0003800000 */
[----:B------:R-:W2:Y:S04]  /*06e0*/  LDG.E R2, [R6.64] ;  /* 0x0000001006027981 */ /* 0x000ea8000c1e1900 */
[----:B------:R-:W3:Y:S01]  /*06f0*/  LDG.E R0, [R6.64+0x4] ;  /* 0x0000041006007981 */ /* 0x000ee2000c1e1900 */
[----:B--2---:R-:W1:Y:S08]  /*0700*/  R2UR UR13, R2 ;  /* 0x00000000020d73c2 */ /* 0x004e7000000e0000 */
[----:B---3--:R-:W1:Y:S02]  /*0710*/  R2UR UR4, R0 ;  /* 0x00000000000473c2 */ /* 0x008e6400000e0000 */
[----:B-1----:R-:W-:-:S06]  /*0720*/  UIADD3 UR13, -UR13, UR4, URZ ;  /* 0x000000040d0d7290 */ /* 0x002fcc000fffe13f */
.L_x_607:
        /* <DEDUP_REMOVED lines=10> */
.L_x_608:
        /* <DEDUP_REMOVED lines=12> */
.L_x_609:
[----:B------:R-:W-:Y:S01]  /*0890*/  ULDC UR4, c[0x0][0x2c4] ;  /* 0x0000b10000047ab9 */ /* 0x000fe20000000800 */
[----:B------:R-:W-:Y:S01]  /*08a0*/  PLOP3.LUT P2, PT, PT, PT, PT, 0x80, 0x0 ;  /* 0x000000000000781c */ /* 0x000fe20003f4f070 */
[----:B------:R-:W-:Y:S01]  /*08b0*/  UISETP.NE.AND UP1, UPT, UR4, 0x1, UPT ;  /* 0x000000010400788c */ /* 0x000fe2000bf25270 */
[----:B------:R-:W-:Y:S01]  /*08c0*/  CS2R R10, SRZ ;  /* 0x00000000000a7805 */ /* 0x000fe2000001ff00 */
[----:B------:R-:W-:Y:S01]  /*08d0*/  UIADD3 UR7, -UR12, UR7, URZ ;  /* 0x000000070c077290 */ /* 0x000fe2000fffe13f */
[----:B------:R-:W-:Y:S01]  /*08e0*/  IMAD.MOV.U32 R130, RZ, RZ, RZ ;  /* 0x000000ffff827224 */ /* 0x000fe200078e00ff */
[----:B------:R-:W-:Y:S01]  /*08f0*/  ULDC.64 UR4, c[0x0][0x2c8] ;  /* 0x0000b20000047ab9 */ /* 0x000fe20000000a00 */
[----:B------:R-:W-:Y:S01]  /*0900*/  CS2R R128, SRZ ;  /* 0x0000000000807805 */ /* 0x000fe2000001ff00 */
[----:B------:R-:W-:Y:S01]  /*0910*/  UIADD3 UR6, UR7, 0x40, -UR13 ;  /* 0x0000004007067890 */ /* 0x000fe2000fffe80d */
[----:B------:R-:W-:Y:S01]  /*0920*/  CS2R R14, SRZ ;  /* 0x00000000000e7805 */ /* 0x000fe2000001ff00 */
[----:B------:R-:W-:Y:S01]  /*0930*/  IMAD.MOV.U32 R126, RZ, RZ, RZ ;  /* 0x000000ffff7e7224 */ /* 0x000fe200078e00ff */
[----:B------:R-:W-:Y:S01]  /*0940*/  CS2R R124, SRZ ;  /* 0x00000000007c7805 */ /* 0x000fe2000001ff00 */
[----:B------:R-:W-:Y:S01]  /*0950*/  MOV R122, RZ ;  /* 0x000000ff007a7202 */ /* 0x000fe20000000f00 */
[----:B------:R-:W-:Y:S01]  /*0960*/  @UP1 UIADD3 UR18, UR11, 0x7f, URZ ;  /* 0x0000007f0b121890 */ /* 0x000fe2000fffe03f */
[----:B------:R-:W-:Y:S01]  /*0970*/  CS2R R120, SRZ ;  /* 0x0000000000787805 */ /* 0x000fe2000001ff00 */
[----:B------:R-:W-:Y:S01]  /*0980*/  CS2R R12, SRZ ;  /* 0x00000000000c7805 */ /* 0x000fe2000001ff00 */
[----:B------:R-:W-:Y:S01]  /*0990*/  IMAD.MOV.U32 R118, RZ, RZ, RZ ;  /* 0x000000ffff767224 */ /* 0x000fe200078e00ff */
[----:B------:R-:W-:Y:S01]  /*09a0*/  UIMAD.WIDE.U32 UR18, UR18, UR4, URZ ;  /* 0x00000004121272a5 */ /* 0x000fe2000f8e003f */
[----:B------:R-:W-:Y:S01]  /*09b0*/  CS2R R116, SRZ ;  /* 0x0000000000747805 */ /* 0x000fe2000001ff00 */
[----:B------:R-:W-:Y:S01]  /*09c0*/  UIADD3 UR4, UR11, 0x7f, URZ ;  /* 0x0000007f0b047890 */ /* 0x000fe2000fffe03f */
[----:B------:R-:W-:Y:S01]  /*09d0*/  CS2R R16, SRZ ;  /* 0x0000000000107805 */ /* 0x000fe2000001ff00 */
[----:B------:R-:W-:Y:S01]  /*09e0*/  @UP1 USHF.R.U32.HI UR4, URZ, UR5, UR19 ;  /* 0x000000053f041299 */ /* 0x000fe20008011613 */
[----:B------:R-:W-:Y:S01]  /*09f0*/  MOV R114, RZ ;  /* 0x000000ff00727202 */ /* 0x000fe20000000f00 */
[----:B------:R-:W-:Y:S01]  /*0a00*/  UIADD3 UR5, UR7, 0x3f, URZ ;  /* 0x0000003f07057890 */ /* 0x000fe2000fffe03f */
[----:B------:R-:W-:Y:S01]  /*0a10*/  CS2R R112, SRZ ;  /* 0x0000000000707805 */ /* 0x000fe2000001ff00 */
[----:B------:R-:W-:Y:S01]  /*0a20*/  UIADD3 UR6, UR6, UR4, URZ ;  /* 0x0000000406067290 */ /* 0x000fe2000fffe03f */
[----:B------:R-:W-:Y:S01]  /*0a30*/  CS2R R18, SRZ ;  /* 0x0000000000127805 */ /* 0x000fe2000001ff00 */
[----:B------:R-:W-:Y:S01]  /*0a40*/  USHF.R.S32.HI UR18, URZ, 0x1f, UR5 ;  /* 0x0000001f3f127899 */ /* 0x000fe20008011405 */
[----:B------:R-:W-:Y:S01]  /*0a50*/  IMAD.MOV.U32 R110, RZ, RZ, RZ ;  /* 0x000000ffff6e7224 */ /* 0x000fe200078e00ff */
[----:B------:R-:W-:Y:S01]  /*0a60*/  USHF.R.S32.HI UR4, URZ, 0x1f, UR6 ;  /* 0x0000001f3f047899 */ /* 0x000fe20008011406 */
[----:B------:R-:W-:Y:S01]  /*0a70*/  CS2R R108, SRZ ;  /* 0x00000000006c7805 */ /* 0x000fe2000001ff00 */
[----:B------:R-:W-:Y:S01]  /*0a80*/  ULEA.HI UR18, UR18, UR5, URZ, 0x6 ;  /* 0x0000000512127291 */ /* 0x000fe2000f8f303f */
[----:B------:R-:W-:Y:S01]  /*0a90*/  CS2R R106, SRZ ;  /* 0x00000000006a7805 */ /* 0x000fe2000001ff00 */
[----:B------:R-:W-:Y:S01]  /*0aa0*/  ULEA.HI UR4, UR4, UR6, URZ, 0x6 ;  /* 0x0000000604047291 */ /* 0x000fe2000f8f303f */
[----:B------:R-:W-:Y:S01]  /*0ab0*/  CS2R R20, SRZ ;  /* 0x0000000000147805 */ /* 0x000fe2000001ff00 */
[----:B------:R-:W-:Y:S01]  /*0ac0*/  USHF.R.S32.HI UR18, URZ, 0x6, UR18 ;  /* 0x000000063f127899 */ /* 0x000fe20008011412 */
[----:B------:R-:W-:Y:S01]  /*0ad0*/  MOV R104, RZ ;  /* 0x000000ff00687202 */ /* 0x000fe20000000f00 */
[----:B------:R-:W-:Y:S01]  /*0ae0*/  USHF.R.S32.HI UR4, URZ, 0x6, UR4 ;  /* 0x000000063f047899 */ /* 0x000fe20008011404 */
[----:B------:R-:W-:Y:S01]  /*0af0*/  CS2R R102, SRZ ;  /* 0x0000000000667805 */ /* 0x000fe2000001ff00 */
[----:B------:R-:W-:Y:S01]  /*0b00*/  IMAD.MOV.U32 R23, RZ, RZ, RZ ;  /* 0x000000ffff177224 */ /* 0x000fe200078e00ff */
[----:B------:R-:W-:Y:S01]  /*0b10*/  MOV R100, RZ ;  /* 0x000000ff00647202 */ /* 0x000fe20000000f00 */
[----:B------:R-:W-:Y:S01]  /*0b20*/  UISETP.LT.AND UP0, UPT, UR18, UR4, UPT ;  /* 0x000000041200728c */ /* 0x000fe2000bf01270 */
[----:B------:R-:W-:Y:S01]  /*0b30*/  CS2R R98, SRZ ;  /* 0x0000000000627805 */ /* 0x000fe2000001ff00 */
[----:B------:R-:W-:Y:S01]  /*0b40*/  CS2R R24, SRZ ;  /* 0x0000000000187805 */ /* 0x000fe2000001ff00 */
[----:B------:R-:W-:Y:S01]  /*0b50*/  IMAD.MOV.U32 R96, RZ, RZ, RZ ;  /* 0x000000ffff607224 */ /* 0x000fe200078e00ff */
[----:B------:R-:W-:Y:S01]  /*0b60*/  USEL UR6, UR18, UR4, UP0 ;  /* 0x0000000412067287 */ /* 0x000fe20008000000 */
[----:B------:R-:W-:Y:S01]  /*0b70*/  CS2R R94, SRZ ;  /* 0x00000000005e7805 */ /* 0x000fe2000001ff00 */
[----:B------:R-:W-:Y:S01]  /*0b80*/  MOV R92, RZ ;  /* 0x000000ff005c7202 */ /* 0x000fe20000000f00 */
[----:B------:R-:W-:Y:S01]  /*0b90*/  CS2R R90, SRZ ;  /* 0x00000000005a7805 */ /* 0x000fe2000001ff00 */
[----:B------:R-:W-:Y:S01]  /*0ba0*/  UISETP.GE.AND UP0, UPT, UR6, 0x1, UPT ;  /* 0x000000010600788c */ /* 0x000fe2000bf06270 */
[----:B------:R-:W-:Y:S01]  /*0bb0*/  CS2R R26, SRZ ;  /* 0x00000000001a7805 */ /* 0x000fe2000001ff00 */
[----:B------:R-:W-:Y:S01]  /*0bc0*/  IMAD.MOV.U32 R88, RZ, RZ, RZ ;  /* 0x000000ffff587224 */ /* 0x000fe200078e00ff */
[----:B------:R-:W-:Y:S01]  /*0bd0*/  CS2R R86, SRZ ;  /* 0x0000000000567805 */ /* 0x000fe2000001ff00 */
[----:B------:R-:W-:Y:S01]  /*0be0*/  MOV R84, RZ ;  /* 0x000000ff00547202 */ /* 0x000fe20000000f00 */
[----:B------:R-:W-:Y:S01]  /*0bf0*/  CS2R R82, SRZ ;  /* 0x0000000000527805 */ /* 0x000fe2000001ff00 */
[----:B------:R-:W-:Y:S01]  /*0c00*/  PLOP3.LUT P0, PT, PT, PT, UP0, 0x80, 0x0 ;  /* 0x000000000000781c */ /* 0x000fe20003f0f008 */
[----:B------:R-:W-:Y:S01]  /*0c10*/  CS2R R28, SRZ ;  /* 0x00000000001c7805 */ /* 0x000fe2000001ff00 */
[----:B------:R-:W-:Y:S01]  /*0c20*/  IMAD.MOV.U32 R80, RZ, RZ, RZ ;  /* 0x000000ffff507224 */ /* 0x000fe200078e00ff */
[----:B------:R-:W-:Y:S01]  /*0c30*/  CS2R R78, SRZ ;  /* 0x00000000004e7805 */ /* 0x000fe2000001ff00 */
[----:B------:R-:W-:Y:S01]  /*0c40*/  MOV R76, RZ ;  /* 0x000000ff004c7202 */ /* 0x000fe20000000f00 */
[----:B------:R-:W-:Y:S01]  /*0c50*/  CS2R R74, SRZ ;  /* 0x00000000004a7805 */ /* 0x000fe2000001ff00 */
        /* <DEDUP_REMOVED lines=47> */
[----:B------:R-:W-:-:S03]  /*0f50*/  ULDC.64 UR4, c[0x0][0x2b0] ;  /* 0x0000ac0000047ab9 */ /* 0x000fc60000000a00 */
[----:B------:R-:W-:Y:S01]  /*0f60*/  LEA.HI R22, R102, R105, RZ, 0x3 ;  /* 0x0000006966167211 */ /* 0x000fe200078f18ff */
[----:B------:R1:W2:Y:S01]  /*0f70*/  @P0 LDG.E R0, [R2.64] ;  /* 0x0000001002000981 */ /* 0x0002a2000c1e1900 */
[----:B------:R-:W-:Y:S02]  /*0f80*/  IMAD.MOV.U32 R17, RZ, RZ, RZ ;  /* 0x000000ffff117224 */ /* 0x000fe400078e00ff */
[----:B------:R-:W-:Y:S01]  /*0f90*/  SHF.R.S32.HI R20, RZ, 0x3, R22 ;  /* 0x00000003ff147819 */ /* 0x000fe20000011416 */
[----:B-1----:R-:W-:Y:S01]  /*0fa0*/  IMAD.MOV.U32 R2, RZ, RZ, c[0x0][0x2b8] ;  /* 0x0000ae00ff027624 */ /* 0x002fe200078e00ff */
[----:B------:R-:W-:Y:S04]  /*0fb0*/  BAR.SYNC.DEFER_BLOCKING 0x0 ;  /* 0x0000000000007b1d */ /* 0x000fe80000010000 */
[----:B------:R-:W-:-:S02]  /*0fc0*/  ISETP.NE.AND P2, PT, R2, 0x1, PT ;  /* 0x000000010200780c */ /* 0x000fc40003f45270 */
[----:B--2---:R1:W2:Y:S02]  /*0fd0*/  @P0 R2UR UR21, R0 ;  /* 0x00000000001503c2 */ /* 0x0042a400000e0000 */
[----:B--2---:R-:W-:Y:S02]  /*0fe0*/  @!UP0 UMOV UR21, UR14 ;  /* 0x0000000e00158c82 */ /* 0x004fe40008000000 */
[----:B------:R-:W-:Y:S02]  /*0ff0*/  USHF.R.S32.HI UR15, URZ, 0x1f, UR21 ;  /* 0x0000001f3f0f7899 */ /* 0x000fe40008011415 */
[----:B------:R-:W-:Y:S02]  /*1000*/  UIMAD.WIDE.U32 UR18, UR21, UR4, URZ ;  /* 0x00000004151272a5 */ /* 0x000fe4000f8e003f */
[----:B------:R-:W-:-:S04]  /*1010*/  UIMAD UR15, UR15, UR4, URZ ;  /* 0x000000040f0f72a4 */ /* 0x000fc8000f8e023f */
[----:B------:R-:W-:Y:S01]  /*1020*/  UIMAD UR15, UR21, UR5, UR15 ;  /* 0x00000005150f72a4 */ /* 0x000fe2000f8e020f */
[----:B-1----:R-:W-:-:S03]  /*1030*/  LOP3.LUT R0, R22, 0xfffffff8, RZ, 0xc0, !PT ;  /* 0xfffffff816007812 */ /* 0x002fc600078ec0ff */
[----:B------:R-:W-:Y:S02]  /*1040*/  UIADD3 UR15, UR19, UR15, URZ ;  /* 0x0000000f130f7290 */ /* 0x000fe4000fffe03f */
[----:B------:R-:W-:Y:S01]  /*1050*/  USHF.R.S32.HI UR21, URZ, 0x1f, UR20 ;  /* 0x0000001f3f157899 */ /* 0x000fe20008011414 */
[----:B------:R-:W-:Y:S01]  /*1060*/  IMAD.IADD R19, R105, 0x1, -R0 ;  /* 0x0000000169137824 */ /* 0x000fe200078e0a00 */
[----:B------:R-:W-:Y:S01]  /*1070*/  ULDC.64 UR4, c[0x0][0x178] ;  /* 0x00005e0000047ab9 */ /* 0x000fe20000000a00 */
[----:B------:R-:W-:Y:S02]  /*1080*/  IMAD.U32 R0, RZ, RZ, UR6 ;  /* 0x00000006ff007e24 */ /* 0x000fe4000f8e00ff */
[----:B------:R-:W-:-:S04]  /*1090*/  IMAD R114, R19, 0x20, R20 ;  /* 0x0000002013727824 */ /* 0x000fc800078e0214 */
[----:B------:R-:W-:Y:S01]  /*10a0*/  IMAD R0, R0, 0x40, R114 ;  /* 0x0000004000007824 */ /* 0x000fe200078e0272 */
[----:B------:R-:W-:Y:S01]  /*10b0*/  UIMAD UR21, UR21, UR4, URZ ;  /* 0x00000004151572a4 */ /* 0x000fe2000f8e023f */
[----:B------:R-:W-:Y:S01]  /*10c0*/  IMAD.SHL.U32 R112, R19, 0x8, RZ ;  /* 0x0000000813707824 */ /* 0x000fe200078e00ff */
[----:B------:R-:W-:Y:S01]  /*10d0*/  UIMAD.WIDE.U32 UR22, UR20, UR4, URZ ;  /* 0x00000004141672a5 */ /* 0x000fe2000f8e003f */
[----:B------:R-:W-:Y:S01]  /*10e0*/  IADD3 R15, R20, UR11, RZ ;  /* 0x0000000b140f7c10 */ /* 0x000fe2000fffe0ff */
[----:B------:R-:W-:Y:S01]  /*10f0*/  STL [R1+0xa0], R114 ;  /* 0x0000a07201007387 */ /* 0x000fe20000100800 */
[----:B------:R-:W-:-:S04]  /*1100*/  IADD3 R0, R0, -0x40, RZ ;  /* 0xffffffc000007810 */ /* 0x000fc80007ffe0ff */
[C---:B------:R-:W-:Y:S02]  /*1110*/  ISETP.GE.AND P3, PT, R0.reuse, UR7, PT ;  /* 0x0000000700007c0c */ /* 0x040fe4000bf66270 */
        /* <DEDUP_REMOVED lines=13> */
[----:B------:R-:W-:Y:S01]  /*11f0*/  UISETP.GE.AND UP0, UPT, UR6, 0x2, UPT ;  /* 0x000000020600788c */ /* 0x000fe2000bf06270 */
[C---:B------:R-:W-:Y:S01]  /*1200*/  IADD3 R21, R112.reuse, 0x40, RZ ;  /* 0x0000004070157810 */ /* 0x040fe20007ffe0ff */
[----:B------:R-:W-:Y:S01]  /*1210*/  ULDC.64 UR4, c[0x0][0x1b8] ;  /* 0x00006e0000047ab9 */ /* 0x000fe20000000a00 */
[C---:B------:R-:W-:Y:S01]  /*1220*/  IADD3 R35, R112.reuse, 0x80, RZ ;  /* 0x0000008070237810 */ /* 0x040fe20007ffe0ff */
[----:B------:R-:W-:Y:S01]  /*1230*/  UIADD3 UR23, UR23, UR21, URZ ;  /* 0x0000001517177290 */ /* 0x000fe2000fffe03f */
[C---:B------:R-:W-:Y:S01]  /*1240*/  IADD3 R34, R112.reuse, 0xc0, RZ ;  /* 0x000000c070227810 */ /* 0x040fe20007ffe0ff */
[----:B------:R-:W-:Y:S01]  /*1250*/  USHF.R.S32.HI UR21, URZ, 0x1f, UR14 ;  /* 0x0000001f3f157899 */ /* 0x000fe2000801140e */
[----:B------:R-:W-:Y:S01]  /*1260*/  ISETP.GE.AND P6, PT, R112, c[0x0][0x198], PT ;  /* 0x0000660070007a0c */ /* 0x000fe20003fc6270 */
[----:B------:R-:W-:Y:S01]  /*1270*/  UIMAD UR20, UR8, UR4, URZ ;  /* 0x00000004081472a4 */ /* 0x000fe2000f8e023f */
[----:B------:R-:W-:Y:S01]  /*1280*/  ISETP.GE.AND P5, PT, R21, c[0x0][0x198], PT ;  /* 0x0000660015007a0c */ /* 0x000fe20003fa6270 */
[----:B------:R-:W-:Y:S01]  /*1290*/  USEL UR21, UR21, URZ, !UP2 ;  /* 0x0000003f15157287 */ /* 0x000fe2000d000000 */
[----:B------:R-:W-:Y:S01]  /*12a0*/  ISETP.GE.AND P4, PT, R35, c[0x0][0x198], PT ;  /* 0x0000660023007a0c */ /* 0x000fe20003f86270 */
[----:B------:R-:W-:Y:S01]  /*12b0*/  UIMAD UR20, UR9, UR5, UR20 ;  /* 0x00000005091472a4 */ /* 0x000fe2000f8e0214 */
[----:B------:R-:W-:Y:S01]  /*12c0*/  ISETP.GE.AND P3, PT, R34, c[0x0][0x198], PT ;  /* 0x0000660022007a0c */ /* 0x000fe20003f66270 */
[----:B------:R-:W-:Y:S01]  /*12d0*/  UIMAD.WIDE.U32 UR24, UR9, UR4, UR22 ;  /* 0x00000004091872a5 */ /* 0x000fe2000f8e0016 */
[----:B------:R-:W-:Y:S01]  /*12e0*/  LEA.HI R101, R102, R105, RZ, 0x5 ;  /* 0x0000006966657211 */ /* 0x000fe200078f28ff */
[----:B------:R-:W-:Y:S01]  /*12f0*/  USEL UR22, UR14, URZ, !UP2 ;  /* 0x0000003f0e167287 */ /* 0x000fe2000d000000 */
[----:B------:R-:W-:Y:S01]  /*1300*/  SHF.R.S32.HI R113, RZ, 0x1f, R112 ;  /* 0x0000001fff717819 */ /* 0x000fe20000011470 */
[----:B------:R-:W-:Y:S01]  /*1310*/  ULDC.64 UR4, c[0x0][0x1c0] ;  /* 0x0000700000047ab9 */ /* 0x000fe20000000a00 */
[----:B------:R-:W-:Y:S01]  /*1320*/  SHF.R.S32.HI R100, RZ, 0x5, R101 ;  /* 0x00000005ff647819 */ /* 0x000fe20000011465 */
[----:B------:R-:W-:Y:S01]  /*1330*/  UIMAD UR21, UR21, UR4, URZ ;  /* 0x00000004151572a4 */ /* 0x000fe2000f8e023f */
[----:B-1----:R-:W-:Y:S01]  /*1340*/  IADD3 R3, R114, UR11, RZ ;  /* 0x0000000b72037c10 */ /* 0x002fe2000fffe0ff */
[----:B------:R-:W-:-:S02]  /*1350*/  UIADD3 UR25, UR25, UR20, URZ ;  /* 0x0000001419197290 */ /* 0x000fc4000fffe03f */
[----:B------:R-:W-:Y:S02]  /*1360*/  UIMAD UR5, UR22, UR5, UR21 ;  /* 0x00000005160572a4 */ /* 0x000fe4000f8e0215 */
[----:B------:R-:W-:Y:S01]  /*1370*/  @P1 IMAD.HI.U32 R0, R3, c[0x0][0x2c8], RZ ;  /* 0x0000b20003001a27 */ /* 0x000fe200078e00ff */
[----:B------:R-:W-:Y:S02]  /*1380*/  UIMAD.WIDE.U32 UR22, UR22, UR4, UR24 ;  /* 0x00000004161672a5 */ /* 0x000fe4000f8e0018 */
[----:B------:R-:W-:Y:S01]  /*1390*/  ULDC UR21, c[0x0][0x2c4] ;  /* 0x0000b10000157ab9 */ /* 0x000fe20000000800 */
[----:B------:R-:W-:Y:S01]  /*13a0*/  IMAD.MOV.U32 R2, RZ, RZ, R3 ;  /* 0x000000ffff027224 */ /* 0x000fe200078e0003 */
[----:B------:R-:W-:Y:S01]  /*13b0*/  @P0 SHF.R.U32.HI R2, RZ, c[0x0][0x2cc], R0 ;  /* 0x0000b300ff020a19 */ /* 0x000fe20000011600 */
[----:B------:R-:W-:Y:S01]  /*13c0*/  UIADD3 UR5, UR23, UR5, URZ ;  /* 0x0000000517057290 */ /* 0x000fe2000fffe03f */
[----:B------:R-:W-:Y:S01]  /*13d0*/  IMAD.U32 R5, RZ, RZ, UR23 ;  /* 0x00000017ff057e24 */ /* 0x000fe2000f8e00ff */
[----:B------:R-:W-:Y:S01]  /*13e0*/  UIMAD UR21, UR13, UR21, URZ ;  /* 0x000000150d1572a4 */ /* 0x000fe2000f8e023f */
[--C-:B------:R-:W-:Y:S01]  /*13f0*/  SHF.R.S32.HI R0, RZ, 0x1f, R2.reuse ;  /* 0x0000001fff007819 */ /* 0x100fe20000011402 */
[----:B------:R-:W-:Y:S01]  /*1400*/  IMAD.MOV R6, RZ, RZ, -R2 ;  /* 0x000000ffff067224 */ /* 0x000fe200078e0a02 */
[----:B------:R-:W-:Y:S01]  /*1410*/  ULEA UR24, UR6, 0xffffffc0, 0x6 ;  /* 0xffffffc006187891 */ /* 0x000fe2000f8e303f */
[----:B------:R-:W-:-:S02]  /*1420*/  IMAD.U32 R4, RZ, RZ, UR22 ;  /* 0x00000016ff047e24 */ /* 0x000fc4000f8e00ff */
[----:B------:R-:W-:Y:S01]  /*1430*/  IMAD R0, R0, c[0x0][0x1b0], RZ ;  /* 0x00006c0000007a24 */ /* 0x000fe200078e02ff */
[----:B------:R-:W-:Y:S01]  /*1440*/  UIADD3 UR24, UR7, -UR24, URZ ;  /* 0x8000001807187290 */ /* 0x000fe2000fffe03f */
[----:B------:R-:W-:Y:S02]  /*1450*/  IMAD R6, R6, c[0x0][0x2c4], R3 ;  /* 0x0000b10006067a24 */ /* 0x000fe400078e0203 */
[----:B------:R-:W-:Y:S01]  /*1460*/  IMAD.U32 R5, RZ, RZ, UR5 ;  /* 0x00000005ff057e24 */ /* 0x000fe2000f8e00ff */
[----:B------:R-:W-:Y:S01]  /*1470*/  ULDC.64 UR4, c[0x0][0x1e8] ;  /* 0x00007a0000047ab9 */ /* 0x000fe20000000a00 */
[C---:B------:R-:W-:Y:S01]  /*1480*/  IMAD R7, R2.reuse, c[0x0][0x1b4], R0 ;  /* 0x00006d0002077a24 */ /* 0x040fe200078e0200 */
[----:B------:R-:W-:Y:S01]  /*1490*/  SHF.R.S32.HI R0, RZ, 0x1f, R6 ;  /* 0x0000001fff007819 */ /* 0x000fe20000011406 */
[----:B------:R-:W-:Y:S01]  /*14a0*/  IMAD.WIDE.U32 R2, R2, c[0x0][0x1b0], R4 ;  /* 0x00006c0002027a25 */ /* 0x000fe200078e0004 */
[----:B------:R-:W-:Y:S02]  /*14b0*/  UIMAD UR20, UR8, UR4, URZ ;  /* 0x00000004081472a4 */ /* 0x000fe4000f8e023f */
[----:B------:R-:W-:Y:S01]  /*14c0*/  UIMAD.WIDE.U32 UR22, UR9, UR4, URZ ;  /* 0x00000004091672a5 */ /* 0x000fe2000f8e003f */
[C---:B------:R-:W-:Y:S01]  /*14d0*/  IMAD.SHL.U32 R5, R20.reuse, 0x40, RZ ;  /* 0x0000004014057824 */ /* 0x040fe200078e00ff */
[----:B------:R-:W-:Y:S01]  /*14e0*/  UIMAD UR20, UR9, UR5, UR20 ;  /* 0x00000005091472a4 */ /* 0x000fe2000f8e0214 */
[----:B------:R-:W-:Y:S01]  /*14f0*/  IMAD.IADD R3, R3, 0x1, R7 ;  /* 0x0000000103037824 */ /* 0x000fe200078e0207 */
[----:B------:R-:W-:Y:S01]  /*1500*/  IADD3 R20, -R20, UR24, RZ ;  /* 0x0000001814147c10 */ /* 0x000fe2000fffe1ff */
[----:B------:R-:W-:Y:S01]  /*1510*/  IMAD R4, R0, c[0x0][0x1a8], RZ ;  /* 0x00006a0000047a24 */ /* 0x000fe200078e02ff */
[----:B------:R-:W-:Y:S01]  /*1520*/  LOP3.LUT R0, R5, 0x1c0, RZ, 0xc0, !PT ;  /* 0x000001c005007812 */ /* 0x000fe200078ec0ff */
[----:B------:R-:W-:Y:S01]  /*1530*/  IMAD.WIDE.U32 R2, R6, c[0x0][0x1a8], R2 ;  /* 0x00006a0006027a25 */ /* 0x000fe200078e0002 */
[----:B------:R-:W-:-:S02]  /*1540*/  UIADD3 UR20, UR23, UR20, URZ ;  /* 0x0000001417147290 */ /* 0x000fc4000fffe03f */
[----:B------:R-:W-:Y:S01]  /*1550*/  SHF.R.U32.HI R5, RZ, 0x3, R0 ;  /* 0x00000003ff057819 */ /* 0x000fe20000011600 */
[----:B------:R-:W-:Y:S01]  /*1560*/  IMAD R7, R6, c[0x0][0x1ac], R4 ;  /* 0x00006b0006077a24 */ /* 0x000fe200078e0204 */
[----:B------:R-:W-:Y:S01]  /*1570*/  LOP3.LUT R4, R0, 0x38, R112, 0xf8, !PT ;  /* 0x0000003800047812 */ /* 0x000fe200078ef870 */
[----:B------:R-:W-:Y:S01]  /*1580*/  ULDC.64 UR4, c[0x0][0x210] ;  /* 0x0000840000047ab9 */ /* 0x000fe20000000a00 */
[----:B------:R-:W-:Y:S01]  /*1590*/  LEA R14, P0, R2, c[0x0][0x160], 0x1 ;  /* 0x00005800020e7a11 */ /* 0x000fe200078008ff */
[----:B------:R-:W-:Y:S01]  /*15a0*/  IMAD.IADD R0, R3, 0x1, R7 ;  /* 0x0000000103007824 */ /* 0x000fe200078e0207 */
[----:B------:R-:W-:Y:S01]  /*15b0*/  LOP3.LUT R6, R4, R5, RZ, 0x3c, !PT ;  /* 0x0000000504067212 */ /* 0x000fe200078e3cff */
[----:B------:R-:W-:Y:S01]  /*15c0*/  UIMAD UR8, UR8, UR4, URZ ;  /* 0x00000004080872a4 */ /* 0x000fe2000f8e023f */
[----:B------:R-:W-:Y:S01]  /*15d0*/  LEA.HI R3, R102, R105, RZ, 0x6 ;  /* 0x0000006966037211 */ /* 0x000fe200078f30ff */
[----:B------:R-:W-:Y:S01]  /*15e0*/  SHFL.IDX PT, R4, R14, RZ, 0x181f ;  /* 0x00181fff0e047589 */ /* 0x000fe200000e0000 */
[----:B------:R-:W-:Y:S01]  /*15f0*/  LEA.HI.X R13, R2, c[0x0][0x164], R0, 0x1, P0 ;  /* 0x00005900020d7a11 */ /* 0x000fe200000f0c00 */
[----:B------:R-:W-:Y:S01]  /*1600*/  UIMAD.WIDE.U32 UR26, UR9, UR4, URZ ;  /* 0x00000004091a72a5 */ /* 0x000fe2000f8e003f */
[----:B------:R-:W-:Y:S01]  /*1610*/  ISETP.GE.AND P0, PT, R15, UR21, PT ;  /* 0x000000150f007c0c */ /* 0x000fe2000bf06270 */
[----:B------:R-:W-:Y:S01]  /*1620*/  IMAD.SHL.U32 R0, R3, 0x8, RZ ;  /* 0x0000000803007824 */ /* 0x000fe200078e00ff */
[----:B------:R-:W-:Y:S01]  /*1630*/  SHF.R.S32.HI R3, RZ, 0x1f, R21 ;  /* 0x0000001fff037819 */ /* 0x000fe20000011415 */
[----:B------:R-:W1:Y:S01]  /*1640*/  SHFL.IDX PT, R5, R13, RZ, 0x181f ;  /* 0x00181fff0d057589 */ /* 0x000e6200000e0000 */
[----:B------:R-:W-:Y:S01]  /*1650*/  SHF.R.S32.HI R2, RZ, 0x1f, R35 ;  /* 0x0000001fff027819 */ /* 0x000fe20000011423 */
[----:B------:R-:W-:Y:S01]  /*1660*/  UIMAD UR8, UR9, UR5, UR8 ;  /* 0x00000005090872a4 */ /* 0x000fe2000f8e0208 */
[----:B------:R-:W-:-:S02]  /*1670*/  LOP3.LUT R6, R6, 0xfffffe00, R0, 0xf8, !PT ;  /* 0xfffffe0006067812 */ /* 0x000fc400078ef800 */
[----:B------:R-:W-:Y:S01]  /*1680*/  SHF.R.S32.HI R0, RZ, 0x1f, R34 ;  /* 0x0000001fff007819 */ /* 0x000fe20000011422 */
[----:B------:R-:W-:Y:S01]  /*1690*/  UIADD3 UR8, UR27, UR8, URZ ;  /* 0x000000081b087290 */ /* 0x000fe2000fffe03f */
[----:B------:R-:W-:Y:S01]  /*16a0*/  LEA.HI R3, R3, R21, RZ, 0x3 ;  /* 0x0000001503037211 */ /* 0x000fe200078f18ff */
[----:B------:R-:W-:Y:S01]  /*16b0*/  IMAD.SHL.U32 R103, R6, 0x2, RZ ;  /* 0x0000000206677824 */ /* 0x000fe200078e00ff */
[----:B------:R-:W-:Y:S02]  /*16c0*/  LEA.HI R2, R2, R35, RZ, 0x3 ;  /* 0x0000002302027211 */ /* 0x000fe400078f18ff */
[----:B------:R-:W-:Y:S02]  /*16d0*/  LEA.HI R0, R0, R34, RZ, 0x3 ;  /* 0x0000002200007211 */ /* 0x000fe400078f18ff */
[----:B------:R-:W-:Y:S02]  /*16e0*/  LOP3.LUT R110, R3, 0xfffffff8, RZ, 0xc0, !PT ;  /* 0xfffffff8036e7812 */ /* 0x000fe400078ec0ff */
[----:B------:R-:W-:Y:S01]  /*16f0*/  LOP3.LUT R108, R2, 0xfffffff8, RZ, 0xc0, !PT ;  /* 0xfffffff8026c7812 */ /* 0x000fe200078ec0ff */
[----:B------:R-:W-:Y:S01]  /*1700*/  SHFL.IDX PT, R3, R13, 0x1, 0x181f ;  /* 0x00381f000d037f89 */ /* 0x000fe200000e0000 */
[----:B------:R-:W-:-:S02]  /*1710*/  LOP3.LUT R106, R0, 0xfffffff8, RZ, 0xc0, !PT ;  /* 0xfffffff8006a7812 */ /* 0x000fc400078ec0ff */
[----:B------:R-:W-:Y:S01]  /*1720*/  IADD3 R0, R15, 0x20, RZ ;  /* 0x000000200f007810 */ /* 0x000fe20007ffe0ff */
[----:B------:R-:W3:Y:S01]  /*1730*/  SHFL.IDX PT, R2, R14, 0x1, 0x181f ;  /* 0x00381f000e027f89 */ /* 0x000ee200000e0000 */
[----:B------:R-:W-:Y:S02]  /*1740*/  SHF.R.S32.HI R111, RZ, 0x1f, R110 ;  /* 0x0000001fff6f7819 */ /* 0x000fe4000001146e */
[----:B------:R-:W-:Y:S01]  /*1750*/  SHF.R.S32.HI R109, RZ, 0x1f, R108 ;  /* 0x0000001fff6d7819 */ /* 0x000fe2000001146c */
[----:B-1----:R-:W-:Y:S01]  /*1760*/  @!P0 IMAD.WIDE R10, R112, 0x2, R4 ;  /* 0x00000002700a8825 */ /* 0x002fe200078e0204 */
[----:B------:R-:W-:-:S03]  /*1770*/  SHF.R.S32.HI R107, RZ, 0x1f, R106 ;  /* 0x0000001fff6b7819 */ /* 0x000fc6000001146a */
[--C-:B------:R-:W-:Y:S01]  /*1780*/  @!P0 IMAD.WIDE R8, R110, 0x2, R4.reuse ;  /* 0x000000026e088825 */ /* 0x100fe200078e0204 */
[----:B------:R1:W-:Y:S03]  /*1790*/  @!P0 LDGSTS.E.BYPASS.LTC128B.128 [R103+0x100], [R10.64], !P6 ;  /* 0x001000000a678fae */ /* 0x0003e6000f101d50 */
[--C-:B------:R-:W-:Y:S01]  /*17a0*/  @!P0 IMAD.WIDE R6, R108, 0x2, R4.reuse ;  /* 0x000000026c068825 */ /* 0x100fe200078e0204 */
[----:B------:R3:W-:Y:S03]  /*17b0*/  @!P0 LDGSTS.E.BYPASS.LTC128B.128 [R103+0x4100], [R8.64], !P5 ;  /* 0x0410000008678fae */ /* 0x0007e6000e901d50 */
[----:B------:R-:W-:Y:S01]  /*17c0*/  @!P0 IMAD.WIDE R4, R106, 0x2, R4 ;  /* 0x000000026a048825 */ /* 0x000fe200078e0204 */
[----:B------:R4:W-:Y:S04]  /*17d0*/  @!P0 LDGSTS.E.BYPASS.LTC128B.128 [R103+0x8100], [R6.64], !P4 ;  /* 0x0810000006678fae */ /* 0x0009e8000e101d50 */
[----:B------:R5:W-:Y:S01]  /*17e0*/  @!P0 LDGSTS.E.BYPASS.LTC128B.128 [R103+0xc100], [R4.64], !P3 ;  /* 0x0c10000004678fae */ /* 0x000be2000d901d50 */
[----:B------:R-:W-:Y:S01]  /*17f0*/  ISETP.GE.AND P0, PT, R0, UR21, PT ;  /* 0x0000001500007c0c */ /* 0x000fe2000bf06270 */
[----:B------:R-:W-:-:S04]  /*1800*/  IMAD.MOV R0, RZ, RZ, -R12 ;  /* 0x000000ffff007224 */ /* 0x000fc800078e0a0c */
[----:B------:R-:W-:Y:S01]  /*1810*/  IMAD R18, R0, c[0x0][0x2b8], R16 ;  /* 0x0000ae0000127a24 */ /* 0x000fe200078e0210 */
[----:B------:R-:W-:-:S04]  /*1820*/  IADD3 R0, R15, 0x40, RZ ;  /* 0x000000400f007810 */ /* 0x000fc80007ffe0ff */
[----:B------:R-:W-:-:S03]  /*1830*/  SHF.R.S32.HI R12, RZ, 0x1f, R18 ;  /* 0x0000001fff0c7819 */ /* 0x000fc60000011412 */
[----:B---3--:R-:W-:-:S04]  /*1840*/  @!P0 IMAD.WIDE R8, R110, 0x2, R2 ;  /* 0x000000026e088825 */ /* 0x008fc800078e0202 */
[--C-:B----4-:R-:W-:Y:S01]  /*1850*/  @!P0 IMAD.WIDE R6, R112, 0x2, R2.reuse ;  /* 0x0000000270068825 */ /* 0x110fe200078e0202 */
[----:B-----5:R-:W-:Y:S04]  /*1860*/  SHFL.IDX PT, R4, R14, 0x2, 0x181f ;  /* 0x00581f000e047f89 */ /* 0x020fe800000e0000 */
[----:B------:R-:W1:Y:S04]  /*1870*/  SHFL.IDX PT, R5, R13, 0x2, 0x181f ;  /* 0x00581f000d057f89 */ /* 0x000e6800000e0000 */
[----:B------:R3:W-:Y:S04]  /*1880*/  @!P0 LDGSTS.E.BYPASS.LTC128B.128 [R103+0x1100], [R6.64], !P6 ;  /* 0x0110000006678fae */ /* 0x0007e8000f101d50 */
[----:B------:R4:W-:Y:S01]  /*1890*/  @!P0 LDGSTS.E.BYPASS.LTC128B.128 [R103+0x5100], [R8.64], !P5 ;  /* 0x0510000008678fae */ /* 0x0009e2000e901d50 */
[----:B---3--:R-:W-:-:S04]  /*18a0*/  @!P0 IMAD.WIDE R6, R108, 0x2, R2 ;  /* 0x000000026c068825 */ /* 0x008fc800078e0202 */
[----:B------:R-:W-:Y:S01]  /*18b0*/  @!P0 IMAD.WIDE R2, R106, 0x2, R2 ;  /* 0x000000026a028825 */ /* 0x000fe200078e0202 */
[----:B------:R3:W-:Y:S04]  /*18c0*/  @!P0 LDGSTS.E.BYPASS.LTC128B.128 [R103+0x9100], [R6.64], !P4 ;  /* 0x0910000006678fae */ /* 0x0007e8000e101d50 */
[----:B------:R5:W-:Y:S01]  /*18d0*/  @!P0 LDGSTS.E.BYPASS.LTC128B.128 [R103+0xd100], [R2.64], !P3 ;  /* 0x0d10000002678fae */ /* 0x000be2000d901d50 */
[----:B------:R-:W-:Y:S01]  /*18e0*/  ISETP.GE.AND P0, PT, R0, UR21, PT ;  /* 0x0000001500007c0c */ /* 0x000fe2000bf06270 */
[----:B------:R-:W-:-:S04]  /*18f0*/  IMAD R0, R12, c[0x0][0x1e0], RZ ;  /* 0x000078000c007a24 */ /* 0x000fc800078e02ff */
[----:B------:R-:W-:-:S08]  /*1900*/  IMAD R0, R18, c[0x0][0x1e4], R0 ;  /* 0x0000790012007a24 */ /* 0x000fd000078e0200 */
[----:B-1----:R-:W-:-:S04]  /*1910*/  @!P0 IMAD.WIDE R10, R112, 0x2, R4 ;  /* 0x00000002700a8825 */ /* 0x002fc800078e0204 */
[--C-:B----4-:R-:W-:Y:S01]  /*1920*/  @!P0 IMAD.WIDE R8, R110, 0x2, R4.reuse ;  /* 0x000000026e088825 */ /* 0x110fe200078e0204 */
[----:B------:R2:W-:Y:S03]  /*1930*/  @!P0 LDGSTS.E.BYPASS.LTC128B.128 [R103+0x2100], [R10.64], !P6 ;  /* 0x021000000a678fae */ /* 0x0005e6000f101d50 */
[----:B---3--:R-:W-:Y:S01]  /*1940*/  @!P0 IMAD.WIDE R6, R108, 0x2, R4 ;  /* 0x000000026c068825 */ /* 0x008fe200078e0204 */
[----:B------:R1:W-:Y:S03]  /*1950*/  @!P0 LDGSTS.E.BYPASS.LTC128B.128 [R103+0x6100], [R8.64], !P5 ;  /* 0x0610000008678fae */ /* 0x0003e6000e901d50 */
[----:B-----5:R-:W-:Y:S01]  /*1960*/  IMAD.WIDE.U32 R2, R18, c[0x0][0x1e0], RZ ;  /* 0x0000780012027a25 */ /* 0x020fe200078e00ff */
[----:B------:R3:W-:Y:S03]  /*1970*/  @!P0 LDGSTS.E.BYPASS.LTC128B.128 [R103+0xa100], [R6.64], !P4 ;  /* 0x0a10000006678fae */ /* 0x0007e6000e101d50 */
[----:B------:R-:W-:-:S02]  /*1980*/  IMAD.IADD R3, R3, 0x1, R0 ;  /* 0x0000000103037824 */ /* 0x000fc400078e0200 */
[----:B------:R-:W-:-:S05]  /*1990*/  @!P0 IMAD.WIDE R4, R106, 0x2, R4 ;  /* 0x000000026a048825 */ /* 0x000fca00078e0204 */
[----:B------:R4:W-:Y:S04]  /*19a0*/  @!P0 LDGSTS.E.BYPASS.LTC128B.128 [R103+0xe100], [R4.64], !P3 ;  /* 0x0e10000004678fae */ /* 0x0009e8000d901d50 */
[----:B---3--:R-:W-:Y:S04]  /*19b0*/  SHFL.IDX PT, R6, R14, 0x3, 0x181f ;  /* 0x00781f000e067f89 */ /* 0x008fe800000e0000 */
[----:B------:R3:W5:Y:S01]  /*19c0*/  SHFL.IDX PT, R7, R13, 0x3, 0x181f ;  /* 0x00781f000d077f89 */ /* 0x00076200000e0000 */
[----:B----4-:R-:W-:Y:S01]  /*19d0*/  IADD3 R5, R15, 0x60, RZ ;  /* 0x000000600f057810 */ /* 0x010fe20007ffe0ff */
[----:B------:R-:W-:-:S03]  /*19e0*/  IMAD R4, R12, c[0x0][0x208], RZ ;  /* 0x000082000c047a24 */ /* 0x000fc600078e02ff */
[----:B------:R-:W-:Y:S01]  /*19f0*/  ISETP.GE.AND P1, PT, R5, UR21, PT ;  /* 0x0000001505007c0c */ /* 0x000fe2000bf26270 */
[C---:B------:R-:W-:Y:S01]  /*1a00*/  IMAD R4, R18.reuse, c[0x0][0x20c], R4 ;  /* 0x0000830012047a24 */ /* 0x040fe200078e0204 */
[----:B--2---:R-:W-:Y:S01]  /*1a10*/  SHF.R.S32.HI R11, RZ, 0x1f, R17 ;  /* 0x0000001fff0b7819 */ /* 0x004fe20000011411 */
[----:B-1----:R-:W-:Y:S01]  /*1a20*/  IMAD.WIDE.U32 R8, R17, c[0x0][0x1f0], R2 ;  /* 0x00007c0011087a25 */ /* 0x002fe200078e0002 */
[----:B------:R-:W-:Y:S03]  /*1a30*/  STL [R1+0x58], R17 ;  /* 0x0000581101007387 */ /* 0x000fe60000100800 */
[----:B------:R-:W-:Y:S01]  /*1a40*/  IMAD R0, R11, c[0x0][0x1f0], RZ ;  /* 0x00007c000b007a24 */ /* 0x000fe200078e02ff */
[----:B------:R-:W-:Y:S01]  /*1a50*/  STL [R1+0x98], R112 ;  /* 0x0000987001007387 */ /* 0x000fe20000100800 */
[----:B------:R-:W-:-:S03]  /*1a60*/  IMAD.WIDE.U32 R2, R18, c[0x0][0x208], RZ ;  /* 0x0000820012027a25 */ /* 0x000fc600078e00ff */
[----:B------:R-:W-:Y:S01]  /*1a70*/  STL [R1+0x54], R103 ;  /* 0x0000546701007387 */ /* 0x000fe20000100800 */
[----:B------:R-:W-:Y:S01]  /*1a80*/  IMAD R10, R17, c[0x0][0x1f4], R0 ;  /* 0x00007d00110a7a24 */ /* 0x000fe200078e0200 */
[----:B------:R-:W-:Y:S01]  /*1a90*/  IADD3 R0, P0, R8, UR22, RZ ;  /* 0x0000001608007c10 */ /* 0x000fe2000ff1e0ff */
[----:B------:R-:W-:Y:S01]  /*1aa0*/  IMAD.IADD R5, R3, 0x1, R4 ;  /* 0x0000000103057824 */ /* 0x000fe200078e0204 */
[----:B------:R-:W-:Y:S01]  /*1ab0*/  STL [R1+0xd0], R110 ;  /* 0x0000d06e01007387 */ /* 0x000fe20000100800 */
[----:B------:R-:W-:Y:S01]  /*1ac0*/  IMAD.MOV.U32 R4, RZ, RZ, R2 ;  /* 0x000000ffff047224 */ /* 0x000fe200078e0002 */
[----:B------:R-:W-:Y:S02]  /*1ad0*/  IADD3.X R8, R9, UR20, R10, P0, !PT ;  /* 0x0000001409087c10 */ /* 0x000fe400087fe40a */
[C---:B---3--:R-:W-:Y:S01]  /*1ae0*/  LEA R13, P0, R0.reuse, c[0x0][0x1c8], 0x1 ;  /* 0x00007200000d7a11 */ /* 0x048fe200078008ff */
[----:B------:R-:W-:Y:S01]  /*1af0*/  IMAD.WIDE.U32 R4, R17, c[0x0][0x218], R4 ;  /* 0x0000860011047a25 */ /* 0x000fe200078e0004 */
[----:B------:R-:W-:Y:S02]  /*1b00*/  STL [R1+0xd4], R108 ;  /* 0x0000d46c01007387 */ /* 0x000fe40000100800 */
[----:B------:R-:W-:Y:S01]  /*1b10*/  LEA.HI.X R12, R0, c[0x0][0x1cc], R8, 0x1, P0 ;  /* 0x00007300000c7a11 */ /* 0x000fe200000f0c08 */
[----:B------:R-:W-:Y:S01]  /*1b20*/  IMAD R0, R11, c[0x0][0x218], RZ ;  /* 0x000086000b007a24 */ /* 0x000fe200078e02ff */
[----:B------:R-:W-:Y:S01]  /*1b30*/  SHFL.IDX PT, R2, R13, RZ, 0x181f ;  /* 0x00181fff0d027589 */ /* 0x000fe200000e0000 */
[----:B-----5:R-:W-:-:S03]  /*1b40*/  @!P1 IMAD.WIDE R10, R112, 0x2, R6 ;  /* 0x00000002700a9825 */ /* 0x020fc600078e0206 */
[----:B------:R-:W1:Y:S01]  /*1b50*/  SHFL.IDX PT, R3, R12, RZ, 0x181f ;  /* 0x00181fff0c037589 */ /* 0x000e6200000e0000 */
[----:B------:R-:W-:-:S03]  /*1b60*/  @!P1 IMAD.WIDE R8, R110, 0x2, R6 ;  /* 0x000000026e089825 */ /* 0x000fc600078e0206 */
[----:B------:R2:W-:Y:S01]  /*1b70*/  @!P1 LDGSTS.E.BYPASS.LTC128B.128 [R103+0x3100], [R10.64], !P6 ;  /* 0x031000000a679fae */ /* 0x0005e2000f101d50 */
[----:B------:R-:W-:Y:S01]  /*1b80*/  IMAD R0, R17, c[0x0][0x21c], R0 ;  /* 0x0000870011007a24 */ /* 0x000fe200078e0200 */
[----:B------:R-:W-:Y:S02]  /*1b90*/  ISETP.GE.AND P6, PT, R112, c[0x0][0x1d4], PT ;  /* 0x0000750070007a0c */ /* 0x000fe40003fc6270 */
[----:B------:R3:W-:Y:S04]  /*1ba0*/  @!P1 LDGSTS.E.BYPASS.LTC128B.128 [R103+0x7100], [R8.64], !P5 ;  /* 0x0710000008679fae */ /* 0x0007e8000e901d50 */
[----:B------:R-:W-:Y:S04]  /*1bb0*/  STL [R1+0x64], R106 ;  /* 0x0000646a01007387 */ /* 0x000fe80000100800 */
[----:B------:R-:W-:Y:S01]  /*1bc0*/  STL [R1+0x5c], R18 ;  /* 0x00005c1201007387 */ /* 0x000fe20000100800 */
[----:B--2---:R-:W-:-:S02]  /*1bd0*/  IADD3 R10, P0, R4, UR26, RZ ;  /* 0x0000001a040a7c10 */ /* 0x004fc4000ff1e0ff */
[----:B------:R-:W-:Y:S02]  /*1be0*/  LEA.HI R11, R102, R105, RZ, 0x4 ;  /* 0x00000069660b7211 */ /* 0x000fe400078f20ff */
[----:B------:R-:W-:Y:S01]  /*1bf0*/  IADD3.X R4, R5, UR8, R0, P0, !PT ;  /* 0x0000000805047c10 */ /* 0x000fe200087fe400 */
[--C-:B---3--:R-:W-:Y:S01]  /*1c00*/  @!P1 IMAD.WIDE R8, R108, 0x2, R6.reuse ;  /* 0x000000026c089825 */ /* 0x108fe200078e0206 */
[----:B------:R-:W-:Y:S02]  /*1c10*/  LEA R0, P5, R10, c[0x0][0x1f8], 0x1 ;  /* 0x00007e000a007a11 */ /* 0x000fe400078a08ff */
[----:B------:R-:W-:Y:S01]  /*1c20*/  ISETP.GE.AND P0, PT, R20, 0x1, PT ;  /* 0x000000011400780c */ /* 0x000fe20003f06270 */
[----:B------:R-:W-:Y:S01]  /*1c30*/  @!P1 IMAD.WIDE R6, R106, 0x2, R6 ;  /* 0x000000026a069825 */ /* 0x000fe200078e0206 */
[----:B------:R-:W-:Y:S01]  /*1c40*/  LEA.HI.X R10, R10, c[0x0][0x1fc], R4, 0x1, P5 ;  /* 0x00007f000a0a7a11 */ /* 0x000fe200028f0c04 */
[----:B------:R-:W2:Y:S01]  /*1c50*/  SHFL.IDX PT, R14, R0, RZ, 0x181f ;  /* 0x00181fff000e7589 */ /* 0x000ea200000e0000 */
[----:B------:R-:W-:-:S03]  /*1c60*/  ISETP.GE.AND P5, PT, R21, c[0x0][0x1d4], PT ;  /* 0x0000750015007a0c */ /* 0x000fc60003fa6270 */
[----:B------:R3:W-:Y:S01]  /*1c70*/  @!P1 LDGSTS.E.BYPASS.LTC128B.128 [R103+0xb100], [R8.64], !P4 ;  /* 0x0b10000008679fae */ /* 0x0007e2000e101d50 */
[----:B------:R-:W-:-:S03]  /*1c80*/  ISETP.GE.AND P4, PT, R35, c[0x0][0x1d4], PT ;  /* 0x0000750023007a0c */ /* 0x000fc60003f86270 */
[----:B------:R-:W4:Y:S02]  /*1c90*/  SHFL.IDX PT, R17, R10, RZ, 0x181f ;  /* 0x00181fff0a117589 */ /* 0x000f2400000e0000 */
[----:B-1----:R-:W-:Y:S02]  /*1ca0*/  @P0 IMAD.WIDE R4, R108, 0x2, R2 ;  /* 0x000000026c040825 */ /* 0x002fe400078e0202 */
[----:B------:R-:W1:Y:S04]  /*1cb0*/  SHFL.IDX PT, R15, R0, 0x1, 0x181f ;  /* 0x00381f00000f7f89 */ /* 0x000e6800000e0000 */
[----:B------:R5:W-:Y:S01]  /*1cc0*/  @!P1 LDGSTS.E.BYPASS.LTC128B.128 [R103+0xf100], [R6.64], !P3 ;  /* 0x0f10000006679fae */ /* 0x000be2000d901d50 */
[----:B------:R-:W-:Y:S02]  /*1cd0*/  ISETP.GE.AND P3, PT, R34, c[0x0][0x1d4], PT ;  /* 0x0000750022007a0c */ /* 0x000fe40003f66270 */
[----:B------:R-:W-:Y:S01]  /*1ce0*/  ISETP.GT.AND P1, PT, R20, 0x20, PT ;  /* 0x000000201400780c */ /* 0x000fe20003f24270 */
[----:B------:R1:W1:Y:S01]  /*1cf0*/  SHFL.IDX PT, R16, R10, 0x1, 0x181f ;  /* 0x00381f000a107f89 */ /* 0x00026200000e0000 */
[----:B------:R-:W-:-:S03]  /*1d00*/  SEL R104, RZ, 0x10, P3 ;  /* 0x00000010ff687807 */ /* 0x000fc60001800000 */
[----:B------:R-:W0:Y:S01]  /*1d10*/  LDGDEPBAR ;  /* 0x00000000000079af */ /* 0x000e220000000000 */
[----:B---3--:R-:W-:-:S05]  /*1d20*/  @P0 IMAD.WIDE R8, R112, 0x2, R2 ;  /* 0x0000000270080825 */ /* 0x008fca00078e0202 */
[----:B------:R3:W-:Y:S01]  /*1d30*/  @P0 LDGSTS.E.BYPASS.LTC128B.128 [R103+0x10100], [R8.64], !P6 ;  /* 0x1010000008670fae */ /* 0x0007e2000f101d50 */
[----:B-----5:R-:W-:Y:S01]  /*1d40*/  @P0 IMAD.WIDE R6, R110, 0x2, R2 ;  /* 0x000000026e060825 */ /* 0x020fe200078e0202 */
[----:B-1----:R-:W-:-:S04]  /*1d50*/  LOP3.LUT R10, R11, 0xfffffff0, RZ, 0xc0, !PT ;  /* 0xfffffff00b0a7812 */ /* 0x002fc800078ec0ff */
[----:B------:R1:W-:Y:S01]  /*1d60*/  @P0 LDGSTS.E.BYPASS.LTC128B.128 [R103+0x12100], [R6.64], !P5 ;  /* 0x1210000006670fae */ /* 0x0003e2000e901d50 */
[----:B------:R-:W-:-:S03]  /*1d70*/  IMAD.IADD R10, R105, 0x1, -R10 ;  /* 0x00000001690a7824 */ /* 0x000fc600078e0a0a */
[----:B------:R5:W-:Y:S02]  /*1d80*/  @P0 LDGSTS.E.BYPASS.LTC128B.128 [R103+0x14100], [R4.64], !P4 ;  /* 0x1410000004670fae */ /* 0x000be4000e101d50 */
[----:B------:R-:W-:-:S04]  /*1d90*/  SHF.R.S32.HI R18, RZ, 0x1f, R10 ;  /* 0x0000001fff127819 */ /* 0x000fc8000001140a */
[----:B------:R-:W-:Y:S01]  /*1da0*/  LEA.HI R18, R18, R10, RZ, 0x3 ;  /* 0x0000000a12127211 */ /* 0x000fe200078f18ff */
[----:B---3--:R-:W-:Y:S01]  /*1db0*/  IMAD.WIDE R8, R112, 0x2, RZ ;  /* 0x0000000270087825 */ /* 0x008fe200078e02ff */
[----:B-1----:R-:W-:-:S03]  /*1dc0*/  SHF.R.S32.HI R6, RZ, 0x4, R11 ;  /* 0x00000004ff067819 */ /* 0x002fc6000001140b */
[----:B------:R-:W-:Y:S02]  /*1dd0*/  IMAD.SHL.U32 R7, R19, 0x40, RZ ;  /* 0x0000004013077824 */ /* 0x000fe400078e00ff */
[----:B-----5:R-:W-:Y:S01]  /*1de0*/  @P0 IMAD.WIDE R4, R106, 0x2, R2 ;  /* 0x000000026a040825 */ /* 0x020fe200078e0202 */
[----:B------:R-:W-:Y:S01]  /*1df0*/  LEA.HI R0, R11, R6, RZ, 0x1 ;  /* 0x000000060b007211 */ /* 0x000fe200078f08ff */
[----:B------:R1:W-:Y:S01]  /*1e00*/  SHFL.IDX PT, R2, R13, 0x1, 0x181f ;  /* 0x00381f000d027f89 */ /* 0x0003e200000e0000 */
[----:B------:R-:W-:Y:S02]  /*1e10*/  LOP3.LUT R11, R18, 0xfffffff8, RZ, 0xc0, !PT ;  /* 0xfffffff8120b7812 */ /* 0x000fe400078ec0ff */
[----:B------:R-:W-:Y:S01]  /*1e20*/  LOP3.LUT R0, R0, 0xfffffffe, RZ, 0xc0, !PT ;  /* 0xfffffffe00007812 */ /* 0x000fe200078ec0ff */
[----:B------:R-:W3:Y:S02]  /*1e30*/  SHFL.IDX PT, R3, R12, 0x1, 0x181f ;  /* 0x00381f000c037f89 */ /* 0x000ee400000e0000 */
[----:B------:R-:W-:-:S02]  /*1e40*/  IMAD.IADD R11, R10, 0x1, -R11 ;  /* 0x000000010a0b7824 */ /* 0x000fc400078e0a0b */
[----:B------:R5:W-:Y:S01]  /*1e50*/  @P0 LDGSTS.E.BYPASS.LTC128B.128 [R103+0x16100], [R4.64], !P3 ;  /* 0x1610000004670fae */ /* 0x000be2000d901d50 */
[----:B--2---:R-:W-:-:S05]  /*1e60*/  IADD3 R32, P0, R14, R8, RZ ;  /* 0x000000080e207210 */ /* 0x004fca0007f1e0ff */
[----:B----4-:R-:W-:Y:S01]  /*1e70*/  IMAD.X R33, R17, 0x1, R9, P0 ;  /* 0x0000000111217824 */ /* 0x010fe200000e0609 */
[----:B------:R-:W-:-:S05]  /*1e80*/  IADD3 R30, P0, R8, R15, RZ ;  /* 0x0000000f081e7210 */ /* 0x000fca0007f1e0ff */
[----:B------:R-:W-:Y:S02]  /*1e90*/  IMAD.X R31, R9, 0x1, R16, P0 ;  /* 0x00000001091f7824 */ /* 0x000fe400000e0610 */
[----:B-1----:R-:W-:Y:S01]  /*1ea0*/  IMAD.IADD R13, R6, 0x1, -R0 ;  /* 0x00000001060d7824 */ /* 0x002fe200078e0a00 */
[----:B------:R-:W-:Y:S01]  /*1eb0*/  LOP3.LUT R0, R7, 0x1c0, RZ, 0xc0, !PT ;  /* 0x000001c007007812 */ /* 0x000fe200078ec0ff */
[----:B---3--:R-:W-:-:S03]  /*1ec0*/  @P1 IMAD.WIDE R8, R112, 0x2, R2 ;  /* 0x0000000270081825 */ /* 0x008fc600078e0202 */
[----:B------:R-:W-:Y:S02]  /*1ed0*/  LOP3.LUT R12, R0, 0x8, R22, 0xf8, !PT ;  /* 0x00000008000c7812 */ /* 0x000fe400078ef816 */
[----:B------:R-:W-:Y:S01]  /*1ee0*/  SHF.R.U32.HI R0, RZ, 0x3, R0 ;  /* 0x00000003ff007819 */ /* 0x000fe20000011600 */
[----:B------:R-:W-:Y:S01]  /*1ef0*/  @P1 IMAD.WIDE R6, R110, 0x2, R2 ;  /* 0x000000026e061825 */ /* 0x000fe200078e0202 */
[----:B------:R1:W-:Y:S02]  /*1f00*/  @P1 LDGSTS.E.BYPASS.LTC128B.128 [R103+0x11100], [R8.64], !P6 ;  /* 0x1110000008671fae */ /* 0x0003e4000f101d50 */
[----:B------:R-:W-:Y:S01]  /*1f10*/  LOP3.LUT R0, R12, R0, RZ, 0x3c, !PT ;  /* 0x000000000c007212 */ /* 0x000fe200078e3cff */
[----:B-----5:R-:W-:Y:S01]  /*1f20*/  IMAD.WIDE R4, R110, 0x2, RZ ;  /* 0x000000026e047825 */ /* 0x020fe200078e02ff */
[----:B------:R2:W-:Y:S03]  /*1f30*/  @P1 LDGSTS.E.BYPASS.LTC128B.128 [R103+0x13100], [R6.64], !P5 ;  /* 0x1310000006671fae */ /* 0x0005e6000e901d50 */
[----:B------:R-:W-:Y:S01]  /*1f40*/  IMAD R0, R13, 0x200, R0 ;  /* 0x000002000d007824 */ /* 0x000fe200078e0200 */
[----:B------:R-:W-:-:S03]  /*1f50*/  IADD3 R28, P0, R14, R4, RZ ;  /* 0x000000040e1c7210 */ /* 0x000fc60007f1e0ff */
[----:B------:R-:W-:Y:S02]  /*1f60*/  IMAD.SHL.U32 R134, R0, 0x2, RZ ;  /* 0x0000000200867824 */ /* 0x000fe400078e00ff */
[----:B------:R-:W-:Y:S01]  /*1f70*/  IMAD.X R29, R17, 0x1, R5, P0 ;  /* 0x00000001111d7824 */ /* 0x000fe200000e0605 */
[----:B------:R-:W-:Y:S02]  /*1f80*/  IADD3 R26, P0, R4, R15, RZ ;  /* 0x0000000f041a7210 */ /* 0x000fe40007f1e0ff */
[C---:B------:R-:W-:Y:S02]  /*1f90*/  IADD3 R0, R134.reuse, 0x10100, RZ ;  /* 0x0001010086007810 */ /* 0x040fe40007ffe0ff */
[----:B------:R-:W-:Y:S01]  /*1fa0*/  IADD3 R115, R134, 0x10120, RZ ;  /* 0x0001012086737810 */ /* 0x000fe20007ffe0ff */
[----:B------:R-:W-:Y:S02]  /*1fb0*/  IMAD.X R27, R5, 0x1, R16, P0 ;  /* 0x00000001051b7824 */ /* 0x000fe400000e0610 */
[----:B------:R-:W-:-:S04]  /*1fc0*/  @P1 IMAD.WIDE R4, R106, 0x2, R2 ;  /* 0x000000026a041825 */ /* 0x000fc800078e0202 */
[----:B-1----:R-:W-:-:S04]  /*1fd0*/  @P1 IMAD.WIDE R8, R108, 0x2, R2 ;  /* 0x000000026c081825 */ /* 0x002fc800078e0202 */
[----:B------:R-:W-:Y:S01]  /*1fe0*/  IMAD.WIDE R2, R108, 0x2, RZ ;  /* 0x000000026c027825 */ /* 0x000fe200078e02ff */
[----:B------:R1:W-:Y:S03]  /*1ff0*/  @P1 LDGSTS.E.BYPASS.LTC128B.128 [R103+0x15100], [R8.64], !P4 ;  /* 0x1510000008671fae */ /* 0x0003e6000e101d50 */
[----:B--2---:R-:W-:Y:S01]  /*2000*/  IMAD.SHL.U32 R6, R11, 0x40, RZ ;  /* 0x000000400b067824 */ /* 0x004fe200078e00ff */
[----:B------:R2:W-:Y:S01]  /*2010*/  @P1 LDGSTS.E.BYPASS.LTC128B.128 [R103+0x17100], [R4.64], !P3 ;  /* 0x1710000004671fae */ /* 0x0005e2000d901d50 */
[----:B------:R-:W-:Y:S01]  /*2020*/  IMAD.SHL.U32 R7, R13, 0x8, RZ ;  /* 0x000000080d077824 */ /* 0x000fe200078e00ff */
[----:B------:R-:W-:Y:S02]  /*2030*/  IADD3 R24, P1, R14, R2, RZ ;  /* 0x000000020e187210 */ /* 0x000fe40007f3e0ff */
[----:B------:R-:W0:Y:S01]  /*2040*/  LDGDEPBAR ;  /* 0x00000000000079af */ /* 0x000e220000000000 */
[----:B------:R-:W-:-:S02]  /*2050*/  LOP3.LUT R6, R6, 0x1c0, RZ, 0xc0, !PT ;  /* 0x000001c006067812 */ /* 0x000fc400078ec0ff */
[----:B------:R-:W-:Y:S01]  /*2060*/  IADD3 R22, P0, R2, R15, RZ ;  /* 0x0000000f02167210 */ /* 0x000fe20007f1e0ff */
[----:B------:R-:W-:Y:S01]  /*2070*/  IMAD.X R25, R17, 0x1, R3, P1 ;  /* 0x0000000111197824 */ /* 0x000fe200008e0603 */
[----:B------:R-:W-:Y:S01]  /*2080*/  LOP3.LUT R7, R6, 0x8, R7, 0xf8, !PT ;  /* 0x0000000806077812 */ /* 0x000fe200078ef807 */
[----:B------:R-:W-:Y:S01]  /*2090*/  IMAD.SHL.U32 R2, R18, 0x40, RZ ;  /* 0x0000004012027824 */ /* 0x000fe200078e00ff */
[----:B------:R-:W-:Y:S01]  /*20a0*/  SHF.R.U32.HI R6, RZ, 0x3, R6 ;  /* 0x00000003ff067819 */ /* 0x000fe20000011606 */
[----:B------:R-:W-:Y:S01]  /*20b0*/  IMAD.X R23, R3, 0x1, R16, P0 ;  /* 0x0000000103177824 */ /* 0x000fe200000e0610 */
[----:B------:R-:W-:Y:S02]  /*20c0*/  LOP3.LUT P1, RZ, R19, 0x2, RZ, 0xc0, !PT ;  /* 0x0000000213ff7812 */ /* 0x000fe4000782c0ff */
[----:B------:R-:W-:Y:S02]  /*20d0*/  LOP3.LUT R6, R7, R6, RZ, 0x3c, !PT ;  /* 0x0000000607067212 */ /* 0x000fe400078e3cff */
[----:B------:R-:W-:-:S09]  /*20e0*/  IADD3 R3, R103, 0x2100, RZ ;  /* 0x0000210067037810 */ /* 0x000fd20007ffe0ff */
[----:B------:R-:W-:Y:S01]  /*20f0*/  @P1 IADD3 R115, R0, -0x20, RZ ;  /* 0xffffffe000731810 */ /* 0x000fe20007ffe0ff */
[----:B--2---:R-:W-:Y:S01]  /*2100*/  IMAD.WIDE R4, R106, 0x2, RZ ;  /* 0x000000026a047825 */ /* 0x004fe200078e02ff */
[----:B------:R-:W-:-:S04]  /*2110*/  DEPBAR.LE SB0, 0x1 ;  /* 0x000080400000791a */ /* 0x000fc80000000000 */
[----:B------:R-:W-:Y:S01]  /*2120*/  BAR.SYNC.DEFER_BLOCKING 0x0 ;  /* 0x0000000000007b1d */ /* 0x000fe20000010000 */
[----:B------:R-:W-:Y:S02]  /*2130*/  IADD3 R12, P0, R14, R4, RZ ;  /* 0x000000040e0c7210 */ /* 0x000fe40007f1e0ff */
[----:B------:R-:W-:Y:S02]  /*2140*/  LOP3.LUT P1, RZ, R11, 0x2, RZ, 0xc0, !PT ;  /* 0x000000020bff7812 */ /* 0x000fe4000782c0ff */
[----:B------:R-:W-:Y:S01]  /*2150*/  IADD3 R7, R115, 0x2000, RZ ;  /* 0x0000200073077810 */ /* 0x000fe20007ffe0ff */
[----:B------:R-:W-:Y:S01]  /*2160*/  IMAD.X R13, R17, 0x1, R5, P0 ;  /* 0x00000001110d7824 */ /* 0x000fe200000e0605 */
[----:B-1----:R-:W-:Y:S01]  /*2170*/  IADD3 R8, P0, R4, R15, RZ ;  /* 0x0000000f04087210 */ /* 0x002fe20007f1e0ff */
[----:B------:R-:W-:Y:S01]  /*2180*/  STL [R1], R115 ;  /* 0x0000007301007387 */ /* 0x000fe20000100800 */
[----:B------:R-:W-:Y:S01]  /*2190*/  LOP3.LUT R4, R6, 0xfffffe00, R2, 0xf8, !PT ;  /* 0xfffffe0006047812 */ /* 0x000fe200078ef802 */
[----:B------:R-:W-:Y:S01]  /*21a0*/  IMAD.MOV.U32 R2, RZ, RZ, 0x20 ;  /* 0x00000020ff027424 */ /* 0x000fe200078e00ff */
[----:B------:R-:W-:Y:S01]  /*21b0*/  IADD3 R6, R103, 0x100, RZ ;  /* 0x0000010067067810 */ /* 0x000fe20007ffe0ff */
[----:B------:R-:W-:Y:S01]  /*21c0*/  IMAD.X R9, R5, 0x1, R16, P0 ;  /* 0x0000000105097824 */ /* 0x000fe200000e0610 */
[----:B------:R-:W-:Y:S01]  /*21d0*/  LOP3.LUT P0, RZ, R11, 0x4, RZ, 0xc0, !PT ;  /* 0x000000040bff7812 */ /* 0x000fe2000780c0ff */
[----:B------:R-:W-:Y:S01]  /*21e0*/  IMAD.MOV.U32 R5, RZ, RZ, 0x10 ;  /* 0x00000010ff057424 */ /* 0x000fe200078e00ff */
[----:B------:R-:W-:Y:S01]  /*21f0*/  STL [R1+0xe4], R113 ;  /* 0x0000e47101007387 */ /* 0x000fe20000100800 */
[----:B------:R-:W-:Y:S01]  /*2200*/  IMAD R232, R100, 0x400, R4 ;  /* 0x0000040064e87824 */ /* 0x000fe200078e0204 */
[----:B------:R-:W-:-:S02]  /*2210*/  SEL R0, R2, 0xffffffe0, !P0 ;  /* 0xffffffe002007807 */ /* 0x000fc40004000000 */
[----:B------:R-:W-:Y:S01]  /*2220*/  SEL R5, R5, 0xfffffff0, !P1 ;  /* 0xfffffff005057807 */ /* 0x000fe20004800000 */
[----:B------:R-:W-:Y:S01]  /*2230*/  STL [R1+0xb4], R104 ;  /* 0x0000b46801007387 */ /* 0x000fe20000100800 */
[C---:B------:R-:W-:Y:S01]  /*2240*/  LEA R240, R232.reuse, 0x100, 0x1 ;  /* 0x00000100e8f07811 */ /* 0x040fe200078e08ff */
[----:B------:R-:W-:Y:S01]  /*2250*/  IMAD.SHL.U32 R232, R232, 0x2, RZ ;  /* 0x00000002e8e87824 */ /* 0x000fe200078e00ff */
[----:B------:R-:W-:Y:S01]  /*2260*/  ISETP.GE.AND P1, PT, R112, c[0x0][0x1d4], PT ;  /* 0x0000750070007a0c */ /* 0x000fe20003f26270 */
[----:B------:R-:W-:Y:S02]  /*2270*/  STL [R1+0xdc], R111 ;  /* 0x0000dc6f01007387 */ /* 0x000fe40000100800 */
[--C-:B------:R-:W-:Y:S01]  /*2280*/  IMAD R236, R5, 0x2, R240.reuse ;  /* 0x0000000205ec7824 */ /* 0x100fe200078e02f0 */
[----:B------:R-:W-:Y:S01]  /*2290*/  ISETP.LT.OR P0, PT, R20, 0x1, P1 ;  /* 0x000000011400780c */ /* 0x000fe20000f01670 */
[C---:B------:R-:W-:Y:S01]  /*22a0*/  IMAD R240, R0.reuse, 0x2, R240 ;  /* 0x0000000200f07824 */ /* 0x040fe200078e02f0 */
[----:B------:R-:W-:Y:S01]  /*22b0*/  LDSM.16.M88.4 R168, [R232+0x100] ;  /* 0x00010000e8a8783b */ /* 0x000fe20000000200 */
[----:B------:R-:W-:Y:S01]  /*22c0*/  IMAD R244, R0, 0x2, R236 ;  /* 0x0000000200f47824 */ /* 0x000fe200078e02ec */
[----:B------:R-:W-:-:S02]  /*22d0*/  ISETP.GE.AND P1, PT, R21, c[0x0][0x1d4], PT ;  /* 0x0000750015007a0c */ /* 0x000fc40003f26270 */
        /* <DEDUP_REMOVED lines=16> */
[----:B------:R-:W-:Y:S04]  /*23e0*/  STL [R1+0xe0], R109 ;  /* 0x0000e06d01007387 */ /* 0x000fe80000100800 */
[----:B------:R-:W-:Y:S04]  /*23f0*/  STL [R1+0xb0], R107 ;  /* 0x0000b06b01007387 */ /* 0x000fe80000100800 */
[----:B------:R1:W-:Y:S04]  /*2400*/  STL [R1+0x60], R6 ;  /* 0x0000600601007387 */ /* 0x0003e80000100800 */
[----:B------:R2:W-:Y:S01]  /*2410*/  STL [R1+0xc8], R3 ;  /* 0x0000c80301007387 */ /* 0x0005e20000100800 */
[----:B------:R-:W-:-:S04]  /*2420*/  DEPBAR.LE SB0, 0x0 ;  /* 0x000080000000791a */ /* 0x000fc80000000000 */
[----:B------:R-:W-:Y:S01]  /*2430*/  BAR.SYNC.DEFER_BLOCKING 0x0 ;  /* 0x0000000000007b1d */ /* 0x000fe20000010000 */
[C---:B-1----:R-:W-:Y:S02]  /*2440*/  IADD3 R6, R103.reuse, 0x4100, RZ ;  /* 0x0000410067067810 */ /* 0x042fe40007ffe0ff */
[----:B--2---:R-:W-:-:S03]  /*2450*/  IADD3 R3, R103, 0x6100, RZ ;  /* 0x0000610067037810 */ /* 0x004fc60007ffe0ff */
[----:B------:R1:W-:Y:S04]  /*2460*/  STL [R1+0xc4], R6 ;  /* 0x0000c40601007387 */ /* 0x0003e80000100800 */
[----:B------:R2:W-:Y:S04]  /*2470*/  STL [R1+0xc0], R3 ;  /* 0x0000c00301007387 */ /* 0x0005e80000100800 */
[----:B------:R-:W-:Y:S04]  /*2480*/  LDSM.16.M88.4 R36, [R134+0x10100] ;  /* 0x010100008624783b */ /* 0x000fe80000000200 */
[----:B------:R-:W3:Y:S04]  /*2490*/  LDSM.16.M88.4 R40, [R134+0x10900] ;  /* 0x010900008628783b */ /* 0x000ee80000000200 */
[----:B------:R-:W-:Y:S04]  /*24a0*/  LDSM.16.M88.4 R48, [R134+0x11100] ;  /* 0x011100008630783b */ /* 0x000fe80000000200 */
[----:B------:R-:W4:Y:S04]  /*24b0*/  LDSM.16.M88.4 R56, [R134+0x11900] ;  /* 0x011900008638783b */ /* 0x000f280000000200 */
[----:B------:R-:W-:Y:S01]  /*24c0*/  LDSM.16.M88.4 R44, [R115] ;  /* 0x00000000732c783b */ /* 0x000fe20000000200 */
[----:B-1----:R-:W-:-:S03]  /*24d0*/  IADD3 R6, R115, 0x1000, RZ ;  /* 0x0000100073067810 */ /* 0x002fc60007ffe0ff */
[----:B------:R-:W1:Y:S01]  /*24e0*/  LDSM.16.M88.4 R52, [R115+0x800] ;  /* 0x000800007334783b */ /* 0x000e620000000200 */
[----:B--2---:R-:W-:-:S03]  /*24f0*/  IADD3 R3, R115, 0x1800, RZ ;  /* 0x0000180073037810 */ /* 0x004fc60007ffe0ff */
[----:B------:R-:W2:Y:S04]  /*2500*/  LDSM.16.M88.4 R72, [R115+0x1000] ;  /* 0x001000007348783b */ /* 0x000ea80000000200 */
[----:B------:R-:W5:Y:S04]  /*2510*/  LDSM.16.M88.4 R80, [R115+0x1800] ;  /* 0x001800007350783b */ /* 0x000f680000000200 */
[----:B------:R-:W-:Y:S01]  /*2520*/  @!PT LDS RZ, [RZ] ;  /* 0x00000000fffff984 */ /* 0x000fe20000000800 */
[----:B------:R-:W-:Y:S01]  /*2530*/  @!PT LDS RZ, [RZ] ;  /* 0x00000000fffff984 */ /* 0x000fe20000000800 */
[----:B------:R-:W-:Y:S01]  /*2540*/  @!PT LDS RZ, [RZ] ;  /* 0x00000000fffff984 */ /* 0x000fe20000000800 */
[----:B------:R1:W-:Y:S01]  /*2550*/  LDGSTS.E.BYPASS.LTC128B.128 [R103+0x100], [R32.64], !P0 ;  /* 0x0010000020677fae */ /* 0x0003e2000c101d50 */
[----:B------:R-:W-:Y:S02]  /*2560*/  ISETP.LT.OR P0, PT, R20, 0x1, P1 ;  /* 0x000000011400780c */ /* 0x000fe40000f01670 */
[----:B------:R-:W-:-:S11]  /*2570*/  ISETP.GE.AND P1, PT, R35, c[0x0][0x1d4], PT ;  /* 0x0000750023007a0c */ /* 0x000fd60003f26270 */
[----:B------:R4:W-:Y:S01]  /*2580*/  LDGSTS.E.BYPASS.LTC128B.128 [R103+0x2100], [R28.64], !P0 ;  /* 0x021000001c677fae */ /* 0x0009e2000c101d50 */
[----:B------:R-:W-:Y:S02]  /*2590*/  ISETP.LT.OR P0, PT, R20, 0x1, P1 ;  /* 0x000000011400780c */ /* 0x000fe40000f01670 */
[----:B------:R-:W-:-:S11]  /*25a0*/  ISETP.GE.AND P1, PT, R34, c[0x0][0x1d4], PT ;  /* 0x0000750022007a0c */ /* 0x000fd60003f26270 */
[----:B------:R1:W-:Y:S01]  /*25b0*/  LDGSTS.E.BYPASS.LTC128B.128 [R103+0x4100], [R24.64], !P0 ;  /* 0x0410000018677fae */ /* 0x0003e2000c101d50 */
[C---:B------:R-:W-:Y:S02]  /*25c0*/  ISETP.LT.OR P0, PT, R20.reuse, 0x1, P1 ;  /* 0x000000011400780c */ /* 0x040fe40000f01670 */
[----:B------:R-:W-:-:S11]  /*25d0*/  ISETP.LT.OR P1, PT, R20, 0x21, P1 ;  /* 0x000000211400780c */ /* 0x000fd60000f21670 */
[----:B------:R3:W-:Y:S01]  /*25e0*/  LDGSTS.E.BYPASS.LTC128B.128 [R103+0x6100], [R12.64], !P0 ;  /* 0x061000000c677fae */ /* 0x0007e2000c101d50 */
[----:B------:R-:W-:-:S04]  /*25f0*/  ISETP.GE.AND P0, PT, R112, c[0x0][0x1d4], PT ;  /* 0x0000750070007a0c */ /* 0x000fc80003f06270 */
[----:B------:R-:W-:-:S13]  /*2600*/  ISETP.LT.OR P0, PT, R20, 0x21, P0 ;  /* 0x000000211400780c */ /* 0x000fda0000701670 */
[----:B------:R4:W-:Y:S01]  /*2610*/  LDGSTS.E.BYPASS.LTC128B.128 [R103+0x1100], [R30.64], !P0 ;  /* 0x011000001e677fae */ /* 0x0009e2000c101d50 */
[----:B------:R-:W-:-:S04]  /*2620*/  ISETP.GE.AND P0, PT, R21, c[0x0][0x1d4], PT ;  /* 0x0000750015007a0c */ /* 0x000fc80003f06270 */
[----:B------:R-:W-:Y:S01]  /*2630*/  ISETP.LT.OR P0, PT, R20, 0x21, P0 ;  /* 0x000000211400780c */ /* 0x000fe20000701670 */
[C---:B---3--:R-:W-:Y:S11]  /*2640*/  HMMA.16816.F32 R12, R168.reuse, R40, RZ ;  /* 0x00000028a80c723c */ /* 0x048ff600000018ff */
[----:B------:R-:W-:Y:S01]  /*2650*/  @!UPT UIADD3 URZ, URZ, URZ, URZ ;  /* 0x0000003f3f3ff290 */ /* 0x000fe2000fffe03f */
[----:B------:R3:W-:Y:S01]  /*2660*/  LDGSTS.E.BYPASS.LTC128B.128 [R103+0x3100], [R26.64], !P0 ;  /* 0x031000001a677fae */ /* 0x0007e2000c101d50 */
[----:B------:R-:W-:Y:S02]  /*2670*/  LOP3.LUT P0, RZ, R19, 0x4, RZ, 0xc0, !PT ;  /* 0x0000000413ff7812 */ /* 0x000fe4000780c0ff */
[----:B------:R-:W-:Y:S02]  /*2680*/  HMMA.16816.F32 R16, R168, R38, RZ ;  /* 0x00000026a810723c */ /* 0x000fe400000018ff */
[----:B------:R-:W-:Y:S02]  /*2690*/  SEL R2, R2, 0xffffffe0, !P0 ;  /* 0xffffffe002027807 */ /* 0x000fe40004000000 */
[----:B------:R-:W-:-:S03]  /*26a0*/  ISETP.GE.AND P0, PT, R35, c[0x0][0x1d4], PT ;  /* 0x0000750023007a0c */ /* 0x000fc60003f06270 */
[----:B------:R-:W-:Y:S01]  /*26b0*/  IMAD R252, R2, 0x2, R134 ;  /* 0x0000000202fc7824 */ /* 0x000fe200078e0286 */
[----:B------:R-:W-:Y:S01]  /*26c0*/  ISETP.LT.OR P0, PT, R20, 0x21, P0 ;  /* 0x000000211400780c */ /* 0x000fe20000701670 */
[----:B----4-:R-:W-:Y:S01]  /*26d0*/  HMMA.16816.F32 R28, R168, R56, RZ ;  /* 0x00000038a81c723c */ /* 0x010fe200000018ff */
[----:B------:R-:W-:-:S07]  /*26e0*/  IMAD R249, R2, 0x2, R115 ;  /* 0x0000000202f97824 */ /* 0x000fce00078e0273 */
[----:B-1----:R-:W-:Y:S04]  /*26f0*/  HMMA.16816.F32 R60, R172, R52, R12 ;  /* 0x00000034ac3c723c */ /* 0x002fe8000000180c */
[----:B------:R1:W-:Y:S01]  /*2700*/  LDGSTS.E.BYPASS.LTC128B.128 [R103+0x5100], [R22.64], !P0 ;  /* 0x0510000016677fae */ /* 0x0003e2000c101d50 */
[----:B------:R-:W-:-:S03]  /*2710*/  PLOP3.LUT P0, PT, PT, PT, UP0, 0x40, 0x0 ;  /* 0x000000000000781c */ /* 0x000fc60003f0e808 */
[----:B---3--:R-:W-:Y:S01]  /*2720*/  HMMA.16816.F32 R24, R168, R36, RZ ;  /* 0x00000024a818723c */ /* 0x008fe200000018ff */
[----:B------:R3:W-:Y:S01]  /*2730*/  LDGSTS.E.BYPASS.LTC128B.128 [R103+0x7100], [R8.64], !P1 ;  /* 0x0710000008677fae */ /* 0x0007e2000c901d50 */
[----:B------:R-:W-:-:S03]  /*2740*/  ISETP.GT.AND P1, PT, R114, 0x3f, PT ;  /* 0x0000003f7200780c */ /* 0x000fc60003f24270 */
[----:B------:R-:W4:Y:S03]  /*2750*/  LDSM.16.M88.4 R36, [R252+0x10100] ;  /* 0x01010000fc24783b */ /* 0x000f260000000200 */
[----:B------:R-:W-:Y:S01]  /*2760*/  HMMA.16816.F32 R12, R168, R42, RZ ;  /* 0x0000002aa80c723c */ /* 0x000fe200000018ff */
[----:B------:R-:W1:Y:S04]  /*2770*/  LDSM.16.M88.4 R40, [R252+0x10900] ;  /* 0x01090000fc28783b */ /* 0x000e680000000200 */
[----:B------:R-:W-:Y:S03]  /*2780*/  LDSM.16.M88.4 R76, [R252+0x11900] ;  /* 0x01190000fc4c783b */ /* 0x000fe60000000200 */
[C---:B------:R-:W-:Y:S01]  /*2790*/  HMMA.16816.F32 R64, R172.reuse, R46, R16 ;  /* 0x0000002eac40723c */ /* 0x040fe20000001810 */
[----:B------:R-:W-:Y:S04]  /*27a0*/  LDSM.16.M88.4 R84, [R249+0x1800] ;  /* 0x00180000f954783b */ /* 0x000fe80000000200 */
[----:B------:R-:W-:Y:S03]  /*27b0*/  LDSM.16.M88.4 R96, [R115+0x7800] ;  /* 0x007800007360783b */ /* 0x000fe60000000200 */
[----:B------:R-:W-:Y:S01]  /*27c0*/  HMMA.16816.F32 R68, R172, R44, R24 ;  /* 0x0000002cac44723c */ /* 0x000fe20000001818 */
[----:B------:R-:W1:Y:S04]  /*27d0*/  LDSM.16.M88.4 R44, [R252+0x11100] ;  /* 0x01110000fc2c783b */ /* 0x000e680000000200 */
[----:B------:R-:W-:Y:S03]  /*27e0*/  LDSM.16.M88.4 R92, [R252+0x17900] ;  /* 0x01790000fc5c783b */ /* 0x000fe60000000200 */
[C---:B------:R-:W-:Y:S01]  /*27f0*/  HMMA.16816.F32 R16, R168.reuse, R48, RZ ;  /* 0x00000030a810723c */ /* 0x040fe200000018ff */
[----:B------:R-:W-:Y:S04]  /*2800*/  LDSM.16.M88.4 R88, [R252+0x17100] ;  /* 0x01710000fc58783b */ /* 0x000fe80000000200 */
[----:B------:R-:W0:Y:S03]  /*2810*/  LDGDEPBAR ;  /* 0x00000000000079af */ /* 0x000e260000000000 */
[C---:B------:R-:W-:Y:S01]  /*2820*/  HMMA.16816.F32 R24, R168.reuse, R50, RZ ;  /* 0x00000032a818723c */ /* 0x040fe200000018ff */
[----:B------:R-:W-:Y:S07]  /*2830*/  LDSM.16.M88.4 R48, [R249+0x800] ;  /* 0x00080000f930783b */ /* 0x000fee0000000200 */
[----:B------:R-:W-:Y:S01]  /*2840*/  HMMA.16816.F32 R32, R168, R58, RZ ;  /* 0x0000003aa820723c */ /* 0x000fe200000018ff */
[----:B------:R-:W-:Y:S07]  /*2850*/  LDSM.16.M88.4 R56, [R249+0x1000] ;  /* 0x00100000f938783b */ /* 0x000fee0000000200 */
[C---:B---3--:R-:W-:Y:S01]  /*2860*/  HMMA.16816.F32 R8, R172.reuse, R54, R12 ;  /* 0x00000036ac08723c */ /* 0x048fe2000000180c */
[----:B------:R-:W3:Y:S04]  /*2870*/  LDSM.16.M88.4 R12, [R249] ;  /* 0x00000000f90c783b */ /* 0x000ee80000000200 */
[----:B------:R-:W-:Y:S03]  /*2880*/  LDSM.16.M88.4 R52, [R134+0x13100] ;  /* 0x013100008634783b */ /* 0x000fe60000000200 */
[C---:B--2---:R-:W-:Y:S08]  /*2890*/  HMMA.16816.F32 R16, R172.reuse, R72, R16 ;  /* 0x00000048ac10723c */ /* 0x044ff00000001810 */
[C---:B-1----:R-:W-:Y:S01]  /*28a0*/  HMMA.16816.F32 R20, R172.reuse, R74, R24 ;  /* 0x0000004aac14723c */ /* 0x042fe20000001818 */
[----:B------:R-:W-:Y:S07]  /*28b0*/  LDSM.16.M88.4 R72, [R134+0x13900] ;  /* 0x013900008648783b */ /* 0x000fee0000000200 */
[C---:B-----5:R-:W-:Y:S08]  /*28c0*/  HMMA.16816.F32 R24, R172.reuse, R80, R28 ;  /* 0x00000050ac18723c */ /* 0x060ff0000000181c */
[----:B------:R-:W-:Y:S01]  /*28d0*/  HMMA.16816.F32 R28, R172, R82, R32 ;  /* 0x00000052ac1c723c */ /* 0x000fe20000001820 */
[----:B------:R-:W-:Y:S07]  /*28e0*/  LDSM.16.M88.4 R80, [R249+0x5800] ;  /* 0x00580000f950783b */ /* 0x000fee0000000200 */
[C---:B----4-:R-:W-:Y:S01]  /*28f0*/  HMMA.16816.F32 R32, R192.reuse, R36, R68 ;  /* 0x00000024c020723c */ /* 0x050fe20000001844 */
[----:B------:R-:W-:Y:S07]  /*2900*/  LDSM.16.M88.4 R68, [R115+0x3800] ;  /* 0x003800007344783b */ /* 0x000fee0000000200 */
[C---:B------:R-:W-:Y:S01]  /*2910*/  HMMA.16816.F32 R36, R192.reuse, R38, R64 ;  /* 0x00000026c024723c */ /* 0x040fe20000001840 */
[----:B------:R-:W-:Y:S07]  /*2920*/  LDSM.16.M88.4 R64, [R115+0x3000] ;  /* 0x003000007340783b */ /* 0x000fee0000000200 */
[C---:B------:R-:W-:Y:S08]  /*2930*/  HMMA.16816.F32 R60, R192.reuse, R40, R60 ;  /* 0x00000028c03c723c */ /* 0x040ff0000000183c */
[C---:B------:R-:W-:Y:S01]  /*2940*/  HMMA.16816.F32 R8, R192.reuse, R42, R8 ;  /* 0x0000002ac008723c */ /* 0x040fe20000001808 */
[----:B------:R-:W1:Y:S07]  /*2950*/  LDSM.16.M88.4 R40, [R134+0x12100] ;  /* 0x012100008628783b */ /* 0x000e6e0000000200 */
[C---:B------:R-:W-:Y:S08]  /*2960*/  HMMA.16816.F32 R16, R192.reuse, R44, R16 ;  /* 0x0000002cc010723c */ /* 0x040ff00000001810 */
[C---:B------:R-:W-:Y:S01]  /*2970*/  HMMA.16816.F32 R20, R192.reuse, R46, R20 ;  /* 0x0000002ec014723c */ /* 0x040fe20000001814 */
[----:B------:R-:W2:Y:S07]  /*2980*/  LDSM.16.M88.4 R44, [R134+0x12900] ;  /* 0x01290000862c783b */ /* 0x000eae0000000200 */
[C---:B------:R-:W-:Y:S08]  /*2990*/  HMMA.16816.F32 R24, R192.reuse, R76, R24 ;  /* 0x0000004cc018723c */ /* 0x040ff00000001818 */
[----:B------:R-:W-:Y:S01]  /*29a0*/  HMMA.16816.F32 R28, R192, R78, R28 ;  /* 0x0000004ec01c723c */ /* 0x000fe2000000181c */
[----:B------:R-:W-:Y:S07]  /*29b0*/  LDSM.16.M88.4 R76, [R252+0x13900] ;  /* 0x01390000fc4c783b */ /* 0x000fee0000000200 */
[C---:B---3--:R-:W-:Y:S08]  /*29c0*/  HMMA.16816.F32 R32, R196.reuse, R12, R32 ;  /* 0x0000000cc420723c */ /* 0x048ff00000001820 */
[C---:B------:R-:W-:Y:S01]  /*29d0*/  HMMA.16816.F32 R36, R196.reuse, R14, R36 ;  /* 0x0000000ec424723c */ /* 0x040fe20000001824 */
[----:B------:R-:W3:Y:S07]  /*29e0*/  LDSM.16.M88.4 R12, [R115+0x2000] ;  /* 0x00200000730c783b */ /* 0x000eee0000000200 */
[C---:B------:R-:W-:Y:S08]  /*29f0*/  HMMA.16816.F32 R60, R196.reuse, R48, R60 ;  /* 0x00000030c43c723c */ /* 0x040ff0000000183c */
[C---:B------:R-:W-:Y:S01]  /*2a00*/  HMMA.16816.F32 R8, R196.reuse, R50, R8 ;  /* 0x00000032c408723c */ /* 0x040fe20000001808 */
[----:B------:R-:W4:Y:S07]  /*2a10*/  LDSM.16.M88.4 R48, [R115+0x2800] ;  /* 0x002800007330783b */ /* 0x000f2e0000000200 */
[C---:B------:R-:W-:Y:S08]  /*2a20*/  HMMA.16816.F32 R16, R196.reuse, R56, R16 ;  /* 0x00000038c410723c */ /* 0x040ff00000001810 */
[C---:B------:R-:W-:Y:S01]  /*2a30*/  HMMA.16816.F32 R20, R196.reuse, R58, R20 ;  /* 0x0000003ac414723c */ /* 0x040fe20000001814 */
[----:B------:R-:W-:Y:S07]  /*2a40*/  LDSM.16.M88.4 R56, [R252+0x13100] ;  /* 0x01310000fc38783b */ /* 0x000fee0000000200 */
[C---:B------:R-:W-:Y:S08]  /*2a50*/  HMMA.16816.F32 R24, R196.reuse, R84, R24 ;  /* 0x00000054c418723c */ /* 0x040ff00000001818 */
[----:B------:R-:W-:Y:S01]  /*2a60*/  HMMA.16816.F32 R28, R196, R86, R28 ;  /* 0x00000056c41c723c */ /* 0x000fe2000000181c */
[----:B------:R-:W-:Y:S07]  /*2a70*/  LDSM.16.M88.4 R84, [R115+0x5800] ;  /* 0x005800007354783b */ /* 0x000fee0000000200 */
[C---:B-1----:R-:W-:Y:S08]  /*2a80*/  HMMA.16816.F32 R32, R200.reuse, R40, R32 ;  /* 0x00000028c820723c */ /* 0x042ff00000001820 */
[C---:B------:R-:W-:Y:S01]  /*2a90*/  HMMA.16816.F32 R36, R200.reuse, R42, R36 ;  /* 0x0000002ac824723c */ /* 0x040fe20000001824 */
[----:B------:R-:W1:Y:S07]  /*2aa0*/  LDSM.16.M88.4 R40, [R252+0x12100] ;  /* 0x01210000fc28783b */ /* 0x000e6e0000000200 */
[C---:B--2---:R-:W-:Y:S08]  /*2ab0*/  HMMA.16816.F32 R60, R200.reuse, R44, R60 ;  /* 0x0000002cc83c723c */ /* 0x044ff0000000183c */
[C---:B------:R-:W-:Y:S01]  /*2ac0*/  HMMA.16816.F32 R8, R200.reuse, R46, R8 ;  /* 0x0000002ec808723c */ /* 0x040fe20000001808 */
[----:B------:R-:W2:Y:S07]  /*2ad0*/  LDSM.16.M88.4 R44, [R252+0x12900] ;  /* 0x01290000fc2c783b */ /* 0x000eae0000000200 */
[C---:B------:R-:W-:Y:S08]  /*2ae0*/  HMMA.16816.F32 R16, R200.reuse, R52, R16 ;  /* 0x00000034c810723c */ /* 0x040ff00000001810 */
[C---:B------:R-:W-:Y:S01]  /*2af0*/  HMMA.16816.F32 R20, R200.reuse, R54, R20 ;  /* 0x00000036c814723c */ /* 0x040fe20000001814 */
[----:B------:R-:W-:Y:S07]  /*2b00*/  LDSM.16.M88.4 R52, [R249+0x2800] ;  /* 0x00280000f934783b */ /* 0x000fee0000000200 */
[C---:B------:R-:W-:Y:S08]  /*2b10*/  HMMA.16816.F32 R24, R200.reuse, R72, R24 ;  /* 0x00000048c818723c */ /* 0x040ff00000001818 */
[----:B------:R-:W-:Y:S01]  /*2b20*/  HMMA.16816.F32 R28, R200, R74, R28 ;  /* 0x0000004ac81c723c */ /* 0x000fe2000000181c */
[----:B------:R-:W-:Y:S07]  /*2b30*/  LDSM.16.M88.4 R72, [R249+0x3800] ;  /* 0x00380000f948783b */ /* 0x000fee0000000200 */
[C---:B---3--:R-:W-:Y:S08]  /*2b40*/  HMMA.16816.F32 R32, R204.reuse, R12, R32 ;  /* 0x0000000ccc20723c */ /* 0x048ff00000001820 */
        /* <DEDUP_REMOVED lines=11> */
[C---:B-1----:R-:W-:Y:S08]  /*2c00*/  HMMA.16816.F32 R32, R208.reuse, R40, R32 ;  /* 0x00000028d020723c */ /* 0x042ff00000001820 */
[C---:B------:R-:W-:Y:S01]  /*2c10*/  HMMA.16816.F32 R36, R208.reuse, R42, R36 ;  /* 0x0000002ad024723c */ /* 0x040fe20000001824 */
[----:B------:R-:W-:Y:S07]  /*2c20*/  LDSM.16.M88.4 R40, [R115+0x4000] ;  /* 0x004000007328783b */ /* 0x000fee0000000200 */
[C---:B--2---:R-:W-:Y:S08]  /*2c30*/  HMMA.16816.F32 R60, R208.reuse, R44, R60 ;  /* 0x0000002cd03c723c */ /* 0x044ff0000000183c */
        /* <DEDUP_REMOVED lines=9> */
[C---:B------:R-:W-:Y:S08]  /*2cd0*/  HMMA.16816.F32 R36, R212.reuse, R14, R36 ;  /* 0x0000000ed424723c */ /* 0x040ff00000001824 */
[C---:B------:R-:W-:Y:S08]  /*2ce0*/  HMMA.16816.F32 R12, R212.reuse, R54, R8 ;  /* 0x00000036d40c723c */ /* 0x040ff00000001808 */
[C---:B----4-:R-:W-:Y:S08]  /*2cf0*/  HMMA.16816.F32 R8, R212.reuse, R64, R16 ;  /* 0x00000040d408723c */ /* 0x050ff00000001810 */
[C---:B------:R-:W-:Y:S01]  /*2d00*/  HMMA.16816.F32 R20, R212.reuse, R66, R20 ;  /* 0x00000042d414723c */ /* 0x040fe20000001814 */
[----:B------:R-:W-:Y:S07]  /*2d10*/  LDSM.16.M88.4 R64, [R115+0x5000] ;  /* 0x005000007340783b */ /* 0x000fee0000000200 */
[C---:B------:R-:W-:Y:S08]  /*2d20*/  HMMA.16816.F32 R24, R212.reuse, R72, R24 ;  /* 0x00000048d418723c */ /* 0x040ff00000001818 */
[----:B------:R-:W-:Y:S01]  /*2d30*/  HMMA.16816.F32 R28, R212, R74, R28 ;  /* 0x0000004ad41c723c */ /* 0x000fe2000000181c */
[----:B------:R-:W-:Y:S07]  /*2d40*/  LDSM.16.M88.4 R72, [R134+0x17900] ;  /* 0x017900008648783b */ /* 0x000fee0000000200 */
[----:B-1----:R-:W-:Y:S08]  /*2d50*/  HMMA.16816.F32 R32, R216, R44, R32 ;  /* 0x0000002cd820723c */ /* 0x002ff00000001820 */
[----:B------:R-:W-:Y:S01]  /*2d60*/  HMMA.16816.F32 R60, R212, R52, R60 ;  /* 0x00000034d43c723c */ /* 0x000fe2000000183c */
[----:B------:R-:W1:Y:S07]  /*2d70*/  LDSM.16.M88.4 R52, [R115+0x4800] ;  /* 0x004800007334783b */ /* 0x000e6e0000000200 */
[C---:B------:R-:W-:Y:S01]  /*2d80*/  HMMA.16816.F32 R36, R216.reuse, R46, R36 ;  /* 0x0000002ed824723c */ /* 0x040fe20000001824 */
[----:B------:R-:W3:Y:S07]  /*2d90*/  LDSM.16.M88.4 R44, [R252+0x14100] ;  /* 0x01410000fc2c783b */ /* 0x000eee0000000200 */
[C---:B------:R-:W-:Y:S08]  /*2da0*/  HMMA.16816.F32 R16, R216.reuse, R50, R12 ;  /* 0x00000032d810723c */ /* 0x040ff0000000180c */
[C---:B--2---:R-:W-:Y:S08]  /*2db0*/  HMMA.16816.F32 R12, R216.reuse, R56, R8 ;  /* 0x00000038d80c723c */ /* 0x044ff00000001808 */
[C---:B------:R-:W-:Y:S01]  /*2dc0*/  HMMA.16816.F32 R8, R216.reuse, R58, R20 ;  /* 0x0000003ad808723c */ /* 0x040fe20000001814 */
[----:B------:R-:W-:Y:S07]  /*2dd0*/  LDSM.16.M88.4 R56, [R252+0x15100] ;  /* 0x01510000fc38783b */ /* 0x000fee0000000200 */
[C---:B------:R-:W-:Y:S08]  /*2de0*/  HMMA.16816.F32 R24, R216.reuse, R68, R24 ;  /* 0x00000044d818723c */ /* 0x040ff00000001818 */
[----:B------:R-:W-:Y:S01]  /*2df0*/  HMMA.16816.F32 R28, R216, R70, R28 ;  /* 0x00000046d81c723c */ /* 0x000fe2000000181c */
[----:B------:R-:W-:Y:S07]  /*2e00*/  LDSM.16.M88.4 R68, [R134+0x17100] ;  /* 0x017100008644783b */ /* 0x000fee0000000200 */
[----:B------:R-:W-:Y:S08]  /*2e10*/  HMMA.16816.F32 R32, R220, R40, R32 ;  /* 0x00000028dc20723c */ /* 0x000ff00000001820 */
[----:B------:R-:W-:Y:S01]  /*2e20*/  HMMA.16816.F32 R60, R216, R48, R60 ;  /* 0x00000030d83c723c */ /* 0x000fe2000000183c */
[----:B------:R-:W2:Y:S07]  /*2e30*/  LDSM.16.M88.4 R48, [R252+0x14900] ;  /* 0x01490000fc30783b */ /* 0x000eae0000000200 */
[C---:B------:R-:W-:Y:S01]  /*2e40*/  HMMA.16816.F32 R36, R220.reuse, R42, R36 ;  /* 0x0000002adc24723c */ /* 0x040fe20000001824 */
[----:B------:R-:W4:Y:S07]  /*2e50*/  LDSM.16.M88.4 R40, [R249+0x4000] ;  /* 0x00400000f928783b */ /* 0x000f2e0000000200 */
[C---:B-1----:R-:W-:Y:S08]  /*2e60*/  HMMA.16816.F32 R20, R220.reuse, R54, R16 ;  /* 0x00000036dc14723c */ /* 0x042ff00000001810 */
[C---:B------:R-:W-:Y:S08]  /*2e70*/  HMMA.16816.F32 R16, R220.reuse, R64, R12 ;  /* 0x00000040dc10723c */ /* 0x040ff0000000180c */
[C---:B------:R-:W-:Y:S01]  /*2e80*/  HMMA.16816.F32 R12, R220.reuse, R66, R8 ;  /* 0x00000042dc0c723c */ /* 0x040fe20000001808 */
[----:B------:R-:W-:Y:S07]  /*2e90*/  LDSM.16.M88.4 R64, [R249+0x5000] ;  /* 0x00500000f940783b */ /* 0x000fee0000000200 */
[C---:B------:R-:W-:Y:S08]  /*2ea0*/  HMMA.16816.F32 R8, R220.reuse, R84, R24 ;  /* 0x00000054dc08723c */ /* 0x040ff00000001818 */
[----:B------:R-:W-:Y:S01]  /*2eb0*/  HMMA.16816.F32 R28, R220, R86, R28 ;  /* 0x00000056dc1c723c */ /* 0x000fe2000000181c */
[----:B------:R-:W-:Y:S07]  /*2ec0*/  LDSM.16.M88.4 R84, [R252+0x16900] ;  /* 0x01690000fc54783b */ /* 0x000fee0000000200 */
[----:B---3--:R-:W-:Y:S08]  /*2ed0*/  HMMA.16816.F32 R32, R224, R44, R32 ;  /* 0x0000002ce020723c */ /* 0x008ff00000001820 */
[----:B------:R-:W-:Y:S01]  /*2ee0*/  HMMA.16816.F32 R60, R220, R52, R60 ;  /* 0x00000034dc3c723c */ /* 0x000fe2000000183c */
[----:B------:R-:W1:Y:S07]  /*2ef0*/  LDSM.16.M88.4 R52, [R249+0x4800] ;  /* 0x00480000f934783b */ /* 0x000e6e0000000200 */
[C---:B------:R-:W-:Y:S01]  /*2f00*/  HMMA.16816.F32 R36, R224.reuse, R46, R36 ;  /* 0x0000002ee024723c */ /* 0x040fe20000001824 */
[----:B------:R-:W3:Y:S07]  /*2f10*/  LDSM.16.M88.4 R44, [R134+0x16100] ;  /* 0x01610000862c783b */ /* 0x000eee0000000200 */
[C---:B--2---:R-:W-:Y:S08]  /*2f20*/  HMMA.16816.F32 R24, R224.reuse, R50, R20 ;  /* 0x00000032e018723c */ /* 0x044ff00000001814 */
[C---:B------:R-:W-:Y:S08]  /*2f30*/  HMMA.16816.F32 R20, R224.reuse, R56, R16 ;  /* 0x00000038e014723c */ /* 0x040ff00000001810 */
[C---:B------:R-:W-:Y:S01]  /*2f40*/  HMMA.16816.F32 R16, R224.reuse, R58, R12 ;  /* 0x0000003ae010723c */ /* 0x040fe2000000180c */
[----:B------:R-:W-:Y:S07]  /*2f50*/  LDSM.16.M88.4 R56, [R115+0x6800] ;  /* 0x006800007338783b */ /* 0x000fee0000000200 */
[C---:B------:R-:W-:Y:S08]  /*2f60*/  HMMA.16816.F32 R12, R224.reuse, R76, R8 ;  /* 0x0000004ce00c723c */ /* 0x040ff00000001808 */
[----:B------:R-:W-:Y:S01]  /*2f70*/  HMMA.16816.F32 R8, R224, R78, R28 ;  /* 0x0000004ee008723c */ /* 0x000fe2000000181c */
[----:B------:R-:W-:Y:S07]  /*2f80*/  LDSM.16.M88.4 R76, [R249+0x6800] ;  /* 0x00680000f94c783b */ /* 0x000fee0000000200 */
[----:B----4-:R-:W-:Y:S08]  /*2f90*/  HMMA.16816.F32 R32, R228, R40, R32 ;  /* 0x00000028e420723c */ /* 0x010ff00000001820 */
        /* <DEDUP_REMOVED lines=10> */
[----:B------:R-:W1:Y:S07]  /*3040*/  LDSM.16.M88.4 R80, [R252+0x16100] ;  /* 0x01610000fc50783b */ /* 0x000e6e0000000200 */
[----:B---3--:R-:W-:Y:S08]  /*3050*/  HMMA.16816.F32 R8, R232, R44, R32 ;  /* 0x0000002ce808723c */ /* 0x008ff00000001820 */
[----:B------:R-:W-:Y:S08]  /*3060*/  HMMA.16816.F32 R60, R228, R52, R60 ;  /* 0x00000034e43c723c */ /* 0x000ff0000000183c */
[C---:B--2---:R-:W-:Y:S08]  /*3070*/  HMMA.16816.F32 R32, R232.reuse, R50, R28 ;  /* 0x00000032e820723c */ /* 0x044ff0000000181c */
[C---:B------:R-:W-:Y:S08]  /*3080*/  HMMA.16816.F32 R28, R232.reuse, R68, R24 ;  /* 0x00000044e81c723c */ /* 0x040ff00000001818 */
[C---:B------:R-:W-:Y:S01]  /*3090*/  HMMA.16816.F32 R24, R232.reuse, R70, R20 ;  /* 0x00000046e818723c */ /* 0x040fe20000001814 */
[----:B------:R-:W2:Y:S07]  /*30a0*/  LDSM.16.M88.4 R68, [R249+0x6000] ;  /* 0x00600000f944783b */ /* 0x000eae0000000200 */
[C---:B------:R-:W-:Y:S08]  /*30b0*/  HMMA.16816.F32 R20, R232.reuse, R72, R16 ;  /* 0x00000048e814723c */ /* 0x040ff00000001810 */
[C---:B------:R-:W-:Y:S08]  /*30c0*/  HMMA.16816.F32 R36, R232.reuse, R46, R36 ;  /* 0x0000002ee824723c */ /* 0x040ff00000001824 */
[----:B------:R-:W-:Y:S01]  /*30d0*/  HMMA.16816.F32 R16, R232, R74, R12 ;  /* 0x0000004ae810723c */ /* 0x000fe2000000180c */
[----:B------:R-:W3:Y:S07]  /*30e0*/  LDSM.16.M88.4 R72, [R249+0x7000] ;  /* 0x00700000f948783b */ /* 0x000eee0000000200 */
[----:B----4-:R-:W-:Y:S08]  /*30f0*/  HMMA.16816.F32 R12, R236, R40, R8 ;  /* 0x00000028ec0c723c */ /* 0x010ff00000001808 */
[----:B------:R-:W-:Y:S08]  /*3100*/  HMMA.16816.F32 R60, R232, R48, R60 ;  /* 0x00000030e83c723c */ /* 0x000ff0000000183c */
[----:B------:R-:W-:Y:S08]  /*3110*/  HMMA.16816.F32 R8, R236, R42, R36 ;  /* 0x0000002aec08723c */ /* 0x000ff00000001824 */
[----:B-1----:R-:W-:Y:S08]  /*3120*/  HMMA.16816.F32 R36, R240, R80, R12 ;  /* 0x00000050f024723c */ /* 0x002ff0000000180c */
[C---:B------:R-:W-:Y:S08]  /*3130*/  HMMA.16816.F32 R60, R236.reuse, R56, R60 ;  /* 0x00000038ec3c723c */ /* 0x040ff0000000183c */
[----:B------:R-:W-:Y:S08]  /*3140*/  HMMA.16816.F32 R52, R236, R64, R28 ;  /* 0x00000040ec34723c */ /* 0x000ff0000000181c */
[----:B--2---:R-:W-:Y:S08]  /*3150*/  HMMA.16816.F32 R36, R244, R68, R36 ;  /* 0x00000044f424723c */ /* 0x004ff00000001824 */
[----:B------:R-:W-:Y:S08]  /*3160*/  HMMA.16816.F32 R44, R236, R96, R20 ;  /* 0x00000060ec2c723c */ /* 0x000ff00000001814 */
[----:B------:R-:W-:Y:S08]  /*3170*/  HMMA.16816.F32 R28, R240, R84, R60 ;  /* 0x00000054f01c723c */ /* 0x000ff0000000183c */
[----:B------:R-:W-:Y:S01]  /*3180*/  FMUL.FTZ R2, R36, c[0x0][0x320] ;  /* 0x0000c80024027a20 */ /* 0x000fe20000410000 */
[----:B------:R-:W-:Y:S08]  /*3190*/  HMMA.16816.F32 R56, R236, R58, R32 ;  /* 0x0000003aec38723c */ /* 0x000ff00000001820 */
[----:B------:R-:W-:Y:S08]  /*31a0*/  HMMA.16816.F32 R12, R240, R92, R44 ;  /* 0x0000005cf00c723c */ /* 0x000ff0000000182c */
[----:B------:R-:W-:Y:S01]  /*31b0*/  HMMA.16816.F32 R44, R244, R76, R28 ;  /* 0x0000004cf42c723c */ /* 0x000fe2000000181c */
[----:B------:R1:W2:Y:S07]  /*31c0*/  MUFU.TANH R29, R2 ;  /* 0x00000002001d7308 */ /* 0x0002ae0000002400 */
[----:B------:R-:W-:Y:S01]  /*31d0*/  HMMA.16816.F32 R48, R236, R66, R24 ;  /* 0x00000042ec30723c */ /* 0x000fe20000001818 */
[----:B------:R-:W4:Y:S01]  /*31e0*/  LDSM.16.M88.4 R64, [R249+0x7800] ;  /* 0x00780000f940783b */ /* 0x000f220000000200 */
[----:B------:R-:W-:-:S06]  /*31f0*/  DEPBAR.LE SB0, 0x0 ;  /* 0x000080000000791a */ /* 0x000fcc0000000000 */
[----:B------:R-:W-:Y:S01]  /*3200*/  HMMA.16816.F32 R40, R236, R98, R16 ;  /* 0x00000062ec28723c */ /* 0x000fe20000001810 */
[----:B-1----:R-:W-:-:S04]  /*3210*/  FMUL.FTZ R2, R37, c[0x0][0x320] ;  /* 0x0000c80025027a20 */ /* 0x002fc80000410000 */
[----:B------:R1:W1:Y:S03]  /*3220*/  MUFU.TANH R28, R2 ;  /* 0x00000002001c7308 */ /* 0x0002660000002400 */
[C---:B------:R-:W-:Y:S08]  /*3230*/  HMMA.16816.F32 R32, R240.reuse, R82, R8 ;  /* 0x00000052f020723c */ /* 0x040ff00000001808 */
[----:B------:R-:W-:Y:S01]  /*3240*/  HMMA.16816.F32 R20, R240, R88, R52 ;  /* 0x00000058f014723c */ /* 0x000fe20000001834 */
[----:B-1----:R-:W-:-:S07]  /*3250*/  IADD3 R2, R115, 0x800, RZ ;  /* 0x0000080073027810 */ /* 0x002fce0007ffe0ff */
[C---:B------:R-:W-:Y:S01]  /*3260*/  HMMA.16816.F32 R24, R240.reuse, R86, R56 ;  /* 0x00000056f018723c */ /* 0x040fe20000001838 */
[----:B------:R1:W-:Y:S04]  /*3270*/  STL [R1+0x3c], R2 ;  /* 0x00003c0201007387 */ /* 0x0003e80000100800 */
[----:B------:R5:W-:Y:S03]  /*3280*/  STL [R1+0x38], R6 ;  /* 0x0000380601007387 */ /* 0x000be60000100800 */
[C---:B------:R-:W-:Y:S01]  /*3290*/  HMMA.16816.F32 R16, R240.reuse, R90, R48 ;  /* 0x0000005af010723c */ /* 0x040fe20000001830 */
[----:B------:R2:W-:Y:S04]  /*32a0*/  STL [R1+0x34], R3 ;  /* 0x0000340301007387 */ /* 0x0005e80000100800 */
[----:B------:R-:W-:Y:S03]  /*32b0*/  STL [R1+0x30], R7 ;  /* 0x0000300701007387 */ /* 0x000fe60000100800 */
[----:B------:R-:W-:Y:S08]  /*32c0*/  HMMA.16816.F32 R8, R240, R94, R40 ;  /* 0x0000005ef008723c */ /* 0x000ff00000001828 */
[----:B------:R-:W-:Y:S01]  /*32d0*/  HMMA.16816.F32 R68, R244, R70, R32 ;  /* 0x00000046f444723c */ /* 0x000fe20000001820 */
[----:B-1----:R-:W-:Y:S01]  /*32e0*/  FMUL.FTZ R2, R38, c[0x0][0x320] ;  /* 0x0000c80026027a20 */ /* 0x002fe20000410000 */
[----:B-----5:R-:W-:-:S03]  /*32f0*/  IADD3 R6, R115, 0x2800, RZ ;  /* 0x0000280073067810 */ /* 0x020fc60007ffe0ff */
[----:B------:R1:W1:Y:S03]  /*3300*/  MUFU.TANH R30, R2 ;  /* 0x00000002001e7308 */ /* 0x0002660000002400 */
[C---:B---3--:R-:W-:Y:S01]  /*3310*/  HMMA.16816.F32 R32, R244.reuse, R72, R20 ;  /* 0x00000048f420723c */ /* 0x048fe20000001814 */
[C---:B--2---:R-:W-:Y:S01]  /*3320*/  IADD3 R3, R115.reuse, 0x3000, RZ ;  /* 0x0000300073037810 */ /* 0x044fe20007ffe0ff */
[----:B------:R2:W-:Y:S04]  /*3330*/  STL [R1+0x2c], R6 ;  /* 0x00002c0601007387 */ /* 0x0005e80000100800 */
[----:B------:R3:W-:Y:S02]  /*3340*/  STL [R1+0x28], R3 ;  /* 0x0000280301007387 */ /* 0x0007e40000100800 */
[----:B----4-:R-:W-:Y:S01]  /*3350*/  HMMA.16816.F32 R40, R244, R64, R12 ;  /* 0x00000040f428723c */ /* 0x010fe2000000180c */
[----:B-1----:R-:W-:-:S07]  /*3360*/  IADD3 R2, R115, 0x4800, RZ ;  /* 0x0000480073027810 */ /* 0x002fce0007ffe0ff */
[C---:B------:R-:W-:Y:S08]  /*3370*/  HMMA.16816.F32 R76, R244.reuse, R78, R24 ;  /* 0x0000004ef44c723c */ /* 0x040ff00000001818 */
[----:B------:R-:W-:Y:S01]  /*3380*/  HMMA.16816.F32 R72, R244, R74, R16 ;  /* 0x0000004af448723c */ /* 0x000fe20000001810 */
[C---:B--2---:R-:W-:Y:S02]  /*3390*/  IADD3 R6, R115.reuse, 0x3800, RZ ;  /* 0x0000380073067810 */ /* 0x044fe40007ffe0ff */
[----:B---3--:R-:W-:-:S03]  /*33a0*/  IADD3 R3, R115, 0x4000, RZ ;  /* 0x0000400073037810 */ /* 0x008fc60007ffe0ff */
[----:B------:R1:W-:Y:S02]  /*33b0*/  STL [R1+0x24], R6 ;  /* 0x0000240601007387 */ /* 0x0003e40000100800 */
[----:B------:R-:W-:Y:S02]  /*33c0*/  HMMA.16816.F32 R64, R244, R66, R8 ;  /* 0x00000042f440723c */ /* 0x000fe40000001808 */
[----:B------:R2:W-:Y:S04]  /*33d0*/  STL [R1+0x20], R3 ;  /* 0x0000200301007387 */ /* 0x0005e80000100800 */
[----:B------:R3:W-:Y:S01]  /*33e0*/  STL [R1+0x1c], R2 ;  /* 0x00001c0201007387 */ /* 0x0007e20000100800 */
[C---:B-1----:R-:W-:Y:S02]  /*33f0*/  IADD3 R6, R115.reuse, 0x5000, RZ ;  /* 0x0000500073067810 */ /* 0x042fe40007ffe0ff */
[----:B--2---:R-:W-:-:S03]  /*3400*/  IADD3 R3, R115, 0x5800, RZ ;  /* 0x0000580073037810 */ /* 0x004fc60007ffe0ff */
[----:B------:R1:W-:Y:S01]  /*3410*/  STL [R1+0x18], R6 ;  /* 0x0000180601007387 */ /* 0x0003e20000100800 */
[----:B---3--:R-:W-:-:S03]  /*3420*/  IADD3 R2, R115, 0x6000, RZ ;  /* 0x0000600073027810 */ /* 0x008fc60007ffe0ff */
[----:B------:R2:W-:Y:S04]  /*3430*/  STL [R1+0x14], R3 ;  /* 0x0000140301007387 */ /* 0x0005e80000100800 */
[----:B------:R3:W-:Y:S01]  /*3440*/  STL [R1+0x10], R2 ;  /* 0x0000100201007387 */ /* 0x0007e20000100800 */
[C---:B-1----:R-:W-:Y:S02]  /*3450*/  IADD3 R6, R115.reuse, 0x6800, RZ ;  /* 0x0000680073067810 */ /* 0x042fe40007ffe0ff */
[----:B--2---:R-:W-:-:S03]  /*3460*/  IADD3 R3, R115, 0x7000, RZ ;  /* 0x0000700073037810 */ /* 0x004fc60007ffe0ff */
[----:B------:R1:W-:Y:S01]  /*3470*/  STL [R1+0xc], R6 ;  /* 0x00000c0601007387 */ /* 0x0003e20000100800 */
[----:B---3--:R-:W-:-:S05]  /*3480*/  IADD3 R2, R115, 0x7800, RZ ;  /* 0x0000780073027810 */ /* 0x008fca0007ffe0ff */
[----:B------:R1:W-:Y:S04]  /*3490*/  STL [R1+0x4], R2 ;  /* 0x0000040201007387 */ /* 0x0003e80000100800 */
[----:B------:R1:W-:Y:S04]  /*34a0*/  STL [R1+0x8], R3 ;  /* 0x0000080301007387 */ /* 0x0003e80000100800 */
[----:B------:R-:W-:Y:S06]  /*34b0*/  BAR.SYNC.DEFER_BLOCKING 0x0 ;  /* 0x0000000000007b1d */ /* 0x000fec0000010000 */
[----:B------:R-:W-:Y:S05]  /*34c0*/  @P0 BRA `(.L_x_611) ;  /* 0x0000052000000947 */ /* 0x000fea0003800000 */
[----:B------:R-:W-:Y:S01]  /*34d0*/  ULEA UR4, UR6, UR12, 0x6 ;  /* 0x0000000c06047291 */ /* 0x000fe2000f8e303f */
[----:B------:R-:W-:Y:S01]  /*34e0*/  IMAD.MOV.U32 R9, RZ, RZ, RZ ;  /* 0x000000ffff097224 */ /* 0x000fe200078e00ff */
[----:B------:R-:W-:-:S04]  /*34f0*/  P2R R11, PR, RZ, 0x8 ;  /* 0x00000008ff0b7803 */ /* 0x000fc80000000000 */
[----:B-1----:R-:W-:-:S05]  /*3500*/  IMAD.U32 R3, RZ, RZ, UR4 ;  /* 0x00000004ff037e24 */ /* 0x002fca000f8e00ff */
        /* <DEDUP_REMOVED lines=16> */
[----:B------:R-:W-:Y:S01]  /*3610*/  SEL R25, RZ, 0x10, P4 ;  /* 0x00000010ff197807 */ /* 0x000fe20002000000 */
[----:B------:R-:W-:Y:S01]  /*3620*/  IMAD.SHL.U32 R22, R106, 0x2, RZ ;  /* 0x000000026a167824 */ /* 0x000fe200078e00ff */
[----:B------:R-:W-:Y:S01]  /*3630*/  SHF.R.S32.HI R2, RZ, 0x1f, R10 ;  /* 0x0000001fff027819 */ /* 0x000fe2000001140a */
[----:B------:R3:W-:Y:S01]  /*3640*/  STL [R1+0x5c], R10 ;  /* 0x00005c0a01007387 */ /* 0x0007e20000100800 */
[----:B------:R-:W-:-:S02]  /*3650*/  LOP3.LUT R8, R8, 0xf, RZ, 0xc0, !PT ;  /* 0x0000000f08087812 */ /* 0x000fc400078ec0ff */
[----:B------:R-:W-:Y:S02]  /*3660*/  SHF.L.U64.HI R21, R110, 0x1, R111 ;  /* 0x000000016e157819 */ /* 0x000fe4000001026f */
[----:B------:R-:W-:Y:S02]  /*3670*/  SHF.L.U64.HI R23, R108, 0x1, R109 ;  /* 0x000000016c177819 */ /* 0x000fe4000001026d */
[----:B------:R-:W-:Y:S01]  /*3680*/  SHF.L.U64.HI R24, R106, 0x1, R107 ;  /* 0x000000016a187819 */ /* 0x000fe2000001026b */
[----:B-1----:R-:W-:Y:S02]  /*3690*/  IMAD R6, R2, c[0x0][0x1e0], RZ ;  /* 0x0000780002067a24 */ /* 0x002fe400078e02ff */
[----:B------:R-:W-:-:S04]  /*36a0*/  IMAD.WIDE.U32 R2, R10, c[0x0][0x1e0], RZ ;  /* 0x000078000a027a25 */ /* 0x000fc800078e00ff */
[----:B------:R-:W-:-:S04]  /*36b0*/  IMAD R6, R10, c[0x0][0x1e4], R6 ;  /* 0x000079000a067a24 */ /* 0x000fc800078e0206 */
[----:B------:R-:W-:Y:S01]  /*36c0*/  IMAD.IADD R3, R3, 0x1, R6 ;  /* 0x0000000103037824 */ /* 0x000fe200078e0206 */
[----:B---3--:R-:W-:-:S04]  /*36d0*/  IADD3 R10, -R26, 0x10, RZ ;  /* 0x000000101a0a7810 */ /* 0x008fc80007ffe1ff */
[----:B------:R-:W-:Y:S02]  /*36e0*/  LOP3.LUT R10, R10, 0xf, RZ, 0xc0, !PT ;  /* 0x0000000f0a0a7812 */ /* 0x000fe400078ec0ff */
[----:B--2---:R-:W-:Y:S01]  /*36f0*/  SHF.R.S32.HI R6, RZ, 0x1f, R9 ;  /* 0x0000001fff067819 */ /* 0x004fe20000011409 */
[----:B------:R-:W-:Y:S01]  /*3700*/  IMAD.WIDE.U32 R2, R9, c[0x0][0x1f0], R2 ;  /* 0x00007c0009027a25 */ /* 0x000fe200078e0002 */
[----:B------:R1:W-:Y:S03]  /*3710*/  STL [R1+0x58], R9 ;  /* 0x0000580901007387 */ /* 0x0003e60000100800 */
[----:B------:R-:W-:Y:S01]  /*3720*/  IMAD R6, R6, c[0x0][0x1f0], RZ ;  /* 0x00007c0006067a24 */ /* 0x000fe200078e02ff */
[----:B------:R-:W-:-:S03]  /*3730*/  IADD3 R2, P0, R2, UR22, RZ ;  /* 0x0000001602027c10 */ /* 0x000fc6000ff1e0ff */
[----:B------:R-:W-:-:S05]  /*3740*/  IMAD R6, R9, c[0x0][0x1f4], R6 ;  /* 0x00007d0009067a24 */ /* 0x000fca00078e0206 */
[----:B------:R-:W-:Y:S02]  /*3750*/  IADD3.X R3, R3, UR20, R6, P0, !PT ;  /* 0x0000001403037c10 */ /* 0x000fe400087fe406 */
[----:B------:R-:W-:-:S04]  /*3760*/  LEA R7, P0, R2, c[0x0][0x1c8], 0x1 ;  /* 0x0000720002077a11 */ /* 0x000fc800078008ff */
[----:B------:R-:W-:Y:S02]  /*3770*/  LEA.HI.X R6, R2, c[0x0][0x1cc], R3, 0x1, P0 ;  /* 0x0000730002067a11 */ /* 0x000fe400000f0c03 */
[----:B------:R-:W2:Y:S04]  /*3780*/  SHFL.IDX PT, R2, R7, 0x1, 0x181f ;  /* 0x00381f0007027f89 */ /* 0x000ea800000e0000 */
[----:B------:R-:W3:Y:S01]  /*3790*/  SHFL.IDX PT, R3, R6, 0x1, 0x181f ;  /* 0x00381f0006037f89 */ /* 0x000ee200000e0000 */
[----:B-1----:R-:W-:Y:S02]  /*37a0*/  SHF.L.U64.HI R9, R112, 0x1, R113 ;  /* 0x0000000170097819 */ /* 0x002fe40000010271 */
[----:B--2---:R-:W-:Y:S01]  /*37b0*/  IADD3 R18, P3, P0, R8, R2, R31 ;  /* 0x0000000208127210 */ /* 0x004fe2000787e01f */
[----:B------:R-:W-:-:S03]  /*37c0*/  IMAD.SHL.U32 R8, R110, 0x2, RZ ;  /* 0x000000026e087824 */ /* 0x000fc600078e00ff */
[-C--:B---3--:R-:W-:Y:S02]  /*37d0*/  IADD3.X R19, RZ, R3.reuse, R9, P3, P0 ;  /* 0x00000003ff137210 */ /* 0x088fe40001fe0409 */
[----:B------:R-:W-:Y:S02]  /*37e0*/  IADD3 R16, P3, P0, R10, R2, R8 ;  /* 0x000000020a107210 */ /* 0x000fe4000787e008 */
[----:B------:R-:W-:Y:S02]  /*37f0*/  IADD3 R10, -R25, 0x10, RZ ;  /* 0x00000010190a7810 */ /* 0x000fe40007ffe1ff */
[----:B------:R-:W-:Y:S02]  /*3800*/  IADD3.X R17, RZ, R3, R21, P3, P0 ;  /* 0x00000003ff117210 */ /* 0x000fe40001fe0415 */
[----:B------:R-:W-:-:S04]  /*3810*/  LOP3.LUT R10, R10, 0xf, RZ, 0xc0, !PT ;  /* 0x0000000f0a0a7812 */ /* 0x000fc800078ec0ff */
[----:B------:R-:W-:Y:S02]  /*3820*/  IADD3 R14, P3, P0, R10, R2, R20 ;  /* 0x000000020a0e7210 */ /* 0x000fe4000787e014 */
[----:B------:R-:W-:Y:S02]  /*3830*/  IADD3 R10, -R104, 0x10, RZ ;  /* 0x00000010680a7810 */ /* 0x000fe40007ffe1ff */
[----:B------:R-:W-:Y:S02]  /*3840*/  IADD3.X R15, RZ, R3, R23, P3, P0 ;  /* 0x00000003ff0f7210 */ /* 0x000fe40001fe0417 */
[----:B------:R-:W-:-:S04]  /*3850*/  LOP3.LUT R10, R10, 0xf, RZ, 0xc0, !PT ;  /* 0x0000000f0a0a7812 */ /* 0x000fc800078ec0ff */
[----:B------:R-:W-:Y:S02]  /*3860*/  IADD3 R12, P3, P0, R10, R2, R22 ;  /* 0x000000020a0c7210 */ /* 0x000fe4000787e016 */
[----:B------:R-:W1:Y:S02]  /*3870*/  SHFL.IDX PT, R2, R7, RZ, 0x181f ;  /* 0x00181fff07027589 */ /* 0x000e6400000e0000 */
[----:B------:R-:W-:Y:S02]  /*3880*/  IADD3.X R13, RZ, R3, R24, P3, P0 ;  /* 0x00000003ff0d7210 */ /* 0x000fe40001fe0418 */
[----:B------:R-:W2:Y:S01]  /*3890*/  SHFL.IDX PT, R3, R6, RZ, 0x181f ;  /* 0x00181fff06037589 */ /* 0x000ea200000e0000 */
[----:B------:R-:W-:Y:S02]  /*38a0*/  ISETP.NE.AND P3, PT, R11, RZ, PT ;  /* 0x000000ff0b00720c */ /* 0x000fe40003f65270 */
        /* <DEDUP_REMOVED lines=20> */
.L_x_611:
[----:B-1----:R-:W-:Y:S01]  /*39f0*/  FMUL.FTZ R2, R68, c[0x0][0x320] ;  /* 0x0000c80044027a20 */ /* 0x002fe20000410000 */
[----:B------:R-:W-:Y:S01]  /*3a00*/  LOP3.LUT R3, R101, 0xffffffe0, RZ, 0xc0, !PT ;  /* 0xffffffe065037812 */ /* 0x000fe200078ec0ff */
[----:B------:R-:W-:Y:S01]  /*3a10*/  UMOV UR4, 0xffffffc0 ;  /* 0xffffffc000047882 */ /* 0x000fe20000000000 */
[----:B------:R-:W-:Y:S01]  /*3a20*/  LEA.HI R6, R102, R105, RZ, 0x2 ;  /* 0x0000006966067211 */ /* 0x000fe200078f10ff */
[----:B------:R1:W2:Y:S01]  /*3a30*/  MUFU.TANH R14, R2 ;  /* 0x00000002000e7308 */ /* 0x0002a20000002400 */
[----:B------:R-:W-:Y:S01]  /*3a40*/  SHF.R.S32.HI R7, RZ, 0x1f, R100 ;  /* 0x0000001fff077819 */ /* 0x000fe20000011464 */
[----:B------:R-:W-:Y:S01]  /*3a50*/  UIMAD UR4, UR6, UR4, 0x41 ;  /* 0x00000041060474a4 */ /* 0x000fe2000f8e0204 */
[----:B------:R-:W-:Y:S01]  /*3a60*/  LOP3.LUT R6, R6, 0xfffffffc, RZ, 0xc0, !PT ;  /* 0xfffffffc06067812 */ /* 0x000fe200078ec0ff */
[----:B------:R-:W-:Y:S01]  /*3a70*/  IMAD.SHL.U32 R135, R4, 0x2, RZ ;  /* 0x0000000204877824 */ /* 0x000fe200078e00ff */
[----:B------:R-:W-:Y:S01]  /*3a80*/  LEA.HI R7, R7, R100, RZ, 0x3 ;  /* 0x0000006407077211 */ /* 0x000fe200078f18ff */
[----:B------:R-:W-:Y:S01]  /*3a90*/  @UP1 USHF.L.U32 UR10, UR10, 0x7, URZ ;  /* 0x000000070a0a1899 */ /* 0x000fe2000800063f */
[----:B------:R-:W-:Y:S01]  /*3aa0*/  PLOP3.LUT P0, PT, PT, PT, UP1, 0x80, 0x0 ;  /* 0x000000000000781c */ /* 0x000fe20003f0f018 */
[----:B------:R-:W-:Y:S01]  /*3ab0*/  IMAD R248, R5, 0x2, R135 ;  /* 0x0000000205f87824 */ /* 0x000fe200078e0287 */
[----:B------:R-:W-:Y:S01]  /*3ac0*/  LOP3.LUT R7, R7, 0xffffff8, RZ, 0xc0, !PT ;  /* 0x0ffffff807077812 */ /* 0x000fe200078ec0ff */
[----:B------:R-:W0:Y:S01]  /*3ad0*/  LDGDEPBAR ;  /* 0x00000000000079af */ /* 0x000e220000000000 */
[C---:B------:R-:W-:Y:S01]  /*3ae0*/  LEA R251, R0.reuse, R135, 0x1 ;  /* 0x0000008700fb7211 */ /* 0x040fe200078e08ff */
[----:B------:R-:W-:-:S02]  /*3af0*/  IMAD R250, R0, 0x2, R248 ;  /* 0x0000000200fa7824 */ /* 0x000fc400078e02f8 */
[----:B------:R-:W-:Y:S02]  /*3b00*/  IMAD.IADD R10, R100, 0x1, -R7 ;  /* 0x00000001640a7824 */ /* 0x000fe400078e0a07 */
[----:B-1----:R-:W-:Y:S01]  /*3b10*/  FMUL.FTZ R2, R69, c[0x0][0x320] ;  /* 0x0000c80045027a20 */ /* 0x002fe20000410000 */
[----:B------:R-:W-:Y:S03]  /*3b20*/  LDSM.16.MT88.4 R48, [R251+0x100] ;  /* 0x00010000fb30783b */ /* 0x000fe60000004200 */
[----:B------:R1:W3:Y:S01]  /*3b30*/  MUFU.TANH R13, R2 ;  /* 0x00000002000d7308 */ /* 0x0002e20000002400 */
[----:B------:R-:W-:Y:S01]  /*3b40*/  LDSM.16.MT88.4 R56, [R250+0x100] ;  /* 0x00010000fa38783b */ /* 0x000fe20000004200 */
[----:B-1----:R-:W-:-:S06]  /*3b50*/  FMUL.FTZ R2, R44, c[0x0][0x320] ;  /* 0x0000c8002c027a20 */ /* 0x002fcc0000410000 */
[----:B------:R1:W4:Y:S02]  /*3b60*/  MUFU.TANH R21, R2 ;  /* 0x0000000200157308 */ /* 0x0003240000002400 */
[----:B-1----:R-:W-:Y:S02]  /*3b70*/  IMAD.IADD R2, R105, 0x1, -R3 ;  /* 0x0000000169027824 */ /* 0x002fe400078e0a03 */
[----:B------:R-:W-:-:S03]  /*3b80*/  FMUL.FTZ R3, R45, c[0x0][0x320] ;  /* 0x0000c8002d037a20 */ /* 0x000fc60000410000 */
[----:B------:R-:W-:Y:S01]  /*3b90*/  SHF.R.S32.HI R8, RZ, 0x1f, R2 ;  /* 0x0000001fff087819 */ /* 0x000fe20000011402 */
[----:B------:R1:W5:Y:S02]  /*3ba0*/  MUFU.TANH R22, R3 ;  /* 0x0000000300167308 */ /* 0x0003640000002400 */
[----:B-1----:R-:W-:Y:S01]  /*3bb0*/  IMAD.IADD R3, R105, 0x1, -R6 ;  /* 0x0000000169037824 */ /* 0x002fe200078e0a06 */
[----:B------:R-:W-:Y:S01]  /*3bc0*/  LEA.HI R6, R8, R2, RZ, 0x2 ;  /* 0x0000000208067211 */ /* 0x000fe200078f10ff */
[----:B------:R-:W-:-:S03]  /*3bd0*/  FMUL.FTZ R8, R76, c[0x0][0x320] ;  /* 0x0000c8004c087a20 */ /* 0x000fc60000410000 */
[----:B------:R-:W-:Y:S01]  /*3be0*/  LEA.HI R9, R3, R3, RZ, 0x1 ;  /* 0x0000000303097211 */ /* 0x000fe200078f08ff */
[----:B------:R1:W1:Y:S01]  /*3bf0*/  MUFU.TANH R23, R8 ;  /* 0x0000000800177308 */ /* 0x0002620000002400 */
[C---:B------:R-:W-:Y:S02]  /*3c00*/  LEA.HI.SX32 R7, R6.reuse, UR11, 0x1e ;  /* 0x0000000b06077c11 */ /* 0x040fe4000f8ff2ff */
[----:B------:R-:W-:Y:S02]  /*3c10*/  LOP3.LUT R9, R9, 0x1ffffffe, RZ, 0xc0, !PT ;  /* 0x1ffffffe09097812 */ /* 0x000fe400078ec0ff */
[----:B------:R-:W-:Y:S02]  /*3c20*/  LOP3.LUT R6, R6, 0x7ffffffc, RZ, 0xc0, !PT ;  /* 0x7ffffffc06067812 */ /* 0x000fe400078ec0ff */
[----:B------:R-:W-:-:S03]  /*3c30*/  IADD3 R3, R3, -R9, RZ ;  /* 0x8000000903037210 */ /* 0x000fc60007ffe0ff */
[----:B------:R-:W-:Y:S02]  /*3c40*/  IMAD.IADD R6, R2, 0x1, -R6 ;  /* 0x0000000102067824 */ /* 0x000fe400078e0a06 */
[----:B------:R-:W-:-:S03]  /*3c50*/  FMUL.FTZ R2, R64, c[0x0][0x320] ;  /* 0x0000c80040027a20 */ /* 0x000fc60000410000 */
[----:B------:R-:W-:Y:S01]  /*3c60*/  SHF.L.U32 R11, R6, 0x1, RZ ;  /* 0x00000001060b7819 */ /* 0x000fe200000006ff */
[----:B-1----:R-:W-:Y:S01]  /*3c70*/  IMAD R8, R10, 0x10, R7 ;  /* 0x000000100a087824 */ /* 0x002fe200078e0207 */
[----:B------:R1:W-:Y:S01]  /*3c80*/  MUFU.TANH R17, R2 ;  /* 0x0000000200117308 */ /* 0x0003e20000002400 */
[----:B------:R-:W-:Y:S02]  /*3c90*/  FMUL.FTZ R7, R77, c[0x0][0x320] ;  /* 0x0000c8004d077a20 */ /* 0x000fe40000410000 */
[----:B------:R-:W-:Y:S02]  /*3ca0*/  IMAD R133, R3, 0x8, R8 ;  /* 0x0000000803857824 */ /* 0x000fe400078e0208 */
[----:B------:R-:W-:Y:S02]  /*3cb0*/  FMUL.FTZ R3, R32, c[0x0][0x320] ;  /* 0x0000c80020037a20 */ /* 0x000fe40000410000 */
[----:B------:R-:W-:Y:S01]  /*3cc0*/  @P0 IMAD.HI.U32 R8, R133, c[0x0][0x2c8], RZ ;  /* 0x0000b20085080a27 */ /* 0x000fe200078e00ff */
[----:B------:R-:W-:Y:S01]  /*3cd0*/  PLOP3.LUT P0, PT, PT, PT, UP1, 0x80, 0x0 ;  /* 0x000000000000781c */ /* 0x000fe20003f0f018 */
[----:B------:R2:W-:Y:S01]  /*3ce0*/  MUFU.TANH R12, R3 ;  /* 0x00000003000c7308 */ /* 0x0005e20000002400 */
[----:B------:R-:W-:Y:S04]  /*3cf0*/  STL [R1+0xbc], R133 ;  /* 0x0000bc8501007387 */ /* 0x000fe80000100800 */
[----:B------:R-:W-:Y:S01]  /*3d00*/  STL [R1+0xcc], R11 ;  /* 0x0000cc0b01007387 */ /* 0x000fe20000100800 */
[----:B-1----:R-:W-:-:S02]  /*3d10*/  FMUL.FTZ R2, R65, c[0x0][0x320] ;  /* 0x0000c80041027a20 */ /* 0x002fc40000410000 */
[----:B------:R1:W1:Y:S01]  /*3d20*/  MUFU.TANH R25, R7 ;  /* 0x0000000700197308 */ /* 0x0002620000002400 */
[----:B--2---:R-:W-:-:S07]  /*3d30*/  FMUL.FTZ R3, R72, c[0x0][0x320] ;  /* 0x0000c80048037a20 */ /* 0x004fce0000410000 */
[----:B------:R-:W-:Y:S01]  /*3d40*/  MUFU.TANH R16, R2 ;  /* 0x0000000200107308 */ /* 0x000fe20000002400 */
[----:B-1----:R-:W-:-:S07]  /*3d50*/  FMUL.FTZ R7, R73, c[0x0][0x320] ;  /* 0x0000c80049077a20 */ /* 0x002fce0000410000 */
[----:B------:R1:W-:Y:S08]  /*3d60*/  MUFU.TANH R24, R3 ;  /* 0x0000000300187308 */ /* 0x0003f00000002400 */
[----:B------:R2:W-:Y:S01]  /*3d70*/  MUFU.TANH R20, R7 ;  /* 0x0000000700147308 */ /* 0x0005e20000002400 */
[----:B-1----:R-:W-:Y:S01]  /*3d80*/  IMAD.MOV.U32 R3, RZ, RZ, R133 ;  /* 0x000000ffff037224 */ /* 0x002fe200078e0085 */
[----:B------:R-:W-:-:S05]  /*3d90*/  @P0 SHF.R.U32.HI R3, RZ, c[0x0][0x2cc], R8 ;  /* 0x0000b300ff030a19 */ /* 0x000fca0000011608 */
[----:B------:R-:W1:Y:S01]  /*3da0*/  SHFL.IDX PT, R8, R3, RZ, 0x1c1f ;  /* 0x001c1fff03087589 */ /* 0x000e6200000e0000 */
[----:B--2---:R-:W-:-:S04]  /*3db0*/  FMUL.FTZ R7, R40, c[0x0][0x320] ;  /* 0x0000c80028077a20 */ /* 0x004fc80000410000 */
[----:B------:R2:W-:Y:S02]  /*3dc0*/  MUFU.TANH R19, R7 ;  /* 0x0000000700137308 */ /* 0x0005e40000002400 */
[----:B--2---:R-:W-:-:S06]  /*3dd0*/  FMUL.FTZ R7, R41, c[0x0][0x320] ;  /* 0x0000c80029077a20 */ /* 0x004fcc0000410000 */
[----:B------:R2:W-:Y:S02]  /*3de0*/  MUFU.TANH R18, R7 ;  /* 0x0000000700127308 */ /* 0x0005e40000002400 */
[----:B--2---:R-:W-:Y:S01]  /*3df0*/  IMAD.U32 R7, RZ, RZ, UR4 ;  /* 0x00000004ff077e24 */ /* 0x004fe2000f8e00ff */
[----:B------:R-:W-:-:S04]  /*3e00*/  ULDC.64 UR4, c[0x0][0x2c8] ;  /* 0x0000b20000047ab9 */ /* 0x000fc80000000a00 */
[C---:B------:R-:W-:Y:S02]  /*3e10*/  IADD3 R6, -R11.reuse, UR7, R7 ;  /* 0x000000070b067c10 */ /* 0x040fe4000fffe107 */
[----:B------:R-:W-:Y:S01]  /*3e20*/  IADD3 R7, -R11, UR24, RZ ;  /* 0x000000180b077c10 */ /* 0x000fe2000fffe1ff */
[----:B------:R-:W-:Y:S01]  /*3e30*/  UIMAD.WIDE.U32 UR24, UR10, UR4, URZ ;  /* 0x000000040a1872a5 */ /* 0x000fe2000f8e003f */
[----:B------:R-:W-:Y:S01]  /*3e40*/  IADD3 R6, R6, -UR13, RZ ;  /* 0x8000000d06067c10 */ /* 0x000fe2000fffe0ff */
[----:B------:R-:W-:-:S04]  /*3e50*/  UIADD3 UR10, UR6, -0x2, URZ ;  /* 0xfffffffe060a7890 */ /* 0x000fc8000fffe03f */
[----:B-1----:R-:W-:Y:S01]  /*3e60*/  IMAD.IADD R2, R6, 0x1, R8 ;  /* 0x0000000106027824 */ /* 0x002fe200078e0208 */
[----:B------:R-:W-:Y:S01]  /*3e70*/  @UP1 UMOV UR21, UR25 ;  /* 0x0000001900151c82 */ /* 0x000fe20008000000 */
[----:B------:R-:W-:Y:S01]  /*3e80*/  FMUL.FTZ R8, R33, c[0x0][0x320] ;  /* 0x0000c80021087a20 */ /* 0x000fe20000410000 */
[----:B------:R-:W-:Y:S02]  /*3e90*/  @UP1 USHF.R.U32.HI UR11, URZ, UR5, UR21 ;  /* 0x000000053f0b1299 */ /* 0x000fe40008011615 */
[----:B------:R-:W-:Y:S01]  /*3ea0*/  IMNMX R2, R7, R2, PT ;  /* 0x0000000207027217 */ /* 0x000fe20003800200 */
[----:B------:R1:W2:Y:S01]  /*3eb0*/  MUFU.TANH R9, R8 ;  /* 0x0000000800097308 */ /* 0x0002a20000002400 */
[----:B------:R-:W-:Y:S02]  /*3ec0*/  UIADD3 UR11, UR11, UR7, -UR13 ;  /* 0x000000070b0b7290 */ /* 0x000fe4000fffe80d */
[----:B------:R-:W-:Y:S02]  /*3ed0*/  ISETP.GT.AND P0, PT, R2, RZ, PT ;  /* 0x000000ff0200720c */ /* 0x000fe40003f04270 */
[----:B------:R-:W-:-:S02]  /*3ee0*/  USHF.R.S32.HI UR4, URZ, 0x1f, UR11 ;  /* 0x0000001f3f047899 */ /* 0x000fc4000801140b */
[----:B------:R-:W-:Y:S02]  /*3ef0*/  FSEL R11, R29, -INF , P0 ;  /* 0xff8000001d0b7808 */ /* 0x000fe40000000000 */
[----:B------:R-:W-:Y:S01]  /*3f00*/  ISETP.GT.AND P0, PT, R2, 0x1, PT ;  /* 0x000000010200780c */ /* 0x000fe20003f04270 */
[----:B------:R-:W-:-:S03]  /*3f10*/  ULEA.HI UR4, UR4, UR11, URZ, 0x6 ;  /* 0x0000000b04047291 */ /* 0x000fc6000f8f303f */
[----:B------:R-:W-:Y:S01]  /*3f20*/  FSEL R10, R28, -INF , P0 ;  /* 0xff8000001c0a7808 */ /* 0x000fe20000000000 */
[----:B------:R-:W-:Y:S01]  /*3f30*/  USHF.R.S32.HI UR4, URZ, 0x6, UR4 ;  /* 0x000000063f047899 */ /* 0x000fe20008011404 */
[----:B------:R-:W-:Y:S01]  /*3f40*/  ISETP.GT.AND P0, PT, R2, 0x8, PT ;  /* 0x000000080200780c */ /* 0x000fe20003f04270 */
[----:B-1----:R-:W-:Y:S02]  /*3f50*/  FMUL.FTZ R8, R79, c[0x0][0x320] ;  /* 0x0000c8004f087a20 */ /* 0x002fe40000410000 */
[----:B------:R-:W-:Y:S01]  /*3f60*/  UISETP.LT.AND UP0, UPT, URZ, UR4, UPT ;  /* 0x000000043f00728c */ /* 0x000fe2000bf01270 */
[----:B------:R-:W-:Y:S01]  /*3f70*/  FSEL R14, R14, -INF , P0 ;  /* 0xff8000000e0e7808 */ /* 0x000fe20000000000 */
[----:B------:R1:W-:Y:S01]  /*3f80*/  MUFU.TANH R27, R8 ;  /* 0x00000008001b7308 */ /* 0x0003e20000002400 */
[----:B------:R-:W-:Y:S01]  /*3f90*/  ISETP.GT.AND P0, PT, R2, 0x9, PT ;  /* 0x000000090200780c */ /* 0x000fe20003f04270 */
[----:B------:R-:W-:-:S03]  /*3fa0*/  USEL UR4, URZ, UR4, !UP0 ;  /* 0x000000043f047287 */ /* 0x000fc6000c000000 */
[----:B---3--:R-:W-:Y:S01]  /*3fb0*/  FSEL R13, R13, -INF , P0 ;  /* 0xff8000000d0d7808 */ /* 0x008fe20000000000 */
[----:B------:R-:W-:Y:S01]  /*3fc0*/  UISETP.GE.AND UP0, UPT, UR10, UR4, UPT ;  /* 0x000000040a00728c */ /* 0x000fe2000bf06270 */
[----:B------:R-:W-:-:S04]  /*3fd0*/  ISETP.GT.AND P0, PT, R2, 0x10, PT ;  /* 0x000000100200780c */ /* 0x000fc80003f04270 */
[----:B----4-:R-:W-:Y:S02]  /*3fe0*/  FSEL R21, R21, -INF , P0 ;  /* 0xff80000015157808 */ /* 0x010fe40000000000 */
[----:B------:R-:W-:Y:S01]  /*3ff0*/  ISETP.GT.AND P0, PT, R2, 0x11, PT ;  /* 0x000000110200780c */ /* 0x000fe20003f04270 */
[----:B-1----:R-:W-:-:S03]  /*4000*/  FMUL.FTZ R8, R71, c[0x0][0x320] ;  /* 0x0000c80047087a20 */ /* 0x002fc60000410000 */
[----:B-----5:R-:W-:Y:S02]  /*4010*/  FSEL R22, R22, -INF , P0 ;  /* 0xff80000016167808 */ /* 0x020fe40000000000 */
[C---:B------:R-:W-:Y:S01]  /*4020*/  ISETP.GT.AND P0, PT, R2.reuse, 0x18, PT ;  /* 0x000000180200780c */ /* 0x040fe20003f04270 */
[----:B------:R1:W-:Y:S03]  /*4030*/  MUFU.TANH R15, R8 ;  /* 0x00000008000f7308 */ /* 0x0003e60000002400 */
[----:B------:R-:W-:Y:S02]  /*4040*/  FSEL R23, R23, -INF , P0 ;  /* 0xff80000017177808 */ /* 0x000fe40000000000 */
[----:B------:R-:W-:-:S04]  /*4050*/  ISETP.GT.AND P0, PT, R2, 0x19, PT ;  /* 0x000000190200780c */ /* 0x000fc80003f04270 */
[----:B------:R-:W-:Y:S02]  /*4060*/  FSEL R28, R25, -INF , P0 ;  /* 0xff800000191c7808 */ /* 0x000fe40000000000 */
[----:B------:R-:W-:-:S04]  /*4070*/  ISETP.GT.AND P0, PT, R2, 0x20, PT ;  /* 0x000000200200780c */ /* 0x000fc80003f04270 */
[----:B------:R-:W-:Y:S01]  /*4080*/  FSEL R106, R12, -INF , P0 ;  /* 0xff8000000c6a7808 */ /* 0x000fe20000000000 */
[----:B-1----:R-:W-:Y:S01]  /*4090*/  FMUL.FTZ R8, R34, c[0x0][0x320] ;  /* 0x0000c80022087a20 */ /* 0x002fe20000410000 */
[----:B------:R-:W-:-:S03]  /*40a0*/  ISETP.GT.AND P0, PT, R2, 0x21, PT ;  /* 0x000000210200780c */ /* 0x000fc60003f04270 */
[----:B------:R1:W-:Y:S01]  /*40b0*/  MUFU.TANH R98, R8 ;  /* 0x0000000800627308 */ /* 0x0003e20000002400 */
[----:B--2---:R-:W-:Y:S02]  /*40c0*/  FSEL R105, R9, -INF , P0 ;  /* 0xff80000009697808 */ /* 0x004fe40000000000 */
[----:B------:R-:W-:-:S04]  /*40d0*/  ISETP.GT.AND P0, PT, R2, 0x28, PT ;  /* 0x000000280200780c */ /* 0x000fc80003f04270 */
[----:B------:R-:W-:Y:S02]  /*40e0*/  FSEL R104, R24, -INF , P0 ;  /* 0xff80000018687808 */ /* 0x000fe40000000000 */
[----:B------:R-:W-:-:S04]  /*40f0*/  ISETP.GT.AND P0, PT, R2, 0x29, PT ;  /* 0x000000290200780c */ /* 0x000fc80003f04270 */
[----:B------:R-:W-:Y:S01]  /*4100*/  FSEL R103, R20, -INF , P0 ;  /* 0xff80000014677808 */ /* 0x000fe20000000000 */
[----:B------:R-:W-:Y:S01]  /*4110*/  FMUL.FTZ R20, R43, c[0x0][0x320] ;  /* 0x0000c8002b147a20 */ /* 0x000fe20000410000 */
[C---:B------:R-:W-:Y:S01]  /*4120*/  ISETP.GT.AND P0, PT, R2.reuse, 0x30, PT ;  /* 0x000000300200780c */ /* 0x040fe20003f04270 */
[----:B-1----:R-:W-:Y:S02]  /*4130*/  FMUL.FTZ R8, R35, c[0x0][0x320] ;  /* 0x0000c80023087a20 */ /* 0x002fe40000410000 */
[----:B------:R-:W-:Y:S01]  /*4140*/  MUFU.TANH R24, R20 ;  /* 0x0000001400187308 */ /* 0x000fe20000002400 */
[----:B------:R-:W-:Y:S01]  /*4150*/  FSEL R102, R19, -INF , P0 ;  /* 0xff80000013667808 */ /* 0x000fe20000000000 */
[----:B------:R-:W-:Y:S01]  /*4160*/  LDSM.16.MT88.4 R32, [R251+0x900] ;  /* 0x00090000fb20783b */ /* 0x000fe20000004200 */
[----:B------:R-:W-:-:S04]  /*4170*/  ISETP.GT.AND P0, PT, R2, 0x31, PT ;  /* 0x000000310200780c */ /* 0x000fc80003f04270 */
[----:B------:R-:W-:Y:S01]  /*4180*/  FSEL R101, R18, -INF , P0 ;  /* 0xff80000012657808 */ /* 0x000fe20000000000 */
[----:B------:R1:W-:Y:S01]  /*4190*/  MUFU.TANH R97, R8 ;  /* 0x0000000800617308 */ /* 0x0003e20000002400 */
[----:B------:R-:W-:-:S04]  /*41a0*/  ISETP.GT.AND P0, PT, R2, 0x38, PT ;  /* 0x000000380200780c */ /* 0x000fc80003f04270 */
[----:B------:R-:W-:Y:S02]  /*41b0*/  FSEL R100, R17, -INF , P0 ;  /* 0xff80000011647808 */ /* 0x000fe40000000000 */
[----:B------:R-:W-:-:S04]  /*41c0*/  ISETP.GT.AND P0, PT, R2, 0x39, PT ;  /* 0x000000390200780c */ /* 0x000fc80003f04270 */
[----:B------:R-:W-:Y:S01]  /*41d0*/  FSEL R99, R16, -INF , P0 ;  /* 0xff80000010637808 */ /* 0x000fe20000000000 */
[----:B-1----:R-:W-:Y:S02]  /*41e0*/  FMUL.FTZ R8, R39, c[0x0][0x320] ;  /* 0x0000c80027087a20 */ /* 0x002fe40000410000 */
[----:B------:R-:W-:Y:S02]  /*41f0*/  LDSM.16.MT88.4 R36, [R248+0x900] ;  /* 0x00090000f824783b */ /* 0x000fe40000004200 */
[----:B------:R1:W2:Y:S02]  /*4200*/  MUFU.TANH R12, R8 ;  /* 0x00000008000c7308 */ /* 0x0002a40000002400 */
[----:B-1----:R1:W3:Y:S02]  /*4210*/  SHFL.IDX PT, R8, R3, 0x1, 0x1c1f ;  /* 0x003c1f0003087f89 */ /* 0x0022e400000e0000 */
[----:B-1----:R-:W-:Y:S02]  /*4220*/  FMUL.FTZ R3, R74, c[0x0][0x320] ;  /* 0x0000c8004a037a20 */ /* 0x002fe40000410000 */
[----:B---3--:R-:W-:-:S02]  /*4230*/  IMAD.IADD R6, R6, 0x1, R8 ;  /* 0x0000000106067824 */ /* 0x008fc400078e0208 */
[----:B------:R1:W-:Y:S03]  /*4240*/  MUFU.TANH R96, R3 ;  /* 0x0000000300607308 */ /* 0x0003e60000002400 */
[----:B------:R-:W-:Y:S01]  /*4250*/  IMNMX R2, R7, R6, PT ;  /* 0x0000000607027217 */ /* 0x000fe20003800200 */
[----:B------:R-:W-:-:S03]  /*4260*/  FMUL.FTZ R6, R78, c[0x0][0x320] ;  /* 0x0000c8004e067a20 */ /* 0x000fc60000410000 */
[----:B------:R-:W-:Y:S01]  /*4270*/  ISETP.GT.AND P0, PT, R2, RZ, PT ;  /* 0x000000ff0200720c */ /* 0x000fe20003f04270 */
[----:B------:R3:W-:Y:S03]  /*4280*/  MUFU.TANH R17, R6 ;  /* 0x0000000600117308 */ /* 0x0007e60000002400 */
[----:B------:R-:W-:Y:S02]  /*4290*/  FSEL R9, R30, -INF , P0 ;  /* 0xff8000001e097808 */ /* 0x000fe40000000000 */
[----:B------:R-:W-:Y:S01]  /*42a0*/  ISETP.GT.AND P0, PT, R2, 0x1, PT ;  /* 0x000000010200780c */ /* 0x000fe20003f04270 */
[----:B-1----:R-:W-:-:S03]  /*42b0*/  FMUL.FTZ R3, R46, c[0x0][0x320] ;  /* 0x0000c8002e037a20 */ /* 0x002fc60000410000 */
[----:B--2---:R-:W-:Y:S02]  /*42c0*/  FSEL R8, R12, -INF , P0 ;  /* 0xff8000000c087808 */ /* 0x004fe40000000000 */
[----:B------:R-:W-:Y:S01]  /*42d0*/  ISETP.GT.AND P0, PT, R2, 0x8, PT ;  /* 0x000000080200780c */ /* 0x000fe20003f04270 */
[----:B------:R1:W-:Y:S01]  /*42e0*/  MUFU.TANH R19, R3 ;  /* 0x0000000300137308 */ /* 0x0003e20000002400 */
[----:B---3--:R-:W-:Y:S02]  /*42f0*/  FMUL.FTZ R6, R75, c[0x0][0x320] ;  /* 0x0000c8004b067a20 */ /* 0x008fe40000410000 */
[----:B------:R-:W-:Y:S05]  /*4300*/  LDSM.16.MT88.4 R72, [R248+0x2100] ;  /* 0x00210000f848783b */ /* 0x000fea0000004200 */
[----:B------:R2:W-:Y:S01]  /*4310*/  MUFU.TANH R26, R6 ;  /* 0x00000006001a7308 */ /* 0x0005e20000002400 */
[----:B-1----:R-:W-:-:S02]  /*4320*/  FMUL.FTZ R3, R70, c[0x0][0x320] ;  /* 0x0000c80046037a20 */ /* 0x002fc40000410000 */
[----:B------:R-:W-:Y:S05]  /*4330*/  LDSM.16.MT88.4 R68, [R250+0x900] ;  /* 0x00090000fa44783b */ /* 0x000fea0000004200 */
[----:B------:R1:W3:Y:S01]  /*4340*/  MUFU.TANH R7, R3 ;  /* 0x0000000300077308 */ /* 0x0002e20000002400 */
[----:B--2---:R-:W-:Y:S01]  /*4350*/  FMNMX.FTZ R6, R9, R8, !PT ;  /* 0x0000000809067209 */ /* 0x004fe20007810000 */
[----:B-1----:R-:W-:Y:S01]  /*4360*/  FMUL.FTZ R3, R47, c[0x0][0x320] ;  /* 0x0000c8002f037a20 */ /* 0x002fe20000410000 */
[----:B---3--:R-:W-:Y:S02]  /*4370*/  FSEL R7, R7, -INF , P0 ;  /* 0xff80000007077808 */ /* 0x008fe40000000000 */
[----:B------:R-:W-:-:S03]  /*4380*/  ISETP.GT.AND P0, PT, R2, 0x9, PT ;  /* 0x000000090200780c */ /* 0x000fc60003f04270 */
[----:B------:R1:W2:Y:S01]  /*4390*/  MUFU.TANH R18, R3 ;  /* 0x0000000300127308 */ /* 0x0002a20000002400 */
[----:B------:R-:W-:Y:S02]  /*43a0*/  FMNMX.FTZ R6, R7, R6, !PT ;  /* 0x0000000607067209 */ /* 0x000fe40007810000 */
[----:B------:R-:W-:Y:S01]  /*43b0*/  FSEL R12, R15, -INF , P0 ;  /* 0xff8000000f0c7808 */ /* 0x000fe20000000000 */
[----:B------:R-:W-:Y:S01]  /*43c0*/  FMUL.FTZ R15, R42, c[0x0][0x320] ;  /* 0x0000c8002a0f7a20 */ /* 0x000fe20000410000 */
[----:B------:R-:W-:Y:S01]  /*43d0*/  ISETP.GT.AND P0, PT, R2, 0x10, PT ;  /* 0x000000100200780c */ /* 0x000fe20003f04270 */
[----:B------:R-:W-:Y:S01]  /*43e0*/  LDSM.16.MT88.4 R40, [R135+0x900] ;  /* 0x000900008728783b */ /* 0x000fe20000004200 */
[----:B------:R-:W-:Y:S01]  /*43f0*/  FMNMX.FTZ R6, R12, R6, !PT ;  /* 0x000000060c067209 */ /* 0x000fe20007810000 */
[----:B------:R3:W4:Y:S01]  /*4400*/  MUFU.TANH R25, R15 ;  /* 0x0000000f00197308 */ /* 0x0007220000002400 */
[----:B------:R-:W-:Y:S02]  /*4410*/  FSEL R19, R19, -INF , P0 ;  /* 0xff80000013137808 */ /* 0x000fe40000000000 */
[----:B------:R-:W-:-:S02]  /*4420*/  ISETP.GT.AND P0, PT, R2, 0x11, PT ;  /* 0x000000110200780c */ /* 0x000fc40003f04270 */
[----:B-1----:R-:W-:Y:S02]  /*4430*/  FMNMX.FTZ R3, R11, R10, !PT ;  /* 0x0000000a0b037209 */ /* 0x002fe40007810000 */
[----:B--2---:R-:W-:Y:S02]  /*4440*/  FSEL R18, R18, -INF , P0 ;  /* 0xff80000012127808 */ /* 0x004fe40000000000 */
[----:B------:R-:W-:Y:S02]  /*4450*/  FMNMX.FTZ R3, R14, R3, !PT ;  /* 0x000000030e037209 */ /* 0x000fe40007810000 */
[----:B------:R-:W-:Y:S02]  /*4460*/  ISETP.GT.AND P0, PT, R2, 0x18, PT ;  /* 0x000000180200780c */ /* 0x000fe40003f04270 */
[----:B------:R-:W-:Y:S01]  /*4470*/  FMNMX.FTZ R3, R13, R3, !PT ;  /* 0x000000030d037209 */ /* 0x000fe20007810000 */
[----:B---3--:R-:W-:Y:S01]  /*4480*/  FMUL.FTZ R15, R66, c[0x0][0x320] ;  /* 0x0000c800420f7a20 */ /* 0x008fe20000410000 */
[----:B------:R-:W-:-:S02]  /*4490*/  FSEL R17, R17, -INF , P0 ;  /* 0xff80000011117808 */ /* 0x000fc40000000000 */
[----:B------:R-:W-:Y:S01]  /*44a0*/  FMNMX.FTZ R3, R21, R3, !PT ;  /* 0x0000000315037209 */ /* 0x000fe20007810000 */
[----:B------:R-:W1:Y:S01]  /*44b0*/  MUFU.TANH R20, R15 ;  /* 0x0000000f00147308 */ /* 0x000e620000002400 */
[----:B------:R-:W-:Y:S02]  /*44c0*/  ISETP.GT.AND P0, PT, R2, 0x19, PT ;  /* 0x000000190200780c */ /* 0x000fe40003f04270 */
[----:B------:R-:W-:Y:S02]  /*44d0*/  FMNMX.FTZ R3, R22, R3, !PT ;  /* 0x0000000316037209 */ /* 0x000fe40007810000 */
[----:B------:R-:W-:Y:S02]  /*44e0*/  FSEL R16, R27, -INF , P0 ;  /* 0xff8000001b107808 */ /* 0x000fe40000000000 */
[----:B------:R-:W-:Y:S02]  /*44f0*/  FMNMX.FTZ R3, R23, R3, !PT ;  /* 0x0000000317037209 */ /* 0x000fe40007810000 */
[----:B------:R-:W-:-:S02]  /*4500*/  ISETP.GT.AND P0, PT, R2, 0x20, PT ;  /* 0x000000200200780c */ /* 0x000fc40003f04270 */
[----:B------:R-:W-:Y:S02]  /*4510*/  FMNMX.FTZ R3, R28, R3, !PT ;  /* 0x000000031c037209 */ /* 0x000fe40007810000 */
[----:B------:R-:W-:Y:S02]  /*4520*/  FSEL R98, R98, -INF , P0 ;  /* 0xff80000062627808 */ /* 0x000fe40000000000 */
[----:B------:R-:W-:Y:S02]  /*4530*/  FMNMX.FTZ R3, R106, R3, !PT ;  /* 0x000000036a037209 */ /* 0x000fe40007810000 */
[----:B------:R-:W-:Y:S02]  /*4540*/  ISETP.GT.AND P0, PT, R2, 0x21, PT ;  /* 0x000000210200780c */ /* 0x000fe40003f04270 */
[----:B------:R-:W-:Y:S02]  /*4550*/  FMNMX.FTZ R132, R105, R3, !PT ;  /* 0x0000000369847209 */ /* 0x000fe40007810000 */
[----:B------:R-:W-:Y:S01]  /*4560*/  FMNMX.FTZ R3, R19, R6, !PT ;  /* 0x0000000613037209 */ /* 0x000fe20007810000 */
[----:B------:R-:W-:Y:S01]  /*4570*/  FMUL.FTZ R6, R67, c[0x0][0x320] ;  /* 0x0000c80043067a20 */ /* 0x000fe20000410000 */
[----:B------:R-:W-:Y:S01]  /*4580*/  FSEL R97, R97, -INF , P0 ;  /* 0xff80000061617808 */ /* 0x000fe20000000000 */
[----:B------:R-:W-:Y:S01]  /*4590*/  LDSM.16.MT88.4 R64, [R135+0x2100] ;  /* 0x002100008740783b */ /* 0x000fe20000004200 */
[----:B------:R-:W-:Y:S01]  /*45a0*/  FMNMX.FTZ R3, R18, R3, !PT ;  /* 0x0000000312037209 */ /* 0x000fe20007810000 */
[----:B------:R-:W2:Y:S01]  /*45b0*/  MUFU.TANH R15, R6 ;  /* 0x00000006000f7308 */ /* 0x000ea20000002400 */
[----:B------:R-:W-:-:S02]  /*45c0*/  ISETP.GT.AND P0, PT, R2, 0x28, PT ;  /* 0x000000280200780c */ /* 0x000fc40003f04270 */
[----:B------:R-:W-:Y:S02]  /*45d0*/  FMNMX.FTZ R3, R17, R3, !PT ;  /* 0x0000000311037209 */ /* 0x000fe40007810000 */
[----:B------:R-:W-:Y:S02]  /*45e0*/  FSEL R96, R96, -INF , P0 ;  /* 0xff80000060607808 */ /* 0x000fe40000000000 */
[----:B------:R-:W-:Y:S02]  /*45f0*/  FMNMX.FTZ R3, R16, R3, !PT ;  /* 0x0000000310037209 */ /* 0x000fe40007810000 */
[----:B------:R-:W-:Y:S02]  /*4600*/  ISETP.GT.AND P0, PT, R2, 0x29, PT ;  /* 0x000000290200780c */ /* 0x000fe40003f04270 */
[----:B------:R-:W-:Y:S02]  /*4610*/  FMNMX.FTZ R3, R98, R3, !PT ;  /* 0x0000000362037209 */ /* 0x000fe40007810000 */
[----:B------:R-:W-:-:S02]  /*4620*/  FMNMX.FTZ R132, R104, R132, !PT ;  /* 0x0000008468847209 */ /* 0x000fc40007810000 */
[----:B------:R-:W-:Y:S02]  /*4630*/  FSEL R95, R26, -INF , P0 ;  /* 0xff8000001a5f7808 */ /* 0x000fe40000000000 */
[----:B------:R-:W-:Y:S02]  /*4640*/  ISETP.GT.AND P0, PT, R2, 0x30, PT ;  /* 0x000000300200780c */ /* 0x000fe40003f04270 */
[----:B------:R-:W-:Y:S02]  /*4650*/  FMNMX.FTZ R3, R97, R3, !PT ;  /* 0x0000000361037209 */ /* 0x000fe40007810000 */
[----:B------:R-:W-:Y:S02]  /*4660*/  FMNMX.FTZ R132, R103, R132, !PT ;  /* 0x0000008467847209 */ /* 0x000fe40007810000 */
[----:B----4-:R-:W-:Y:S02]  /*4670*/  FSEL R94, R25, -INF , P0 ;  /* 0xff800000195e7808 */ /* 0x010fe40000000000 */
[----:B------:R-:W-:-:S02]  /*4680*/  FMNMX.FTZ R3, R96, R3, !PT ;  /* 0x0000000360037209 */ /* 0x000fc40007810000 */
[----:B------:R-:W-:Y:S02]  /*4690*/  ISETP.GT.AND P0, PT, R2, 0x31, PT ;  /* 0x000000310200780c */ /* 0x000fe40003f04270 */
[----:B------:R-:W-:Y:S02]  /*46a0*/  FMNMX.FTZ R132, R102, R132, !PT ;  /* 0x0000008466847209 */ /* 0x000fe40007810000 */
[----:B------:R-:W-:Y:S02]  /*46b0*/  FMNMX.FTZ R3, R95, R3, !PT ;  /* 0x000000035f037209 */ /* 0x000fe40007810000 */
[----:B------:R-:W-:Y:S02]  /*46c0*/  FSEL R93, R24, -INF , P0 ;  /* 0xff800000185d7808 */ /* 0x000fe40000000000 */
[----:B------:R-:W-:Y:S01]  /*46d0*/  ISETP.GT.AND P0, PT, R2, 0x38, PT ;  /* 0x000000380200780c */ /* 0x000fe20003f04270 */
[----:B------:R-:W-:Y:S01]  /*46e0*/  LDSM.16.MT88.4 R24, [R135+0x100] ;  /* 0x000100008718783b */ /* 0x000fe20000004200 */
[----:B------:R-:W-:-:S02]  /*46f0*/  FMNMX.FTZ R132, R101, R132, !PT ;  /* 0x0000008465847209 */ /* 0x000fc40007810000 */
[----:B------:R-:W-:Y:S02]  /*4700*/  FMNMX.FTZ R3, R94, R3, !PT ;  /* 0x000000035e037209 */ /* 0x000fe40007810000 */
[----:B-1----:R-:W-:Y:S02]  /*4710*/  FSEL R92, R20, -INF , P0 ;  /* 0xff800000145c7808 */ /* 0x002fe40000000000 */
[----:B------:R-:W-:Y:S02]  /*4720*/  FMNMX.FTZ R132, R100, R132, !PT ;  /* 0x0000008464847209 */ /* 0x000fe40007810000 */
[----:B------:R-:W-:Y:S02]  /*4730*/  ISETP.GT.AND P0, PT, R2, 0x39, PT ;  /* 0x000000390200780c */ /* 0x000fe40003f04270 */
[----:B------:R-:W-:Y:S02]  /*4740*/  FMNMX.FTZ R2, R93, R3, !PT ;  /* 0x000000035d027209 */ /* 0x000fe40007810000 */
[----:B------:R-:W-:-:S02]  /*4750*/  FMNMX.FTZ R132, R99, R132, !PT ;  /* 0x0000008463847209 */ /* 0x000fc40007810000 */
[----:B--2---:R-:W-:Y:S02]  /*4760*/  FSEL R91, R15, -INF , P0 ;  /* 0xff8000000f5b7808 */ /* 0x004fe40000000000 */
[----:B------:R-:W-:Y:S01]  /*4770*/  FMNMX.FTZ R2, R92, R2, !PT ;  /* 0x000000025c027209 */ /* 0x000fe20007810000 */
[----:B------:R-:W1:Y:S03]  /*4780*/  SHFL.BFLY PT, R6, R132, 0x2, 0x1f ;  /* 0x0c401f0084067f89 */ /* 0x000e6600000e0000 */
        /* <DEDUP_REMOVED lines=8> */
[----:B------:R-:W-:Y:S01]  /*4810*/  FMUL.FTZ R6, R132, c[0x0][0x2d0] ;  /* 0x0000b40084067a20 */ /* 0x000fe20000410000 */
[----:B--2---:R-:W-:-:S04]  /*4820*/  FMNMX.FTZ R3, R3, R2, !PT ;  /* 0x0000000203037209 */ /* 0x004fc80007810000 */
[----:B------:R-:W-:Y:S02]  /*4830*/  FSEL R6, R6, RZ, P0 ;  /* 0x000000ff06067208 */ /* 0x000fe40000000000 */
[C---:B------:R-:W-:Y:S01]  /*4840*/  FSETP.NEU.FTZ.AND P0, PT, R3.reuse, -INF , PT ;  /* 0xff8000000300780b */ /* 0x040fe20003f1d000 */
[----:B------:R-:W-:Y:S02]  /*4850*/  FMUL.FTZ R2, R3, c[0x0][0x2d0] ;  /* 0x0000b40003027a20 */ /* 0x000fe40000410000 */
[--C-:B------:R-:W-:Y:S02]  /*4860*/  FFMA.FTZ R11, R11, c[0x0][0x2d0], -R6.reuse ;  /* 0x0000b4000b0b7a23 */ /* 0x100fe40000010806 */
[--C-:B------:R-:W-:Y:S01]  /*4870*/  FFMA.FTZ R10, R10, c[0x0][0x2d0], -R6.reuse ;  /* 0x0000b4000a0a7a23 */ /* 0x100fe20000010806 */
[----:B------:R-:W-:Y:S01]  /*4880*/  FSEL R2, R2, RZ, P0 ;  /* 0x000000ff02027208 */ /* 0x000fe20000000000 */
[----:B------:R-:W-:Y:S01]  /*4890*/  MUFU.EX2 R79, R11 ;  /* 0x0000000b004f7308 */ /* 0x000fe20000000800 */
[--C-:B------:R-:W-:Y:S01]  /*48a0*/  FFMA.FTZ R14, R14, c[0x0][0x2d0], -R6.reuse ;  /* 0x0000b4000e0e7a23 */ /* 0x100fe20000010806 */
[----:B------:R-:W-:Y:S01]  /*48b0*/  PLOP3.LUT P0, PT, PT, PT, UP0, 0x40, 0x0 ;  /* 0x000000000000781c */ /* 0x000fe20003f0e808 */
[----:B------:R-:W-:-:S02]  /*48c0*/  FFMA.FTZ R13, R13, c[0x0][0x2d0], -R6 ;  /* 0x0000b4000d0d7a23 */ /* 0x000fc40000010806 */
[--C-:B------:R-:W-:Y:S02]  /*48d0*/  FFMA.FTZ R9, R9, c[0x0][0x2d0], -R2.reuse ;  /* 0x0000b40009097a23 */ /* 0x100fe40000010802 */
[--C-:B------:R-:W-:Y:S01]  /*48e0*/  FFMA.FTZ R4, R8, c[0x0][0x2d0], -R2.reuse ;  /* 0x0000b40008047a23 */ /* 0x100fe20000010802 */
[----:B------:R-:W1:Y:S01]  /*48f0*/  MUFU.EX2 R78, R10 ;  /* 0x0000000a004e7308 */ /* 0x000e620000000800 */
[----:B------:R-:W-:Y:S02]  /*4900*/  FFMA.FTZ R7, R7, c[0x0][0x2d0], -R2 ;  /* 0x0000b40007077a23 */ /* 0x000fe40000010802 */
[----:B------:R-:W-:-:S05]  /*4910*/  FFMA.FTZ R0, R28, c[0x0][0x2d0], -R6 ;  /* 0x0000b4001c007a23 */ /* 0x000fca0000010806 */
[----:B------:R2:W-:Y:S08]  /*4920*/  MUFU.EX2 R77, R9 ;  /* 0x00000009004d7308 */ /* 0x0005f00000000800 */
[----:B------:R3:W-:Y:S01]  /*4930*/  MUFU.EX2 R76, R4 ;  /* 0x00000004004c7308 */ /* 0x0007e20000000800 */
[----:B--2---:R-:W2:Y:S07]  /*4940*/  LDSM.16.MT88.4 R8, [R248+0x100] ;  /* 0x00010000f808783b */ /* 0x004eae0000004200 */
[----:B------:R-:W-:Y:S01]  /*4950*/  MUFU.EX2 R82, R14 ;  /* 0x0000000e00527308 */ /* 0x000fe20000000800 */
[----:B---3--:R-:W-:-:S07]  /*4960*/  FFMA.FTZ R4, R12, c[0x0][0x2d0], -R2 ;  /* 0x0000b4000c047a23 */ /* 0x008fce0000010802 */
[----:B------:R-:W3:Y:S01]  /*4970*/  MUFU.EX2 R85, R13 ;  /* 0x0000000d00557308 */ /* 0x000ee20000000800 */
[----:B-1----:R-:W-:-:S07]  /*4980*/  F2FP.PACK_AB R12, R78, R79 ;  /* 0x0000004f4e0c723e */ /* 0x002fce00000000ff */
[----:B------:R-:W-:Y:S08]  /*4990*/  MUFU.EX2 R80, R7 ;  /* 0x0000000700507308 */ /* 0x000ff00000000800 */
[----:B------:R1:W4:Y:S01]  /*49a0*/  MUFU.EX2 R84, R4 ;  /* 0x0000000400547308 */ /* 0x0003220000000800 */
[----:B---3--:R-:W-:Y:S02]  /*49b0*/  F2FP.PACK_AB R14, R85, R82 ;  /* 0x00000052550e723e */ /* 0x008fe400000000ff */
[----:B------:R-:W-:-:S05]  /*49c0*/  F2FP.PACK_AB R13, R76, R77 ;  /* 0x0000004d4c0d723e */ /* 0x000fca00000000ff */
[----:B------:R3:W-:Y:S01]  /*49d0*/  MUFU.EX2 R89, R0 ;  /* 0x0000000000597308 */ /* 0x0007e20000000800 */
[----:B-1----:R-:W-:Y:S01]  /*49e0*/  FFMA.FTZ R4, R21, c[0x0][0x2d0], -R6 ;  /* 0x0000b40015047a23 */ /* 0x002fe20000010806 */
[----:B----4-:R-:W-:-:S06]  /*49f0*/  F2FP.PACK_AB R15, R84, R80 ;  /* 0x00000050540f723e */ /* 0x010fcc00000000ff */
[----:B------:R1:W-:Y:S01]  /*4a00*/  MUFU.EX2 R83, R4 ;  /* 0x0000000400537308 */ /* 0x0003e20000000800 */
[----:B---3--:R-:W-:Y:S01]  /*4a10*/  FFMA.FTZ R0, R19, c[0x0][0x2d0], -R2 ;  /* 0x0000b40013007a23 */ /* 0x008fe20000010802 */
[C---:B--2---:R-:W-:Y:S06]  /*4a20*/  HMMA.16816.F32 R44, R12.reuse, R8, RZ ;  /* 0x000000080c2c723c */ /* 0x044fec00000018ff */
[----:B------:R2:W-:Y:S02]  /*4a30*/  MUFU.EX2 R7, R0 ;  /* 0x0000000000077308 */ /* 0x0005e40000000800 */
[----:B------:R-:W-:Y:S01]  /*4a40*/  HMMA.16816.F32 R60, R12, R24, RZ ;  /* 0x000000180c3c723c */ /* 0x000fe200000018ff */
[----:B-1----:R-:W-:-:S05]  /*4a50*/  FFMA.FTZ R4, R22, c[0x0][0x2d0], -R6 ;  /* 0x0000b40016047a23 */ /* 0x002fca0000010806 */
[----:B------:R1:W3:Y:S02]  /*4a60*/  MUFU.EX2 R88, R4 ;  /* 0x0000000400587308 */ /* 0x0002e40000000800 */
[----:B------:R-:W-:Y:S01]  /*4a70*/  HMMA.16816.F32 R52, R12, R26, RZ ;  /* 0x0000001a0c34723c */ /* 0x000fe200000018ff */
[----:B--2---:R-:W-:-:S05]  /*4a80*/  FFMA.FTZ R0, R18, c[0x0][0x2d0], -R2 ;  /* 0x0000b40012007a23 */ /* 0x004fca0000010802 */
[----:B------:R2:W4:Y:S02]  /*4a90*/  MUFU.EX2 R81, R0 ;  /* 0x0000000000517308 */ /* 0x0005240000000800 */
[----:B------:R-:W-:Y:S01]  /*4aa0*/  HMMA.16816.F32 R24, R12, R48, RZ ;  /* 0x000000300c18723c */ /* 0x000fe200000018ff */
[----:B-1----:R-:W-:-:S07]  /*4ab0*/  FFMA.FTZ R4, R23, c[0x0][0x2d0], -R6 ;  /* 0x0000b40017047a23 */ /* 0x002fce0000010806 */
[----:B------:R-:W-:Y:S01]  /*4ac0*/  HMMA.16816.F32 R28, R12, R10, RZ ;  /* 0x0000000a0c1c723c */ /* 0x000fe200000018ff */
[----:B---3--:R-:W-:Y:S01]  /*4ad0*/  F2FP.PACK_AB R8, R88, R83 ;  /* 0x000000535808723e */ /* 0x008fe200000000ff */
[----:B------:R-:W1:Y:S01]  /*4ae0*/  MUFU.EX2 R90, R4 ;  /* 0x00000004005a7308 */ /* 0x000e620000000800 */
[----:B--2---:R-:W-:-:S05]  /*4af0*/  FFMA.FTZ R0, R17, c[0x0][0x2d0], -R2 ;  /* 0x0000b40011007a23 */ /* 0x004fca0000010802 */
[----:B------:R-:W-:Y:S01]  /*4b00*/  HMMA.16816.F32 R20, R12, R50, RZ ;  /* 0x000000320c14723c */ /* 0x000fe200000018ff */
[----:B----4-:R-:W-:Y:S01]  /*4b10*/  F2FP.PACK_AB R9, R81, R7 ;  /* 0x000000075109723e */ /* 0x010fe200000000ff */
[----:B------:R-:W-:Y:S01]  /*4b20*/  LDSM.16.MT88.4 R48, [R250+0x2100] ;  /* 0x00210000fa30783b */ /* 0x000fe20000004200 */
[----:B------:R2:W-:Y:S01]  /*4b30*/  MUFU.EX2 R87, R0 ;  /* 0x0000000000577308 */ /* 0x0005e20000000800 */
[----:B-1----:R-:W-:Y:S01]  /*4b40*/  F2FP.PACK_AB R10, R89, R90 ;  /* 0x0000005a590a723e */ /* 0x002fe200000000ff */
[----:B--2---:R-:W-:-:S03]  /*4b50*/  FFMA.FTZ R0, R16, c[0x0][0x2d0], -R2 ;  /* 0x0000b40010007a23 */ /* 0x004fc60000010802 */
[----:B------:R-:W-:Y:S03]  /*4b60*/  HMMA.16816.F32 R16, R12, R56, RZ ;  /* 0x000000380c10723c */ /* 0x000fe600000018ff */
[----:B------:R-:W1:Y:S02]  /*4b70*/  MUFU.EX2 R86, R0 ;  /* 0x0000000000567308 */ /* 0x000e640000000800 */
[----:B-1----:R-:W-:-:S07]  /*4b80*/  F2FP.PACK_AB R11, R86, R87 ;  /* 0x00000057560b723e */ /* 0x002fce00000000ff */
[C---:B------:R-:W-:Y:S01]  /*4b90*/  HMMA.16816.F32 R108, R8.reuse, R36, R44 ;  /* 0x00000024086c723c */ /* 0x040fe2000000182c */
[----:B------:R-:W1:Y:S07]  /*4ba0*/  LDSM.16.MT88.4 R44, [R135+0x2900] ;  /* 0x00290000872c783b */ /* 0x000e6e0000004200 */
[C---:B------:R-:W-:Y:S08]  /*4bb0*/  HMMA.16816.F32 R24, R8.reuse, R32, R24 ;  /* 0x000000200818723c */ /* 0x040ff00000001818 */
[C---:B------:R-:W-:Y:S01]  /*4bc0*/  HMMA.16816.F32 R148, R8.reuse, R38, R28 ;  /* 0x000000260894723c */ /* 0x040fe2000000181c */
[----:B------:R-:W2:Y:S07]  /*4bd0*/  LDSM.16.MT88.4 R36, [R248+0x2900] ;  /* 0x00290000f824783b */ /* 0x000eae0000004200 */
[----:B------:R-:W-:Y:S01]  /*4be0*/  HMMA.16816.F32 R140, R8, R34, R20 ;  /* 0x00000022088c723c */ /* 0x000fe20000001814 */
[----:B------:R-:W-:Y:S01]  /*4bf0*/  IMAD.MOV.U32 R129, RZ, RZ, R110 ;  /* 0x000000ffff817224 */ /* 0x000fe200078e006e */
[----:B------:R-:W-:Y:S01]  /*4c00*/  MOV R128, R111 ;  /* 0x0000006f00807202 */ /* 0x000fe20000000f00 */
[----:B------:R-:W-:-:S02]  /*4c10*/  IMAD.MOV.U32 R131, RZ, RZ, R108 ;  /* 0x000000ffff837224 */ /* 0x000fc400078e006c */
[----:B------:R-:W-:-:S03]  /*4c20*/  IMAD.MOV.U32 R130, RZ, RZ, R109 ;  /* 0x000000ffff827224 */ /* 0x000fc600078e006d */
[C---:B------:R-:W-:Y:S01]  /*4c30*/  HMMA.16816.F32 R32, R12.reuse, R58, RZ ;  /* 0x0000003a0c20723c */ /* 0x040fe200000018ff */
[----:B------:R-:W-:Y:S01]  /*4c40*/  IMAD.MOV.U32 R112, RZ, RZ, R25 ;  /* 0x000000ffff707224 */ /* 0x000fe200078e0019 */
[----:B------:R-:W-:Y:S01]  /*4c50*/  LDSM.16.MT88.4 R56, [R251+0x2900] ;  /* 0x00290000fb38783b */ /* 0x000fe20000004200 */
[----:B------:R-:W-:Y:S02]  /*4c60*/  IMAD.MOV.U32 R111, RZ, RZ, R26 ;  /* 0x000000ffff6f7224 */ /* 0x000fe400078e001a */
[----:B------:R-:W-:Y:S02]  /*4c70*/  IMAD.MOV.U32 R110, RZ, RZ, R24 ;  /* 0x000000ffff6e7224 */ /* 0x000fe400078e0018 */
[----:B------:R-:W-:Y:S01]  /*4c80*/  IMAD.MOV.U32 R107, RZ, RZ, R27 ;  /* 0x000000ffff6b7224 */ /* 0x000fe200078e001b */
[----:B------:R-:W-:Y:S08]  /*4c90*/  HMMA.16816.F32 R28, R12, R64, RZ ;  /* 0x000000400c1c723c */ /* 0x000ff000000018ff */
[C---:B------:R-:W-:Y:S01]  /*4ca0*/  HMMA.16816.F32 R164, R8.reuse, R40, R60 ;  /* 0x0000002808a4723c */ /* 0x040fe2000000183c */
[----:B------:R-:W-:Y:S07]  /*4cb0*/  LDSM.16.MT88.4 R60, [R135+0x4100] ;  /* 0x00410000873c783b */ /* 0x000fee0000004200 */
[----:B------:R-:W-:Y:S01]  /*4cc0*/  HMMA.16816.F32 R156, R8, R42, R52 ;  /* 0x0000002a089c723c */ /* 0x000fe20000001834 */
[----:B------:R-:W3:Y:S07]  /*4cd0*/  LDSM.16.MT88.4 R40, [R251+0x2100] ;  /* 0x00210000fb28783b */ /* 0x000eee0000004200 */
[C---:B------:R-:W-:Y:S01]  /*4ce0*/  HMMA.16816.F32 R24, R12.reuse, R66, RZ ;  /* 0x000000420c18723c */ /* 0x040fe200000018ff */
[----:B------:R-:W-:Y:S07]  /*4cf0*/  LDSM.16.MT88.4 R64, [R135+0x4900] ;  /* 0x004900008740783b */ /* 0x000fee0000004200 */
[----:B------:R-:W-:Y:S08]  /*4d00*/  HMMA.16816.F32 R20, R12, R72, RZ ;  /* 0x000000480c14723c */ /* 0x000ff000000018ff */
[C---:B------:R-:W-:Y:S08]  /*4d10*/  HMMA.16816.F32 R52, R8.reuse, R70, R32 ;  /* 0x000000460834723c */ /* 0x040ff00000001820 */
[C---:B-1----:R-:W-:Y:S08]  /*4d20*/  HMMA.16816.F32 R28, R8.reuse, R44, R28 ;  /* 0x0000002c081c723c */ /* 0x042ff0000000181c */
[C---:B------:R-:W-:Y:S08]  /*4d30*/  HMMA.16816.F32 R16, R8.reuse, R68, R16 ;  /* 0x000000440810723c */ /* 0x040ff00000001810 */
[----:B------:R-:W-:Y:S01]  /*4d40*/  HMMA.16816.F32 R24, R8, R46, R24 ;  /* 0x0000002e0818723c */ /* 0x000fe20000001818 */
[----:B------:R-:W-:Y:S01]  /*4d50*/  IMAD.MOV.U32 R109, RZ, RZ, R52 ;  /* 0x000000ffff6d7224 */ /* 0x000fe200078e0034 */
[----:B------:R-:W-:Y:S01]  /*4d60*/  MOV R108, R53 ;  /* 0x00000035006c7202 */ /* 0x000fe20000000f00 */
[----:B------:R-:W-:Y:S01]  /*4d70*/  IMAD.MOV.U32 R5, RZ, RZ, R54 ;  /* 0x000000ffff057224 */ /* 0x000fe200078e0036 */
[----:B------:R-:W-:Y:S01]  /*4d80*/  LDSM.16.MT88.4 R44, [R251+0x4100] ;  /* 0x00410000fb2c783b */ /* 0x000fe20000004200 */
[----:B------:R-:W-:-:S03]  /*4d90*/  IMAD.MOV.U32 R0, RZ, RZ, R55 ;  /* 0x000000ffff007224 */ /* 0x000fc600078e0037 */
[----:B--2---:R-:W-:Y:S01]  /*4da0*/  HMMA.16816.F32 R20, R8, R36, R20 ;  /* 0x000000240814723c */ /* 0x004fe20000001814 */
[----:B------:R-:W-:Y:S01]  /*4db0*/  IMAD.MOV.U32 R116, RZ, RZ, R28 ;  /* 0x000000ffff747224 */ /* 0x000fe200078e001c */
[----:B------:R-:W-:Y:S01]  /*4dc0*/  MOV R114, R30 ;  /* 0x0000001e00727202 */ /* 0x000fe20000000f00 */
[----:B------:R-:W-:Y:S01]  /*4dd0*/  IMAD.MOV.U32 R115, RZ, RZ, R29 ;  /* 0x000000ffff737224 */ /* 0x000fe200078e001d */
[----:B------:R-:W1:Y:S01]  /*4de0*/  LDSM.16.MT88.4 R52, [R250+0x2900] ;  /* 0x00290000fa34783b */ /* 0x000e620000004200 */
[----:B------:R-:W-:-:S03]  /*4df0*/  IMAD.MOV.U32 R113, RZ, RZ, R31 ;  /* 0x000000ffff717224 */ /* 0x000fc600078e001f */
[C---:B---3--:R-:W-:Y:S01]  /*4e00*/  HMMA.16816.F32 R32, R12.reuse, R40, RZ ;  /* 0x000000280c20723c */ /* 0x048fe200000018ff */
[----:B------:R-:W-:Y:S01]  /*4e10*/  MOV R178, R16 ;  /* 0x0000001000b27202 */ /* 0x000fe20000000f00 */
[----:B------:R-:W-:Y:S02]  /*4e20*/  IMAD.MOV.U32 R177, RZ, RZ, R17 ;  /* 0x000000ffffb17224 */ /* 0x000fe400078e0011 */
[----:B------:R-:W-:Y:S02]  /*4e30*/  IMAD.MOV.U32 R176, RZ, RZ, R18 ;  /* 0x000000ffffb07224 */ /* 0x000fe400078e0012 */
[----:B------:R-:W-:Y:S02]  /*4e40*/  IMAD.MOV.U32 R4, RZ, RZ, R19 ;  /* 0x000000ffff047224 */ /* 0x000fe400078e0013 */
[----:B------:R-:W-:Y:S01]  /*4e50*/  HMMA.16816.F32 R28, R12, R42, RZ ;  /* 0x0000002a0c1c723c */ /* 0x000fe200000018ff */
[----:B------:R-:W2:Y:S01]  /*4e60*/  LDSM.16.MT88.4 R40, [R248+0x4100] ;  /* 0x00410000f828783b */ /* 0x000ea20000004200 */
[----:B------:R-:W-:Y:S01]  /*4e70*/  IMAD.MOV.U32 R120, RZ, RZ, R24 ;  /* 0x000000ffff787224 */ /* 0x000fe200078e0018 */
[----:B------:R-:W-:Y:S01]  /*4e80*/  MOV R117, R27 ;  /* 0x0000001b00757202 */ /* 0x000fe20000000f00 */
[----:B------:R-:W-:-:S02]  /*4e90*/  IMAD.MOV.U32 R119, RZ, RZ, R25 ;  /* 0x000000ffff777224 */ /* 0x000fc400078e0019 */
[----:B------:R-:W-:Y:S02]  /*4ea0*/  IMAD.MOV.U32 R118, RZ, RZ, R26 ;  /* 0x000000ffff767224 */ /* 0x000fe400078e001a */
[----:B------:R-:W-:Y:S01]  /*4eb0*/  HMMA.16816.F32 R16, R12, R74, RZ ;  /* 0x0000004a0c10723c */ /* 0x000fe200000018ff */
[----:B------:R-:W-:Y:S01]  /*4ec0*/  IMAD.MOV.U32 R73, RZ, RZ, R20 ;  /* 0x000000ffff497224 */ /* 0x000fe200078e0014 */
[----:B------:R-:W-:Y:S01]  /*4ed0*/  MOV R36, R23 ;  /* 0x0000001700247202 */ /* 0x000fe20000000f00 */
[----:B------:R-:W-:Y:S02]  /*4ee0*/  IMAD.MOV.U32 R72, RZ, RZ, R21 ;  /* 0x000000ffff487224 */ /* 0x000fe400078e0015 */
[----:B------:R-:W-:-:S03]  /*4ef0*/  IMAD.MOV.U32 R37, RZ, RZ, R22 ;  /* 0x000000ffff257224 */ /* 0x000fc600078e0016 */
[C---:B------:R-:W-:Y:S07]  /*4f00*/  HMMA.16816.F32 R24, R12.reuse, R48, RZ ;  /* 0x000000300c18723c */ /* 0x040fee00000018ff */
[----:B------:R-:W-:Y:S01]  /*4f10*/  IMAD.MOV.U32 R49, RZ, RZ, R111 ;  /* 0x000000ffff317224 */ /* 0x000fe200078e006f */
[----:B------:R-:W-:Y:S01]  /*4f20*/  HMMA.16816.F32 R20, R12, R50, RZ ;  /* 0x000000320c14723c */ /* 0x000fe200000018ff */
[----:B------:R-:W-:-:S06]  /*4f30*/  IMAD.MOV.U32 R48, RZ, RZ, R112 ;  /* 0x000000ffff307224 */ /* 0x000fcc00078e0070 */
[----:B------:R-:W-:Y:S01]  /*4f40*/  IMAD.MOV.U32 R51, RZ, RZ, R110 ;  /* 0x000000ffff337224 */ /* 0x000fe200078e006e */
[C---:B------:R-:W-:Y:S01]  /*4f50*/  HMMA.16816.F32 R180, R8.reuse, R56, R32 ;  /* 0x0000003808b4723c */ /* 0x040fe20000001820 */
[----:B------:R-:W3:Y:S06]  /*4f60*/  LDSM.16.MT88.4 R32, [R248+0x4900] ;  /* 0x00490000f820783b */ /* 0x000eec0000004200 */
[----:B------:R-:W-:Y:S01]  /*4f70*/  IMAD.MOV.U32 R56, RZ, RZ, R73 ;  /* 0x000000ffff387224 */ /* 0x000fe200078e0049 */
[----:B------:R-:W-:Y:S01]  /*4f80*/  HMMA.16816.F32 R188, R8, R38, R16 ;  /* 0x0000002608bc723c */ /* 0x000fe20000001810 */
[----:B------:R-:W-:-:S07]  /*4f90*/  IMAD.MOV.U32 R57, RZ, RZ, R72 ;  /* 0x000000ffff397224 */ /* 0x000fce00078e0048 */
[----:B------:R-:W-:Y:S07]  /*4fa0*/  HMMA.16816.F32 R16, R12, R60, RZ ;  /* 0x0000003c0c10723c */ /* 0x000fee00000018ff */
[----:B------:R-:W-:Y:S01]  /*4fb0*/  IMAD.MOV.U32 R60, RZ, RZ, R116 ;  /* 0x000000ffff3c7224 */ /* 0x000fe200078e0074 */
[----:B------:R-:W-:Y:S01]  /*4fc0*/  HMMA.16816.F32 R68, R8, R58, R28 ;  /* 0x0000003a0844723c */ /* 0x000fe2000000181c */
[----:B------:R-:W-:-:S06]  /*4fd0*/  IMAD.MOV.U32 R61, RZ, RZ, R115 ;  /* 0x000000ffff3d7224 */ /* 0x000fcc00078e0073 */
[----:B------:R-:W-:Y:S01]  /*4fe0*/  IMAD.MOV.U32 R58, RZ, RZ, R37 ;  /* 0x000000ffff3a7224 */ /* 0x000fe200078e0025 */
[----:B------:R-:W-:Y:S01]  /*4ff0*/  MOV R59, R36 ;  /* 0x00000024003b7202 */ /* 0x000fe20000000f00 */
[C---:B-1----:R-:W-:Y:S01]  /*5000*/  HMMA.16816.F32 R72, R8.reuse, R52, R24 ;  /* 0x000000340848723c */ /* 0x042fe20000001818 */
[----:B------:R-:W1:Y:S06]  /*5010*/  LDSM.16.MT88.4 R36, [R251+0x4900] ;  /* 0x00490000fb24783b */ /* 0x000e6c0000004200 */
[----:B------:R-:W-:Y:S01]  /*5020*/  IMAD.MOV.U32 R52, RZ, RZ, R120 ;  /* 0x000000ffff347224 */ /* 0x000fe200078e0078 */
[----:B------:R-:W-:Y:S01]  /*5030*/  HMMA.16816.F32 R152, R8, R54, R20 ;  /* 0x000000360898723c */ /* 0x000fe20000001814 */
[----:B------:R-:W-:-:S06]  /*5040*/  IMAD.MOV.U32 R53, RZ, RZ, R119 ;  /* 0x000000ffff357224 */ /* 0x000fcc00078e0077 */
[----:B------:R-:W-:Y:S01]  /*5050*/  IMAD.MOV.U32 R54, RZ, RZ, R118 ;  /* 0x000000ffff367224 */ /* 0x000fe200078e0076 */
[----:B--2---:R-:W-:Y:S01]  /*5060*/  HMMA.16816.F32 R24, R12, R40, RZ ;  /* 0x000000280c18723c */ /* 0x004fe200000018ff */
[----:B------:R-:W-:-:S07]  /*5070*/  MOV R55, R117 ;  /* 0x0000007500377202 */ /* 0x000fce0000000f00 */
[----:B------:R-:W-:Y:S01]  /*5080*/  HMMA.16816.F32 R20, R12, R42, RZ ;  /* 0x0000002a0c14723c */ /* 0x000fe200000018ff */
[----:B------:R-:W2:Y:S07]  /*5090*/  LDSM.16.MT88.4 R40, [R250+0x4100] ;  /* 0x00410000fa28783b */ /* 0x000eae0000004200 */
[----:B------:R-:W-:Y:S08]  /*50a0*/  HMMA.16816.F32 R160, R8, R64, R16 ;  /* 0x0000004008a0723c */ /* 0x000ff00000001810 */
[----:B------:R-:W-:Y:S07]  /*50b0*/  HMMA.16816.F32 R16, R12, R44, RZ ;  /* 0x0000002c0c10723c */ /* 0x000fee00000018ff */
[----:B------:R-:W-:Y:S01]  /*50c0*/  MOV R44, R109 ;  /* 0x0000006d002c7202 */ /* 0x000fe20000000f00 */
[----:B---3--:R-:W-:Y:S01]  /*50d0*/  HMMA.16816.F32 R144, R8, R32, R24 ;  /* 0x000000200890723c */ /* 0x008fe20000001818 */
[----:B------:R-:W3:Y:S01]  /*50e0*/  LDSM.16.MT88.4 R24, [R250+0x4900] ;  /* 0x00490000fa18783b */ /* 0x000ee20000004200 */
[----:B------:R-:W-:-:S05]  /*50f0*/  IMAD.MOV.U32 R45, RZ, RZ, R108 ;  /* 0x000000ffff2d7224 */ /* 0x000fca00078e006c */
[--C-:B------:R-:W-:Y:S01]  /*5100*/  FFMA.FTZ R33, R94, c[0x0][0x2d0], -R2.reuse ;  /* 0x0000b4005e217a23 */ /* 0x100fe20000010802 */
[----:B------:R-:W-:Y:S01]  /*5110*/  HMMA.16816.F32 R28, R12, R62, RZ ;  /* 0x0000003e0c1c723c */ /* 0x000fe200000018ff */
[----:B------:R-:W-:-:S06]  /*5120*/  FFMA.FTZ R32, R93, c[0x0][0x2d0], -R2 ;  /* 0x0000b4005d207a23 */ /* 0x000fcc0000010802 */
[----:B------:R-:W-:Y:S01]  /*5130*/  IMAD.MOV.U32 R62, RZ, RZ, R114 ;  /* 0x000000ffff3e7224 */ /* 0x000fe200078e0072 */
[----:B-1----:R-:W-:Y:S01]  /*5140*/  HMMA.16816.F32 R136, R8, R36, R16 ;  /* 0x000000240888723c */ /* 0x002fe20000001810 */
[----:B------:R-:W-:-:S06]  /*5150*/  MOV R63, R113 ;  /* 0x00000071003f7202 */ /* 0x000fcc0000000f00 */
[--C-:B------:R-:W-:Y:S01]  /*5160*/  FFMA.FTZ R36, R102, c[0x0][0x2d0], -R6.reuse ;  /* 0x0000b40066247a23 */ /* 0x100fe20000010806 */
[----:B--2---:R-:W-:Y:S01]  /*5170*/  HMMA.16816.F32 R16, R12, R40, RZ ;  /* 0x000000280c10723c */ /* 0x004fe200000018ff */
[----:B------:R-:W-:Y:S01]  /*5180*/  FFMA.FTZ R37, R101, c[0x0][0x2d0], -R6 ;  /* 0x0000b40065257a23 */ /* 0x000fe20000010806 */
[----:B------:R-:W-:Y:S01]  /*5190*/  MOV R101, R130 ;  /* 0x0000008200657202 */ /* 0x000fe20000000f00 */
[----:B------:R-:W-:-:S05]  /*51a0*/  IMAD.MOV.U32 R102, RZ, RZ, R129 ;  /* 0x000000ffff667224 */ /* 0x000fca00078e0081 */
[C---:B------:R-:W-:Y:S07]  /*51b0*/  HMMA.16816.F32 R120, R8.reuse, R34, R20 ;  /* 0x000000220878723c */ /* 0x040fee0000001814 */
[--C-:B------:R-:W-:Y:S01]  /*51c0*/  FFMA.FTZ R35, R92, c[0x0][0x2d0], -R2.reuse ;  /* 0x0000b4005c237a23 */ /* 0x100fe20000010802 */
[----:B------:R-:W-:Y:S01]  /*51d0*/  HMMA.16816.F32 R124, R8, R66, R28 ;  /* 0x00000042087c723c */ /* 0x000fe2000000181c */
[----:B------:R-:W1:Y:S01]  /*51e0*/  LDSM.16.MT88.4 R28, [R135+0x6100] ;  /* 0x00610000871c783b */ /* 0x000e620000004200 */
[----:B------:R-:W-:-:S06]  /*51f0*/  FFMA.FTZ R34, R91, c[0x0][0x2d0], -R2 ;  /* 0x0000b4005b227a23 */ /* 0x000fcc0000010802 */
[----:B------:R-:W-:Y:S07]  /*5200*/  HMMA.16816.F32 R20, R12, R46, RZ ;  /* 0x0000002e0c14723c */ /* 0x000fee00000018ff */
[----:B------:R-:W-:Y:S01]  /*5210*/  IMAD.MOV.U32 R46, RZ, RZ, R5 ;  /* 0x000000ffff2e7224 */ /* 0x000fe200078e0005 */
[----:B---3--:R-:W-:Y:S01]  /*5220*/  HMMA.16816.F32 R116, R8, R24, R16 ;  /* 0x000000180874723c */ /* 0x008fe20000001810 */
[----:B------:R-:W-:Y:S02]  /*5230*/  IMAD.MOV.U32 R47, RZ, RZ, R0 ;  /* 0x000000ffff2f7224 */ /* 0x000fe400078e0000 */
[----:B------:R-:W-:-:S02]  /*5240*/  FADD.FTZ R0, R79, R78 ;  /* 0x0000004e4f007221 */ /* 0x000fc40000010000 */
[----:B------:R-:W-:Y:S01]  /*5250*/  FADD.FTZ R5, R77, R76 ;  /* 0x0000004c4d057221 */ /* 0x000fe20000010000 */
[----:B------:R-:W-:Y:S01]  /*5260*/  MOV R76, R178 ;  /* 0x000000b2004c7202 */ /* 0x000fe20000000f00 */
[----:B------:R-:W-:Y:S01]  /*5270*/  IMAD.MOV.U32 R77, RZ, RZ, R177 ;  /* 0x000000ffff4d7224 */ /* 0x000fe200078e00b1 */
[----:B------:R-:W-:Y:S01]  /*5280*/  HMMA.16816.F32 R16, R12, R42, RZ ;  /* 0x0000002a0c10723c */ /* 0x000fe200000018ff */
[----:B------:R-:W-:Y:S02]  /*5290*/  IMAD.MOV.U32 R78, RZ, RZ, R176 ;  /* 0x000000ffff4e7224 */ /* 0x000fe400078e00b0 */
[----:B------:R-:W-:Y:S02]  /*52a0*/  FADD.FTZ R0, R82, R0 ;  /* 0x0000000052007221 */ /* 0x000fe40000010000 */
[----:B------:R-:W-:Y:S02]  /*52b0*/  IMAD.MOV.U32 R79, RZ, RZ, R4 ;  /* 0x000000ffff4f7224 */ /* 0x000fe400078e0004 */
[----:B------:R-:W-:Y:S01]  /*52c0*/  FADD.FTZ R5, R80, R5 ;  /* 0x0000000550057221 */ /* 0x000fe20000010000 */
[----:B------:R-:W-:Y:S01]  /*52d0*/  HMMA.16816.F32 R108, R8, R38, R20 ;  /* 0x00000026086c723c */ /* 0x000fe20000001814 */
[----:B------:R-:W2:Y:S01]  /*52e0*/  LDSM.16.MT88.4 R20, [R135+0x6900] ;  /* 0x006900008714783b */ /* 0x000ea20000004200 */
[----:B------:R-:W-:-:S02]  /*52f0*/  FADD.FTZ R4, R85, R0 ;  /* 0x0000000055047221 */ /* 0x000fc40000010000 */
[----:B------:R-:W-:Y:S02]  /*5300*/  FADD.FTZ R0, R84, R5 ;  /* 0x0000000554007221 */ /* 0x000fe40000010000 */
[----:B------:R-:W-:Y:S02]  /*5310*/  FADD.FTZ R4, R83, R4 ;  /* 0x0000000453047221 */ /* 0x000fe40000010000 */
[----:B------:R-:W-:Y:S02]  /*5320*/  FADD.FTZ R0, R7, R0 ;  /* 0x0000000007007221 */ /* 0x000fe40000010000 */
[--C-:B------:R-:W-:Y:S02]  /*5330*/  FFMA.FTZ R24, R106, c[0x0][0x2d0], -R6.reuse ;  /* 0x0000b4006a187a23 */ /* 0x100fe40000010806 */
[--C-:B------:R-:W-:Y:S02]  /*5340*/  FFMA.FTZ R38, R100, c[0x0][0x2d0], -R6.reuse ;  /* 0x0000b40064267a23 */ /* 0x100fe40000010806 */
[----:B------:R-:W-:-:S02]  /*5350*/  FFMA.FTZ R39, R99, c[0x0][0x2d0], -R6 ;  /* 0x0000b40063277a23 */ /* 0x000fc40000010806 */
[----:B------:R-:W-:Y:S01]  /*5360*/  HMMA.16816.F32 R112, R8, R26, R16 ;  /* 0x0000001a0870723c */ /* 0x000fe20000001810 */
[----:B------:R-:W-:Y:S02]  /*5370*/  FADD.FTZ R25, R88, R4 ;  /* 0x0000000458197221 */ /* 0x000fe40000010000 */
[----:B------:R-:W-:Y:S02]  /*5380*/  IMAD.MOV.U32 R106, RZ, RZ, R49 ;  /* 0x000000ffff6a7224 */ /* 0x000fe400078e0031 */
[----:B------:R-:W-:Y:S02]  /*5390*/  IMAD.MOV.U32 R100, RZ, RZ, R131 ;  /* 0x000000ffff647224 */ /* 0x000fe400078e0083 */
[----:B------:R-:W-:Y:S01]  /*53a0*/  FFMA.FTZ R26, R105, c[0x0][0x2d0], -R6 ;  /* 0x0000b400691a7a23 */ /* 0x000fe20000010806 */
[----:B-1----:R-:W-:Y:S01]  /*53b0*/  HMMA.16816.F32 R16, R12, R28, RZ ;  /* 0x0000001c0c10723c */ /* 0x002fe200000018ff */
[----:B------:R-:W-:Y:S02]  /*53c0*/  FADD.FTZ R27, R81, R0 ;  /* 0x00000000511b7221 */ /* 0x000fe40000010000 */
[----:B------:R-:W-:Y:S01]  /*53d0*/  MUFU.EX2 R0, R26 ;  /* 0x0000001a00007308 */ /* 0x000fe20000000800 */
[----:B------:R-:W-:-:S03]  /*53e0*/  IMAD.MOV.U32 R105, RZ, RZ, R48 ;  /* 0x000000ffff697224 */ /* 0x000fc600078e0030 */
[--C-:B------:R-:W-:Y:S01]  /*53f0*/  FFMA.FTZ R28, R104, c[0x0][0x2d0], -R6.reuse ;  /* 0x0000b400681c7a23 */ /* 0x100fe20000010806 */
[----:B------:R-:W-:Y:S01]  /*5400*/  MOV R104, R51 ;  /* 0x0000003300687202 */ /* 0x000fe20000000f00 */
[----:B------:R-:W-:Y:S02]  /*5410*/  FFMA.FTZ R29, R103, c[0x0][0x2d0], -R6 ;  /* 0x0000b400671d7a23 */ /* 0x000fe40000010806 */
[----:B------:R-:W-:Y:S11]  /*5420*/  IMAD.MOV.U32 R103, RZ, RZ, R128 ;  /* 0x000000ffff677224 */ /* 0x000ff600078e0080 */
[----:B------:R-:W-:Y:S02]  /*5430*/  @!UPT UIADD3 URZ, URZ, URZ, URZ ;  /* 0x0000003f3f3ff290 */ /* 0x000fe4000fffe03f */
[----:B--2---:R-:W-:Y:S08]  /*5440*/  HMMA.16816.F32 R184, R8, R20, R16 ;  /* 0x0000001408b8723c */ /* 0x004ff00000001810 */
[----:B------:R-:W-:Y:S07]  /*5450*/  HMMA.16816.F32 R16, R12, R30, RZ ;  /* 0x0000001e0c10723c */ /* 0x000fee00000018ff */
[----:B------:R-:W-:-:S02]  /*5460*/  FFMA.FTZ R31, R96, c[0x0][0x2d0], -R2 ;  /* 0x0000b400601f7a23 */ /* 0x000fc40000010802 */
[--C-:B------:R-:W-:Y:S11]  /*5470*/  FFMA.FTZ R30, R95, c[0x0][0x2d0], -R2.reuse ;  /* 0x0000b4005f1e7a23 */ /* 0x100ff60000010802 */
[----:B------:R-:W-:Y:S04]  /*5480*/  @!UPT UIADD3 URZ, URZ, URZ, URZ ;  /* 0x0000003f3f3ff290 */ /* 0x000fe8000fffe03f */
[----:B------:R-:W-:Y:S01]  /*5490*/  HMMA.16816.F32 R176, R8, R22, R16 ;  /* 0x0000001608b0723c */ /* 0x000fe20000001810 */
[----:B------:R-:W1:Y:S04]  /*54a0*/  LDSM.16.MT88.4 R20, [R248+0x6100] ;  /* 0x00610000f814783b */ /* 0x000e680000004200 */
[----:B------:R-:W2:Y:S03]  /*54b0*/  LDSM.16.MT88.4 R16, [R248+0x6900] ;  /* 0x00690000f810783b */ /* 0x000ea60000004200 */
[C---:B-1----:R-:W-:Y:S08]  /*54c0*/  HMMA.16816.F32 R4, R12.reuse, R20, RZ ;  /* 0x000000140c04723c */ /* 0x042ff000000018ff */
[----:B------:R-:W-:Y:S11]  /*54d0*/  HMMA.16816.F32 R20, R12, R22, RZ ;  /* 0x000000160c14723c */ /* 0x000ff600000018ff */
[----:B------:R-:W-:Y:S05]  /*54e0*/  @!UPT UIADD3 URZ, URZ, URZ, URZ ;  /* 0x0000003f3f3ff290 */ /* 0x000fea000fffe03f */
[C---:B--2---:R-:W-:Y:S01]  /*54f0*/  HMMA.16816.F32 R80, R8.reuse, R16, R4 ;  /* 0x000000100850723c */ /* 0x044fe20000001804 */
[----:B------:R1:W2:Y:S06]  /*5500*/  MUFU.EX2 R4, R24 ;  /* 0x0000001800047308 */ /* 0x0002ac0000000800 */
[----:B------:R-:W-:Y:S01]  /*5510*/  FADD.FTZ R5, R90, R25 ;  /* 0x000000195a057221 */ /* 0x000fe20000010000 */
[----:B------:R-:W-:Y:S01]  /*5520*/  HMMA.16816.F32 R64, R8, R18, R20 ;  /* 0x000000120840723c */ /* 0x000fe20000001814 */
[----:B------:R-:W-:Y:S01]  /*5530*/  FADD.FTZ R17, R87, R27 ;  /* 0x0000001b57117221 */ /* 0x000fe20000010000 */
[----:B------:R-:W3:Y:S01]  /*5540*/  MUFU.EX2 R16, R28 ;  /* 0x0000001c00107308 */ /* 0x000ee20000000800 */
[--C-:B------:R-:W-:Y:S01]  /*5550*/  FFMA.FTZ R6, R98, c[0x0][0x2d0], -R2.reuse ;  /* 0x0000b40062067a23 */ /* 0x100fe20000010802 */
[----:B------:R-:W-:Y:S03]  /*5560*/  LDSM.16.MT88.4 R20, [R251+0x6900] ;  /* 0x00690000fb14783b */ /* 0x000fe60000004200 */
[----:B------:R-:W-:Y:S01]  /*5570*/  FADD.FTZ R18, R89, R5 ;  /* 0x0000000559127221 */ /* 0x000fe20000010000 */
[----:B-1----:R-:W1:Y:S01]  /*5580*/  LDSM.16.MT88.4 R24, [R251+0x6100] ;  /* 0x00610000fb18783b */ /* 0x002e620000004200 */
[----:B------:R-:W-:Y:S01]  /*5590*/  FFMA.FTZ R5, R97, c[0x0][0x2d0], -R2 ;  /* 0x0000b40061057a23 */ /* 0x000fe20000010802 */
[----:B------:R-:W4:Y:S01]  /*55a0*/  MUFU.EX2 R6, R6 ;  /* 0x0000000600067308 */ /* 0x000f220000000800 */
[----:B------:R-:W-:-:S02]  /*55b0*/  FADD.FTZ R19, R86, R17 ;  /* 0x0000001156137221 */ /* 0x000fc40000010000 */
[----:B--2---:R-:W-:Y:S01]  /*55c0*/  FADD.FTZ R17, R4, R18 ;  /* 0x0000001204117221 */ /* 0x004fe20000010000 */
[----:B------:R-:W-:-:S03]  /*55d0*/  F2FP.PACK_AB R4, R0, R4 ;  /* 0x000000040004723e */ /* 0x000fc600000000ff */
[----:B------:R-:W-:Y:S01]  /*55e0*/  FADD.FTZ R2, R0, R17 ;  /* 0x0000001100027221 */ /* 0x000fe20000010000 */
[----:B------:R-:W2:Y:S03]  /*55f0*/  MUFU.EX2 R5, R5 ;  /* 0x0000000500057308 */ /* 0x000ea60000000800 */
[----:B---3--:R-:W-:-:S05]  /*5600*/  FADD.FTZ R2, R16, R2 ;  /* 0x0000000210027221 */ /* 0x008fca0000010000 */
[----:B------:R2:W3:Y:S01]  /*5610*/  MUFU.EX2 R7, R29 ;  /* 0x0000001d00077308 */ /* 0x0004e20000000800 */
[----:B----4-:R-:W-:-:S04]  /*5620*/  FADD.FTZ R0, R6, R19 ;  /* 0x0000001306007221 */ /* 0x010fc80000010000 */
[C---:B--2---:R-:W-:Y:S01]  /*5630*/  FADD.FTZ R29, R5.reuse, R0 ;  /* 0x00000000051d7221 */ /* 0x044fe20000010000 */
[----:B------:R-:W-:Y:S01]  /*5640*/  F2FP.PACK_AB R5, R5, R6 ;  /* 0x000000060505723e */ /* 0x000fe200000000ff */
[C---:B---3--:R-:W-:Y:S01]  /*5650*/  FADD.FTZ R28, R7.reuse, R2 ;  /* 0x00000002071c7221 */ /* 0x048fe20000010000 */
[----:B------:R-:W-:Y:S01]  /*5660*/  F2FP.PACK_AB R6, R7, R16 ;  /* 0x000000100706723e */ /* 0x000fe200000000ff */
[----:B------:R-:W2:Y:S01]  /*5670*/  MUFU.EX2 R2, R31 ;  /* 0x0000001f00027308 */ /* 0x000ea20000000800 */
[C---:B-1----:R-:W-:Y:S07]  /*5680*/  HMMA.16816.F32 R16, R12.reuse, R24, RZ ;  /* 0x000000180c10723c */ /* 0x042fee00000018ff */
[----:B------:R-:W1:Y:S01]  /*5690*/  MUFU.EX2 R0, R30 ;  /* 0x0000001e00007308 */ /* 0x000e620000000800 */
[----:B------:R-:W-:Y:S01]  /*56a0*/  HMMA.16816.F32 R24, R12, R26, RZ ;  /* 0x0000001a0c18723c */ /* 0x000fe200000018ff */
[----:B--2---:R-:W-:Y:S11]  /*56b0*/  FADD.FTZ R7, R2, R29 ;  /* 0x0000001d02077221 */ /* 0x004ff60000010000 */
[----:B------:R-:W-:Y:S04]  /*56c0*/  @!UPT UIADD3 URZ, URZ, URZ, URZ ;  /* 0x0000003f3f3ff290 */ /* 0x000fe8000fffe03f */
[C---:B------:R-:W-:Y:S01]  /*56d0*/  HMMA.16816.F32 R48, R8.reuse, R20, R16 ;  /* 0x000000140830723c */ /* 0x040fe20000001810 */
[----:B------:R-:W2:Y:S07]  /*56e0*/  MUFU.EX2 R17, R36 ;  /* 0x0000002400117308 */ /* 0x000eae0000000800 */
[----:B------:R-:W-:Y:S01]  /*56f0*/  HMMA.16816.F32 R40, R8, R22, R24 ;  /* 0x000000160828723c */ /* 0x000fe20000001818 */
[----:B------:R-:W3:Y:S06]  /*5700*/  MUFU.EX2 R16, R37 ;  /* 0x0000002500107308 */ /* 0x000eec0000000800 */
[C---:B-1----:R-:W-:Y:S01]  /*5710*/  FADD.FTZ R23, R0.reuse, R7 ;  /* 0x0000000700177221 */ /* 0x042fe20000010000 */
[----:B------:R-:W-:Y:S01]  /*5720*/  F2FP.PACK_AB R7, R0, R2 ;  /* 0x000000020007723e */ /* 0x000fe200000000ff */
[----:B------:R-:W1:Y:S01]  /*5730*/  MUFU.EX2 R19, R33 ;  /* 0x0000002100137308 */ /* 0x000e620000000800 */
[----:B--2---:R-:W-:-:S07]  /*5740*/  FADD.FTZ R22, R17, R28 ;  /* 0x0000001c11167221 */ /* 0x004fce0000010000 */
[----:B------:R-:W2:Y:S01]  /*5750*/  MUFU.EX2 R21, R38 ;  /* 0x0000002600157308 */ /* 0x000ea20000000800 */
[C---:B---3--:R-:W-:Y:S01]  /*5760*/  FADD.FTZ R2, R16.reuse, R22 ;  /* 0x0000001610027221 */ /* 0x048fe20000010000 */
[----:B------:R-:W-:-:S06]  /*5770*/  F2FP.PACK_AB R128, R16, R17 ;  /* 0x000000111080723e */ /* 0x000fcc00000000ff */
[----:B------:R-:W3:Y:S01]  /*5780*/  MUFU.EX2 R18, R32 ;  /* 0x0000002000127308 */ /* 0x000ee20000000800 */
[----:B-1----:R-:W-:-:S07]  /*5790*/  FADD.FTZ R0, R19, R23 ;  /* 0x0000001713007221 */ /* 0x002fce0000010000 */
[----:B------:R-:W1:Y:S01]  /*57a0*/  MUFU.EX2 R20, R39 ;  /* 0x0000002700147308 */ /* 0x000e620000000800 */
[----:B--2---:R-:W-:Y:S02]  /*57b0*/  FADD.FTZ R2, R21, R2 ;  /* 0x0000000215027221 */ /* 0x004fe40000010000 */
[C---:B---3--:R-:W-:Y:S01]  /*57c0*/  FADD.FTZ R16, R18.reuse, R0 ;  /* 0x0000000012107221 */ /* 0x048fe20000010000 */
[----:B------:R-:W-:Y:S01]  /*57d0*/  F2FP.PACK_AB R129, R18, R19 ;  /* 0x000000131281723e */ /* 0x000fe200000000ff */
[C---:B-1----:R-:W-:Y:S01]  /*57e0*/  FADD.FTZ R0, R20.reuse, R2 ;  /* 0x0000000214007221 */ /* 0x042fe20000010000 */
[----:B------:R-:W-:Y:S02]  /*57f0*/  F2FP.PACK_AB R130, R20, R21 ;  /* 0x000000151482723e */ /* 0x000fe400000000ff */
[----:B------:R-:W1:Y:S01]  /*5800*/  MUFU.EX2 R2, R35 ;  /* 0x0000002300027308 */ /* 0x000e620000000800 */
[----:B------:R-:W2:Y:S04]  /*5810*/  LDSM.16.MT88.4 R20, [R250+0x6100] ;  /* 0x00610000fa14783b */ /* 0x000ea80000004200 */
[----:B------:R3:W-:Y:S01]  /*5820*/  STL [R1+0xa4], R0 ;  /* 0x0000a40001007387 */ /* 0x0007e20000100800 */
[----:B-1----:R-:W-:-:S02]  /*5830*/  FADD.FTZ R16, R2, R16 ;  /* 0x0000001002107221 */ /* 0x002fc40000010000 */
[----:B---3--:R-:W1:Y:S01]  /*5840*/  MUFU.EX2 R0, R34 ;  /* 0x0000002200007308 */ /* 0x008e620000000800 */
[----:B--2---:R-:W-:Y:S01]  /*5850*/  HMMA.16816.F32 R24, R12, R20, RZ ;  /* 0x000000140c18723c */ /* 0x004fe200000018ff */
[C---:B-1----:R-:W-:Y:S01]  /*5860*/  FADD.FTZ R16, R0.reuse, R16 ;  /* 0x0000001000107221 */ /* 0x042fe20000010000 */
[----:B------:R-:W-:-:S06]  /*5870*/  F2FP.PACK_AB R131, R0, R2 ;  /* 0x000000020083723e */ /* 0x000fcc00000000ff */
[----:B------:R-:W-:Y:S01]  /*5880*/  HMMA.16816.F32 R12, R12, R22, RZ ;  /* 0x000000160c0c723c */ /* 0x000fe200000018ff */
[----:B------:R-:W-:Y:S04]  /*5890*/  STL [R1+0x9c], R16 ;  /* 0x00009c1001007387 */ /* 0x000fe80000100800 */
[----:B------:R-:W1:Y:S11]  /*58a0*/  LDSM.16.MT88.4 R16, [R250+0x6900] ;  /* 0x00690000fa10783b */ /* 0x000e760000004200 */
[C---:B-1----:R-:W-:Y:S08]  /*58b0*/  HMMA.16816.F32 R24, R8.reuse, R16, R24 ;  /* 0x000000100818723c */ /* 0x042ff00000001818 */
[----:B------:R-:W-:Y:S01]  /*58c0*/  HMMA.16816.F32 R12, R8, R18, R12 ;  /* 0x00000012080c723c */ /* 0x000fe2000000180c */
        /* <DEDUP_REMOVED lines=25> */
[----:B------:R-:W2:Y:S03]  /*5a60*/  LDSM.16.MT88.4 R152, [R248+0x1900] ;  /* 0x00190000f898783b */ /* 0x000ea60000004200 */
[C---:B-1----:R-:W-:Y:S01]  /*5a70*/  HMMA.16816.F32 R84, R4.reuse, R8, R160 ;  /* 0x000000080454723c */ /* 0x042fe200000018a0 */
[----:B------:R-:W1:Y:S07]  /*5a80*/  LDSM.16.MT88.4 R160, [R135+0x1900] ;  /* 0x0019000087a0783b */ /* 0x000e6e0000004200 */
[----:B------:R-:W-:Y:S01]  /*5a90*/  HMMA.16816.F32 R88, R4, R10, R124 ;  /* 0x0000000a0458723c */ /* 0x000fe2000000187c */
[----:B------:R-:W3:Y:S07]  /*5aa0*/  LDSM.16.MT88.4 R8, [R248+0x5100] ;  /* 0x00510000f808783b */ /* 0x000eee0000004200 */
[C---:B--2---:R-:W-:Y:S08]  /*5ab0*/  HMMA.16816.F32 R156, R128.reuse, R152, R156 ;  /* 0x00000098809c723c */ /* 0x044ff0000000189c */
[C---:B------:R-:W-:Y:S08]  /*5ac0*/  HMMA.16816.F32 R152, R128.reuse, R154, R20 ;  /* 0x0000009a8098723c */ /* 0x040ff00000001814 */
[----:B-1----:R-:W-:Y:S08]  /*5ad0*/  HMMA.16816.F32 R164, R128, R160, R164 ;  /* 0x000000a080a4723c */ /* 0x002ff000000018a4 */
[C---:B---3--:R-:W-:Y:S01]  /*5ae0*/  HMMA.16816.F32 R92, R4.reuse, R8, R144 ;  /* 0x00000008045c723c */ /* 0x048fe20000001890 */
[----:B------:R-:W1:Y:S07]  /*5af0*/  LDSM.16.MT88.4 R144, [R251+0x1900] ;  /* 0x00190000fb90783b */ /* 0x000e6e0000004200 */
[----:B------:R-:W-:Y:S01]  /*5b00*/  HMMA.16816.F32 R96, R4, R10, R120 ;  /* 0x0000000a0460723c */ /* 0x000fe20000001878 */
[----:B------:R-:W2:Y:S07]  /*5b10*/  LDSM.16.MT88.4 R8, [R251+0x5100] ;  /* 0x00510000fb08783b */ /* 0x000eae0000004200 */
[C---:B------:R-:W-:Y:S08]  /*5b20*/  HMMA.16816.F32 R160, R128.reuse, R162, R16 ;  /* 0x000000a280a0723c */ /* 0x040ff00000001810 */
[----:B-1----:R-:W-:Y:S08]  /*5b30*/  HMMA.16816.F32 R148, R128, R144, R148 ;  /* 0x000000908094723c */ /* 0x002ff00000001894 */
[C---:B--2---:R-:W-:Y:S01]  /*5b40*/  HMMA.16816.F32 R100, R4.reuse, R8, R136 ;  /* 0x000000080464723c */ /* 0x044fe20000001888 */
[----:B------:R-:W1:Y:S07]  /*5b50*/  LDSM.16.MT88.4 R136, [R250+0x1900] ;  /* 0x00190000fa88783b */ /* 0x000e6e0000004200 */
[----:B------:R-:W-:Y:S01]  /*5b60*/  HMMA.16816.F32 R104, R4, R10, R108 ;  /* 0x0000000a0468723c */ /* 0x000fe2000000186c */
[----:B------:R-:W2:Y:S07]  /*5b70*/  LDSM.16.MT88.4 R8, [R250+0x5100] ;  /* 0x00510000fa08783b */ /* 0x000eae0000004200 */
[C---:B------:R-:W-:Y:S08]  /*5b80*/  HMMA.16816.F32 R144, R128.reuse, R146, R28 ;  /* 0x000000928090723c */ /* 0x040ff0000000181c */
[----:B-1----:R-:W-:Y:S08]  /*5b90*/  HMMA.16816.F32 R140, R128, R136, R140 ;  /* 0x00000088808c723c */ /* 0x002ff0000000188c */
[C---:B--2---:R-:W-:Y:S08]  /*5ba0*/  HMMA.16816.F32 R108, R4.reuse, R8, R116 ;  /* 0x00000008046c723c */ /* 0x044ff00000001874 */
[----:B------:R-:W-:Y:S01]  /*5bb0*/  HMMA.16816.F32 R112, R4, R10, R112 ;  /* 0x0000000a0470723c */ /* 0x000fe20000001870 */
[----:B------:R-:W1:Y:S07]  /*5bc0*/  LDSM.16.MT88.4 R8, [R135+0x7100] ;  /* 0x007100008708783b */ /* 0x000e6e0000004200 */
[----:B------:R-:W-:Y:S08]  /*5bd0*/  HMMA.16816.F32 R136, R128, R138, R32 ;  /* 0x0000008a8088723c */ /* 0x000ff00000001820 */
[C---:B-1----:R-:W-:Y:S08]  /*5be0*/  HMMA.16816.F32 R184, R4.reuse, R8, R184 ;  /* 0x0000000804b8723c */ /* 0x042ff000000018b8 */
[C---:B------:R-:W-:Y:S01]  /*5bf0*/  HMMA.16816.F32 R176, R4.reuse, R10, R176 ;  /* 0x0000000a04b0723c */ /* 0x040fe200000018b0 */
[----:B------:R-:W1:Y:S07]  /*5c00*/  LDSM.16.MT88.4 R8, [R248+0x7100] ;  /* 0x00710000f808783b */ /* 0x000e6e0000004200 */
[C---:B-1----:R-:W-:Y:S01]  /*5c10*/  HMMA.16816.F32 R120, R4.reuse, R8, R80 ;  /* 0x000000080478723c */ /* 0x042fe20000001850 */
[----:B------:R-:W-:Y:S07]  /*5c20*/  LDSM.16.MT88.4 R80, [R248+0x5900] ;  /* 0x00590000f850783b */ /* 0x000fee0000004200 */
[C---:B------:R-:W-:Y:S01]  /*5c30*/  HMMA.16816.F32 R116, R4.reuse, R10, R64 ;  /* 0x0000000a0474723c */ /* 0x040fe20000001840 */
[----:B------:R-:W1:Y:S04]  /*5c40*/  LDSM.16.MT88.4 R8, [R251+0x7100] ;  /* 0x00710000fb08783b */ /* 0x000e680000004200 */
[----:B------:R-:W-:Y:S03]  /*5c50*/  LDSM.16.MT88.4 R64, [R250+0x3900] ;  /* 0x00390000fa40783b */ /* 0x000fe60000004200 */
[C---:B-1----:R-:W-:Y:S01]  /*5c60*/  HMMA.16816.F32 R124, R4.reuse, R10, R40 ;  /* 0x0000000a047c723c */ /* 0x042fe20000001828 */
[----:B------:R-:W1:Y:S07]  /*5c70*/  LDSM.16.MT88.4 R40, [R135+0x3900] ;  /* 0x003900008728783b */ /* 0x000e6e0000004200 */
[----:B------:R-:W-:Y:S01]  /*5c80*/  HMMA.16816.F32 R180, R4, R8, R48 ;  /* 0x0000000804b4723c */ /* 0x000fe20000001830 */
[----:B------:R-:W2:Y:S04]  /*5c90*/  LDSM.16.MT88.4 R48, [R248+0x3900] ;  /* 0x00390000f830783b */ /* 0x000ea80000004200 */
[----:B------:R-:W3:Y:S03]  /*5ca0*/  LDSM.16.MT88.4 R8, [R250+0x7100] ;  /* 0x00710000fa08783b */ /* 0x000ee60000004200 */
[C---:B-1----:R-:W-:Y:S08]  /*5cb0*/  HMMA.16816.F32 R36, R128.reuse, R40, R36 ;  /* 0x000000288024723c */ /* 0x042ff00000001824 */
[C---:B------:R-:W-:Y:S08]  /*5cc0*/  HMMA.16816.F32 R40, R128.reuse, R42, R44 ;  /* 0x0000002a8028723c */ /* 0x040ff0000000182c */
[C---:B--2---:R-:W-:Y:S08]  /*5cd0*/  HMMA.16816.F32 R44, R128.reuse, R48, R52 ;  /* 0x00000030802c723c */ /* 0x044ff00000001834 */
[----:B------:R-:W-:Y:S01]  /*5ce0*/  HMMA.16816.F32 R48, R128, R50, R56 ;  /* 0x000000328030723c */ /* 0x000fe20000001838 */
[----:B------:R-:W1:Y:S07]  /*5cf0*/  LDSM.16.MT88.4 R56, [R251+0x3900] ;  /* 0x00390000fb38783b */ /* 0x000e6e0000004200 */
[C---:B---3--:R-:W-:Y:S08]  /*5d00*/  HMMA.16816.F32 R24, R4.reuse, R8, R24 ;  /* 0x000000080418723c */ /* 0x048ff00000001818 */
[----:B------:R-:W-:Y:S01]  /*5d10*/  HMMA.16816.F32 R12, R4, R10, R12 ;  /* 0x0000000a040c723c */ /* 0x000fe2000000180c */
[----:B------:R-:W-:Y:S07]  /*5d20*/  LDSM.16.MT88.4 R4, [R250+0x7900] ;  /* 0x00790000fa04783b */ /* 0x000fee0000004200 */
[C---:B-1----:R-:W-:Y:S08]  /*5d30*/  HMMA.16816.F32 R52, R128.reuse, R56, R60 ;  /* 0x000000388034723c */ /* 0x042ff0000000183c */
[C---:B------:R-:W-:Y:S01]  /*5d40*/  HMMA.16816.F32 R60, R128.reuse, R64, R72 ;  /* 0x00000040803c723c */ /* 0x040fe20000001848 */
[----:B------:R-:W1:Y:S07]  /*5d50*/  LDSM.16.MT88.4 R72, [R135+0x5900] ;  /* 0x005900008748783b */ /* 0x000e6e0000004200 */
[C---:B------:R-:W-:Y:S08]  /*5d60*/  HMMA.16816.F32 R64, R128.reuse, R66, R76 ;  /* 0x000000428040723c */ /* 0x040ff0000000184c */
[C---:B------:R-:W-:Y:S08]  /*5d70*/  HMMA.16816.F32 R76, R128.reuse, R80, R92 ;  /* 0x00000050804c723c */ /* 0x040ff0000000185c */
[C---:B------:R-:W-:Y:S01]  /*5d80*/  HMMA.16816.F32 R80, R128.reuse, R82, R96 ;  /* 0x000000528050723c */ /* 0x040fe20000001860 */
[----:B------:R-:W2:Y:S07]  /*5d90*/  LDSM.16.MT88.4 R96, [R250+0x5900] ;  /* 0x00590000fa60783b */ /* 0x000eae0000004200 */
[C---:B------:R-:W-:Y:S08]  /*5da0*/  HMMA.16816.F32 R56, R128.reuse, R58, R68 ;  /* 0x0000003a8038723c */ /* 0x040ff00000001844 */
        /* <DEDUP_REMOVED lines=9> */
[C---:B--2---:R-:W-:Y:S01]  /*5e40*/  HMMA.16816.F32 R108, R128.reuse, R112, R120 ;  /* 0x00000070806c723c */ /* 0x044fe20000001878 */
[----:B------:R-:W2:Y:S07]  /*5e50*/  LDSM.16.MT88.4 R120, [R251+0x7900] ;  /* 0x00790000fb78783b */ /* 0x000eae0000004200 */
[C---:B------:R-:W-:Y:S08]  /*5e60*/  HMMA.16816.F32 R112, R128.reuse, R114, R116 ;  /* 0x000000728070723c */ /* 0x040ff00000001874 */
[C---:B-1----:R-:W-:Y:S08]  /*5e70*/  HMMA.16816.F32 R100, R128.reuse, R104, R184 ;  /* 0x000000688064723c */ /* 0x042ff000000018b8 */
[C---:B------:R-:W-:Y:S08]  /*5e80*/  HMMA.16816.F32 R104, R128.reuse, R106, R176 ;  /* 0x0000006a8068723c */ /* 0x040ff000000018b0 */
[C---:B--2---:R-:W-:Y:S08]  /*5e90*/  HMMA.16816.F32 R116, R128.reuse, R120, R180 ;  /* 0x000000788074723c */ /* 0x044ff000000018b4 */
[C---:B------:R-:W-:Y:S08]  /*5ea0*/  HMMA.16816.F32 R120, R128.reuse, R122, R124 ;  /* 0x0000007a8078723c */ /* 0x040ff0000000187c */
[C---:B------:R-:W-:Y:S08]  /*5eb0*/  HMMA.16816.F32 R124, R128.reuse, R4, R24 ;  /* 0x00000004807c723c */ /* 0x040ff00000001818 */
[----:B------:R-:W-:Y:S01]  /*5ec0*/  HMMA.16816.F32 R128, R128, R6, R12 ;  /* 0x000000068080723c */ /* 0x000fe2000000180c */
[----:B------:R-:W-:Y:S07]  /*5ed0*/  @P0 BRA `(.L_x_612) ;  /* 0x0000447000000947 */ /* 0x000fee0003800000 */
[----:B------:R-:W2:Y:S04]  /*5ee0*/  LDL R8, [R1+0xe4] ;  /* 0x0000e40001087983 */ /* 0x000ea80000100800 */
[----:B------:R-:W2:Y:S04]  /*5ef0*/  LDL R9, [R1+0x98] ;  /* 0x0000980001097983 */ /* 0x000ea80000100800 */
[----:B------:R-:W3:Y:S04]  /*5f00*/  LDL R188, [R1+0xdc] ;  /* 0x0000dc0001bc7983 */ /* 0x000ee80000100800 */
[----:B------:R-:W3:Y:S04]  /*5f10*/  LDL R189, [R1+0xd0] ;  /* 0x0000d00001bd7983 */ /* 0x000ee80000100800 */
[----:B------:R-:W4:Y:S04]  /*5f20*/  LDL R190, [R1+0xe0] ;  /* 0x0000e00001be7983 */ /* 0x000f280000100800 */
[----:B------:R-:W4:Y:S01]  /*5f30*/  LDL R191, [R1+0xd4] ;  /* 0x0000d40001bf7983 */ /* 0x000f220000100800 */
[----:B------:R-:W-:Y:S01]  /*5f40*/  PLOP3.LUT P0, PT, PT, PT, UP1, 0x80, 0x0 ;  /* 0x000000000000781c */ /* 0x000fe20003f0f018 */
[----:B------:R-:W-:Y:S01]  /*5f50*/  IMAD.MOV.U32 R2, RZ, RZ, R132 ;  /* 0x000000ffff027224 */ /* 0x000fe200078e0084 */
[----:B------:R-:W-:-:S11]  /*5f60*/  UMOV UR5, 0x1 ;  /* 0x0000000100057882 */ /* 0x000fd60000000000 */
[----:B------:R-:W-:Y:S01]  /*5f70*/  @P0 IMAD.HI.U32 R0, R133, c[0x0][0x2c8], RZ ;  /* 0x0000b20085000a27 */ /* 0x000fe200078e00ff */
[----:B------:R-:W-:-:S03]  /*5f80*/  PLOP3.LUT P0, PT, PT, PT, UP1, 0x80, 0x0 ;  /* 0x000000000000781c */ /* 0x000fc60003f0f018 */
[----:B------:R-:W-:-:S10]  /*5f90*/  IMAD.MOV.U32 R133, RZ, RZ, R3 ;  /* 0x000000ffff857224 */ /* 0x000fd400078e0003 */
[----:B------:R-:W-:-:S05]  /*5fa0*/  @P0 SHF.R.U32.HI R4, RZ, c[0x0][0x2cc], R0 ;  /* 0x0000b300ff040a19 */ /* 0x000fca0000011600 */
[----:B------:R3:W-:Y:S01]  /*5fb0*/  @P0 STL [R1+0xb8], R4 ;  /* 0x0000b80401000387 */ /* 0x0007e20000100800 */
[C---:B--2---:R-:W-:Y:S01]  /*5fc0*/  SHF.L.U64.HI R3, R9.reuse, 0x1, R8 ;  /* 0x0000000109037819 */ /* 0x044fe20000010208 */
[----:B------:R-:W-:-:S04]  /*5fd0*/  IMAD.SHL.U32 R0, R9, 0x2, RZ ;  /* 0x0000000209007824 */ /* 0x000fc800078e00ff */
[----:B------:R1:W-:Y:S01]  /*5fe0*/  STL [R1+0x94], R3 ;  /* 0x0000940301007387 */ /* 0x0003e20000100800 */
[----:B---3--:R-:W-:-:S03]  /*5ff0*/  SHF.L.U64.HI R4, R189, 0x1, R188 ;  /* 0x00000001bd047819 */ /* 0x008fc600000102bc */
[----:B------:R2:W-:Y:S04]  /*6000*/  STL [R1+0xd8], R0 ;  /* 0x0000d80001007387 */ /* 0x0005e80000100800 */
[----:B------:R4:W-:Y:S01]  /*6010*/  STL [R1+0x90], R4 ;  /* 0x0000900401007387 */ /* 0x0009e20000100800 */
[----:B-1----:R-:W-:Y:S01]  /*6020*/  IMAD.SHL.U32 R3, R189, 0x2, RZ ;  /* 0x00000002bd037824 */ /* 0x002fe200078e00ff */
[----:B--2---:R-:W-:-:S04]  /*6030*/  SEL R0, RZ, 0x10, P5 ;  /* 0x00000010ff007807 */ /* 0x004fc80002800000 */
[----:B------:R1:W-:Y:S01]  /*6040*/  STL [R1+0x8c], R3 ;  /* 0x00008c0301007387 */ /* 0x0003e20000100800 */
[----:B----4-:R-:W-:-:S03]  /*6050*/  SHF.L.U64.HI R4, R191, 0x1, R190 ;  /* 0x00000001bf047819 */ /* 0x010fc600000102be */
[----:B------:R2:W-:Y:S04]  /*6060*/  STL [R1+0xac], R0 ;  /* 0x0000ac0001007387 */ /* 0x0005e80000100800 */
[----:B------:R3:W-:Y:S01]  /*6070*/  STL [R1+0x88], R4 ;  /* 0x0000880401007387 */ /* 0x0007e20000100800 */
[----:B-1----:R-:W-:Y:S01]  /*6080*/  IMAD.SHL.U32 R3, R191, 0x2, RZ ;  /* 0x00000002bf037824 */ /* 0x002fe200078e00ff */
[----:B--2---:R-:W-:-:S04]  /*6090*/  SEL R0, RZ, 0x10, P4 ;  /* 0x00000010ff007807 */ /* 0x004fc80002000000 */
[----:B------:R3:W-:Y:S04]  /*60a0*/  STL [R1+0x84], R3 ;  /* 0x0000840301007387 */ /* 0x0007e80000100800 */
[----:B------:R3:W-:Y:S02]  /*60b0*/  STL [R1+0xa8], R0 ;  /* 0x0000a80001007387 */ /* 0x0007e40000100800 */
.L_x_615:
[----:B------:R-:W2:Y:S01]  /*60c0*/  LDL R5, [R1] ;  /* 0x0000000001057983 */ /* 0x000ea20000100800 */
[----:B------:R-:W-:Y:S04]  /*60d0*/  DEPBAR.LE SB0, 0x0 ;  /* 0x000080000000791a */ /* 0x000fe80000000000 */
[----:B---3--:R-:W3:Y:S04]  /*60e0*/  LDL R4, [R1+0x3c] ;  /* 0x00003c0001047983 */ /* 0x008ee80000100800 */
[----:B------:R-:W-:Y:S01]  /*60f0*/  BAR.SYNC.DEFER_BLOCKING 0x0 ;  /* 0x0000000000007b1d */ /* 0x000fe20000010000 */
[----:B------:R-:W-:Y:S05]  /*6100*/  ISETP.LE.AND P0, PT, RZ, UR10, PT ;  /* 0x0000000aff007c0c */ /* 0x000fea000bf03270 */
[----:B------:R-:W4:Y:S04]  /*6110*/  LDL R3, [R1+0x38] ;  /* 0x0000380001037983 */ /* 0x000f280000100800 */
[----:B------:R-:W4:Y:S04]  /*6120*/  LDL R0, [R1+0x34] ;  /* 0x0000340001007983 */ /* 0x000f280000100800 */
[----:B------:R1:W5:Y:S04]  /*6130*/  LDL R132, [R1+0x40] ;  /* 0x0000400001847983 */ /* 0x0003680000100800 */
[----:B------:R1:W1:Y:S04]  /*6140*/  LDSM.16.M88.4 R8, [R134+0x10100] ;  /* 0x010100008608783b */ /* 0x0002680000000200 */
[----:B------:R1:W1:Y:S04]  /*6150*/  LDSM.16.M88.4 R16, [R134+0x10900] ;  /* 0x010900008610783b */ /* 0x0002680000000200 */
[----:B------:R1:W1:Y:S04]  /*6160*/  LDSM.16.M88.4 R24, [R134+0x11100] ;  /* 0x011100008618783b */ /* 0x0002680000000200 */
[----:B------:R1:W1:Y:S04]  /*6170*/  LDSM.16.M88.4 R32, [R134+0x11900] ;  /* 0x011900008620783b */ /* 0x0002680000000200 */
[----:B--2---:R2:W1:Y:S04]  /*6180*/  LDSM.16.M88.4 R176, [R5] ;  /* 0x0000000005b0783b */ /* 0x0044680000000200 */
[----:B---3--:R2:W3:Y:S04]  /*6190*/  LDSM.16.M88.4 R180, [R4] ;  /* 0x0000000004b4783b */ /* 0x0084e80000000200 */
[----:B----4-:R2:W4:Y:S04]  /*61a0*/  LDSM.16.M88.4 R184, [R3] ;  /* 0x0000000003b8783b */ /* 0x0105280000000200 */
[----:B------:R2:W1:Y:S01]  /*61b0*/  LDSM.16.M88.4 R188, [R0] ;  /* 0x0000000000bc783b */ /* 0x0004620000000200 */
[----:B------:R-:W-:-:S05]  /*61c0*/  @!P0 BRA `(.L_x_613) ;  /* 0x000004b000008947 */ /* 0x000fca0003800000 */
[----:B--2---:R-:W2:Y:S01]  /*61d0*/  LDL R3, [R1+0x5c] ;  /* 0x00005c0001037983 */ /* 0x004ea20000100800 */
[----:B-----5:R-:W-:Y:S03]  /*61e0*/  LOP3.LUT R132, R132, 0xffffffdf, RZ, 0xc0, !PT ;  /* 0xffffffdf84847812 */ /* 0x020fe600078ec0ff */
[----:B----4-:R-:W4:Y:S01]  /*61f0*/  LDL R6, [R1+0x58] ;  /* 0x0000580001067983 */ /* 0x010f220000100800 */
[----:B------:R-:W-:Y:S03]  /*6200*/  @P1 LOP3.LUT R132, R132, 0x20, RZ, 0xfc, !PT ;  /* 0x0000002084841812 */ /* 0x000fe600078efcff */
[----:B---3--:R-:W3:Y:S04]  /*6210*/  LDL R13, [R1+0x60] ;  /* 0x00006000010d7983 */ /* 0x008ee80000100800 */
[----:B------:R-:W-:Y:S04]  /*6220*/  STL [R1+0x40], R132 ;  /* 0x0000408401007387 */ /* 0x000fe80000100800 */
[----:B------:R-:W3:Y:S04]  /*6230*/  LDL R29, [R1+0xd8] ;  /* 0x0000d800011d7983 */ /* 0x000ee80000100800 */
        /* <DEDUP_REMOVED lines=8> */
[----:B------:R-:W3:Y:S01]  /*62c0*/  LDL R30, [R1+0xc0] ;  /* 0x0000c000011e7983 */ /* 0x000ee20000100800 */
[----:B--2---:R-:W-:Y:S01]  /*62d0*/  SHF.R.S32.HI R0, RZ, 0x1f, R3 ;  /* 0x0000001fff007819 */ /* 0x004fe20000011403 */
[C---:B------:R-:W-:Y:S04]  /*62e0*/  IMAD.WIDE.U32 R4, R3.reuse, c[0x0][0x208], RZ ;  /* 0x0000820003047a25 */ /* 0x040fe800078e00ff */
[----:B------:R-:W-:Y:S04]  /*62f0*/  IMAD R0, R0, c[0x0][0x208], RZ ;  /* 0x0000820000007a24 */ /* 0x000fe800078e02ff */
[----:B------:R-:W-:Y:S04]  /*6300*/  IMAD R0, R3, c[0x0][0x20c], R0 ;  /* 0x0000830003007a24 */ /* 0x000fe800078e0200 */
[----:B------:R-:W-:Y:S01]  /*6310*/  IMAD.IADD R5, R5, 0x1, R0 ;  /* 0x0000000105057824 */ /* 0x000fe200078e0200 */
[----:B----4-:R-:W-:Y:S03]  /*6320*/  SHF.R.S32.HI R0, RZ, 0x1f, R6 ;  /* 0x0000001fff007819 */ /* 0x010fe60000011406 */
        /* <DEDUP_REMOVED lines=8> */
[----:B------:R2:W-:Y:S04]  /*63b0*/  SHFL.IDX PT, R0, R12, 0x1, 0x181f ;  /* 0x00381f000c007f89 */ /* 0x0005e800000e0000 */
[----:B------:R-:W4:Y:S04]  /*63c0*/  SHFL.IDX PT, R5, R3, RZ, 0x181f ;  /* 0x00181fff03057589 */ /* 0x000f2800000e0000 */
[----:B------:R-:W1:Y:S01]  /*63d0*/  SHFL.IDX PT, R3, R3, 0x1, 0x181f ;  /* 0x00381f0003037f89 */ /* 0x000e6200000e0000 */
[C---:B---3--:R-:W-:Y:S03]  /*63e0*/  IADD3 R6, P0, R4.reuse, R29, RZ ;  /* 0x0000001d04067210 */ /* 0x048fe60007f1e0ff */
[----:B--2---:R-:W2:Y:S02]  /*63f0*/  LDL R12, [R1+0xb0] ;  /* 0x0000b000010c7983 */ /* 0x004ea40000100800 */
[C---:B----4-:R-:W-:Y:S05]  /*6400*/  IMAD.X R7, R5.reuse, 0x1, R28, P0 ;  /* 0x0000000105077824 */ /* 0x050fea00000e061c */
[----:B------:R3:W-:Y:S02]  /*6410*/  LDGSTS.E.BYPASS.LTC128B.128 [R13], [R6.64], !P6 ;  /* 0x00000000060d7fae */ /* 0x0007e4000f101d50 */
[C---:B---3--:R-:W-:Y:S05]  /*6420*/  IADD3 R6, P0, R4.reuse, R23, RZ ;  /* 0x0000001704067210 */ /* 0x048fea0007f1e0ff */
[C---:B------:R-:W-:Y:S05]  /*6430*/  IMAD.X R7, R5.reuse, 0x1, R22, P0 ;  /* 0x0000000105077824 */ /* 0x040fea00000e0616 */
[----:B------:R3:W-:Y:S02]  /*6440*/  LDGSTS.E.BYPASS.LTC128B.128 [R21], [R6.64], !P5 ;  /* 0x0000000006157fae */ /* 0x0007e4000e901d50 */
[C---:B---3--:R-:W-:Y:S02]  /*6450*/  IADD3 R6, P0, R4.reuse, R20, RZ ;  /* 0x0000001404067210 */ /* 0x048fe40007f1e0ff */
[----:B------:R-:W3:Y:S03]  /*6460*/  LDL R21, [R1+0xac] ;  /* 0x0000ac0001157983 */ /* 0x000ee60000100800 */
[----:B------:R-:W-:Y:S05]  /*6470*/  IMAD.X R7, R5, 0x1, R15, P0 ;  /* 0x0000000105077824 */ /* 0x000fea00000e060f */
[----:B------:R4:W-:Y:S04]  /*6480*/  LDGSTS.E.BYPASS.LTC128B.128 [R14], [R6.64], !P4 ;  /* 0x00000000060e7fae */ /* 0x0009e8000e101d50 */
[----:B----4-:R-:W4:Y:S01]  /*6490*/  LDL R14, [R1+0xa8] ;  /* 0x0000a800010e7983 */ /* 0x010f220000100800 */
[C---:B------:R-:W-:Y:S05]  /*64a0*/  IMAD.SHL.U32 R6, R31.reuse, 0x2, RZ ;  /* 0x000000021f067824 */ /* 0x040fea00078e00ff */
[----:B------:R-:W-:Y:S02]  /*64b0*/  IADD3 R4, P0, R4, R6, RZ ;  /* 0x0000000604047210 */ /* 0x000fe40007f1e0ff */
[----:B--2---:R-:W-:Y:S02]  /*64c0*/  SHF.L.U64.HI R7, R31, 0x1, R12 ;  /* 0x000000011f077819 */ /* 0x004fe4000001020c */
[----:B------:R-:W2:Y:S03]  /*64d0*/  LDL R12, [R1+0xb4] ;  /* 0x0000b400010c7983 */ /* 0x000ea60000100800 */
[----:B------:R-:W-:Y:S05]  /*64e0*/  IMAD.X R5, R5, 0x1, R7, P0 ;  /* 0x0000000105057824 */ /* 0x000fea00000e0607 */
[----:B------:R1:W-:Y:S02]  /*64f0*/  LDGSTS.E.BYPASS.LTC128B.128 [R30], [R4.64], !P3 ;  /* 0x00000000041e7fae */ /* 0x0003e4000d901d50 */
[----:B-1----:R-:W-:Y:S05]  /*6500*/  IADD3 R4, P0, R0, R29, RZ ;  /* 0x0000001d00047210 */ /* 0x002fea0007f1e0ff */
[----:B------:R-:W-:Y:S05]  /*6510*/  IMAD.X R5, R3, 0x1, R28, P0 ;  /* 0x0000000103057824 */ /* 0x000fea00000e061c */
[----:B------:R3:W-:Y:S02]  /*6520*/  LDGSTS.E.BYPASS.LTC128B.128 [R13+0x1000], [R4.64], !P6 ;  /* 0x01000000040d7fae */ /* 0x0007e4000f101d50 */
[C---:B---3--:R-:W-:Y:S04]  /*6530*/  IADD3 R4, -R21.reuse, 0x10, RZ ;  /* 0x0000001015047810 */ /* 0x048fe80007ffe1ff */
[----:B------:R-:W-:Y:S04]  /*6540*/  LOP3.LUT R4, R4, 0xf, RZ, 0xc0, !PT ;  /* 0x0000000f04047812 */ /* 0x000fe800078ec0ff */
[-C--:B------:R-:W-:Y:S04]  /*6550*/  IADD3 R4, P1, P0, R4, R0.reuse, R23 ;  /* 0x0000000004047210 */ /* 0x080fe8000783e017 */
[-C--:B------:R-:W-:Y:S02]  /*6560*/  IADD3.X R5, RZ, R3.reuse, R22, P1, P0 ;  /* 0x00000003ff057210 */ /* 0x080fe40000fe0416 */
[----:B------:R-:W-:Y:S11]  /*6570*/  ISETP.NE.U32.AND P0, PT, R21, RZ, PT ;  /* 0x000000ff1500720c */ /* 0x000ff60003f05070 */
[----:B------:R-:W-:Y:S02]  /*6580*/  @!UPT UIADD3 URZ, URZ, URZ, URZ ;  /* 0x0000003f3f3ff290 */ /* 0x000fe4000fffe03f */
[----:B------:R4:W-:Y:S02]  /*6590*/  LDGSTS.E.BYPASS.LTC128B.128.ZFILL [R13+0x3000], [R4.64], P0 ;  /* 0x03000000040d7fae */ /* 0x0009e40008141d50 */
[----:B----4-:R-:W-:Y:S04]  /*65a0*/  IADD3 R4, -R14, 0x10, RZ ;  /* 0x000000100e047810 */ /* 0x010fe80007ffe1ff */
[----:B------:R-:W-:Y:S04]  /*65b0*/  LOP3.LUT R4, R4, 0xf, RZ, 0xc0, !PT ;  /* 0x0000000f04047812 */ /* 0x000fe800078ec0ff */
[-C--:B------:R-:W-:Y:S04]  /*65c0*/  IADD3 R4, P1, P0, R4, R0.reuse, R20 ;  /* 0x0000000004047210 */ /* 0x080fe8000783e014 */
[-C--:B------:R-:W-:Y:S02]  /*65d0*/  IADD3.X R5, RZ, R3.reuse, R15, P1, P0 ;  /* 0x00000003ff057210 */ /* 0x080fe40000fe040f */
[----:B------:R-:W-:Y:S11]  /*65e0*/  ISETP.NE.U32.AND P0, PT, R14, RZ, PT ;  /* 0x000000ff0e00720c */ /* 0x000ff60003f05070 */
[----:B------:R-:W-:Y:S02]  /*65f0*/  @!UPT UIADD3 URZ, URZ, URZ, URZ ;  /* 0x0000003f3f3ff290 */ /* 0x000fe4000fffe03f */
[----:B------:R2:W-:Y:S02]  /*6600*/  LDGSTS.E.BYPASS.LTC128B.128.ZFILL [R13+0x5000], [R4.64], P0 ;  /* 0x05000000040d7fae */ /* 0x0005e40008141d50 */
[----:B--2---:R-:W-:Y:S04]  /*6610*/  IADD3 R4, -R12, 0x10, RZ ;  /* 0x000000100c047810 */ /* 0x004fe80007ffe1ff */
[----:B------:R-:W-:Y:S04]  /*6620*/  LOP3.LUT R4, R4, 0xf, RZ, 0xc0, !PT ;  /* 0x0000000f04047812 */ /* 0x000fe800078ec0ff */
[----:B------:R-:W-:Y:S04]  /*6630*/  IADD3 R4, P1, P0, R4, R0, R6 ;  /* 0x0000000004047210 */ /* 0x000fe8000783e006 */
[----:B------:R-:W-:Y:S02]  /*6640*/  IADD3.X R5, RZ, R3, R7, P1, P0 ;  /* 0x00000003ff057210 */ /* 0x000fe40000fe0407 */
[----:B------:R-:W-:Y:S02]  /*6650*/  ISETP.NE.U32.AND P0, PT, R12, RZ, PT ;  /* 0x000000ff0c00720c */ /* 0x000fe40003f05070 */
[----:B------:R-:W-:Y:S11]  /*6660*/  LOP3.LUT P1, RZ, R132, 0x20, RZ, 0xc0, !PT ;  /* 0x0000002084ff7812 */ /* 0x000ff6000782c0ff */
[----:B------:R1:W-:Y:S02]  /*6670*/  LDGSTS.E.BYPASS.LTC128B.128.ZFILL [R13+0x7000], [R4.64], P0 ;  /* 0x07000000040d7fae */ /* 0x0003e40008141d50 */
.L_x_613:
[C---:B-12---:R-:W-:Y:S01]  /*6680*/  HMMA.16816.F32 R4, R168.reuse, R8, RZ ;  /* 0x00000008a804723c */ /* 0x046fe200000018ff */
[----:B------:R-:W2:Y:S01]  /*6690*/  LDL R3, [R1+0x28] ;  /* 0x0000280001037983 */ /* 0x000ea20000100800 */
[----:B------:R-:W-:Y:S03]  /*66a0*/  UISETP.GE.AND UP0, UPT, UR10, 0x1, UPT ;  /* 0x000000010a00788c */ /* 0x000fe6000bf06270 */
[----:B------:R-:W0:Y:S03]  /*66b0*/  LDGDEPBAR ;  /* 0x00000000000079af */ /* 0x000e260000000000 */
[C---:B------:R-:W-:Y:S01]  /*66c0*/  HMMA.16816.F32 R8, R168.reuse, R10, RZ ;  /* 0x0000000aa808723c */ /* 0x040fe200000018ff */
[----:B------:R-:W-:Y:S04]  /*66d0*/  PLOP3.LUT P0, PT, PT, PT, UP0, 0x40, 0x0 ;  /* 0x000000000000781c */ /* 0x000fe80003f0e808 */
[----:B----4-:R-:W4:Y:S03]  /*66e0*/  LDL R0, [R1+0x24] ;  /* 0x0000240001007983 */ /* 0x010f260000100800 */
[C---:B------:R-:W-:Y:S08]  /*66f0*/  HMMA.16816.F32 R12, R168.reuse, R16, RZ ;  /* 0x00000010a80c723c */ /* 0x040ff000000018ff */
        /* <DEDUP_REMOVED lines=8> */
[C---:B---3--:R-:W-:Y:S08]  /*6780*/  HMMA.16816.F32 R12, R172.reuse, R180, R12 ;  /* 0x000000b4ac0c723c */ /* 0x048ff0000000180c */
[C---:B------:R-:W-:Y:S01]  /*6790*/  HMMA.16816.F32 R16, R172.reuse, R182, R16 ;  /* 0x000000b6ac10723c */ /* 0x040fe20000001810 */
[----:B------:R-:W3:Y:S07]  /*67a0*/  LDSM.16.M88.4 R180, [R252+0x10900] ;  /* 0x01090000fcb4783b */ /* 0x000eee0000000200 */
[C---:B------:R-:W-:Y:S08]  /*67b0*/  HMMA.16816.F32 R20, R172.reuse, R184, R20 ;  /* 0x000000b8ac14723c */ /* 0x040ff00000001814 */
[C---:B------:R-:W-:Y:S01]  /*67c0*/  HMMA.16816.F32 R24, R172.reuse, R186, R24 ;  /* 0x000000baac18723c */ /* 0x040fe20000001818 */
[----:B------:R-:W-:Y:S07]  /*67d0*/  LDSM.16.M88.4 R184, [R252+0x11900] ;  /* 0x01190000fcb8783b */ /* 0x000fee0000000200 */
[C---:B------:R-:W-:Y:S01]  /*67e0*/  HMMA.16816.F32 R28, R172.reuse, R188, R28 ;  /* 0x000000bcac1c723c */ /* 0x040fe2000000181c */
[----:B------:R-:W4:Y:S04]  /*67f0*/  LDL R188, [R1+0x30] ;  /* 0x0000300001bc7983 */ /* 0x000f280000100800 */
[----:B------:R-:W4:Y:S03]  /*6800*/  LDL R189, [R1+0x2c] ;  /* 0x00002c0001bd7983 */ /* 0x000f260000100800 */
        /* <DEDUP_REMOVED lines=12> */
[----:B------:R-:W1:Y:S07]  /*68d0*/  LDSM.16.M88.4 R184, [R249+0x1000] ;  /* 0x00100000f9b8783b */ /* 0x000e6e0000000200 */
[C---:B---3--:R-:W-:Y:S08]  /*68e0*/  HMMA.16816.F32 R4, R196.reuse, R180, R4 ;  /* 0x000000b4c404723c */ /* 0x048ff00000001804 */
[C---:B------:R-:W-:Y:S01]  /*68f0*/  HMMA.16816.F32 R8, R196.reuse, R182, R8 ;  /* 0x000000b6c408723c */ /* 0x040fe20000001808 */
[----:B------:R-:W3:Y:S07]  /*6900*/  LDSM.16.M88.4 R180, [R249+0x1800] ;  /* 0x00180000f9b4783b */ /* 0x000eee0000000200 */
[C---:B-1----:R-:W-:Y:S08]  /*6910*/  HMMA.16816.F32 R12, R196.reuse, R176, R12 ;  /* 0x000000b0c40c723c */ /* 0x042ff0000000180c */
[C---:B------:R-:W-:Y:S01]  /*6920*/  HMMA.16816.F32 R16, R196.reuse, R178, R16 ;  /* 0x000000b2c410723c */ /* 0x040fe20000001810 */
[----:B------:R-:W1:Y:S07]  /*6930*/  LDSM.16.M88.4 R176, [R134+0x12100] ;  /* 0x0121000086b0783b */ /* 0x000e6e0000000200 */
[C---:B------:R-:W-:Y:S08]  /*6940*/  HMMA.16816.F32 R20, R196.reuse, R184, R20 ;  /* 0x000000b8c414723c */ /* 0x040ff00000001814 */
[C---:B------:R-:W-:Y:S01]  /*6950*/  HMMA.16816.F32 R24, R196.reuse, R186, R24 ;  /* 0x000000bac418723c */ /* 0x040fe20000001818 */
[----:B------:R-:W2:Y:S07]  /*6960*/  LDSM.16.M88.4 R184, [R134+0x12900] ;  /* 0x0129000086b8783b */ /* 0x000eae0000000200 */
[C---:B---3--:R-:W-:Y:S08]  /*6970*/  HMMA.16816.F32 R28, R196.reuse, R180, R28 ;  /* 0x000000b4c41c723c */ /* 0x048ff0000000181c */
[----:B------:R-:W-:Y:S01]  /*6980*/  HMMA.16816.F32 R32, R196, R182, R32 ;  /* 0x000000b6c420723c */ /* 0x000fe20000001820 */
[----:B------:R-:W3:Y:S07]  /*6990*/  LDSM.16.M88.4 R180, [R134+0x13100] ;  /* 0x0131000086b4783b */ /* 0x000eee0000000200 */
[C---:B-1----:R-:W-:Y:S08]  /*69a0*/  HMMA.16816.F32 R4, R200.reuse, R176, R4 ;  /* 0x000000b0c804723c */ /* 0x042ff00000001804 */
[C---:B------:R-:W-:Y:S01]  /*69b0*/  HMMA.16816.F32 R8, R200.reuse, R178, R8 ;  /* 0x000000b2c808723c */ /* 0x040fe20000001808 */
[----:B------:R-:W1:Y:S07]  /*69c0*/  LDSM.16.M88.4 R176, [R134+0x13900] ;  /* 0x0139000086b0783b */ /* 0x000e6e0000000200 */
[C---:B--2---:R-:W-:Y:S08]  /*69d0*/  HMMA.16816.F32 R12, R200.reuse, R184, R12 ;  /* 0x000000b8c80c723c */ /* 0x044ff0000000180c */
[C---:B------:R-:W-:Y:S08]  /*69e0*/  HMMA.16816.F32 R16, R200.reuse, R186, R16 ;  /* 0x000000bac810723c */ /* 0x040ff00000001810 */
[C---:B---3--:R-:W-:Y:S08]  /*69f0*/  HMMA.16816.F32 R20, R200.reuse, R180, R20 ;  /* 0x000000b4c814723c */ /* 0x048ff00000001814 */
[C---:B------:R-:W-:Y:S08]  /*6a00*/  HMMA.16816.F32 R24, R200.reuse, R182, R24 ;  /* 0x000000b6c818723c */ /* 0x040ff00000001818 */
[C---:B-1----:R-:W-:Y:S08]  /*6a10*/  HMMA.16816.F32 R28, R200.reuse, R176, R28 ;  /* 0x000000b0c81c723c */ /* 0x042ff0000000181c */
[----:B------:R-:W-:Y:S01]  /*6a20*/  HMMA.16816.F32 R32, R200, R178, R32 ;  /* 0x000000b2c820723c */ /* 0x000fe20000001820 */
[----:B------:R1:W-:Y:S08]  /*6a30*/  LDSM.16.M88.4 R176, [R3] ;  /* 0x0000000003b0783b */ /* 0x0003f00000000200 */
[----:B-1----:R-:W2:Y:S04]  /*6a40*/  LDL R3, [R1+0x18] ;  /* 0x0000180001037983 */ /* 0x002ea80000100800 */
[----:B----4-:R1:W3:Y:S08]  /*6a50*/  LDSM.16.M88.4 R184, [R188] ;  /* 0x00000000bcb8783b */ /* 0x0102f00000000200 */
[----:B------:R4:W3:Y:S08]  /*6a60*/  LDSM.16.M88.4 R180, [R189] ;  /* 0x00000000bdb4783b */ /* 0x0008f00000000200 */
[----:B-1----:R-:W2:Y:S04]  /*6a70*/  LDL R188, [R1+0x1c] ;  /* 0x00001c0001bc7983 */ /* 0x002ea80000100800 */
[----:B----4-:R-:W4:Y:S01]  /*6a80*/  LDL R189, [R1+0x20] ;  /* 0x0000200001bd7983 */ /* 0x010f220000100800 */
[C---:B---3--:R-:W-:Y:S08]  /*6a90*/  HMMA.16816.F32 R4, R204.reuse, R184, R4 ;  /* 0x000000b8cc04723c */ /* 0x048ff00000001804 */
[C---:B------:R-:W-:Y:S01]  /*6aa0*/  HMMA.16816.F32 R8, R204.reuse, R186, R8 ;  /* 0x000000bacc08723c */ /* 0x040fe20000001808 */
[----:B------:R1:W3:Y:S07]  /*6ab0*/  LDSM.16.M88.4 R184, [R0] ;  /* 0x0000000000b8783b */ /* 0x0002ee0000000200 */
[C---:B------:R-:W-:Y:S08]  /*6ac0*/  HMMA.16816.F32 R12, R204.reuse, R180, R12 ;  /* 0x000000b4cc0c723c */ /* 0x040ff0000000180c */
[C---:B------:R-:W-:Y:S01]  /*6ad0*/  HMMA.16816.F32 R16, R204.reuse, R182, R16 ;  /* 0x000000b6cc10723c */ /* 0x040fe20000001810 */
[----:B------:R-:W3:Y:S07]  /*6ae0*/  LDSM.16.M88.4 R180, [R252+0x12100] ;  /* 0x01210000fcb4783b */ /* 0x000eee0000000200 */
[C---:B------:R-:W-:Y:S01]  /*6af0*/  HMMA.16816.F32 R20, R204.reuse, R176, R20 ;  /* 0x000000b0cc14723c */ /* 0x040fe20000001814 */
[----:B-1----:R-:W4:Y:S07]  /*6b00*/  LDL R0, [R1+0x14] ;  /* 0x0000140001007983 */ /* 0x002f2e0000100800 */
[C---:B------:R-:W-:Y:S01]  /*6b10*/  HMMA.16816.F32 R24, R204.reuse, R178, R24 ;  /* 0x000000b2cc18723c */ /* 0x040fe20000001818 */
[----:B------:R-:W1:Y:S07]  /*6b20*/  LDSM.16.M88.4 R176, [R252+0x12900] ;  /* 0x01290000fcb0783b */ /* 0x000e6e0000000200 */
[C---:B---3--:R-:W-:Y:S08]  /*6b30*/  HMMA.16816.F32 R28, R204.reuse, R184, R28 ;  /* 0x000000b8cc1c723c */ /* 0x048ff0000000181c */
[----:B------:R-:W-:Y:S01]  /*6b40*/  HMMA.16816.F32 R32, R204, R186, R32 ;  /* 0x000000bacc20723c */ /* 0x000fe20000001820 */
[----:B------:R-:W3:Y:S07]  /*6b50*/  LDSM.16.M88.4 R184, [R252+0x13100] ;  /* 0x01310000fcb8783b */ /* 0x000eee0000000200 */
[C---:B------:R-:W-:Y:S08]  /*6b60*/  HMMA.16816.F32 R4, R208.reuse, R180, R4 ;  /* 0x000000b4d004723c */ /* 0x040ff00000001804 */
[C---:B------:R-:W-:Y:S01]  /*6b70*/  HMMA.16816.F32 R8, R208.reuse, R182, R8 ;  /* 0x000000b6d008723c */ /* 0x040fe20000001808 */
[----:B------:R-:W3:Y:S07]  /*6b80*/  LDSM.16.M88.4 R180, [R252+0x13900] ;  /* 0x01390000fcb4783b */ /* 0x000eee0000000200 */
[C---:B-1----:R-:W-:Y:S08]  /*6b90*/  HMMA.16816.F32 R12, R208.reuse, R176, R12 ;  /* 0x000000b0d00c723c */ /* 0x042ff0000000180c */
[C---:B------:R-:W-:Y:S01]  /*6ba0*/  HMMA.16816.F32 R16, R208.reuse, R178, R16 ;  /* 0x000000b2d010723c */ /* 0x040fe20000001810 */
[----:B------:R-:W1:Y:S07]  /*6bb0*/  LDSM.16.M88.4 R176, [R249+0x2000] ;  /* 0x00200000f9b0783b */ /* 0x000e6e0000000200 */
[C---:B---3--:R-:W-:Y:S08]  /*6bc0*/  HMMA.16816.F32 R20, R208.reuse, R184, R20 ;  /* 0x000000b8d014723c */ /* 0x048ff00000001814 */
[C---:B------:R-:W-:Y:S01]  /*6bd0*/  HMMA.16816.F32 R24, R208.reuse, R186, R24 ;  /* 0x000000bad018723c */ /* 0x040fe20000001818 */
[----:B------:R-:W3:Y:S07]  /*6be0*/  LDSM.16.M88.4 R184, [R249+0x2800] ;  /* 0x00280000f9b8783b */ /* 0x000eee0000000200 */
[C---:B------:R-:W-:Y:S08]  /*6bf0*/  HMMA.16816.F32 R28, R208.reuse, R180, R28 ;  /* 0x000000b4d01c723c */ /* 0x040ff0000000181c */
[----:B------:R-:W-:Y:S01]  /*6c00*/  HMMA.16816.F32 R32, R208, R182, R32 ;  /* 0x000000b6d020723c */ /* 0x000fe20000001820 */
        /* <DEDUP_REMOVED lines=8> */
[C---:B------:R-:W-:Y:S01]  /*6c90*/  HMMA.16816.F32 R24, R212.reuse, R182, R24 ;  /* 0x000000b6d418723c */ /* 0x040fe20000001818 */
[----:B------:R-:W3:Y:S07]  /*6ca0*/  LDSM.16.M88.4 R180, [R134+0x14900] ;  /* 0x0149000086b4783b */ /* 0x000eee0000000200 */
[C---:B-1----:R-:W-:Y:S08]  /*6cb0*/  HMMA.16816.F32 R28, R212.reuse, R176, R28 ;  /* 0x000000b0d41c723c */ /* 0x042ff0000000181c */
[----:B------:R-:W-:Y:S01]  /*6cc0*/  HMMA.16816.F32 R32, R212, R178, R32 ;  /* 0x000000b2d420723c */ /* 0x000fe20000001820 */
[----:B------:R-:W1:Y:S07]  /*6cd0*/  LDSM.16.M88.4 R176, [R134+0x15100] ;  /* 0x0151000086b0783b */ /* 0x000e6e0000000200 */
[C---:B---3--:R-:W-:Y:S08]  /*6ce0*/  HMMA.16816.F32 R4, R216.reuse, R184, R4 ;  /* 0x000000b8d804723c */ /* 0x048ff00000001804 */
[C---:B------:R-:W-:Y:S01]  /*6cf0*/  HMMA.16816.F32 R8, R216.reuse, R186, R8 ;  /* 0x000000bad808723c */ /* 0x040fe20000001808 */
[----:B------:R-:W3:Y:S07]  /*6d00*/  LDSM.16.M88.4 R184, [R134+0x15900] ;  /* 0x0159000086b8783b */ /* 0x000eee0000000200 */
[C---:B------:R-:W-:Y:S08]  /*6d10*/  HMMA.16816.F32 R12, R216.reuse, R180, R12 ;  /* 0x000000b4d80c723c */ /* 0x040ff0000000180c */
[C---:B------:R-:W-:Y:S08]  /*6d20*/  HMMA.16816.F32 R16, R216.reuse, R182, R16 ;  /* 0x000000b6d810723c */ /* 0x040ff00000001810 */
[C---:B-1----:R-:W-:Y:S08]  /*6d30*/  HMMA.16816.F32 R20, R216.reuse, R176, R20 ;  /* 0x000000b0d814723c */ /* 0x042ff00000001814 */
[C---:B------:R-:W-:Y:S08]  /*6d40*/  HMMA.16816.F32 R24, R216.reuse, R178, R24 ;  /* 0x000000b2d818723c */ /* 0x040ff00000001818 */
[C---:B---3--:R-:W-:Y:S08]  /*6d50*/  HMMA.16816.F32 R28, R216.reuse, R184, R28 ;  /* 0x000000b8d81c723c */ /* 0x048ff0000000181c */
[----:B------:R-:W-:Y:S01]  /*6d60*/  HMMA.16816.F32 R32, R216, R186, R32 ;  /* 0x000000bad820723c */ /* 0x000fe20000001820 */
[----:B--2---:R1:W-:Y:S08]  /*6d70*/  LDSM.16.M88.4 R184, [R3] ;  /* 0x0000000003b8783b */ /* 0x0043f00000000200 */
[----:B-1----:R-:W2:Y:S04]  /*6d80*/  LDL R3, [R1+0x8] ;  /* 0x0000080001037983 */ /* 0x002ea80000100800 */
[----:B------:R1:W-:Y:S08]  /*6d90*/  LDSM.16.M88.4 R176, [R188] ;  /* 0x00000000bcb0783b */ /* 0x0003f00000000200 */
[----:B----4-:R3:W4:Y:S08]  /*6da0*/  LDSM.16.M88.4 R180, [R189] ;  /* 0x00000000bdb4783b */ /* 0x0107300000000200 */
[----:B-1----:R-:W2:Y:S04]  /*6db0*/  LDL R188, [R1+0xc] ;  /* 0x00000c0001bc7983 */ /* 0x002ea80000100800 */
[----:B---3--:R-:W3:Y:S01]  /*6dc0*/  LDL R189, [R1+0x10] ;  /* 0x0000100001bd7983 */ /* 0x008ee20000100800 */
[C---:B----4-:R-:W-:Y:S08]  /*6dd0*/  HMMA.16816.F32 R4, R220.reuse, R180, R4 ;  /* 0x000000b4dc04723c */ /* 0x050ff00000001804 */
[C---:B------:R-:W-:Y:S01]  /*6de0*/  HMMA.16816.F32 R8, R220.reuse, R182, R8 ;  /* 0x000000b6dc08723c */ /* 0x040fe20000001808 */
[----:B------:R1:W4:Y:S07]  /*6df0*/  LDSM.16.M88.4 R180, [R0] ;  /* 0x0000000000b4783b */ /* 0x00032e0000000200 */
[C---:B------:R-:W-:Y:S08]  /*6e00*/  HMMA.16816.F32 R12, R220.reuse, R176, R12 ;  /* 0x000000b0dc0c723c */ /* 0x040ff0000000180c */
[C---:B------:R-:W-:Y:S01]  /*6e10*/  HMMA.16816.F32 R16, R220.reuse, R178, R16 ;  /* 0x000000b2dc10723c */ /* 0x040fe20000001810 */
[----:B------:R-:W4:Y:S07]  /*6e20*/  LDSM.16.M88.4 R176, [R252+0x14100] ;  /* 0x01410000fcb0783b */ /* 0x000f2e0000000200 */
[C---:B------:R-:W-:Y:S01]  /*6e30*/  HMMA.16816.F32 R20, R220.reuse, R184, R20 ;  /* 0x000000b8dc14723c */ /* 0x040fe20000001814 */
[----:B-1----:R-:W3:Y:S07]  /*6e40*/  LDL R0, [R1+0x4] ;  /* 0x0000040001007983 */ /* 0x002eee0000100800 */
[C---:B------:R-:W-:Y:S01]  /*6e50*/  HMMA.16816.F32 R24, R220.reuse, R186, R24 ;  /* 0x000000badc18723c */ /* 0x040fe20000001818 */
[----:B------:R-:W1:Y:S07]  /*6e60*/  LDSM.16.M88.4 R184, [R252+0x14900] ;  /* 0x01490000fcb8783b */ /* 0x000e6e0000000200 */
[C---:B----4-:R-:W-:Y:S08]  /*6e70*/  HMMA.16816.F32 R28, R220.reuse, R180, R28 ;  /* 0x000000b4dc1c723c */ /* 0x050ff0000000181c */
[----:B------:R-:W-:Y:S01]  /*6e80*/  HMMA.16816.F32 R32, R220, R182, R32 ;  /* 0x000000b6dc20723c */ /* 0x000fe20000001820 */
[----:B------:R-:W4:Y:S07]  /*6e90*/  LDSM.16.M88.4 R180, [R252+0x15100] ;  /* 0x01510000fcb4783b */ /* 0x000f2e0000000200 */
[C---:B------:R-:W-:Y:S08]  /*6ea0*/  HMMA.16816.F32 R4, R224.reuse, R176, R4 ;  /* 0x000000b0e004723c */ /* 0x040ff00000001804 */
[C---:B------:R-:W-:Y:S01]  /*6eb0*/  HMMA.16816.F32 R8, R224.reuse, R178, R8 ;  /* 0x000000b2e008723c */ /* 0x040fe20000001808 */
[----:B------:R-:W4:Y:S07]  /*6ec0*/  LDSM.16.M88.4 R176, [R252+0x15900] ;  /* 0x01590000fcb0783b */ /* 0x000f2e0000000200 */
[C---:B-1----:R-:W-:Y:S08]  /*6ed0*/  HMMA.16816.F32 R12, R224.reuse, R184, R12 ;  /* 0x000000b8e00c723c */ /* 0x042ff0000000180c */
[C---:B------:R-:W-:Y:S01]  /*6ee0*/  HMMA.16816.F32 R16, R224.reuse, R186, R16 ;  /* 0x000000bae010723c */ /* 0x040fe20000001810 */
[----:B------:R-:W1:Y:S07]  /*6ef0*/  LDSM.16.M88.4 R184, [R249+0x4000] ;  /* 0x00400000f9b8783b */ /* 0x000e6e0000000200 */
[C---:B----4-:R-:W-:Y:S08]  /*6f00*/  HMMA.16816.F32 R20, R224.reuse, R180, R20 ;  /* 0x000000b4e014723c */ /* 0x050ff00000001814 */
[C---:B------:R-:W-:Y:S01]  /*6f10*/  HMMA.16816.F32 R24, R224.reuse, R182, R24 ;  /* 0x000000b6e018723c */ /* 0x040fe20000001818 */
[----:B------:R-:W4:Y:S07]  /*6f20*/  LDSM.16.M88.4 R180, [R249+0x4800] ;  /* 0x00480000f9b4783b */ /* 0x000f2e0000000200 */
[C---:B------:R-:W-:Y:S08]  /*6f30*/  HMMA.16816.F32 R28, R224.reuse, R176, R28 ;  /* 0x000000b0e01c723c */ /* 0x040ff0000000181c */
[----:B------:R-:W-:Y:S01]  /*6f40*/  HMMA.16816.F32 R32, R224, R178, R32 ;  /* 0x000000b2e020723c */ /* 0x000fe20000001820 */
        /* <DEDUP_REMOVED lines=8> */
[C---:B------:R-:W-:Y:S01]  /*6fd0*/  HMMA.16816.F32 R24, R228.reuse, R178, R24 ;  /* 0x000000b2e418723c */ /* 0x040fe20000001818 */
[----:B------:R-:W4:Y:S07]  /*6fe0*/  LDSM.16.M88.4 R176, [R134+0x16900] ;  /* 0x0169000086b0783b */ /* 0x000f2e0000000200 */
[C---:B-1----:R-:W-:Y:S08]  /*6ff0*/  HMMA.16816.F32 R28, R228.reuse, R184, R28 ;  /* 0x000000b8e41c723c */ /* 0x042ff0000000181c */
[----:B------:R-:W-:Y:S01]  /*7000*/  HMMA.16816.F32 R32, R228, R186, R32 ;  /* 0x000000bae420723c */ /* 0x000fe20000001820 */
[----:B------:R-:W1:Y:S07]  /*7010*/  LDSM.16.M88.4 R184, [R134+0x17100] ;  /* 0x0171000086b8783b */ /* 0x000e6e0000000200 */
[C---:B----4-:R-:W-:Y:S08]  /*7020*/  HMMA.16816.F32 R4, R232.reuse, R180, R4 ;  /* 0x000000b4e804723c */ /* 0x050ff00000001804 */
[C---:B------:R-:W-:Y:S01]  /*7030*/  HMMA.16816.F32 R8, R232.reuse, R182, R8 ;  /* 0x000000b6e808723c */ /* 0x040fe20000001808 */
[----:B------:R-:W4:Y:S07]  /*7040*/  LDSM.16.M88.4 R180, [R134+0x17900] ;  /* 0x0179000086b4783b */ /* 0x000f2e0000000200 */
[C---:B------:R-:W-:Y:S08]  /*7050*/  HMMA.16816.F32 R12, R232.reuse, R176, R12 ;  /* 0x000000b0e80c723c */ /* 0x040ff0000000180c */
[C---:B------:R-:W-:Y:S08]  /*7060*/  HMMA.16816.F32 R16, R232.reuse, R178, R16 ;  /* 0x000000b2e810723c */ /* 0x040ff00000001810 */
[C---:B-1----:R-:W-:Y:S08]  /*7070*/  HMMA.16816.F32 R20, R232.reuse, R184, R20 ;  /* 0x000000b8e814723c */ /* 0x042ff00000001814 */
[C---:B------:R-:W-:Y:S08]  /*7080*/  HMMA.16816.F32 R24, R232.reuse, R186, R24 ;  /* 0x000000bae818723c */ /* 0x040ff00000001818 */
[C---:B----4-:R-:W-:Y:S08]  /*7090*/  HMMA.16816.F32 R28, R232.reuse, R180, R28 ;  /* 0x000000b4e81c723c */ /* 0x050ff0000000181c */
[----:B------:R-:W-:Y:S01]  /*70a0*/  HMMA.16816.F32 R32, R232, R182, R32 ;  /* 0x000000b6e820723c */ /* 0x000fe20000001820 */
[----:B--2---:R-:W-:Y:S08]  /*70b0*/  LDSM.16.M88.4 R180, [R3] ;  /* 0x0000000003b4783b */ /* 0x004ff00000000200 */
[----:B------:R-:W-:Y:S08]  /*70c0*/  LDSM.16.M88.4 R184, [R188] ;  /* 0x00000000bcb8783b */ /* 0x000ff00000000200 */
[----:B---3--:R-:W1:Y:S02]  /*70d0*/  LDSM.16.M88.4 R176, [R189] ;  /* 0x00000000bdb0783b */ /* 0x008e640000000200 */
[C---:B-1----:R-:W-:Y:S08]  /*70e0*/  HMMA.16816.F32 R4, R236.reuse, R176, R4 ;  /* 0x000000b0ec04723c */ /* 0x042ff00000001804 */
[C---:B------:R-:W-:Y:S01]  /*70f0*/  HMMA.16816.F32 R8, R236.reuse, R178, R8 ;  /* 0x000000b2ec08723c */ /* 0x040fe20000001808 */
[----:B------:R-:W1:Y:S07]  /*7100*/  LDSM.16.M88.4 R176, [R0] ;  /* 0x0000000000b0783b */ /* 0x000e6e0000000200 */
[C---:B------:R-:W-:Y:S08]  /*7110*/  HMMA.16816.F32 R12, R236.reuse, R184, R12 ;  /* 0x000000b8ec0c723c */ /* 0x040ff0000000180c */
[C---:B------:R-:W-:Y:S01]  /*7120*/  HMMA.16816.F32 R16, R236.reuse, R186, R16 ;  /* 0x000000baec10723c */ /* 0x040fe20000001810 */
[----:B------:R-:W2:Y:S07]  /*7130*/  LDSM.16.M88.4 R184, [R252+0x16100] ;  /* 0x01610000fcb8783b */ /* 0x000eae0000000200 */
[C---:B------:R-:W-:Y:S08]  /*7140*/  HMMA.16816.F32 R20, R236.reuse, R180, R20 ;  /* 0x000000b4ec14723c */ /* 0x040ff00000001814 */
[C---:B------:R-:W-:Y:S01]  /*7150*/  HMMA.16816.F32 R24, R236.reuse, R182, R24 ;  /* 0x000000b6ec18723c */ /* 0x040fe20000001818 */
[----:B------:R-:W3:Y:S07]  /*7160*/  LDSM.16.M88.4 R180, [R252+0x16900] ;  /* 0x01690000fcb4783b */ /* 0x000eee0000000200 */
[C---:B-1----:R-:W-:Y:S08]  /*7170*/  HMMA.16816.F32 R28, R236.reuse, R176, R28 ;  /* 0x000000b0ec1c723c */ /* 0x042ff0000000181c */
[----:B------:R-:W-:Y:S01]  /*7180*/  HMMA.16816.F32 R32, R236, R178, R32 ;  /* 0x000000b2ec20723c */ /* 0x000fe20000001820 */
[----:B------:R-:W1:Y:S07]  /*7190*/  LDSM.16.M88.4 R176, [R252+0x17100] ;  /* 0x01710000fcb0783b */ /* 0x000e6e0000000200 */
[C---:B--2---:R-:W-:Y:S08]  /*71a0*/  HMMA.16816.F32 R4, R240.reuse, R184, R4 ;  /* 0x000000b8f004723c */ /* 0x044ff00000001804 */
[C---:B------:R-:W-:Y:S01]  /*71b0*/  HMMA.16816.F32 R8, R240.reuse, R186, R8 ;  /* 0x000000baf008723c */ /* 0x040fe20000001808 */
[----:B------:R-:W2:Y:S07]  /*71c0*/  LDSM.16.M88.4 R184, [R252+0x17900] ;  /* 0x01790000fcb8783b */ /* 0x000eae0000000200 */
[C---:B---3--:R-:W-:Y:S08]  /*71d0*/  HMMA.16816.F32 R12, R240.reuse, R180, R12 ;  /* 0x000000b4f00c723c */ /* 0x048ff0000000180c */
[C---:B------:R-:W-:Y:S01]  /*71e0*/  HMMA.16816.F32 R16, R240.reuse, R182, R16 ;  /* 0x000000b6f010723c */ /* 0x040fe20000001810 */
[----:B------:R-:W3:Y:S07]  /*71f0*/  LDSM.16.M88.4 R180, [R249+0x6000] ;  /* 0x00600000f9b4783b */ /* 0x000eee0000000200 */
[C---:B-1----:R-:W-:Y:S08]  /*7200*/  HMMA.16816.F32 R20, R240.reuse, R176, R20 ;  /* 0x000000b0f014723c */ /* 0x042ff00000001814 */
[C---:B------:R-:W-:Y:S01]  /*7210*/  HMMA.16816.F32 R24, R240.reuse, R178, R24 ;  /* 0x000000b2f018723c */ /* 0x040fe20000001818 */
[----:B------:R-:W1:Y:S07]  /*7220*/  LDSM.16.M88.4 R176, [R249+0x6800] ;  /* 0x00680000f9b0783b */ /* 0x000e6e0000000200 */
[C---:B--2---:R-:W-:Y:S08]  /*7230*/  HMMA.16816.F32 R28, R240.reuse, R184, R28 ;  /* 0x000000b8f01c723c */ /* 0x044ff0000000181c */
[----:B------:R-:W-:Y:S08]  /*7240*/  HMMA.16816.F32 R32, R240, R186, R32 ;  /* 0x000000baf020723c */ /* 0x000ff00000001820 */
[C---:B---3--:R-:W-:Y:S08]  /*7250*/  HMMA.16816.F32 R4, R244.reuse, R180, R4 ;  /* 0x000000b4f404723c */ /* 0x048ff00000001804 */
        /* <DEDUP_REMOVED lines=20> */
[----:B------:R-:W-:Y:S03]  /*73a0*/  FMUL.FTZ R19, R19, c[0x0][0x320] ;  /* 0x0000c80013137a20 */ /* 0x000fe60000410000 */
[----:B------:R3:W-:Y:S01]  /*73b0*/  MUFU.TANH R190, R5 ;  /* 0x0000000500be7308 */ /* 0x0007e20000002400 */
[----:B--2---:R2:W-:Y:S09]  /*73c0*/  STL [R1+0x4c], R0 ;  /* 0x00004c0001007387 */ /* 0x0045f20000100800 */
[----:B------:R-:W-:Y:S10]  /*73d0*/  MUFU.TANH R189, R8 ;  /* 0x0000000800bd7308 */ /* 0x000ff40000002400 */
[----:B------:R-:W-:Y:S01]  /*73e0*/  MUFU.TANH R185, R9 ;  /* 0x0000000900b97308 */ /* 0x000fe20000002400 */
[----:B---3--:R-:W3:Y:S09]  /*73f0*/  LDSM.16.M88.4 R4, [R249+0x7000] ;  /* 0x00700000f904783b */ /* 0x008ef20000000200 */
[----:B-1----:R-:W1:Y:S10]  /*7400*/  MUFU.TANH R3, R10 ;  /* 0x0000000a00037308 */ /* 0x002e740000002400 */
[----:B--2---:R2:W4:Y:S10]  /*7410*/  MUFU.TANH R0, R11 ;  /* 0x0000000b00007308 */ /* 0x0045340000002400 */
[----:B------:R4:W4:Y:S01]  /*7420*/  MUFU.TANH R187, R15 ;  /* 0x0000000f00bb7308 */ /* 0x0009220000002400 */
[----:B-1----:R-:W-:Y:S09]  /*7430*/  STL [R1+0x48], R3 ;  /* 0x0000480301007387 */ /* 0x002ff20000100800 */
[----:B------:R-:W1:Y:S01]  /*7440*/  MUFU.TANH R179, R12 ;  /* 0x0000000c00b37308 */ /* 0x000e620000002400 */
[----:B--2---:R-:W2:Y:S01]  /*7450*/  LDSM.16.M88.4 R8, [R249+0x7800] ;  /* 0x00780000f908783b */ /* 0x004ea20000000200 */
[----:B------:R-:W-:Y:S04]  /*7460*/  DEPBAR.LE SB0, 0x0 ;  /* 0x000080000000791a */ /* 0x000fe80000000000 */
[C---:B---3--:R-:W-:Y:S04]  /*7470*/  HMMA.16816.F32 R20, R244.reuse, R4, R20 ;  /* 0x00000004f414723c */ /* 0x048fe80000001814 */
[----:B------:R3:W1:Y:S01]  /*7480*/  MUFU.TANH R178, R13 ;  /* 0x0000000d00b27308 */ /* 0x0006620000002400 */
[----:B----4-:R4:W-:Y:S01]  /*7490*/  STL [R1+0x44], R0 ;  /* 0x0000440001007387 */ /* 0x0109e20000100800 */
[----:B-----5:R-:W-:Y:S08]  /*74a0*/  MOV R15, R132 ;  /* 0x00000084000f7202 */ /* 0x020ff00000000f00 */
[----:B------:R1:W1:Y:S01]  /*74b0*/  MUFU.TANH R188, R14 ;  /* 0x0000000e00bc7308 */ /* 0x0002620000002400 */
[----:B------:R-:W-:Y:S01]  /*74c0*/  BAR.SYNC.DEFER_BLOCKING 0x0 ;  /* 0x0000000000007b1d */ /* 0x000fe20000010000 */
[C---:B------:R-:W-:Y:S08]  /*74d0*/  HMMA.16816.F32 R24, R244.reuse, R6, R24 ;  /* 0x00000006f418723c */ /* 0x040ff00000001818 */
[----:B------:R-:W4:Y:S01]  /*74e0*/  MUFU.TANH R184, R18 ;  /* 0x0000001200b87308 */ /* 0x000f220000002400 */
[----:B------:R-:W-:Y:S03]  /*74f0*/  FMUL.FTZ R21, R21, c[0x0][0x320] ;  /* 0x0000c80015157a20 */ /* 0x000fe60000410000 */
[----:B------:R-:W-:Y:S02]  /*7500*/  FMUL.FTZ R22, R22, c[0x0][0x320] ;  /* 0x0000c80016167a20 */ /* 0x000fe40000410000 */
[----:B------:R-:W-:Y:S04]  /*7510*/  FMUL.FTZ R23, R23, c[0x0][0x320] ;  /* 0x0000c80017177a20 */ /* 0x000fe80000410000 */
[----:B------:R-:W4:Y:S01]  /*7520*/  MUFU.TANH R132, R21 ;  /* 0x0000001500847308 */ /* 0x000f220000002400 */
[----:B---3--:R-:W-:Y:S02]  /*7530*/  FMUL.FTZ R13, R17, c[0x0][0x320] ;  /* 0x0000c800110d7a20 */ /* 0x008fe40000410000 */
[----:B------:R-:W-:Y:S01]  /*7540*/  FMUL.FTZ R12, R20, c[0x0][0x320] ;  /* 0x0000c800140c7a20 */ /* 0x000fe20000410000 */
[C---:B--2---:R-:W-:Y:S03]  /*7550*/  HMMA.16816.F32 R28, R244.reuse, R8, R28 ;  /* 0x00000008f41c723c */ /* 0x044fe6000000181c */
[----:B-1----:R-:W-:Y:S02]  /*7560*/  FMUL.FTZ R14, R16, c[0x0][0x320] ;  /* 0x0000c800100e7a20 */ /* 0x002fe40000410000 */
[----:B------:R-:W-:Y:S01]  /*7570*/  FMUL.FTZ R24, R24, c[0x0][0x320] ;  /* 0x0000c80018187a20 */ /* 0x000fe20000410000 */
[----:B------:R1:W2:Y:S01]  /*7580*/  MUFU.TANH R177, R22 ;  /* 0x0000001600b17308 */ /* 0x0002a20000002400 */
[----:B------:R-:W-:Y:S01]  /*7590*/  FMUL.FTZ R9, R25, c[0x0][0x320] ;  /* 0x0000c80019097a20 */ /* 0x000fe20000410000 */
[----:B------:R-:W-:Y:S04]  /*75a0*/  HMMA.16816.F32 R32, R244, R10, R32 ;  /* 0x0000000af420723c */ /* 0x000fe80000001820 */
[----:B------:R-:W-:Y:S02]  /*75b0*/  FMUL.FTZ R25, R26, c[0x0][0x320] ;  /* 0x0000c8001a197a20 */ /* 0x000fe40000410000 */
[----:B------:R-:W-:Y:S02]  /*75c0*/  FMUL.FTZ R27, R27, c[0x0][0x320] ;  /* 0x0000c8001b1b7a20 */ /* 0x000fe40000410000 */
[----:B------:R3:W2:Y:S08]  /*75d0*/  MUFU.TANH R176, R23 ;  /* 0x0000001700b07308 */ /* 0x0006b00000002400 */
[----:B------:R-:W-:Y:S02]  /*75e0*/  FMUL.FTZ R30, R30, c[0x0][0x320] ;  /* 0x0000c8001e1e7a20 */ /* 0x000fe40000410000 */
[----:B------:R-:W2:Y:S01]  /*75f0*/  MUFU.TANH R14, R14 ;  /* 0x0000000e000e7308 */ /* 0x000ea20000002400 */
[----:B------:R-:W-:Y:S02]  /*7600*/  FMUL.FTZ R31, R31, c[0x0][0x320] ;  /* 0x0000c8001f1f7a20 */ /* 0x000fe40000410000 */
[----:B-1----:R-:W-:Y:S03]  /*7610*/  FMUL.FTZ R22, R29, c[0x0][0x320] ;  /* 0x0000c8001d167a20 */ /* 0x002fe60000410000 */
[----:B------:R-:W-:Y:S02]  /*7620*/  FMUL.FTZ R21, R32, c[0x0][0x320] ;  /* 0x0000c80020157a20 */ /* 0x000fe40000410000 */
[----:B------:R-:W-:Y:S02]  /*7630*/  FMUL.FTZ R20, R33, c[0x0][0x320] ;  /* 0x0000c80021147a20 */ /* 0x000fe40000410000 */
[----:B------:R-:W1:Y:S01]  /*7640*/  MUFU.TANH R13, R13 ;  /* 0x0000000d000d7308 */ /* 0x000e620000002400 */
[----:B------:R-:W-:Y:S02]  /*7650*/  FMUL.FTZ R35, R35, c[0x0][0x320] ;  /* 0x0000c80023237a20 */ /* 0x000fe40000410000 */
[----:B------:R-:W-:Y:S02]  /*7660*/  FMUL.FTZ R34, R34, c[0x0][0x320] ;  /* 0x0000c80022227a20 */ /* 0x000fe40000410000 */
[----:B---3--:R-:W-:Y:S05]  /*7670*/  FMUL.FTZ R23, R28, c[0x0][0x320] ;  /* 0x0000c8001c177a20 */ /* 0x008fea0000410000 */
[----:B------:R3:W1:Y:S10]  /*7680*/  MUFU.TANH R183, R19 ;  /* 0x0000001300b77308 */ /* 0x0006740000002400 */
[----:B------:R-:W1:Y:S10]  /*7690*/  MUFU.TANH R12, R12 ;  /* 0x0000000c000c7308 */ /* 0x000e740000002400 */
[----:B------:R-:W1:Y:S10]  /*76a0*/  MUFU.TANH R24, R24 ;  /* 0x0000001800187308 */ /* 0x000e740000002400 */
[----:B------:R-:W1:Y:S10]  /*76b0*/  MUFU.TANH R9, R9 ;  /* 0x0000000900097308 */ /* 0x000e740000002400 */
[----:B------:R-:W1:Y:S10]  /*76c0*/  MUFU.TANH R25, R25 ;  /* 0x0000001900197308 */ /* 0x000e740000002400 */
[----:B------:R3:W1:Y:S10]  /*76d0*/  MUFU.TANH R186, R27 ;  /* 0x0000001b00ba7308 */ /* 0x0006740000002400 */
[----:B------:R-:W1:Y:S10]  /*76e0*/  MUFU.TANH R23, R23 ;  /* 0x0000001700177308 */ /* 0x000e740000002400 */
[----:B------:R-:W1:Y:S10]  /*76f0*/  MUFU.TANH R22, R22 ;  /* 0x0000001600167308 */ /* 0x000e740000002400 */
[----:B------:R3:W1:Y:S10]  /*7700*/  MUFU.TANH R182, R30 ;  /* 0x0000001e00b67308 */ /* 0x0006740000002400 */
[----:B------:R3:W1:Y:S10]  /*7710*/  MUFU.TANH R181, R31 ;  /* 0x0000001f00b57308 */ /* 0x0006740000002400 */
[----:B------:R-:W1:Y:S10]  /*7720*/  MUFU.TANH R21, R21 ;  /* 0x0000001500157308 */ /* 0x000e740000002400 */
[----:B------:R-:W1:Y:S10]  /*7730*/  MUFU.TANH R20, R20 ;  /* 0x0000001400147308 */ /* 0x000e740000002400 */
[----:B------:R3:W1:Y:S10]  /*7740*/  MUFU.TANH R180, R34 ;  /* 0x0000002200b47308 */ /* 0x0006740000002400 */
[----:B------:R-:W1:Y:S01]  /*7750*/  MUFU.TANH R35, R35 ;  /* 0x0000002300237308 */ /* 0x000e620000002400 */
[----:B------:R-:W-:-:S05]  /*7760*/  @P0 BRA `(.L_x_614) ;  /* 0x000005c000000947 */ /* 0x000fca0003800000 */
[----:B--2-4-:R-:W2:Y:S01]  /*7770*/  LDL R0, [R1+0xa0] ;  /* 0x0000a00001007983 */ /* 0x014ea20000100800 */
[----:B------:R-:W-:Y:S01]  /*7780*/  ULEA UR6, UR10, UR12, 0x6 ;  /* 0x0000000c0a067291 */ /* 0x000fe2000f8e303f */
[----:B------:R-:W-:Y:S01]  /*7790*/  IMAD.MOV.U32 R7, RZ, RZ, RZ ;  /* 0x000000ffff077224 */ /* 0x000fe200078e00ff */
[----:B------:R-:W-:Y:S01]  /*77a0*/  LOP3.LUT R15, R15, 0xffffffdf, RZ, 0xc0, !PT ;  /* 0xffffffdf0f0f7812 */ /* 0x000fe200078ec0ff */
[----:B------:R-:W4:Y:S03]  /*77b0*/  LDL R29, [R1+0xd8] ;  /* 0x0000d800011d7983 */ /* 0x000f260000100800 */
[----:B------:R-:W-:Y:S01]  /*77c0*/  IMAD.U32 R3, RZ, RZ, UR6 ;  /* 0x00000006ff037e24 */ /* 0x000fe2000f8e00ff */
[----:B------:R-:W5:Y:S01]  /*77d0*/  LDL R11, [R1+0x94] ;  /* 0x00009400010b7983 */ /* 0x000f620000100800 */
[----:B------:R-:W-:Y:S03]  /*77e0*/  @P2 LOP3.LUT R15, R15, 0x20, RZ, 0xfc, !PT ;  /* 0x000000200f0f2812 */ /* 0x000fe600078efcff */
[----:B---3--:R-:W3:Y:S01]  /*77f0*/  LDL R10, [R1+0x54] ;  /* 0x00005400010a7983 */ /* 0x008ee20000100800 */
[----:B------:R-:W-:Y:S03]  /*7800*/  LOP3.LUT R15, R15, 0xffffffbf, RZ, 0xc0, !PT ;  /* 0xffffffbf0f0f7812 */ /* 0x000fe600078ec0ff */
[----:B------:R-:W3:Y:S01]  /*7810*/  LDL R28, [R1+0x8c] ;  /* 0x00008c00011c7983 */ /* 0x000ee20000100800 */
[----:B------:R-:W-:Y:S03]  /*7820*/  @P1 LOP3.LUT R15, R15, 0x40, RZ, 0xfc, !PT ;  /* 0x000000400f0f1812 */ /* 0x000fe600078efcff */
[----:B------:R-:W3:Y:S01]  /*7830*/  LDL R27, [R1+0x90] ;  /* 0x00009000011b7983 */ /* 0x000ee20000100800 */
[----:B------:R-:W-:Y:S03]  /*7840*/  LOP3.LUT R15, R15, 0xffffff7f, RZ, 0xc0, !PT ;  /* 0xffffff7f0f0f7812 */ /* 0x000fe600078ec0ff */
[----:B------:R-:W3:Y:S01]  /*7850*/  LDL R19, [R1+0x84] ;  /* 0x0000840001137983 */ /* 0x000ee20000100800 */
[----:B------:R-:W-:Y:S03]  /*7860*/  @P5 LOP3.LUT R15, R15, 0x80, RZ, 0xfc, !PT ;  /* 0x000000800f0f5812 */ /* 0x000fe600078efcff */
[----:B------:R-:W3:Y:S04]  /*7870*/  LDL R18, [R1+0x88] ;  /* 0x0000880001127983 */ /* 0x000ee80000100800 */
[----:B------:R-:W3:Y:S01]  /*7880*/  LDL R30, [R1+0x64] ;  /* 0x00006400011e7983 */ /* 0x000ee20000100800 */
[----:B--2---:R-:W-:Y:S05]  /*7890*/  IADD3 R3, R3, -0x40, R0 ;  /* 0xffffffc003037810 */ /* 0x004fea0007ffe000 */
[----:B------:R-:W-:Y:S04]  /*78a0*/  @P2 IMAD.HI.U32 R4, R3, c[0x0][0x2bc], RZ ;  /* 0x0000af0003042a27 */ /* 0x000fe800078e00ff */
[--C-:B------:R-:W-:Y:S01]  /*78b0*/  IMAD.MOV.U32 R0, RZ, RZ, R3.reuse ;  /* 0x000000ffff007224 */ /* 0x100fe200078e0003 */
        /* <DEDUP_REMOVED lines=10> */
[----:B------:R-:W-:Y:S02]  /*7960*/  IMAD R0, R0, c[0x0][0x1e0], RZ ;  /* 0x0000780000007a24 */ /* 0x000fe400078e02ff */
[----:B------:R-:W3:Y:S02]  /*7970*/  LDL R31, [R1+0xb0] ;  /* 0x0000b000011f7983 */ /* 0x000ee40000100800 */
[C---:B------:R-:W-:Y:S02]  /*7980*/  IMAD R0, R8.reuse, c[0x0][0x1e4], R0 ;  /* 0x0000790008007a24 */ /* 0x040fe400078e0200 */
[----:B-1----:R-:W-:Y:S04]  /*7990*/  IMAD.WIDE.U32 R4, R8, c[0x0][0x1e0], RZ ;  /* 0x0000780008047a25 */ /* 0x002fe800078e00ff */
[----:B------:R-:W-:Y:S01]  /*79a0*/  IMAD.IADD R5, R5, 0x1, R0 ;  /* 0x0000000105057824 */ /* 0x000fe200078e0200 */
[----:B--2---:R-:W-:Y:S01]  /*79b0*/  STL [R1+0x58], R7 ;  /* 0x0000580701007387 */ /* 0x004fe20000100800 */
[----:B------:R-:W-:Y:S02]  /*79c0*/  SHF.R.S32.HI R3, RZ, 0x1f, R7 ;  /* 0x0000001fff037819 */ /* 0x000fe40000011407 */
[----:B------:R-:W-:Y:S01]  /*79d0*/  IMAD.WIDE.U32 R4, R7, c[0x0][0x1f0], R4 ;  /* 0x00007c0007047a25 */ /* 0x000fe200078e0004 */
[----:B------:R-:W2:Y:S03]  /*79e0*/  LDL R26, [R1+0xac] ;  /* 0x0000ac00011a7983 */ /* 0x000ea60000100800 */
[----:B------:R-:W-:Y:S01]  /*79f0*/  IMAD R3, R3, c[0x0][0x1f0], RZ ;  /* 0x00007c0003037a24 */ /* 0x000fe200078e02ff */
[----:B------:R-:W-:Y:S01]  /*7a00*/  IADD3 R0, P0, R4, UR22, RZ ;  /* 0x0000001604007c10 */ /* 0x000fe2000ff1e0ff */
[----:B------:R-:W2:Y:S02]  /*7a10*/  LDL R16, [R1+0xb4] ;  /* 0x0000b40001107983 */ /* 0x000ea40000100800 */
[----:B------:R-:W-:Y:S02]  /*7a20*/  IMAD R3, R7, c[0x0][0x1f4], R3 ;  /* 0x00007d0007037a24 */ /* 0x000fe400078e0203 */
[----:B------:R-:W2:Y:S03]  /*7a30*/  LDL R17, [R1+0xa8] ;  /* 0x0000a80001117983 */ /* 0x000ea60000100800 */
[----:B------:R-:W-:Y:S01]  /*7a40*/  IADD3.X R3, R5, UR20, R3, P0, !PT ;  /* 0x0000001405037c10 */ /* 0x000fe200087fe403 */
[----:B------:R-:W-:Y:S01]  /*7a50*/  STL [R1+0x40], R15 ;  /* 0x0000400f01007387 */ /* 0x000fe20000100800 */
[C---:B------:R-:W-:Y:S04]  /*7a60*/  LEA R8, P0, R0.reuse, c[0x0][0x1c8], 0x1 ;  /* 0x0000720000087a11 */ /* 0x040fe800078008ff */
[----:B------:R-:W-:Y:S01]  /*7a70*/  LEA.HI.X R3, R0, c[0x0][0x1cc], R3, 0x1, P0 ;  /* 0x0000730000037a11 */ /* 0x000fe200000f0c03 */
[----:B------:R-:W4:Y:S04]  /*7a80*/  SHFL.IDX PT, R4, R8, RZ, 0x181f ;  /* 0x00181fff08047589 */ /* 0x000f2800000e0000 */
[----:B------:R-:W5:Y:S04]  /*7a90*/  SHFL.IDX PT, R5, R3, RZ, 0x181f ;  /* 0x00181fff03057589 */ /* 0x000f6800000e0000 */
[----:B------:R3:W1:Y:S04]  /*7aa0*/  SHFL.IDX PT, R0, R8, 0x1, 0x181f ;  /* 0x00381f0008007f89 */ /* 0x00066800000e0000 */
[----:B------:R-:W1:Y:S01]  /*7ab0*/  SHFL.IDX PT, R3, R3, 0x1, 0x181f ;  /* 0x00381f0003037f89 */ /* 0x000e6200000e0000 */
[----:B----4-:R-:W-:Y:S05]  /*7ac0*/  IADD3 R6, P0, R4, R29, RZ ;  /* 0x0000001d04067210 */ /* 0x010fea0007f1e0ff */
[C---:B-----5:R-:W-:Y:S01]  /*7ad0*/  IMAD.X R7, R5.reuse, 0x1, R11, P0 ;  /* 0x0000000105077824 */ /* 0x060fe200000e060b */
[----:B---3--:R-:W-:Y:S04]  /*7ae0*/  SHF.L.U64.HI R8, R30, 0x1, R31 ;  /* 0x000000011e087819 */ /* 0x008fe8000001021f */
[----:B------:R3:W-:Y:S02]  /*7af0*/  LDGSTS.E.BYPASS.LTC128B.128 [R10+0x10100], [R6.64], !P6 ;  /* 0x10100000060a7fae */ /* 0x0007e4000f101d50 */
[C---:B---3--:R-:W-:Y:S05]  /*7b00*/  IADD3 R6, P0, R4.reuse, R28, RZ ;  /* 0x0000001c04067210 */ /* 0x048fea0007f1e0ff */
[C---:B------:R-:W-:Y:S05]  /*7b10*/  IMAD.X R7, R5.reuse, 0x1, R27, P0 ;  /* 0x0000000105077824 */ /* 0x040fea00000e061b */
[----:B------:R3:W-:Y:S02]  /*7b20*/  LDGSTS.E.BYPASS.LTC128B.128 [R10+0x12100], [R6.64], !P5 ;  /* 0x12100000060a7fae */ /* 0x0007e4000e901d50 */
[----:B---3--:R-:W-:Y:S05]  /*7b30*/  IADD3 R6, P0, R4, R19, RZ ;  /* 0x0000001304067210 */ /* 0x008fea0007f1e0ff */
[C---:B------:R-:W-:Y:S05]  /*7b40*/  IMAD.X R7, R5.reuse, 0x1, R18, P0 ;  /* 0x0000000105077824 */ /* 0x040fea00000e0612 */
[----:B------:R3:W-:Y:S02]  /*7b50*/  LDGSTS.E.BYPASS.LTC128B.128 [R10+0x14100], [R6.64], !P4 ;  /* 0x14100000060a7fae */ /* 0x0007e4000e101d50 */
[----:B---3--:R-:W-:Y:S05]  /*7b60*/  IMAD.SHL.U32 R7, R30, 0x2, RZ ;  /* 0x000000021e077824 */ /* 0x008fea00078e00ff */
[----:B------:R-:W-:Y:S05]  /*7b70*/  IADD3 R4, P0, R4, R7, RZ ;  /* 0x0000000704047210 */ /* 0x000fea0007f1e0ff */
[----:B------:R-:W-:Y:S05]  /*7b80*/  IMAD.X R5, R5, 0x1, R8, P0 ;  /* 0x0000000105057824 */ /* 0x000fea00000e0608 */
[----:B------:R1:W-:Y:S02]  /*7b90*/  LDGSTS.E.BYPASS.LTC128B.128 [R10+0x16100], [R4.64], !P3 ;  /* 0x16100000040a7fae */ /* 0x0003e4000d901d50 */
[----:B-1----:R-:W-:Y:S05]  /*7ba0*/  IADD3 R4, P0, R0, R29, RZ ;  /* 0x0000001d00047210 */ /* 0x002fea0007f1e0ff */
[----:B------:R-:W-:Y:S05]  /*7bb0*/  IMAD.X R5, R3, 0x1, R11, P0 ;  /* 0x0000000103057824 */ /* 0x000fea00000e060b */
[----:B------:R2:W-:Y:S02]  /*7bc0*/  LDGSTS.E.BYPASS.LTC128B.128 [R10+0x11100], [R4.64], !P6 ;  /* 0x11100000040a7fae */ /* 0x0005e4000f101d50 */
[----:B--2---:R-:W-:Y:S04]  /*7bd0*/  IADD3 R4, -R26, 0x10, RZ ;  /* 0x000000101a047810 */ /* 0x004fe80007ffe1ff */
[----:B------:R-:W-:Y:S04]  /*7be0*/  LOP3.LUT R4, R4, 0xf, RZ, 0xc0, !PT ;  /* 0x0000000f04047812 */ /* 0x000fe800078ec0ff */
[-C--:B------:R-:W-:Y:S02]  /*7bf0*/  IADD3 R4, P2, P0, R4, R0.reuse, R28 ;  /* 0x0000000004047210 */ /* 0x080fe4000785e01c */
[C---:B------:R-:W-:Y:S02]  /*7c00*/  IADD3 R6, -R17.reuse, 0x10, RZ ;  /* 0x0000001011067810 */ /* 0x040fe40007ffe1ff */
[-C--:B------:R-:W-:Y:S02]  /*7c10*/  IADD3.X R5, RZ, R3.reuse, R27, P2, P0 ;  /* 0x00000003ff057210 */ /* 0x080fe400017e041b */
[----:B------:R-:W-:Y:S02]  /*7c20*/  ISETP.NE.U32.AND P0, PT, R26, RZ, PT ;  /* 0x000000ff1a00720c */ /* 0x000fe40003f05070 */
[----:B------:R-:W-:Y:S04]  /*7c30*/  LOP3.LUT R6, R6, 0xf, RZ, 0xc0, !PT ;  /* 0x0000000f06067812 */ /* 0x000fe800078ec0ff */
[-C--:B------:R-:W-:Y:S07]  /*7c40*/  IADD3 R6, P2, P1, R6, R0.reuse, R19 ;  /* 0x0000000006067210 */ /* 0x080fee000795e013 */
[----:B------:R1:W-:Y:S02]  /*7c50*/  LDGSTS.E.BYPASS.LTC128B.128.ZFILL [R10+0x13100], [R4.64], P0 ;  /* 0x13100000040a7fae */ /* 0x0003e40008141d50 */
[----:B-1----:R-:W-:Y:S04]  /*7c60*/  IADD3 R4, -R16, 0x10, RZ ;  /* 0x0000001010047810 */ /* 0x002fe80007ffe1ff */
[----:B------:R-:W-:Y:S04]  /*7c70*/  LOP3.LUT R4, R4, 0xf, RZ, 0xc0, !PT ;  /* 0x0000000f04047812 */ /* 0x000fe800078ec0ff */
[----:B------:R-:W-:Y:S02]  /*7c80*/  IADD3 R4, P5, P0, R4, R0, R7 ;  /* 0x0000000004047210 */ /* 0x000fe400078be007 */
[-C--:B------:R-:W-:Y:S02]  /*7c90*/  IADD3.X R7, RZ, R3.reuse, R18, P2, P1 ;  /* 0x00000003ff077210 */ /* 0x080fe400017e2412 */
[----:B------:R-:W-:Y:S02]  /*7ca0*/  IADD3.X R5, RZ, R3, R8, P5, P0 ;  /* 0x00000003ff057210 */ /* 0x000fe40002fe0408 */
[----:B------:R-:W-:Y:S02]  /*7cb0*/  ISETP.NE.U32.AND P0, PT, R17, RZ, PT ;  /* 0x000000ff1100720c */ /* 0x000fe40003f05070 */
[C---:B------:R-:W-:Y:S02]  /*7cc0*/  LOP3.LUT P5, RZ, R15.reuse, 0x80, RZ, 0xc0, !PT ;  /* 0x000000800fff7812 */ /* 0x040fe400078ac0ff */
[C---:B------:R-:W-:Y:S02]  /*7cd0*/  LOP3.LUT P1, RZ, R15.reuse, 0x40, RZ, 0xc0, !PT ;  /* 0x000000400fff7812 */ /* 0x040fe4000782c0ff */
[----:B------:R-:W-:Y:S07]  /*7ce0*/  LOP3.LUT P2, RZ, R15, 0x20, RZ, 0xc0, !PT ;  /* 0x000000200fff7812 */ /* 0x000fee000784c0ff */
[----:B------:R1:W-:Y:S01]  /*7cf0*/  LDGSTS.E.BYPASS.LTC128B.128.ZFILL [R10+0x15100], [R6.64], P0 ;  /* 0x15100000060a7fae */ /* 0x0003e20008141d50 */
[----:B------:R-:W-:Y:S11]  /*7d00*/  ISETP.NE.U32.AND P0, PT, R16, RZ, PT ;  /* 0x000000ff1000720c */ /* 0x000ff60003f05070 */
[----:B------:R-:W-:Y:S02]  /*7d10*/  @!UPT UIADD3 URZ, URZ, URZ, URZ ;  /* 0x0000003f3f3ff290 */ /* 0x000fe4000fffe03f */
[----:B------:R1:W-:Y:S02]  /*7d20*/  LDGSTS.E.BYPASS.LTC128B.128.ZFILL [R10+0x17100], [R4.64], P0 ;  /* 0x17100000040a7fae */ /* 0x0003e40008141d50 */
.L_x_614:
[----:B-12-4-:R-:W2:Y:S01]  /*7d30*/  LDL R4, [R1+0xb8] ;  /* 0x0000b80001047983 */ /* 0x016ea20000100800 */
[----:B------:R-:W-:Y:S01]  /*7d40*/  MOV R26, R15 ;  /* 0x0000000f001a7202 */ /* 0x000fe20000000f00 */
[----:B------:R-:W-:Y:S01]  /*7d50*/  UIMAD UR6, UR10, -0x40, UR5 ;  /* 0xffffffc00a0678a4 */ /* 0x000fe2000f8e0205 */
[----:B------:R-:W-:Y:S01]  /*7d60*/  PLOP3.LUT P0, PT, PT, PT, UP1, 0x80, 0x0 ;  /* 0x000000000000781c */ /* 0x000fe20003f0f018 */
[----:B------:R1:W2:Y:S01]  /*7d70*/  LDL R0, [R1+0xbc] ;  /* 0x0000bc0001007983 */ /* 0x0002a20000100800 */
[----:B------:R-:W-:Y:S01]  /*7d80*/  LOP3.LUT R26, R26, 0xffffff7f, RZ, 0xc0, !PT ;  /* 0xffffff7f1a1a7812 */ /* 0x000fe200078ec0ff */
[----:B------:R-:W-:Y:S02]  /*7d90*/  UISETP.GT.AND UP0, UPT, UR10, UR4, UPT ;  /* 0x000000040a00728c */ /* 0x000fe4000bf04270 */
[----:B------:R-:W4:Y:S01]  /*7da0*/  LDL R3, [R1+0xcc] ;  /* 0x0000cc0001037983 */ /* 0x000f220000100800 */
[----:B------:R-:W-:Y:S01]  /*7db0*/  @P3 LOP3.LUT R26, R26, 0x80, RZ, 0xfc, !PT ;  /* 0x000000801a1a3812 */ /* 0x000fe200078efcff */
[----:B------:R-:W-:Y:S02]  /*7dc0*/  UIADD3 UR10, UR10, -0x1, URZ ;  /* 0xffffffff0a0a7890 */ /* 0x000fe4000fffe03f */
[----:B------:R-:W0:Y:S01]  /*7dd0*/  LDGDEPBAR ;  /* 0x00000000000079af */ /* 0x000e220000000000 */
[----:B------:R-:W-:Y:S04]  /*7de0*/  LOP3.LUT R26, R26, 0xffffffbf, RZ, 0xc0, !PT ;  /* 0xffffffbf1a1a7812 */ /* 0x000fe800078ec0ff */
[----:B------:R-:W-:Y:S04]  /*7df0*/  @P2 LOP3.LUT R26, R26, 0x40, RZ, 0xfc, !PT ;  /* 0x000000401a1a2812 */ /* 0x000fe800078efcff */
[----:B------:R-:W-:Y:S04]  /*7e00*/  LOP3.LUT R26, R26, 0xffffffdf, RZ, 0xc0, !PT ;  /* 0xffffffdf1a1a7812 */ /* 0x000fe800078ec0ff */
[----:B------:R-:W-:Y:S05]  /*7e10*/  @P1 LOP3.LUT R26, R26, 0x20, RZ, 0xfc, !PT ;  /* 0x000000201a1a1812 */ /* 0x000fea00078efcff */
[----:B------:R-:W-:Y:S04]  /*7e20*/  STL [R1+0x40], R26 ;  /* 0x0000401a01007387 */ /* 0x000fe80000100800 */
[----:B---3--:R-:W3:Y:S04]  /*7e30*/  LDL.LU R30, [R1+0x50] ;  /* 0x00005000011e7983 */ /* 0x008ee80000300800 */
[----:B------:R-:W5:Y:S04]  /*7e40*/  LDL.LU R29, [R1+0x4c] ;  /* 0x00004c00011d7983 */ /* 0x000f680000300800 */
[----:B------:R-:W3:Y:S04]  /*7e50*/  LDL.LU R28, [R1+0x48] ;  /* 0x00004800011c7983 */ /* 0x000ee80000300800 */
[----:B------:R-:W3:Y:S01]  /*7e60*/  LDL.LU R27, [R1+0x44] ;  /* 0x00004400011b7983 */ /* 0x000ee20000300800 */
[----:B--2---:R-:W-:Y:S05]  /*7e70*/  @P0 MOV R0, R4 ;  /* 0x0000000400000202 */ /* 0x004fea0000000f00 */
[----:B------:R-:W2:Y:S08]  /*7e80*/  SHFL.IDX PT, R5, R0, RZ, 0x1c1f ;  /* 0x001c1fff00057589 */ /* 0x000eb000000e0000 */
[----:B------:R1:W2:Y:S02]  /*7e90*/  SHFL.IDX PT, R4, R0, 0x1, 0x1c1f ;  /* 0x003c1f0000047f89 */ /* 0x0002a400000e0000 */
[----:B-1----:R-:W-:Y:S04]  /*7ea0*/  MOV R0, UR7 ;  /* 0x0000000700007c02 */ /* 0x002fe80008000f00 */
[----:B----4-:R-:W-:Y:S04]  /*7eb0*/  IADD3 R0, R0, UR6, -R3 ;  /* 0x0000000600007c10 */ /* 0x010fe8000fffe803 */
[----:B------:R-:W-:Y:S04]  /*7ec0*/  IADD3 R3, R0, -UR13, RZ ;  /* 0x8000000d00037c10 */ /* 0x000fe8000fffe0ff */
[C---:B--2---:R-:W-:Y:S02]  /*7ed0*/  IADD3 R0, R3.reuse, R5, RZ ;  /* 0x0000000503007210 */ /* 0x044fe40007ffe0ff */
[----:B------:R-:W-:Y:S02]  /*7ee0*/  IADD3 R3, R3, R4, RZ ;  /* 0x0000000403037210 */ /* 0x000fe40007ffe0ff */
[C---:B------:R-:W-:Y:S02]  /*7ef0*/  ISETP.GT.AND P0, PT, R0.reuse, RZ, PT ;  /* 0x000000ff0000720c */ /* 0x040fe40003f04270 */
[----:B------:R-:W-:Y:S02]  /*7f00*/  ISETP.GT.AND P2, PT, R3, 0x30, PT ;  /* 0x000000300300780c */ /* 0x000fe40003f44270 */
[----:B------:R-:W-:Y:S02]  /*7f10*/  FSEL R4, R191, -INF , P0 ;  /* 0xff800000bf047808 */ /* 0x000fe40000000000 */
[----:B------:R-:W-:Y:S02]  /*7f20*/  ISETP.GT.AND P0, PT, R0, 0x1, PT ;  /* 0x000000010000780c */ /* 0x000fe40003f04270 */
[----:B------:R-:W-:Y:S02]  /*7f30*/  MOV R191, R26 ;  /* 0x0000001a00bf7202 */ /* 0x000fe40000000f00 */
[----:B------:R-:W-:Y:S02]  /*7f40*/  FSEL R19, R190, -INF , P0 ;  /* 0xff800000be137808 */ /* 0x000fe40000000000 */
[C---:B------:R-:W-:Y:S02]  /*7f50*/  ISETP.GT.AND P0, PT, R0.reuse, 0x8, PT ;  /* 0x000000080000780c */ /* 0x040fe40003f04270 */
[----:B------:R-:W-:Y:S02]  /*7f60*/  ISETP.GT.AND P1, PT, R3, 0x31, PT ;  /* 0x000000310300780c */ /* 0x000fe40003f24270 */
[----:B------:R-:W-:Y:S02]  /*7f70*/  FSEL R18, R189, -INF , P0 ;  /* 0xff800000bd127808 */ /* 0x000fe40000000000 */
[C---:B------:R-:W-:Y:S02]  /*7f80*/  ISETP.GT.AND P0, PT, R0.reuse, 0x9, PT ;  /* 0x000000090000780c */ /* 0x040fe40003f04270 */
[----:B------:R-:W-:Y:S02]  /*7f90*/  ISETP.GT.AND P3, PT, R3, 0x29, PT ;  /* 0x000000290300780c */ /* 0x000fe40003f64270 */
[----:B------:R-:W-:Y:S02]  /*7fa0*/  FSEL R17, R185, -INF , P0 ;  /* 0xff800000b9117808 */ /* 0x000fe40000000000 */
[C---:B------:R-:W-:Y:S04]  /*7fb0*/  ISETP.GT.AND P0, PT, R0.reuse, 0x10, PT ;  /* 0x000000100000780c */ /* 0x040fe80003f04270 */
[----:B------:R-:W-:Y:S02]  /*7fc0*/  FSEL R16, R179, -INF , P0 ;  /* 0xff800000b3107808 */ /* 0x000fe40000000000 */
[----:B------:R-:W2:Y:S01]  /*7fd0*/  LDL.LU R179, [R1+0xa4] ;  /* 0x0000a40001b37983 */ /* 0x000ea20000300800 */
[----:B------:R-:W-:Y:S04]  /*7fe0*/  ISETP.GT.AND P0, PT, R0, 0x11, PT ;  /* 0x000000110000780c */ /* 0x000fe80003f04270 */
[----:B------:R-:W-:Y:S02]  /*7ff0*/  FSEL R15, R178, -INF , P0 ;  /* 0xff800000b20f7808 */ /* 0x000fe40000000000 */
[----:B------:R-:W-:Y:S04]  /*8000*/  ISETP.GT.AND P0, PT, R0, 0x18, PT ;  /* 0x000000180000780c */ /* 0x000fe80003f04270 */
[----:B------:R-:W-:Y:S02]  /*8010*/  FSEL R14, R14, -INF , P0 ;  /* 0xff8000000e0e7808 */ /* 0x000fe40000000000 */
[C---:B------:R-:W-:Y:S04]  /*8020*/  ISETP.GT.AND P0, PT, R0.reuse, 0x19, PT ;  /* 0x000000190000780c */ /* 0x040fe80003f04270 */
[----:B------:R-:W-:Y:S02]  /*8030*/  FSEL R13, R13, -INF , P0 ;  /* 0xff8000000d0d7808 */ /* 0x000fe40000000000 */
[----:B------:R-:W-:Y:S04]  /*8040*/  ISETP.GT.AND P0, PT, R0, 0x20, PT ;  /* 0x000000200000780c */ /* 0x000fe80003f04270 */
[----:B------:R-:W-:Y:S02]  /*8050*/  FSEL R12, R12, -INF , P0 ;  /* 0xff8000000c0c7808 */ /* 0x000fe40000000000 */
[----:B------:R-:W-:Y:S04]  /*8060*/  ISETP.GT.AND P0, PT, R0, 0x21, PT ;  /* 0x000000210000780c */ /* 0x000fe80003f04270 */
[----:B------:R-:W-:Y:S02]  /*8070*/  FSEL R11, R132, -INF , P0 ;  /* 0xff800000840b7808 */ /* 0x000fe40000000000 */
[----:B------:R-:W-:Y:S04]  /*8080*/  ISETP.GT.AND P0, PT, R0, 0x28, PT ;  /* 0x000000280000780c */ /* 0x000fe80003f04270 */
[----:B------:R-:W-:Y:S02]  /*8090*/  FSEL R10, R24, -INF , P0 ;  /* 0xff800000180a7808 */ /* 0x000fe40000000000 */
[----:B------:R-:W-:Y:S02]  /*80a0*/  ISETP.GT.AND P0, PT, R0, 0x29, PT ;  /* 0x000000290000780c */ /* 0x000fe40003f04270 */
[----:B------:R-:W-:Y:S02]  /*80b0*/  FSEL R24, R186, -INF , P3 ;  /* 0xff800000ba187808 */ /* 0x000fe40001800000 */
[----:B------:R-:W-:Y:S02]  /*80c0*/  FSEL R9, R9, -INF , P0 ;  /* 0xff80000009097808 */ /* 0x000fe40000000000 */
[C---:B------:R-:W-:Y:S02]  /*80d0*/  ISETP.GT.AND P0, PT, R0.reuse, 0x30, PT ;  /* 0x000000300000780c */ /* 0x040fe40003f04270 */
[----:B------:R-:W-:Y:S02]  /*80e0*/  LOP3.LUT P3, RZ, R191, 0x80, RZ, 0xc0, !PT ;  /* 0x00000080bfff7812 */ /* 0x000fe4000786c0ff */
[----:B------:R-:W-:Y:S02]  /*80f0*/  FSEL R8, R23, -INF , P0 ;  /* 0xff80000017087808 */ /* 0x000fe40000000000 */
[----:B------:R-:W-:Y:S02]  /*8100*/  ISETP.GT.AND P0, PT, R0, 0x31, PT ;  /* 0x000000310000780c */ /* 0x000fe40003f04270 */
[----:B------:R-:W-:Y:S02]  /*8110*/  FSEL R23, R182, -INF , P2 ;  /* 0xff800000b6177808 */ /* 0x000fe40001000000 */
[----:B------:R-:W-:Y:S02]  /*8120*/  FSEL R7, R22, -INF , P0 ;  /* 0xff80000016077808 */ /* 0x000fe40000000000 */
[C---:B------:R-:W-:Y:S02]  /*8130*/  ISETP.GT.AND P0, PT, R0.reuse, 0x38, PT ;  /* 0x000000380000780c */ /* 0x040fe40003f04270 */
[----:B------:R-:W-:Y:S02]  /*8140*/  FSEL R22, R181, -INF , P1 ;  /* 0xff800000b5167808 */ /* 0x000fe40000800000 */
[----:B------:R-:W-:Y:S02]  /*8150*/  FSEL R6, R21, -INF , P0 ;  /* 0xff80000015067808 */ /* 0x000fe40000000000 */
[----:B------:R-:W-:Y:S02]  /*8160*/  ISETP.GT.AND P0, PT, R0, 0x39, PT ;  /* 0x000000390000780c */ /* 0x000fe40003f04270 */
[----:B------:R-:W-:Y:S02]  /*8170*/  FMNMX.FTZ R0, R4, R2, !PT ;  /* 0x0000000204007209 */ /* 0x000fe40007810000 */
[----:B------:R-:W-:Y:S02]  /*8180*/  FSEL R5, R20, -INF , P0 ;  /* 0xff80000014057808 */ /* 0x000fe40000000000 */
[----:B------:R-:W-:Y:S02]  /*8190*/  FMNMX.FTZ R0, R19, R0, !PT ;  /* 0x0000000013007209 */ /* 0x000fe40007810000 */
[----:B------:R-:W-:Y:S02]  /*81a0*/  ISETP.GT.AND P0, PT, R3, RZ, PT ;  /* 0x000000ff0300720c */ /* 0x000fe40003f04270 */
[----:B------:R-:W-:Y:S02]  /*81b0*/  FMNMX.FTZ R0, R18, R0, !PT ;  /* 0x0000000012007209 */ /* 0x000fe40007810000 */
[----:B---3--:R-:W-:Y:S02]  /*81c0*/  FSEL R20, R30, -INF , P0 ;  /* 0xff8000001e147808 */ /* 0x008fe40000000000 */
[----:B------:R-:W-:Y:S02]  /*81d0*/  FMNMX.FTZ R0, R17, R0, !PT ;  /* 0x0000000011007209 */ /* 0x000fe40007810000 */
[----:B------:R-:W-:Y:S02]  /*81e0*/  ISETP.GT.AND P0, PT, R3, 0x1, PT ;  /* 0x000000010300780c */ /* 0x000fe40003f04270 */
[----:B------:R-:W-:Y:S02]  /*81f0*/  FMNMX.FTZ R0, R16, R0, !PT ;  /* 0x0000000010007209 */ /* 0x000fe40007810000 */
[----:B-----5:R-:W-:Y:S02]  /*8200*/  FSEL R34, R29, -INF , P0 ;  /* 0xff8000001d227808 */ /* 0x020fe40000000000 */
[----:B------:R-:W-:Y:S02]  /*8210*/  FMNMX.FTZ R0, R15, R0, !PT ;  /* 0x000000000f007209 */ /* 0x000fe40007810000 */
[----:B------:R-:W-:Y:S02]  /*8220*/  ISETP.GT.AND P0, PT, R3, 0x8, PT ;  /* 0x000000080300780c */ /* 0x000fe40003f04270 */
[----:B------:R-:W-:Y:S02]  /*8230*/  FMNMX.FTZ R0, R14, R0, !PT ;  /* 0x000000000e007209 */ /* 0x000fe40007810000 */
[----:B------:R-:W-:Y:S02]  /*8240*/  FSEL R33, R28, -INF , P0 ;  /* 0xff8000001c217808 */ /* 0x000fe40000000000 */
        /* <DEDUP_REMOVED lines=18> */
[----:B------:R-:W-:Y:S01]  /*8370*/  LOP3.LUT P2, RZ, R191, 0x40, RZ, 0xc0, !PT ;  /* 0x00000040bfff7812 */ /* 0x000fe2000784c0ff */
[----:B------:R-:W1:Y:S01]  /*8380*/  SHFL.BFLY PT, R21, R0, 0x2, 0x1f ;  /* 0x0c401f0000157f89 */ /* 0x000e6200000e0000 */
[----:B------:R-:W-:Y:S02]  /*8390*/  FSEL R28, R183, -INF , P0 ;  /* 0xff800000b71c7808 */ /* 0x000fe40000000000 */
[----:B------:R-:W-:Y:S02]  /*83a0*/  ISETP.GT.AND P0, PT, R3, 0x20, PT ;  /* 0x000000200300780c */ /* 0x000fe40003f04270 */
[----:B------:R-:W-:Y:S02]  /*83b0*/  LOP3.LUT P1, RZ, R191, 0x20, RZ, 0xc0, !PT ;  /* 0x00000020bfff7812 */ /* 0x000fe4000782c0ff */
[----:B------:R-:W-:Y:S02]  /*83c0*/  FSEL R27, R177, -INF , P0 ;  /* 0xff800000b11b7808 */ /* 0x000fe40000000000 */
[C---:B------:R-:W-:Y:S04]  /*83d0*/  ISETP.GT.AND P0, PT, R3.reuse, 0x21, PT ;  /* 0x000000210300780c */ /* 0x040fe80003f04270 */
[----:B------:R-:W-:Y:S02]  /*83e0*/  FSEL R26, R176, -INF , P0 ;  /* 0xff800000b01a7808 */ /* 0x000fe40000000000 */
[----:B------:R-:W-:Y:S04]  /*83f0*/  ISETP.GT.AND P0, PT, R3, 0x28, PT ;  /* 0x000000280300780c */ /* 0x000fe80003f04270 */
[----:B------:R-:W-:Y:S02]  /*8400*/  FSEL R25, R25, -INF , P0 ;  /* 0xff80000019197808 */ /* 0x000fe40000000000 */
[----:B-1----:R-:W-:Y:S05]  /*8410*/  FMNMX.FTZ R0, R21, R0, !PT ;  /* 0x0000000015007209 */ /* 0x002fea0007810000 */
[----:B------:R-:W1:Y:S02]  /*8420*/  SHFL.BFLY PT, R132, R0, 0x1, 0x1f ;  /* 0x0c201f0000847f89 */ /* 0x000e6400000e0000 */
[----:B-1----:R-:W-:Y:S04]  /*8430*/  FMNMX.FTZ R132, R0, R132, !PT ;  /* 0x0000008400847209 */ /* 0x002fe80007810000 */
[C---:B------:R-:W-:Y:S04]  /*8440*/  FSETP.NEU.FTZ.AND P0, PT, R132.reuse, -INF , PT ;  /* 0xff8000008400780b */ /* 0x040fe80003f1d000 */
[----:B------:R-:W-:Y:S05]  /*8450*/  FSEL R0, R132, RZ, P0 ;  /* 0x000000ff84007208 */ /* 0x000fea0000000000 */
[----:B------:R-:W-:Y:S02]  /*8460*/  FADD.FTZ R0, -R0, R2 ;  /* 0x0000000200007221 */ /* 0x000fe40000010100 */
[----:B------:R-:W-:Y:S02]  /*8470*/  FMUL.FTZ R2, R132, c[0x0][0x2d0] ;  /* 0x0000b40084027a20 */ /* 0x000fe40000410000 */
[----:B------:R-:W-:Y:S03]  /*8480*/  FMUL.FTZ R0, R0, c[0x0][0x2d0] ;  /* 0x0000b40000007a20 */ /* 0x000fe60000410000 */
[----:B------:R-:W-:Y:S02]  /*8490*/  FSEL R2, R2, RZ, P0 ;  /* 0x000000ff02027208 */ /* 0x000fe40000000000 */
[C---:B------:R-:W-:Y:S03]  /*84a0*/  ISETP.GT.AND P0, PT, R3.reuse, 0x38, PT ;  /* 0x000000380300780c */ /* 0x040fe60003f04270 */
[--C-:B------:R-:W-:Y:S01]  /*84b0*/  FFMA.FTZ R4, R4, c[0x0][0x2d0], -R2.reuse ;  /* 0x0000b40004047a23 */ /* 0x100fe20000010802 */
[----:B------:R-:W-:Y:S01]  /*84c0*/  FSEL R21, R180, -INF , P0 ;  /* 0xff800000b4157808 */ /* 0x000fe20000000000 */
[--C-:B------:R-:W-:Y:S01]  /*84d0*/  FFMA.FTZ R6, R6, c[0x0][0x2d0], -R2.reuse ;  /* 0x0000b40006067a23 */ /* 0x100fe20000010802 */
[----:B------:R-:W-:Y:S01]  /*84e0*/  ISETP.GT.AND P0, PT, R3, 0x39, PT ;  /* 0x000000390300780c */ /* 0x000fe20003f04270 */
        /* <DEDUP_REMOVED lines=16> */
[----:B------:R-:W-:Y:S07]  /*85f0*/  FFMA.FTZ R183, R5, c[0x0][0x2d0], -R2 ;  /* 0x0000b40005b77a23 */ /* 0x000fee0000010802 */
[----:B------:R-:W1:Y:S02]  /*8600*/  MUFU.EX2 R2, R0 ;  /* 0x0000000000027308 */ /* 0x000e640000000800 */
[C---:B-1----:R-:W-:Y:S02]  /*8610*/  FMUL.FTZ R9, R2.reuse, R161 ;  /* 0x000000a102097220 */ /* 0x042fe40000410000 */
        /* <DEDUP_REMOVED lines=16> */
[C---:B--2---:R-:W-:Y:S02]  /*8720*/  FFMA.FTZ R0, R2.reuse, R179, R4 ;  /* 0x000000b302007223 */ /* 0x044fe40000010004 */
[----:B------:R-:W-:Y:S02]  /*8730*/  FMUL.FTZ R64, R2, R64 ;  /* 0x0000004002407220 */ /* 0x000fe40000410000 */
[C---:B------:R-:W-:Y:S01]  /*8740*/  FADD.FTZ R5, R176.reuse, R0 ;  /* 0x00000000b0057221 */ /* 0x040fe20000010000 */
[----:B------:R-:W-:Y:S01]  /*8750*/  F2FP.PACK_AB R176, R176, R4 ;  /* 0x00000004b0b0723e */ /* 0x000fe200000000ff */
[----:B------:R-:W1:Y:S01]  /*8760*/  MUFU.EX2 R0, R17 ;  /* 0x0000001100007308 */ /* 0x000e620000000800 */
[----:B------:R-:W-:Y:S02]  /*8770*/  FMUL.FTZ R65, R2, R65 ;  /* 0x0000004102417220 */ /* 0x000fe40000410000 */
[----:B------:R-:W-:Y:S02]  /*8780*/  FADD.FTZ R4, R178, R5 ;  /* 0x00000005b2047221 */ /* 0x000fe40000010000 */
        /* <DEDUP_REMOVED lines=10> */
[C---:B-1----:R-:W-:Y:S01]  /*8830*/  F2FP.PACK_AB R178, R0.reuse, R178 ;  /* 0x000000b200b2723e */ /* 0x042fe200000000ff */
[----:B------:R-:W-:Y:S01]  /*8840*/  FADD.FTZ R181, R0, R4 ;  /* 0x0000000400b57221 */ /* 0x000fe20000010000 */
[----:B------:R-:W-:Y:S01]  /*8850*/  FMNMX.FTZ R0, R20, R133, !PT ;  /* 0x0000008514007209 */ /* 0x000fe20007810000 */
[C---:B------:R-:W-:Y:S01]  /*8860*/  FMUL.FTZ R17, R2.reuse, R153 ;  /* 0x0000009902117220 */ /* 0x040fe20000410000 */
[----:B------:R-:W-:Y:S01]  /*8870*/  FSEL R4, R35, -INF , P0 ;  /* 0xff80000023047808 */ /* 0x000fe20000000000 */
[----:B------:R-:W-:Y:S01]  /*8880*/  FMUL.FTZ R88, R2, R88 ;  /* 0x0000005802587220 */ /* 0x000fe20000410000 */
[----:B------:R-:W-:Y:S01]  /*8890*/  FMNMX.FTZ R0, R34, R0, !PT ;  /* 0x0000000022007209 */ /* 0x000fe20007810000 */
[C---:B------:R-:W-:Y:S01]  /*88a0*/  FMUL.FTZ R89, R2.reuse, R89 ;  /* 0x0000005902597220 */ /* 0x040fe20000410000 */
[----:B------:R-:W-:Y:S01]  /*88b0*/  MOV R35, R12 ;  /* 0x0000000c00237202 */ /* 0x000fe20000000f00 */
[C---:B------:R-:W-:Y:S01]  /*88c0*/  FMUL.FTZ R12, R2.reuse, R156 ;  /* 0x0000009c020c7220 */ /* 0x040fe20000410000 */
[----:B------:R-:W-:Y:S01]  /*88d0*/  FMNMX.FTZ R0, R33, R0, !PT ;  /* 0x0000000021007209 */ /* 0x000fe20007810000 */
[C---:B------:R-:W-:Y:S02]  /*88e0*/  FMUL.FTZ R92, R2.reuse, R92 ;  /* 0x0000005c025c7220 */ /* 0x040fe40000410000 */
[----:B------:R-:W-:Y:S01]  /*88f0*/  FMUL.FTZ R93, R2, R93 ;  /* 0x0000005d025d7220 */ /* 0x000fe20000410000 */
[----:B------:R-:W-:Y:S01]  /*8900*/  FMNMX.FTZ R0, R32, R0, !PT ;  /* 0x0000000020007209 */ /* 0x000fe20007810000 */
[C---:B------:R-:W-:Y:S02]  /*8910*/  FMUL.FTZ R96, R2.reuse, R96 ;  /* 0x0000006002607220 */ /* 0x040fe40000410000 */
        /* <DEDUP_REMOVED lines=24> */
[----:B------:R-:W-:Y:S01]  /*8aa0*/  FMUL.FTZ R129, R2, R129 ;  /* 0x0000008102817220 */ /* 0x000fe20000410000 */
        /* <DEDUP_REMOVED lines=13> */
[----:B------:R-:W-:Y:S02]  /*8b80*/  FADD.FTZ R0, -R0, R133 ;  /* 0x0000008500007221 */ /* 0x000fe40000010100 */
[--C-:B------:R-:W-:Y:S01]  /*8b90*/  FFMA.FTZ R191, R27, c[0x0][0x2d0], -R5.reuse ;  /* 0x0000b4001bbf7a23 */ /* 0x100fe20000010805 */
[----:B------:R-:W-:Y:S01]  /*8ba0*/  MOV R27, R6 ;  /* 0x00000006001b7202 */ /* 0x000fe20000000f00 */
[----:B------:R-:W-:Y:S01]  /*8bb0*/  FMUL.FTZ R0, R0, c[0x0][0x2d0] ;  /* 0x0000b40000007a20 */ /* 0x000fe20000410000 */
[----:B------:R-:W2:Y:S01]  /*8bc0*/  LDL.LU R6, [R1+0x9c] ;  /* 0x00009c0001067983 */ /* 0x000ea20000300800 */
[--C-:B------:R-:W-:Y:S02]  /*8bd0*/  FFMA.FTZ R34, R34, c[0x0][0x2d0], -R5.reuse ;  /* 0x0000b40022227a23 */ /* 0x100fe40000010805 */
[--C-:B------:R-:W-:Y:S02]  /*8be0*/  FFMA.FTZ R179, R33, c[0x0][0x2d0], -R5.reuse ;  /* 0x0000b40021b37a23 */ /* 0x100fe40000010805 */
[----:B------:R-:W-:Y:S01]  /*8bf0*/  FMUL.FTZ R33, R2, R137 ;  /* 0x0000008902217220 */ /* 0x000fe20000410000 */
[----:B------:R-:W-:Y:S01]  /*8c00*/  MUFU.EX2 R0, R0 ;  /* 0x0000000000007308 */ /* 0x000fe20000000800 */
[--C-:B------:R-:W-:Y:S02]  /*8c10*/  FFMA.FTZ R180, R32, c[0x0][0x2d0], -R5.reuse ;  /* 0x0000b40020b47a23 */ /* 0x100fe40000010805 */
[----:B------:R-:W-:Y:S02]  /*8c20*/  FMUL.FTZ R32, R2, R136 ;  /* 0x0000008802207220 */ /* 0x000fe40000410000 */
[--C-:B------:R-:W-:Y:S02]  /*8c30*/  FFMA.FTZ R184, R28, c[0x0][0x2d0], -R5.reuse ;  /* 0x0000b4001cb87a23 */ /* 0x100fe40000010805 */
[C---:B------:R-:W-:Y:S02]  /*8c40*/  FMUL.FTZ R28, R2.reuse, R140 ;  /* 0x0000008c021c7220 */ /* 0x040fe40000410000 */
[--C-:B------:R-:W-:Y:S01]  /*8c50*/  FFMA.FTZ R14, R25, c[0x0][0x2d0], -R5.reuse ;  /* 0x0000b400190e7a23 */ /* 0x100fe20000010805 */
[----:B------:R-:W-:Y:S01]  /*8c60*/  MUFU.EX2 R153, R179 ;  /* 0x000000b300997308 */ /* 0x000fe20000000800 */
[----:B------:R-:W-:Y:S02]  /*8c70*/  FMUL.FTZ R25, R2, R145 ;  /* 0x0000009102197220 */ /* 0x000fe40000410000 */
[--C-:B------:R-:W-:Y:S02]  /*8c80*/  FFMA.FTZ R23, R23, c[0x0][0x2d0], -R5.reuse ;  /* 0x0000b40017177a23 */ /* 0x100fe40000010805 */
[--C-:B------:R-:W-:Y:S02]  /*8c90*/  FFMA.FTZ R22, R22, c[0x0][0x2d0], -R5.reuse ;  /* 0x0000b40016167a23 */ /* 0x100fe40000010805 */
[--C-:B------:R-:W-:Y:S01]  /*8ca0*/  FFMA.FTZ R177, R20, c[0x0][0x2d0], -R5.reuse ;  /* 0x0000b40014b17a23 */ /* 0x100fe20000010805 */
[----:B------:R-:W-:Y:S01]  /*8cb0*/  MOV R161, R23 ;  /* 0x0000001700a17202 */ /* 0x000fe20000000f00 */
[C---:B------:R-:W-:Y:S01]  /*8cc0*/  FMUL.FTZ R20, R2.reuse, R148 ;  /* 0x0000009402147220 */ /* 0x040fe20000410000 */
[----:B------:R-:W1:Y:S01]  /*8cd0*/  MUFU.EX2 R156, R180 ;  /* 0x000000b4009c7308 */ /* 0x000e620000000800 */
[--C-:B------:R-:W-:Y:S01]  /*8ce0*/  FFMA.FTZ R185, R31, c[0x0][0x2d0], -R5.reuse ;  /* 0x0000b4001fb97a23 */ /* 0x100fe20000010805 */
[----:B------:R-:W-:Y:S01]  /*8cf0*/  MOV R148, R18 ;  /* 0x0000001200947202 */ /* 0x000fe20000000f00 */
[--C-:B------:R-:W-:Y:S02]  /*8d00*/  FFMA.FTZ R31, R21, c[0x0][0x2d0], -R5.reuse ;  /* 0x0000b400151f7a23 */ /* 0x100fe40000010805 */
[----:B------:R-:W-:Y:S02]  /*8d10*/  FMUL.FTZ R21, R2, R149 ;  /* 0x0000009502157220 */ /* 0x000fe40000410000 */
[--C-:B------:R-:W-:Y:S01]  /*8d20*/  FFMA.FTZ R186, R30, c[0x0][0x2d0], -R5.reuse ;  /* 0x0000b4001eba7a23 */ /* 0x100fe20000010805 */
[----:B------:R-:W-:Y:S01]  /*8d30*/  MOV R30, R183 ;  /* 0x000000b7001e7202 */ /* 0x000fe20000000f00 */
[--C-:B------:R-:W-:Y:S01]  /*8d40*/  FFMA.FTZ R183, R29, c[0x0][0x2d0], -R5.reuse ;  /* 0x0000b4001db77a23 */ /* 0x100fe20000010805 */
[----:B------:R-:W2:Y:S01]  /*8d50*/  MUFU.EX2 R177, R177 ;  /* 0x000000b100b17308 */ /* 0x000ea20000000800 */
[----:B------:R-:W-:Y:S01]  /*8d60*/  FMUL.FTZ R29, R2, R141 ;  /* 0x0000008d021d7220 */ /* 0x000fe20000410000 */
[----:B------:R-:W-:Y:S01]  /*8d70*/  MOV R157, R30 ;  /* 0x0000001e009d7202 */ /* 0x000fe20000000f00 */
[--C-:B------:R-:W-:Y:S01]  /*8d80*/  FFMA.FTZ R190, R26, c[0x0][0x2d0], -R5.reuse ;  /* 0x0000b4001abe7a23 */ /* 0x100fe20000010805 */
[----:B------:R-:W-:Y:S01]  /*8d90*/  MOV R26, R7 ;  /* 0x00000007001a7202 */ /* 0x000fe20000000f00 */
[--C-:B------:R-:W-:Y:S01]  /*8da0*/  FFMA.FTZ R11, R24, c[0x0][0x2d0], -R5.reuse ;  /* 0x0000b400180b7a23 */ /* 0x100fe20000010805 */
[----:B------:R-:W-:Y:S01]  /*8db0*/  MOV R7, R8 ;  /* 0x0000000800077202 */ /* 0x000fe20000000f00 */
[C---:B------:R-:W-:Y:S01]  /*8dc0*/  FMUL.FTZ R8, R2.reuse, R160 ;  /* 0x000000a002087220 */ /* 0x040fe20000410000 */
[----:B------:R-:W-:Y:S01]  /*8dd0*/  MOV R160, R22 ;  /* 0x0000001600a07202 */ /* 0x000fe20000000f00 */
[----:B------:R-:W-:Y:S01]  /*8de0*/  FMUL.FTZ R24, R2, R144 ;  /* 0x0000009002187220 */ /* 0x000fe20000410000 */
[----:B------:R-:W-:Y:S01]  /*8df0*/  MOV R152, R7 ;  /* 0x0000000700987202 */ /* 0x000fe20000000f00 */
[----:B------:R-:W-:Y:S01]  /*8e00*/  FFMA.FTZ R10, R4, c[0x0][0x2d0], -R5 ;  /* 0x0000b400040a7a23 */ /* 0x000fe20000010805 */
[----:B------:R-:W-:Y:S01]  /*8e10*/  MUFU.EX2 R144, R187 ;  /* 0x000000bb00907308 */ /* 0x000fe20000000800 */
[----:B------:R-:W-:Y:S01]  /*8e20*/  FMUL.FTZ R4, R2, R164 ;  /* 0x000000a402047220 */ /* 0x000fe20000410000 */
[----:B-1----:R-:W-:Y:S01]  /*8e30*/  F2FP.PACK_AB R179, R156, R153 ;  /* 0x000000999cb3723e */ /* 0x002fe200000000ff */
[----:B------:R-:W-:Y:S01]  /*8e40*/  FMUL.FTZ R5, R2, R165 ;  /* 0x000000a502057220 */ /* 0x000fe20000410000 */
[----:B------:R-:W-:Y:S01]  /*8e50*/  MOV R164, R10 ;  /* 0x0000000a00a47202 */ /* 0x000fe20000000f00 */
[C---:B------:R-:W-:Y:S01]  /*8e60*/  FMUL.FTZ R10, R0.reuse, R162 ;  /* 0x000000a2000a7220 */ /* 0x040fe20000410000 */
[----:B------:R-:W-:Y:S01]  /*8e70*/  MOV R162, R11 ;  /* 0x0000000b00a27202 */ /* 0x000fe20000000f00 */
[C---:B------:R-:W-:Y:S01]  /*8e80*/  FMUL.FTZ R11, R0.reuse, R163 ;  /* 0x000000a3000b7220 */ /* 0x040fe20000410000 */
[----:B------:R-:W-:Y:S01]  /*8e90*/  MOV R163, R14 ;  /* 0x0000000e00a37202 */ /* 0x000fe20000000f00 */
[C---:B------:R-:W-:Y:S01]  /*8ea0*/  FMUL.FTZ R14, R0.reuse, R158 ;  /* 0x0000009e000e7220 */ /* 0x040fe20000410000 */
[----:B------:R1:W3:Y:S01]  /*8eb0*/  MUFU.EX2 R2, R34 ;  /* 0x0000002200027308 */ /* 0x0002e20000000800 */
        /* <DEDUP_REMOVED lines=18> */
[----:B------:R-:W-:Y:S01]  /*8fe0*/  LDSM.16.MT88.4 R140, [R135+0x900] ;  /* 0x00090000878c783b */ /* 0x000fe20000004200 */
[C---:B-1----:R-:W-:Y:S02]  /*8ff0*/  FMUL.FTZ R34, R0.reuse, R138 ;  /* 0x0000008a00227220 */ /* 0x042fe40000410000 */
[C---:B------:R-:W-:Y:S02]  /*9000*/  FMUL.FTZ R39, R0.reuse, R39 ;  /* 0x0000002700277220 */ /* 0x040fe40000410000 */
[C---:B------:R-:W-:Y:S02]  /*9010*/  FMUL.FTZ R42, R0.reuse, R42 ;  /* 0x0000002a002a7220 */ /* 0x040fe40000410000 */
[C---:B------:R-:W-:Y:S01]  /*9020*/  FMUL.FTZ R43, R0.reuse, R43 ;  /* 0x0000002b002b7220 */ /* 0x040fe20000410000 */
[----:B------:R-:W1:Y:S01]  /*9030*/  LDSM.16.MT88.4 R136, [R135+0x100] ;  /* 0x000100008788783b */ /* 0x000e620000004200 */
        /* <DEDUP_REMOVED lines=50> */
[----:B---3--:R-:W-:Y:S01]  /*9360*/  F2FP.PACK_AB R177, R2, R177 ;  /* 0x000000b102b1723e */ /* 0x008fe200000000ff */
[C---:B------:R-:W-:Y:S01]  /*9370*/  FMUL.FTZ R6, R0.reuse, R166 ;  /* 0x000000a600067220 */ /* 0x040fe20000410000 */
[----:B------:R-:W-:Y:S01]  /*9380*/  MOV R166, R27 ;  /* 0x0000001b00a67202 */ /* 0x000fe20000000f00 */
[----:B------:R-:W-:Y:S02]  /*9390*/  FMUL.FTZ R27, R0, R147 ;  /* 0x00000093001b7220 */ /* 0x000fe40000410000 */
[----:B------:R-:W-:Y:S01]  /*93a0*/  FADD.FTZ R154, R2, R133 ;  /* 0x00000085029a7221 */ /* 0x000fe20000010000 */
[----:B------:R-:W-:Y:S02]  /*93b0*/  MUFU.EX2 R0, R188 ;  /* 0x000000bc00007308 */ /* 0x000fe40000000800 */
[C---:B-1----:R-:W-:Y:S08]  /*93c0*/  HMMA.16816.F32 R4, R176.reuse, R136, R4 ;  /* 0x00000088b004723c */ /* 0x042ff00000001804 */
[C---:B------:R-:W-:Y:S01]  /*93d0*/  HMMA.16816.F32 R8, R176.reuse, R138, R8 ;  /* 0x0000008ab008723c */ /* 0x040fe20000001808 */
[----:B------:R-:W1:Y:S01]  /*93e0*/  LDSM.16.MT88.4 R136, [R248+0x100] ;  /* 0x00010000f888783b */ /* 0x000e620000004200 */
[----:B------:R-:W-:Y:S10]  /*93f0*/  MUFU.EX2 R188, R160 ;  /* 0x000000a000bc7308 */ /* 0x000ff40000000800 */
[----:B------:R-:W2:Y:S10]  /*9400*/  MUFU.EX2 R2, R189 ;  /* 0x000000bd00027308 */ /* 0x000eb40000000800 */
[----:B------:R-:W-:Y:S10]  /*9410*/  MUFU.EX2 R189, R161 ;  /* 0x000000a100bd7308 */ /* 0x000ff40000000800 */
[----:B------:R-:W3:Y:S01]  /*9420*/  MUFU.EX2 R133, R182 ;  /* 0x000000b600857308 */ /* 0x000ee20000000800 */
[C---:B-1----:R-:W-:Y:S09]  /*9430*/  HMMA.16816.F32 R12, R176.reuse, R136, R12 ;  /* 0x00000088b00c723c */ /* 0x042ff2000000180c */
[----:B------:R-:W-:Y:S01]  /*9440*/  MUFU.EX2 R182, R190 ;  /* 0x000000be00b67308 */ /* 0x000fe20000000800 */
[C---:B------:R-:W-:Y:S01]  /*9450*/  HMMA.16816.F32 R16, R176.reuse, R138, R16 ;  /* 0x0000008ab010723c */ /* 0x040fe20000001810 */
[----:B------:R-:W1:Y:S08]  /*9460*/  LDSM.16.MT88.4 R136, [R251+0x100] ;  /* 0x00010000fb88783b */ /* 0x000e700000004200 */
[----:B------:R4:W-:Y:S03]  /*9470*/  MUFU.EX2 R190, R162 ;  /* 0x000000a200be7308 */ /* 0x0009e60000000800 */
[----:B----4-:R-:W-:Y:S01]  /*9480*/  MOV R162, R152 ;  /* 0x0000009800a27202 */ /* 0x010fe20000000f00 */
        /* <DEDUP_REMOVED lines=40> */
[----:B--2---:R-:W-:Y:S01]  /*9710*/  FADD.FTZ R136, R2, R181 ;  /* 0x000000b502887221 */ /* 0x004fe20000010000 */
[----:B------:R-:W-:Y:S01]  /*9720*/  HMMA.16816.F32 R128, R176, R138, R128 ;  /* 0x0000008ab080723c */ /* 0x000fe20000001880 */
[----:B------:R-:W-:Y:S03]  /*9730*/  MUFU.EX2 R181, R191 ;  /* 0x000000bf00b57308 */ /* 0x000fe60000000800 */
[----:B------:R-:W-:Y:S03]  /*9740*/  FADD.FTZ R136, R0, R136 ;  /* 0x0000008800887221 */ /* 0x000fe60000010000 */
[C---:B---3--:R-:W-:Y:S01]  /*9750*/  F2FP.PACK_AB R138, R133.reuse, R144 ;  /* 0x00000090858a723e */ /* 0x048fe200000000ff */
[----:B------:R-:W-:Y:S01]  /*9760*/  FADD.FTZ R137, R144, R136 ;  /* 0x0000008890897221 */ /* 0x000fe20000010000 */
[----:B------:R-:W-:Y:S01]  /*9770*/  F2FP.PACK_AB R136, R0, R2 ;  /* 0x000000020088723e */ /* 0x000fe200000000ff */
[----:B------:R-:W1:Y:S01]  /*9780*/  LDSM.16.MT88.4 R144, [R248+0x900] ;  /* 0x00090000f890783b */ /* 0x000e620000004200 */
[----:B------:R-:W2:Y:S01]  /*9790*/  MUFU.EX2 R2, R155 ;  /* 0x0000009b00027308 */ /* 0x000ea20000000800 */
[----:B------:R-:W-:Y:S01]  /*97a0*/  FADD.FTZ R149, R133, R137 ;  /* 0x0000008985957221 */ /* 0x000fe20000010000 */
[----:B------:R-:W-:Y:S02]  /*97b0*/  F2FP.PACK_AB R137, R186, R185 ;  /* 0x000000b9ba89723e */ /* 0x000fe400000000ff */
[----:B------:R-:W-:Y:S02]  /*97c0*/  F2FP.PACK_AB R139, R184, R183 ;  /* 0x000000b7b88b723e */ /* 0x000fe400000000ff */
[----:B------:R-:W-:Y:S04]  /*97d0*/  F2FP.PACK_AB R177, R188, R189 ;  /* 0x000000bdbcb1723e */ /* 0x000fe800000000ff */
[----:B------:R-:W-:Y:S01]  /*97e0*/  MUFU.EX2 R0, R159 ;  /* 0x0000009f00007308 */ /* 0x000fe20000000800 */
[C---:B------:R-:W-:Y:S08]  /*97f0*/  HMMA.16816.F32 R4, R136.reuse, R140, R4 ;  /* 0x0000008c8804723c */ /* 0x040ff00000001804 */
[C---:B------:R-:W-:Y:S01]  /*9800*/  HMMA.16816.F32 R8, R136.reuse, R142, R8 ;  /* 0x0000008e8808723c */ /* 0x040fe20000001808 */
[----:B------:R-:W3:Y:S01]  /*9810*/  LDSM.16.MT88.4 R140, [R251+0x900] ;  /* 0x00090000fb8c783b */ /* 0x000ee20000004200 */
[----:B------:R-:W4:Y:S10]  /*9820*/  MUFU.EX2 R133, R158 ;  /* 0x0000009e00857308 */ /* 0x000f340000000800 */
[----:B------:R-:W-:Y:S01]  /*9830*/  MUFU.EX2 R176, R167 ;  /* 0x000000a700b07308 */ /* 0x000fe20000000800 */
[C---:B-1----:R-:W-:Y:S09]  /*9840*/  HMMA.16816.F32 R12, R136.reuse, R144, R12 ;  /* 0x00000090880c723c */ /* 0x042ff2000000180c */
[----:B------:R-:W-:Y:S01]  /*9850*/  MUFU.EX2 R178, R157 ;  /* 0x0000009d00b27308 */ /* 0x000fe20000000800 */
        /* <DEDUP_REMOVED lines=42> */
[----:B------:R-:W-:Y:S01]  /*9b00*/  HMMA.16816.F32 R128, R136, R146, R128 ;  /* 0x000000928880723c */ /* 0x000fe20000001880 */
[----:B------:R-:W1:Y:S06]  /*9b10*/  LDSM.16.MT88.4 R144, [R248+0x1100] ;  /* 0x00110000f890783b */ /* 0x000e6c0000004200 */
[----:B--2---:R-:W-:Y:S01]  /*9b20*/  FADD.FTZ R136, R2, R149 ;  /* 0x0000009502887221 */ /* 0x004fe20000010000 */
[C---:B----4-:R-:W-:Y:S04]  /*9b30*/  F2FP.PACK_AB R138, R133.reuse, R148 ;  /* 0x00000094858a723e */ /* 0x050fe800000000ff */
[----:B------:R-:W-:Y:S01]  /*9b40*/  FADD.FTZ R136, R0, R136 ;  /* 0x0000008800887221 */ /* 0x000fe20000010000 */
[----:B------:R-:W-:Y:S03]  /*9b50*/  F2FP.PACK_AB R139, R190, R180 ;  /* 0x000000b4be8b723e */ /* 0x000fe600000000ff */
[----:B------:R-:W-:Y:S01]  /*9b60*/  FADD.FTZ R137, R148, R136 ;  /* 0x0000008894897221 */ /* 0x000fe20000010000 */
[----:B------:R-:W-:Y:S01]  /*9b70*/  F2FP.PACK_AB R136, R0, R2 ;  /* 0x000000020088723e */ /* 0x000fe200000000ff */
[----:B------:R-:W2:Y:S01]  /*9b80*/  LDSM.16.MT88.4 R148, [R251+0x1100] ;  /* 0x00110000fb94783b */ /* 0x000ea20000004200 */
[----:B------:R-:W4:Y:S01]  /*9b90*/  MUFU.EX2 R0, R162 ;  /* 0x000000a200007308 */ /* 0x000f220000000800 */
[----:B------:R-:W-:Y:S01]  /*9ba0*/  FADD.FTZ R152, R133, R137 ;  /* 0x0000008985987221 */ /* 0x000fe20000010000 */
[----:B------:R-:W-:Y:S07]  /*9bb0*/  F2FP.PACK_AB R137, R182, R181 ;  /* 0x000000b5b689723e */ /* 0x000fee00000000ff */
[C---:B---3--:R-:W-:Y:S01]  /*9bc0*/  HMMA.16816.F32 R4, R136.reuse, R140, R4 ;  /* 0x0000008c8804723c */ /* 0x048fe20000001804 */
[----:B------:R-:W3:Y:S07]  /*9bd0*/  MUFU.EX2 R2, R166 ;  /* 0x000000a600027308 */ /* 0x000eee0000000800 */
[C---:B------:R-:W-:Y:S01]  /*9be0*/  HMMA.16816.F32 R8, R136.reuse, R142, R8 ;  /* 0x0000008e8808723c */ /* 0x040fe20000001808 */
[----:B------:R-:W5:Y:S03]  /*9bf0*/  LDSM.16.MT88.4 R140, [R250+0x1100] ;  /* 0x00110000fa8c783b */ /* 0x000f660000004200 */
[----:B----4-:R-:W-:Y:S04]  /*9c00*/  FADD.FTZ R133, R0, R152 ;  /* 0x0000009800857221 */ /* 0x010fe80000010000 */
[C---:B-1----:R-:W-:Y:S01]  /*9c10*/  HMMA.16816.F32 R12, R136.reuse, R144, R12 ;  /* 0x00000090880c723c */ /* 0x042fe2000000180c */
[----:B------:R-:W-:Y:S03]  /*9c20*/  LDSM.16.MT88.4 R160, [R135+0x1900] ;  /* 0x0019000087a0783b */ /* 0x000fe60000004200 */
[C---:B------:R-:W-:Y:S01]  /*9c30*/  FADD.FTZ R133, R176.reuse, R133 ;  /* 0x00000085b0857221 */ /* 0x040fe20000010000 */
[----:B------:R-:W-:Y:S03]  /*9c40*/  F2FP.PACK_AB R176, R176, R0 ;  /* 0x00000000b0b0723e */ /* 0x000fe600000000ff */
[C---:B------:R-:W-:Y:S01]  /*9c50*/  HMMA.16816.F32 R16, R136.reuse, R146, R16 ;  /* 0x000000928810723c */ /* 0x040fe20000001810 */
[----:B------:R-:W1:Y:S03]  /*9c60*/  LDSM.16.MT88.4 R144, [R135+0x3100] ;  /* 0x003100008790783b */ /* 0x000e660000004200 */
[----:B---3--:R-:W-:Y:S01]  /*9c70*/  FADD.FTZ R0, R2, R133 ;  /* 0x0000008502007221 */ /* 0x008fe20000010000 */
[----:B------:R-:W-:Y:S03]  /*9c80*/  MOV R133, R3 ;  /* 0x0000000300857202 */ /* 0x000fe60000000f00 */
[C---:B--2---:R-:W-:Y:S04]  /*9c90*/  HMMA.16816.F32 R20, R136.reuse, R148, R20 ;  /* 0x000000948814723c */ /* 0x044fe80000001814 */
[C---:B------:R-:W-:Y:S01]  /*9ca0*/  FADD.FTZ R0, R178.reuse, R0 ;  /* 0x00000000b2007221 */ /* 0x040fe20000010000 */
[----:B------:R-:W-:Y:S02]  /*9cb0*/  F2FP.PACK_AB R178, R178, R2 ;  /* 0x00000002b2b2723e */ /* 0x000fe400000000ff */
[----:B------:R-:W2:Y:S01]  /*9cc0*/  MUFU.EX2 R2, R164 ;  /* 0x000000a400027308 */ /* 0x000ea20000000800 */
[C---:B------:R-:W-:Y:S01]  /*9cd0*/  HMMA.16816.F32 R24, R136.reuse, R150, R24 ;  /* 0x000000968818723c */ /* 0x040fe20000001818 */
[----:B------:R-:W3:Y:S07]  /*9ce0*/  LDSM.16.MT88.4 R148, [R248+0x3100] ;  /* 0x00310000f894783b */ /* 0x000eee0000004200 */
[C---:B-----5:R-:W-:Y:S01]  /*9cf0*/  HMMA.16816.F32 R28, R136.reuse, R140, R28 ;  /* 0x0000008c881c723c */ /* 0x060fe2000000181c */
[----:B------:R-:W-:Y:S07]  /*9d00*/  STL [R1+0xa4], R0 ;  /* 0x0000a40001007387 */ /* 0x000fee0000100800 */
[C---:B------:R-:W-:Y:S01]  /*9d10*/  HMMA.16816.F32 R32, R136.reuse, R142, R32 ;  /* 0x0000008e8820723c */ /* 0x040fe20000001820 */
[----:B------:R-:W4:Y:S03]  /*9d20*/  LDSM.16.MT88.4 R140, [R251+0x3100] ;  /* 0x00310000fb8c783b */ /* 0x000f260000004200 */
[----:B--2---:R-:W-:Y:S04]  /*9d30*/  F2FP.PACK_AB R179, R2, R187 ;  /* 0x000000bb02b3723e */ /* 0x004fe800000000ff */
[C---:B-1----:R-:W-:Y:S08]  /*9d40*/  HMMA.16816.F32 R36, R136.reuse, R144, R36 ;  /* 0x000000908824723c */ /* 0x042ff00000001824 */
[C---:B------:R-:W-:Y:S01]  /*9d50*/  HMMA.16816.F32 R40, R136.reuse, R146, R40 ;  /* 0x000000928828723c */ /* 0x040fe20000001828 */
[----:B------:R-:W1:Y:S07]  /*9d60*/  LDSM.16.MT88.4 R144, [R250+0x3100] ;  /* 0x00310000fa90783b */ /* 0x000e6e0000004200 */
[C---:B---3--:R-:W-:Y:S08]  /*9d70*/  HMMA.16816.F32 R44, R136.reuse, R148, R44 ;  /* 0x00000094882c723c */ /* 0x048ff0000000182c */
[C---:B------:R-:W-:Y:S01]  /*9d80*/  HMMA.16816.F32 R48, R136.reuse, R150, R48 ;  /* 0x000000968830723c */ /* 0x040fe20000001830 */
[----:B------:R-:W2:Y:S07]  /*9d90*/  LDSM.16.MT88.4 R148, [R135+0x5100] ;  /* 0x005100008794783b */ /* 0x000eae0000004200 */
[C---:B----4-:R-:W-:Y:S08]  /*9da0*/  HMMA.16816.F32 R52, R136.reuse, R140, R52 ;  /* 0x0000008c8834723c */ /* 0x050ff00000001834 */
        /* <DEDUP_REMOVED lines=20> */
[C---:B-1----:R-:W-:Y:S07]  /*9ef0*/  HMMA.16816.F32 R108, R136.reuse, R144, R108 ;  /* 0x00000090886c723c */ /* 0x042fee000000186c */
[----:B------:R-:W-:Y:S01]  /*9f00*/  FADD.FTZ R144, R153, R154 ;  /* 0x0000009a99907221 */ /* 0x000fe20000010000 */
[C---:B------:R-:W-:Y:S01]  /*9f10*/  HMMA.16816.F32 R112, R136.reuse, R146, R112 ;  /* 0x000000928870723c */ /* 0x040fe20000001870 */
[----:B------:R-:W1:Y:S03]  /*9f20*/  LDSM.16.MT88.4 R152, [R248+0x1900] ;  /* 0x00190000f898783b */ /* 0x000e660000004200 */
[----:B------:R-:W-:Y:S04]  /*9f30*/  FADD.FTZ R0, R156, R144 ;  /* 0x000000909c007221 */ /* 0x000fe80000010000 */
[C---:B--2---:R-:W-:Y:S01]  /*9f40*/  HMMA.16816.F32 R116, R136.reuse, R148, R116 ;  /* 0x000000948874723c */ /* 0x044fe20000001874 */
[----:B------:R-:W2:Y:S03]  /*9f50*/  LDSM.16.MT88.4 R144, [R251+0x1900] ;  /* 0x00190000fb90783b */ /* 0x000ea60000004200 */
[----:B------:R-:W-:Y:S04]  /*9f60*/  FADD.FTZ R0, R185, R0 ;  /* 0x00000000b9007221 */ /* 0x000fe80000010000 */
[C---:B------:R-:W-:Y:S04]  /*9f70*/  HMMA.16816.F32 R120, R136.reuse, R150, R120 ;  /* 0x000000968878723c */ /* 0x040fe80000001878 */
[----:B------:R-:W-:Y:S04]  /*9f80*/  FADD.FTZ R0, R186, R0 ;  /* 0x00000000ba007221 */ /* 0x000fe80000010000 */
[----:B------:R-:W-:Y:S01]  /*9f90*/  FADD.FTZ R0, R183, R0 ;  /* 0x00000000b7007221 */ /* 0x000fe20000010000 */
[C---:B---3--:R-:W-:Y:S03]  /*9fa0*/  HMMA.16816.F32 R124, R136.reuse, R140, R124 ;  /* 0x0000008c887c723c */ /* 0x048fe6000000187c */
[----:B------:R-:W-:Y:S04]  /*9fb0*/  FADD.FTZ R0, R184, R0 ;  /* 0x00000000b8007221 */ /* 0x000fe80000010000 */
[----:B------:R-:W-:Y:S01]  /*9fc0*/  FADD.FTZ R0, R181, R0 ;  /* 0x00000000b5007221 */ /* 0x000fe20000010000 */
[----:B------:R-:W-:Y:S01]  /*9fd0*/  HMMA.16816.F32 R128, R136, R142, R128 ;  /* 0x0000008e8880723c */ /* 0x000fe20000001880 */
[----:B------:R-:W3:Y:S03]  /*9fe0*/  LDSM.16.MT88.4 R136, [R250+0x1900] ;  /* 0x00190000fa88783b */ /* 0x000ee60000004200 */
[----:B------:R-:W-:Y:S04]  /*9ff0*/  FADD.FTZ R0, R182, R0 ;  /* 0x00000000b6007221 */ /* 0x000fe80000010000 */
[C---:B------:R-:W-:Y:S01]  /*a000*/  HMMA.16816.F32 R164, R176.reuse, R160, R4 ;  /* 0x000000a0b0a4723c */ /* 0x040fe20000001804 */
[----:B------:R-:W4:Y:S04]  /*a010*/  LDSM.16.MT88.4 R4, [R135+0x3900] ;  /* 0x003900008704783b */ /* 0x000f280000004200 */
[----:B------:R-:W-:Y:S03]  /*a020*/  FADD.FTZ R0, R180, R0 ;  /* 0x00000000b4007221 */ /* 0x000fe60000010000 */
[C---:B------:R-:W-:Y:S01]  /*a030*/  HMMA.16816.F32 R160, R176.reuse, R162, R8 ;  /* 0x000000a2b0a0723c */ /* 0x040fe20000001808 */
[----:B------:R-:W5:Y:S03]  /*a040*/  LDSM.16.MT88.4 R8, [R248+0x3900] ;  /* 0x00390000f808783b */ /* 0x000f660000004200 */
[----:B------:R-:W-:Y:S04]  /*a050*/  FADD.FTZ R0, R190, R0 ;  /* 0x00000000be007221 */ /* 0x000fe80000010000 */
[C---:B-1----:R-:W-:Y:S01]  /*a060*/  HMMA.16816.F32 R156, R176.reuse, R152, R12 ;  /* 0x00000098b09c723c */ /* 0x042fe2000000180c */
[----:B------:R-:W1:Y:S03]  /*a070*/  LDSM.16.MT88.4 R12, [R251+0x3900] ;  /* 0x00390000fb0c783b */ /* 0x000e660000004200 */
[----:B------:R-:W-:Y:S04]  /*a080*/  FADD.FTZ R0, R189, R0 ;  /* 0x00000000bd007221 */ /* 0x000fe80000010000 */
[C---:B------:R-:W-:Y:S01]  /*a090*/  HMMA.16816.F32 R152, R176.reuse, R154, R16 ;  /* 0x0000009ab098723c */ /* 0x040fe20000001810 */
[----:B------:R-:W1:Y:S03]  /*a0a0*/  LDSM.16.MT88.4 R16, [R250+0x3900] ;  /* 0x00390000fa10783b */ /* 0x000e660000004200 */
[----:B------:R-:W-:Y:S04]  /*a0b0*/  FADD.FTZ R0, R188, R0 ;  /* 0x00000000bc007221 */ /* 0x000fe80000010000 */
[C---:B--2---:R-:W-:Y:S04]  /*a0c0*/  HMMA.16816.F32 R148, R176.reuse, R144, R20 ;  /* 0x00000090b094723c */ /* 0x044fe80000001814 */
[----:B------:R-:W-:Y:S04]  /*a0d0*/  FADD.FTZ R0, R187, R0 ;  /* 0x00000000bb007221 */ /* 0x000fe80000010000 */
[C---:B------:R-:W-:Y:S04]  /*a0e0*/  HMMA.16816.F32 R144, R176.reuse, R146, R24 ;  /* 0x00000092b090723c */ /* 0x040fe80000001818 */
[----:B------:R-:W-:Y:S01]  /*a0f0*/  FADD.FTZ R0, R2, R0 ;  /* 0x0000000002007221 */ /* 0x000fe20000010000 */
[----:B------:R-:W-:Y:S03]  /*a100*/  MOV R2, R132 ;  /* 0x0000008400027202 */ /* 0x000fe60000000f00 */
[C---:B---3--:R-:W-:Y:S01]  /*a110*/  HMMA.16816.F32 R140, R176.reuse, R136, R28 ;  /* 0x00000088b08c723c */ /* 0x048fe2000000181c */
[----:B------:R-:W-:Y:S07]  /*a120*/  STL [R1+0x9c], R0 ;  /* 0x00009c0001007387 */ /* 0x000fee0000100800 */
[C---:B------:R-:W-:Y:S08]  /*a130*/  HMMA.16816.F32 R136, R176.reuse, R138, R32 ;  /* 0x0000008ab088723c */ /* 0x040ff00000001820 */
[C---:B----4-:R-:W-:Y:S08]  /*a140*/  HMMA.16816.F32 R36, R176.reuse, R4, R36 ;  /* 0x00000004b024723c */ /* 0x050ff00000001824 */
[C---:B------:R-:W-:Y:S01]  /*a150*/  HMMA.16816.F32 R40, R176.reuse, R6, R40 ;  /* 0x00000006b028723c */ /* 0x040fe20000001828 */
[----:B------:R-:W2:Y:S07]  /*a160*/  LDSM.16.MT88.4 R4, [R135+0x5900] ;  /* 0x005900008704783b */ /* 0x000eae0000004200 */
[C---:B-----5:R-:W-:Y:S08]  /*a170*/  HMMA.16816.F32 R44, R176.reuse, R8, R44 ;  /* 0x00000008b02c723c */ /* 0x060ff0000000182c */
[C---:B------:R-:W-:Y:S01]  /*a180*/  HMMA.16816.F32 R48, R176.reuse, R10, R48 ;  /* 0x0000000ab030723c */ /* 0x040fe20000001830 */
[----:B------:R-:W3:Y:S07]  /*a190*/  LDSM.16.MT88.4 R8, [R248+0x5900] ;  /* 0x00590000f808783b */ /* 0x000eee0000004200 */
[C---:B-1----:R-:W-:Y:S08]  /*a1a0*/  HMMA.16816.F32 R52, R176.reuse, R12, R52 ;  /* 0x0000000cb034723c */ /* 0x042ff00000001834 */
[C---:B------:R-:W-:Y:S01]  /*a1b0*/  HMMA.16816.F32 R56, R176.reuse, R14, R56 ;  /* 0x0000000eb038723c */ /* 0x040fe20000001838 */
[----:B------:R-:W1:Y:S07]  /*a1c0*/  LDSM.16.MT88.4 R12, [R251+0x5900] ;  /* 0x00590000fb0c783b */ /* 0x000e6e0000004200 */
[C---:B------:R-:W-:Y:S08]  /*a1d0*/  HMMA.16816.F32 R60, R176.reuse, R16, R60 ;  /* 0x00000010b03c723c */ /* 0x040ff0000000183c */
[C---:B------:R-:W-:Y:S01]  /*a1e0*/  HMMA.16816.F32 R64, R176.reuse, R18, R64 ;  /* 0x00000012b040723c */ /* 0x040fe20000001840 */
[----:B------:R-:W4:Y:S07]  /*a1f0*/  LDSM.16.MT88.4 R16, [R250+0x5900] ;  /* 0x00590000fa10783b */ /* 0x000f2e0000004200 */
        /* <DEDUP_REMOVED lines=18> */
[C---:B----4-:R-:W-:Y:S08]  /*a320*/  HMMA.16816.F32 R124, R176.reuse, R16, R124 ;  /* 0x00000010b07c723c */ /* 0x050ff0000000187c */
[----:B------:R-:W-:Y:S01]  /*a330*/  HMMA.16816.F32 R128, R176, R18, R128 ;  /* 0x00000012b080723c */ /* 0x000fe20000001880 */
[----:B------:R-:W-:-:S07]  /*a340*/  @P0 BRA `(.L_x_615) ;  /* 0xffffbd7000000947 */ /* 0x000fce000383ffff */
.L_x_612:
[----:B------:R-:W-:-:S13]  /*a350*/  ISETP.LE.AND P0, PT, RZ, UR10, PT ;  /* 0x0000000aff007c0c */ /* 0x000fda000bf03270 */
[----:B------:R-:W-:Y:S05]  /*a360*/  @!P0 BRA `(.L_x_616) ;  /* 0x00003be000008947 */ /* 0x000fea0003800000 */
[----:B------:R-:W2:Y:S04]  /*a370*/  LDL.LU R4, [R1+0xe4] ;  /* 0x0000e40001047983 */ /* 0x000ea80000300800 */
[----:B------:R-:W2:Y:S01]  /*a380*/  LDL.LU R0, [R1+0x98] ;  /* 0x0000980001007983 */ /* 0x000ea20000300800 */
[----:B------:R-:W-:Y:S01]  /*a390*/  IMAD.MOV.U32 R133, RZ, RZ, R3 ;  /* 0x000000ffff857224 */ /* 0x000fe200078e0003 */
[C---:B--2---:R-:W-:Y:S01]  /*a3a0*/  SHF.L.U64.HI R2, R0.reuse, 0x1, R4 ;  /* 0x0000000100027819 */ /* 0x044fe20000010204 */
[----:B------:R-:W-:-:S04]  /*a3b0*/  IMAD.SHL.U32 R0, R0, 0x2, RZ ;  /* 0x0000000200007824 */ /* 0x000fc800078e00ff */
[----:B------:R1:W-:Y:S04]  /*a3c0*/  STL [R1+0x84], R2 ;  /* 0x0000840201007387 */ /* 0x0003e80000100800 */
[----:B------:R2:W-:Y:S04]  /*a3d0*/  STL [R1+0x80], R0 ;  /* 0x0000800001007387 */ /* 0x0005e80000100800 */
[----:B------:R-:W3:Y:S04]  /*a3e0*/  LDL.LU R8, [R1+0xdc] ;  /* 0x0000dc0001087983 */ /* 0x000ee80000300800 */
[----:B------:R-:W3:Y:S04]  /*a3f0*/  LDL.LU R7, [R1+0xd0] ;  /* 0x0000d00001077983 */ /* 0x000ee80000300800 */
[----:B------:R-:W4:Y:S04]  /*a400*/  LDL.LU R6, [R1+0xe0] ;  /* 0x0000e00001067983 */ /* 0x000f280000300800 */
[----:B------:R-:W4:Y:S04]  /*a410*/  LDL.LU R5, [R1+0xd4] ;  /* 0x0000d40001057983 */ /* 0x000f280000300800 */
[----:B------:R-:W5:Y:S01]  /*a420*/  LDL.LU R4, [R1+0xb0] ;  /* 0x0000b00001047983 */ /* 0x000f620000300800 */
[----:B-1----:R-:W-:-:S03]  /*a430*/  IMAD.MOV.U32 R2, RZ, RZ, R132 ;  /* 0x000000ffff027224 */ /* 0x002fc600078e0084 */
[----:B--2---:R-:W5:Y:S01]  /*a440*/  LDL.LU R0, [R1+0x64] ;  /* 0x0000640001007983 */ /* 0x004f620000300800 */
[C---:B---3--:R-:W-:Y:S02]  /*a450*/  SHF.L.U64.HI R8, R7.reuse, 0x1, R8 ;  /* 0x0000000107087819 */ /* 0x048fe40000010208 */
[----:B------:R-:W-:-:S03]  /*a460*/  SHF.L.U32 R3, R7, 0x1, RZ ;  /* 0x0000000107037819 */ /* 0x000fc600000006ff */
[----:B------:R-:W-:Y:S01]  /*a470*/  STL [R1+0x7c], R8 ;  /* 0x00007c0801007387 */ /* 0x000fe20000100800 */
[----:B----4-:R-:W-:-:S03]  /*a480*/  SHF.L.U64.HI R6, R5, 0x1, R6 ;  /* 0x0000000105067819 */ /* 0x010fc60000010206 */
[----:B------:R5:W-:Y:S01]  /*a490*/  STL [R1+0x78], R3 ;  /* 0x0000780301007387 */ /* 0x000be20000100800 */
[----:B------:R-:W-:-:S03]  /*a4a0*/  IMAD.SHL.U32 R5, R5, 0x2, RZ ;  /* 0x0000000205057824 */ /* 0x000fc600078e00ff */
[----:B------:R1:W-:Y:S04]  /*a4b0*/  STL [R1+0x74], R6 ;  /* 0x0000740601007387 */ /* 0x0003e80000100800 */
[----:B------:R1:W-:Y:S01]  /*a4c0*/  STL [R1+0x70], R5 ;  /* 0x0000700501007387 */ /* 0x0003e20000100800 */
[C---:B-----5:R-:W-:Y:S02]  /*a4d0*/  SHF.L.U64.HI R3, R0.reuse, 0x1, R4 ;  /* 0x0000000100037819 */ /* 0x060fe40000010204 */
[----:B------:R-:W-:-:S05]  /*a4e0*/  SHF.L.U32 R0, R0, 0x1, RZ ;  /* 0x0000000100007819 */ /* 0x000fca00000006ff */
[----:B------:R1:W-:Y:S04]  /*a4f0*/  STL [R1+0x68], R0 ;  /* 0x0000680001007387 */ /* 0x0003e80000100800 */
[----:B------:R1:W-:Y:S01]  /*a500*/  STL [R1+0x6c], R3 ;  /* 0x00006c0301007387 */ /* 0x0003e20000100800 */
[----:B------:R-:W-:Y:S05]  /*a510*/  BRA `(.L_x_617) ;  /* 0x0000043000007947 */ /* 0x000fea0003800000 */
.L_x_619:
[----:B------:R-:W2:Y:S01]  /*a520*/  LDL R12, [R1+0xa0] ;  /* 0x0000a000010c7983 */ /* 0x000ea20000100800 */
[----:B------:R-:W-:Y:S01]  /*a530*/  ULEA UR4, UR10, UR12, 0x6 ;  /* 0x0000000c0a047291 */ /* 0x000fe2000f8e303f */
[----:B------:R-:W-:Y:S02]  /*a540*/  IMAD.MOV.U32 R9, RZ, RZ, RZ ;  /* 0x000000ffff097224 */ /* 0x000fe400078e00ff */
[----:B------:R-:W3:Y:S03]  /*a550*/  LDL R31, [R1+0x80] ;  /* 0x00008000011f7983 */ /* 0x000ee60000100800 */
[----:B------:R-:W-:Y:S01]  /*a560*/  IMAD.U32 R5, RZ, RZ, UR4 ;  /* 0x00000004ff057e24 */ /* 0x000fe2000f8e00ff */
[----:B------:R-:W4:Y:S04]  /*a570*/  LDL R30, [R1+0x84] ;  /* 0x00008400011e7983 */ /* 0x000f280000100800 */
        /* <DEDUP_REMOVED lines=18> */
[----:B------:R2:W3:Y:S02]  /*a6a0*/  @!P1 LDG.E R9, [R6.64] ;  /* 0x0000001006099981 */ /* 0x0004e4000c1e1900 */
[----:B------:R-:W-:Y:S04]  /*a6b0*/  IMAD R0, R0, c[0x0][0x1e0], RZ ;  /* 0x0000780000007a24 */ /* 0x000fe800078e02ff */
[C---:B------:R-:W-:Y:S02]  /*a6c0*/  IMAD R0, R10.reuse, c[0x0][0x1e4], R0 ;  /* 0x000079000a007a24 */ /* 0x040fe400078e0200 */
[----:B--2---:R-:W-:Y:S04]  /*a6d0*/  IMAD.WIDE.U32 R6, R10, c[0x0][0x1e0], RZ ;  /* 0x000078000a067a25 */ /* 0x004fe800078e00ff */
[----:B------:R-:W-:Y:S01]  /*a6e0*/  IMAD.IADD R7, R7, 0x1, R0 ;  /* 0x0000000107077824 */ /* 0x000fe200078e0200 */
[----:B---3--:R-:W-:Y:S01]  /*a6f0*/  STL [R1+0x58], R9 ;  /* 0x0000580901007387 */ /* 0x008fe20000100800 */
[----:B-1----:R-:W-:Y:S02]  /*a700*/  SHF.R.S32.HI R10, RZ, 0x1f, R9 ;  /* 0x0000001fff0a7819 */ /* 0x002fe40000011409 */
[C---:B------:R-:W-:Y:S04]  /*a710*/  IMAD.WIDE.U32 R6, R9.reuse, c[0x0][0x1f0], R6 ;  /* 0x00007c0009067a25 */ /* 0x040fe800078e0006 */
[----:B------:R-:W-:Y:S01]  /*a720*/  IMAD R10, R10, c[0x0][0x1f0], RZ ;  /* 0x00007c000a0a7a24 */ /* 0x000fe200078e02ff */
[----:B------:R-:W-:Y:S03]  /*a730*/  IADD3 R0, P0, R6, UR22, RZ ;  /* 0x0000001606007c10 */ /* 0x000fe6000ff1e0ff */
[----:B------:R-:W-:Y:S05]  /*a740*/  IMAD R10, R9, c[0x0][0x1f4], R10 ;  /* 0x00007d00090a7a24 */ /* 0x000fea00078e020a */
[----:B------:R-:W-:Y:S02]  /*a750*/  IADD3.X R10, R7, UR20, R10, P0, !PT ;  /* 0x00000014070a7c10 */ /* 0x000fe400087fe40a */
[C---:B------:R-:W-:Y:S04]  /*a760*/  LEA R5, P0, R0.reuse, c[0x0][0x1c8], 0x1 ;  /* 0x0000720000057a11 */ /* 0x040fe800078008ff */
[----:B------:R-:W-:Y:S01]  /*a770*/  LEA.HI.X R10, R0, c[0x0][0x1cc], R10, 0x1, P0 ;  /* 0x00007300000a7a11 */ /* 0x000fe200000f0c0a */
[----:B------:R-:W1:Y:S04]  /*a780*/  SHFL.IDX PT, R6, R5, RZ, 0x181f ;  /* 0x00181fff05067589 */ /* 0x000e6800000e0000 */
[----:B------:R-:W4:Y:S04]  /*a790*/  SHFL.IDX PT, R7, R10, RZ, 0x181f ;  /* 0x00181fff0a077589 */ /* 0x000f2800000e0000 */
[----:B------:R-:W2:Y:S04]  /*a7a0*/  SHFL.IDX PT, R0, R5, 0x1, 0x181f ;  /* 0x00381f0005007f89 */ /* 0x000ea800000e0000 */
[----:B------:R3:W2:Y:S01]  /*a7b0*/  SHFL.IDX PT, R5, R10, 0x1, 0x181f ;  /* 0x00381f000a057f89 */ /* 0x0006a200000e0000 */
[C---:B-1----:R-:W-:Y:S05]  /*a7c0*/  IADD3 R8, P0, R6.reuse, R31, RZ ;  /* 0x0000001f06087210 */ /* 0x042fea0007f1e0ff */
[C---:B----4-:R-:W-:Y:S05]  /*a7d0*/  IMAD.X R9, R7.reuse, 0x1, R30, P0 ;  /* 0x0000000107097824 */ /* 0x050fea00000e061e */
[----:B-----5:R1:W-:Y:S02]  /*a7e0*/  LDGSTS.E.BYPASS.LTC128B.128 [R24+0x10100], [R8.64], !P6 ;  /* 0x1010000008187fae */ /* 0x0203e4000f101d50 */
[C---:B-1----:R-:W-:Y:S04]  /*a7f0*/  IADD3 R8, P0, R6.reuse, R29, RZ ;  /* 0x0000001d06087210 */ /* 0x042fe80007f1e0ff */
[CC--:B------:R-:W-:Y:S02]  /*a800*/  IADD3.X R9, R7.reuse, R28.reuse, RZ, P0, !PT ;  /* 0x0000001c07097210 */ /* 0x0c0fe400007fe4ff */
[C---:B------:R-:W-:Y:S03]  /*a810*/  IADD3 R12, P0, R6.reuse, R27, RZ ;  /* 0x0000001b060c7210 */ /* 0x040fe60007f1e0ff */
[----:B------:R1:W-:Y:S02]  /*a820*/  LDGSTS.E.BYPASS.LTC128B.128 [R24+0x12100], [R8.64], !P5 ;  /* 0x1210000008187fae */ /* 0x0003e4000e901d50 */
[C---:B------:R-:W-:Y:S01]  /*a830*/  IMAD.X R13, R7.reuse, 0x1, R26, P0 ;  /* 0x00000001070d7824 */ /* 0x040fe200000e061a */
[----:B---3--:R-:W-:Y:S04]  /*a840*/  IADD3 R10, P0, R6, R25, RZ ;  /* 0x00000019060a7210 */ /* 0x008fe80007f1e0ff */
[----:B------:R3:W-:Y:S01]  /*a850*/  LDGSTS.E.BYPASS.LTC128B.128 [R24+0x14100], [R12.64], !P4 ;  /* 0x141000000c187fae */ /* 0x0007e2000e101d50 */
[----:B------:R-:W-:Y:S01]  /*a860*/  IMAD.X R11, R7, 0x1, R132, P0 ;  /* 0x00000001070b7824 */ /* 0x000fe200000e0684 */
[C---:B--2---:R-:W-:Y:S04]  /*a870*/  IADD3 R6, P0, R0.reuse, R31, RZ ;  /* 0x0000001f00067210 */ /* 0x044fe80007f1e0ff */
[----:B------:R3:W-:Y:S01]  /*a880*/  LDGSTS.E.BYPASS.LTC128B.128 [R24+0x16100], [R10.64], !P3 ;  /* 0x161000000a187fae */ /* 0x0007e2000d901d50 */
[C---:B------:R-:W-:Y:S05]  /*a890*/  IMAD.X R7, R5.reuse, 0x1, R30, P0 ;  /* 0x0000000105077824 */ /* 0x040fea00000e061e */
[----:B------:R2:W-:Y:S02]  /*a8a0*/  LDGSTS.E.BYPASS.LTC128B.128 [R24+0x11100], [R6.64], !P6 ;  /* 0x1110000006187fae */ /* 0x0005e4000f101d50 */
[C---:B--2---:R-:W-:Y:S04]  /*a8b0*/  IADD3 R6, P0, R0.reuse, R29, RZ ;  /* 0x0000001d00067210 */ /* 0x044fe80007f1e0ff */
[C---:B------:R-:W-:Y:S02]  /*a8c0*/  IADD3.X R7, R5.reuse, R28, RZ, P0, !PT ;  /* 0x0000001c05077210 */ /* 0x040fe400007fe4ff */
[C---:B-1----:R-:W-:Y:S03]  /*a8d0*/  IADD3 R8, P0, R0.reuse, R27, RZ ;  /* 0x0000001b00087210 */ /* 0x042fe60007f1e0ff */
[----:B------:R1:W-:Y:S02]  /*a8e0*/  LDGSTS.E.BYPASS.LTC128B.128 [R24+0x13100], [R6.64], !P5 ;  /* 0x1310000006187fae */ /* 0x0003e4000e901d50 */
[C---:B------:R-:W-:Y:S05]  /*a8f0*/  IMAD.X R9, R5.reuse, 0x1, R26, P0 ;  /* 0x0000000105097824 */ /* 0x040fea00000e061a */
[----:B------:R3:W-:Y:S01]  /*a900*/  LDGSTS.E.BYPASS.LTC128B.128 [R24+0x15100], [R8.64], !P4 ;  /* 0x1510000008187fae */ /* 0x0007e2000e101d50 */
[----:B-1----:R-:W-:Y:S05]  /*a910*/  IADD3 R6, P0, R0, R25, RZ ;  /* 0x0000001900067210 */ /* 0x002fea0007f1e0ff */
[----:B------:R-:W-:Y:S05]  /*a920*/  IMAD.X R7, R5, 0x1, R132, P0 ;  /* 0x0000000105077824 */ /* 0x000fea00000e0684 */
[----:B------:R3:W-:Y:S01]  /*a930*/  LDGSTS.E.BYPASS.LTC128B.128 [R24+0x17100], [R6.64], !P3 ;  /* 0x1710000006187fae */ /* 0x0007e2000d901d50 */
[----:B------:R-:W-:-:S05]  /*a940*/  BRA `(.L_x_618) ;  /* 0x0000162000007947 */ /* 0x000fca0003800000 */
.L_x_617:
[----:B-1----:R-:W2:Y:S01]  /*a950*/  LDL R3, [R1+0x5c] ;  /* 0x00005c0001037983 */ /* 0x002ea20000100800 */
[----:B------:R-:W-:Y:S04]  /*a960*/  DEPBAR.LE SB0, 0x0 ;  /* 0x000080000000791a */ /* 0x000fe80000000000 */
[----:B------:R-:W3:Y:S01]  /*a970*/  LDL R7, [R1+0x58] ;  /* 0x0000580001077983 */ /* 0x000ee20000100800 */
[----:B------:R-:W-:Y:S04]  /*a980*/  UISETP.GE.AND UP0, UPT, UR10, 0x1, UPT ;  /* 0x000000010a00788c */ /* 0x000fe8000bf06270 */
[----:B------:R1:W-:Y:S05]  /*a990*/  STL [R1+0x104], R41 ;  /* 0x0001042901007387 */ /* 0x0003ea0000100800 */
[----:B------:R-:W-:Y:S05]  /*a9a0*/  STL [R1+0x100], R40 ;  /* 0x0001002801007387 */ /* 0x000fea0000100800 */
[----:B------:R4:W-:Y:S05]  /*a9b0*/  STL.64 [R1+0xf8], R38 ;  /* 0x0000f82601007387 */ /* 0x0009ea0000100a00 */
[----:B------:R1:W-:Y:S05]  /*a9c0*/  STL [R1+0xf0], R37 ;  /* 0x0000f02501007387 */ /* 0x0003ea0000100800 */
[----:B------:R4:W-:Y:S05]  /*a9d0*/  STL [R1+0xec], R36 ;  /* 0x0000ec2401007387 */ /* 0x0009ea0000100800 */
[----:B------:R4:W-:Y:S05]  /*a9e0*/  STL [R1+0xe8], R2 ;  /* 0x0000e80201007387 */ /* 0x0009ea0000100800 */
[----:B------:R-:W3:Y:S05]  /*a9f0*/  LDL R22, [R1+0x80] ;  /* 0x0000800001167983 */ /* 0x000eea0000100800 */
[----:B------:R-:W3:Y:S05]  /*aa00*/  LDL R6, [R1] ;  /* 0x0000000001067983 */ /* 0x000eea0000100800 */
[----:B-1----:R-:W3:Y:S05]  /*aa10*/  LDL R41, [R1+0x84] ;  /* 0x0000840001297983 */ /* 0x002eea0000100800 */
[----:B----4-:R-:W4:Y:S05]  /*aa20*/  LDL R38, [R1+0x3c] ;  /* 0x00003c0001267983 */ /* 0x010f2a0000100800 */
[----:B------:R-:W4:Y:S05]  /*aa30*/  LDL R31, [R1+0x38] ;  /* 0x00003800011f7983 */ /* 0x000f2a0000100800 */
        /* <DEDUP_REMOVED lines=11> */
[----:B------:R-:W-:Y:S05]  /*aaf0*/  LDSM.16.M88.4 R32, [R134+0x11900] ;  /* 0x011900008620783b */ /* 0x000fea0000000200 */
[----:B------:R-:W4:Y:S05]  /*ab00*/  LDL R23, [R1+0xc8] ;  /* 0x0000c80001177983 */ /* 0x000f2a0000100800 */
[----:B------:R-:W4:Y:S01]  /*ab10*/  LDL R132, [R1+0x6c] ;  /* 0x00006c0001847983 */ /* 0x000f220000100800 */
[----:B--2---:R-:W-:Y:S01]  /*ab20*/  SHF.R.S32.HI R0, RZ, 0x1f, R3 ;  /* 0x0000001fff007819 */ /* 0x004fe20000011403 */
[C---:B------:R-:W-:Y:S04]  /*ab30*/  IMAD.WIDE.U32 R4, R3.reuse, c[0x0][0x208], RZ ;  /* 0x0000820003047a25 */ /* 0x040fe800078e00ff */
        /* <DEDUP_REMOVED lines=12> */
[----:B------:R-:W2:Y:S05]  /*ac00*/  SHFL.IDX PT, R3, R28, RZ, 0x181f ;  /* 0x00181fff1c037589 */ /* 0x000eaa00000e0000 */
[----:B------:R3:W-:Y:S05]  /*ac10*/  LDSM.16.M88.4 R176, [R6] ;  /* 0x0000000006b0783b */ /* 0x0007ea0000000200 */
[----:B------:R-:W4:Y:S05]  /*ac20*/  SHFL.IDX PT, R20, R20, 0x1, 0x181f ;  /* 0x00381f0014147f89 */ /* 0x000f2a00000e0000 */
[----:B----4-:R-:W-:Y:S01]  /*ac30*/  LDSM.16.M88.4 R180, [R38] ;  /* 0x0000000026b4783b */ /* 0x010fe20000000200 */
[C---:B-1----:R-:W-:Y:S04]  /*ac40*/  IADD3 R12, P0, R0.reuse, R22, RZ ;  /* 0x00000016000c7210 */ /* 0x042fe80007f1e0ff */
[----:B------:R-:W-:Y:S01]  /*ac50*/  LDSM.16.M88.4 R184, [R31] ;  /* 0x000000001fb8783b */ /* 0x000fe20000000200 */
[C---:B--2---:R-:W-:Y:S04]  /*ac60*/  IADD3.X R13, R3.reuse, R41, RZ, P0, !PT ;  /* 0x00000029030d7210 */ /* 0x044fe800007fe4ff */
[----:B------:R1:W-:Y:S01]  /*ac70*/  LDSM.16.M88.4 R188, [R30] ;  /* 0x000000001ebc783b */ /* 0x0003e20000000200 */
[C---:B---3--:R-:W-:Y:S04]  /*ac80*/  HMMA.16816.F32 R4, R168.reuse, R8, RZ ;  /* 0x00000008a804723c */ /* 0x048fe800000018ff */
[----:B------:R-:W-:Y:S01]  /*ac90*/  @!PT LDS RZ, [RZ] ;  /* 0x00000000fffff984 */ /* 0x000fe20000000800 */
[----:B------:R-:W-:Y:S01]  /*aca0*/  @!PT LDS RZ, [RZ] ;  /* 0x00000000fffff984 */ /* 0x000fe20000000800 */
[----:B------:R-:W-:Y:S01]  /*acb0*/  @!PT LDS RZ, [RZ] ;  /* 0x00000000fffff984 */ /* 0x000fe20000000800 */
[----:B------:R2:W-:Y:S01]  /*acc0*/  LDGSTS.E.BYPASS.LTC128B.128 [R29], [R12.64], !P6 ;  /* 0x000000000c1d7fae */ /* 0x0005e2000f101d50 */
[C---:B------:R-:W-:Y:S04]  /*acd0*/  IADD3 R14, P0, R0.reuse, R40, RZ ;  /* 0x00000028000e7210 */ /* 0x040fe80007f1e0ff */
[----:B------:R-:W3:Y:S01]  /*ace0*/  SHFL.IDX PT, R28, R28, 0x1, 0x181f ;  /* 0x00381f001c1c7f89 */ /* 0x000ee200000e0000 */
[C---:B------:R-:W-:Y:S02]  /*acf0*/  HMMA.16816.F32 R8, R168.reuse, R10, RZ ;  /* 0x0000000aa808723c */ /* 0x040fe400000018ff */
[C---:B------:R-:W-:Y:S02]  /*ad00*/  IADD3.X R15, R3.reuse, R37, RZ, P0, !PT ;  /* 0x00000025030f7210 */ /* 0x040fe400007fe4ff */
[C---:B-1----:R-:W-:Y:S04]  /*ad10*/  IADD3 R30, P0, R0.reuse, R36, RZ ;  /* 0x00000024001e7210 */ /* 0x042fe80007f1e0ff */
[C---:B------:R-:W-:Y:S04]  /*ad20*/  IADD3.X R31, R3.reuse, R2, RZ, P0, !PT ;  /* 0x00000002031f7210 */ /* 0x040fe800007fe4ff */
[----:B------:R-:W-:Y:S02]  /*ad30*/  IADD3 R38, P0, R0, R21, RZ ;  /* 0x0000001500267210 */ /* 0x000fe40007f1e0ff */
[----:B------:R-:W4:Y:S05]  /*ad40*/  LDL R0, [R1+0xc0] ;  /* 0x0000c00001007983 */ /* 0x000f2a0000100800 */
[----:B--2---:R-:W2:Y:S05]  /*ad50*/  LDL R13, [R1+0xc4] ;  /* 0x0000c400010d7983 */ /* 0x004eaa0000100800 */
[----:B------:R3:W-:Y:S01]  /*ad60*/  LDGSTS.E.BYPASS.LTC128B.128 [R23], [R14.64], !P5 ;  /* 0x000000000e177fae */ /* 0x0007e2000e901d50 */
[----:B------:R-:W-:Y:S02]  /*ad70*/  IADD3.X R39, R3, R132, RZ, P0, !PT ;  /* 0x0000008403277210 */ /* 0x000fe400007fe4ff */
[----:B------:R-:W-:Y:S04]  /*ad80*/  IADD3 R22, P0, R20, R22, RZ ;  /* 0x0000001614167210 */ /* 0x000fe80007f1e0ff */
[----:B---3--:R-:W-:Y:S02]  /*ad90*/  IADD3.X R23, R28, R41, RZ, P0, !PT ;  /* 0x000000291c177210 */ /* 0x008fe400007fe4ff */
[----:B------:R1:W5:Y:S05]  /*ada0*/  LDL.LU R41, [R1+0x104] ;  /* 0x0001040001297983 */ /* 0x00036a0000300800 */
[----:B--2---:R2:W-:Y:S05]  /*adb0*/  LDGSTS.E.BYPASS.LTC128B.128 [R13], [R30.64], !P4 ;  /* 0x000000001e0d7fae */ /* 0x0045ea000e101d50 */
[----:B----4-:R3:W-:Y:S05]  /*adc0*/  LDGSTS.E.BYPASS.LTC128B.128 [R0], [R38.64], !P3 ;  /* 0x0000000026007fae */ /* 0x0107ea000d901d50 */
[----:B------:R4:W-:Y:S01]  /*add0*/  LDGSTS.E.BYPASS.LTC128B.128 [R29+0x1000], [R22.64], !P6 ;  /* 0x01000000161d7fae */ /* 0x0009e2000f101d50 */
[C---:B--2---:R-:W-:Y:S01]  /*ade0*/  HMMA.16816.F32 R12, R168.reuse, R16, RZ ;  /* 0x00000010a80c723c */ /* 0x044fe200000018ff */
[----:B------:R-:W-:Y:S03]  /*adf0*/  IADD3 R30, P0, R20, R40, RZ ;  /* 0x00000028141e7210 */ /* 0x000fe60007f1e0ff */
[----:B------:R1:W5:Y:S01]  /*ae00*/  LDL.LU R40, [R1+0x100] ;  /* 0x0001000001287983 */ /* 0x0003620000300800 */
[----:B------:R-:W-:Y:S03]  /*ae10*/  IADD3.X R31, R28, R37, RZ, P0, !PT ;  /* 0x000000251c1f7210 */ /* 0x000fe600007fe4ff */
[C---:B------:R-:W-:Y:S01]  /*ae20*/  HMMA.16816.F32 R16, R168.reuse, R18, RZ ;  /* 0x00000012a810723c */ /* 0x040fe200000018ff */
[----:B---3--:R1:W5:Y:S03]  /*ae30*/  LDL.LU.64 R38, [R1+0xf8] ;  /* 0x0000f80001267983 */ /* 0x0083660000300a00 */
[----:B----4-:R-:W-:Y:S02]  /*ae40*/  IADD3 R22, P0, R20, R36, RZ ;  /* 0x0000002414167210 */ /* 0x010fe40007f1e0ff */
[----:B------:R2:W-:Y:S02]  /*ae50*/  LDGSTS.E.BYPASS.LTC128B.128 [R29+0x3000], [R30.64], !P5 ;  /* 0x030000001e1d7fae */ /* 0x0005e4000e901d50 */
[----:B------:R-:W-:Y:S03]  /*ae60*/  IADD3.X R23, R28, R2, RZ, P0, !PT ;  /* 0x000000021c177210 */ /* 0x000fe600007fe4ff */
[----:B------:R1:W5:Y:S05]  /*ae70*/  LDL.LU R37, [R1+0xf0] ;  /* 0x0000f00001257983 */ /* 0x00036a0000300800 */
[----:B------:R3:W-:Y:S05]  /*ae80*/  LDGSTS.E.BYPASS.LTC128B.128 [R29+0x5000], [R22.64], !P4 ;  /* 0x05000000161d7fae */ /* 0x0007ea000e101d50 */
[----:B------:R1:W5:Y:S05]  /*ae90*/  LDL.LU R36, [R1+0xec] ;  /* 0x0000ec0001247983 */ /* 0x00036a0000300800 */
[----:B------:R1:W5:Y:S05]  /*aea0*/  LDL.LU R2, [R1+0xe8] ;  /* 0x0000e80001027983 */ /* 0x00036a0000300800 */
[----:B------:R-:W4:Y:S01]  /*aeb0*/  LDL R3, [R1+0x28] ;  /* 0x0000280001037983 */ /* 0x000f220000100800 */
[----:B--2---:R-:W-:Y:S04]  /*aec0*/  IADD3 R30, P0, R20, R21, RZ ;  /* 0x00000015141e7210 */ /* 0x004fe80007f1e0ff */
[----:B------:R-:W2:Y:S01]  /*aed0*/  LDL R0, [R1+0x24] ;  /* 0x0000240001007983 */ /* 0x000ea20000100800 */
[----:B------:R-:W-:Y:S02]  /*aee0*/  IADD3.X R31, R28, R132, RZ, P0, !PT ;  /* 0x000000841c1f7210 */ /* 0x000fe400007fe4ff */
[----:B------:R-:W-:Y:S03]  /*aef0*/  PLOP3.LUT P0, PT, PT, PT, UP0, 0x80, 0x0 ;  /* 0x000000000000781c */ /* 0x000fe60003f0f008 */
[----:B------:R1:W-:Y:S01]  /*af00*/  LDGSTS.E.BYPASS.LTC128B.128 [R29+0x7000], [R30.64], !P3 ;  /* 0x070000001e1d7fae */ /* 0x0003e2000d901d50 */
[C---:B---3--:R-:W-:Y:S04]  /*af10*/  HMMA.16816.F32 R20, R168.reuse, R24, RZ ;  /* 0x00000018a814723c */ /* 0x048fe800000018ff */
[----:B------:R-:W0:Y:S04]  /*af20*/  LDGDEPBAR ;  /* 0x00000000000079af */ /* 0x000e280000000000 */
[C---:B------:R-:W-:Y:S08]  /*af30*/  HMMA.16816.F32 R24, R168.reuse, R26, RZ ;  /* 0x0000001aa818723c */ /* 0x040ff000000018ff */
[C---:B-1----:R-:W-:Y:S08]  /*af40*/  HMMA.16816.F32 R28, R168.reuse, R32, RZ ;  /* 0x00000020a81c723c */ /* 0x042ff000000018ff */
[----:B------:R-:W-:Y:S08]  /*af50*/  HMMA.16816.F32 R32, R168, R34, RZ ;  /* 0x00000022a820723c */ /* 0x000ff000000018ff */
[C---:B------:R-:W-:Y:S08]  /*af60*/  HMMA.16816.F32 R4, R172.reuse, R176, R4 ;  /* 0x000000b0ac04723c */ /* 0x040ff00000001804 */
[C---:B------:R-:W-:Y:S01]  /*af70*/  HMMA.16816.F32 R8, R172.reuse, R178, R8 ;  /* 0x000000b2ac08723c */ /* 0x040fe20000001808 */
[----:B------:R-:W1:Y:S07]  /*af80*/  LDSM.16.M88.4 R176, [R252+0x10100] ;  /* 0x01010000fcb0783b */ /* 0x000e6e0000000200 */
[C---:B------:R-:W-:Y:S08]  /*af90*/  HMMA.16816.F32 R12, R172.reuse, R180, R12 ;  /* 0x000000b4ac0c723c */ /* 0x040ff0000000180c */
[C---:B------:R-:W-:Y:S01]  /*afa0*/  HMMA.16816.F32 R16, R172.reuse, R182, R16 ;  /* 0x000000b6ac10723c */ /* 0x040fe20000001810 */
[----:B------:R-:W3:Y:S07]  /*afb0*/  LDSM.16.M88.4 R180, [R252+0x10900] ;  /* 0x01090000fcb4783b */ /* 0x000eee0000000200 */
[C---:B------:R-:W-:Y:S08]  /*afc0*/  HMMA.16816.F32 R20, R172.reuse, R184, R20 ;  /* 0x000000b8ac14723c */ /* 0x040ff00000001814 */
[C---:B------:R-:W-:Y:S01]  /*afd0*/  HMMA.16816.F32 R24, R172.reuse, R186, R24 ;  /* 0x000000baac18723c */ /* 0x040fe20000001818 */
[----:B------:R-:W-:Y:S07]  /*afe0*/  LDSM.16.M88.4 R184, [R252+0x11900] ;  /* 0x01190000fcb8783b */ /* 0x000fee0000000200 */
[C---:B------:R-:W-:Y:S01]  /*aff0*/  HMMA.16816.F32 R28, R172.reuse, R188, R28 ;  /* 0x000000bcac1c723c */ /* 0x040fe2000000181c */
[----:B------:R-:W2:Y:S05]  /*b000*/  LDL R188, [R1+0x30] ;  /* 0x0000300001bc7983 */ /* 0x000eaa0000100800 */
[----:B------:R-:W2:Y:S02]  /*b010*/  LDL R189, [R1+0x2c] ;  /* 0x00002c0001bd7983 */ /* 0x000ea40000100800 */
        /* <DEDUP_REMOVED lines=21> */
[----:B------:R-:W1:Y:S07]  /*b170*/  LDSM.16.M88.4 R184, [R134+0x12900] ;  /* 0x0129000086b8783b */ /* 0x000e6e0000000200 */
[C---:B---3--:R-:W-:Y:S08]  /*b180*/  HMMA.16816.F32 R28, R196.reuse, R180, R28 ;  /* 0x000000b4c41c723c */ /* 0x048ff0000000181c */
[----:B------:R-:W-:Y:S01]  /*b190*/  HMMA.16816.F32 R32, R196, R182, R32 ;  /* 0x000000b6c420723c */ /* 0x000fe20000001820 */
[----:B------:R-:W3:Y:S07]  /*b1a0*/  LDSM.16.M88.4 R180, [R134+0x13100] ;  /* 0x0131000086b4783b */ /* 0x000eee0000000200 */
[C---:B-1----:R-:W-:Y:S08]  /*b1b0*/  HMMA.16816.F32 R4, R200.reuse, R176, R4 ;  /* 0x000000b0c804723c */ /* 0x042ff00000001804 */
[C---:B------:R-:W-:Y:S01]  /*b1c0*/  HMMA.16816.F32 R8, R200.reuse, R178, R8 ;  /* 0x000000b2c808723c */ /* 0x040fe20000001808 */
[----:B------:R-:W1:Y:S07]  /*b1d0*/  LDSM.16.M88.4 R176, [R134+0x13900] ;  /* 0x0139000086b0783b */ /* 0x000e6e0000000200 */
[C---:B------:R-:W-:Y:S08]  /*b1e0*/  HMMA.16816.F32 R12, R200.reuse, R184, R12 ;  /* 0x000000b8c80c723c */ /* 0x040ff0000000180c */
[C---:B------:R-:W-:Y:S08]  /*b1f0*/  HMMA.16816.F32 R16, R200.reuse, R186, R16 ;  /* 0x000000bac810723c */ /* 0x040ff00000001810 */
[C---:B---3--:R-:W-:Y:S08]  /*b200*/  HMMA.16816.F32 R20, R200.reuse, R180, R20 ;  /* 0x000000b4c814723c */ /* 0x048ff00000001814 */
[C---:B------:R-:W-:Y:S08]  /*b210*/  HMMA.16816.F32 R24, R200.reuse, R182, R24 ;  /* 0x000000b6c818723c */ /* 0x040ff00000001818 */
[C---:B-1----:R-:W-:Y:S08]  /*b220*/  HMMA.16816.F32 R28, R200.reuse, R176, R28 ;  /* 0x000000b0c81c723c */ /* 0x042ff0000000181c */
[----:B------:R-:W-:Y:S01]  /*b230*/  HMMA.16816.F32 R32, R200, R178, R32 ;  /* 0x000000b2c820723c */ /* 0x000fe20000001820 */
[----:B----4-:R1:W-:Y:S05]  /*b240*/  LDSM.16.M88.4 R176, [R3] ;  /* 0x0000000003b0783b */ /* 0x0103ea0000000200 */
[----:B-1----:R-:W3:Y:S05]  /*b250*/  LDL R3, [R1+0x18] ;  /* 0x0000180001037983 */ /* 0x002eea0000100800 */
[----:B--2---:R1:W2:Y:S05]  /*b260*/  LDSM.16.M88.4 R184, [R188] ;  /* 0x00000000bcb8783b */ /* 0x0042aa0000000200 */
[----:B------:R4:W2:Y:S05]  /*b270*/  LDSM.16.M88.4 R180, [R189] ;  /* 0x00000000bdb4783b */ /* 0x0008aa0000000200 */
[----:B-1----:R-:W3:Y:S05]  /*b280*/  LDL R188, [R1+0x1c] ;  /* 0x00001c0001bc7983 */ /* 0x002eea0000100800 */
[----:B----4-:R-:W4:Y:S01]  /*b290*/  LDL R189, [R1+0x20] ;  /* 0x0000200001bd7983 */ /* 0x010f220000100800 */
[C---:B--2---:R-:W-:Y:S08]  /*b2a0*/  HMMA.16816.F32 R4, R204.reuse, R184, R4 ;  /* 0x000000b8cc04723c */ /* 0x044ff00000001804 */
[C---:B------:R-:W-:Y:S01]  /*b2b0*/  HMMA.16816.F32 R8, R204.reuse, R186, R8 ;  /* 0x000000bacc08723c */ /* 0x040fe20000001808 */
[----:B------:R1:W2:Y:S07]  /*b2c0*/  LDSM.16.M88.4 R184, [R0] ;  /* 0x0000000000b8783b */ /* 0x0002ae0000000200 */
[C---:B------:R-:W-:Y:S08]  /*b2d0*/  HMMA.16816.F32 R12, R204.reuse, R180, R12 ;  /* 0x000000b4cc0c723c */ /* 0x040ff0000000180c */
[C---:B------:R-:W-:Y:S01]  /*b2e0*/  HMMA.16816.F32 R16, R204.reuse, R182, R16 ;  /* 0x000000b6cc10723c */ /* 0x040fe20000001810 */
[----:B------:R-:W2:Y:S07]  /*b2f0*/  LDSM.16.M88.4 R180, [R252+0x12100] ;  /* 0x01210000fcb4783b */ /* 0x000eae0000000200 */
[C---:B------:R-:W-:Y:S01]  /*b300*/  HMMA.16816.F32 R20, R204.reuse, R176, R20 ;  /* 0x000000b0cc14723c */ /* 0x040fe20000001814 */
[----:B-1----:R-:W4:Y:S07]  /*b310*/  LDL R0, [R1+0x14] ;  /* 0x0000140001007983 */ /* 0x002f2e0000100800 */
[C---:B------:R-:W-:Y:S01]  /*b320*/  HMMA.16816.F32 R24, R204.reuse, R178, R24 ;  /* 0x000000b2cc18723c */ /* 0x040fe20000001818 */
[----:B------:R-:W1:Y:S07]  /*b330*/  LDSM.16.M88.4 R176, [R252+0x12900] ;  /* 0x01290000fcb0783b */ /* 0x000e6e0000000200 */
[C---:B--2---:R-:W-:Y:S08]  /*b340*/  HMMA.16816.F32 R28, R204.reuse, R184, R28 ;  /* 0x000000b8cc1c723c */ /* 0x044ff0000000181c */
[----:B------:R-:W-:Y:S01]  /*b350*/  HMMA.16816.F32 R32, R204, R186, R32 ;  /* 0x000000bacc20723c */ /* 0x000fe20000001820 */
[----:B------:R-:W2:Y:S07]  /*b360*/  LDSM.16.M88.4 R184, [R252+0x13100] ;  /* 0x01310000fcb8783b */ /* 0x000eae0000000200 */
[C---:B------:R-:W-:Y:S08]  /*b370*/  HMMA.16816.F32 R4, R208.reuse, R180, R4 ;  /* 0x000000b4d004723c */ /* 0x040ff00000001804 */
[C---:B------:R-:W-:Y:S01]  /*b380*/  HMMA.16816.F32 R8, R208.reuse, R182, R8 ;  /* 0x000000b6d008723c */ /* 0x040fe20000001808 */
[----:B------:R-:W2:Y:S07]  /*b390*/  LDSM.16.M88.4 R180, [R252+0x13900] ;  /* 0x01390000fcb4783b */ /* 0x000eae0000000200 */
[C---:B-1----:R-:W-:Y:S08]  /*b3a0*/  HMMA.16816.F32 R12, R208.reuse, R176, R12 ;  /* 0x000000b0d00c723c */ /* 0x042ff0000000180c */
[C---:B------:R-:W-:Y:S01]  /*b3b0*/  HMMA.16816.F32 R16, R208.reuse, R178, R16 ;  /* 0x000000b2d010723c */ /* 0x040fe20000001810 */
[----:B------:R-:W1:Y:S07]  /*b3c0*/  LDSM.16.M88.4 R176, [R249+0x2000] ;  /* 0x00200000f9b0783b */ /* 0x000e6e0000000200 */
[C---:B--2---:R-:W-:Y:S08]  /*b3d0*/  HMMA.16816.F32 R20, R208.reuse, R184, R20 ;  /* 0x000000b8d014723c */ /* 0x044ff00000001814 */
[C---:B------:R-:W-:Y:S01]  /*b3e0*/  HMMA.16816.F32 R24, R208.reuse, R186, R24 ;  /* 0x000000bad018723c */ /* 0x040fe20000001818 */
[----:B------:R-:W2:Y:S07]  /*b3f0*/  LDSM.16.M88.4 R184, [R249+0x2800] ;  /* 0x00280000f9b8783b */ /* 0x000eae0000000200 */
[C---:B------:R-:W-:Y:S08]  /*b400*/  HMMA.16816.F32 R28, R208.reuse, R180, R28 ;  /* 0x000000b4d01c723c */ /* 0x040ff0000000181c */
        /* <DEDUP_REMOVED lines=17> */
[C---:B------:R-:W-:Y:S08]  /*b520*/  HMMA.16816.F32 R12, R216.reuse, R180, R12 ;  /* 0x000000b4d80c723c */ /* 0x040ff0000000180c */
[C---:B------:R-:W-:Y:S08]  /*b530*/  HMMA.16816.F32 R16, R216.reuse, R182, R16 ;  /* 0x000000b6d810723c */ /* 0x040ff00000001810 */
[C---:B-1----:R-:W-:Y:S08]  /*b540*/  HMMA.16816.F32 R20, R216.reuse, R176, R20 ;  /* 0x000000b0d814723c */ /* 0x042ff00000001814 */
[C---:B------:R-:W-:Y:S08]  /*b550*/  HMMA.16816.F32 R24, R216.reuse, R178, R24 ;  /* 0x000000b2d818723c */ /* 0x040ff00000001818 */
[C---:B--2---:R-:W-:Y:S08]  /*b560*/  HMMA.16816.F32 R28, R216.reuse, R184, R28 ;  /* 0x000000b8d81c723c */ /* 0x044ff0000000181c */
[----:B------:R-:W-:Y:S01]  /*b570*/  HMMA.16816.F32 R32, R216, R186, R32 ;  /* 0x000000bad820723c */ /* 0x000fe20000001820 */
[----:B---3--:R1:W-:Y:S05]  /*b580*/  LDSM.16.M88.4 R184, [R3] ;  /* 0x0000000003b8783b */ /* 0x0083ea0000000200 */
[----:B-1----:R-:W2:Y:S05]  /*b590*/  LDL R3, [R1+0x8] ;  /* 0x0000080001037983 */ /* 0x002eaa0000100800 */
[----:B------:R1:W-:Y:S05]  /*b5a0*/  LDSM.16.M88.4 R176, [R188] ;  /* 0x00000000bcb0783b */ /* 0x0003ea0000000200 */
[----:B----4-:R3:W4:Y:S05]  /*b5b0*/  LDSM.16.M88.4 R180, [R189] ;  /* 0x00000000bdb4783b */ /* 0x01072a0000000200 */
[----:B-1----:R-:W2:Y:S05]  /*b5c0*/  LDL R188, [R1+0xc] ;  /* 0x00000c0001bc7983 */ /* 0x002eaa0000100800 */
        /* <DEDUP_REMOVED lines=47> */
[----:B--2---:R-:W-:Y:S05]  /*b8c0*/  LDSM.16.M88.4 R180, [R3] ;  /* 0x0000000003b4783b */ /* 0x004fea0000000200 */
[----:B------:R-:W-:Y:S05]  /*b8d0*/  LDSM.16.M88.4 R184, [R188] ;  /* 0x00000000bcb8783b */ /* 0x000fea0000000200 */
        /* <DEDUP_REMOVED lines=52> */
[----:B---3--:R-:W3:Y:S09]  /*bc20*/  LDSM.16.M88.4 R4, [R249+0x7000] ;  /* 0x00700000f904783b */ /* 0x008ef20000000200 */
[----:B-1----:R-:W1:Y:S10]  /*bc30*/  MUFU.TANH R3, R10 ;  /* 0x0000000a00037308 */ /* 0x002e740000002400 */
[----:B--2---:R2:W4:Y:S10]  /*bc40*/  MUFU.TANH R0, R11 ;  /* 0x0000000b00007308 */ /* 0x0045340000002400 */
[----:B------:R-:W3:Y:S01]  /*bc50*/  MUFU.TANH R191, R14 ;  /* 0x0000000e00bf7308 */ /* 0x000ee20000002400 */
[----:B-1----:R-:W-:Y:S09]  /*bc60*/  STL [R1+0x48], R3 ;  /* 0x0000480301007387 */ /* 0x002ff20000100800 */
[----:B------:R-:W1:Y:S01]  /*bc70*/  MUFU.TANH R190, R15 ;  /* 0x0000000f00be7308 */ /* 0x000e620000002400 */
[----:B--2---:R-:W2:Y:S01]  /*bc80*/  LDSM.16.M88.4 R8, [R249+0x7800] ;  /* 0x00780000f908783b */ /* 0x004ea20000000200 */
[----:B------:R-:W-:Y:S04]  /*bc90*/  DEPBAR.LE SB0, 0x0 ;  /* 0x000080000000791a */ /* 0x000fe80000000000 */
[----:B----4-:R4:W-:Y:S04]  /*bca0*/  STL [R1+0x40], R0 ;  /* 0x0000400001007387 */ /* 0x0109e80000100800 */
[----:B------:R-:W1:Y:S01]  /*bcb0*/  MUFU.TANH R181, R16 ;  /* 0x0000001000b57308 */ /* 0x000e620000002400 */
[C---:B---3--:R-:W-:Y:S01]  /*bcc0*/  HMMA.16816.F32 R20, R244.reuse, R4, R20 ;  /* 0x00000004f414723c */ /* 0x048fe20000001814 */
[----:B------:R-:W-:Y:S07]  /*bcd0*/  BAR.SYNC.DEFER_BLOCKING 0x0 ;  /* 0x0000000000007b1d */ /* 0x000fee0000010000 */
[C---:B------:R-:W-:Y:S01]  /*bce0*/  HMMA.16816.F32 R24, R244.reuse, R6, R24 ;  /* 0x00000006f418723c */ /* 0x040fe20000001818 */
[----:B------:R-:W3:Y:S10]  /*bcf0*/  MUFU.TANH R178, R17 ;  /* 0x0000001100b27308 */ /* 0x000ef40000002400 */
[----:B------:R1:W1:Y:S05]  /*bd00*/  MUFU.TANH R189, R18 ;  /* 0x0000001200bd7308 */ /* 0x00026a0000002400 */
[----:B------:R-:W-:Y:S02]  /*bd10*/  FMUL.FTZ R20, R20, c[0x0][0x320] ;  /* 0x0000c80014147a20 */ /* 0x000fe40000410000 */
[----:B------:R-:W-:Y:S02]  /*bd20*/  FMUL.FTZ R21, R21, c[0x0][0x320] ;  /* 0x0000c80015157a20 */ /* 0x000fe40000410000 */
[----:B------:R-:W-:Y:S01]  /*bd30*/  FMUL.FTZ R22, R22, c[0x0][0x320] ;  /* 0x0000c80016167a20 */ /* 0x000fe20000410000 */
[----:B------:R3:W3:Y:S01]  /*bd40*/  MUFU.TANH R188, R19 ;  /* 0x0000001300bc7308 */ /* 0x0006e20000002400 */
[----:B------:R-:W-:Y:S01]  /*bd50*/  FMUL.FTZ R23, R23, c[0x0][0x320] ;  /* 0x0000c80017177a20 */ /* 0x000fe20000410000 */
[C---:B--2---:R-:W-:Y:S08]  /*bd60*/  HMMA.16816.F32 R28, R244.reuse, R8, R28 ;  /* 0x00000008f41c723c */ /* 0x044ff0000000181c */
[----:B------:R2:W2:Y:S01]  /*bd70*/  MUFU.TANH R177, R20 ;  /* 0x0000001400b17308 */ /* 0x0004a20000002400 */
[----:B------:R-:W-:Y:S03]  /*bd80*/  HMMA.16816.F32 R32, R244, R10, R32 ;  /* 0x0000000af420723c */ /* 0x000fe60000001820 */
[----:B-1----:R-:W-:Y:S06]  /*bd90*/  FMUL.FTZ R18, R25, c[0x0][0x320] ;  /* 0x0000c80019127a20 */ /* 0x002fec0000410000 */
[----:B------:R1:W1:Y:S06]  /*bda0*/  MUFU.TANH R176, R21 ;  /* 0x0000001500b07308 */ /* 0x00026c0000002400 */
[----:B------:R-:W-:Y:S04]  /*bdb0*/  FMUL.FTZ R17, R28, c[0x0][0x320] ;  /* 0x0000c8001c117a20 */ /* 0x000fe80000410000 */
[----:B------:R1:W1:Y:S01]  /*bdc0*/  MUFU.TANH R180, R22 ;  /* 0x0000001600b47308 */ /* 0x0002620000002400 */
[----:B------:R-:W-:Y:S02]  /*bdd0*/  FMUL.FTZ R16, R29, c[0x0][0x320] ;  /* 0x0000c8001d107a20 */ /* 0x000fe40000410000 */
[----:B---3--:R-:W-:Y:S02]  /*bde0*/  FMUL.FTZ R19, R31, c[0x0][0x320] ;  /* 0x0000c8001f137a20 */ /* 0x008fe40000410000 */
[----:B--2---:R-:W-:Y:S02]  /*bdf0*/  FMUL.FTZ R20, R24, c[0x0][0x320] ;  /* 0x0000c80018147a20 */ /* 0x004fe40000410000 */
[----:B------:R-:W-:Y:S02]  /*be00*/  FMUL.FTZ R15, R32, c[0x0][0x320] ;  /* 0x0000c800200f7a20 */ /* 0x000fe40000410000 */
[----:B------:R-:W-:Y:S01]  /*be10*/  FMUL.FTZ R14, R33, c[0x0][0x320] ;  /* 0x0000c800210e7a20 */ /* 0x000fe20000410000 */
[----:B------:R2:W3:Y:S01]  /*be20*/  MUFU.TANH R179, R23 ;  /* 0x0000001700b37308 */ /* 0x0004e20000002400 */
[----:B------:R-:W-:Y:S02]  /*be30*/  FMUL.FTZ R4, R34, c[0x0][0x320] ;  /* 0x0000c80022047a20 */ /* 0x000fe40000410000 */
[----:B----4-:R-:W-:Y:S02]  /*be40*/  FMUL.FTZ R0, R35, c[0x0][0x320] ;  /* 0x0000c80023007a20 */ /* 0x010fe40000410000 */
[----:B-1----:R-:W-:Y:S05]  /*be50*/  FMUL.FTZ R21, R30, c[0x0][0x320] ;  /* 0x0000c8001e157a20 */ /* 0x002fea0000410000 */
[----:B------:R1:W4:Y:S01]  /*be60*/  MUFU.TANH R183, R12 ;  /* 0x0000000c00b77308 */ /* 0x0003220000002400 */
[----:B------:R-:W-:Y:S09]  /*be70*/  FMUL.FTZ R22, R27, c[0x0][0x320] ;  /* 0x0000c8001b167a20 */ /* 0x000ff20000410000 */
[----:B------:R1:W1:Y:S01]  /*be80*/  MUFU.TANH R182, R13 ;  /* 0x0000000d00b67308 */ /* 0x0002620000002400 */
        /* <DEDUP_REMOVED lines=14> */
.L_x_618:
[----:B---3--:R-:W2:Y:S01]  /*bf70*/  LDL.LU R9, [R1+0xa4] ;  /* 0x0000a40001097983 */ /* 0x008ea20000300800 */
        /* <DEDUP_REMOVED lines=9> */
[----:B------:R-:W4:Y:S01]  /*c010*/  LDL.LU R10, [R1+0x40] ;  /* 0x00004000010a7983 */ /* 0x000f220000300800 */
        /* <DEDUP_REMOVED lines=42> */
[C---:B------:R-:W-:Y:S02]  /*c2c0*/  FMUL.FTZ R28, R6.reuse, R140 ;  /* 0x0000008c061c7220 */ /* 0x040fe40000410000 */
[C---:B------:R-:W-:Y:S02]  /*c2d0*/  FMUL.FTZ R29, R6.reuse, R141 ;  /* 0x0000008d061d7220 */ /* 0x040fe40000410000 */
[C---:B------:R-:W-:Y:S01]  /*c2e0*/  FMUL.FTZ R16, R6.reuse, R152 ;  /* 0x0000009806107220 */ /* 0x040fe20000410000 */
[----:B------:R-:W-:Y:S01]  /*c2f0*/  MOV R152, R25 ;  /* 0x0000001900987202 */ /* 0x000fe20000000f00 */
        /* <DEDUP_REMOVED lines=87> */
[--C-:B------:R-:W-:Y:S02]  /*c870*/  FFMA.FTZ R7, R13, c[0x0][0x2d0], -R5.reuse ;  /* 0x0000b4000d077a23 */ /* 0x100fe40000010805 */
[----:B------:R-:W1:Y:S01]  /*c880*/  MUFU.EX2 R0, R0 ;  /* 0x0000000000007308 */ /* 0x000e620000000800 */
[----:B------:R-:W-:Y:S01]  /*c890*/  FMUL.FTZ R13, R6, R157 ;  /* 0x0000009d060d7220 */ /* 0x000fe20000410000 */
[----:B------:R-:W-:Y:S01]  /*c8a0*/  MOV R157, R35 ;  /* 0x00000023009d7202 */ /* 0x000fe20000000f00 */
[--C-:B------:R-:W-:Y:S02]  /*c8b0*/  FFMA.FTZ R133, R12, c[0x0][0x2d0], -R5.reuse ;  /* 0x0000b4000c857a23 */ /* 0x100fe40000010805 */
[----:B------:R-:W-:Y:S01]  /*c8c0*/  FMUL.FTZ R12, R6, R156 ;  /* 0x0000009c060c7220 */ /* 0x000fe20000410000 */
[----:B------:R-:W-:Y:S01]  /*c8d0*/  MOV R156, R34 ;  /* 0x00000022009c7202 */ /* 0x000fe20000000f00 */
[--C-:B------:R-:W-:Y:S02]  /*c8e0*/  FFMA.FTZ R18, R4, c[0x0][0x2d0], -R5.reuse ;  /* 0x0000b40004127a23 */ /* 0x100fe40000010805 */
[--C-:B------:R-:W-:Y:S01]  /*c8f0*/  FFMA.FTZ R185, R180, c[0x0][0x2d0], -R5.reuse ;  /* 0x0000b400b4b97a23 */ /* 0x100fe20000010805 */
[----:B------:R-:W-:Y:S01]  /*c900*/  MUFU.EX2 R8, R8 ;  /* 0x0000000800087308 */ /* 0x000fe20000000800 */
[--C-:B------:R-:W-:Y:S01]  /*c910*/  FFMA.FTZ R180, R179, c[0x0][0x2d0], -R5.reuse ;  /* 0x0000b400b3b47a23 */ /* 0x100fe20000010805 */
[----:B------:R-:W-:Y:S01]  /*c920*/  MOV R179, R24 ;  /* 0x0000001800b37202 */ /* 0x000fe20000000f00 */
[--C-:B------:R-:W-:Y:S02]  /*c930*/  FFMA.FTZ R181, R10, c[0x0][0x2d0], -R5.reuse ;  /* 0x0000b4000ab57a23 */ /* 0x100fe40000010805 */
[--C-:B------:R-:W-:Y:S02]  /*c940*/  FFMA.FTZ R14, R23, c[0x0][0x2d0], -R5.reuse ;  /* 0x0000b400170e7a23 */ /* 0x100fe40000010805 */
[--C-:B------:R-:W-:Y:S02]  /*c950*/  FFMA.FTZ R10, R22, c[0x0][0x2d0], -R5.reuse ;  /* 0x0000b400160a7a23 */ /* 0x100fe40000010805 */
[--C-:B------:R-:W-:Y:S01]  /*c960*/  FFMA.FTZ R31, R21, c[0x0][0x2d0], -R5.reuse ;  /* 0x0000b400151f7a23 */ /* 0x100fe20000010805 */
[----:B------:R-:W3:Y:S01]  /*c970*/  MUFU.EX2 R7, R7 ;  /* 0x0000000700077308 */ /* 0x000ee20000000800 */
[--C-:B------:R-:W-:Y:S02]  /*c980*/  FFMA.FTZ R19, R19, c[0x0][0x2d0], -R5.reuse ;  /* 0x0000b40013137a23 */ /* 0x100fe40000010805 */
[----:B------:R-:W-:Y:S02]  /*c990*/  FMUL.FTZ R4, R6, R164 ;  /* 0x000000a406047220 */ /* 0x000fe40000410000 */
[C---:B-1----:R-:W-:Y:S02]  /*c9a0*/  FMUL.FTZ R34, R0.reuse, R138 ;  /* 0x0000008a00227220 */ /* 0x042fe40000410000 */
[----:B------:R-:W-:Y:S02]  /*c9b0*/  FMUL.FTZ R35, R0, R139 ;  /* 0x0000008b00237220 */ /* 0x000fe40000410000 */
[----:B------:R-:W1:Y:S01]  /*c9c0*/  LDSM.16.MT88.4 R136, [R135+0x100] ;  /* 0x000100008788783b */ /* 0x000e620000004200 */
[C---:B------:R-:W-:Y:S01]  /*c9d0*/  FMUL.FTZ R21, R6.reuse, R149 ;  /* 0x0000009506157220 */ /* 0x040fe20000410000 */
[----:B------:R-:W-:Y:S01]  /*c9e0*/  MOV R149, R11 ;  /* 0x0000000b00957202 */ /* 0x000fe20000000f00 */
[----:B------:R-:W-:Y:S01]  /*c9f0*/  FMUL.FTZ R24, R6, R144 ;  /* 0x0000009006187220 */ /* 0x000fe20000410000 */
[----:B------:R-:W-:Y:S01]  /*ca00*/  MUFU.EX2 R185, R185 ;  /* 0x000000b900b97308 */ /* 0x000fe20000000800 */
[--C-:B------:R-:W-:Y:S02]  /*ca10*/  FFMA.FTZ R191, R191, c[0x0][0x2d0], -R5.reuse ;  /* 0x0000b400bfbf7a23 */ /* 0x100fe40000010805 */
[--C-:B------:R-:W-:Y:S02]  /*ca20*/  FFMA.FTZ R190, R190, c[0x0][0x2d0], -R5.reuse ;  /* 0x0000b400bebe7a23 */ /* 0x100fe40000010805 */
[--C-:B------:R-:W-:Y:S02]  /*ca30*/  FFMA.FTZ R189, R189, c[0x0][0x2d0], -R5.reuse ;  /* 0x0000b400bdbd7a23 */ /* 0x100fe40000010805 */
[--C-:B------:R-:W-:Y:S02]  /*ca40*/  FFMA.FTZ R188, R188, c[0x0][0x2d0], -R5.reuse ;  /* 0x0000b400bcbc7a23 */ /* 0x100fe40000010805 */
[----:B------:R-:W-:Y:S01]  /*ca50*/  FFMA.FTZ R15, R3, c[0x0][0x2d0], -R5 ;  /* 0x0000b400030f7a23 */ /* 0x000fe20000010805 */
[----:B------:R-:W-:Y:S01]  /*ca60*/  MUFU.EX2 R144, R182 ;  /* 0x000000b600907308 */ /* 0x000fe20000000800 */
[C---:B---3--:R-:W-:Y:S01]  /*ca70*/  F2FP.PACK_AB R177, R7.reuse, R8 ;  /* 0x0000000807b1723e */ /* 0x048fe200000000ff */
[----:B------:R-:W-:Y:S01]  /*ca80*/  FMUL.FTZ R5, R6, R165 ;  /* 0x000000a506057220 */ /* 0x000fe20000410000 */
[----:B------:R-:W-:Y:S01]  /*ca90*/  MOV R165, R18 ;  /* 0x0000001200a57202 */ /* 0x000fe20000000f00 */
[C---:B------:R-:W-:Y:S01]  /*caa0*/  FMUL.FTZ R18, R0.reuse, R154 ;  /* 0x0000009a00127220 */ /* 0x040fe20000410000 */
[----:B------:R-:W-:Y:S01]  /*cab0*/  MOV R164, R15 ;  /* 0x0000000f00a47202 */ /* 0x000fe20000000f00 */
[C---:B------:R-:W-:Y:S01]  /*cac0*/  FMUL.FTZ R11, R0.reuse, R163 ;  /* 0x000000a3000b7220 */ /* 0x040fe20000410000 */
[----:B------:R-:W-:Y:S01]  /*cad0*/  MOV R163, R27 ;  /* 0x0000001b00a37202 */ /* 0x000fe20000000f00 */
[C---:B------:R-:W-:Y:S02]  /*cae0*/  FMUL.FTZ R15, R0.reuse, R159 ;  /* 0x0000009f000f7220 */ /* 0x040fe40000410000 */
        /* <DEDUP_REMOVED lines=60> */
[----:B------:R-:W-:Y:S01]  /*ceb0*/  FMUL.FTZ R9, R6, R161 ;  /* 0x000000a106097220 */ /* 0x000fe20000410000 */
[----:B------:R-:W-:Y:S01]  /*cec0*/  MOV R161, R31 ;  /* 0x0000001f00a17202 */ /* 0x000fe20000000f00 */
[C---:B------:R-:W-:Y:S01]  /*ced0*/  FMUL.FTZ R6, R0.reuse, R166 ;  /* 0x000000a600067220 */ /* 0x040fe20000410000 */
[----:B------:R-:W-:Y:S01]  /*cee0*/  MOV R166, R179 ;  /* 0x000000b300a67202 */ /* 0x000fe20000000f00 */
[----:B------:R-:W-:Y:S01]  /*cef0*/  FADD.FTZ R3, R7, R3 ;  /* 0x0000000307037221 */ /* 0x000fe20000010000 */
[----:B------:R-:W2:Y:S01]  /*cf00*/  MUFU.EX2 R179, R133 ;  /* 0x0000008500b37308 */ /* 0x000ea20000000800 */
        /* <DEDUP_REMOVED lines=8> */
[----:B------:R-:W-:Y:S01]  /*cf90*/  MUFU.EX2 R183, R162 ;  /* 0x000000a200b77308 */ /* 0x000fe20000000800 */
[C---:B------:R-:W-:Y:S02]  /*cfa0*/  FMUL.FTZ R31, R0.reuse, R143 ;  /* 0x0000008f001f7220 */ /* 0x040fe40000410000 */
[----:B------:R-:W-:Y:S01]  /*cfb0*/  LDSM.16.MT88.4 R140, [R135+0x900] ;  /* 0x00090000878c783b */ /* 0x000fe20000004200 */
[----:B------:R-:W-:Y:S06]  /*cfc0*/  FMUL.FTZ R131, R0, R131 ;  /* 0x0000008300837220 */ /* 0x000fec0000410000 */
[----:B------:R-:W-:Y:S01]  /*cfd0*/  MUFU.EX2 R181, R161 ;  /* 0x000000a100b57308 */ /* 0x000fe20000000800 */
[----:B--2---:R-:W-:Y:S01]  /*cfe0*/  FADD.FTZ R153, R179, R3 ;  /* 0x00000003b3997221 */ /* 0x004fe20000010000 */
[----:B------:R-:W-:Y:S08]  /*cff0*/  F2FP.PACK_AB R179, R154, R179 ;  /* 0x000000b39ab3723e */ /* 0x000ff000000000ff */
[----:B------:R-:W-:Y:S01]  /*d000*/  MUFU.EX2 R3, R186 ;  /* 0x000000ba00037308 */ /* 0x000fe20000000800 */
[C---:B-1----:R-:W-:Y:S08]  /*d010*/  HMMA.16816.F32 R4, R176.reuse, R136, R4 ;  /* 0x00000088b004723c */ /* 0x042ff00000001804 */
[C---:B------:R-:W-:Y:S01]  /*d020*/  HMMA.16816.F32 R8, R176.reuse, R138, R8 ;  /* 0x0000008ab008723c */ /* 0x040fe20000001808 */
[----:B------:R-:W1:Y:S01]  /*d030*/  LDSM.16.MT88.4 R136, [R248+0x100] ;  /* 0x00010000f888783b */ /* 0x000e620000004200 */
[----:B------:R-:W-:Y:S10]  /*d040*/  MUFU.EX2 R182, R167 ;  /* 0x000000a700b67308 */ /* 0x000ff40000000800 */
[----:B------:R-:W2:Y:S02]  /*d050*/  MUFU.EX2 R133, R187 ;  /* 0x000000bb00857308 */ /* 0x000ea40000000800 */
[----:B--2---:R-:W-:Y:S08]  /*d060*/  FADD.FTZ R0, R133, R184 ;  /* 0x000000b885007221 */ /* 0x004ff00000010000 */
[----:B------:R-:W-:Y:S01]  /*d070*/  MUFU.EX2 R184, R180 ;  /* 0x000000b400b87308 */ /* 0x000fe20000000800 */
[----:B------:R-:W-:Y:S01]  /*d080*/  FADD.FTZ R0, R3, R0 ;  /* 0x0000000003007221 */ /* 0x000fe20000010000 */
[C---:B-1----:R-:W-:Y:S03]  /*d090*/  HMMA.16816.F32 R12, R176.reuse, R136, R12 ;  /* 0x00000088b00c723c */ /* 0x042fe6000000180c */
[----:B------:R-:W-:Y:S04]  /*d0a0*/  FADD.FTZ R0, R145, R0 ;  /* 0x0000000091007221 */ /* 0x000fe80000010000 */
[----:B------:R-:W-:Y:S01]  /*d0b0*/  FADD.FTZ R0, R144, R0 ;  /* 0x0000000090007221 */ /* 0x000fe20000010000 */
[C---:B------:R-:W-:Y:S01]  /*d0c0*/  HMMA.16816.F32 R16, R176.reuse, R138, R16 ;  /* 0x0000008ab010723c */ /* 0x040fe20000001810 */
[----:B------:R-:W1:Y:S01]  /*d0d0*/  LDSM.16.MT88.4 R136, [R251+0x100] ;  /* 0x00010000fb88783b */ /* 0x000e620000004200 */
[----:B------:R-:W2:Y:S06]  /*d0e0*/  MUFU.EX2 R180, R160 ;  /* 0x000000a000b47308 */ /* 0x000eac0000000800 */
        /* <DEDUP_REMOVED lines=42> */
[----:B------:R1:W-:Y:S03]  /*d390*/  MUFU.EX2 R3, R163 ;  /* 0x000000a300037308 */ /* 0x0003e60000000800 */
[----:B------:R-:W-:Y:S03]  /*d3a0*/  F2FP.PACK_AB R137, R190, R191 ;  /* 0x000000bfbe89723e */ /* 0x000fe600000000ff */
[----:B------:R-:W-:Y:S02]  /*d3b0*/  F2FP.PACK_AB R138, R144, R145 ;  /* 0x00000091908a723e */ /* 0x000fe400000000ff */
[----:B------:R-:W3:Y:S02]  /*d3c0*/  LDSM.16.MT88.4 R144, [R248+0x900] ;  /* 0x00090000f890783b */ /* 0x000ee40000004200 */
[----:B------:R-:W4:Y:S01]  /*d3d0*/  MUFU.EX2 R133, R158 ;  /* 0x0000009e00857308 */ /* 0x000f220000000800 */
[----:B------:R-:W-:Y:S02]  /*d3e0*/  F2FP.PACK_AB R139, R188, R189 ;  /* 0x000000bdbc8b723e */ /* 0x000fe400000000ff */
[----:B--2---:R-:W-:Y:S05]  /*d3f0*/  F2FP.PACK_AB R177, R180, R181 ;  /* 0x000000b5b4b1723e */ /* 0x004fea00000000ff */
[C---:B------:R-:W-:Y:S02]  /*d400*/  HMMA.16816.F32 R4, R136.reuse, R140, R4 ;  /* 0x0000008c8804723c */ /* 0x040fe40000001804 */
[----:B------:R-:W2:Y:S01]  /*d410*/  MUFU.EX2 R176, R166 ;  /* 0x000000a600b07308 */ /* 0x000ea20000000800 */
[----:B-1----:R-:W-:Y:S05]  /*d420*/  LDSM.16.MT88.4 R160, [R135+0x1900] ;  /* 0x0019000087a0783b */ /* 0x002fea0000004200 */
[C---:B------:R-:W-:Y:S04]  /*d430*/  HMMA.16816.F32 R8, R136.reuse, R142, R8 ;  /* 0x0000008e8808723c */ /* 0x040fe80000001808 */
[----:B------:R-:W-:Y:S01]  /*d440*/  MUFU.EX2 R178, R156 ;  /* 0x0000009c00b27308 */ /* 0x000fe20000000800 */
[----:B------:R-:W1:Y:S01]  /*d450*/  LDSM.16.MT88.4 R140, [R251+0x900] ;  /* 0x00090000fb8c783b */ /* 0x000e620000004200 */
[----:B----4-:R-:W-:Y:S06]  /*d460*/  FADD.FTZ R0, R133, R0 ;  /* 0x0000000085007221 */ /* 0x010fec0000010000 */
[----:B------:R-:W-:Y:S04]  /*d470*/  FADD.FTZ R0, R3, R0 ;  /* 0x0000000003007221 */ /* 0x000fe80000010000 */
[----:B------:R-:W-:Y:S04]  /*d480*/  FADD.FTZ R0, R149, R0 ;  /* 0x0000000095007221 */ /* 0x000fe80000010000 */
[----:B------:R-:W-:Y:S01]  /*d490*/  FADD.FTZ R0, R148, R0 ;  /* 0x0000000094007221 */ /* 0x000fe20000010000 */
[C---:B---3--:R-:W-:Y:S03]  /*d4a0*/  HMMA.16816.F32 R12, R136.reuse, R144, R12 ;  /* 0x00000090880c723c */ /* 0x048fe6000000180c */
[----:B------:R-:W-:Y:S04]  /*d4b0*/  FADD.FTZ R0, R152, R0 ;  /* 0x0000000098007221 */ /* 0x000fe80000010000 */
[C---:B--2---:R-:W-:Y:S01]  /*d4c0*/  FADD.FTZ R0, R176.reuse, R0 ;  /* 0x00000000b0007221 */ /* 0x044fe20000010000 */
[C---:B------:R-:W-:Y:S01]  /*d4d0*/  HMMA.16816.F32 R16, R136.reuse, R146, R16 ;  /* 0x000000928810723c */ /* 0x040fe20000001810 */
[----:B------:R-:W2:Y:S03]  /*d4e0*/  LDSM.16.MT88.4 R144, [R250+0x900] ;  /* 0x00090000fa90783b */ /* 0x000ea60000004200 */
[----:B------:R-:W-:Y:S04]  /*d4f0*/  F2FP.PACK_AB R176, R176, R152 ;  /* 0x00000098b0b0723e */ /* 0x000fe800000000ff */
        /* <DEDUP_REMOVED lines=43> */
[----:B------:R-:W3:Y:S03]  /*d7b0*/  LDSM.16.MT88.4 R148, [R251+0x1100] ;  /* 0x00110000fb94783b */ /* 0x000ee60000004200 */
[----:B------:R-:W-:Y:S02]  /*d7c0*/  F2FP.PACK_AB R136, R3, R133 ;  /* 0x000000850388723e */ /* 0x000fe400000000ff */
[----:B------:R-:W-:Y:S01]  /*d7d0*/  F2FP.PACK_AB R137, R184, R185 ;  /* 0x000000b9b889723e */ /* 0x000fe200000000ff */
[----:B------:R-:W4:Y:S01]  /*d7e0*/  MUFU.EX2 R133, R157 ;  /* 0x0000009d00857308 */ /* 0x000f220000000800 */
[----:B------:R-:W-:Y:S07]  /*d7f0*/  F2FP.PACK_AB R139, R182, R183 ;  /* 0x000000b7b68b723e */ /* 0x000fee00000000ff */
[C---:B-1----:R-:W-:Y:S08]  /*d800*/  HMMA.16816.F32 R4, R136.reuse, R140, R4 ;  /* 0x0000008c8804723c */ /* 0x042ff00000001804 */
[C---:B------:R-:W-:Y:S01]  /*d810*/  HMMA.16816.F32 R8, R136.reuse, R142, R8 ;  /* 0x0000008e8808723c */ /* 0x040fe20000001808 */
[----:B------:R-:W1:Y:S03]  /*d820*/  LDSM.16.MT88.4 R140, [R250+0x1100] ;  /* 0x00110000fa8c783b */ /* 0x000e660000004200 */
[----:B----4-:R-:W-:Y:S04]  /*d830*/  FADD.FTZ R3, R133, R0 ;  /* 0x0000000085037221 */ /* 0x010fe80000010000 */
[C---:B--2---:R-:W-:Y:S04]  /*d840*/  HMMA.16816.F32 R12, R136.reuse, R144, R12 ;  /* 0x00000090880c723c */ /* 0x044fe8000000180c */
[C---:B------:R-:W-:Y:S01]  /*d850*/  FADD.FTZ R3, R178.reuse, R3 ;  /* 0x00000003b2037221 */ /* 0x040fe20000010000 */
[----:B------:R-:W-:Y:S01]  /*d860*/  F2FP.PACK_AB R178, R178, R133 ;  /* 0x00000085b2b2723e */ /* 0x000fe200000000ff */
[----:B------:R-:W-:Y:S01]  /*d870*/  FADD.FTZ R0, R154, R153 ;  /* 0x000000999a007221 */ /* 0x000fe20000010000 */
[----:B------:R-:W-:Y:S01]  /*d880*/  MUFU.EX2 R133, R165 ;  /* 0x000000a500857308 */ /* 0x000fe20000000800 */
[----:B------:R-:W-:Y:S01]  /*d890*/  LDSM.16.MT88.4 R152, [R248+0x1900] ;  /* 0x00190000f898783b */ /* 0x000fe20000004200 */
[C---:B------:R-:W-:Y:S03]  /*d8a0*/  HMMA.16816.F32 R16, R136.reuse, R146, R16 ;  /* 0x000000928810723c */ /* 0x040fe60000001810 */
[----:B------:R-:W-:Y:S04]  /*d8b0*/  FADD.FTZ R0, R191, R0 ;  /* 0x00000000bf007221 */ /* 0x000fe80000010000 */
[----:B------:R-:W2:Y:S01]  /*d8c0*/  LDSM.16.MT88.4 R144, [R135+0x3100] ;  /* 0x003100008790783b */ /* 0x000ea20000004200 */
[C---:B---3--:R-:W-:Y:S04]  /*d8d0*/  HMMA.16816.F32 R20, R136.reuse, R148, R20 ;  /* 0x000000948814723c */ /* 0x048fe80000001814 */
        /* <DEDUP_REMOVED lines=22> */
[-C--:B------:R-:W-:Y:S02]  /*da40*/  MOV R133, R2.reuse ;  /* 0x0000000200857202 */ /* 0x080fe40000000f00 */
[C---:B------:R-:W-:Y:S01]  /*da50*/  HMMA.16816.F32 R48, R136.reuse, R150, R48 ;  /* 0x000000968830723c */ /* 0x040fe20000001830 */
[----:B------:R-:W3:Y:S03]  /*da60*/  LDSM.16.MT88.4 R148, [R135+0x5100] ;  /* 0x005100008794783b */ /* 0x000ee60000004200 */
[----:B------:R-:W-:Y:S01]  /*da70*/  FADD.FTZ R0, R3, R0 ;  /* 0x0000000003007221 */ /* 0x000fe20000010000 */
[----:B------:R-:W-:Y:S02]  /*da80*/  MOV R3, R2 ;  /* 0x0000000200037202 */ /* 0x000fe40000000f00 */
[----:B------:R-:W-:Y:S01]  /*da90*/  MOV R2, R132 ;  /* 0x0000008400027202 */ /* 0x000fe20000000f00 */
        /* <DEDUP_REMOVED lines=75> */
.L_x_616:
[----:B------:R-:W2:Y:S04]  /*df50*/  LDL.LU R6, [R1+0xa4] ;  /* 0x0000a40001067983 */ /* 0x000ea80000300800 */
[----:B------:R-:W3:Y:S01]  /*df60*/  LDL.LU R5, [R1+0x9c] ;  /* 0x00009c0001057983 */ /* 0x000ee20000300800 */
[----:B------:R-:W-:-:S02]  /*df70*/  MOV R2, RZ ;  /* 0x000000ff00027202 */ /* 0x000fc40000000f00 */
[----:B------:R-:W-:Y:S01]  /*df80*/  PLOP3.LUT P2, PT, PT, PT, PT, 0x8, 0x0 ;  /* 0x000000000000781c */ /* 0x000fe20003f4e170 */
[----:B--2---:R-:W1:Y:S04]  /*df90*/  SHFL.BFLY PT, R0, R6, 0x2, 0x1f ;  /* 0x0c401f0006007f89 */ /* 0x004e6800000e0000 */
[----:B---3--:R-:W2:Y:S01]  /*dfa0*/  SHFL.BFLY PT, R4, R5, 0x2, 0x1f ;  /* 0x0c401f0005047f89 */ /* 0x008ea200000e0000 */
[----:B-1----:R-:W-:Y:S02]  /*dfb0*/  FADD.FTZ R0, R0, R6 ;  /* 0x0000000600007221 */ /* 0x002fe40000010000 */
[----:B--2---:R-:W-:-:S03]  /*dfc0*/  FADD.FTZ R4, R4, R5 ;  /* 0x0000000504047221 */ /* 0x004fc60000010000 */
[----:B------:R-:W1:Y:S04]  /*dfd0*/  SHFL.BFLY PT, R6, R0, 0x1, 0x1f ;  /* 0x0c201f0000067f89 */ /* 0x000e6800000e0000 */
        /* <DEDUP_REMOVED lines=148> */
.L_x_610:
        /* <DEDUP_REMOVED lines=108> */
[----:B------:R-:W-:Y:S01]  /*efe0*/  F2FP.PACK_AB R13, R13, R118 ;  /* 0x000000760d0d723e */ /* 0x000fe200000000ff */
        /* <DEDUP_REMOVED lines=88> */
.L_x_621:
        /* <DEDUP_REMOVED lines=9> */
[----:B------:R-:W-:Y:S01]  /*f600*/  USHF.R.S32.HI UR11, URZ, 0x1f, UR14 ;  /* 0x0000001f3f0b7899 */ /* 0x000fe2000801140e */
[----:B------:R-:W-:Y:S01]  /*f610*/  LEA.HI R6, R47, R57, RZ, 0x3 ;  /* 0x000000392f067211 */ /* 0x000fe200078f18ff */
[----:B------:R-:W-:Y:S01]  /*f620*/  ULDC.64 UR4, c[0x0][0x3a0] ;  /* 0x0000e80000047ab9 */ /* 0x000fe20000000a00 */
[----:B------:R-:W-:Y:S01]  /*f630*/  SHF.R.S32.HI R2, RZ, 0x1f, R3 ;  /* 0x0000001fff027819 */ /* 0x000fe20000011403 */
[----:B------:R-:W-:Y:S01]  /*f640*/  IMAD.IADD R4, R40, 0x1, -R0 ;  /* 0x0000000128047824 */ /* 0x000fe200078e0a00 */
[----:B------:R-:W-:Y:S01]  /*f650*/  LEA.HI R0, R22, R22, RZ, 0x1 ;  /* 0x0000001616007211 */ /* 0x000fe200078f08ff */
[----:B------:R-:W-:Y:S01]  /*f660*/  UIMAD UR10, UR8, UR6, URZ ;  /* 0x00000006080a72a4 */ /* 0x000fe2000f8e023f */
[----:B------:R-:W-:Y:S01]  /*f670*/  LEA.HI R2, R2, R3, RZ, 0x2 ;  /* 0x0000000302027211 */ /* 0x000fe200078f10ff */
[----:B------:R-:W-:Y:S01]  /*f680*/  UMOV UR12, UR20 ;  /* 0x00000014000c7c82 */ /* 0x000fe20008000000 */
[----:B------:R-:W-:Y:S01]  /*f690*/  LOP3.LUT R0, R0, 0x1ffffffe, RZ, 0xc0, !PT ;  /* 0x1ffffffe00007812 */ /* 0x000fe200078ec0ff */
[----:B------:R-:W-:Y:S01]  /*f6a0*/  UMOV UR13, UR21 ;  /* 0x00000015000d7c82 */ /* 0x000fe20008000000 */
[----:B------:R-:W-:Y:S01]  /*f6b0*/  SHF.R.S32.HI R2, RZ, 0x2, R2 ;  /* 0x00000002ff027819 */ /* 0x000fe20000011402 */
[----:B------:R-:W-:Y:S01]  /*f6c0*/  UIMAD UR15, UR21, UR4, URZ ;  /* 0x00000004150f72a4 */ /* 0x000fe2000f8e023f */
[----:B------:R-:W-:Y:S01]  /*f6d0*/  LOP3.LUT P2, RZ, R3, 0x3, RZ, 0xc0, !PT ;  /* 0x0000000303ff7812 */ /* 0x000fe2000784c0ff */
[----:B------:R-:W-:Y:S01]  /*f6e0*/  IMAD.IADD R0, R22, 0x1, -R0 ;  /* 0x0000000116007824 */ /* 0x000fe200078e0a00 */
[----:B------:R-:W-:Y:S01]  /*f6f0*/  USEL UR11, UR11, URZ, !UP1 ;  /* 0x0000003f0b0b7287 */ /* 0x000fe2000c800000 */
[----:B------:R-:W-:Y:S01]  /*f700*/  IMAD R15, R4, 0x10, R2 ;  /* 0x00000010040f7824 */ /* 0x000fe200078e0202 */
[----:B------:R-:W-:Y:S01]  /*f710*/  UIMAD.WIDE.U32 UR12, UR9, UR6, UR12 ;  /* 0x00000006090c72a5 */ /* 0x000fe2000f8e000c */
[----:B------:R-:W-:Y:S01]  /*f720*/  LOP3.LUT R4, R6, 0xfffffff8, RZ, 0xc0, !PT ;  /* 0xfffffff806047812 */ /* 0x000fe200078ec0ff */
[----:B------:R-:W-:Y:S01]  /*f730*/  UIMAD UR10, UR9, UR7, UR10 ;  /* 0x00000007090a72a4 */ /* 0x000fe2000f8e020a */
[----:B------:R-:W-:Y:S01]  /*f740*/  IMAD R0, R0, 0x8, R15 ;  /* 0x0000000800007824 */ /* 0x000fe200078e020f */
[----:B------:R-:W-:Y:S01]  /*f750*/  UIMAD.WIDE.U32 UR18, UR20, UR4, URZ ;  /* 0x00000004141272a5 */ /* 0x000fe2000f8e003f */
[----:B------:R-:W-:Y:S01]  /*f760*/  SHF.R.S32.HI R14, RZ, 0x3, R6 ;  /* 0x00000003ff0e7819 */ /* 0x000fe20000011406 */
[----:B------:R-:W-:Y:S01]  /*f770*/  ULDC.64 UR6, c[0x0][0x498] ;  /* 0x0001260000067ab9 */ /* 0x000fe20000000a00 */
[----:B------:R-:W-:Y:S01]  /*f780*/  IMAD.IADD R7, R57, 0x1, -R4 ;  /* 0x0000000139077824 */ /* 0x000fe200078e0a04 */
[----:B-1----:R-:W-:Y:S01]  /*f790*/  LEA R0, R28, R0, 0x7 ;  /* 0x000000001c007211 */ /* 0x002fe200078e38ff */
[----:B------:R-:W-:Y:S01]  /*f7a0*/  UIMAD UR15, UR20, UR5, UR15 ;  /* 0x00000005140f72a4 */ /* 0x000fe2000f8e020f */
        /* <DEDUP_REMOVED lines=63> */
[----:B------:R-:W-:Y:S01]  /*fba0*/  IMAD R28, R28, 0x80, R14 ;  /* 0x000000801c1c7824 */ /* 0x000fe200078e020e */
[C---:B------:R-:W-:Y:S01]  /*fbb0*/  IADD3 R8, R5.reuse, 0x8, RZ ;  /* 0x0000000805087810 */ /* 0x040fe20007ffe0ff */
[----:B------:R-:W-:Y:S01]  /*fbc0*/  IMAD R7, R6, c[0x0][0x3dc], R4 ;  /* 0x0000f70006077a24 */ /* 0x000fe200078e0204 */
[-C--:B------:R-:W-:Y:S01]  /*fbd0*/  ISETP.GE.OR P0, PT, R5, R29.reuse, P2 ;  /* 0x0000001d0500720c */ /* 0x080fe20001706670 */
[----:B------:R-:W-:Y:S01]  /*fbe0*/  IMAD.SHL.U32 R5, R18, 0x8, RZ ;  /* 0x0000000812057824 */ /* 0x000fe200078e00ff */
[----:B------:R-:W-:-:S04]  /*fbf0*/  ISETP.GE.OR P2, PT, R8, R29, P2 ;  /* 0x0000001d0800720c */ /* 0x000fc80001746670 */
[----:B------:R-:W-:Y:S01]  /*fc00*/  LOP3.LUT R8, R17, 0x7ffffe00, R5, 0xf8, !PT ;  /* 0x7ffffe0011087812 */ /* 0x000fe200078ef805 */
[----:B------:R-:W-:-:S04]  /*fc10*/  IMAD.WIDE.U32 R4, R6, c[0x0][0x3d8], R2 ;  /* 0x0000f60006047a25 */ /* 0x000fc800078e0002 */
[----:B------:R-:W-:Y:S02]  /*fc20*/  IMAD.SHL.U32 R2, R8, 0x2, RZ ;  /* 0x0000000208027824 */ /* 0x000fe400078e00ff */
[----:B--2---:R1:W-:Y:S01]  /*fc30*/  @!P0 ST.E [R12.64], R52 ;  /* 0x000000340c008985 */ /* 0x0043e2000c101910 */
[----:B------:R-:W-:Y:S01]  /*fc40*/  IMAD.IADD R3, R5, 0x1, R7 ;  /* 0x0000000105037824 */ /* 0x000fe200078e0207 */
[C---:B------:R-:W-:Y:S02]  /*fc50*/  LEA R31, P0, R4.reuse, c[0x0][0x380], 0x1 ;  /* 0x0000e000041f7a11 */ /* 0x040fe400078008ff */
[----:B----4-:R1:W-:Y:S02]  /*fc60*/  @!P2 ST.E [R10.64], R53 ;  /* 0x000000350a00a985 */ /* 0x0103e4000c101910 */
[----:B------:R-:W-:Y:S02]  /*fc70*/  LEA.HI.X R30, R4, c[0x0][0x384], R3, 0x1, P0 ;  /* 0x0000e100041e7a11 */ /* 0x000fe400000f0c03 */
[----:B------:R1:W2:Y:S01]  /*fc80*/  LDS.128 R44, [R2+0x1080] ;  /* 0x00108000022c7984 */ /* 0x0002a20000000c00 */
[----:B------:R-:W-:-:S03]  /*fc90*/  ISETP.GE.AND P0, PT, R28, R29, PT ;  /* 0x0000001d1c00720c */ /* 0x000fc60003f06270 */
        /* <DEDUP_REMOVED lines=42> */
.L_x_623:
[----:B--234-:R-:W-:Y:S05]  /*ff40*/  BSYNC B0 ;  /* 0x0000000000007941 */ /* 0x01cfea0003800000 */
.L_x_622:
        /* <DEDUP_REMOVED lines=30> */
.L_x_625:
[----:B------:R-:W-:Y:S05]  /*10130*/  BSYNC B0 ;  /* 0x0000000000007941 */ /* 0x000fea0003800000 */
.L_x_624:
[----:B--2---:R-:W-:Y:S01]  /*10140*/  IADD3 R4, R28, 0x40, RZ ;  /* 0x000000401c047810 */ /* 0x004fe20007ffe0ff */
[----:B------:R2:W4:Y:S01]  /*10150*/  SHFL.IDX PT, R3, R30, 0x2, 0x181f ;  /* 0x00581f001e037f89 */ /* 0x00052200000e0000 */
        /* <DEDUP_REMOVED lines=28> */
.L_x_627:
[----:B------:R-:W-:Y:S05]  /*10320*/  BSYNC B0 ;  /* 0x0000000000007941 */ /* 0x000fea0003800000 */
.L_x_626:
[----:B---3--:R-:W-:Y:S01]  /*10330*/  IADD3 R4, R28, 0x60, RZ ;  /* 0x000000601c047810 */ /* 0x008fe20007ffe0ff */
[----:B----4-:R3:W4:Y:S03]  /*10340*/  SHFL.IDX PT, R3, R30, 0x3, 0x181f ;  /* 0x00781f001e037f89 */ /* 0x01072600000e0000 */
        /* <DEDUP_REMOVED lines=15> */
[----:B------:R1:W-:Y:S01]  /*10440*/  @!P2 ST.E.128 [R8.64], R72 ;  /* 0x000000480800a985 */ /* 0x0003e2000c101d10 */
[----:B------:R-:W-:Y:S01]  /*10450*/  IADD3 R0, R0, 0xc0, RZ ;  /* 0x000000c000007810 */ /* 0x000fe20007ffe0ff */
[----:B------:R-:W-:-:S04]  /*10460*/  @!P1 IMAD.WIDE R6, R5, 0x2, R2 ;  /* 0x0000000205069825 */ /* 0x000fc800078e0202 */
[----:B------:R-:W-:Y:S01]  /*10470*/  @!P0 IMAD.WIDE R4, R4, 0x2, R2 ;  /* 0x0000000204048825 */ /* 0x000fe200078e0202 */
        /* <DEDUP_REMOVED lines=10> */
.L_x_620:
        /* <DEDUP_REMOVED lines=31> */
.L_x_628:
        /* <DEDUP_REMOVED lines=43> */
.L_x_630:
[----:B------:R-:W-:Y:S05]  /*109c0*/  BSYNC B0 ;  /* 0x0000000000007941 */ /* 0x000fea0003800000 */
.L_x_629:
        /* <DEDUP_REMOVED lines=77> */
.L_x_632:
[----:B------:R-:W-:Y:S05]  /*10ea0*/  BSYNC B0 ;  /* 0x0000000000007941 */ /* 0x000fea0003800000 */
.L_x_631:
        /* <DEDUP_REMOVED lines=27> */
.L_x_634:
[----:B------:R-:W-:Y:S05]  /*11060*/  BSYNC B0 ;  /* 0x0000000000007941 */ /* 0x000fea0003800000 */
.L_x_633:
        /* <DEDUP_REMOVED lines=27> */
.L_x_636:
[----:B------:R-:W-:Y:S05]  /*11220*/  BSYNC B0 ;  /* 0x0000000000007941 */ /* 0x000fea0003800000 */
.L_x_635:
        /* <DEDUP_REMOVED lines=28> */
.L_x_637:
        /* <DEDUP_REMOVED lines=9> */
.L_x_3543:


//--------------------- .text._ZN7cutlass13device_kernelIN5flash19enable_sm80_to_sm89INS1_16FlashAttnFwdSm80INS1_25CollectiveMainloopFwdSm80ILi8ELi1ELb0EN4cute5tupleIJNS5_1CILi128EEENS7_ILi32EEENS7_ILi256EEEEEELi256ENS_6half_tEfNS_4arch4Sm80ELb1ELb0ELb1ELb1ELb1ELb1ELb1ELb0EEENS1_21CollectiveEpilogueFwdINS6_IJS8_SA_S9_EEENS6_IJNS7_ILi1EEESI_SI_EEESC_SE_Li256ELb1ELb1ELb0ELb0EEENS1_19SingleTileSchedulerILb1ELb0ELb1ELi128EEEEEEEEEvNT_6ParamsE --------------------------
	.section	.text._ZN7cutlass13device_kernelIN5flash19enable_sm80_to_sm89INS1_16FlashAttnFwdSm80INS1_25CollectiveMainloopFwdSm80ILi8ELi1ELb0EN4cute5tupleIJNS5_1CILi128EEENS7_ILi32EEENS7_ILi256EEEEEELi256ENS_6half_tEfNS_4arch4Sm80ELb1ELb0ELb1ELb1ELb1ELb1ELb1ELb0EEENS1_21CollectiveEpilogueFwdINS6_IJS8_SA_S9_EEENS6_IJNS7_ILi1EEESI_SI_EEESC_SE_Li256ELb1ELb1ELb0ELb0EEENS1_19SingleTileSchedulerILb1ELb0ELb1ELi128EEEEEEEEEvNT_6ParamsE,"ax",@progbits
	.sectioninfo	@"SHI_REGISTERS=251"
	.align	128
.text._ZN7cutlass13device_kernelIN5flash19enable_sm80_to_sm89INS1_16FlashAttnFwdSm80INS1_25CollectiveMainloopFwdSm80ILi8ELi1ELb0EN4cute5tupleIJNS5_1CILi128EEENS7_ILi32EEENS7_ILi256EEEEEELi256ENS_6half_tEfNS_4arch4Sm80ELb1ELb0ELb1ELb1ELb1ELb1ELb1ELb0EEENS1_21CollectiveEpilogueFwdINS6_IJS8_SA_S9_EEENS6_IJNS7_ILi1EEESI_SI_EEESC_SE_Li256ELb1ELb1ELb0ELb0EEENS1_19SingleTileSchedulerILb1ELb0ELb1ELi128EEEEEEEEEvNT_6ParamsE:
        .type           _ZN7cutlass13device_kernelIN5flash19enable_sm80_to_sm89INS1_16FlashAttnFwdSm80INS1_25CollectiveMainloopFwdSm80ILi8ELi1ELb0EN4cute5tupleIJNS5_1CILi128EEENS7_ILi32EEENS7_ILi256EEEEEELi256ENS_6half_tEfNS_4arch4Sm80ELb1ELb0ELb1ELb1ELb1ELb1ELb1ELb0EEENS1_21CollectiveEpilogueFwdINS6_IJS8_SA_S9_EEENS6_IJNS7_ILi1EEESI_SI_EEESC_SE_Li256ELb1ELb1ELb0ELb0EEENS1_19SingleTileSchedulerILb1ELb0ELb1ELi128EEEEEEEEEvNT_6ParamsE,@function
        .size           _ZN7cutlass13device_kernelIN5flash19enable_sm80_to_sm89INS1_16FlashAttnFwdSm80INS1_25CollectiveMainloopFwdSm80ILi8ELi1ELb0EN4cute5tupleIJNS5_1CILi128EEENS7_ILi32EEENS7_ILi256EEEEEELi256ENS_6half_tEfNS_4arch4Sm80ELb1ELb0ELb1ELb1ELb1ELb1ELb1ELb0EEENS1_21CollectiveEpilogueFwdINS6_IJS8_SA_S9_EEENS6_IJNS7_ILi1EEESI_SI_EEESC_SE_Li256ELb1ELb1ELb0ELb0EEENS1_19SingleTileSchedulerILb1ELb0ELb1ELi128EEEEEEEEEvNT_6ParamsE,(.L_x_3544 - _ZN7cutlass13device_kernelIN5flash19enable_sm80_to_sm89INS1_16FlashAttnFwdSm80INS1_25CollectiveMainloopFwdSm80ILi8ELi1ELb0EN4cute5tupleIJNS5_1CILi128EEENS7_ILi32EEENS7_ILi256EEEEEELi256ENS_6half_tEfNS_4arch4Sm80ELb1ELb0ELb1ELb1ELb1ELb1ELb1ELb0EEENS1_21CollectiveEpilogueFwdINS6_IJS8_SA_S9_EEENS6_IJNS7_ILi1EEESI_SI_EEESC_SE_Li256ELb1ELb1ELb0ELb0EEENS1_19SingleTileSchedulerILb1ELb0ELb1ELi128EEEEEEEEEvNT_6ParamsE)
        .other          _ZN7cutlass13device_kernelIN5flash19enable_sm80_to_sm89INS1_16FlashAttnFwdSm80INS1_25CollectiveMainloopFwdSm80ILi8ELi1ELb0EN4cute5tupleIJNS5_1CILi128EEENS7_ILi32EEENS7_ILi256EEEEEELi256ENS_6half_tEfNS_4arch4Sm80ELb1ELb0ELb1ELb1ELb1ELb1ELb1ELb0EEENS1_21CollectiveEpilogueFwdINS6_IJS8_SA_S9_EEENS6_IJNS7_ILi1EEESI_SI_EEESC_SE_Li256ELb1ELb1ELb0ELb0EEENS1_19SingleTileSchedulerILb1ELb0ELb1ELi128EEEEEEEEEvNT_6ParamsE,@"STO_CUDA_ENTRY STV_DEFAULT"
_ZN7cutlass13device_kernelIN5flash19enable_sm80_to_sm89INS1_16FlashAttnFwdSm80INS1_25CollectiveMainloopFwdSm80ILi8ELi1ELb0EN4cute5tupleIJNS5_1CILi128EEENS7_ILi32EEENS7_ILi256EEEEEELi256ENS_6half_tEfNS_4arch4Sm80ELb1ELb0ELb1ELb1ELb1ELb1ELb1ELb0EEENS1_21CollectiveEpilogueFwdINS6_IJS8_SA_S9_EEENS6_IJNS7_ILi1EEESI_SI_EEESC_SE_Li256ELb1ELb1ELb0ELb0EEENS1_19SingleTileSchedulerILb1ELb0ELb1ELi128EEEEEEEEEvNT_6ParamsE:
        /* <DEDUP_REMOVED lines=20> */
.L_x_639:
        /* <DEDUP_REMOVED lines=13> */
.L_x_641:
[----:B------:R-:W-:Y:S02]  /*0210*/  ULDC UR5, c[0x0][0x54c] ;  /* 0x0001530000057ab9 */ /* 0x000fe40000000800 */
.L_x_640:
[----:B------:R-:W-:Y:S02]  /*0220*/  ULDC UR4, c[0x0][0x548] ;  /* 0x0001520000047ab9 */ /* 0x000fe40000000800 */
[----:B------:R-:W-:-:S02]  /*0230*/  USHF.L.U32 UR15, UR14, 0x7, URZ ;  /* 0x000000070e0f7899 */ /* 0x000fc4000800063f */
[----:B------:R-:W-:-:S04]  /*0240*/  UIMAD UR4, UR5, UR4, URZ ;  /* 0x00000004050472a4 */ /* 0x000fc8000f8e023f */
[----:B------:R-:W-:-:S04]  /*0250*/  UISETP.GE.AND UP0, UPT, UR15, UR4, UPT ;  /* 0x000000040f00728c */ /* 0x000fc8000bf06270 */
[----:B------:R-:W-:Y:S01]  /*0260*/  USEL UR21, UR21, 0xffffffff, !UP0 ;  /* 0xffffffff15157887 */ /* 0x000fe2000c000000 */
[----:B------:R-:W-:Y:S05]  /*0270*/  BRA `(.L_x_642) ;  /* 0x000001b000007947 */ /* 0x000fea0003800000 */
.L_x_638:
        /* <DEDUP_REMOVED lines=8> */
.L_x_643:
        /* <DEDUP_REMOVED lines=13> */
.L_x_645:
[----:B------:R-:W-:Y:S02]  /*03d0*/  ULDC UR5, c[0x0][0x54c] ;  /* 0x0001530000057ab9 */ /* 0x000fe40000000800 */
.L_x_644:
[----:B------:R-:W-:Y:S02]  /*03e0*/  ULDC UR4, c[0x0][0x548] ;  /* 0x0001520000047ab9 */ /* 0x000fe40000000800 */
[----:B------:R-:W-:-:S02]  /*03f0*/  USHF.L.U32 UR15, UR14, 0x7, URZ ;  /* 0x000000070e0f7899 */ /* 0x000fc4000800063f */
[----:B------:R-:W-:-:S04]  /*0400*/  UIMAD UR4, UR5, UR4, URZ ;  /* 0x00000004050472a4 */ /* 0x000fc8000f8e023f */
[----:B------:R-:W-:-:S04]  /*0410*/  UISETP.GE.AND UP0, UPT, UR15, UR4, UPT ;  /* 0x000000040f00728c */ /* 0x000fc8000bf06270 */
[----:B------:R-:W-:-:S06]  /*0420*/  USEL UR21, UR21, 0xffffffff, !UP0 ;  /* 0xffffffff15157887 */ /* 0x000fcc000c000000 */
.L_x_642:
        /* <DEDUP_REMOVED lines=64> */
.L_x_646:
        /* <DEDUP_REMOVED lines=10> */
.L_x_647:
[----:B------:R-:W-:Y:S05]  /*08d0*/  @!P4 BRA `(.L_x_648) ;  /* 0x000000500000c947 */ /* 0x000fea0003800000 */
[----:B-1--4-:R-:W4:Y:S04]  /*08e0*/  LDG.E R0, [R8.64] ;  /* 0x0000001808007981 */ /* 0x012f28000c1e1900 */
[----:B---3--:R-:W3:Y:S01]  /*08f0*/  LDG.E R3, [R8.64+0x4] ;  /* 0x0000041808037981 */ /* 0x008ee2000c1e1900 */
[----:B----4-:R-:W1:Y:S08]  /*0900*/  R2UR UR19, R0 ;  /* 0x00000000001373c2 */ /* 0x010e7000000e0000 */
[----:B---3--:R-:W1:Y:S02]  /*0910*/  R2UR UR4, R3 ;  /* 0x00000000030473c2 */ /* 0x008e6400000e0000 */
[----:B-1----:R-:W-:-:S06]  /*0920*/  UIADD3 UR19, -UR19, UR4, URZ ;  /* 0x0000000413137290 */ /* 0x002fcc000fffe13f */
.L_x_648:
        /* <DEDUP_REMOVED lines=12> */
[----:B------:R-:W-:Y:S02]  /*09f0*/  ULDC UR7, c[0x0][0x2c4] ;  /* 0x0000b10000077ab9 */ /* 0x000fe40000000800 */
[----:B------:R-:W-:Y:S02]  /*0a00*/  UISETP.NE.AND UP2, UPT, UR7, 0x1, UPT ;  /* 0x000000010700788c */ /* 0x000fe4000bf45270 */
[----:B------:R-:W-:-:S09]  /*0a10*/  UIADD3 UR7, -UR16, UR19, URZ ;  /* 0x0000001310077290 */ /* 0x000fd2000fffe13f */
[----:B------:R-:W-:Y:S01]  /*0a20*/  @UP2 UIADD3 UR22, UR15, 0x7f, URZ ;  /* 0x0000007f0f162890 */ /* 0x000fe2000fffe03f */
[----:B----4-:R-:W4:Y:S08]  /*0a30*/  @P0 R2UR UR4, R0 ;  /* 0x00000000000403c2 */ /* 0x010f3000000e0000 */
[----:B---3--:R-:W4:Y:S02]  /*0a40*/  @P0 R2UR UR5, R3 ;  /* 0x00000000030503c2 */ /* 0x008f2400000e0000 */
[----:B----4-:R-:W-:-:S03]  /*0a50*/  @UP3 UIADD3 UR18, -UR4, UR5, URZ ;  /* 0x0000000504123290 */ /* 0x010fc6000fffe13f */
[----:B------:R-:W-:Y:S02]  /*0a60*/  ULDC.64 UR4, c[0x0][0x2c8] ;  /* 0x0000b20000047ab9 */ /* 0x000fe40000000a00 */
[----:B------:R-:W-:Y:S02]  /*0a70*/  UIMAD.WIDE.U32 UR22, UR22, UR4, URZ ;  /* 0x00000004161672a5 */ /* 0x000fe4000f8e003f */
[----:B------:R-:W-:Y:S02]  /*0a80*/  UIADD3 UR11, UR7, UR18, URZ ;  /* 0x00000012070b7290 */ /* 0x000fe4000fffe03f */
[----:B------:R-:W-:Y:S02]  /*0a90*/  UIADD3 UR4, UR15, 0x7f, URZ ;  /* 0x0000007f0f047890 */ /* 0x000fe4000fffe03f */
[----:B--2---:R-:W-:Y:S02]  /*0aa0*/  UIADD3 UR9, UR11, 0x20, -UR20 ;  /* 0x000000200b097890 */ /* 0x004fe4000fffe814 */
[----:B------:R-:W-:-:S02]  /*0ab0*/  @UP2 USHF.R.U32.HI UR4, URZ, UR5, UR23 ;  /* 0x000000053f042299 */ /* 0x000fc40008011617 */
[----:B------:R-:W-:Y:S02]  /*0ac0*/  UIADD3 UR10, UR11, 0x1f, URZ ;  /* 0x0000001f0b0a7890 */ /* 0x000fe4000fffe03f */
[----:B------:R-:W-:Y:S02]  /*0ad0*/  UIADD3 UR5, UR9, UR4, URZ ;  /* 0x0000000409057290 */ /* 0x000fe4000fffe03f */
[----:B------:R-:W-:Y:S02]  /*0ae0*/  USHF.R.S32.HI UR8, URZ, 0x1f, UR10 ;  /* 0x0000001f3f087899 */ /* 0x000fe4000801140a */
[----:B------:R-:W-:Y:S02]  /*0af0*/  USHF.R.S32.HI UR4, URZ, 0x1f, UR5 ;  /* 0x0000001f3f047899 */ /* 0x000fe40008011405 */
[----:B------:R-:W-:Y:S02]  /*0b00*/  ULEA.HI UR10, UR8, UR10, URZ, 0x5 ;  /* 0x0000000a080a7291 */ /* 0x000fe4000f8f283f */
[----:B------:R-:W-:-:S02]  /*0b10*/  ULEA.HI UR4, UR4, UR5, URZ, 0x5 ;  /* 0x0000000504047291 */ /* 0x000fc4000f8f283f */
[----:B------:R-:W-:Y:S02]  /*0b20*/  USHF.R.S32.HI UR10, URZ, 0x5, UR10 ;  /* 0x000000053f0a7899 */ /* 0x000fe4000801140a */
[----:B------:R-:W-:-:S04]  /*0b30*/  USHF.R.S32.HI UR4, URZ, 0x5, UR4 ;  /* 0x000000053f047899 */ /* 0x000fc80008011404 */
[----:B------:R-:W-:-:S04]  /*0b40*/  UISETP.LT.AND UP0, UPT, UR10, UR4, UPT ;  /* 0x000000040a00728c */ /* 0x000fc8000bf01270 */
[----:B------:R-:W-:Y:S02]  /*0b50*/  USEL UR5, UR10, UR4, UP0 ;  /* 0x000000040a057287 */ /* 0x000fe40008000000 */
[----:B------:R-:W-:Y:S02]  /*0b60*/  UIADD3 UR4, -UR7, URZ, URZ ;  /* 0x0000003f07047290 */ /* 0x000fe4000fffe13f */
[----:B------:R-:W-:Y:S02]  /*0b70*/  ULEA UR7, UR5, -UR7, 0x5 ;  /* 0x8000000705077291 */ /* 0x000fe4000f8e283f */
[----:B------:R-:W-:Y:S02]  /*0b80*/  UISETP.LT.AND UP1, UPT, URZ, UR4, UPT ;  /* 0x000000043f00728c */ /* 0x000fe4000bf21270 */
[----:B------:R-:W-:Y:S02]  /*0b90*/  UISETP.LT.AND UP0, UPT, UR7, UR18, UPT ;  /* 0x000000120700728c */ /* 0x000fe4000bf01270 */
[----:B------:R-:W-:-:S02]  /*0ba0*/  USEL UR4, URZ, UR4, !UP1 ;  /* 0x000000043f047287 */ /* 0x000fc4000c800000 */
[----:B------:R-:W-:Y:S02]  /*0bb0*/  USEL UR5, UR7, UR18, UP0 ;  /* 0x0000001207057287 */ /* 0x000fe40008000000 */
[----:B------:R-:W-:Y:S02]  /*0bc0*/  USHF.R.U32.HI UR8, URZ, 0x5, UR4 ;  /* 0x000000053f087899 */ /* 0x000fe40008011604 */
[----:B------:R-:W-:-:S05]  /*0bd0*/  UISETP.GT.AND UP0, UPT, UR5, UR4, UPT ;  /* 0x000000040500728c */ /* 0x000fca000bf04270 */
[----:B------:R-:W-:-:S06]  /*0be0*/  UMOV UR7, UR8 ;  /* 0x0000000800077c82 */ /* 0x000fcc0008000000 */
        /* <DEDUP_REMOVED lines=18> */
[----:B------:R1:W2:Y:S01]  /*0d10*/  @P1 LDG.E R4, [R8.64] ;  /* 0x0000001808041981 */ /* 0x0002a2000c1e1900 */
        /* <DEDUP_REMOVED lines=91> */
.L_x_651:
[----:B------:R-:W-:Y:S05]  /*12d0*/  BSYNC B0 ;  /* 0x0000000000007941 */ /* 0x000fea0003800000 */
.L_x_650:
        /* <DEDUP_REMOVED lines=128> */
.L_x_670:
        /* <DEDUP_REMOVED lines=29> */
[C---:B------:R-:W-:Y:S04]  /*1cb0*/  LEA R0, P0, R4.reuse, c[0x0][0x1c8], 0x1 ;  /* 0x0000720004007a11 */ /* 0x040fe800078008ff */
[----:B------:R-:W-:Y:S04]  /*1cc0*/  IADD3.X R3, R5, UR31, R2, P1, !PT ;  /* 0x0000001f05037c10 */ /* 0x000fe80008ffe402 */
[----:B------:R-:W-:Y:S01]  /*1cd0*/  LEA.HI.X R4, R4, c[0x0][0x1cc], R3, 0x1, P0 ;  /* 0x0000730004047a11 */ /* 0x000fe200000f0c03 */
[----:B---345:R-:W-:-:S05]  /*1ce0*/  @!P6 BRA `(.L_x_653) ;  /* 0x000026000000e947 */ /* 0x038fca0003800000 */
        /* <DEDUP_REMOVED lines=52> */
.L_x_656:
[----:B------:R-:W-:Y:S05]  /*2030*/  BSYNC B0 ;  /* 0x0000000000007941 */ /* 0x000fea0003800000 */
.L_x_655:
[----:B------:R2:W3:Y:S04]  /*2040*/  SHFL.IDX PT, R55, R4, RZ, 0x181f ;  /* 0x00181fff04377589 */ /* 0x0004e800000e0000 */
[----:B------:R2:W4:Y:S01]  /*2050*/  SHFL.IDX PT, R53, R0, RZ, 0x181f ;  /* 0x00181fff00357589 */ /* 0x00052200000e0000 */
[----:B------:R-:W-:-:S05]  /*2060*/  @P2 BRA `(.L_x_657) ;  /* 0x0000243000002947 */ /* 0x000fca0003800000 */
[----:B------:R-:W-:Y:S01]  /*2070*/  ISETP.GE.AND P0, PT, R16, c[0x0][0x1d4], PT ;  /* 0x0000750010007a0c */ /* 0x000fe20003f06270 */
[----:B-----5:R-:W-:Y:S01]  /*2080*/  IMAD.MOV.U32 R13, RZ, RZ, R44 ;  /* 0x000000ffff0d7224 */ /* 0x020fe200078e002c */
[----:B------:R-:W-:Y:S01]  /*2090*/  MOV R8, R45 ;  /* 0x0000002d00087202 */ /* 0x000fe20000000f00 */
[----:B--2---:R-:W-:Y:S01]  /*20a0*/  IMAD.MOV.U32 R0, RZ, RZ, R19 ;  /* 0x000000ffff007224 */ /* 0x004fe200078e0013 */
        /* <DEDUP_REMOVED lines=74> */
.L_x_659:
[----:B------:R-:W-:Y:S05]  /*2550*/  BSYNC B0 ;  /* 0x0000000000007941 */ /* 0x000fea0003800000 */
.L_x_658:
        /* <DEDUP_REMOVED lines=57> */
.L_x_661:
[----:B------:R-:W-:Y:S05]  /*28f0*/  BSYNC B0 ;  /* 0x0000000000007941 */ /* 0x000fea0003800000 */
.L_x_660:
        /* <DEDUP_REMOVED lines=57> */
.L_x_663:
[----:B------:R-:W-:Y:S05]  /*2c90*/  BSYNC B0 ;  /* 0x0000000000007941 */ /* 0x000fea0003800000 */
.L_x_662:
        /* <DEDUP_REMOVED lines=57> */
.L_x_654:
        /* <DEDUP_REMOVED lines=29> */
.L_x_665:
[----:B------:R-:W-:Y:S05]  /*3200*/  BSYNC B0 ;  /* 0x0000000000007941 */ /* 0x000fea0003800000 */
.L_x_664:
[----:B------:R2:W3:Y:S04]  /*3210*/  SHFL.IDX PT, R123, R4, RZ, 0x181f ;  /* 0x00181fff047b7589 */ /* 0x0004e800000e0000 */
[----:B------:R2:W4:Y:S01]  /*3220*/  SHFL.IDX PT, R122, R0, RZ, 0x181f ;  /* 0x00181fff007a7589 */ /* 0x00052200000e0000 */
[----:B------:R-:W-:-:S05]  /*3230*/  @P2 BRA `(.L_x_657) ;  /* 0x0000126000002947 */ /* 0x000fca0003800000 */
[----:B------:R-:W-:Y:S01]  /*3240*/  ISETP.GE.AND P0, PT, R16, c[0x0][0x1d4], PT ;  /* 0x0000750010007a0c */ /* 0x000fe20003f06270 */
[----:B-----5:R-:W-:Y:S01]  /*3250*/  IMAD.MOV.U32 R8, RZ, RZ, R54 ;  /* 0x000000ffff087224 */ /* 0x020fe200078e0036 */
[----:B--2---:R-:W-:Y:S01]  /*3260*/  MOV R4, R26 ;  /* 0x0000001a00047202 */ /* 0x004fe20000000f00 */
        /* <DEDUP_REMOVED lines=39> */
[----:B---34-:R-:W-:Y:S01]  /*34e0*/  @!P1 IMAD.WIDE R132, R51, 0x2, R122 ;  /* 0x0000000233849825 */ /* 0x018fe200078e027a */
        /* <DEDUP_REMOVED lines=99> */
.L_x_667:
[----:B------:R-:W-:Y:S05]  /*3b20*/  BSYNC B0 ;  /* 0x0000000000007941 */ /* 0x000fea0003800000 */
.L_x_666:
[----:B------:R-:W-:Y:S11]  /*3b30*/  ISETP.GE.AND P0, PT, R11, c[0x0][0x1d4], PT ;  /* 0x000075000b007a0c */ /* 0x000ff60003f06270 */
[----:B------:R-:W-:Y:S02]  /*3b40*/  @!UPT UIADD3 URZ, URZ, URZ, URZ ;  /* 0x0000003f3f3ff290 */ /* 0x000fe4000fffe03f */
[----:B------:R-:W-:-:S05]  /*3b50*/  @P0 BRA `(.L_x_657) ;  /* 0x0000094000000947 */ /* 0x000fca0003800000 */
[----:B------:R-:W-:Y:S01]  /*3b60*/  SEL R125, R86, R125, !P4 ;  /* 0x0000007d567d7207 */ /* 0x000fe20006000000 */
[----:B-1----:R-:W1:Y:S01]  /*3b70*/  LDS.128 R20, [R84+0xc080] ;  /* 0x00c0800054147984 */ /* 0x002e620000000c00 */
        /* <DEDUP_REMOVED lines=119> */
.L_x_653:
[----:B------:R1:W2:Y:S01]  /*42f0*/  SHFL.IDX PT, R3, R4, RZ, 0x181f ;  /* 0x00181fff04037589 */ /* 0x0002a200000e0000 */
[----:B------:R-:W-:Y:S03]  /*4300*/  IADD3 R64, -R68, UR18, RZ ;  /* 0x0000001244407c10 */ /* 0x000fe6000fffe1ff */
[----:B------:R1:W3:Y:S01]  /*4310*/  SHFL.IDX PT, R13, R0, RZ, 0x181f ;  /* 0x00181fff000d7589 */ /* 0x0002e200000e0000 */
[----:B------:R-:W-:Y:S04]  /*4320*/  IMNMX R64, R64, 0x20, PT ;  /* 0x0000002040407817 */ /* 0x000fe80003800200 */
[----:B------:R-:W-:Y:S11]  /*4330*/  ISETP.GT.AND P0, PT, R64, R105, PT ;  /* 0x000000694000720c */ /* 0x000ff60003f04270 */
[----:B------:R-:W-:Y:S02]  /*4340*/  @!UPT UIADD3 URZ, URZ, URZ, URZ ;  /* 0x0000003f3f3ff290 */ /* 0x000fe4000fffe03f */
[----:B------:R-:W-:-:S05]  /*4350*/  @!P0 BRA `(.L_x_657) ;  /* 0x0000014000008947 */ /* 0x000fca0003800000 */
[C---:B------:R-:W-:Y:S02]  /*4360*/  ISETP.GE.AND P0, PT, R16.reuse, c[0x0][0x1d4], PT ;  /* 0x0000750010007a0c */ /* 0x040fe40003f06270 */
[----:B------:R-:W-:Y:S11]  /*4370*/  ISETP.GE.AND P2, PT, R11, c[0x0][0x1d4], PT ;  /* 0x000075000b007a0c */ /* 0x000ff60003f46270 */
[----:B-1----:R-:W1:Y:S01]  /*4380*/  @!P0 LDS.128 R4, [R99+0xc080] ;  /* 0x00c0800063048984 */ /* 0x002e620000000c00 */
[C---:B---3--:R-:W-:Y:S04]  /*4390*/  @!P0 LEA R30, P1, R16.reuse, R13, 0x1 ;  /* 0x0000000d101e8211 */ /* 0x048fe800078208ff */
[----:B--2---:R-:W-:Y:S02]  /*43a0*/  @!P0 LEA.HI.X R31, R16, R3, R17, 0x1, P1 ;  /* 0x00000003101f8211 */ /* 0x004fe400008f0c11 */
        /* <DEDUP_REMOVED lines=15> */
.L_x_657:
[----:B------:R-:W-:Y:S05]  /*44a0*/  BSYNC B1 ;  /* 0x0000000000017941 */ /* 0x000fea0003800000 */
.L_x_652:
[----:B------:R-:W-:Y:S01]  /*44b0*/  IMAD.IADD R68, R77, 0x1, -R68 ;  /* 0x000000014d447824 */ /* 0x000fe200078e0a44 */
[----:B------:R-:W-:Y:S04]  /*44c0*/  BSSY B0, `(.L_x_668) ;  /* 0x000003c000007945 */ /* 0x000fe80003800000 */
[----:B------:R-:W-:Y:S11]  /*44d0*/  ISETP.GE.AND P0, PT, R68, 0x1, PT ;  /* 0x000000014400780c */ /* 0x000ff60003f06270 */
[----:B------:R-:W-:Y:S02]  /*44e0*/  @!UPT UIADD3 URZ, URZ, URZ, URZ ;  /* 0x0000003f3f3ff290 */ /* 0x000fe4000fffe03f */
[----:B-12---:R-:W-:Y:S01]  /*44f0*/  @P0 IMAD.WIDE R4, R98, 0x20, R118 ;  /* 0x0000002062040825 */ /* 0x006fe200078e0276 */
        /* <DEDUP_REMOVED lines=29> */
[----:B---3--:R-:W-:Y:S02]  /*46d0*/  LEA.HI.X R13, R3, c[0x0][0x1fc], R0, 0x1, P0 ;  /* 0x00007f00030d7a11 */ /* 0x008fe400000f0c00 */
[----:B------:R1:W2:Y:S01]  /*46e0*/  SHFL.IDX PT, R3, R2, RZ, 0x181f ;  /* 0x00181fff02037589 */ /* 0x0002a200000e0000 */
[----:B------:R-:W-:Y:S03]  /*46f0*/  ISETP.GT.AND P0, PT, R64, R105, PT ;  /* 0x000000694000720c */ /* 0x000fe60003f04270 */
[----:B------:R-:W3:Y:S01]  /*4700*/  SHFL.IDX PT, R13, R13, RZ, 0x181f ;  /* 0x00181fff0d0d7589 */ /* 0x000ee200000e0000 */
[----:B------:R-:W-:Y:S04]  /*4710*/  DEPBAR.LE SB0, 0x0 ;  /* 0x000080000000791a */ /* 0x000fe80000000000 */
[----:B------:R-:W-:Y:S06]  /*4720*/  BAR.SYNC.DEFER_BLOCKING 0x0 ;  /* 0x0000000000007b1d */ /* 0x000fec0000010000 */
[----:B------:R-:W-:-:S05]  /*4730*/  @!P0 BRA `(.L_x_669) ;  /* 0x0000014000008947 */ /* 0x000fca0003800000 */
[C---:B-12---:R-:W-:Y:S02]  /*4740*/  ISETP.GE.AND P0, PT, R16.reuse, c[0x0][0x1d4], PT ;  /* 0x0000750010007a0c */ /* 0x046fe40003f06270 */
[----:B------:R-:W-:Y:S11]  /*4750*/  ISETP.GE.AND P2, PT, R11, c[0x0][0x1d4], PT ;  /* 0x000075000b007a0c */ /* 0x000ff60003f46270 */
[----:B------:R-:W1:Y:S01]  /*4760*/  @!P0 LDS.128 R4, [R99+0x8080] ;  /* 0x0080800063048984 */ /* 0x000e620000000c00 */
[C---:B-----5:R-:W-:Y:S04]  /*4770*/  @!P0 LEA R30, P1, R16.reuse, R3, 0x1 ;  /* 0x00000003101e8211 */ /* 0x060fe800078208ff */
        /* <DEDUP_REMOVED lines=16> */
.L_x_669:
[----:B-12---:R-:W-:Y:S05]  /*4880*/  BSYNC B0 ;  /* 0x0000000000007941 */ /* 0x006fea0003800000 */
.L_x_668:
        /* <DEDUP_REMOVED lines=25> */
.L_x_649:
[----:B-1----:R-:W-:Y:S01]  /*4a20*/  UIADD3 UR6, UR15, 0x7f, URZ ;  /* 0x0000007f0f067890 */ /* 0x002fe2000fffe03f */
[----:B------:R-:W-:Y:S01]  /*4a30*/  PLOP3.LUT P2, PT, PT, PT, PT, 0x80, 0x0 ;  /* 0x000000000000781c */ /* 0x000fe20003f4f070 */
[----:B------:R-:W-:Y:S01]  /*4a40*/  ULDC.64 UR4, c[0x0][0x2c8] ;  /* 0x0000b20000047ab9 */ /* 0x000fe20000000a00 */
[----:B------:R-:W-:Y:S01]  /*4a50*/  IMAD.MOV.U32 R3, RZ, RZ, RZ ;  /* 0x000000ffff037224 */ /* 0x000fe200078e00ff */
[----:B------:R-:W-:Y:S01]  /*4a60*/  UIMAD.WIDE.U32 UR18, UR6, UR4, URZ ;  /* 0x00000004061272a5 */ /* 0x000fe2000f8e003f */
[----:B------:R-:W-:Y:S01]  /*4a70*/  IMAD.MOV.U32 R130, RZ, RZ, RZ ;  /* 0x000000ffff827224 */ /* 0x000fe200078e00ff */
[----:B------:R-:W-:Y:S01]  /*4a80*/  CS2R R128, SRZ ;  /* 0x0000000000807805 */ /* 0x000fe2000001ff00 */
[----:B------:R-:W-:Y:S01]  /*4a90*/  CS2R R126, SRZ ;  /* 0x00000000007e7805 */ /* 0x000fe2000001ff00 */
[----:B------:R-:W-:Y:S01]  /*4aa0*/  @UP2 USHF.R.U32.HI UR6, URZ, UR5, UR19 ;  /* 0x000000053f062299 */ /* 0x000fe20008011613 */
[----:B------:R-:W-:Y:S01]  /*4ab0*/  CS2R R124, SRZ ;  /* 0x00000000007c7805 */ /* 0x000fe2000001ff00 */
[----:B----4-:R-:W-:Y:S01]  /*4ac0*/  CS2R R122, SRZ ;  /* 0x00000000007a7805 */ /* 0x010fe2000001ff00 */
[----:B------:R-:W-:Y:S01]  /*4ad0*/  CS2R R120, SRZ ;  /* 0x0000000000787805 */ /* 0x000fe2000001ff00 */
[----:B------:R-:W-:Y:S01]  /*4ae0*/  UIADD3 UR6, UR9, UR6, URZ ;  /* 0x0000000609067290 */ /* 0x000fe2000fffe03f */
[----:B------:R-:W-:Y:S01]  /*4af0*/  CS2R R118, SRZ ;  /* 0x0000000000767805 */ /* 0x000fe2000001ff00 */
[----:B------:R-:W-:Y:S01]  /*4b00*/  CS2R R116, SRZ ;  /* 0x0000000000747805 */ /* 0x000fe2000001ff00 */
[----:B------:R-:W-:Y:S01]  /*4b10*/  CS2R R114, SRZ ;  /* 0x0000000000727805 */ /* 0x000fe2000001ff00 */
[----:B------:R-:W-:Y:S01]  /*4b20*/  USHF.R.S32.HI UR4, URZ, 0x1f, UR6 ;  /* 0x0000001f3f047899 */ /* 0x000fe20008011406 */
[----:B------:R-:W-:Y:S01]  /*4b30*/  CS2R R112, SRZ ;  /* 0x0000000000707805 */ /* 0x000fe2000001ff00 */
[----:B------:R-:W-:Y:S01]  /*4b40*/  CS2R R110, SRZ ;  /* 0x00000000006e7805 */ /* 0x000fe2000001ff00 */
[----:B------:R-:W-:Y:S01]  /*4b50*/  CS2R R108, SRZ ;  /* 0x00000000006c7805 */ /* 0x000fe2000001ff00 */
[----:B------:R-:W-:Y:S01]  /*4b60*/  ULEA.HI UR4, UR4, UR6, URZ, 0x5 ;  /* 0x0000000604047291 */ /* 0x000fe2000f8f283f */
[----:B------:R-:W-:Y:S01]  /*4b70*/  CS2R R106, SRZ ;  /* 0x00000000006a7805 */ /* 0x000fe2000001ff00 */
[----:B------:R-:W-:Y:S01]  /*4b80*/  CS2R R104, SRZ ;  /* 0x0000000000687805 */ /* 0x000fe2000001ff00 */
[----:B------:R-:W-:Y:S01]  /*4b90*/  CS2R R102, SRZ ;  /* 0x0000000000667805 */ /* 0x000fe2000001ff00 */
[----:B------:R-:W-:Y:S01]  /*4ba0*/  USHF.R.S32.HI UR4, URZ, 0x5, UR4 ;  /* 0x000000053f047899 */ /* 0x000fe20008011404 */
[----:B------:R-:W-:Y:S01]  /*4bb0*/  CS2R R100, SRZ ;  /* 0x0000000000647805 */ /* 0x000fe2000001ff00 */
[----:B------:R-:W-:Y:S01]  /*4bc0*/  CS2R R98, SRZ ;  /* 0x0000000000627805 */ /* 0x000fe2000001ff00 */
[----:B------:R-:W-:Y:S01]  /*4bd0*/  CS2R R96, SRZ ;  /* 0x0000000000607805 */ /* 0x000fe2000001ff00 */
[----:B------:R-:W-:Y:S01]  /*4be0*/  UISETP.LT.AND UP0, UPT, UR10, UR4, UPT ;  /* 0x000000040a00728c */ /* 0x000fe2000bf01270 */
[----:B------:R-:W-:Y:S01]  /*4bf0*/  CS2R R94, SRZ ;  /* 0x00000000005e7805 */ /* 0x000fe2000001ff00 */
[----:B------:R-:W-:Y:S01]  /*4c00*/  CS2R R92, SRZ ;  /* 0x00000000005c7805 */ /* 0x000fe2000001ff00 */
[----:B------:R-:W-:Y:S01]  /*4c10*/  CS2R R90, SRZ ;  /* 0x00000000005a7805 */ /* 0x000fe2000001ff00 */
[----:B------:R-:W-:Y:S01]  /*4c20*/  USEL UR10, UR10, UR4, UP0 ;  /* 0x000000040a0a7287 */ /* 0x000fe20008000000 */
[----:B------:R-:W-:Y:S01]  /*4c30*/  CS2R R88, SRZ ;  /* 0x0000000000587805 */ /* 0x000fe2000001ff00 */
[----:B------:R-:W-:Y:S01]  /*4c40*/  CS2R R86, SRZ ;  /* 0x0000000000567805 */ /* 0x000fe2000001ff00 */
[----:B------:R-:W-:Y:S01]  /*4c50*/  CS2R R84, SRZ ;  /* 0x0000000000547805 */ /* 0x000fe2000001ff00 */
[----:B------:R-:W-:Y:S01]  /*4c60*/  UISETP.GE.AND UP0, UPT, UR10, 0x1, UPT ;  /* 0x000000010a00788c */ /* 0x000fe2000bf06270 */
[----:B------:R-:W-:Y:S01]  /*4c70*/  CS2R R82, SRZ ;  /* 0x0000000000527805 */ /* 0x000fe2000001ff00 */
[----:B------:R-:W-:Y:S01]  /*4c80*/  CS2R R80, SRZ ;  /* 0x0000000000507805 */ /* 0x000fe2000001ff00 */
[----:B------:R-:W-:Y:S01]  /*4c90*/  CS2R R78, SRZ ;  /* 0x00000000004e7805 */ /* 0x000fe2000001ff00 */
[----:B------:R-:W-:Y:S01]  /*4ca0*/  CS2R R76, SRZ ;  /* 0x00000000004c7805 */ /* 0x000fe2000001ff00 */
[----:B------:R-:W-:Y:S01]  /*4cb0*/  CS2R R74, SRZ ;  /* 0x00000000004a7805 */ /* 0x000fe2000001ff00 */
[----:B------:R-:W-:Y:S01]  /*4cc0*/  PLOP3.LUT P0, PT, PT, PT, UP0, 0x80, 0x0 ;  /* 0x000000000000781c */ /* 0x000fe20003f0f008 */
        /* <DEDUP_REMOVED lines=51> */
[-C--:B------:R-:W-:Y:S01]  /*5000*/  LEA.HI R56, R69, R62.reuse, RZ, 0x3 ;  /* 0x0000003e45387211 */ /* 0x080fe200078f18ff */
[----:B------:R-:W-:Y:S01]  /*5010*/  UIMAD UR6, UR6, UR4, URZ ;  /* 0x00000004060672a4 */ /* 0x000fe2000f8e023f */
[----:B------:R-:W-:Y:S01]  /*5020*/  PLOP3.LUT P1, PT, PT, PT, UP2, 0x80, 0x0 ;  /* 0x000000000000781c */ /* 0x000fe20003f2f028 */
[----:B------:R-:W-:Y:S01]  /*5030*/  UIMAD.WIDE.U32 UR8, UR17, UR4, URZ ;  /* 0x00000004110872a5 */ /* 0x000fe2000f8e003f */
[----:B------:R-:W-:Y:S01]  /*5040*/  LOP3.LUT R57, R56, 0xfffffff8, RZ, 0xc0, !PT ;  /* 0xfffffff838397812 */ /* 0x000fe200078ec0ff */
[----:B------:R-:W-:Y:S01]  /*5050*/  UIMAD UR17, UR17, UR5, UR6 ;  /* 0x00000005111172a4 */ /* 0x000fe2000f8e0206 */
[----:B------:R-:W-:Y:S01]  /*5060*/  SHF.R.S32.HI R56, RZ, 0x3, R56 ;  /* 0x00000003ff387819 */ /* 0x000fe20000011438 */
[----:B------:R-:W-:Y:S01]  /*5070*/  BSSY B0, `(.L_x_672) ;  /* 0x0000064000007945 */ /* 0x000fe20003800000 */
[----:B------:R-:W-:Y:S01]  /*5080*/  ULDC.64 UR6, c[0x0][0x348] ;  /* 0x0000d20000067ab9 */ /* 0x000fe20000000a00 */
[----:B------:R-:W-:Y:S01]  /*5090*/  IMAD.IADD R57, R62, 0x1, -R57 ;  /* 0x000000013e397824 */ /* 0x000fe200078e0a39 */
[----:B------:R-:W-:Y:S01]  /*50a0*/  UISETP.NE.U32.AND UP0, UPT, URZ, UR6, UPT ;  /* 0x000000063f00728c */ /* 0x000fe2000bf05070 */
[----:B------:R-:W-:Y:S01]  /*50b0*/  PLOP3.LUT P0, PT, PT, PT, UP2, 0x80, 0x0 ;  /* 0x000000000000781c */ /* 0x000fe20003f0f028 */
[----:B------:R-:W-:Y:S01]  /*50c0*/  ULDC.64 UR4, c[0x0][0x1b8] ;  /* 0x00006e0000047ab9 */ /* 0x000fe20000000a00 */
[----:B------:R-:W-:Y:S01]  /*50d0*/  IMAD R216, R57, 0x20, R56 ;  /* 0x0000002039d87824 */ /* 0x000fe200078e0238 */
[----:B------:R-:W-:Y:S01]  /*50e0*/  UISETP.NE.AND.EX UP0, UPT, URZ, UR7, UPT, UP0 ;  /* 0x000000073f00728c */ /* 0x000fe2000bf05300 */
[-C--:B------:R-:W-:Y:S01]  /*50f0*/  LEA.HI R61, R69, R62.reuse, RZ, 0x4 ;  /* 0x0000003e453d7211 */ /* 0x080fe200078f20ff */
[----:B------:R-:W-:Y:S01]  /*5100*/  USHF.R.S32.HI UR7, URZ, 0x1f, UR21 ;  /* 0x0000001f3f077899 */ /* 0x000fe20008011415 */
[----:B------:R-:W-:Y:S01]  /*5110*/  IMAD.SHL.U32 R121, R56, 0x40, RZ ;  /* 0x0000004038797824 */ /* 0x000fe200078e00ff */
[----:B------:R-:W-:Y:S01]  /*5120*/  UIADD3 UR9, UR9, UR17, URZ ;  /* 0x0000001109097290 */ /* 0x000fe2000fffe03f */
[----:B------:R-:W-:Y:S01]  /*5130*/  IADD3 R0, R216, UR15, RZ ;  /* 0x0000000fd8007c10 */ /* 0x000fe2000fffe0ff */
[----:B------:R-:W-:Y:S01]  /*5140*/  UIMAD UR6, UR12, UR4, URZ ;  /* 0x000000040c0672a4 */ /* 0x000fe2000f8e023f */
[----:B------:R-:W-:Y:S01]  /*5150*/  IMAD.SHL.U32 R68, R57, 0x8, RZ ;  /* 0x0000000839447824 */ /* 0x000fe200078e00ff */
[----:B------:R-:W-:Y:S01]  /*5160*/  USEL UR7, UR7, URZ, !UP0 ;  /* 0x0000003f07077287 */ /* 0x000fe2000c000000 */
[----:B------:R-:W-:Y:S01]  /*5170*/  LEA.HI R119, R69, R62, RZ, 0x6 ;  /* 0x0000003e45777211 */ /* 0x000fe200078f30ff */
[----:B------:R-:W-:Y:S01]  /*5180*/  UIMAD UR6, UR13, UR5, UR6 ;  /* 0x000000050d0672a4 */ /* 0x000fe2000f8e0206 */
[----:B-1----:R-:W-:Y:S01]  /*5190*/  @P1 IMAD.HI.U32 R3, R0, c[0x0][0x2c8], RZ ;  /* 0x0000b20000031a27 */ /* 0x002fe200078e00ff */
[----:B------:R-:W-:Y:S01]  /*51a0*/  UIMAD.WIDE.U32 UR18, UR13, UR4, UR8 ;  /* 0x000000040d1272a5 */ /* 0x000fe2000f8e0008 */
[----:B------:R-:W-:Y:S01]  /*51b0*/  LOP3.LUT R121, R121, 0x1c0, RZ, 0xc0, !PT ;  /* 0x000001c079797812 */ /* 0x000fe200078ec0ff */
[----:B------:R-:W-:Y:S01]  /*51c0*/  USEL UR8, UR21, URZ, !UP0 ;  /* 0x0000003f15087287 */ /* 0x000fe2000c000000 */
[----:B------:R-:W-:Y:S01]  /*51d0*/  IMAD.MOV.U32 R8, RZ, RZ, R0 ;  /* 0x000000ffff087224 */ /* 0x000fe200078e0000 */
[----:B------:R-:W-:Y:S01]  /*51e0*/  ULDC.64 UR4, c[0x0][0x1c0] ;  /* 0x0000700000047ab9 */ /* 0x000fe20000000a00 */
[----:B------:R-:W-:Y:S01]  /*51f0*/  @P0 SHF.R.U32.HI R8, RZ, c[0x0][0x2cc], R3 ;  /* 0x0000b300ff080a19 */ /* 0x000fe20000011603 */
[----:B------:R-:W-:Y:S01]  /*5200*/  UIMAD UR7, UR7, UR4, URZ ;  /* 0x00000004070772a4 */ /* 0x000fe2000f8e023f */
[C---:B------:R-:W-:Y:S01]  /*5210*/  IADD3 R50, R68.reuse, 0x40, RZ ;  /* 0x0000004044327810 */ /* 0x040fe20007ffe0ff */
[----:B------:R-:W-:Y:S01]  /*5220*/  UIADD3 UR19, UR19, UR6, URZ ;  /* 0x0000000613137290 */ /* 0x000fe2000fffe03f */
[--C-:B------:R-:W-:Y:S01]  /*5230*/  SHF.R.S32.HI R5, RZ, 0x1f, R8.reuse ;  /* 0x0000001fff057819 */ /* 0x100fe20000011408 */
[----:B------:R-:W-:Y:S01]  /*5240*/  UIMAD UR5, UR8, UR5, UR7 ;  /* 0x00000005080572a4 */ /* 0x000fe2000f8e0207 */
[----:B------:R-:W-:Y:S01]  /*5250*/  IMAD.MOV R3, RZ, RZ, -R8 ;  /* 0x000000ffff037224 */ /* 0x000fe200078e0a08 */
[----:B------:R-:W-:Y:S01]  /*5260*/  UIMAD.WIDE.U32 UR8, UR8, UR4, UR18 ;  /* 0x00000004080872a5 */ /* 0x000fe2000f8e0012 */
[----:B------:R-:W-:Y:S01]  /*5270*/  IADD3 R49, R68, 0x80, RZ ;  /* 0x0000008044317810 */ /* 0x000fe20007ffe0ff */
[----:B------:R-:W-:Y:S01]  /*5280*/  IMAD R5, R5, c[0x0][0x1b0], RZ ;  /* 0x00006c0005057a24 */ /* 0x000fe200078e02ff */
[----:B------:R-:W-:Y:S01]  /*5290*/  ULDC UR7, c[0x0][0x2c4] ;  /* 0x0000b10000077ab9 */ /* 0x000fe20000000800 */
[----:B------:R-:W-:Y:S01]  /*52a0*/  IMAD R4, R3, c[0x0][0x2c4], R0 ;  /* 0x0000b10003047a24 */ /* 0x000fe200078e0200 */
[----:B------:R-:W-:Y:S01]  /*52b0*/  UIADD3 UR5, UR9, UR5, URZ ;  /* 0x0000000509057290 */ /* 0x000fe2000fffe03f */
[----:B------:R-:W-:Y:S01]  /*52c0*/  IMAD.U32 R7, RZ, RZ, UR9 ;  /* 0x00000009ff077e24 */ /* 0x000fe2000f8e00ff */
[----:B------:R-:W-:Y:S01]  /*52d0*/  LOP3.LUT R3, R61, 0xfffffff0, RZ, 0xc0, !PT ;  /* 0xfffffff03d037812 */ /* 0x000fe200078ec0ff */
[----:B------:R-:W-:Y:S01]  /*52e0*/  IMAD.U32 R6, RZ, RZ, UR8 ;  /* 0x00000008ff067e24 */ /* 0x000fe2000f8e00ff */
[----:B------:R-:W-:Y:S01]  /*52f0*/  UIMAD UR7, UR20, UR7, URZ ;  /* 0x00000007140772a4 */ /* 0x000fe2000f8e023f */
[----:B------:R-:W-:Y:S01]  /*5300*/  IMAD R5, R8, c[0x0][0x1b4], R5 ;  /* 0x00006d0008057a24 */ /* 0x000fe200078e0205 */
[----:B------:R-:W-:Y:S01]  /*5310*/  IADD3 R48, R68, 0xc0, RZ ;  /* 0x000000c044307810 */ /* 0x000fe20007ffe0ff */
[----:B------:R-:W-:Y:S01]  /*5320*/  IMAD.U32 R7, RZ, RZ, UR5 ;  /* 0x00000005ff077e24 */ /* 0x000fe2000f8e00ff */
[----:B------:R-:W-:Y:S01]  /*5330*/  SHF.R.U32.HI R120, RZ, 0x3, R121 ;  /* 0x00000003ff787819 */ /* 0x000fe20000011679 */
[----:B------:R-:W-:Y:S01]  /*5340*/  IMAD.IADD R3, R62, 0x1, -R3 ;  /* 0x000000013e037824 */ /* 0x000fe200078e0a03 */
[----:B------:R-:W-:Y:S01]  /*5350*/  ISETP.GE.AND P4, PT, R68, c[0x0][0x198], PT ;  /* 0x0000660044007a0c */ /* 0x000fe20003f86270 */
[----:B------:R-:W-:Y:S01]  /*5360*/  IMAD.WIDE.U32 R8, R8, c[0x0][0x1b0], R6 ;  /* 0x00006c0008087a25 */ /* 0x000fe200078e0006 */
[----:B------:R-:W-:-:S02]  /*5370*/  SHF.R.S32.HI R7, RZ, 0x1f, R4 ;  /* 0x0000001fff077819 */ /* 0x000fc40000011404 */
[----:B------:R-:W-:Y:S01]  /*5380*/  SHF.R.S32.HI R58, RZ, 0x1f, R3 ;  /* 0x0000001fff3a7819 */ /* 0x000fe20000011403 */
[----:B------:R-:W-:Y:S01]  /*5390*/  IMAD.IADD R9, R9, 0x1, R5 ;  /* 0x0000000109097824 */ /* 0x000fe200078e0205 */
[----:B------:R-:W-:Y:S01]  /*53a0*/  IADD3 R6, R56, UR15, RZ ;  /* 0x0000000f38067c10 */ /* 0x000fe2000fffe0ff */
[----:B------:R-:W-:Y:S01]  /*53b0*/  IMAD R7, R7, c[0x0][0x1a8], RZ ;  /* 0x00006a0007077a24 */ /* 0x000fe200078e02ff */
[----:B------:R-:W-:Y:S01]  /*53c0*/  LEA.HI R58, R58, R3, RZ, 0x3 ;  /* 0x000000033a3a7211 */ /* 0x000fe200078f18ff */
[----:B------:R-:W-:Y:S01]  /*53d0*/  IMAD.SHL.U32 R119, R119, 0x8, RZ ;  /* 0x0000000877777824 */ /* 0x000fe200078e00ff */
[----:B------:R-:W-:Y:S01]  /*53e0*/  ISETP.GE.AND P6, PT, R6, UR7, PT ;  /* 0x0000000706007c0c */ /* 0x000fe2000bfc6270 */
[----:B------:R-:W-:Y:S01]  /*53f0*/  IMAD R7, R4, c[0x0][0x1ac], R7 ;  /* 0x00006b0004077a24 */ /* 0x000fe200078e0207 */
[----:B------:R-:W-:Y:S01]  /*5400*/  LOP3.LUT R0, R58, 0xfffffff8, RZ, 0xc0, !PT ;  /* 0xfffffff83a007812 */ /* 0x000fe200078ec0ff */
[----:B------:R-:W-:Y:S01]  /*5410*/  IMAD.WIDE.U32 R4, R4, c[0x0][0x1a8], R8 ;  /* 0x00006a0004047a25 */ /* 0x000fe200078e0008 */
[----:B------:R-:W-:-:S02]  /*5420*/  ISETP.GE.AND P3, PT, R50, c[0x0][0x198], PT ;  /* 0x0000660032007a0c */ /* 0x000fc40003f66270 */
[----:B------:R-:W-:Y:S01]  /*5430*/  ISETP.GE.AND P5, PT, R48, c[0x0][0x198], PT ;  /* 0x0000660030007a0c */ /* 0x000fe20003fa6270 */
[----:B------:R-:W-:Y:S01]  /*5440*/  IMAD.IADD R5, R5, 0x1, R7 ;  /* 0x0000000105057824 */ /* 0x000fe200078e0207 */
[C---:B------:R-:W-:Y:S01]  /*5450*/  LEA R14, P0, R4.reuse, c[0x0][0x160], 0x1 ;  /* 0x00005800040e7a11 */ /* 0x040fe200078008ff */
[----:B------:R-:W-:Y:S01]  /*5460*/  IMAD.IADD R0, R3, 0x1, -R0 ;  /* 0x0000000103007824 */ /* 0x000fe200078e0a00 */
[----:B------:R-:W-:Y:S02]  /*5470*/  LOP3.LUT R3, R121, 0x38, R68, 0xf8, !PT ;  /* 0x0000003879037812 */ /* 0x000fe400078ef844 */
[----:B------:R-:W-:Y:S01]  /*5480*/  LEA.HI.X R5, R4, c[0x0][0x164], R5, 0x1, P0 ;  /* 0x0000590004057a11 */ /* 0x000fe200000f0c05 */
[----:B------:R1:W4:Y:S01]  /*5490*/  SHFL.IDX PT, R12, R14, RZ, 0x181f ;  /* 0x00181fff0e0c7589 */ /* 0x00032200000e0000 */
[----:B------:R-:W-:Y:S02]  /*54a0*/  ISETP.GE.AND P0, PT, R49, c[0x0][0x198], PT ;  /* 0x0000660031007a0c */ /* 0x000fe40003f06270 */
[----:B------:R-:W-:Y:S01]  /*54b0*/  LOP3.LUT R4, R3, R120, RZ, 0x3c, !PT ;  /* 0x0000007803047212 */ /* 0x000fe200078e3cff */
[----:B------:R-:W-:Y:S01]  /*54c0*/  IMAD.MOV.U32 R3, RZ, RZ, 0x20 ;  /* 0x00000020ff037424 */ /* 0x000fe200078e00ff */
[----:B------:R-:W-:Y:S01]  /*54d0*/  LOP3.LUT R119, R119, 0xfffffe00, RZ, 0xc0, !PT ;  /* 0xfffffe0077777812 */ /* 0x000fe200078ec0ff */
[----:B---3--:R1:W3:Y:S01]  /*54e0*/  SHFL.IDX PT, R13, R5, RZ, 0x181f ;  /* 0x00181fff050d7589 */ /* 0x0082e200000e0000 */
[----:B------:R-:W-:-:S03]  /*54f0*/  P2R R11, PR, RZ, 0x40 ;  /* 0x00000040ff0b7803 */ /* 0x000fc60000000000 */
        /* <DEDUP_REMOVED lines=9> */
[----:B------:R-:W-:Y:S01]  /*5590*/  IMAD.WIDE R16, R68, 0x2, R12 ;  /* 0x0000000244107825 */ /* 0x000fe200078e020c */
        /* <DEDUP_REMOVED lines=17> */
.L_x_673:
[----:B-1-34-:R-:W-:Y:S05]  /*56b0*/  BSYNC B0 ;  /* 0x0000000000007941 */ /* 0x01afea0003800000 */
.L_x_672:
        /* <DEDUP_REMOVED lines=26> */
.L_x_675:
[----:B------:R-:W-:Y:S05]  /*5860*/  BSYNC B0 ;  /* 0x0000000000007941 */ /* 0x000fea0003800000 */
.L_x_674:
[----:B------:R-:W-:Y:S01]  /*5870*/  IADD3 R4, R6, 0x40, RZ ;  /* 0x0000004006047810 */ /* 0x000fe20007ffe0ff */
[----:B--2---:R2:W4:Y:S01]  /*5880*/  SHFL.IDX PT, R17, R5, 0x2, 0x181f ;  /* 0x00581f0005117f89 */ /* 0x00452200000e0000 */
[----:B------:R-:W-:Y:S02]  /*5890*/  BSSY B0, `(.L_x_676) ;  /* 0x0000018000007945 */ /* 0x000fe40003800000 */
[----:B------:R-:W-:Y:S01]  /*58a0*/  ISETP.GE.AND P1, PT, R4, UR7, PT ;  /* 0x0000000704007c0c */ /* 0x000fe2000bf26270 */
[----:B------:R2:W1:Y:S03]  /*58b0*/  SHFL.IDX PT, R16, R14, 0x2, 0x181f ;  /* 0x00581f000e107f89 */ /* 0x00046600000e0000 */
[----:B------:R-:W-:-:S09]  /*58c0*/  P2R R4, PR, RZ, 0x2 ;  /* 0x00000002ff047803 */ /* 0x000fd20000000000 */
[----:B------:R-:W-:Y:S05]  /*58d0*/  @P1 BRA `(.L_x_677) ;  /* 0x0000013000001947 */ /* 0x000fea0003800000 */
[----:B------:R-:W-:Y:S01]  /*58e0*/  SHF.R.S32.HI R13, RZ, 0x1f, R50 ;  /* 0x0000001fff0d7819 */ /* 0x000fe20000011432 */
[----:B---3--:R-:W-:Y:S01]  /*58f0*/  IMAD.SHL.U32 R12, R51, 0x2, RZ ;  /* 0x00000002330c7824 */ /* 0x008fe200078e00ff */
[----:B------:R-:W-:Y:S01]  /*5900*/  SHF.R.S32.HI R8, RZ, 0x1f, R49 ;  /* 0x0000001fff087819 */ /* 0x000fe20000011431 */
[----:B-1--4-:R-:W-:Y:S01]  /*5910*/  IMAD.WIDE R18, R68, 0x2, R16 ;  /* 0x0000000244127825 */ /* 0x012fe200078e0210 */
        /* <DEDUP_REMOVED lines=15> */
.L_x_677:
[----:B------:R-:W-:Y:S05]  /*5a10*/  BSYNC B0 ;  /* 0x0000000000007941 */ /* 0x000fea0003800000 */
.L_x_676:
[----:B------:R-:W-:Y:S01]  /*5a20*/  IADD3 R8, R6, 0x60, RZ ;  /* 0x0000006006087810 */ /* 0x000fe20007ffe0ff */
[----:B-1-3--:R-:W-:Y:S01]  /*5a30*/  SHFL.IDX PT, R12, R14, 0x3, 0x181f ;  /* 0x00781f000e0c7f89 */ /* 0x00afe200000e0000 */
[----:B------:R-:W-:Y:S01]  /*5a40*/  IMAD.MOV.U32 R215, RZ, RZ, c[0x0][0x2b8] ;  /* 0x0000ae00ffd77624 */ /* 0x000fe200078e00ff */
[----:B------:R-:W-:Y:S01]  /*5a50*/  LOP3.LUT R7, R7, 0xfffffffe, RZ, 0xc0, !PT ;  /* 0xfffffffe07077812 */ /* 0x000fe200078ec0ff */
[----:B------:R-:W-:Y:S01]  /*5a60*/  USHF.R.S32.HI UR6, URZ, 0x1f, UR17 ;  /* 0x0000001f3f067899 */ /* 0x000fe20008011411 */
[----:B------:R-:W-:Y:S01]  /*5a70*/  ISETP.GE.AND P6, PT, R8, UR7, PT ;  /* 0x0000000708007c0c */ /* 0x000fe2000bfc6270 */
[----:B------:R1:W3:Y:S01]  /*5a80*/  SHFL.IDX PT, R13, R5, 0x3, 0x181f ;  /* 0x00781f00050d7f89 */ /* 0x0002e200000e0000 */
[----:B------:R-:W-:Y:S01]  /*5a90*/  ISETP.NE.AND P1, PT, R215, 0x1, PT ;  /* 0x00000001d700780c */ /* 0x000fe20003f25270 */
[----:B------:R-:W-:Y:S01]  /*5aa0*/  ULDC.64 UR4, c[0x0][0x2b0] ;  /* 0x0000ac0000047ab9 */ /* 0x000fe20000000a00 */
[----:B------:R-:W-:Y:S01]  /*5ab0*/  IMAD.MOV.U32 R217, RZ, RZ, RZ ;  /* 0x000000ffffd97224 */ /* 0x000fe200078e00ff */
[----:B------:R-:W-:-:S02]  /*5ac0*/  UIMAD UR6, UR6, UR4, URZ ;  /* 0x00000004060672a4 */ /* 0x000fc4000f8e023f */
[----:B------:R-:W-:Y:S02]  /*5ad0*/  UIMAD.WIDE.U32 UR8, UR17, UR4, URZ ;  /* 0x00000004110872a5 */ /* 0x000fe4000f8e003f */
[----:B------:R-:W-:-:S03]  /*5ae0*/  UIMAD UR6, UR17, UR5, UR6 ;  /* 0x00000005110672a4 */ /* 0x000fc6000f8e0206 */
[----:B------:R-:W-:Y:S01]  /*5af0*/  ULDC.64 UR4, c[0x0][0x1e8] ;  /* 0x00007a0000047ab9 */ /* 0x000fe20000000a00 */
[----:B----4-:R-:W-:Y:S01]  /*5b00*/  @!P6 SHF.R.S32.HI R17, RZ, 0x1f, R50 ;  /* 0x0000001fff11e819 */ /* 0x010fe20000011432 */
[----:B------:R-:W-:Y:S01]  /*5b10*/  @!P6 IMAD.SHL.U32 R8, R51, 0x2, RZ ;  /* 0x000000023308e824 */ /* 0x000fe200078e00ff */
[----:B------:R-:W-:Y:S01]  /*5b20*/  @!P6 SHF.R.S32.HI R10, RZ, 0x1f, R49 ;  /* 0x0000001fff0ae819 */ /* 0x000fe20000011431 */
[----:B------:R-:W-:Y:S01]  /*5b30*/  UIADD3 UR6, UR9, UR6, URZ ;  /* 0x0000000609067290 */ /* 0x000fe2000fffe03f */
[----:B------:R-:W-:Y:S02]  /*5b40*/  @!P6 LEA.HI R17, R17, R50, RZ, 0x3 ;  /* 0x000000321111e211 */ /* 0x000fe400078f18ff */
[----:B------:R-:W-:Y:S02]  /*5b50*/  @!P6 LEA.HI R15, R10, R49, RZ, 0x3 ;  /* 0x000000310a0fe211 */ /* 0x000fe400078f18ff */
[----:B------:R-:W-:Y:S02]  /*5b60*/  @!P6 LOP3.LUT R17, R17, 0xfffffff8, RZ, 0xc0, !PT ;  /* 0xfffffff81111e812 */ /* 0x000fe400078ec0ff */
[----:B------:R-:W-:Y:S01]  /*5b70*/  @!P6 LOP3.LUT R15, R15, 0xfffffff8, RZ, 0xc0, !PT ;  /* 0xfffffff80f0fe812 */ /* 0x000fe200078ec0ff */
[----:B-12---:R-:W-:Y:S01]  /*5b80*/  IMAD.U32 R5, RZ, RZ, UR10 ;  /* 0x0000000aff057e24 */ /* 0x006fe2000f8e00ff */
[----:B------:R-:W-:Y:S01]  /*5b90*/  @P1 LOP3.LUT R7, R7, 0x1, RZ, 0xfc, !PT ;  /* 0x0000000107071812 */ /* 0x000fe200078efcff */
[----:B---3--:R-:W-:-:S04]  /*5ba0*/  @!P6 IMAD.WIDE R18, R68, 0x2, R12 ;  /* 0x000000024412e825 */ /* 0x008fc800078e020c */
[----:B------:R-:W-:Y:S01]  /*5bb0*/  IMAD R218, R5, 0x20, R216 ;  /* 0x0000002005da7824 */ /* 0x000fe200078e02d8 */
[----:B------:R-:W-:Y:S01]  /*5bc0*/  @!P6 SHF.R.S32.HI R5, RZ, 0x1f, R48 ;  /* 0x0000001fff05e819 */ /* 0x000fe20000011430 */
[--C-:B------:R-:W-:Y:S01]  /*5bd0*/  @!P6 IMAD.WIDE R16, R17, 0x2, R12.reuse ;  /* 0x000000021110e825 */ /* 0x100fe200078e020c */
[----:B------:R-:W-:Y:S01]  /*5be0*/  @!PT LDS RZ, [RZ] ;  /* 0x00000000fffff984 */ /* 0x000fe20000000800 */
[----:B------:R1:W-:Y:S02]  /*5bf0*/  @!P6 LDGSTS.E.BYPASS.LTC128B.128 [R8+0x13080], [R18.64], !P4 ;  /* 0x130800001208efae */ /* 0x0003e4000e101d58 */
[----:B------:R-:W-:Y:S01]  /*5c00*/  @!P6 LEA.HI R5, R5, R48, RZ, 0x3 ;  /* 0x000000300505e211 */ /* 0x000fe200078f18ff */
[----:B------:R-:W-:Y:S01]  /*5c10*/  @!P6 IMAD.WIDE R14, R15, 0x2, R12 ;  /* 0x000000020f0ee825 */ /* 0x000fe200078e020c */
[----:B------:R-:W-:Y:S01]  /*5c20*/  IADD3 R218, R218, -0x20, RZ ;  /* 0xffffffe0dada7810 */ /* 0x000fe20007ffe0ff */
[----:B------:R1:W-:Y:S01]  /*5c30*/  @!P6 LDGSTS.E.BYPASS.LTC128B.128 [R8+0x17080], [R16.64], !P3 ;  /* 0x170800001008efae */ /* 0x0003e2000d901d58 */
[----:B------:R-:W-:-:S03]  /*5c40*/  @!P6 LOP3.LUT R7, R5, 0xfffffff8, RZ, 0xc0, !PT ;  /* 0xfffffff80507e812 */ /* 0x000fc600078ec0ff */
[----:B------:R2:W-:Y:S01]  /*5c50*/  @!P6 LDGSTS.E.BYPASS.LTC128B.128 [R8+0x1b080], [R14.64], !P0 ;  /* 0x1b0800000e08efae */ /* 0x0005e2000c101d58 */
[C---:B------:R-:W-:Y:S01]  /*5c60*/  ISETP.GE.AND P0, PT, R218.reuse, UR11, PT ;  /* 0x0000000bda007c0c */ /* 0x040fe2000bf06270 */
[----:B------:R-:W-:Y:S01]  /*5c70*/  @!P6 IMAD.WIDE R12, R7, 0x2, R12 ;  /* 0x00000002070ce825 */ /* 0x000fe200078e020c */
[----:B------:R-:W-:Y:S02]  /*5c80*/  IADD3 R218, R218, UR16, RZ ;  /* 0x00000010dada7c10 */ /* 0x000fe4000fffe0ff */
[----:B------:R-:W-:Y:S02]  /*5c90*/  ISETP.GT.OR P0, PT, R216, 0x1f, P0 ;  /* 0x0000001fd800780c */ /* 0x000fe40000704670 */
[----:B------:R3:W-:Y:S01]  /*5ca0*/  @!P6 LDGSTS.E.BYPASS.LTC128B.128 [R8+0x1f080], [R12.64], !P5 ;  /* 0x1f0800000c08efae */ /* 0x0007e2000e901d58 */
[----:B------:R-:W-:-:S03]  /*5cb0*/  @P1 IMAD.HI.U32 R10, R218, c[0x0][0x2bc], RZ ;  /* 0x0000af00da0a1a27 */ /* 0x000fc600078e00ff */
[----:B------:R-:W0:Y:S01]  /*5cc0*/  LDGDEPBAR ;  /* 0x00000000000079af */ /* 0x000e220000000000 */
[----:B------:R-:W-:Y:S01]  /*5cd0*/  IMAD.MOV.U32 R5, RZ, RZ, R218 ;  /* 0x000000ffff057224 */ /* 0x000fe200078e00da */
[----:B------:R-:W-:-:S05]  /*5ce0*/  @P1 SHF.R.U32.HI R5, RZ, c[0x0][0x2c0], R10 ;  /* 0x0000b000ff051a19 */ /* 0x000fca000001160a */
[----:B------:R-:W-:-:S04]  /*5cf0*/  @!P0 IADD3 R10, P1, R5, UR8, RZ ;  /* 0x00000008050a8c10 */ /* 0x000fc8000ff3e0ff */
[----:B------:R-:W-:Y:S02]  /*5d00*/  @!P0 LEA.HI.X.SX32 R7, R5, UR6, 0x1, P1 ;  /* 0x0000000605078c11 */ /* 0x000fe400088f0eff */
[----:B--2---:R-:W-:-:S04]  /*5d10*/  @!P0 LEA R14, P1, R10, c[0x0][0x2a0], 0x2 ;  /* 0x0000a8000a0e8a11 */ /* 0x004fc800078210ff */
[----:B------:R-:W-:Y:S01]  /*5d20*/  @!P0 LEA.HI.X R15, R10, c[0x0][0x2a4], R7, 0x2, P1 ;  /* 0x0000a9000a0f8a11 */ /* 0x000fe200008f1407 */
        /* <DEDUP_REMOVED lines=9> */
[----:B------:R-:W-:Y:S01]  /*5dc0*/  ULEA UR22, UR10, 0xffffffe0, 0x5 ;  /* 0xffffffe00a167891 */ /* 0x000fe2000f8e283f */
[----:B---3--:R-:W-:Y:S01]  /*5dd0*/  IMAD.WIDE.U32 R12, R218, c[0x0][0x1e0], RZ ;  /* 0x00007800da0c7a25 */ /* 0x008fe200078e00ff */
[----:B------:R-:W-:Y:S01]  /*5de0*/  SHF.R.S32.HI R60, RZ, 0x1f, R218 ;  /* 0x0000001fff3c7819 */ /* 0x000fe200000114da */
[----:B------:R-:W-:Y:S01]  /*5df0*/  UIADD3 UR17, UR19, UR17, URZ ;  /* 0x0000001113117290 */ /* 0x000fe2000fffe03f */
[----:B------:R-:W-:Y:S01]  /*5e00*/  ISETP.GE.AND P3, PT, R49, c[0x0][0x1d4], PT ;  /* 0x0000750031007a0c */ /* 0x000fe20003f66270 */
[----:B------:R-:W-:Y:S01]  /*5e10*/  UIADD3 UR22, UR11, -UR22, URZ ;  /* 0x800000160b167290 */ /* 0x000fe2000fffe03f */
[----:B------:R-:W-:Y:S01]  /*5e20*/  ISETP.GE.AND P2, PT, R48, c[0x0][0x1d4], PT ;  /* 0x0000750030007a0c */ /* 0x000fe20003f46270 */
[----:B------:R-:W-:Y:S01]  /*5e30*/  IMAD R5, R60, c[0x0][0x1e0], RZ ;  /* 0x000078003c057a24 */ /* 0x000fe200078e02ff */
[----:B------:R-:W-:Y:S01]  /*5e40*/  ULDC.64 UR4, c[0x0][0x210] ;  /* 0x0000840000047ab9 */ /* 0x000fe20000000a00 */
[----:B------:R-:W-:Y:S01]  /*5e50*/  LEA.HI R71, R69, R62, RZ, 0x5 ;  /* 0x0000003e45477211 */ /* 0x000fe200078f28ff */
[----:B------:R-:W-:Y:S01]  /*5e60*/  UIMAD UR12, UR12, UR4, URZ ;  /* 0x000000040c0c72a4 */ /* 0x000fe2000f8e023f */
[----:B------:R-:W-:Y:S01]  /*5e70*/  IMAD R5, R218, c[0x0][0x1e4], R5 ;  /* 0x00007900da057a24 */ /* 0x000fe200078e0205 */
[----:B------:R-:W-:Y:S01]  /*5e80*/  IADD3 R10, -R56, UR22, RZ ;  /* 0x00000016380a7c10 */ /* 0x000fe2000fffe1ff */
[----:B------:R-:W-:Y:S01]  /*5e90*/  UIMAD.WIDE.U32 UR26, UR13, UR4, URZ ;  /* 0x000000040d1a72a5 */ /* 0x000fe2000f8e003f */
[----:B------:R-:W-:Y:S01]  /*5ea0*/  SHF.R.S32.HI R70, RZ, 0x5, R71 ;  /* 0x00000005ff467819 */ /* 0x000fe20000011447 */
[----:B------:R-:W-:Y:S01]  /*5eb0*/  IMAD.IADD R13, R13, 0x1, R5 ;  /* 0x000000010d0d7824 */ /* 0x000fe200078e0205 */
[----:B------:R-:W-:Y:S01]  /*5ec0*/  UIMAD UR12, UR13, UR5, UR12 ;  /* 0x000000050d0c72a4 */ /* 0x000fe2000f8e020c */
[----:B------:R-:W-:-:S03]  /*5ed0*/  IMAD.U32 R5, RZ, RZ, UR13 ;  /* 0x0000000dff057e24 */ /* 0x000fc6000f8e00ff */
[----:B------:R-:W-:Y:S01]  /*5ee0*/  UIADD3 UR12, UR27, UR12, URZ ;  /* 0x0000000c1b0c7290 */ /* 0x000fe2000fffe03f */
[----:B--2---:R-:W-:Y:S01]  /*5ef0*/  SHF.R.S32.HI R59, RZ, 0x1f, R217 ;  /* 0x0000001fff3b7819 */ /* 0x004fe200000114d9 */
[----:B------:R-:W-:-:S04]  /*5f00*/  IMAD.WIDE.U32 R12, R217, c[0x0][0x1f0], R12 ;  /* 0x00007c00d90c7a25 */ /* 0x000fc800078e000c */
[----:B-1----:R-:W-:Y:S02]  /*5f10*/  IMAD R8, R59, c[0x0][0x1f0], RZ ;  /* 0x00007c003b087a24 */ /* 0x002fe400078e02ff */
[----:B------:R-:W-:Y:S02]  /*5f20*/  IMAD R5, R5, c[0x0][0x1e8], R12 ;  /* 0x00007a0005057a24 */ /* 0x000fe400078e020c */
[----:B------:R-:W-:Y:S01]  /*5f30*/  IMAD R7, R217, c[0x0][0x1f4], R8 ;  /* 0x00007d00d9077a24 */ /* 0x000fe200078e0208 */
[----:B------:R-:W-:Y:S02]  /*5f40*/  IADD3 R8, P0, R12, UR18, RZ ;  /* 0x000000120c087c10 */ /* 0x000fe4000ff1e0ff */
[----:B------:R-:W-:Y:S01]  /*5f50*/  LEA R14, R5, c[0x0][0x1c8], 0x1 ;  /* 0x00007200050e7a11 */ /* 0x000fe200078e08ff */
[----:B------:R-:W-:Y:S01]  /*5f60*/  IMAD.IADD R7, R13, 0x1, R7 ;  /* 0x000000010d077824 */ /* 0x000fe200078e0207 */
[----:B------:R-:W-:-:S03]  /*5f70*/  LEA RZ, P1, R8, c[0x0][0x1c8], 0x1 ;  /* 0x0000720008ff7a11 */ /* 0x000fc600078208ff */
[----:B------:R-:W-:Y:S01]  /*5f80*/  SHFL.IDX PT, R12, R14, RZ, 0x181f ;  /* 0x00181fff0e0c7589 */ /* 0x000fe200000e0000 */
[----:B------:R-:W-:Y:S02]  /*5f90*/  IADD3.X R7, R7, UR17, RZ, P0, !PT ;  /* 0x0000001107077c10 */ /* 0x000fe400087fe4ff */
[----:B------:R-:W-:Y:S02]  /*5fa0*/  ISETP.GE.AND P0, PT, R10, 0x1, PT ;  /* 0x000000010a00780c */ /* 0x000fe40003f06270 */
[----:B------:R-:W-:Y:S02]  /*5fb0*/  LEA.HI.X R13, R8, c[0x0][0x1cc], R7, 0x1, P1 ;  /* 0x00007300080d7a11 */ /* 0x000fe400008f0c07 */
[----:B------:R-:W-:-:S04]  /*5fc0*/  ISETP.GT.AND P1, PT, R216, 0x1f, PT ;  /* 0x0000001fd800780c */ /* 0x000fc80003f24270 */
[----:B------:R-:W1:Y:S05]  /*5fd0*/  SHFL.IDX PT, R13, R13, RZ, 0x181f ;  /* 0x00181fff0d0d7589 */ /* 0x000e6a00000e0000 */
[----:B------:R-:W-:Y:S02]  /*5fe0*/  @P0 SHF.R.S32.HI R7, RZ, 0x1f, R50 ;  /* 0x0000001fff070819 */ /* 0x000fe40000011432 */
[----:B------:R-:W-:Y:S02]  /*5ff0*/  @P0 SHF.R.S32.HI R10, RZ, 0x1f, R49 ;  /* 0x0000001fff0a0819 */ /* 0x000fe40000011431 */
[----:B------:R-:W-:Y:S02]  /*6000*/  @P0 SHF.R.S32.HI R5, RZ, 0x1f, R48 ;  /* 0x0000001fff050819 */ /* 0x000fe40000011430 */
[----:B------:R-:W-:-:S02]  /*6010*/  @P0 LEA.HI R8, R7, R50, RZ, 0x3 ;  /* 0x0000003207080211 */ /* 0x000fc400078f18ff */
[----:B------:R-:W-:Y:S01]  /*6020*/  @P0 LEA.HI R7, R10, R49, RZ, 0x3 ;  /* 0x000000310a070211 */ /* 0x000fe200078f18ff */
[----:B------:R-:W-:Y:S01]  /*6030*/  @P0 IMAD.SHL.U32 R10, R51, 0x2, RZ ;  /* 0x00000002330a0824 */ /* 0x000fe200078e00ff */
        /* <DEDUP_REMOVED lines=18> */
.L_x_678:
[----:B------:R-:W-:Y:S01]  /*6160*/  ULDC.U8 UR4, c[0x0][0x298] ;  /* 0x0000a60000047ab9 */ /* 0x000fe20000000000 */
[----:B------:R-:W-:Y:S01]  /*6170*/  SHF.R.S32.HI R8, RZ, 0x1f, R63 ;  /* 0x0000001fff087819 */ /* 0x000fe2000001143f */
[----:B-1----:R-:W-:Y:S01]  /*6180*/  IMAD.WIDE.U32 R14, R63, c[0x0][0x280], RZ ;  /* 0x0000a0003f0e7a25 */ /* 0x002fe200078e00ff */
[----:B------:R-:W-:Y:S01]  /*6190*/  ISETP.NE.AND P0, PT, RZ, UR4, PT ;  /* 0x00000004ff007c0c */ /* 0x000fe2000bf05270 */
[----:B------:R-:W-:Y:S01]  /*61a0*/  BSSY B2, `(.L_x_679) ;  /* 0x00008ce000027945 */ /* 0x000fe20003800000 */
[----:B------:R-:W-:Y:S01]  /*61b0*/  LEA R5, R57, R6, 0x5 ;  /* 0x0000000639057211 */ /* 0x000fe200078e28ff */
[C---:B------:R-:W-:Y:S01]  /*61c0*/  IMAD R10, R8.reuse, c[0x0][0x280], RZ ;  /* 0x0000a000080a7a24 */ /* 0x040fe200078e02ff */
        /* <DEDUP_REMOVED lines=23> */
[----:B------:R-:W-:Y:S01]  /*6340*/  @P0 SHF.R.U32.HI R5, RZ, c[0x0][0x2cc], R6 ;  /* 0x0000b300ff050a19 */ /* 0x000fe20000011606 */
[----:B------:R-:W-:-:S03]  /*6350*/  IMAD.MOV.U32 R6, RZ, RZ, R14 ;  /* 0x000000ffff067224 */ /* 0x000fc600078e000e */
[----:B------:R-:W-:Y:S01]  /*6360*/  SHF.R.S32.HI R8, RZ, 0x1f, R5 ;  /* 0x0000001fff087819 */ /* 0x000fe20000011405 */
[----:B------:R-:W-:-:S04]  /*6370*/  IMAD.WIDE.U32 R6, R5, c[0x0][0x280], R6 ;  /* 0x0000a00005067a25 */ /* 0x000fc800078e0006 */
[C---:B------:R-:W-:Y:S02]  /*6380*/  IMAD R10, R8.reuse, c[0x0][0x280], RZ ;  /* 0x0000a000080a7a24 */ /* 0x040fe400078e02ff */
[----:B------:R-:W-:Y:S02]  /*6390*/  IMAD R8, R8, c[0x0][0x290], RZ ;  /* 0x0000a40008087a24 */ /* 0x000fe400078e02ff */
[C---:B------:R-:W-:Y:S02]  /*63a0*/  IMAD R10, R5.reuse, c[0x0][0x284], R10 ;  /* 0x0000a100050a7a24 */ /* 0x040fe400078e020a */
[----:B------:R-:W-:-:S03]  /*63b0*/  IMAD.WIDE.U32 R16, R5, c[0x0][0x290], R16 ;  /* 0x0000a40005107a25 */ /* 0x000fc600078e0010 */
[----:B------:R-:W-:Y:S01]  /*63c0*/  IADD3 R14, R7, R10, RZ ;  /* 0x0000000a070e7210 */ /* 0x000fe20007ffe0ff */
[----:B------:R-:W-:Y:S01]  /*63d0*/  IMAD R13, R5, c[0x0][0x294], R8 ;  /* 0x0000a500050d7a24 */ /* 0x000fe200078e0208 */
[----:B------:R-:W-:-:S04]  /*63e0*/  LEA R10, P0, R6, c[0x0][0x270], 0x1 ;  /* 0x00009c00060a7a11 */ /* 0x000fc800078008ff */
[----:B------:R-:W-:Y:S01]  /*63f0*/  LEA.HI.X R14, R6, c[0x0][0x274], R14, 0x1, P0 ;  /* 0x00009d00060e7a11 */ /* 0x000fe200000f0c0e */
[----:B------:R1:W2:Y:S01]  /*6400*/  SHFL.IDX PT, R18, R10, RZ, 0x181f ;  /* 0x00181fff0a127589 */ /* 0x0002a200000e0000 */
[----:B------:R-:W-:Y:S02]  /*6410*/  IADD3 R13, R17, R13, RZ ;  /* 0x0000000d110d7210 */ /* 0x000fe40007ffe0ff */
[C---:B------:R-:W-:Y:S01]  /*6420*/  LEA R8, P0, R16.reuse, c[0x0][0x288], 0x1 ;  /* 0x0000a20010087a11 */ /* 0x040fe200078008ff */
[----:B------:R1:W3:Y:S03]  /*6430*/  SHFL.IDX PT, R19, R14, RZ, 0x181f ;  /* 0x00181fff0e137589 */ /* 0x0002e600000e0000 */
[----:B------:R-:W-:Y:S02]  /*6440*/  LEA.HI.X R13, R16, c[0x0][0x28c], R13, 0x1, P0 ;  /* 0x0000a300100d7a11 */ /* 0x000fe400000f0c0d */
[----:B------:R-:W-:Y:S01]  /*6450*/  ISETP.NE.AND P0, PT, R11, RZ, PT ;  /* 0x000000ff0b00720c */ /* 0x000fe20003f05270 */
[----:B------:R1:W4:Y:S04]  /*6460*/  SHFL.IDX PT, R16, R8, RZ, 0x181f ;  /* 0x00181fff08107589 */ /* 0x00032800000e0000 */
[----:B------:R1:W1:Y:S08]  /*6470*/  SHFL.IDX PT, R17, R13, RZ, 0x181f ;  /* 0x00181fff0d117589 */ /* 0x00027000000e0000 */
        /* <DEDUP_REMOVED lines=41> */
.L_x_682:
[----:B------:R-:W-:Y:S05]  /*6710*/  BSYNC B0 ;  /* 0x0000000000007941 */ /* 0x000fea0003800000 */
.L_x_681:
        /* <DEDUP_REMOVED lines=78> */
.L_x_684:
[----:B------:R-:W-:Y:S05]  /*6c00*/  BSYNC B0 ;  /* 0x0000000000007941 */ /* 0x000fea0003800000 */
.L_x_683:
        /* <DEDUP_REMOVED lines=80> */
.L_x_686:
[----:B------:R-:W-:Y:S05]  /*7110*/  BSYNC B0 ;  /* 0x0000000000007941 */ /* 0x000fea0003800000 */
.L_x_685:
        /* <DEDUP_REMOVED lines=77> */
.L_x_688:
[----:B------:R-:W-:Y:S05]  /*75f0*/  BSYNC B0 ;  /* 0x0000000000007941 */ /* 0x000fea0003800000 */
.L_x_687:
        /* <DEDUP_REMOVED lines=79> */
.L_x_692:
[----:B------:R-:W-:Y:S05]  /*7af0*/  BSYNC B0 ;  /* 0x0000000000007941 */ /* 0x000fea0003800000 */
.L_x_691:
        /* <DEDUP_REMOVED lines=46> */
.L_x_694:
[----:B------:R-:W-:Y:S05]  /*7de0*/  BSYNC B0 ;  /* 0x0000000000007941 */ /* 0x000fea0003800000 */
.L_x_693:
        /* <DEDUP_REMOVED lines=46> */
.L_x_696:
[----:B------:R-:W-:Y:S05]  /*80d0*/  BSYNC B0 ;  /* 0x0000000000007941 */ /* 0x000fea0003800000 */
.L_x_695:
        /* <DEDUP_REMOVED lines=45> */
.L_x_690:
[----:B------:R-:W-:Y:S05]  /*83b0*/  BSYNC B1 ;  /* 0x0000000000017941 */ /* 0x000fea0003800000 */
.L_x_689:
        /* <DEDUP_REMOVED lines=49> */
.L_x_700:
[----:B------:R-:W-:Y:S05]  /*86d0*/  BSYNC B0 ;  /* 0x0000000000007941 */ /* 0x000fea0003800000 */
.L_x_699:
        /* <DEDUP_REMOVED lines=46> */
.L_x_702:
[----:B------:R-:W-:Y:S05]  /*89c0*/  BSYNC B0 ;  /* 0x0000000000007941 */ /* 0x000fea0003800000 */
.L_x_701:
        /* <DEDUP_REMOVED lines=46> */
.L_x_704:
[----:B------:R-:W-:Y:S05]  /*8cb0*/  BSYNC B0 ;  /* 0x0000000000007941 */ /* 0x000fea0003800000 */
.L_x_703:
        /* <DEDUP_REMOVED lines=9> */
[--C-:B------:R-:W-:Y:S01]  /*8d50*/  HADD2.F32 R84, -RZ, R63.reuse.H1_H1 ;  /* 0x3000003fff547230 */ /* 0x100fe20000004100 */
        /* <DEDUP_REMOVED lines=35> */
.L_x_698:
[----:B------:R-:W-:Y:S05]  /*8f90*/  BSYNC B1 ;  /* 0x0000000000017941 */ /* 0x000fea0003800000 */
.L_x_697:
        /* <DEDUP_REMOVED lines=31> */
[----:B------:R-:W-:Y:S01]  /*9190*/  FFMA.FTZ R79, R72, R77, -R79 ;  /* 0x0000004d484f7223 */ /* 0x000fe2000001084f */
        /* <DEDUP_REMOVED lines=17> */
.L_x_708:
[----:B------:R-:W-:Y:S05]  /*92b0*/  BSYNC B0 ;  /* 0x0000000000007941 */ /* 0x000fea0003800000 */
.L_x_707:
        /* <DEDUP_REMOVED lines=46> */
.L_x_710:
[----:B------:R-:W-:Y:S05]  /*95a0*/  BSYNC B0 ;  /* 0x0000000000007941 */ /* 0x000fea0003800000 */
.L_x_709:
        /* <DEDUP_REMOVED lines=46> */
.L_x_712:
[----:B------:R-:W-:Y:S05]  /*9890*/  BSYNC B0 ;  /* 0x0000000000007941 */ /* 0x000fea0003800000 */
.L_x_711:
        /* <DEDUP_REMOVED lines=45> */
.L_x_706:
[----:B------:R-:W-:Y:S05]  /*9b70*/  BSYNC B1 ;  /* 0x0000000000017941 */ /* 0x000fea0003800000 */
.L_x_705:
        /* <DEDUP_REMOVED lines=48> */
.L_x_715:
[----:B------:R-:W-:Y:S05]  /*9e80*/  BSYNC B0 ;  /* 0x0000000000007941 */ /* 0x000fea0003800000 */
.L_x_714:
        /* <DEDUP_REMOVED lines=46> */
.L_x_717:
[----:B------:R-:W-:Y:S05]  /*a170*/  BSYNC B0 ;  /* 0x0000000000007941 */ /* 0x000fea0003800000 */
.L_x_716:
        /* <DEDUP_REMOVED lines=46> */
.L_x_719:
[----:B------:R-:W-:Y:S05]  /*a460*/  BSYNC B0 ;  /* 0x0000000000007941 */ /* 0x000fea0003800000 */
.L_x_718:
        /* <DEDUP_REMOVED lines=46> */
.L_x_680:
[----:B------:R-:W-:Y:S01]  /*a750*/  PLOP3.LUT P0, PT, PT, PT, UP2, 0x80, 0x0 ;  /* 0x000000000000781c */ /* 0x000fe20003f0f028 */
[----:B------:R-:W-:Y:S01]  /*a760*/  IMAD.MOV.U32 R15, RZ, RZ, R7 ;  /* 0x000000ffff0f7224 */ /* 0x000fe200078e0007 */
[----:B------:R-:W-:Y:S01]  /*a770*/  MOV R13, R17 ;  /* 0x00000011000d7202 */ /* 0x000fe20000000f00 */
        /* <DEDUP_REMOVED lines=18> */
[C---:B------:R-:W-:Y:S02]  /*a8a0*/  IMAD R6, R5.reuse, c[0x0][0x284], R6 ;  /* 0x0000a10005067a24 */ /* 0x040fe400078e0206 */
[----:B------:R-:W-:-:S04]  /*a8b0*/  IMAD.WIDE.U32 R12, R5, c[0x0][0x290], R12 ;  /* 0x0000a400050c7a25 */ /* 0x000fc800078e000c */
[----:B------:R-:W-:Y:S02]  /*a8c0*/  IMAD.IADD R6, R15, 0x1, R6 ;  /* 0x000000010f067824 */ /* 0x000fe400078e0206 */
[----:B------:R-:W-:-:S03]  /*a8d0*/  IMAD R5, R5, c[0x0][0x294], R8 ;  /* 0x0000a50005057a24 */ /* 0x000fc600078e0208 */
[----:B------:R-:W-:Y:S01]  /*a8e0*/  LEA.HI.X R6, R14, c[0x0][0x274], R6, 0x1, P0 ;  /* 0x00009d000e067a11 */ /* 0x000fe200000f0c06 */
[----:B------:R-:W-:Y:S01]  /*a8f0*/  IMAD.IADD R5, R13, 0x1, R5 ;  /* 0x000000010d057824 */ /* 0x000fe200078e0205 */
[C---:B------:R-:W-:Y:S01]  /*a900*/  LEA R8, P0, R12.reuse, c[0x0][0x288], 0x1 ;  /* 0x0000a2000c087a11 */ /* 0x040fe200078008ff */
[----:B------:R1:W2:Y:S03]  /*a910*/  SHFL.IDX PT, R14, R7, RZ, 0x181f ;  /* 0x00181fff070e7589 */ /* 0x0002a600000e0000 */
[----:B------:R-:W-:Y:S01]  /*a920*/  LEA.HI.X R5, R12, c[0x0][0x28c], R5, 0x1, P0 ;  /* 0x0000a3000c057a11 */ /* 0x000fe200000f0c05 */
[----:B------:R1:W3:Y:S01]  /*a930*/  SHFL.IDX PT, R15, R6, RZ, 0x181f ;  /* 0x00181fff060f7589 */ /* 0x0002e200000e0000 */
[----:B------:R-:W-:-:S03]  /*a940*/  ISETP.NE.AND P0, PT, R11, RZ, PT ;  /* 0x000000ff0b00720c */ /* 0x000fc60003f05270 */
[----:B------:R1:W4:Y:S04]  /*a950*/  SHFL.IDX PT, R12, R8, RZ, 0x181f ;  /* 0x00181fff080c7589 */ /* 0x00032800000e0000 */
[----:B------:R1:W1:Y:S06]  /*a960*/  SHFL.IDX PT, R13, R5, RZ, 0x181f ;  /* 0x00181fff050d7589 */ /* 0x00026c00000e0000 */
[----:B------:R-:W-:Y:S05]  /*a970*/  @P0 BRA `(.L_x_721) ;  /* 0x0000015000000947 */ /* 0x000fea0003800000 */
[----:B------:R-:W-:Y:S01]  /*a980*/  ISETP.GE.AND P0, PT, R68, c[0x0][0x27c], PT ;  /* 0x00009f0044007a0c */ /* 0x000fe20003f06270 */
[----:B------:R-:W-:Y:S01]  /*a990*/  CS2R R106, SRZ ;  /* 0x00000000006a7805 */ /* 0x000fe2000001ff00 */
[----:B------:R-:W-:Y:S01]  /*a9a0*/  CS2R R104, SRZ ;  /* 0x0000000000687805 */ /* 0x000fe2000001ff00 */
[----:B------:R-:W-:Y:S01]  /*a9b0*/  CS2R R102, SRZ ;  /* 0x0000000000667805 */ /* 0x000fe2000001ff00 */
[----:B------:R-:W-:-:S09]  /*a9c0*/  CS2R R100, SRZ ;  /* 0x0000000000647805 */ /* 0x000fd2000001ff00 */
[----:B--23--:R-:W-:-:S04]  /*a9d0*/  @!P0 IMAD.WIDE R18, R68, 0x2, R14 ;  /* 0x0000000244128825 */ /* 0x00cfc800078e020e */
        /* <DEDUP_REMOVED lines=15> */
.L_x_721:
[----:B------:R-:W-:Y:S05]  /*aad0*/  BSYNC B0 ;  /* 0x0000000000007941 */ /* 0x000fea0003800000 */
.L_x_720:
[----:B------:R-:W-:Y:S01]  /*aae0*/  ISETP.NE.AND P0, PT, R9, RZ, PT ;  /* 0x000000ff0900720c */ /* 0x000fe20003f05270 */
[----:B-1---5:R-:W-:Y:S01]  /*aaf0*/  IMAD.MOV.U32 R10, RZ, RZ, R88 ;  /* 0x000000ffff0a7224 */ /* 0x022fe200078e0058 */
[----:B------:R-:W-:Y:S01]  /*ab00*/  MOV R9, R89 ;  /* 0x0000005900097202 */ /* 0x000fe20000000f00 */
[----:B----4-:R-:W-:Y:S01]  /*ab10*/  IMAD.MOV.U32 R12, RZ, RZ, R90 ;  /* 0x000000ffff0c7224 */ /* 0x010fe200078e005a */
[----:B---3--:R-:W-:Y:S01]  /*ab20*/  MOV R15, R87 ;  /* 0x00000057000f7202 */ /* 0x008fe20000000f00 */
[----:B------:R-:W-:Y:S01]  /*ab30*/  IMAD.MOV.U32 R11, RZ, RZ, R91 ;  /* 0x000000ffff0b7224 */ /* 0x000fe200078e005b */
[----:B------:R-:W-:Y:S01]  /*ab40*/  PRMT R117, R9, 0x5410, R10 ;  /* 0x0000541009757816 */ /* 0x000fe2000000000a */
[----:B------:R-:W-:Y:S01]  /*ab50*/  IMAD.MOV.U32 R9, RZ, RZ, R105 ;  /* 0x000000ffff097224 */ /* 0x000fe200078e0069 */
[----:B------:R-:W-:Y:S01]  /*ab60*/  MOV R10, R104 ;  /* 0x00000068000a7202 */ /* 0x000fe20000000f00 */
[----:B------:R-:W-:Y:S01]  /*ab70*/  IMAD.MOV.U32 R16, RZ, RZ, R86 ;  /* 0x000000ffff107224 */ /* 0x000fe200078e0056 */
[----:B------:R-:W-:Y:S01]  /*ab80*/  PRMT R118, R11, 0x5410, R12 ;  /* 0x000054100b767816 */ /* 0x000fe2000000000c */
[----:B--2---:R-:W-:Y:S01]  /*ab90*/  IMAD.MOV.U32 R14, RZ, RZ, R84 ;  /* 0x000000ffff0e7224 */ /* 0x004fe200078e0054 */
[----:B------:R-:W-:Y:S01]  /*aba0*/  PRMT R127, R9, 0x5410, R10 ;  /* 0x00005410097f7816 */ /* 0x000fe2000000000a */
[----:B------:R-:W-:Y:S01]  /*abb0*/  IMAD.MOV.U32 R9, RZ, RZ, R85 ;  /* 0x000000ffff097224 */ /* 0x000fe200078e0055 */
[----:B------:R-:W-:Y:S01]  /*abc0*/  PRMT R116, R15, 0x5410, R16 ;  /* 0x000054100f747816 */ /* 0x000fe20000000010 */
        /* <DEDUP_REMOVED lines=8> */
[----:B------:R1:W2:Y:S01]  /*ac50*/  SHFL.IDX PT, R13, R6, 0x1, 0x181f ;  /* 0x00381f00060d7f89 */ /* 0x0002a200000e0000 */
[----:B------:R-:W-:Y:S01]  /*ac60*/  BSSY B0, `(.L_x_722) ;  /* 0x0000023000007945 */ /* 0x000fe20003800000 */
[----:B------:R-:W-:Y:S01]  /*ac70*/  PRMT R126, R15, 0x5410, R16 ;  /* 0x000054100f7e7816 */ /* 0x000fe20000000010 */
[----:B------:R-:W-:Y:S01]  /*ac80*/  CS2R R52, SRZ ;  /* 0x0000000000347805 */ /* 0x000fe2000001ff00 */
[----:B------:R1:W3:Y:S01]  /*ac90*/  SHFL.IDX PT, R12, R7, 0x1, 0x181f ;  /* 0x00381f00070c7f89 */ /* 0x0002e200000e0000 */
[----:B------:R-:W-:Y:S01]  /*aca0*/  PRMT R125, R9, 0x5410, R14 ;  /* 0x00005410097d7816 */ /* 0x000fe2000000000e */
[----:B------:R-:W-:Y:S01]  /*acb0*/  CS2R R74, SRZ ;  /* 0x00000000004a7805 */ /* 0x000fe2000001ff00 */
[----:B------:R-:W-:Y:S01]  /*acc0*/  CS2R R72, SRZ ;  /* 0x0000000000487805 */ /* 0x000fe2000001ff00 */
[----:B------:R1:W4:Y:S01]  /*acd0*/  SHFL.IDX PT, R11, R5, 0x1, 0x181f ;  /* 0x00381f00050b7f89 */ /* 0x00032200000e0000 */
[----:B------:R-:W-:Y:S01]  /*ace0*/  CS2R R46, SRZ ;  /* 0x00000000002e7805 */ /* 0x000fe2000001ff00 */
[----:B------:R-:W-:Y:S01]  /*acf0*/  CS2R R44, SRZ ;  /* 0x00000000002c7805 */ /* 0x000fe2000001ff00 */
[----:B------:R-:W-:Y:S01]  /*ad00*/  CS2R R66, SRZ ;  /* 0x0000000000427805 */ /* 0x000fe2000001ff00 */
[----:B------:R1:W1:Y:S01]  /*ad10*/  SHFL.IDX PT, R10, R8, 0x1, 0x181f ;  /* 0x00381f00080a7f89 */ /* 0x00026200000e0000 */
[----:B------:R-:W-:Y:S01]  /*ad20*/  CS2R R64, SRZ ;  /* 0x0000000000407805 */ /* 0x000fe2000001ff00 */
        /* <DEDUP_REMOVED lines=22> */
.L_x_723:
[----:B------:R-:W-:Y:S05]  /*ae90*/  BSYNC B0 ;  /* 0x0000000000007941 */ /* 0x000fea0003800000 */
.L_x_722:
[----:B------:R-:W-:Y:S01]  /*aea0*/  ISETP.NE.AND P0, PT, R4, RZ, PT ;  /* 0x000000ff0400720c */ /* 0x000fe20003f05270 */
[----:B-1--45:R-:W-:Y:S01]  /*aeb0*/  IMAD.MOV.U32 R11, RZ, RZ, R54 ;  /* 0x000000ffff0b7224 */ /* 0x032fe200078e0036 */
[----:B------:R-:W-:Y:S01]  /*aec0*/  MOV R4, R53 ;  /* 0x0000003500047202 */ /* 0x000fe20000000f00 */
[----:B------:R-:W-:Y:S01]  /*aed0*/  IMAD.MOV.U32 R10, RZ, RZ, R55 ;  /* 0x000000ffff0a7224 */ /* 0x000fe200078e0037 */
[----:B------:R1:W4:Y:S01]  /*aee0*/  SHFL.IDX PT, R15, R6, 0x2, 0x181f ;  /* 0x00581f00060f7f89 */ /* 0x00032200000e0000 */
        /* <DEDUP_REMOVED lines=9> */
[----:B------:R1:W3:Y:S01]  /*af80*/  SHFL.IDX PT, R14, R7, 0x2, 0x181f ;  /* 0x00581f00070e7f89 */ /* 0x0002e200000e0000 */
        /* <DEDUP_REMOVED lines=14> */
[----:B---3--:R1:W3:Y:S01]  /*b070*/  SHFL.IDX PT, R12, R8, 0x2, 0x181f ;  /* 0x00581f00080c7f89 */ /* 0x0082e200000e0000 */
        /* <DEDUP_REMOVED lines=10> */
[----:B----4-:R-:W-:Y:S01]  /*b120*/  ISETP.GE.AND P0, PT, R68, c[0x0][0x27c], PT ;  /* 0x00009f0044007a0c */ /* 0x010fe20003f06270 */
[----:B------:R-:W-:Y:S01]  /*b130*/  CS2R R38, SRZ ;  /* 0x0000000000267805 */ /* 0x000fe2000001ff00 */
[----:B------:R-:W-:Y:S01]  /*b140*/  CS2R R36, SRZ ;  /* 0x0000000000247805 */ /* 0x000fe2000001ff00 */
[----:B------:R-:W-:Y:S01]  /*b150*/  CS2R R30, SRZ ;  /* 0x00000000001e7805 */ /* 0x000fe2000001ff00 */
[----:B------:R-:W-:-:S09]  /*b160*/  CS2R R28, SRZ ;  /* 0x00000000001c7805 */ /* 0x000fd2000001ff00 */
[----:B------:R-:W-:-:S04]  /*b170*/  @!P0 IMAD.WIDE R16, R68, 0x2, R14 ;  /* 0x0000000244108825 */ /* 0x000fc800078e020e */
[----:B--23--:R-:W-:Y:S01]  /*b180*/  @!P0 IMAD.WIDE R10, R68, 0x2, R12 ;  /* 0x00000002440a8825 */ /* 0x00cfe200078e020c */
        /* <DEDUP_REMOVED lines=14> */
.L_x_725:
[----:B----4-:R-:W-:Y:S05]  /*b270*/  BSYNC B0 ;  /* 0x0000000000007941 */ /* 0x010fea0003800000 */
.L_x_724:
[----:B-----5:R-:W-:Y:S01]  /*b280*/  IMAD.MOV.U32 R9, RZ, RZ, R40 ;  /* 0x000000ffff097224 */ /* 0x020fe200078e0028 */
[----:B------:R-:W-:Y:S01]  /*b290*/  MOV R4, R41 ;  /* 0x0000002900047202 */ /* 0x000fe20000000f00 */
[----:B--2---:R-:W-:Y:S01]  /*b2a0*/  IMAD.MOV.U32 R11, RZ, RZ, R42 ;  /* 0x000000ffff0b7224 */ /* 0x004fe200078e002a */
[----:B------:R2:W4:Y:S01]  /*b2b0*/  SHFL.IDX PT, R77, R6, 0x3, 0x181f ;  /* 0x00781f00064d7f89 */ /* 0x00052200000e0000 */
[----:B------:R-:W-:Y:S01]  /*b2c0*/  IMAD.MOV.U32 R10, RZ, RZ, R43 ;  /* 0x000000ffff0a7224 */ /* 0x000fe200078e002b */
[----:B------:R-:W-:Y:S01]  /*b2d0*/  PRMT R93, R4, 0x5410, R9 ;  /* 0x00005410045d7816 */ /* 0x000fe20000000009 */
[----:B------:R-:W-:Y:S01]  /*b2e0*/  IMAD.MOV.U32 R4, RZ, RZ, R37 ;  /* 0x000000ffff047224 */ /* 0x000fe200078e0025 */
[----:B------:R-:W-:Y:S01]  /*b2f0*/  MOV R9, R36 ;  /* 0x0000002400097202 */ /* 0x000fe20000000f00 */
[----:B------:R1:W3:Y:S01]  /*b300*/  SHFL.IDX PT, R79, R5, 0x3, 0x181f ;  /* 0x00781f00054f7f89 */ /* 0x0002e200000e0000 */
        /* <DEDUP_REMOVED lines=17> */
[----:B-12---:R-:W-:Y:S01]  /*b420*/  IMAD.MOV.U32 R6, RZ, RZ, R31 ;  /* 0x000000ffff067224 */ /* 0x006fe200078e001f */
[----:B------:R-:W-:Y:S01]  /*b430*/  CS2R R20, SRZ ;  /* 0x0000000000147805 */ /* 0x000fe2000001ff00 */
[----:B------:R-:W-:Y:S01]  /*b440*/  CS2R R18, SRZ ;  /* 0x0000000000127805 */ /* 0x000fe2000001ff00 */
[----:B------:R-:W-:Y:S01]  /*b450*/  CS2R R16, SRZ ;  /* 0x0000000000107805 */ /* 0x000fe2000001ff00 */
[----:B------:R-:W-:Y:S01]  /*b460*/  CS2R R14, SRZ ;  /* 0x00000000000e7805 */ /* 0x000fe2000001ff00 */
[----:B------:R-:W-:Y:S01]  /*b470*/  IMAD.MOV.U32 R5, RZ, RZ, R28 ;  /* 0x000000ffff057224 */ /* 0x000fe200078e001c */
[----:B---3--:R-:W-:Y:S01]  /*b480*/  CS2R R12, SRZ ;  /* 0x00000000000c7805 */ /* 0x008fe2000001ff00 */
[----:B------:R-:W-:-:S03]  /*b490*/  MOV R7, R30 ;  /* 0x0000001e00077202 */ /* 0x000fc60000000f00 */
        /* <DEDUP_REMOVED lines=8> */
[----:B----4-:R-:W-:-:S04]  /*b520*/  @!P0 IMAD.WIDE R8, R68, 0x2, R76 ;  /* 0x0000000244088825 */ /* 0x010fc800078e024c */
        /* <DEDUP_REMOVED lines=15> */
.L_x_727:
[----:B------:R-:W-:Y:S05]  /*b620*/  BSYNC B0 ;  /* 0x0000000000007941 */ /* 0x000fea0003800000 */
.L_x_726:
        /* <DEDUP_REMOVED lines=21> */
[----:B----4-:R-:W-:Y:S01]  /*b780*/  PRMT R78, R78, 0x5410, R4 ;  /* 0x000054104e4e7816 */ /* 0x010fe20000000004 */
        /* <DEDUP_REMOVED lines=98> */
[----:B------:R-:W-:Y:S02]  /*bdb0*/  FFMA.FTZ R125, R130, R127, -R125 ;  /* 0x0000007f827d7223 */ /* 0x000fe4000001087d */
[----:B------:R-:W-:Y:S01]  /*bdc0*/  FFMA.FTZ R144, R11, R106, -R144 ;  /* 0x0000006a0b907223 */ /* 0x000fe20000010890 */
[----:B------:R-:W-:Y:S01]  /*bdd0*/  F2FP.PACK_AB R9, R9, R134 ;  /* 0x000000860909723e */ /* 0x000fe200000000ff */
        /* <DEDUP_REMOVED lines=10> */
.L_x_731:
[----:B------:R-:W-:Y:S05]  /*be80*/  BSYNC B0 ;  /* 0x0000000000007941 */ /* 0x000fea0003800000 */
.L_x_730:
        /* <DEDUP_REMOVED lines=12> */
[----:B------:R-:W-:Y:S01]  /*bf50*/  SHF.L.U32 R7, R7, 0x7, RZ ;  /* 0x0000000707077819 */ /* 0x000fe200000006ff */
[--C-:B------:R-:W-:Y:S01]  /*bf60*/  HADD2.F32 R124, -RZ, R117.reuse.H0_H0 ;  /* 0x20000075ff7c7230 */ /* 0x100fe20000004100 */
[----:B------:R-:W-:Y:S01]  /*bf70*/  SHF.R.S32.HI R4, RZ, 0x1f, R5 ;  /* 0x0000001fff047819 */ /* 0x000fe20000011405 */
[----:B------:R-:W-:Y:S01]  /*bf80*/  HADD2.F32 R117, -RZ, R117.H1_H1 ;  /* 0x30000075ff757230 */ /* 0x000fe20000004100 */
[----:B------:R-:W-:-:S02]  /*bf90*/  SHF.L.U32 R6, R5, 0x3, RZ ;  /* 0x0000000305067819 */ /* 0x000fc400000006ff */
[----:B------:R-:W-:Y:S02]  /*bfa0*/  LEA.HI R4, R4, R5, RZ, 0x3 ;  /* 0x0000000504047211 */ /* 0x000fe400078f18ff */
[C---:B------:R-:W-:Y:S02]  /*bfb0*/  LOP3.LUT R9, R121.reuse, 0x38, R9, 0xf8, !PT ;  /* 0x0000003879097812 */ /* 0x040fe400078ef809 */
[----:B------:R-:W-:Y:S02]  /*bfc0*/  LOP3.LUT R121, R121, 0x38, R6, 0xf8, !PT ;  /* 0x0000003879797812 */ /* 0x000fe400078ef806 */
[----:B------:R-:W-:Y:S02]  /*bfd0*/  SHF.L.U32 R4, R4, 0xa, RZ ;  /* 0x0000000a04047819 */ /* 0x000fe400000006ff */
[----:B------:R-:W-:Y:S02]  /*bfe0*/  LOP3.LUT R7, R7, 0x7fffe000, RZ, 0xc0, !PT ;  /* 0x7fffe00007077812 */ /* 0x000fe400078ec0ff */
[----:B------:R-:W-:-:S02]  /*bff0*/  LOP3.LUT R8, R9, R120, RZ, 0x3c, !PT ;  /* 0x0000007809087212 */ /* 0x000fc400078e3cff */
        /* <DEDUP_REMOVED lines=82> */
.L_x_729:
[----:B------:R-:W-:Y:S05]  /*c520*/  BSYNC B1 ;  /* 0x0000000000017941 */ /* 0x000fea0003800000 */
.L_x_728:
        /* <DEDUP_REMOVED lines=25> */
[----:B------:R-:W-:Y:S01]  /*c6c0*/  HADD2.F32 R107, -RZ, R112.H0_H0 ;  /* 0x20000070ff6b7230 */ /* 0x000fe20000004100 */
[----:B------:R-:W-:Y:S01]  /*c6d0*/  LOP3.LUT R87, R87, R88, RZ, 0x3c, !PT ;  /* 0x0000005857577212 */ /* 0x000fe200078e3cff */
[--C-:B------:R-:W-:Y:S01]  /*c6e0*/  HADD2.F32 R113, -RZ, R114.reuse.H1_H1 ;  /* 0x30000072ff717230 */ /* 0x100fe20000004100 */
[----:B------:R-:W-:Y:S01]  /*c6f0*/  LOP3.LUT R7, R89, 0x38, R4, 0xf8, !PT ;  /* 0x0000003859077812 */ /* 0x000fe200078ef804 */
[----:B------:R-:W-:Y:S01]  /*c700*/  HADD2.F32 R115, -RZ, R114.H0_H0 ;  /* 0x20000072ff737230 */ /* 0x000fe20000004100 */
[----:B------:R-:W-:-:S02]  /*c710*/  SHF.L.U32 R5, R5, 0xa, RZ ;  /* 0x0000000a05057819 */ /* 0x000fc400000006ff */
[----:B------:R-:W-:Y:S02]  /*c720*/  IADD3 R87, R84, R87, RZ ;  /* 0x0000005754577210 */ /* 0x000fe40007ffe0ff */
[----:B------:R-:W-:Y:S02]  /*c730*/  LOP3.LUT R4, R7, R88, RZ, 0x3c, !PT ;  /* 0x0000005807047212 */ /* 0x000fe400078e3cff */
        /* <DEDUP_REMOVED lines=8> */
[--C-:B------:R-:W-:Y:S01]  /*c7c0*/  SHF.R.U64 R65, R74, 0x10, R75.reuse ;  /* 0x000000104a417819 */ /* 0x100fe2000000124b */
[----:B------:R-:W2:Y:S01]  /*c7d0*/  LDS.128 R4, [R85+0x10080] ;  /* 0x0100800055047984 */ /* 0x000ea20000000c00 */
[----:B------:R-:W-:Y:S01]  /*c7e0*/  SHF.R.U32.HI R74, RZ, 0x10, R75 ;  /* 0x00000010ff4a7819 */ /* 0x000fe2000001164b */
[----:B------:R-:W-:Y:S01]  /*c7f0*/  HADD2.F32 R90, -RZ, R90.H0_H0 ;  /* 0x2000005aff5a7230 */ /* 0x000fe20000004100 */
[--C-:B------:R-:W-:Y:S01]  /*c800*/  SHF.R.U64 R72, R72, 0x10, R73.reuse ;  /* 0x0000001048487819 */ /* 0x100fe20000001249 */
[----:B------:R-:W-:Y:S01]  /*c810*/  HADD2.F32 R65, -RZ, R65.H0_H0 ;  /* 0x20000041ff417230 */ /* 0x000fe20000004100 */
        /* <DEDUP_REMOVED lines=17> */
[----:B------:R-:W-:Y:S01]  /*c930*/  HADD2.F32 R104, -RZ, R4.H0_H0 ;  /* 0x20000004ff687230 */ /* 0x000fe20000004100 */
[-C--:B------:R-:W-:Y:S01]  /*c940*/  FFMA.FTZ R116, R103, R118.reuse, R116 ;  /* 0x0000007667747223 */ /* 0x080fe20000010074 */
[----:B------:R-:W-:Y:S01]  /*c950*/  HADD2.F32 R103, -RZ, R112.H1_H1 ;  /* 0x30000070ff677230 */ /* 0x000fe20000004100 */
[----:B------:R-:W-:Y:S01]  /*c960*/  FFMA.FTZ R102, R75, R118, -R102 ;  /* 0x000000764b667223 */ /* 0x000fe20000010866 */
[--C-:B------:R-:W-:Y:S01]  /*c970*/  HADD2.F32 R10, -RZ, R11.reuse.H0_H0 ;  /* 0x2000000bff0a7230 */ /* 0x100fe20000004100 */
[----:B------:R-:W-:Y:S01]  /*c980*/  FMUL.FTZ R111, R104, R111 ;  /* 0x0000006f686f7220 */ /* 0x000fe20000410000 */
[----:B------:R-:W-:Y:S01]  /*c990*/  HADD2.F32 R105, -RZ, R4.H1_H1 ;  /* 0x30000004ff697230 */ /* 0x000fe20000004100 */
        /* <DEDUP_REMOVED lines=43> */
.L_x_735:
[----:B------:R-:W-:Y:S05]  /*cc50*/  BSYNC B0 ;  /* 0x0000000000007941 */ /* 0x000fea0003800000 */
.L_x_734:
        /* <DEDUP_REMOVED lines=16> */
[----:B------:R-:W-:-:S02]  /*cd60*/  LOP3.LUT R9, R89, 0x38, R9, 0xf8, !PT ;  /* 0x0000003859097812 */ /* 0x000fc400078ef809 */
[----:B------:R-:W-:Y:S02]  /*cd70*/  SHF.L.U32 R6, R5, 0x3, RZ ;  /* 0x0000000305067819 */ /* 0x000fe400000006ff */
[----:B------:R-:W-:Y:S02]  /*cd80*/  LEA.HI R4, R4, R5, RZ, 0x3 ;  /* 0x0000000504047211 */ /* 0x000fe400078f18ff */
[----:B------:R-:W-:Y:S02]  /*cd90*/  LOP3.LUT R7, R7, 0x7fffe000, RZ, 0xc0, !PT ;  /* 0x7fffe00007077812 */ /* 0x000fe400078ec0ff */
[----:B------:R-:W-:Y:S02]  /*cda0*/  LOP3.LUT R8, R9, R88, RZ, 0x3c, !PT ;  /* 0x0000005809087212 */ /* 0x000fe400078e3cff */
[----:B------:R-:W-:Y:S02]  /*cdb0*/  LOP3.LUT R89, R89, 0x38, R6, 0xf8, !PT ;  /* 0x0000003859597812 */ /* 0x000fe400078ef806 */
[----:B------:R-:W-:-:S02]  /*cdc0*/  SHF.L.U32 R4, R4, 0xa, RZ ;  /* 0x0000000a04047819 */ /* 0x000fc400000006ff */
[--C-:B------:R-:W-:Y:S02]  /*cdd0*/  IADD3 R7, R8, R7, R84.reuse ;  /* 0x0000000708077210 */ /* 0x100fe40007ffe054 */
        /* <DEDUP_REMOVED lines=81> */
.L_x_733:
[----:B------:R-:W-:Y:S05]  /*d2f0*/  BSYNC B1 ;  /* 0x0000000000017941 */ /* 0x000fea0003800000 */
.L_x_732:
        /* <DEDUP_REMOVED lines=64> */
[----:B------:R-:W-:Y:S01]  /*d700*/  HADD2.F32 R8, -RZ, R10.H0_H0 ;  /* 0x2000000aff087230 */ /* 0x000fe20000004100 */
[----:B------:R-:W-:Y:S01]  /*d710*/  FFMA.FTZ R84, R67, R86, R84 ;  /* 0x0000005643547223 */ /* 0x000fe20000010054 */
[----:B------:R-:W-:Y:S01]  /*d720*/  HADD2.F32 R67, -RZ, R96.H1_H1 ;  /* 0x30000060ff437230 */ /* 0x000fe20000004100 */
[C---:B------:R-:W-:Y:S01]  /*d730*/  FMUL.FTZ R54, R5.reuse, R54 ;  /* 0x0000003605367220 */ /* 0x040fe20000410000 */
[----:B------:R-:W-:Y:S01]  /*d740*/  HADD2.F32 R65, -RZ, R10.H1_H1 ;  /* 0x3000000aff417230 */ /* 0x000fe20000004100 */
[----:B------:R-:W-:Y:S01]  /*d750*/  FFMA.FTZ R5, R5, R90, R88 ;  /* 0x0000005a05057223 */ /* 0x000fe20000010058 */
[--C-:B------:R-:W-:Y:S01]  /*d760*/  HADD2.F32 R72, -RZ, R4.reuse.H0_H0 ;  /* 0x20000004ff487230 */ /* 0x100fe20000004100 */
[----:B------:R-:W-:Y:S01]  /*d770*/  FMUL.FTZ R88, R8, R67 ;  /* 0x0000004308587220 */ /* 0x000fe20000410000 */
[--C-:B------:R-:W-:Y:S01]  /*d780*/  HADD2.F32 R10, -RZ, R11.reuse.H0_H0 ;  /* 0x2000000bff0a7230 */ /* 0x100fe20000004100 */
[----:B------:R-:W-:Y:S01]  /*d790*/  FFMA.FTZ R66, R39, R86, -R66 ;  /* 0x0000005627427223 */ /* 0x000fe20000010842 */
[----:B------:R-:W-:Y:S01]  /*d7a0*/  HADD2.F32 R73, -RZ, R4.H1_H1 ;  /* 0x30000004ff497230 */ /* 0x000fe20000004100 */
[C---:B------:R-:W-:Y:S01]  /*d7b0*/  FMUL.FTZ R95, R72.reuse, R95 ;  /* 0x0000005f485f7220 */ /* 0x040fe20000410000 */
[--C-:B------:R-:W-:Y:S01]  /*d7c0*/  HADD2.F32 R4, -RZ, R6.reuse.H0_H0 ;  /* 0x20000006ff047230 */ /* 0x100fe20000004100 */
[----:B------:R-:W-:Y:S01]  /*d7d0*/  FFMA.FTZ R37, R72, R100, R37 ;  /* 0x0000006448257223 */ /* 0x000fe20000010025 */
        /* <DEDUP_REMOVED lines=36> */
.L_x_739:
[----:B------:R-:W-:Y:S05]  /*da20*/  BSYNC B0 ;  /* 0x0000000000007941 */ /* 0x000fea0003800000 */
.L_x_738:
[----:B------:R-:W-:-:S13]  /*da30*/  ISETP.GE.AND P0, PT, R50, c[0x0][0x27c], PT ;  /* 0x00009f0032007a0c */ /* 0x000fda0003f06270 */
[----:B------:R-:W-:Y:S05]  /*da40*/  @P0 BRA `(.L_x_737) ;  /* 0x0000067000000947 */ /* 0x000fea0003800000 */
[----:B-1----:R-:W-:Y:S01]  /*da50*/  SHF.R.S32.HI R7, RZ, 0x1f, R50 ;  /* 0x0000001fff077819 */ /* 0x002fe20000011432 */
[----:B------:R-:W-:Y:S01]  /*da60*/  HADD2.F32 R54, -RZ, R92.H0_H0 ;  /* 0x2000005cff367230 */ /* 0x000fe20000004100 */
[----:B------:R-:W-:Y:S01]  /*da70*/  SHF.R.U64 R30, R40, 0x10, R41 ;  /* 0x00000010281e7819 */ /* 0x000fe20000001229 */
[----:B------:R-:W-:Y:S01]  /*da80*/  HADD2.F32 R66, -RZ, R94.H0_H0 ;  /* 0x2000005eff427230 */ /* 0x000fe20000004100 */
[CC--:B------:R-:W-:Y:S02]  /*da90*/  LEA.HI R9, R7.reuse, R50.reuse, RZ, 0x3 ;  /* 0x0000003207097211 */ /* 0x0c0fe400078f18ff */
[----:B------:R-:W-:Y:S01]  /*daa0*/  LEA.HI R7, R7, R50, RZ, 0x6 ;  /* 0x0000003207077211 */ /* 0x000fe200078f30ff */
[----:B------:R-:W-:Y:S01]  /*dab0*/  HADD2.F32 R30, -RZ, R30.H0_H0 ;  /* 0x2000001eff1e7230 */ /* 0x000fe20000004100 */
[----:B------:R-:W-:Y:S02]  /*dac0*/  LEA.HI.SX32 R5, R9, R46, 0x1d ;  /* 0x0000002e09057211 */ /* 0x000fe400078feaff */
[----:B------:R-:W-:-:S02]  /*dad0*/  SHF.L.U32 R7, R7, 0x7, RZ ;  /* 0x0000000707077819 */ /* 0x000fc400000006ff */
[----:B------:R-:W-:Y:S02]  /*dae0*/  SHF.R.S32.HI R4, RZ, 0x1f, R5 ;  /* 0x0000001fff047819 */ /* 0x000fe40000011405 */
[----:B------:R-:W-:Y:S02]  /*daf0*/  LOP3.LUT R9, R53, 0x38, R9, 0xf8, !PT ;  /* 0x0000003835097812 */ /* 0x000fe400078ef809 */
[----:B------:R-:W-:Y:S02]  /*db00*/  SHF.L.U32 R6, R5, 0x3, RZ ;  /* 0x0000000305067819 */ /* 0x000fe400000006ff */
[----:B------:R-:W-:Y:S02]  /*db10*/  LEA.HI R4, R4, R5, RZ, 0x3 ;  /* 0x0000000504047211 */ /* 0x000fe400078f18ff */
[----:B------:R-:W-:Y:S02]  /*db20*/  LOP3.LUT R7, R7, 0x7fffe000, RZ, 0xc0, !PT ;  /* 0x7fffe00007077812 */ /* 0x000fe400078ec0ff */
[----:B------:R-:W-:-:S02]  /*db30*/  LOP3.LUT R8, R9, R52, RZ, 0x3c, !PT ;  /* 0x0000003409087212 */ /* 0x000fc400078e3cff */
[----:B------:R-:W-:Y:S02]  /*db40*/  LOP3.LUT R53, R53, 0x38, R6, 0xf8, !PT ;  /* 0x0000003835357812 */ /* 0x000fe400078ef806 */
[----:B------:R-:W-:Y:S02]  /*db50*/  SHF.L.U32 R4, R4, 0xa, RZ ;  /* 0x0000000a04047819 */ /* 0x000fe400000006ff */
[----:B------:R-:W-:Y:S02]  /*db60*/  IADD3 R7, R8, R7, R44 ;  /* 0x0000000708077210 */ /* 0x000fe40007ffe02c */
[----:B------:R-:W-:Y:S01]  /*db70*/  LOP3.LUT R52, R53, R52, RZ, 0x3c, !PT ;  /* 0x0000003435347212 */ /* 0x000fe200078e3cff */
[--C-:B------:R-:W-:Y:S01]  /*db80*/  HADD2.F32 R53, -RZ, R93.reuse.H0_H0 ;  /* 0x2000005dff357230 */ /* 0x100fe20000004100 */
[----:B------:R-:W-:Y:S01]  /*db90*/  LOP3.LUT R5, R4, 0x7fffe000, RZ, 0xc0, !PT ;  /* 0x7fffe00004057812 */ /* 0x000fe200078ec0ff */
[----:B------:R-:W-:Y:S01]  /*dba0*/  HADD2.F32 R93, -RZ, R93.H1_H1 ;  /* 0x3000005dff5d7230 */ /* 0x000fe20000004100 */
[----:B------:R-:W-:-:S02]  /*dbb0*/  SHF.L.U32 R28, R7, 0x1, RZ ;  /* 0x00000001071c7819 */ /* 0x000fc400000006ff */
[----:B------:R-:W-:Y:S02]  /*dbc0*/  IADD3 R5, R52, R5, R44 ;  /* 0x0000000534057210 */ /* 0x000fe40007ffe02c */
        /* <DEDUP_REMOVED lines=8> */
[----:B------:R-:W-:-:S02]  /*dc50*/  SHF.R.U32.HI R33, RZ, 0x10, R33 ;  /* 0x00000010ff217819 */ /* 0x000fc40000011621 */
[----:B------:R-:W-:Y:S02]  /*dc60*/  SHF.R.U32.HI R35, RZ, 0x10, R35 ;  /* 0x00000010ff237819 */ /* 0x000fe40000011623 */
[--C-:B------:R-:W-:Y:S01]  /*dc70*/  SHF.R.U64 R32, R42, 0x10, R43.reuse ;  /* 0x000000102a207819 */ /* 0x100fe2000000122b */
[----:B------:R-:W-:Y:S01]  /*dc80*/  HADD2.F32 R52, -RZ, R33.H0_H0 ;  /* 0x20000021ff347230 */ /* 0x000fe20000004100 */
[----:B------:R-:W-:Y:S01]  /*dc90*/  SHF.R.U32.HI R42, RZ, 0x10, R43 ;  /* 0x00000010ff2a7819 */ /* 0x000fe2000001162b */
[----:B------:R-:W-:Y:S02]  /*dca0*/  HADD2.F32 R72, -RZ, R35.H0_H0 ;  /* 0x20000023ff487230 */ /* 0x000fe40000004100 */
[----:B------:R-:W-:Y:S02]  /*dcb0*/  HADD2.F32 R33, -RZ, R94.H1_H1 ;  /* 0x3000005eff217230 */ /* 0x000fe40000004100 */
[----:B------:R-:W-:Y:S02]  /*dcc0*/  HADD2.F32 R74, -RZ, R42.H0_H0 ;  /* 0x2000002aff4a7230 */ /* 0x000fe40000004100 */
[----:B-1----:R-:W-:-:S02]  /*dcd0*/  HADD2.F32 R36, -RZ, R9.H0_H0 ;  /* 0x20000009ff247230 */ /* 0x002fc40000004100 */
[----:B------:R-:W-:Y:S02]  /*dce0*/  HADD2.F32 R37, -RZ, R9.H1_H1 ;  /* 0x30000009ff257230 */ /* 0x000fe40000004100 */
        /* <DEDUP_REMOVED lines=61> */
.L_x_737:
[----:B------:R-:W-:Y:S05]  /*e0c0*/  BSYNC B1 ;  /* 0x0000000000017941 */ /* 0x000fea0003800000 */
.L_x_736:
        /* <DEDUP_REMOVED lines=80> */
[----:B------:R-:W-:Y:S01]  /*e5d0*/  HADD2.F32 R42, -RZ, R6.H1_H1 ;  /* 0x30000006ff2a7230 */ /* 0x000fe20000004100 */
[C---:B------:R-:W-:Y:S01]  /*e5e0*/  FMUL.FTZ R39, R4.reuse, R39 ;  /* 0x0000002704277220 */ /* 0x040fe20000410000 */
[--C-:B------:R-:W-:Y:S01]  /*e5f0*/  HADD2.F32 R6, -RZ, R7.reuse.H0_H0 ;  /* 0x20000007ff067230 */ /* 0x100fe20000004100 */
[----:B------:R-:W-:Y:S01]  /*e600*/  FFMA.FTZ R15, R4, R45, R52 ;  /* 0x0000002d040f7223 */ /* 0x000fe20000010034 */
        /* <DEDUP_REMOVED lines=11> */
[----:B------:R-:W-:-:S02]  /*e6c0*/  FMUL.FTZ R4, R36, R12 ;  /* 0x0000000c24047220 */ /* 0x000fc40000410000 */
        /* <DEDUP_REMOVED lines=17> */
.L_x_741:
[----:B------:R-:W-:Y:S05]  /*e7e0*/  BSYNC B0 ;  /* 0x0000000000007941 */ /* 0x000fea0003800000 */
.L_x_740:
        /* <DEDUP_REMOVED lines=105> */
.L_x_713:
[----:B------:R-:W-:Y:S05]  /*ee80*/  BSYNC B2 ;  /* 0x0000000000027941 */ /* 0x000fea0003800000 */
.L_x_679:
        /* <DEDUP_REMOVED lines=16> */
[----:B------:R-:W-:Y:S01]  /*ef90*/  IMAD.SHL.U32 R61, R58, 0x40, RZ ;  /* 0x000000403a3d7824 */ /* 0x000fe200078e00ff */
[----:B------:R-:W-:Y:S01]  /*efa0*/  LOP3.LUT R0, R0, 0x1c0, RZ, 0xc0, !PT ;  /* 0x000001c000007812 */ /* 0x000fe200078ec0ff */
[----:B------:R-:W-:Y:S01]  /*efb0*/  IMAD.IADD R11, R4, 0x1, -R11 ;  /* 0x00000001040b7824 */ /* 0x000fe200078e0a0b */
[----:B------:R-:W-:Y:S01]  /*efc0*/  UISETP.GE.AND UP0, UPT, UR10, 0x2, UPT ;  /* 0x000000020a00788c */ /* 0x000fe2000bf06270 */
[----:B------:R-:W-:Y:S01]  /*efd0*/  IMAD R4, R59, c[0x0][0x218], RZ ;  /* 0x000086003b047a24 */ /* 0x000fe200078e02ff */
[----:B------:R-:W-:Y:S01]  /*efe0*/  SHF.R.U32.HI R60, RZ, 0x3, R0 ;  /* 0x00000003ff3c7819 */ /* 0x000fe20000011600 */
[----:B------:R-:W-:Y:S01]  /*eff0*/  IMAD R213, R11, 0x200, R8 ;  /* 0x000002000bd57824 */ /* 0x000fe200078e0208 */
[----:B------:R-:W-:Y:S01]  /*f000*/  LOP3.LUT R61, R61, 0xfffffe00, RZ, 0xc0, !PT ;  /* 0xfffffe003d3d7812 */ /* 0x000fe200078ec0ff */
[----:B------:R-:W-:-:S04]  /*f010*/  IMAD.WIDE.U32 R6, R217, c[0x0][0x218], R6 ;  /* 0x00008600d9067a25 */ /* 0x000fc800078e0006 */
[----:B------:R-:W-:Y:S01]  /*f020*/  IMAD.SHL.U32 R213, R213, 0x2, RZ ;  /* 0x00000002d5d57824 */ /* 0x000fe200078e00ff */
[----:B------:R-:W-:Y:S01]  /*f030*/  BAR.SYNC.DEFER_BLOCKING 0x0 ;  /* 0x0000000000007b1d */ /* 0x000fe20000010000 */
[----:B------:R-:W-:Y:S02]  /*f040*/  IMAD R4, R217, c[0x0][0x21c], R4 ;  /* 0x00008700d9047a24 */ /* 0x000fe400078e0204 */
[----:B------:R-:W-:Y:S01]  /*f050*/  IMAD.SHL.U32 R11, R11, 0x8, RZ ;  /* 0x000000080b0b7824 */ /* 0x000fe200078e00ff */
[----:B------:R-:W-:Y:S01]  /*f060*/  IADD3 R5, R213, 0xc080, RZ ;  /* 0x0000c080d5057810 */ /* 0x000fe20007ffe0ff */
[----:B------:R-:W-:Y:S01]  /*f070*/  IMAD.SHL.U32 R219, R51, 0x2, RZ ;  /* 0x0000000233db7824 */ /* 0x000fe200078e00ff */
[----:B------:R-:W-:Y:S02]  /*f080*/  IADD3 R212, R213, 0xc0a0, RZ ;  /* 0x0000c0a0d5d47810 */ /* 0x000fe40007ffe0ff */
[----:B------:R-:W-:Y:S02]  /*f090*/  @P0 IADD3 R212, R5, -0x20, RZ ;  /* 0xffffffe005d40810 */ /* 0x000fe40007ffe0ff */
[----:B------:R-:W-:-:S02]  /*f0a0*/  IADD3 R5, P0, R6, UR26, RZ ;  /* 0x0000001a06057c10 */ /* 0x000fc4000ff1e0ff */
[----:B------:R-:W-:Y:S01]  /*f0b0*/  LOP3.LUT R11, R0, 0x8, R11, 0xf8, !PT ;  /* 0x00000008000b7812 */ /* 0x000fe200078ef80b */
[----:B------:R-:W-:Y:S01]  /*f0c0*/  IMAD.MOV.U32 R0, RZ, RZ, 0x40 ;  /* 0x00000040ff007424 */ /* 0x000fe200078e00ff */
[----:B------:R-:W-:Y:S01]  /*f0d0*/  IADD3.X R4, R7, UR12, R4, P0, !PT ;  /* 0x0000000c07047c10 */ /* 0x000fe200087fe404 */
[----:B------:R-:W-:Y:S01]  /*f0e0*/  IMAD R7, R70, 0x400, R61 ;  /* 0x0000040046077824 */ /* 0x000fe200078e023d */
[----:B------:R-:W-:Y:S02]  /*f0f0*/  LEA R6, P0, R5, c[0x0][0x1f8], 0x1 ;  /* 0x00007e0005067a11 */ /* 0x000fe400078008ff */
[----:B------:R-:W-:Y:S02]  /*f100*/  LOP3.LUT R60, R11, R60, RZ, 0x3c, !PT ;  /* 0x0000003c0b3c7212 */ /* 0x000fe400078e3cff */
[----:B------:R-:W-:Y:S02]  /*f110*/  LEA.HI.X R5, R5, c[0x0][0x1fc], R4, 0x1, P0 ;  /* 0x00007f0005057a11 */ /* 0x000fe400000f0c04 */
[----:B------:R1:W-:Y:S01]  /*f120*/  SHFL.IDX PT, R4, R6, RZ, 0x181f ;  /* 0x00181fff06047589 */ /* 0x0003e200000e0000 */
[----:B------:R-:W-:Y:S01]  /*f130*/  IMAD.IADD R214, R60, 0x1, R7 ;  /* 0x000000013cd67824 */ /* 0x000fe200078e0207 */
[----:B------:R-:W-:-:S02]  /*f140*/  LOP3.LUT P0, RZ, R57, 0x4, RZ, 0xc0, !PT ;  /* 0x0000000439ff7812 */ /* 0x000fc4000780c0ff */
[----:B------:R-:W2:Y:S01]  /*f150*/  SHFL.IDX PT, R5, R5, RZ, 0x181f ;  /* 0x00181fff05057589 */ /* 0x000ea200000e0000 */
[----:B------:R-:W-:Y:S01]  /*f160*/  IMAD.SHL.U32 R214, R214, 0x2, RZ ;  /* 0x00000002d6d67824 */ /* 0x000fe200078e00ff */
[----:B------:R-:W-:Y:S02]  /*f170*/  SEL R0, R0, 0xffffffc0, !P0 ;  /* 0xffffffc000007807 */ /* 0x000fe40004000000 */
[----:B------:R-:W-:Y:S01]  /*f180*/  LDSM.16.M88.4 R24, [R213+0xc080] ;  /* 0x00c08000d518783b */ /* 0x000fe20000000200 */
[----:B------:R-:W-:Y:S01]  /*f190*/  ISETP.LT.AND P0, PT, R56, UR22, PT ;  /* 0x0000001638007c0c */ /* 0x000fe2000bf01270 */
[----:B------:R-:W-:Y:S01]  /*f1a0*/  IMAD R210, R2, 0x2, R214 ;  /* 0x0000000202d27824 */ /* 0x000fe200078e02d6 */
[----:B------:R-:W-:Y:S01]  /*f1b0*/  SHF.R.S32.HI R7, RZ, 0x1f, R50 ;  /* 0x0000001fff077819 */ /* 0x000fe20000011432 */
[----:B------:R-:W-:Y:S01]  /*f1c0*/  LDSM.16.M88.4 R20, [R214+0x10080] ;  /* 0x01008000d614783b */ /* 0x000fe20000000200 */
[----:B------:R-:W-:Y:S01]  /*f1d0*/  ISETP.GE.OR P6, PT, R68, c[0x0][0x1d4], !P0 ;  /* 0x0000750044007a0c */ /* 0x000fe200047c6670 */
[----:B------:R-:W-:Y:S01]  /*f1e0*/  IMAD R209, R3, 0x2, R214 ;  /* 0x0000000203d17824 */ /* 0x000fe200078e02d6 */
[----:B------:R-:W-:Y:S01]  /*f1f0*/  LEA.HI R224, R7, R50, RZ, 0x3 ;  /* 0x0000003207e07211 */ /* 0x000fe200078f18ff */
[----:B------:R-:W3:Y:S01]  /*f200*/  LDSM.16.M88.4 R40, [R213+0xc880] ;  /* 0x00c88000d528783b */ /* 0x000ee20000000200 */
[----:B------:R-:W-:Y:S01]  /*f210*/  SHF.R.S32.HI R7, RZ, 0x1f, R48 ;  /* 0x0000001fff077819 */ /* 0x000fe20000011430 */
[----:B------:R-:W-:Y:S01]  /*f220*/  IMAD.IADD R208, R213, 0x1, R0 ;  /* 0x00000001d5d07824 */ /* 0x000fe200078e0200 */
[----:B------:R-:W-:Y:S01]  /*f230*/  LOP3.LUT R224, R224, 0xfffffff8, RZ, 0xc0, !PT ;  /* 0xfffffff8e0e07812 */ /* 0x000fe200078ec0ff */
[----:B------:R-:W-:Y:S01]  /*f240*/  LDSM.16.M88.4 R16, [R212] ;  /* 0x00000000d410783b */ /* 0x000fe20000000200 */
[----:B------:R-:W-:Y:S01]  /*f250*/  LEA.HI R222, R7, R48, RZ, 0x3 ;  /* 0x0000003007de7211 */ /* 0x000fe200078f18ff */
[----:B------:R-:W-:Y:S01]  /*f260*/  IMAD R207, R3, 0x2, R210 ;  /* 0x0000000203cf7824 */ /* 0x000fe200078e02d2 */
[----:B-1----:R-:W-:Y:S01]  /*f270*/  SHF.R.S32.HI R6, RZ, 0x1f, R49 ;  /* 0x0000001fff067819 */ /* 0x002fe20000011431 */
[----:B------:R-:W-:Y:S01]  /*f280*/  LDSM.16.M88.4 R44, [R212+0x800] ;  /* 0x00080000d42c783b */ /* 0x000fe20000000200 */
[----:B------:R-:W-:Y:S01]  /*f290*/  LOP3.LUT R222, R222, 0xfffffff8, RZ, 0xc0, !PT ;  /* 0xfffffff8dede7812 */ /* 0x000fe200078ec0ff */
[----:B------:R-:W-:Y:S01]  /*f2a0*/  IMAD.IADD R202, R0, 0x1, R212 ;  /* 0x0000000100ca7824 */ /* 0x000fe200078e02d4 */
[----:B------:R-:W-:Y:S01]  /*f2b0*/  LEA.HI R223, R6, R49, RZ, 0x3 ;  /* 0x0000003106df7211 */ /* 0x000fe200078f18ff */
[----:B--2---:R-:W-:Y:S01]  /*f2c0*/  IMAD.WIDE R14, R68, 0x2, R4 ;  /* 0x00000002440e7825 */ /* 0x004fe200078e0204 */
[----:B------:R-:W1:Y:S01]  /*f2d0*/  LDSM.16.M88.4 R8, [R210+0x10080] ;  /* 0x01008000d208783b */ /* 0x000e620000000200 */
[----:B------:R-:W-:-:S02]  /*f2e0*/  SHF.R.S32.HI R225, RZ, 0x1f, R222 ;  /* 0x0000001fffe17819 */ /* 0x000fc400000114de */
        /* <DEDUP_REMOVED lines=11> */
[----:B------:R-:W-:-:S02]  /*f3a0*/  IADD3 R200, R212, 0x1800, RZ ;  /* 0x00001800d4c87810 */ /* 0x000fc40007ffe0ff */
[C---:B------:R-:W-:Y:S02]  /*f3b0*/  IADD3 R199, R212.reuse, 0x2000, RZ ;  /* 0x00002000d4c77810 */ /* 0x040fe40007ffe0ff */
[----:B------:R-:W-:Y:S01]  /*f3c0*/  IADD3 R198, R212, 0x2800, RZ ;  /* 0x00002800d4c67810 */ /* 0x000fe20007ffe0ff */
[----:B------:R2:W-:Y:S01]  /*f3d0*/  LDGSTS.E.BYPASS.LTC128B.128 [R219+0x9080], [R12.64], !P6 ;  /* 0x090800000cdb7fae */ /* 0x0005e2000f101d58 */
[----:B------:R-:W-:Y:S02]  /*f3e0*/  ISETP.GE.OR P6, PT, R49, c[0x0][0x1d4], !P0 ;  /* 0x0000750031007a0c */ /* 0x000fe400047c6670 */
[----:B------:R-:W-:Y:S02]  /*f3f0*/  ISETP.GE.OR P0, PT, R48, c[0x0][0x1d4], !P0 ;  /* 0x0000750030007a0c */ /* 0x000fe40004706670 */
[C---:B------:R-:W-:Y:S02]  /*f400*/  IADD3 R197, R212.reuse, 0x3000, RZ ;  /* 0x00003000d4c57810 */ /* 0x040fe40007ffe0ff */
[----:B------:R-:W-:Y:S01]  /*f410*/  IADD3 R196, R212, 0x3800, RZ ;  /* 0x00003800d4c47810 */ /* 0x000fe20007ffe0ff */
[----:B---3--:R-:W-:Y:S06]  /*f420*/  HMMA.16816.F32 R36, R20, R40, RZ ;  /* 0x000000281424723c */ /* 0x008fec00000018ff */
[----:B------:R3:W-:Y:S04]  /*f430*/  LDGSTS.E.BYPASS.LTC128B.128 [R219+0xa080], [R28.64], !P6 ;  /* 0x0a0800001cdb7fae */ /* 0x0007e8000f101d58 */
[----:B------:R4:W-:Y:S01]  /*f440*/  LDGSTS.E.BYPASS.LTC128B.128 [R219+0xb080], [R52.64], !P0 ;  /* 0x0b08000034db7fae */ /* 0x0009e2000c101d58 */
[----:B------:R-:W-:-:S03]  /*f450*/  PLOP3.LUT P0, PT, PT, PT, UP0, 0x40, 0x0 ;  /* 0x000000000000781c */ /* 0x000fc60003f0e808 */
[----:B------:R-:W-:Y:S04]  /*f460*/  LDSM.16.M88.4 R48, [R209+0x10080] ;  /* 0x01008000d130783b */ /* 0x000fe80000000200 */
[----:B------:R-:W5:Y:S01]  /*f470*/  LDSM.16.M88.4 R4, [R208+0xc080] ;  /* 0x00c08000d004783b */ /* 0x000f620000000200 */
[C---:B--2---:R-:W-:Y:S03]  /*f480*/  HMMA.16816.F32 R12, R20.reuse, R24, RZ ;  /* 0x00000018140c723c */ /* 0x044fe600000018ff */
[----:B------:R-:W2:Y:S04]  /*f490*/  LDSM.16.M88.4 R64, [R208+0xc880] ;  /* 0x00c88000d040783b */ /* 0x000ea80000000200 */
[----:B------:R-:W-:Y:S01]  /*f4a0*/  LDSM.16.M88.4 R32, [R207+0x10080] ;  /* 0x01008000cf20783b */ /* 0x000fe20000000200 */
[C---:B------:R-:W-:Y:S03]  /*f4b0*/  HMMA.16816.F32 R24, R20.reuse, R26, RZ ;  /* 0x0000001a1418723c */ /* 0x040fe600000018ff */
[----:B------:R-:W-:Y:S04]  /*f4c0*/  LDSM.16.M88.4 R56, [R213+0xd080] ;  /* 0x00d08000d538783b */ /* 0x000fe80000000200 */
[----:B---3--:R-:W3:Y:S01]  /*f4d0*/  LDSM.16.M88.4 R28, [R202] ;  /* 0x00000000ca1c783b */ /* 0x008ee20000000200 */
[----:B------:R-:W-:Y:S03]  /*f4e0*/  HMMA.16816.F32 R20, R20, R42, RZ ;  /* 0x0000002a1414723c */ /* 0x000fe600000018ff */
[----:B----4-:R-:W4:Y:S04]  /*f4f0*/  LDSM.16.M88.4 R52, [R202+0x800] ;  /* 0x00080000ca34783b */ /* 0x010f280000000200 */
[----:B------:R-:W-:Y:S01]  /*f500*/  LDSM.16.M88.4 R40, [R212+0x1000] ;  /* 0x00100000d428783b */ /* 0x000fe20000000200 */
[C---:B-1----:R-:W-:Y:S03]  /*f510*/  HMMA.16816.F32 R12, R8.reuse, R16, R12 ;  /* 0x00000010080c723c */ /* 0x042fe6000000180c */
[----:B------:R-:W0:Y:S05]  /*f520*/  LDGDEPBAR ;  /* 0x00000000000079af */ /* 0x000e2a0000000000 */
[C---:B------:R-:W-:Y:S01]  /*f530*/  HMMA.16816.F32 R24, R8.reuse, R18, R24 ;  /* 0x000000120818723c */ /* 0x040fe20000001818 */
[----:B------:R-:W1:Y:S07]  /*f540*/  LDSM.16.M88.4 R16, [R214+0x14080] ;  /* 0x01408000d610783b */ /* 0x000e6e0000000200 */
[----:B------:R-:W-:Y:S08]  /*f550*/  HMMA.16816.F32 R36, R8, R44, R36 ;  /* 0x0000002c0824723c */ /* 0x000ff00000001824 */
[C---:B-----5:R-:W-:Y:S08]  /*f560*/  HMMA.16816.F32 R12, R48.reuse, R4, R12 ;  /* 0x00000004300c723c */ /* 0x060ff0000000180c */
[----:B------:R-:W-:Y:S01]  /*f570*/  HMMA.16816.F32 R24, R48, R6, R24 ;  /* 0x000000063018723c */ /* 0x000fe20000001818 */
[----:B------:R-:W-:Y:S07]  /*f580*/  LDSM.16.M88.4 R4, [R210+0x14080] ;  /* 0x01408000d204783b */ /* 0x000fee0000000200 */
[----:B------:R-:W-:Y:S01]  /*f590*/  HMMA.16816.F32 R8, R8, R46, R20 ;  /* 0x0000002e0808723c */ /* 0x000fe20000001814 */
[----:B------:R-:W5:Y:S04]  /*f5a0*/  LDSM.16.M88.4 R44, [R213+0xd880] ;  /* 0x00d88000d52c783b */ /* 0x000f680000000200 */
[----:B------:R-:W-:Y:S03]  /*f5b0*/  LDSM.16.M88.4 R20, [R209+0x14080] ;  /* 0x01408000d114783b */ /* 0x000fe60000000200 */
[----:B--2---:R-:W-:Y:S08]  /*f5c0*/  HMMA.16816.F32 R36, R48, R64, R36 ;  /* 0x000000403024723c */ /* 0x004ff00000001824 */
[C---:B---3--:R-:W-:Y:S08]  /*f5d0*/  HMMA.16816.F32 R12, R32.reuse, R28, R12 ;  /* 0x0000001c200c723c */ /* 0x048ff0000000180c */
[----:B------:R-:W-:Y:S01]  /*f5e0*/  HMMA.16816.F32 R24, R32, R30, R24 ;  /* 0x0000001e2018723c */ /* 0x000fe20000001818 */
[----:B------:R-:W-:Y:S07]  /*f5f0*/  LDSM.16.M88.4 R28, [R208+0xd080] ;  /* 0x00d08000d01c783b */ /* 0x000fee0000000200 */
[----:B------:R-:W-:Y:S01]  /*f600*/  HMMA.16816.F32 R48, R48, R66, R8 ;  /* 0x000000423030723c */ /* 0x000fe20000001808 */
[----:B------:R-:W2:Y:S04]  /*f610*/  LDSM.16.M88.4 R64, [R212+0x1800] ;  /* 0x00180000d440783b */ /* 0x000ea80000000200 */
[----:B------:R-:W-:Y:S03]  /*f620*/  LDSM.16.M88.4 R8, [R207+0x14080] ;  /* 0x01408000cf08783b */ /* 0x000fe60000000200 */
[----:B----4-:R-:W-:Y:S08]  /*f630*/  HMMA.16816.F32 R36, R32, R52, R36 ;  /* 0x000000342024723c */ /* 0x010ff00000001824 */
[C---:B-1----:R-:W-:Y:S08]  /*f640*/  HMMA.16816.F32 R12, R16.reuse, R56, R12 ;  /* 0x00000038100c723c */ /* 0x042ff0000000180c */
[----:B------:R-:W-:Y:S01]  /*f650*/  HMMA.16816.F32 R24, R16, R58, R24 ;  /* 0x0000003a1018723c */ /* 0x000fe20000001818 */
[----:B------:R-:W-:Y:S07]  /*f660*/  LDSM.16.M88.4 R56, [R202+0x1000] ;  /* 0x00100000ca38783b */ /* 0x000fee0000000200 */
[----:B------:R-:W-:Y:S01]  /*f670*/  HMMA.16816.F32 R48, R32, R54, R48 ;  /* 0x000000362030723c */ /* 0x000fe20000001830 */
[----:B------:R-:W1:Y:S04]  /*f680*/  LDSM.16.M88.4 R52, [R208+0xd880] ;  /* 0x00d88000d034783b */ /* 0x000e680000000200 */
[----:B------:R-:W-:Y:S03]  /*f690*/  LDSM.16.M88.4 R32, [R214+0x18080] ;  /* 0x01808000d620783b */ /* 0x000fe60000000200 */
[----:B-----5:R-:W-:Y:S08]  /*f6a0*/  HMMA.16816.F32 R36, R16, R44, R36 ;  /* 0x0000002c1024723c */ /* 0x020ff00000001824 */
[C---:B------:R-:W-:Y:S08]  /*f6b0*/  HMMA.16816.F32 R12, R4.reuse, R40, R12 ;  /* 0x00000028040c723c */ /* 0x040ff0000000180c */
[----:B------:R-:W-:Y:S01]  /*f6c0*/  HMMA.16816.F32 R24, R4, R42, R24 ;  /* 0x0000002a0418723c */ /* 0x000fe20000001818 */
[----:B------:R-:W-:Y:S07]  /*f6d0*/  LDSM.16.M88.4 R40, [R213+0xe080] ;  /* 0x00e08000d528783b */ /* 0x000fee0000000200 */
[----:B------:R-:W-:Y:S01]  /*f6e0*/  HMMA.16816.F32 R48, R16, R46, R48 ;  /* 0x0000002e1030723c */ /* 0x000fe20000001830 */
[----:B------:R-:W3:Y:S04]  /*f6f0*/  LDSM.16.M88.4 R44, [R202+0x1800] ;  /* 0x00180000ca2c783b */ /* 0x000ee80000000200 */
        /* <DEDUP_REMOVED lines=15> */
[----:B---3--:R-:W-:Y:S08]  /*f7f0*/  HMMA.16816.F32 R36, R8, R44, R36 ;  /* 0x0000002c0824723c */ /* 0x008ff00000001824 */
[C---:B------:R-:W-:Y:S08]  /*f800*/  HMMA.16816.F32 R12, R32.reuse, R40, R12 ;  /* 0x00000028200c723c */ /* 0x040ff0000000180c */
[----:B------:R-:W-:Y:S01]  /*f810*/  HMMA.16816.F32 R24, R32, R42, R24 ;  /* 0x0000002a2018723c */ /* 0x000fe20000001818 */
[----:B------:R-:W1:Y:S07]  /*f820*/  LDSM.16.M88.4 R40, [R212+0x2800] ;  /* 0x00280000d428783b */ /* 0x000e6e0000000200 */
[----:B------:R-:W-:Y:S01]  /*f830*/  HMMA.16816.F32 R48, R8, R46, R48 ;  /* 0x0000002e0830723c */ /* 0x000fe20000001830 */
[----:B------:R-:W-:Y:S04]  /*f840*/  LDSM.16.M88.4 R44, [R214+0x1c080] ;  /* 0x01c08000d62c783b */ /* 0x000fe80000000200 */
[----:B------:R-:W-:Y:S03]  /*f850*/  LDSM.16.M88.4 R8, [R213+0xf080] ;  /* 0x00f08000d508783b */ /* 0x000fe60000000200 */
[----:B--2---:R-:W-:Y:S08]  /*f860*/  HMMA.16816.F32 R36, R32, R64, R36 ;  /* 0x000000402024723c */ /* 0x004ff00000001824 */
        /* <DEDUP_REMOVED lines=42> */
[----:B------:R-:W-:Y:S01]  /*fb10*/  FMUL.FTZ R4, R13, c[0x0][0x320] ;  /* 0x0000c8000d047a20 */ /* 0x000fe20000410000 */
[----:B------:R-:W-:Y:S01]  /*fb20*/  SHF.R.S32.HI R13, RZ, 0x1f, R224 ;  /* 0x0000001fff0d7819 */ /* 0x000fe200000114e0 */
        /* <DEDUP_REMOVED lines=8> */
[----:B------:R-:W-:-:S02]  /*fbb0*/  FMUL.FTZ R12, R25, c[0x0][0x320] ;  /* 0x0000c800190c7a20 */ /* 0x000fc40000410000 */
[----:B------:R-:W-:Y:S02]  /*fbc0*/  FMUL.FTZ R8, R27, c[0x0][0x320] ;  /* 0x0000c8001b087a20 */ /* 0x000fe40000410000 */
        /* <DEDUP_REMOVED lines=54> */
.L_x_742:
[----:B--234-:R-:W-:Y:S01]  /*ff30*/  LOP3.LUT R11, R71, 0xffffffe0, RZ, 0xc0, !PT ;  /* 0xffffffe0470b7812 */ /* 0x01cfe200078ec0ff */
[----:B------:R-:W-:Y:S01]  /*ff40*/  UMOV UR4, 0xffffffe0 ;  /* 0xffffffe000047882 */ /* 0x000fe20000000000 */
[----:B------:R-:W-:Y:S01]  /*ff50*/  LEA.HI R13, R69, R62, RZ, 0x2 ;  /* 0x0000003e450d7211 */ /* 0x000fe200078f10ff */
[----:B------:R-:W-:Y:S01]  /*ff60*/  UIMAD UR4, UR10, UR4, 0x21 ;  /* 0x000000210a0474a4 */ /* 0x000fe2000f8e0204 */
[----:B------:R-:W-:Y:S01]  /*ff70*/  SHF.R.S32.HI R15, RZ, 0x1f, R70 ;  /* 0x0000001fff0f7819 */ /* 0x000fe20000011446 */
[----:B------:R-:W-:Y:S01]  /*ff80*/  IMAD.IADD R11, R62, 0x1, -R11 ;  /* 0x000000013e0b7824 */ /* 0x000fe200078e0a0b */
[----:B------:R-:W-:Y:S01]  /*ff90*/  LOP3.LUT R13, R13, 0xfffffffc, RZ, 0xc0, !PT ;  /* 0xfffffffc0d0d7812 */ /* 0x000fe200078ec0ff */
[----:B------:R-:W-:Y:S01]  /*ffa0*/  FMUL.FTZ R19, R48, c[0x0][0x320] ;  /* 0x0000c80030137a20 */ /* 0x000fe20000410000 */
[----:B------:R-:W-:Y:S01]  /*ffb0*/  LEA.HI R15, R15, R70, RZ, 0x3 ;  /* 0x000000460f0f7211 */ /* 0x000fe200078f18ff */
[----:B------:R-:W-:Y:S01]  /*ffc0*/  FMUL.FTZ R21, R49, c[0x0][0x320] ;  /* 0x0000c80031157a20 */ /* 0x000fe20000410000 */
[----:B------:R-:W-:Y:S01]  /*ffd0*/  SHF.R.S32.HI R14, RZ, 0x1f, R11 ;  /* 0x0000001fff0e7819 */ /* 0x000fe2000001140b */
[----:B------:R-:W-:Y:S01]  /*ffe0*/  IMAD.IADD R62, R62, 0x1, -R13 ;  /* 0x000000013e3e7824 */ /* 0x000fe200078e0a0d */
[----:B------:R-:W-:Y:S01]  /*fff0*/  LOP3.LUT R15, R15, 0xffffff8, RZ, 0xc0, !PT ;  /* 0x0ffffff80f0f7812 */ /* 0x000fe200078ec0ff */
[----:B------:R-:W-:Y:S01]  /*10000*/  MUFU.TANH R19, R19 ;  /* 0x0000001300137308 */ /* 0x000fe20000002400 */
[----:B------:R-:W-:Y:S01]  /*10010*/  LEA.HI R13, R14, R11, RZ, 0x2 ;  /* 0x0000000b0e0d7211 */ /* 0x000fe200078f10ff */
[----:B------:R-:W-:Y:S01]  /*10020*/  IMAD.IADD R211, R61, 0x1, R60 ;  /* 0x000000013dd37824 */ /* 0x000fe200078e023c */
[----:B------:R-:W-:Y:S01]  /*10030*/  LEA.HI R14, R62, R62, RZ, 0x1 ;  /* 0x0000003e3e0e7211 */ /* 0x000fe200078f08ff */
[----:B------:R-:W-:Y:S01]  /*10040*/  IMAD.IADD R70, R70, 0x1, -R15 ;  /* 0x0000000146467824 */ /* 0x000fe200078e0a0f */
[----:B------:R-:W-:Y:S01]  /*10050*/  PLOP3.LUT P0, PT, PT, PT, UP2, 0x80, 0x0 ;  /* 0x000000000000781c */ /* 0x000fe20003f0f028 */
[----:B------:R-:W-:Y:S01]  /*10060*/  IMAD.SHL.U32 R211, R211, 0x2, RZ ;  /* 0x00000002d3d37824 */ /* 0x000fe200078e00ff */
[C---:B------:R-:W-:Y:S01]  /*10070*/  LEA.HI.SX32 R15, R13.reuse, UR15, 0x1e ;  /* 0x0000000f0d0f7c11 */ /* 0x040fe2000f8ff2ff */
[----:B------:R-:W-:Y:S01]  /*10080*/  MUFU.TANH R21, R21 ;  /* 0x0000001500157308 */ /* 0x000fe20000002400 */
[----:B------:R-:W-:Y:S01]  /*10090*/  LOP3.LUT R17, R14, 0x1ffffffe, RZ, 0xc0, !PT ;  /* 0x1ffffffe0e117812 */ /* 0x000fe200078ec0ff */
[----:B------:R-:W-:Y:S01]  /*100a0*/  IMAD R206, R2, 0x2, R211 ;  /* 0x0000000202ce7824 */ /* 0x000fe200078e02d3 */
[----:B------:R-:W-:Y:S01]  /*100b0*/  LOP3.LUT R16, R13, 0x7ffffffc, RZ, 0xc0, !PT ;  /* 0x7ffffffc0d107812 */ /* 0x000fe200078ec0ff */
[----:B------:R-:W-:Y:S01]  /*100c0*/  IMAD R15, R70, 0x10, R15 ;  /* 0x00000010460f7824 */ /* 0x000fe200078e020f */
[----:B------:R-:W-:Y:S01]  /*100d0*/  LDSM.16.MT88.4 R140, [R211+0x8080] ;  /* 0x00808000d38c783b */ /* 0x000fe20000004200 */
[----:B------:R-:W-:Y:S01]  /*100e0*/  IMAD.IADD R226, R62, 0x1, -R17 ;  /* 0x000000013ee27824 */ /* 0x000fe200078e0a11 */
[----:B------:R-:W-:Y:S01]  /*100f0*/  @UP2 USHF.L.U32 UR14, UR14, 0x7, URZ ;  /* 0x000000070e0e2899 */ /* 0x000fe2000800063f */
[----:B------:R-:W-:Y:S01]  /*10100*/  IMAD.IADD R227, R11, 0x1, -R16 ;  /* 0x000000010be37824 */ /* 0x000fe200078e0a10 */
[----:B------:R-:W-:Y:S01]  /*10110*/  LDSM.16.MT88.4 R132, [R206+0x8080] ;  /* 0x00808000ce84783b */ /* 0x000fe20000004200 */
[----:B------:R-:W-:-:S02]  /*10120*/  IMAD R226, R226, 0x8, R15 ;  /* 0x00000008e2e27824 */ /* 0x000fc400078e020f */
[----:B------:R-:W-:Y:S01]  /*10130*/  IMAD.U32 R16, RZ, RZ, UR4 ;  /* 0x00000004ff107e24 */ /* 0x000fe2000f8e00ff */
[----:B------:R-:W-:Y:S01]  /*10140*/  LDSM.16.MT88.4 R40, [R211+0x9080] ;  /* 0x00908000d328783b */ /* 0x000fe20000004200 */
[----:B------:R-:W-:Y:S01]  /*10150*/  @P0 IMAD.HI.U32 R14, R226, c[0x0][0x2c8], RZ ;  /* 0x0000b200e20e0a27 */ /* 0x000fe200078e00ff */
[----:B------:R-:W-:Y:S01]  /*10160*/  PLOP3.LUT P0, PT, PT, PT, UP2, 0x80, 0x0 ;  /* 0x000000000000781c */ /* 0x000fe20003f0f028 */
[----:B------:R-:W-:Y:S01]  /*10170*/  ULDC.64 UR4, c[0x0][0x2c8] ;  /* 0x0000b20000047ab9 */ /* 0x000fe20000000a00 */
[----:B------:R-:W-:Y:S01]  /*10180*/  LDSM.16.MT88.4 R72, [R211+0xa080] ;  /* 0x00a08000d348783b */ /* 0x000fe20000004200 */
[----:B------:R-:W-:Y:S02]  /*10190*/  IMAD.MOV.U32 R22, RZ, RZ, R226 ;  /* 0x000000ffff167224 */ /* 0x000fe400078e00e2 */
[----:B------:R-:W-:Y:S01]  /*101a0*/  IMAD.SHL.U32 R227, R227, 0x2, RZ ;  /* 0x00000002e3e37824 */ /* 0x000fe200078e00ff */
[----:B------:R-:W-:Y:S01]  /*101b0*/  LDSM.16.MT88.4 R80, [R206+0xa080] ;  /* 0x00a08000ce50783b */ /* 0x000fe20000004200 */
[----:B------:R-:W-:-:S02]  /*101c0*/  FMUL.FTZ R17, R37, c[0x0][0x320] ;  /* 0x0000c80025117a20 */ /* 0x000fc40000410000 */
[----:B------:R-:W-:Y:S01]  /*101d0*/  IMAD R205, R3, 0x2, R211 ;  /* 0x0000000203cd7824 */ /* 0x000fe200078e02d3 */
[----:B------:R-:W-:Y:S01]  /*101e0*/  IADD3 R15, -R227, UR11, R16 ;  /* 0x0000000be30f7c10 */ /* 0x000fe2000fffe110 */
[----:B------:R-:W-:Y:S01]  /*101f0*/  IMAD R204, R3, 0x2, R206 ;  /* 0x0000000203cc7824 */ /* 0x000fe200078e02ce */
[----:B------:R-:W-:Y:S01]  /*10200*/  IADD3 R11, -R227, UR22, RZ ;  /* 0x00000016e30b7c10 */ /* 0x000fe2000fffe1ff */
[----:B------:R-:W2:Y:S01]  /*10210*/  MUFU.TANH R17, R17 ;  /* 0x0000001100117308 */ /* 0x000ea20000002400 */
[----:B------:R-:W-:Y:S01]  /*10220*/  @P0 SHF.R.U32.HI R22, RZ, c[0x0][0x2cc], R14 ;  /* 0x0000b300ff160a19 */ /* 0x000fe2000001160e */
[----:B------:R-:W-:Y:S01]  /*10230*/  LDSM.16.MT88.4 R56, [R205+0x9080] ;  /* 0x00908000cd38783b */ /* 0x000fe20000004200 */
[----:B------:R-:W-:Y:S01]  /*10240*/  IADD3 R15, R15, -UR20, RZ ;  /* 0x800000140f0f7c10 */ /* 0x000fe2000fffe0ff */
[----:B------:R-:W-:Y:S02]  /*10250*/  UIMAD.WIDE.U32 UR22, UR14, UR4, URZ ;  /* 0x000000040e1672a5 */ /* 0x000fe4000f8e003f */
[----:B------:R-:W3:Y:S04]  /*10260*/  SHFL.IDX PT, R14, R22, RZ, 0x1c1f ;  /* 0x001c1fff160e7589 */ /* 0x000ee800000e0000 */
[----:B------:R-:W-:Y:S01]  /*10270*/  LDSM.16.MT88.4 R32, [R204+0x8080] ;  /* 0x00808000cc20783b */ /* 0x000fe20000004200 */
[----:B------:R-:W-:-:S02]  /*10280*/  @UP2 UMOV UR7, UR23 ;  /* 0x0000001700072c82 */ /* 0x000fc40008000000 */
[----:B------:R-:W-:Y:S01]  /*10290*/  @UP2 USHF.R.U32.HI UR15, URZ, UR5, UR7 ;  /* 0x000000053f0f2299 */ /* 0x000fe20008011607 */
[----:B------:R-:W-:Y:S01]  /*102a0*/  LDSM.16.MT88.4 R64, [R204+0x9080] ;  /* 0x00908000cc40783b */ /* 0x000fe20000004200 */
[----:B------:R-:W-:Y:S02]  /*102b0*/  UIADD3 UR7, UR10, -0x2, URZ ;  /* 0xfffffffe0a077890 */ /* 0x000fe4000fffe03f */
[----:B------:R-:W-:Y:S01]  /*102c0*/  UIADD3 UR15, UR15, UR11, -UR20 ;  /* 0x0000000b0f0f7290 */ /* 0x000fe2000fffe814 */
[----:B------:R-:W-:Y:S03]  /*102d0*/  LDSM.16.MT88.4 R88, [R205+0xa080] ;  /* 0x00a08000cd58783b */ /* 0x000fe60000004200 */
[----:B------:R-:W-:Y:S01]  /*102e0*/  USHF.R.S32.HI UR4, URZ, 0x1f, UR15 ;  /* 0x0000001f3f047899 */ /* 0x000fe2000801140f */
[----:B------:R-:W-:Y:S03]  /*102f0*/  LDSM.16.MT88.4 R96, [R204+0xa080] ;  /* 0x00a08000cc60783b */ /* 0x000fe60000004200 */
[----:B------:R-:W-:Y:S01]  /*10300*/  ULEA.HI UR4, UR4, UR15, URZ, 0x5 ;  /* 0x0000000f04047291 */ /* 0x000fe2000f8f283f */
[----:B------:R-:W-:Y:S03]  /*10310*/  LDSM.16.MT88.4 R104, [R211+0xb080] ;  /* 0x00b08000d368783b */ /* 0x000fe60000004200 */
[----:B------:R-:W-:Y:S01]  /*10320*/  USHF.R.S32.HI UR4, URZ, 0x5, UR4 ;  /* 0x000000053f047899 */ /* 0x000fe20008011404 */
[----:B---3--:R-:W-:Y:S01]  /*10330*/  IMAD.IADD R14, R15, 0x1, R14 ;  /* 0x000000010f0e7824 */ /* 0x008fe200078e020e */
[----:B------:R-:W-:Y:S04]  /*10340*/  LDSM.16.MT88.4 R112, [R206+0xb080] ;  /* 0x00b08000ce70783b */ /* 0x000fe80000004200 */
[----:B------:R-:W-:Y:S01]  /*10350*/  IMNMX R13, R11, R14, PT ;  /* 0x0000000e0b0d7217 */ /* 0x000fe20003800200 */
[----:B------:R-:W-:Y:S01]  /*10360*/  LDSM.16.MT88.4 R120, [R205+0xb080] ;  /* 0x00b08000cd78783b */ /* 0x000fe20000004200 */
[----:B------:R-:W-:-:S02]  /*10370*/  IMNMX R235, RZ, UR4, !PT ;  /* 0x00000004ffeb7c17 */ /* 0x000fc4000f800200 */
[C---:B------:R-:W-:Y:S01]  /*10380*/  ISETP.GT.AND P0, PT, R13.reuse, RZ, PT ;  /* 0x000000ff0d00720c */ /* 0x040fe20003f04270 */
[----:B------:R-:W-:Y:S03]  /*10390*/  LDSM.16.MT88.4 R188, [R205+0x8880] ;  /* 0x00888000cdbc783b */ /* 0x000fe60000004200 */
[----:B-1----:R-:W-:Y:S01]  /*103a0*/  FSEL R16, R0, -INF , P0 ;  /* 0xff80000000107808 */ /* 0x002fe20000000000 */
[----:B------:R-:W-:Y:S01]  /*103b0*/  LDSM.16.MT88.4 R184, [R204+0x8880] ;  /* 0x00888000ccb8783b */ /* 0x000fe20000004200 */
[----:B------:R-:W-:-:S03]  /*103c0*/  ISETP.GT.AND P0, PT, R13, 0x1, PT ;  /* 0x000000010d00780c */ /* 0x000fc60003f04270 */
[----:B------:R-:W1:Y:S01]  /*103d0*/  SHFL.IDX PT, R0, R22, 0x1, 0x1c1f ;  /* 0x003c1f0016007f89 */ /* 0x000e6200000e0000 */
[----:B------:R-:W-:Y:S02]  /*103e0*/  FSEL R20, R4, -INF , P0 ;  /* 0xff80000004147808 */ /* 0x000fe40000000000 */
[C---:B------:R-:W-:Y:S01]  /*103f0*/  ISETP.GT.AND P0, PT, R13.reuse, 0x8, PT ;  /* 0x000000080d00780c */ /* 0x040fe20003f04270 */
[----:B------:R-:W-:Y:S03]  /*10400*/  LDSM.16.MT88.4 R180, [R206+0x9880] ;  /* 0x00988000ceb4783b */ /* 0x000fe60000004200 */
[----:B------:R-:W-:Y:S01]  /*10410*/  FSEL R14, R6, -INF , P0 ;  /* 0xff800000060e7808 */ /* 0x000fe20000000000 */
[----:B------:R-:W-:Y:S01]  /*10420*/  LDSM.16.MT88.4 R176, [R205+0x9880] ;  /* 0x00988000cdb0783b */ /* 0x000fe20000004200 */
[----:B------:R-:W-:-:S03]  /*10430*/  ISETP.GT.AND P0, PT, R13, 0x9, PT ;  /* 0x000000090d00780c */ /* 0x000fc60003f04270 */
[----:B------:R-:W-:Y:S01]  /*10440*/  LDSM.16.MT88.4 R172, [R204+0x9880] ;  /* 0x00988000ccac783b */ /* 0x000fe20000004200 */
[----:B------:R-:W-:Y:S02]  /*10450*/  FSEL R18, R12, -INF , P0 ;  /* 0xff8000000c127808 */ /* 0x000fe40000000000 */
[C---:B------:R-:W-:Y:S01]  /*10460*/  ISETP.GT.AND P0, PT, R13.reuse, 0x10, PT ;  /* 0x000000100d00780c */ /* 0x040fe20003f04270 */
[----:B------:R-:W-:Y:S03]  /*10470*/  LDSM.16.MT88.4 R168, [R211+0xa880] ;  /* 0x00a88000d3a8783b */ /* 0x000fe60000004200 */
[----:B------:R-:W-:Y:S01]  /*10480*/  FSEL R6, R10, -INF , P0 ;  /* 0xff8000000a067808 */ /* 0x000fe20000000000 */
[----:B------:R-:W-:Y:S01]  /*10490*/  LDSM.16.MT88.4 R164, [R206+0xa880] ;  /* 0x00a88000cea4783b */ /* 0x000fe20000004200 */
[----:B------:R-:W-:Y:S01]  /*104a0*/  ISETP.GT.AND P0, PT, R13, 0x11, PT ;  /* 0x000000110d00780c */ /* 0x000fe20003f04270 */
[----:B-1----:R-:W-:-:S03]  /*104b0*/  IMAD.IADD R0, R15, 0x1, R0 ;  /* 0x000000010f007824 */ /* 0x002fc600078e0200 */
[----:B--2---:R-:W-:Y:S01]  /*104c0*/  FSEL R4, R17, -INF , P0 ;  /* 0xff80000011047808 */ /* 0x004fe20000000000 */
[----:B------:R-:W-:Y:S01]  /*104d0*/  FMUL.FTZ R15, R38, c[0x0][0x320] ;  /* 0x0000c800260f7a20 */ /* 0x000fe20000410000 */
[----:B------:R-:W-:Y:S01]  /*104e0*/  ISETP.GT.AND P0, PT, R13, 0x18, PT ;  /* 0x000000180d00780c */ /* 0x000fe20003f04270 */
[----:B------:R-:W-:Y:S01]  /*104f0*/  LDSM.16.MT88.4 R160, [R205+0xa880] ;  /* 0x00a88000cda0783b */ /* 0x000fe20000004200 */
[----:B------:R-:W-:Y:S01]  /*10500*/  IMNMX R0, R11, R0, PT ;  /* 0x000000000b007217 */ /* 0x000fe20003800200 */
[----:B------:R-:W-:Y:S01]  /*10510*/  FMUL.FTZ R11, R50, c[0x0][0x320] ;  /* 0x0000c800320b7a20 */ /* 0x000fe20000410000 */
[----:B------:R-:W-:Y:S01]  /*10520*/  FSEL R12, R19, -INF , P0 ;  /* 0xff800000130c7808 */ /* 0x000fe20000000000 */
[----:B------:R-:W1:Y:S01]  /*10530*/  MUFU.TANH R15, R15 ;  /* 0x0000000f000f7308 */ /* 0x000e620000002400 */
[----:B------:R-:W-:Y:S01]  /*10540*/  ISETP.GT.AND P0, PT, R13, 0x19, PT ;  /* 0x000000190d00780c */ /* 0x000fe20003f04270 */
[----:B------:R-:W-:Y:S01]  /*10550*/  FMUL.FTZ R13, R39, c[0x0][0x320] ;  /* 0x0000c800270d7a20 */ /* 0x000fe20000410000 */
[----:B------:R-:W-:Y:S01]  /*10560*/  FMNMX.FTZ R17, R16, R20, !PT ;  /* 0x0000001410117209 */ /* 0x000fe20007810000 */
[----:B------:R-:W-:Y:S01]  /*10570*/  LDSM.16.MT88.4 R156, [R204+0xa880] ;  /* 0x00a88000cc9c783b */ /* 0x000fe20000004200 */
[----:B------:R-:W-:-:S02]  /*10580*/  FSEL R10, R21, -INF , P0 ;  /* 0xff800000150a7808 */ /* 0x000fc40000000000 */
[----:B------:R-:W-:Y:S01]  /*10590*/  ISETP.GT.AND P0, PT, R0, RZ, PT ;  /* 0x000000ff0000720c */ /* 0x000fe20003f04270 */
[----:B------:R-:W2:Y:S01]  /*105a0*/  MUFU.TANH R13, R13 ;  /* 0x0000000d000d7308 */ /* 0x000ea20000002400 */
[----:B------:R-:W-:Y:S01]  /*105b0*/  FMNMX.FTZ R17, R14, R17, !PT ;  /* 0x000000110e117209 */ /* 0x000fe20007810000 */
[----:B------:R-:W-:Y:S01]  /*105c0*/  LDSM.16.MT88.4 R152, [R211+0xb880] ;  /* 0x00b88000d398783b */ /* 0x000fe20000004200 */
[----:B------:R-:W-:Y:S02]  /*105d0*/  FSEL R21, R5, -INF , P0 ;  /* 0xff80000005157808 */ /* 0x000fe40000000000 */
[----:B------:R-:W-:Y:S01]  /*105e0*/  ISETP.GT.AND P0, PT, R0, 0x1, PT ;  /* 0x000000010000780c */ /* 0x000fe20003f04270 */
[----:B------:R-:W0:Y:S01]  /*105f0*/  LDGDEPBAR ;  /* 0x00000000000079af */ /* 0x000e220000000000 */
[----:B------:R-:W-:Y:S01]  /*10600*/  FMNMX.FTZ R17, R18, R17, !PT ;  /* 0x0000001112117209 */ /* 0x000fe20007810000 */
[----:B------:R-:W3:Y:S01]  /*10610*/  MUFU.TANH R11, R11 ;  /* 0x0000000b000b7308 */ /* 0x000ee20000002400 */
[----:B------:R-:W-:-:S02]  /*10620*/  FSEL R19, R7, -INF , P0 ;  /* 0xff80000007137808 */ /* 0x000fc40000000000 */
[C---:B------:R-:W-:Y:S02]  /*10630*/  ISETP.GT.AND P0, PT, R0.reuse, 0x8, PT ;  /* 0x000000080000780c */ /* 0x040fe40003f04270 */
[----:B------:R-:W-:Y:S02]  /*10640*/  FMNMX.FTZ R22, R21, R19, !PT ;  /* 0x0000001315167209 */ /* 0x000fe40007810000 */
[----:B------:R-:W-:Y:S01]  /*10650*/  FSEL R7, R9, -INF , P0 ;  /* 0xff80000009077808 */ /* 0x000fe20000000000 */
[----:B------:R-:W-:Y:S01]  /*10660*/  FMUL.FTZ R9, R51, c[0x0][0x320] ;  /* 0x0000c80033097a20 */ /* 0x000fe20000410000 */
[----:B------:R-:W-:Y:S01]  /*10670*/  ISETP.GT.AND P0, PT, R0, 0x9, PT ;  /* 0x000000090000780c */ /* 0x000fe20003f04270 */
[----:B------:R-:W-:Y:S01]  /*10680*/  LDSM.16.MT88.4 R48, [R206+0x9080] ;  /* 0x00908000ce30783b */ /* 0x000fe20000004200 */
[----:B------:R-:W-:Y:S02]  /*10690*/  FMNMX.FTZ R22, R7, R22, !PT ;  /* 0x0000001607167209 */ /* 0x000fe40007810000 */
[----:B------:R-:W-:Y:S01]  /*106a0*/  FSEL R5, R8, -INF , P0 ;  /* 0xff80000008057808 */ /* 0x000fe20000000000 */
[----:B------:R-:W4:Y:S01]  /*106b0*/  MUFU.TANH R9, R9 ;  /* 0x0000000900097308 */ /* 0x000f220000002400 */
[----:B------:R-:W-:-:S02]  /*106c0*/  ISETP.GT.AND P0, PT, R0, 0x10, PT ;  /* 0x000000100000780c */ /* 0x000fc40003f04270 */
[----:B------:R-:W-:Y:S02]  /*106d0*/  FMNMX.FTZ R17, R6, R17, !PT ;  /* 0x0000001106117209 */ /* 0x000fe40007810000 */
[----:B-1----:R-:W-:Y:S02]  /*106e0*/  FSEL R15, R15, -INF , P0 ;  /* 0xff8000000f0f7808 */ /* 0x002fe40000000000 */
[----:B------:R-:W-:Y:S02]  /*106f0*/  ISETP.GT.AND P0, PT, R0, 0x11, PT ;  /* 0x000000110000780c */ /* 0x000fe40003f04270 */
[----:B------:R-:W-:Y:S02]  /*10700*/  FMNMX.FTZ R22, R5, R22, !PT ;  /* 0x0000001605167209 */ /* 0x000fe40007810000 */
[----:B--2---:R-:W-:Y:S02]  /*10710*/  FSEL R13, R13, -INF , P0 ;  /* 0xff8000000d0d7808 */ /* 0x004fe40000000000 */
[----:B------:R-:W-:-:S02]  /*10720*/  FMNMX.FTZ R17, R4, R17, !PT ;  /* 0x0000001104117209 */ /* 0x000fc40007810000 */
[----:B------:R-:W-:Y:S02]  /*10730*/  ISETP.GT.AND P0, PT, R0, 0x18, PT ;  /* 0x000000180000780c */ /* 0x000fe40003f04270 */
[----:B------:R-:W-:Y:S02]  /*10740*/  FMNMX.FTZ R22, R15, R22, !PT ;  /* 0x000000160f167209 */ /* 0x000fe40007810000 */
[----:B------:R-:W-:Y:S02]  /*10750*/  FMNMX.FTZ R17, R12, R17, !PT ;  /* 0x000000110c117209 */ /* 0x000fe40007810000 */
[----:B---3--:R-:W-:Y:S02]  /*10760*/  FSEL R11, R11, -INF , P0 ;  /* 0xff8000000b0b7808 */ /* 0x008fe40000000000 */
[----:B------:R-:W-:Y:S02]  /*10770*/  ISETP.GT.AND P0, PT, R0, 0x19, PT ;  /* 0x000000190000780c */ /* 0x000fe40003f04270 */
[----:B------:R-:W-:-:S02]  /*10780*/  FMNMX.FTZ R22, R13, R22, !PT ;  /* 0x000000160d167209 */ /* 0x000fc40007810000 */
[----:B------:R-:W-:Y:S02]  /*10790*/  FMNMX.FTZ R8, R10, R17, !PT ;  /* 0x000000110a087209 */ /* 0x000fe40007810000 */
[----:B----4-:R-:W-:Y:S02]  /*107a0*/  FSEL R9, R9, -INF , P0 ;  /* 0xff80000009097808 */ /* 0x010fe40000000000 */
        /* <DEDUP_REMOVED lines=8> */
[----:B-1----:R-:W-:-:S03]  /*10830*/  FMNMX.FTZ R0, R25, R0, !PT ;  /* 0x0000000019007209 */ /* 0x002fc60007810000 */
[----:B------:R-:W1:Y:S01]  /*10840*/  LDSM.16.MT88.4 R24, [R205+0x8080] ;  /* 0x00808000cd18783b */ /* 0x000e620000004200 */
        /* <DEDUP_REMOVED lines=9> */
[--C-:B------:R-:W-:Y:S01]  /*108e0*/  FFMA.FTZ R150, R14, c[0x0][0x2d0], -R17.reuse ;  /* 0x0000b4000e967a23 */ /* 0x100fe20000010811 */
[----:B------:R-:W-:Y:S01]  /*108f0*/  ISETP.LE.AND P0, PT, R235, UR7, PT ;  /* 0x00000007eb007c0c */ /* 0x000fe2000bf03270 */
[----:B------:R-:W-:Y:S01]  /*10900*/  FFMA.FTZ R149, R18, c[0x0][0x2d0], -R17 ;  /* 0x0000b40012957a23 */ /* 0x000fe20000010811 */
[----:B------:R-:W-:Y:S01]  /*10910*/  MUFU.EX2 R192, R192 ;  /* 0x000000c000c07308 */ /* 0x000fe20000000800 */
[----:B------:R-:W-:-:S02]  /*10920*/  FFMA.FTZ R193, R21, c[0x0][0x2d0], -R8 ;  /* 0x0000b40015c17a23 */ /* 0x000fc40000010808 */
[--C-:B------:R-:W-:Y:S02]  /*10930*/  FFMA.FTZ R194, R19, c[0x0][0x2d0], -R8.reuse ;  /* 0x0000b40013c27a23 */ /* 0x100fe40000010808 */
[--C-:B------:R-:W-:Y:S02]  /*10940*/  FFMA.FTZ R195, R7, c[0x0][0x2d0], -R8.reuse ;  /* 0x0000b40007c37a23 */ /* 0x100fe40000010808 */
[----:B------:R-:W-:Y:S01]  /*10950*/  FFMA.FTZ R2, R5, c[0x0][0x2d0], -R8 ;  /* 0x0000b40005027a23 */ /* 0x000fe20000010808 */
[----:B------:R-:W2:Y:S01]  /*10960*/  MUFU.EX2 R151, R151 ;  /* 0x0000009700977308 */ /* 0x000ea20000000800 */
[--C-:B------:R-:W-:Y:S02]  /*10970*/  FFMA.FTZ R3, R6, c[0x0][0x2d0], -R17.reuse ;  /* 0x0000b40006037a23 */ /* 0x100fe40000010811 */
[--C-:B------:R-:W-:Y:S02]  /*10980*/  FFMA.FTZ R220, R4, c[0x0][0x2d0], -R17.reuse ;  /* 0x0000b40004dc7a23 */ /* 0x100fe40000010811 */
[----:B------:R-:W3:Y:S01]  /*10990*/  LDSM.16.MT88.4 R4, [R204+0xb080] ;  /* 0x00b08000cc04783b */ /* 0x000ee20000004200 */
[----:B------:R-:W-:-:S02]  /*109a0*/  FFMA.FTZ R221, R12, c[0x0][0x2d0], -R17 ;  /* 0x0000b4000cdd7a23 */ /* 0x000fc40000010811 */
[----:B------:R-:W-:Y:S01]  /*109b0*/  MUFU.EX2 R150, R150 ;  /* 0x0000009600967308 */ /* 0x000fe20000000800 */
[----:B------:R-:W-:Y:S02]  /*109c0*/  FFMA.FTZ R228, R10, c[0x0][0x2d0], -R17 ;  /* 0x0000b4000ae47a23 */ /* 0x000fe40000010811 */
[--C-:B------:R-:W-:Y:S01]  /*109d0*/  FFMA.FTZ R229, R15, c[0x0][0x2d0], -R8.reuse ;  /* 0x0000b4000fe57a23 */ /* 0x100fe20000010808 */
[----:B------:R-:W4:Y:S01]  /*109e0*/  LDSM.16.MT88.4 R16, [R211+0x8880] ;  /* 0x00888000d310783b */ /* 0x000f220000004200 */
[--C-:B------:R-:W-:Y:S02]  /*109f0*/  FFMA.FTZ R230, R13, c[0x0][0x2d0], -R8.reuse ;  /* 0x0000b4000de67a23 */ /* 0x100fe40000010808 */
[--C-:B------:R-:W-:Y:S01]  /*10a00*/  FFMA.FTZ R231, R11, c[0x0][0x2d0], -R8.reuse ;  /* 0x0000b4000be77a23 */ /* 0x100fe20000010808 */
[----:B------:R-:W5:Y:S01]  /*10a10*/  MUFU.EX2 R149, R149 ;  /* 0x0000009500957308 */ /* 0x000f620000000800 */
[----:B------:R-:W-:Y:S01]  /*10a20*/  FFMA.FTZ R232, R9, c[0x0][0x2d0], -R8 ;  /* 0x0000b40009e87a23 */ /* 0x000fe20000010808 */
[----:B------:R-:W1:Y:S01]  /*10a30*/  LDSM.16.MT88.4 R12, [R206+0x8880] ;  /* 0x00888000ce0c783b */ /* 0x000e620000004200 */
[----:B--2---:R-:W-:Y:S01]  /*10a40*/  F2FP.PACK_AB R128, R151, R192 ;  /* 0x000000c09780723e */ /* 0x004fe200000000ff */
[----:B------:R-:W-:-:S02]  /*10a50*/  FADD.FTZ R151, R192, R151 ;  /* 0x00000097c0977221 */ /* 0x000fc40000010000 */
[----:B------:R-:W2:Y:S02]  /*10a60*/  LDSM.16.MT88.4 R8, [R211+0x9880] ;  /* 0x00988000d308783b */ /* 0x000ea40000004200 */
        /* <DEDUP_REMOVED lines=22> */
[C---:B------:R-:W-:Y:S02]  /*10bd0*/  HMMA.16816.F32 R132, R128.reuse, R134, RZ ;  /* 0x000000868084723c */ /* 0x040fe400000018ff */
[----:B------:R-:W-:Y:S06]  /*10be0*/  MUFU.EX2 R231, R231 ;  /* 0x000000e700e77308 */ /* 0x000fec0000000800 */
[C---:B------:R-:W-:Y:S02]  /*10bf0*/  HMMA.16816.F32 R40, R128.reuse, R42, RZ ;  /* 0x0000002a8028723c */ /* 0x040fe400000018ff */
[----:B------:R-:W2:Y:S06]  /*10c00*/  MUFU.EX2 R232, R232 ;  /* 0x000000e800e87308 */ /* 0x000eac0000000800 */
[C---:B-1----:R-:W-:Y:S08]  /*10c10*/  HMMA.16816.F32 R20, R128.reuse, R24, RZ ;  /* 0x000000188014723c */ /* 0x042ff000000018ff */
        /* <DEDUP_REMOVED lines=32> */
[----:B--2---:R-:W-:Y:S01]  /*10e20*/  F2FP.PACK_AB R7, R232, R231 ;  /* 0x000000e7e807723e */ /* 0x004fe200000000ff */
        /* <DEDUP_REMOVED lines=11> */
[C---:B------:R-:W-:Y:S01]  /*10ee0*/  HMMA.16816.F32 R40, R4.reuse, R10, R40 ;  /* 0x0000000a0428723c */ /* 0x040fe20000001828 */
[----:B------:R-:W3:Y:S07]  /*10ef0*/  LDSM.16.MT88.4 R8, [R204+0xb880] ;  /* 0x00b88000cc08783b */ /* 0x000eee0000004200 */
        /* <DEDUP_REMOVED lines=23> */
[C---:B------:R-:W-:Y:S08]  /*11070*/  HMMA.16816.F32 R120, R4.reuse, R14, R120 ;  /* 0x0000000e0478723c */ /* 0x040ff00000001878 */
[C---:B---3--:R-:W-:Y:S08]  /*11080*/  HMMA.16816.F32 R124, R4.reuse, R8, R124 ;  /* 0x00000008047c723c */ /* 0x048ff0000000187c */
[----:B------:R-:W-:Y:S01]  /*11090*/  HMMA.16816.F32 R128, R4, R10, R128 ;  /* 0x0000000a0480723c */ /* 0x000fe20000001880 */
[----:B------:R-:W-:Y:S07]  /*110a0*/  @!P0 BRA `(.L_x_743) ;  /* 0x0000267000008947 */ /* 0x000fee0003800000 */
[----:B------:R-:W1:Y:S01]  /*110b0*/  S2R R2, SR_TID.X ;  /* 0x0000000000027919 */ /* 0x000e620000002100 */
[----:B------:R-:W-:Y:S01]  /*110c0*/  PLOP3.LUT P0, PT, PT, PT, UP2, 0x80, 0x0 ;  /* 0x000000000000781c */ /* 0x000fe20003f0f028 */
[----:B------:R-:W-:Y:S01]  /*110d0*/  IMAD.MOV.U32 R3, RZ, RZ, R0 ;  /* 0x000000ffff037224 */ /* 0x000fe200078e0000 */
[----:B------:R-:W-:Y:S01]  /*110e0*/  SHF.R.S32.HI R233, RZ, 0x1f, R224 ;  /* 0x0000001fffe97819 */ /* 0x000fe200000114e0 */
[C---:B------:R-:W-:Y:S01]  /*110f0*/  IMAD.SHL.U32 R232, R224.reuse, 0x2, RZ ;  /* 0x00000002e0e87824 */ /* 0x040fe200078e00ff */
[----:B------:R-:W-:Y:S01]  /*11100*/  SHF.R.S32.HI R228, RZ, 0x1f, R223 ;  /* 0x0000001fffe47819 */ /* 0x000fe200000114df */
[C---:B------:R-:W-:Y:S01]  /*11110*/  IMAD.SHL.U32 R231, R223.reuse, 0x2, RZ ;  /* 0x00000002dfe77824 */ /* 0x040fe200078e00ff */
[----:B------:R-:W-:Y:S01]  /*11120*/  SHF.L.U64.HI R233, R224, 0x1, R233 ;  /* 0x00000001e0e97819 */ /* 0x000fe200000102e9 */
[----:B------:R-:W-:Y:S01]  /*11130*/  UMOV UR4, 0x1 ;  /* 0x0000000100047882 */ /* 0x000fe20000000000 */
[----:B------:R-:W-:-:S05]  /*11140*/  SHF.L.U64.HI R228, R223, 0x1, R228 ;  /* 0x00000001dfe47819 */ /* 0x000fca00000102e4 */
[----:B------:R-:W-:Y:S01]  /*11150*/  @P0 IMAD.HI.U32 R234, R226, c[0x0][0x2c8], RZ ;  /* 0x0000b200e2ea0a27 */ /* 0x000fe200078e00ff */
[----:B------:R-:W-:Y:S02]  /*11160*/  PLOP3.LUT P0, PT, PT, PT, UP2, 0x80, 0x0 ;  /* 0x000000000000781c */ /* 0x000fe40003f0f028 */
[----:B-1----:R-:W-:-:S04]  /*11170*/  SHF.R.S32.HI R229, RZ, 0x1f, R2 ;  /* 0x0000001fffe57819 */ /* 0x002fc80000011402 */
[----:B------:R-:W-:-:S07]  /*11180*/  LEA.HI R229, R229, R2, RZ, 0x3 ;  /* 0x00000002e5e57211 */ /* 0x000fce00078f18ff */
[----:B------:R-:W-:Y:S02]  /*11190*/  @P0 SHF.R.U32.HI R234, RZ, c[0x0][0x2cc], R234 ;  /* 0x0000b300ffea0a19 */ /* 0x000fe400000116ea */
[----:B------:R-:W-:-:S05]  /*111a0*/  LOP3.LUT R229, R229, 0xfffffff8, RZ, 0xc0, !PT ;  /* 0xfffffff8e5e57812 */ /* 0x000fca00078ec0ff */
[----:B------:R-:W-:Y:S02]  /*111b0*/  IMAD.IADD R229, R2, 0x1, -R229 ;  /* 0x0000000102e57824 */ /* 0x000fe400078e0ae5 */
[----:B------:R-:W-:Y:S02]  /*111c0*/  IMAD.MOV.U32 R2, RZ, RZ, R148 ;  /* 0x000000ffff027224 */ /* 0x000fe400078e0094 */
[----:B------:R-:W-:-:S05]  /*111d0*/  IMAD.SHL.U32 R229, R229, 0x8, RZ ;  /* 0x00000008e5e57824 */ /* 0x000fca00078e00ff */
[----:B------:R-:W-:-:S04]  /*111e0*/  SHF.R.S32.HI R230, RZ, 0x1f, R229 ;  /* 0x0000001fffe67819 */ /* 0x000fc800000114e5 */
[C---:B------:R-:W-:Y:S01]  /*111f0*/  SHF.L.U64.HI R230, R229.reuse, 0x1, R230 ;  /* 0x00000001e5e67819 */ /* 0x040fe200000102e6 */
[----:B------:R-:W-:Y:S02]  /*11200*/  IMAD.SHL.U32 R229, R229, 0x2, RZ ;  /* 0x00000002e5e57824 */ /* 0x000fe400078e00ff */
.L_x_746:
[----:B------:R-:W-:Y:S04]  /*11210*/  DEPBAR.LE SB0, 0x0 ;  /* 0x000080000000791a */ /* 0x000fe80000000000 */
[----:B------:R-:W-:Y:S01]  /*11220*/  BAR.SYNC.DEFER_BLOCKING 0x0 ;  /* 0x0000000000007b1d */ /* 0x000fe20000010000 */
[----:B------:R-:W-:Y:S05]  /*11230*/  ISETP.LE.AND P0, PT, RZ, UR7, PT ;  /* 0x00000007ff007c0c */ /* 0x000fea000bf03270 */
[----:B------:R1:W2:Y:S04]  /*11240*/  LDSM.16.M88.4 R148, [R214+0x10080] ;  /* 0x01008000d694783b */ /* 0x0002a80000000200 */
[----:B------:R1:W3:Y:S04]  /*11250*/  LDSM.16.M88.4 R152, [R213+0xc080] ;  /* 0x00c08000d598783b */ /* 0x0002e80000000200 */
[----:B------:R1:W4:Y:S04]  /*11260*/  LDSM.16.M88.4 R156, [R213+0xc880] ;  /* 0x00c88000d59c783b */ /* 0x0003280000000200 */
[----:B------:R1:W1:Y:S04]  /*11270*/  LDSM.16.M88.4 R160, [R210+0x10080] ;  /* 0x01008000d2a0783b */ /* 0x0002680000000200 */
[----:B------:R1:W1:Y:S04]  /*11280*/  LDSM.16.M88.4 R164, [R212] ;  /* 0x00000000d4a4783b */ /* 0x0002680000000200 */
[----:B------:R1:W1:Y:S01]  /*11290*/  LDSM.16.M88.4 R168, [R203] ;  /* 0x00000000cba8783b */ /* 0x0002620000000200 */
[----:B------:R-:W-:-:S05]  /*112a0*/  @!P0 BRA `(.L_x_744) ;  /* 0x000001c000008947 */ /* 0x000fca0003800000 */
        /* <DEDUP_REMOVED lines=28> */
.L_x_744:
[C---:B--234-:R-:W-:Y:S01]  /*11470*/  HMMA.16816.F32 R4, R148.reuse, R152, RZ ;  /* 0x000000989404723c */ /* 0x05cfe200000018ff */
[----:B------:R-:W-:Y:S01]  /*11480*/  LDSM.16.M88.4 R172, [R209+0x10080] ;  /* 0x01008000d1ac783b */ /* 0x000fe20000000200 */
[----:B------:R-:W-:Y:S05]  /*11490*/  UISETP.GE.AND UP0, UPT, UR7, 0x1, UPT ;  /* 0x000000010700788c */ /* 0x000fea000bf06270 */
        /* <DEDUP_REMOVED lines=185> */
.L_x_745:
[----:B--234-:R-:W-:Y:S01]  /*12030*/  PLOP3.LUT P0, PT, PT, PT, UP2, 0x80, 0x0 ;  /* 0x000000000000781c */ /* 0x01cfe20003f0f028 */
[----:B------:R-:W-:Y:S01]  /*12040*/  UIMAD UR5, UR7, -0x20, UR4 ;  /* 0xffffffe0070578a4 */ /* 0x000fe2000f8e0204 */
[----:B------:R-:W-:Y:S01]  /*12050*/  MOV R9, R226 ;  /* 0x000000e200097202 */ /* 0x000fe20000000f00 */
[----:B------:R-:W-:Y:S04]  /*12060*/  LDSM.16.MT88.4 R156, [R206+0x8080] ;  /* 0x00808000ce9c783b */ /* 0x000fe80000004200 */
[----:B------:R-:W-:Y:S04]  /*12070*/  MOV R6, UR5 ;  /* 0x0000000500067c02 */ /* 0x000fe80008000f00 */
[----:B------:R-:W-:Y:S01]  /*12080*/  IADD3 R6, R6, UR11, -R227 ;  /* 0x0000000b06067c10 */ /* 0x000fe2000fffe8e3 */
[----:B------:R-:W-:Y:S01]  /*12090*/  LDSM.16.MT88.4 R172, [R204+0x9880] ;  /* 0x00988000ccac783b */ /* 0x000fe20000004200 */
[----:B------:R-:W-:Y:S02]  /*120a0*/  @P0 MOV R9, R234 ;  /* 0x000000ea00090202 */ /* 0x000fe40000000f00 */
[----:B------:R-:W-:Y:S05]  /*120b0*/  IADD3 R7, R6, -UR20, RZ ;  /* 0x8000001406077c10 */ /* 0x000fea000fffe0ff */
[----:B------:R-:W2:Y:S08]  /*120c0*/  SHFL.IDX PT, R4, R9, RZ, 0x1c1f ;  /* 0x001c1fff09047589 */ /* 0x000eb000000e0000 */
[----:B------:R-:W3:Y:S08]  /*120d0*/  SHFL.IDX PT, R10, R9, 0x1, 0x1c1f ;  /* 0x003c1f00090a7f89 */ /* 0x000ef000000e0000 */
[----:B------:R-:W-:Y:S08]  /*120e0*/  LDSM.16.MT88.4 R176, [R211+0xa880] ;  /* 0x00a88000d3b0783b */ /* 0x000ff00000004200 */
[----:B------:R-:W0:Y:S01]  /*120f0*/  LDGDEPBAR ;  /* 0x00000000000079af */ /* 0x000e220000000000 */
[----:B--2---:R-:W-:Y:S04]  /*12100*/  IADD3 R5, R7, R4, RZ ;  /* 0x0000000407057210 */ /* 0x004fe80007ffe0ff */
[C---:B------:R-:W-:Y:S04]  /*12110*/  ISETP.GT.AND P0, PT, R5.reuse, RZ, PT ;  /* 0x000000ff0500720c */ /* 0x040fe80003f04270 */
[----:B------:R-:W-:Y:S02]  /*12120*/  FSEL R8, R0, -INF , P0 ;  /* 0xff80000000087808 */ /* 0x000fe40000000000 */
[----:B------:R-:W-:Y:S02]  /*12130*/  ISETP.GT.AND P0, PT, R5, 0x1, PT ;  /* 0x000000010500780c */ /* 0x000fe40003f04270 */
[----:B---3--:R-:W-:Y:S02]  /*12140*/  IADD3 R0, R7, R10, RZ ;  /* 0x0000000a07007210 */ /* 0x008fe40007ffe0ff */
[----:B-1----:R-:W-:Y:S02]  /*12150*/  FSEL R182, R182, -INF , P0 ;  /* 0xff800000b6b67808 */ /* 0x002fe40000000000 */
[C---:B------:R-:W-:Y:S02]  /*12160*/  ISETP.GT.AND P0, PT, R5.reuse, 0x8, PT ;  /* 0x000000080500780c */ /* 0x040fe40003f04270 */
[----:B------:R-:W-:Y:S02]  /*12170*/  FMNMX.FTZ R7, R8, R3, !PT ;  /* 0x0000000308077209 */ /* 0x000fe40007810000 */
[----:B------:R-:W-:Y:S02]  /*12180*/  FSEL R4, R186, -INF , P0 ;  /* 0xff800000ba047808 */ /* 0x000fe40000000000 */
[----:B------:R-:W-:Y:S02]  /*12190*/  ISETP.GT.AND P0, PT, R5, 0x9, PT ;  /* 0x000000090500780c */ /* 0x000fe40003f04270 */
        /* <DEDUP_REMOVED lines=8> */
[----:B------:R-:W-:Y:S02]  /*12220*/  ISETP.GT.AND P0, PT, R0, RZ, PT ;  /* 0x000000ff0000720c */ /* 0x000fe40003f04270 */
        /* <DEDUP_REMOVED lines=11> */
[----:B------:R-:W-:Y:S01]  /*122e0*/  ISETP.GT.AND P0, PT, R0, 0x8, PT ;  /* 0x000000080000780c */ /* 0x000fe20003f04270 */
[----:B------:R-:W-:Y:S01]  /*122f0*/  LDSM.16.MT88.4 R192, [R206+0xb880] ;  /* 0x00b88000cec0783b */ /* 0x000fe20000004200 */
[----:B------:R-:W-:Y:S02]  /*12300*/  FMNMX.FTZ R7, R164, R7, !PT ;  /* 0x00000007a4077209 */ /* 0x000fe40007810000 */
[----:B------:R-:W-:Y:S02]  /*12310*/  FSEL R183, R183, -INF , P0 ;  /* 0xff800000b7b77808 */ /* 0x000fe40000000000 */
[----:B------:R-:W-:Y:S02]  /*12320*/  ISETP.GT.AND P0, PT, R0, 0x9, PT ;  /* 0x000000090000780c */ /* 0x000fe40003f04270 */
[----:B------:R-:W-:Y:S02]  /*12330*/  FMNMX.FTZ R12, R183, R10, !PT ;  /* 0x0000000ab70c7209 */ /* 0x000fe40007810000 */
[----:B------:R-:W-:Y:S02]  /*12340*/  FSEL R9, R184, -INF , P0 ;  /* 0xff800000b8097808 */ /* 0x000fe40000000000 */
[C---:B------:R-:W-:Y:S01]  /*12350*/  ISETP.GT.AND P0, PT, R0.reuse, 0x10, PT ;  /* 0x000000100000780c */ /* 0x040fe20003f04270 */
[----:B------:R-:W-:Y:S01]  /*12360*/  LDSM.16.MT88.4 R184, [R204+0xa880] ;  /* 0x00a88000ccb8783b */ /* 0x000fe20000004200 */
        /* <DEDUP_REMOVED lines=9> */
[----:B------:R-:W1:Y:S01]  /*12400*/  SHFL.BFLY PT, R10, R5, 0x2, 0x1f ;  /* 0x0c401f00050a7f89 */ /* 0x000e6200000e0000 */
[----:B------:R-:W-:Y:S02]  /*12410*/  FMNMX.FTZ R0, R165, R12, !PT ;  /* 0x0000000ca5007209 */ /* 0x000fe40007810000 */
[----:B------:R-:W-:Y:S02]  /*12420*/  FSEL R149, R190, -INF , P0 ;  /* 0xff800000be957808 */ /* 0x000fe40000000000 */
[----:B------:R-:W-:Y:S03]  /*12430*/  FMNMX.FTZ R0, R161, R0, !PT ;  /* 0x00000000a1007209 */ /* 0x000fe60007810000 */
[----:B------:R-:W-:Y:S01]  /*12440*/  LDSM.16.MT88.4 R188, [R211+0xb880] ;  /* 0x00b88000d3bc783b */ /* 0x000fe20000004200 */
[----:B------:R-:W-:Y:S07]  /*12450*/  FMNMX.FTZ R7, R149, R0, !PT ;  /* 0x0000000095077209 */ /* 0x000fee0007810000 */
[----:B------:R-:W2:Y:S01]  /*12460*/  SHFL.BFLY PT, R0, R7, 0x2, 0x1f ;  /* 0x0c401f0007007f89 */ /* 0x000ea200000e0000 */
[----:B-1----:R-:W-:Y:S07]  /*12470*/  FMNMX.FTZ R13, R10, R5, !PT ;  /* 0x000000050a0d7209 */ /* 0x002fee0007810000 */
[----:B------:R-:W1:Y:S01]  /*12480*/  SHFL.BFLY PT, R10, R13, 0x1, 0x1f ;  /* 0x0c201f000d0a7f89 */ /* 0x000e6200000e0000 */
[----:B--2---:R-:W-:Y:S07]  /*12490*/  FMNMX.FTZ R5, R7, R0, !PT ;  /* 0x0000000007057209 */ /* 0x004fee0007810000 */
[----:B------:R-:W2:Y:S01]  /*124a0*/  SHFL.BFLY PT, R148, R5, 0x1, 0x1f ;  /* 0x0c201f0005947f89 */ /* 0x000ea200000e0000 */
[----:B-1----:R-:W-:Y:S07]  /*124b0*/  FMNMX.FTZ R0, R13, R10, !PT ;  /* 0x0000000a0d007209 */ /* 0x002fee0007810000 */
[----:B------:R-:W1:Y:S01]  /*124c0*/  LDSM.16.MT88.4 R12, [R211+0x8080] ;  /* 0x00808000d30c783b */ /* 0x000e620000004200 */
[C---:B------:R-:W-:Y:S01]  /*124d0*/  FSETP.NEU.FTZ.AND P0, PT, R0.reuse, -INF , PT ;  /* 0xff8000000000780b */ /* 0x040fe20003f1d000 */
[----:B------:R-:W-:Y:S05]  /*124e0*/  FMUL.FTZ R163, R0, c[0x0][0x2d0] ;  /* 0x0000b40000a37a20 */ /* 0x000fea0000410000 */
[----:B------:R-:W-:Y:S05]  /*124f0*/  FSEL R163, R163, RZ, P0 ;  /* 0x000000ffa3a37208 */ /* 0x000fea0000000000 */
[--C-:B------:R-:W-:Y:S01]  /*12500*/  FFMA.FTZ R241, R4, c[0x0][0x2d0], -R163.reuse ;  /* 0x0000b40004f17a23 */ /* 0x100fe200000108a3 */
[----:B--2---:R-:W-:Y:S01]  /*12510*/  FMNMX.FTZ R148, R148, R5, !PT ;  /* 0x0000000594947209 */ /* 0x004fe20007810000 */
[--C-:B------:R-:W-:Y:S01]  /*12520*/  FFMA.FTZ R150, R182, c[0x0][0x2d0], -R163.reuse ;  /* 0x0000b400b6967a23 */ /* 0x100fe200000108a3 */
[----:B------:R-:W-:Y:S01]  /*12530*/  FSEL R4, R0, RZ, P0 ;  /* 0x000000ff00047208 */ /* 0x000fe20000000000 */
[----:B------:R-:W-:Y:S01]  /*12540*/  FFMA.FTZ R151, R8, c[0x0][0x2d0], -R163 ;  /* 0x0000b40008977a23 */ /* 0x000fe200000108a3 */
[C---:B------:R-:W-:Y:S01]  /*12550*/  FSETP.NEU.FTZ.AND P0, PT, R148.reuse, -INF , PT ;  /* 0xff8000009400780b */ /* 0x040fe20003f1d000 */
[----:B------:R-:W-:Y:S01]  /*12560*/  FMUL.FTZ R160, R148, c[0x0][0x2d0] ;  /* 0x0000b40094a07a20 */ /* 0x000fe20000410000 */
[----:B------:R-:W-:Y:S01]  /*12570*/  MUFU.EX2 R241, R241 ;  /* 0x000000f100f17308 */ /* 0x000fe20000000800 */
[----:B------:R-:W-:Y:S01]  /*12580*/  FADD.FTZ R4, -R4, R3 ;  /* 0x0000000304047221 */ /* 0x000fe20000010100 */
[----:B------:R-:W-:Y:S01]  /*12590*/  FSEL R5, R148, RZ, P0 ;  /* 0x000000ff94057208 */ /* 0x000fe20000000000 */
[--C-:B------:R-:W-:Y:S01]  /*125a0*/  FFMA.FTZ R240, R6, c[0x0][0x2d0], -R163.reuse ;  /* 0x0000b40006f07a23 */ /* 0x100fe200000108a3 */
[----:B------:R-:W-:Y:S01]  /*125b0*/  FSEL R160, R160, RZ, P0 ;  /* 0x000000ffa0a07208 */ /* 0x000fe20000000000 */
[----:B------:R-:W-:Y:S01]  /*125c0*/  FMUL.FTZ R3, R4, c[0x0][0x2d0] ;  /* 0x0000b40004037a20 */ /* 0x000fe20000410000 */
[----:B------:R-:W-:Y:S01]  /*125d0*/  ISETP.LT.AND P0, PT, R235, UR7, PT ;  /* 0x00000007eb007c0c */ /* 0x000fe2000bf01270 */
[----:B------:R-:W-:Y:S01]  /*125e0*/  FADD.FTZ R5, -R5, R2 ;  /* 0x0000000205057221 */ /* 0x000fe20000010100 */
[----:B------:R-:W-:Y:S01]  /*125f0*/  UIADD3 UR7, UR7, -0x1, URZ ;  /* 0xffffffff07077890 */ /* 0x000fe2000fffe03f */
[--C-:B------:R-:W-:Y:S01]  /*12600*/  FFMA.FTZ R239, R181, c[0x0][0x2d0], -R160.reuse ;  /* 0x0000b400b5ef7a23 */ /* 0x100fe200000108a0 */
[----:B------:R-:W-:Y:S01]  /*12610*/  MUFU.EX2 R151, R151 ;  /* 0x0000009700977308 */ /* 0x000fe20000000800 */
[--C-:B------:R-:W-:Y:S02]  /*12620*/  FFMA.FTZ R237, R183, c[0x0][0x2d0], -R160.reuse ;  /* 0x0000b400b7ed7a23 */ /* 0x100fe400000108a0 */
[--C-:B------:R-:W-:Y:S01]  /*12630*/  FFMA.FTZ R238, R11, c[0x0][0x2d0], -R160.reuse ;  /* 0x0000b4000bee7a23 */ /* 0x100fe200000108a0 */
[----:B------:R-:W-:Y:S01]  /*12640*/  LDSM.16.MT88.4 R180, [R206+0xa880] ;  /* 0x00a88000ceb4783b */ /* 0x000fe20000004200 */
[--C-:B------:R-:W-:Y:S02]  /*12650*/  FFMA.FTZ R236, R9, c[0x0][0x2d0], -R160.reuse ;  /* 0x0000b40009ec7a23 */ /* 0x100fe400000108a0 */
[----:B------:R-:W-:Y:S02]  /*12660*/  FMUL.FTZ R2, R5, c[0x0][0x2d0] ;  /* 0x0000b40005027a20 */ /* 0x000fe40000410000 */
[--C-:B------:R-:W-:Y:S01]  /*12670*/  FFMA.FTZ R242, R168, c[0x0][0x2d0], -R163.reuse ;  /* 0x0000b400a8f27a23 */ /* 0x100fe200000108a3 */
[----:B------:R-:W2:Y:S01]  /*12680*/  MUFU.EX2 R3, R3 ;  /* 0x0000000300037308 */ /* 0x000ea20000000800 */
[--C-:B------:R-:W-:Y:S01]  /*12690*/  FFMA.FTZ R243, R166, c[0x0][0x2d0], -R163.reuse ;  /* 0x0000b400a6f37a23 */ /* 0x100fe200000108a3 */
[----:B------:R-:W-:Y:S01]  /*126a0*/  LDSM.16.MT88.4 R168, [R206+0x9880] ;  /* 0x00988000cea8783b */ /* 0x000fe20000004200 */
[--C-:B------:R-:W-:Y:S02]  /*126b0*/  FFMA.FTZ R244, R167, c[0x0][0x2d0], -R160.reuse ;  /* 0x0000b400a7f47a23 */ /* 0x100fe400000108a0 */
[--C-:B------:R-:W-:Y:S02]  /*126c0*/  FFMA.FTZ R245, R165, c[0x0][0x2d0], -R160.reuse ;  /* 0x0000b400a5f57a23 */ /* 0x100fe400000108a0 */
[--C-:B------:R-:W-:Y:S02]  /*126d0*/  FFMA.FTZ R246, R164, c[0x0][0x2d0], -R163.reuse ;  /* 0x0000b400a4f67a23 */ /* 0x100fe400000108a3 */
[--C-:B------:R-:W-:Y:S01]  /*126e0*/  FFMA.FTZ R248, R161, c[0x0][0x2d0], -R160.reuse ;  /* 0x0000b400a1f87a23 */ /* 0x100fe200000108a0 */
[----:B------:R-:W3:Y:S01]  /*126f0*/  MUFU.EX2 R2, R2 ;  /* 0x0000000200027308 */ /* 0x000ee20000000800 */
[----:B------:R-:W-:Y:S01]  /*12700*/  LDSM.16.MT88.4 R164, [R211+0x9880] ;  /* 0x00988000d3a4783b */ /* 0x000fe20000004200 */
[----:B------:R-:W-:Y:S02]  /*12710*/  FFMA.FTZ R163, R162, c[0x0][0x2d0], -R163 ;  /* 0x0000b400a2a37a23 */ /* 0x000fe400000108a3 */
[----:B------:R-:W-:Y:S06]  /*12720*/  FFMA.FTZ R160, R149, c[0x0][0x2d0], -R160 ;  /* 0x0000b40095a07a23 */ /* 0x000fec00000108a0 */
[----:B------:R-:W4:Y:S01]  /*12730*/  MUFU.EX2 R150, R150 ;  /* 0x0000009600967308 */ /* 0x000f220000000800 */
[C---:B--2---:R-:W-:Y:S02]  /*12740*/  FMUL.FTZ R4, R3.reuse, R144 ;  /* 0x0000009003047220 */ /* 0x044fe40000410000 */
[C---:B------:R-:W-:Y:S02]  /*12750*/  FMUL.FTZ R5, R3.reuse, R145 ;  /* 0x0000009103057220 */ /* 0x040fe40000410000 */
[C---:B------:R-:W-:Y:S05]  /*12760*/  FMUL.FTZ R8, R3.reuse, R140 ;  /* 0x0000008c03087220 */ /* 0x040fea0000410000 */
[----:B------:R-:W2:Y:S01]  /*12770*/  MUFU.EX2 R240, R240 ;  /* 0x000000f000f07308 */ /* 0x000ea20000000800 */
[C---:B------:R-:W-:Y:S02]  /*12780*/  FMUL.FTZ R9, R3.reuse, R141 ;  /* 0x0000008d03097220 */ /* 0x040fe40000410000 */
[C---:B------:R-:W-:Y:S02]  /*12790*/  FMUL.FTZ R16, R3.reuse, R132 ;  /* 0x0000008403107220 */ /* 0x040fe40000410000 */
[C---:B---3--:R-:W-:Y:S02]  /*127a0*/  FMUL.FTZ R6, R2.reuse, R146 ;  /* 0x0000009202067220 */ /* 0x048fe40000410000 */
[C---:B------:R-:W-:Y:S02]  /*127b0*/  FMUL.FTZ R7, R2.reuse, R147 ;  /* 0x0000009302077220 */ /* 0x040fe40000410000 */
[----:B------:R-:W3:Y:S01]  /*127c0*/  LDSM.16.MT88.4 R144, [R205+0x8080] ;  /* 0x00808000cd90783b */ /* 0x000ee20000004200 */
[----:B------:R-:W-:Y:S01]  /*127d0*/  MUFU.EX2 R239, R239 ;  /* 0x000000ef00ef7308 */ /* 0x000fe20000000800 */
[C---:B------:R-:W-:Y:S02]  /*127e0*/  FMUL.FTZ R10, R2.reuse, R142 ;  /* 0x0000008e020a7220 */ /* 0x040fe40000410000 */
[----:B------:R-:W-:Y:S01]  /*127f0*/  FMUL.FTZ R11, R2, R143 ;  /* 0x0000008f020b7220 */ /* 0x000fe20000410000 */
[----:B----4-:R-:W-:Y:S01]  /*12800*/  F2FP.PACK_AB R152, R150, R151 ;  /* 0x000000979698723e */ /* 0x010fe200000000ff */
[C---:B------:R-:W-:Y:S02]  /*12810*/  FMUL.FTZ R17, R3.reuse, R133 ;  /* 0x0000008503117220 */ /* 0x040fe40000410000 */
[C---:B------:R-:W-:Y:S01]  /*12820*/  FMUL.FTZ R18, R2.reuse, R134 ;  /* 0x0000008602127220 */ /* 0x040fe20000410000 */
[----:B------:R-:W-:Y:S01]  /*12830*/  LDSM.16.MT88.4 R140, [R206+0x9080] ;  /* 0x00908000ce8c783b */ /* 0x000fe20000004200 */
[----:B------:R-:W-:Y:S01]  /*12840*/  FMUL.FTZ R19, R2, R135 ;  /* 0x0000008702137220 */ /* 0x000fe20000410000 */
[----:B------:R-:W4:Y:S01]  /*12850*/  MUFU.EX2 R238, R238 ;  /* 0x000000ee00ee7308 */ /* 0x000f220000000800 */
[C---:B------:R-:W-:Y:S02]  /*12860*/  FMUL.FTZ R28, R3.reuse, R28 ;  /* 0x0000001c031c7220 */ /* 0x040fe40000410000 */
[C---:B------:R-:W-:Y:S01]  /*12870*/  FMUL.FTZ R29, R3.reuse, R29 ;  /* 0x0000001d031d7220 */ /* 0x040fe20000410000 */
[----:B--2---:R-:W-:Y:S01]  /*12880*/  F2FP.PACK_AB R154, R240, R241 ;  /* 0x000000f1f09a723e */ /* 0x004fe200000000ff */
[C---:B------:R-:W-:Y:S01]  /*12890*/  FMUL.FTZ R30, R2.reuse, R30 ;  /* 0x0000001e021e7220 */ /* 0x040fe20000410000 */
[----:B------:R-:W-:Y:S01]  /*128a0*/  LDSM.16.MT88.4 R132, [R211+0x9080] ;  /* 0x00908000d384783b */ /* 0x000fe20000004200 */
        /* <DEDUP_REMOVED lines=8> */
[----:B------:R-:W2:Y:S01]  /*12930*/  MUFU.EX2 R236, R236 ;  /* 0x000000ec00ec7308 */ /* 0x000ea20000000800 */
[C---:B------:R-:W-:Y:S02]  /*12940*/  FMUL.FTZ R38, R2.reuse, R38 ;  /* 0x0000002602267220 */ /* 0x040fe40000410000 */
[----:B------:R-:W-:Y:S01]  /*12950*/  FMUL.FTZ R39, R2, R39 ;  /* 0x0000002702277220 */ /* 0x000fe20000410000 */
[----:B----4-:R-:W-:Y:S01]  /*12960*/  F2FP.PACK_AB R153, R238, R239 ;  /* 0x000000efee99723e */ /* 0x010fe200000000ff */
        /* <DEDUP_REMOVED lines=9> */
[----:B------:R4:W-:Y:S01]  /*12a00*/  MUFU.EX2 R149, R160 ;  /* 0x000000a000957308 */ /* 0x0009e20000000800 */
[C---:B------:R-:W-:Y:S02]  /*12a10*/  FMUL.FTZ R48, R3.reuse, R48 ;  /* 0x0000003003307220 */ /* 0x040fe40000410000 */
[C---:B------:R-:W-:Y:S01]  /*12a20*/  FMUL.FTZ R49, R3.reuse, R49 ;  /* 0x0000003103317220 */ /* 0x040fe20000410000 */
[----:B--2---:R-:W-:Y:S01]  /*12a30*/  F2FP.PACK_AB R155, R236, R237 ;  /* 0x000000edec9b723e */ /* 0x004fe200000000ff */
[C---:B------:R-:W-:Y:S02]  /*12a40*/  FMUL.FTZ R50, R2.reuse, R50 ;  /* 0x0000003202327220 */ /* 0x040fe40000410000 */
[C---:B------:R-:W-:Y:S02]  /*12a50*/  FMUL.FTZ R51, R2.reuse, R51 ;  /* 0x0000003302337220 */ /* 0x040fe40000410000 */
[C---:B------:R-:W-:Y:S01]  /*12a60*/  FMUL.FTZ R52, R3.reuse, R52 ;  /* 0x0000003403347220 */ /* 0x040fe20000410000 */
[----:B------:R-:W-:Y:S01]  /*12a70*/  MUFU.EX2 R242, R242 ;  /* 0x000000f200f27308 */ /* 0x000fe20000000800 */
[C---:B-1----:R-:W-:Y:S05]  /*12a80*/  HMMA.16816.F32 R4, R152.reuse, R12, R4 ;  /* 0x0000000c9804723c */ /* 0x042fea0000001804 */
[C---:B------:R-:W-:Y:S02]  /*12a90*/  FMUL.FTZ R53, R3.reuse, R53 ;  /* 0x0000003503357220 */ /* 0x040fe40000410000 */
[C---:B------:R-:W-:Y:S01]  /*12aa0*/  FMUL.FTZ R12, R3.reuse, R136 ;  /* 0x00000088030c7220 */ /* 0x040fe20000410000 */
[C---:B------:R-:W-:Y:S01]  /*12ab0*/  HMMA.16816.F32 R8, R152.reuse, R14, R8 ;  /* 0x0000000e9808723c */ /* 0x040fe20000001808 */
[----:B------:R-:W1:Y:S03]  /*12ac0*/  MUFU.EX2 R243, R243 ;  /* 0x000000f300f37308 */ /* 0x000e660000000800 */
[C---:B------:R-:W-:Y:S01]  /*12ad0*/  FMUL.FTZ R13, R3.reuse, R137 ;  /* 0x00000089030d7220 */ /* 0x040fe20000410000 */
[----:B----4-:R-:W-:Y:S01]  /*12ae0*/  LDSM.16.MT88.4 R160, [R205+0x8880] ;  /* 0x00888000cda0783b */ /* 0x010fe20000004200 */
[C---:B------:R-:W-:Y:S02]  /*12af0*/  FMUL.FTZ R20, R3.reuse, R20 ;  /* 0x0000001403147220 */ /* 0x040fe40000410000 */
[C---:B------:R-:W-:Y:S03]  /*12b00*/  FMUL.FTZ R14, R2.reuse, R138 ;  /* 0x0000008a020e7220 */ /* 0x040fe60000410000 */
[----:B------:R-:W-:Y:S01]  /*12b10*/  MUFU.EX2 R244, R244 ;  /* 0x000000f400f47308 */ /* 0x000fe20000000800 */
[C---:B------:R-:W-:Y:S02]  /*12b20*/  FMUL.FTZ R15, R2.reuse, R139 ;  /* 0x0000008b020f7220 */ /* 0x040fe40000410000 */
[----:B------:R-:W2:Y:S01]  /*12b30*/  LDSM.16.MT88.4 R136, [R204+0x8080] ;  /* 0x00808000cc88783b */ /* 0x000ea20000004200 */
[C---:B------:R-:W-:Y:S02]  /*12b40*/  FMUL.FTZ R54, R2.reuse, R54 ;  /* 0x0000003602367220 */ /* 0x040fe40000410000 */
[C---:B------:R-:W-:Y:S02]  /*12b50*/  FMUL.FTZ R55, R2.reuse, R55 ;  /* 0x0000003702377220 */ /* 0x040fe40000410000 */
[C---:B------:R-:W-:Y:S02]  /*12b60*/  HMMA.16816.F32 R12, R152.reuse, R156, R12 ;  /* 0x0000009c980c723c */ /* 0x040fe4000000180c */
[----:B------:R-:W4:Y:S01]  /*12b70*/  MUFU.EX2 R245, R245 ;  /* 0x000000f500f57308 */ /* 0x000f220000000800 */
[C---:B------:R-:W-:Y:S02]  /*12b80*/  FMUL.FTZ R56, R3.reuse, R56 ;  /* 0x0000003803387220 */ /* 0x040fe40000410000 */
[C---:B------:R-:W-:Y:S02]  /*12b90*/  FMUL.FTZ R57, R3.reuse, R57 ;  /* 0x0000003903397220 */ /* 0x040fe40000410000 */
[C---:B------:R-:W-:Y:S01]  /*12ba0*/  FMUL.FTZ R58, R2.reuse, R58 ;  /* 0x0000003a023a7220 */ /* 0x040fe20000410000 */
[C---:B------:R-:W-:Y:S01]  /*12bb0*/  HMMA.16816.F32 R16, R152.reuse, R158, R16 ;  /* 0x0000009e9810723c */ /* 0x040fe20000001810 */
[----:B------:R-:W-:Y:S03]  /*12bc0*/  LDSM.16.MT88.4 R156, [R206+0x8880] ;  /* 0x00888000ce9c783b */ /* 0x000fe60000004200 */
[C---:B------:R-:W-:Y:S01]  /*12bd0*/  FMUL.FTZ R21, R3.reuse, R21 ;  /* 0x0000001503157220 */ /* 0x040fe20000410000 */
[----:B------:R-:W5:Y:S01]  /*12be0*/  MUFU.EX2 R246, R246 ;  /* 0x000000f600f67308 */ /* 0x000f620000000800 */
[C---:B------:R-:W-:Y:S02]  /*12bf0*/  FMUL.FTZ R22, R2.reuse, R22 ;  /* 0x0000001602167220 */ /* 0x040fe40000410000 */
[C---:B------:R-:W-:Y:S04]  /*12c00*/  FMUL.FTZ R23, R2.reuse, R23 ;  /* 0x0000001702177220 */ /* 0x040fe80000410000 */
[C---:B------:R-:W-:Y:S02]  /*12c10*/  FMUL.FTZ R59, R2.reuse, R59 ;  /* 0x0000003b023b7220 */ /* 0x040fe40000410000 */
[C---:B------:R-:W-:Y:S01]  /*12c20*/  FMUL.FTZ R60, R3.reuse, R60 ;  /* 0x0000003c033c7220 */ /* 0x040fe20000410000 */
[C---:B---3--:R-:W-:Y:S01]  /*12c30*/  HMMA.16816.F32 R20, R152.reuse, R144, R20 ;  /* 0x000000909814723c */ /* 0x048fe20000001814 */
[----:B------:R-:W3:Y:S02]  /*12c40*/  MUFU.EX2 R248, R248 ;  /* 0x000000f800f87308 */ /* 0x000ee40000000800 */
        /* <DEDUP_REMOVED lines=10> */
[C---:B--2---:R-:W-:Y:S04]  /*12cf0*/  HMMA.16816.F32 R28, R152.reuse, R136, R28 ;  /* 0x00000088981c723c */ /* 0x044fe8000000181c */
        /* <DEDUP_REMOVED lines=21> */
[C---:B--2---:R-:W-:Y:S03]  /*12e50*/  HMMA.16816.F32 R52, R152.reuse, R136, R52 ;  /* 0x000000889834723c */ /* 0x044fe60000001834 */
[C---:B------:R-:W-:Y:S02]  /*12e60*/  FMUL.FTZ R79, R2.reuse, R79 ;  /* 0x0000004f024f7220 */ /* 0x040fe40000410000 */
[C---:B------:R-:W-:Y:S02]  /*12e70*/  FMUL.FTZ R80, R3.reuse, R80 ;  /* 0x0000005003507220 */ /* 0x040fe40000410000 */
[C---:B------:R-:W-:Y:S01]  /*12e80*/  FMUL.FTZ R81, R3.reuse, R81 ;  /* 0x0000005103517220 */ /* 0x040fe20000410000 */
[C---:B------:R-:W-:Y:S01]  /*12e90*/  HMMA.16816.F32 R56, R152.reuse, R138, R56 ;  /* 0x0000008a9838723c */ /* 0x040fe20000001838 */
[----:B------:R-:W2:Y:S03]  /*12ea0*/  LDSM.16.MT88.4 R136, [R206+0xa080] ;  /* 0x00a08000ce88783b */ /* 0x000ea60000004200 */
[C---:B------:R-:W-:Y:S02]  /*12eb0*/  FMUL.FTZ R82, R2.reuse, R82 ;  /* 0x0000005202527220 */ /* 0x040fe40000410000 */
[C---:B------:R-:W-:Y:S02]  /*12ec0*/  FMUL.FTZ R83, R2.reuse, R83 ;  /* 0x0000005302537220 */ /* 0x040fe40000410000 */
[C---:B-1----:R-:W-:Y:S04]  /*12ed0*/  HMMA.16816.F32 R60, R152.reuse, R132, R60 ;  /* 0x00000084983c723c */ /* 0x042fe8000000183c */
[C---:B------:R-:W-:Y:S02]  /*12ee0*/  FMUL.FTZ R84, R3.reuse, R84 ;  /* 0x0000005403547220 */ /* 0x040fe40000410000 */
[C---:B------:R-:W-:Y:S02]  /*12ef0*/  FMUL.FTZ R85, R3.reuse, R85 ;  /* 0x0000005503557220 */ /* 0x040fe40000410000 */
        /* <DEDUP_REMOVED lines=38> */
[C---:B------:R-:W-:Y:S02]  /*13160*/  FMUL.FTZ R109, R3.reuse, R109 ;  /* 0x0000006d036d7220 */ /* 0x040fe40000410000 */
[C---:B------:R-:W-:Y:S01]  /*13170*/  FMUL.FTZ R110, R2.reuse, R110 ;  /* 0x0000006e026e7220 */ /* 0x040fe20000410000 */
[C---:B------:R-:W-:Y:S01]  /*13180*/  HMMA.16816.F32 R104, R152.reuse, R138, R104 ;  /* 0x0000008a9868723c */ /* 0x040fe20000001868 */
[----:B------:R-:W2:Y:S02]  /*13190*/  LDSM.16.MT88.4 R136, [R204+0xb080] ;  /* 0x00b08000cc88783b */ /* 0x000ea40000004200 */
[C---:B------:R-:W-:Y:S02]  /*131a0*/  FMUL.FTZ R111, R2.reuse, R111 ;  /* 0x0000006f026f7220 */ /* 0x040fe40000410000 */
        /* <DEDUP_REMOVED lines=12> */
[C---:B------:R-:W-:Y:S02]  /*13270*/  FMUL.FTZ R121, R3.reuse, R121 ;  /* 0x0000007903797220 */ /* 0x040fe40000410000 */
[C---:B------:R-:W-:Y:S01]  /*13280*/  FMUL.FTZ R122, R2.reuse, R122 ;  /* 0x0000007a027a7220 */ /* 0x040fe20000410000 */
[C---:B---3--:R-:W-:Y:S03]  /*13290*/  HMMA.16816.F32 R116, R152.reuse, R140, R116 ;  /* 0x0000008c9874723c */ /* 0x048fe60000001874 */
[C---:B------:R-:W-:Y:S02]  /*132a0*/  FMUL.FTZ R123, R2.reuse, R123 ;  /* 0x0000007b027b7220 */ /* 0x040fe40000410000 */
[C---:B------:R-:W-:Y:S02]  /*132b0*/  FMUL.FTZ R124, R3.reuse, R124 ;  /* 0x0000007c037c7220 */ /* 0x040fe40000410000 */
[C---:B------:R-:W-:Y:S02]  /*132c0*/  FMUL.FTZ R125, R3.reuse, R125 ;  /* 0x0000007d037d7220 */ /* 0x040fe40000410000 */
[C---:B------:R-:W-:Y:S01]  /*132d0*/  FMUL.FTZ R126, R2.reuse, R126 ;  /* 0x0000007e027e7220 */ /* 0x040fe20000410000 */
[C---:B------:R-:W-:Y:S03]  /*132e0*/  HMMA.16816.F32 R120, R152.reuse, R142, R120 ;  /* 0x0000008e9878723c */ /* 0x040fe60000001878 */
[C---:B------:R-:W-:Y:S02]  /*132f0*/  FMUL.FTZ R127, R2.reuse, R127 ;  /* 0x0000007f027f7220 */ /* 0x040fe40000410000 */
[C---:B------:R-:W-:Y:S02]  /*13300*/  FMUL.FTZ R128, R3.reuse, R128 ;  /* 0x0000008003807220 */ /* 0x040fe40000410000 */
[C---:B------:R-:W-:Y:S02]  /*13310*/  FMUL.FTZ R129, R3.reuse, R129 ;  /* 0x0000008103817220 */ /* 0x040fe40000410000 */
[C---:B------:R-:W-:Y:S01]  /*13320*/  FMUL.FTZ R130, R2.reuse, R130 ;  /* 0x0000008202827220 */ /* 0x040fe20000410000 */
[C---:B--2---:R-:W-:Y:S03]  /*13330*/  HMMA.16816.F32 R124, R152.reuse, R136, R124 ;  /* 0x00000088987c723c */ /* 0x044fe6000000187c */
[C---:B------:R-:W-:Y:S02]  /*13340*/  FMUL.FTZ R131, R2.reuse, R131 ;  /* 0x0000008302837220 */ /* 0x040fe40000410000 */
[----:B------:R-:W-:Y:S02]  /*13350*/  FFMA.FTZ R151, R3, R220, R151 ;  /* 0x000000dc03977223 */ /* 0x000fe40000010097 */
[----:B------:R-:W-:Y:S01]  /*13360*/  FFMA.FTZ R239, R2, R221, R239 ;  /* 0x000000dd02ef7223 */ /* 0x000fe200000100ef */
[----:B------:R-:W-:Y:S01]  /*13370*/  MOV R2, R148 ;  /* 0x0000009400027202 */ /* 0x000fe20000000f00 */
[----:B------:R-:W-:Y:S01]  /*13380*/  FADD.FTZ R150, R150, R151 ;  /* 0x0000009796967221 */ /* 0x000fe20000010000 */
[----:B------:R-:W-:Y:S03]  /*13390*/  HMMA.16816.F32 R128, R152, R138, R128 ;  /* 0x0000008a9880723c */ /* 0x000fe60000001880 */
[----:B------:R-:W-:Y:S02]  /*133a0*/  FADD.FTZ R238, R238, R239 ;  /* 0x000000efeeee7221 */ /* 0x000fe40000010000 */
[----:B------:R-:W-:Y:S02]  /*133b0*/  FADD.FTZ R3, R241, R150 ;  /* 0x00000096f1037221 */ /* 0x000fe40000010000 */
[----:B------:R-:W-:Y:S02]  /*133c0*/  F2FP.PACK_AB R152, R243, R242 ;  /* 0x000000f2f398723e */ /* 0x000fe400000000ff */
[----:B----4-:R-:W-:Y:S03]  /*133d0*/  F2FP.PACK_AB R153, R245, R244 ;  /* 0x000000f4f599723e */ /* 0x010fe600000000ff */
[----:B-----5:R-:W-:Y:S01]  /*133e0*/  F2FP.PACK_AB R154, R247, R246 ;  /* 0x000000f6f79a723e */ /* 0x020fe200000000ff */
[----:B------:R-:W-:Y:S01]  /*133f0*/  FADD.FTZ R3, R240, R3 ;  /* 0x00000003f0037221 */ /* 0x000fe20000010000 */
[----:B------:R-:W-:Y:S03]  /*13400*/  F2FP.PACK_AB R155, R149, R248 ;  /* 0x000000f8959b723e */ /* 0x000fe600000000ff */
[----:B------:R-:W-:Y:S01]  /*13410*/  FADD.FTZ R242, R242, R3 ;  /* 0x00000003f2f27221 */ /* 0x000fe20000010000 */
[----:B------:R-:W-:Y:S03]  /*13420*/  MOV R3, R0 ;  /* 0x0000000000037202 */ /* 0x000fe60000000f00 */
[C---:B-1----:R-:W-:Y:S01]  /*13430*/  HMMA.16816.F32 R144, R152.reuse, R132, R4 ;  /* 0x000000849890723c */ /* 0x042fe20000001804 */
[----:B------:R-:W1:Y:S02]  /*13440*/  LDSM.16.MT88.4 R4, [R204+0x8880] ;  /* 0x00888000cc04783b */ /* 0x000e640000004200 */
[----:B------:R-:W-:Y:S04]  /*13450*/  FADD.FTZ R243, R243, R242 ;  /* 0x000000f2f3f37221 */ /* 0x000fe80000010000 */
[----:B------:R-:W-:Y:S01]  /*13460*/  FADD.FTZ R220, R246, R243 ;  /* 0x000000f3f6dc7221 */ /* 0x000fe20000010000 */
[C---:B------:R-:W-:Y:S01]  /*13470*/  HMMA.16816.F32 R140, R152.reuse, R134, R8 ;  /* 0x00000086988c723c */ /* 0x040fe20000001808 */
[----:B------:R-:W2:Y:S03]  /*13480*/  LDSM.16.MT88.4 R8, [R205+0x9880] ;  /* 0x00988000cd08783b */ /* 0x000ea60000004200 */
[----:B------:R-:W-:Y:S04]  /*13490*/  FADD.FTZ R220, R247, R220 ;  /* 0x000000dcf7dc7221 */ /* 0x000fe80000010000 */
        /* <DEDUP_REMOVED lines=10> */
[----:B------:R-:W-:Y:S04]  /*13540*/  FADD.FTZ R5, R236, R5 ;  /* 0x00000005ec057221 */ /* 0x000fe80000010000 */
        /* <DEDUP_REMOVED lines=29> */
.L_x_743:
[----:B------:R-:W-:-:S13]  /*13720*/  ISETP.LE.AND P0, PT, RZ, UR7, PT ;  /* 0x00000007ff007c0c */ /* 0x000fda000bf03270 */
[----:B------:R-:W-:Y:S05]  /*13730*/  @!P0 BRA `(.L_x_747) ;  /* 0x0000235000008947 */ /* 0x000fea0003800000 */
[----:B------:R-:W1:Y:S01]  /*13740*/  S2R R3, SR_TID.X ;  /* 0x0000000000037919 */ /* 0x000e620000002100 */
[----:B------:R-:W-:Y:S01]  /*13750*/  SHF.R.S32.HI R5, RZ, 0x1f, R224 ;  /* 0x0000001fff057819 */ /* 0x000fe200000114e0 */
[C---:B------:R-:W-:Y:S01]  /*13760*/  IMAD.SHL.U32 R228, R222.reuse, 0x2, RZ ;  /* 0x00000002dee47824 */ /* 0x040fe200078e00ff */
[----:B------:R-:W-:Y:S01]  /*13770*/  SHF.L.U64.HI R225, R222, 0x1, R225 ;  /* 0x00000001dee17819 */ /* 0x000fe200000102e1 */
[C---:B------:R-:W-:Y:S01]  /*13780*/  IMAD.SHL.U32 R229, R224.reuse, 0x2, RZ ;  /* 0x00000002e0e57824 */ /* 0x040fe200078e00ff */
[----:B------:R-:W-:Y:S01]  /*13790*/  SHF.L.U64.HI R222, R224, 0x1, R5 ;  /* 0x00000001e0de7819 */ /* 0x000fe20000010205 */
[----:B------:R-:W-:Y:S01]  /*137a0*/  IMAD.MOV.U32 R149, RZ, RZ, R148 ;  /* 0x000000ffff957224 */ /* 0x000fe200078e0094 */
[----:B-1----:R-:W-:-:S04]  /*137b0*/  SHF.R.S32.HI R2, RZ, 0x1f, R3 ;  /* 0x0000001fff027819 */ /* 0x002fc80000011403 */
[----:B------:R-:W-:-:S04]  /*137c0*/  LEA.HI R2, R2, R3, RZ, 0x3 ;  /* 0x0000000302027211 */ /* 0x000fc800078f18ff */
[----:B------:R-:W-:-:S05]  /*137d0*/  LOP3.LUT R2, R2, 0xfffffff8, RZ, 0xc0, !PT ;  /* 0xfffffff802027812 */ /* 0x000fca00078ec0ff */
[----:B------:R-:W-:Y:S02]  /*137e0*/  IMAD.IADD R2, R3, 0x1, -R2 ;  /* 0x0000000103027824 */ /* 0x000fe400078e0a02 */
[----:B------:R-:W-:Y:S01]  /*137f0*/  IMAD.MOV.U32 R3, RZ, RZ, R0 ;  /* 0x000000ffff037224 */ /* 0x000fe200078e0000 */
[----:B------:R-:W-:Y:S01]  /*13800*/  SHF.R.S32.HI R0, RZ, 0x1f, R223 ;  /* 0x0000001fff007819 */ /* 0x000fe200000114df */
[----:B------:R-:W-:-:S03]  /*13810*/  IMAD.SHL.U32 R226, R2, 0x8, RZ ;  /* 0x0000000802e27824 */ /* 0x000fc600078e00ff */
[C---:B------:R-:W-:Y:S01]  /*13820*/  SHF.L.U64.HI R224, R223.reuse, 0x1, R0 ;  /* 0x00000001dfe07819 */ /* 0x040fe20000010200 */
[----:B------:R-:W-:Y:S01]  /*13830*/  IMAD.SHL.U32 R223, R223, 0x2, RZ ;  /* 0x00000002dfdf7824 */ /* 0x000fe200078e00ff */
[----:B------:R-:W-:-:S04]  /*13840*/  SHF.R.S32.HI R227, RZ, 0x1f, R226 ;  /* 0x0000001fffe37819 */ /* 0x000fc800000114e2 */
[C---:B------:R-:W-:Y:S01]  /*13850*/  SHF.L.U64.HI R227, R226.reuse, 0x1, R227 ;  /* 0x00000001e2e37819 */ /* 0x040fe200000102e3 */
[----:B------:R-:W-:Y:S01]  /*13860*/  IMAD.SHL.U32 R226, R226, 0x2, RZ ;  /* 0x00000002e2e27824 */ /* 0x000fe200078e00ff */
[----:B------:R-:W-:Y:S05]  /*13870*/  BRA `(.L_x_748) ;  /* 0x000002c000007947 */ /* 0x000fea0003800000 */
.L_x_750:
[----:B------:R-:W-:Y:S01]  /*13880*/  IMAD.MOV.U32 R217, RZ, RZ, RZ ;  /* 0x000000ffffd97224 */ /* 0x000fe200078e00ff */
[----:B------:R-:W-:Y:S01]  /*13890*/  ULEA UR4, UR7, UR16, 0x5 ;  /* 0x0000001007047291 */ /* 0x000fe2000f8e283f */
[----:B------:R-:W-:Y:S05]  /*138a0*/  ISETP.NE.AND P6, PT, R215, 0x1, PT ;  /* 0x00000001d700780c */ /* 0x000fea0003fc5270 */
        /* <DEDUP_REMOVED lines=18> */
[----:B------:R-:W-:Y:S04]  /*139d0*/  IMAD.WIDE.U32 R10, R217, c[0x0][0x1f0], R10 ;  /* 0x00007c00d90a7a25 */ /* 0x000fe800078e000a */
        /* <DEDUP_REMOVED lines=8> */
[----:B-1----:R-:W-:Y:S05]  /*13a60*/  IADD3 R12, P0, R0, R226, RZ ;  /* 0x000000e2000c7210 */ /* 0x002fea0007f1e0ff */
[----:B--2---:R-:W-:Y:S01]  /*13a70*/  IMAD.X R13, R2, 0x1, R227, P0 ;  /* 0x00000001020d7824 */ /* 0x004fe200000e06e3 */
[----:B------:R-:W-:Y:S04]  /*13a80*/  IADD3 R10, P0, R0, R229, RZ ;  /* 0x000000e5000a7210 */ /* 0x000fe80007f1e0ff */
[----:B------:R-:W-:Y:S01]  /*13a90*/  @!PT LDS RZ, [RZ] ;  /* 0x00000000fffff984 */ /* 0x000fe20000000800 */
[----:B------:R1:W-:Y:S01]  /*13aa0*/  LDGSTS.E.BYPASS.LTC128B.128 [R219+0xc080], [R12.64], !P4 ;  /* 0x0c0800000cdb7fae */ /* 0x0003e2000e101d58 */
[----:B------:R-:W-:Y:S01]  /*13ab0*/  IMAD.X R11, R2, 0x1, R222, P0 ;  /* 0x00000001020b7824 */ /* 0x000fe200000e06de */
[----:B------:R-:W-:Y:S04]  /*13ac0*/  IADD3 R4, P0, R0, R223, RZ ;  /* 0x000000df00047210 */ /* 0x000fe80007f1e0ff */
[----:B------:R1:W-:Y:S01]  /*13ad0*/  LDGSTS.E.BYPASS.LTC128B.128 [R219+0xd080], [R10.64], !P5 ;  /* 0x0d0800000adb7fae */ /* 0x0003e2000e901d58 */
[----:B------:R-:W-:Y:S01]  /*13ae0*/  IMAD.X R5, R2, 0x1, R224, P0 ;  /* 0x0000000102057824 */ /* 0x000fe200000e06e0 */
[----:B------:R-:W-:Y:S04]  /*13af0*/  IADD3 R14, P0, R0, R228, RZ ;  /* 0x000000e4000e7210 */ /* 0x000fe80007f1e0ff */
[----:B------:R1:W-:Y:S01]  /*13b00*/  LDGSTS.E.BYPASS.LTC128B.128 [R219+0xe080], [R4.64], !P3 ;  /* 0x0e08000004db7fae */ /* 0x0003e2000d901d58 */
[----:B------:R-:W-:Y:S05]  /*13b10*/  IMAD.X R15, R2, 0x1, R225, P0 ;  /* 0x00000001020f7824 */ /* 0x000fea00000e06e1 */
[----:B------:R1:W-:Y:S01]  /*13b20*/  LDGSTS.E.BYPASS.LTC128B.128 [R219+0xf080], [R14.64], !P2 ;  /* 0x0f0800000edb7fae */ /* 0x0003e2000d101d58 */
[----:B------:R-:W-:-:S05]  /*13b30*/  BRA `(.L_x_749) ;  /* 0x00000b7000007947 */ /* 0x000fca0003800000 */
.L_x_748:
        /* <DEDUP_REMOVED lines=25> */
[----:B--2---:R-:W-:Y:S04]  /*13cd0*/  IADD3 R176, P0, R150, R226, RZ ;  /* 0x000000e296b07210 */ /* 0x004fe80007f1e0ff */
[----:B---3--:R-:W-:Y:S01]  /*13ce0*/  IADD3.X R177, R0, R227, RZ, P0, !PT ;  /* 0x000000e300b17210 */ /* 0x008fe200007fe4ff */
[C---:B------:R-:W-:Y:S01]  /*13cf0*/  HMMA.16816.F32 R8, R16.reuse, R10, RZ ;  /* 0x0000000a1008723c */ /* 0x040fe200000018ff */
[----:B------:R-:W-:Y:S03]  /*13d00*/  IADD3 R180, P0, R150, R229, RZ ;  /* 0x000000e596b47210 */ /* 0x000fe60007f1e0ff */
[----:B------:R-:W-:Y:S01]  /*13d10*/  @!PT LDS RZ, [RZ] ;  /* 0x00000000fffff984 */ /* 0x000fe20000000800 */
[----:B------:R-:W-:Y:S01]  /*13d20*/  @!PT LDS RZ, [RZ] ;  /* 0x00000000fffff984 */ /* 0x000fe20000000800 */
[----:B------:R-:W-:Y:S01]  /*13d30*/  @!PT LDS RZ, [RZ] ;  /* 0x00000000fffff984 */ /* 0x000fe20000000800 */
[----:B------:R1:W-:Y:S01]  /*13d40*/  LDGSTS.E.BYPASS.LTC128B.128 [R219+0x8080], [R176.64], !P4 ;  /* 0x08080000b0db7fae */ /* 0x0003e2000e101d58 */
[----:B------:R-:W-:Y:S02]  /*13d50*/  IADD3.X R181, R0, R222, RZ, P0, !PT ;  /* 0x000000de00b57210 */ /* 0x000fe400007fe4ff */
[----:B------:R-:W-:Y:S01]  /*13d60*/  IADD3 R184, P0, R150, R223, RZ ;  /* 0x000000df96b87210 */ /* 0x000fe20007f1e0ff */
[C---:B------:R-:W-:Y:S02]  /*13d70*/  HMMA.16816.F32 R12, R16.reuse, R152, RZ ;  /* 0x00000098100c723c */ /* 0x040fe400000018ff */
[----:B------:R2:W-:Y:S02]  /*13d80*/  LDGSTS.E.BYPASS.LTC128B.128 [R219+0x9080], [R180.64], !P5 ;  /* 0x09080000b4db7fae */ /* 0x0005e4000e901d58 */
[----:B------:R-:W-:Y:S02]  /*13d90*/  IADD3.X R185, R0, R224, RZ, P0, !PT ;  /* 0x000000e000b97210 */ /* 0x000fe400007fe4ff */
[----:B------:R-:W-:Y:S02]  /*13da0*/  IADD3 R150, P0, R150, R228, RZ ;  /* 0x000000e496967210 */ /* 0x000fe40007f1e0ff */
[----:B------:R-:W-:Y:S01]  /*13db0*/  HMMA.16816.F32 R16, R16, R154, RZ ;  /* 0x0000009a1010723c */ /* 0x000fe200000018ff */
[----:B------:R3:W-:Y:S03]  /*13dc0*/  LDGSTS.E.BYPASS.LTC128B.128 [R219+0xa080], [R184.64], !P3 ;  /* 0x0a080000b8db7fae */ /* 0x0007e6000d901d58 */
[----:B------:R-:W-:Y:S02]  /*13dd0*/  IADD3.X R151, R0, R225, RZ, P0, !PT ;  /* 0x000000e100977210 */ /* 0x000fe400007fe4ff */
[----:B------:R-:W-:Y:S02]  /*13de0*/  PLOP3.LUT P0, PT, PT, PT, UP0, 0x80, 0x0 ;  /* 0x000000000000781c */ /* 0x000fe40003f0f008 */
[C---:B----4-:R-:W-:Y:S01]  /*13df0*/  HMMA.16816.F32 R4, R156.reuse, R160, R4 ;  /* 0x000000a09c04723c */ /* 0x050fe20000001804 */
[----:B------:R4:W-:Y:S05]  /*13e00*/  LDGSTS.E.BYPASS.LTC128B.128 [R219+0xb080], [R150.64], !P2 ;  /* 0x0b08000096db7fae */ /* 0x0009ea000d101d58 */
[----:B------:R-:W-:Y:S02]  /*13e10*/  LDSM.16.M88.4 R168, [R209+0x10080] ;  /* 0x01008000d1a8783b */ /* 0x000fe40000000200 */
[C---:B------:R-:W-:Y:S03]  /*13e20*/  HMMA.16816.F32 R8, R156.reuse, R162, R8 ;  /* 0x000000a29c08723c */ /* 0x040fe60000001808 */
[----:B------:R-:W3:Y:S05]  /*13e30*/  LDSM.16.M88.4 R172, [R208+0xc080] ;  /* 0x00c08000d0ac783b */ /* 0x000eea0000000200 */
[C---:B-----5:R-:W-:Y:S01]  /*13e40*/  HMMA.16816.F32 R12, R156.reuse, R164, R12 ;  /* 0x000000a49c0c723c */ /* 0x060fe2000000180c */
[----:B------:R-:W5:Y:S05]  /*13e50*/  LDSM.16.M88.4 R152, [R208+0xc880] ;  /* 0x00c88000d098783b */ /* 0x000f6a0000000200 */
[----:B------:R-:W0:Y:S02]  /*13e60*/  LDGDEPBAR ;  /* 0x00000000000079af */ /* 0x000e240000000000 */
[----:B------:R-:W-:Y:S03]  /*13e70*/  HMMA.16816.F32 R16, R156, R166, R16 ;  /* 0x000000a69c10723c */ /* 0x000fe60000001810 */
[----:B-1----:R-:W-:Y:S05]  /*13e80*/  LDSM.16.M88.4 R176, [R207+0x10080] ;  /* 0x01008000cfb0783b */ /* 0x002fea0000000200 */
[----:B--2---:R-:W1:Y:S05]  /*13e90*/  LDSM.16.M88.4 R180, [R202] ;  /* 0x00000000cab4783b */ /* 0x004e6a0000000200 */
[----:B------:R-:W2:Y:S05]  /*13ea0*/  LDSM.16.M88.4 R156, [R202+0x800] ;  /* 0x00080000ca9c783b */ /* 0x000eaa0000000200 */
[----:B------:R-:W-:Y:S05]  /*13eb0*/  LDSM.16.M88.4 R160, [R214+0x14080] ;  /* 0x01408000d6a0783b */ /* 0x000fea0000000200 */
[----:B------:R-:W2:Y:S01]  /*13ec0*/  LDSM.16.M88.4 R164, [R213+0xd080] ;  /* 0x00d08000d5a4783b */ /* 0x000ea20000000200 */
[C---:B---3--:R-:W-:Y:S08]  /*13ed0*/  HMMA.16816.F32 R4, R168.reuse, R172, R4 ;  /* 0x000000aca804723c */ /* 0x048ff00000001804 */
[C---:B------:R-:W-:Y:S01]  /*13ee0*/  HMMA.16816.F32 R8, R168.reuse, R174, R8 ;  /* 0x000000aea808723c */ /* 0x040fe20000001808 */
[----:B------:R-:W-:Y:S07]  /*13ef0*/  LDSM.16.M88.4 R172, [R201] ;  /* 0x00000000c9ac783b */ /* 0x000fee0000000200 */
[C---:B-----5:R-:W-:Y:S08]  /*13f00*/  HMMA.16816.F32 R12, R168.reuse, R152, R12 ;  /* 0x00000098a80c723c */ /* 0x060ff0000000180c */
        /* <DEDUP_REMOVED lines=10> */
[C---:B------:R-:W-:Y:S08]  /*13fb0*/  HMMA.16816.F32 R4, R160.reuse, R164, R4 ;  /* 0x000000a4a004723c */ /* 0x040ff00000001804 */
[C---:B------:R-:W-:Y:S01]  /*13fc0*/  HMMA.16816.F32 R8, R160.reuse, R166, R8 ;  /* 0x000000a6a008723c */ /* 0x040fe20000001808 */
[----:B------:R-:W-:Y:S07]  /*13fd0*/  LDSM.16.M88.4 R164, [R202+0x1000] ;  /* 0x00100000caa4783b */ /* 0x000fee0000000200 */
[C---:B---3--:R-:W-:Y:S08]  /*13fe0*/  HMMA.16816.F32 R12, R160.reuse, R152, R12 ;  /* 0x00000098a00c723c */ /* 0x048ff0000000180c */
[----:B------:R-:W-:Y:S01]  /*13ff0*/  HMMA.16816.F32 R16, R160, R154, R16 ;  /* 0x0000009aa010723c */ /* 0x000fe20000001810 */
[----:B------:R-:W3:Y:S05]  /*14000*/  LDSM.16.M88.4 R152, [R208+0xd880] ;  /* 0x00d88000d098783b */ /* 0x000eea0000000200 */
        /* <DEDUP_REMOVED lines=15> */
[C---:B------:R-:W-:Y:S08]  /*14100*/  HMMA.16816.F32 R4, R160.reuse, R164, R4 ;  /* 0x000000a4a004723c */ /* 0x040ff00000001804 */
[C---:B------:R-:W-:Y:S01]  /*14110*/  HMMA.16816.F32 R8, R160.reuse, R166, R8 ;  /* 0x000000a6a008723c */ /* 0x040fe20000001808 */
[----:B------:R-:W-:Y:S07]  /*14120*/  LDSM.16.M88.4 R164, [R208+0xe080] ;  /* 0x00e08000d0a4783b */ /* 0x000fee0000000200 */
[C---:B-1----:R-:W-:Y:S08]  /*14130*/  HMMA.16816.F32 R12, R160.reuse, R156, R12 ;  /* 0x0000009ca00c723c */ /* 0x042ff0000000180c */
[----:B------:R-:W-:Y:S01]  /*14140*/  HMMA.16816.F32 R16, R160, R158, R16 ;  /* 0x0000009ea010723c */ /* 0x000fe20000001810 */
[----:B------:R-:W1:Y:S05]  /*14150*/  LDSM.16.M88.4 R156, [R198] ;  /* 0x00000000c69c783b */ /* 0x000e6a0000000200 */
[----:B------:R-:W1:Y:S02]  /*14160*/  LDSM.16.M88.4 R160, [R209+0x18080] ;  /* 0x01808000d1a0783b */ /* 0x000e640000000200 */
        /* <DEDUP_REMOVED lines=14> */
[C---:B------:R-:W-:Y:S08]  /*14250*/  HMMA.16816.F32 R4, R160.reuse, R164, R4 ;  /* 0x000000a4a004723c */ /* 0x040ff00000001804 */
[C---:B------:R-:W-:Y:S01]  /*14260*/  HMMA.16816.F32 R8, R160.reuse, R166, R8 ;  /* 0x000000a6a008723c */ /* 0x040fe20000001808 */
[----:B------:R-:W-:Y:S07]  /*14270*/  LDSM.16.M88.4 R164, [R197] ;  /* 0x00000000c5a4783b */ /* 0x000fee0000000200 */
[C---:B--2---:R-:W-:Y:S08]  /*14280*/  HMMA.16816.F32 R12, R160.reuse, R152, R12 ;  /* 0x00000098a00c723c */ /* 0x044ff0000000180c */
[----:B------:R-:W-:Y:S01]  /*14290*/  HMMA.16816.F32 R16, R160, R154, R16 ;  /* 0x0000009aa010723c */ /* 0x000fe20000001810 */
[----:B------:R-:W2:Y:S05]  /*142a0*/  LDSM.16.M88.4 R152, [R213+0xf880] ;  /* 0x00f88000d598783b */ /* 0x000eaa0000000200 */
[----:B------:R-:W2:Y:S02]  /*142b0*/  LDSM.16.M88.4 R160, [R210+0x1c080] ;  /* 0x01c08000d2a0783b */ /* 0x000ea40000000200 */
        /* <DEDUP_REMOVED lines=14> */
[C---:B------:R-:W-:Y:S08]  /*143a0*/  HMMA.16816.F32 R4, R160.reuse, R164, R4 ;  /* 0x000000a4a004723c */ /* 0x040ff00000001804 */
        /* <DEDUP_REMOVED lines=19> */
[----:B------:R-:W-:Y:S05]  /*144e0*/  FMUL.FTZ R10, R10, c[0x0][0x320] ;  /* 0x0000c8000a0a7a20 */ /* 0x000fea0000410000 */
[----:B------:R-:W1:Y:S01]  /*144f0*/  MUFU.TANH R158, R158 ;  /* 0x0000009e009e7308 */ /* 0x000e620000002400 */
[----:B------:R-:W-:Y:S03]  /*14500*/  HMMA.16816.F32 R16, R176, R154, R16 ;  /* 0x0000009ab010723c */ /* 0x000fe60000001810 */
[----:B------:R-:W-:Y:S02]  /*14510*/  FMUL.FTZ R152, R8, c[0x0][0x320] ;  /* 0x0000c80008987a20 */ /* 0x000fe40000410000 */
[----:B------:R-:W-:Y:S02]  /*14520*/  FMUL.FTZ R8, R9, c[0x0][0x320] ;  /* 0x0000c80009087a20 */ /* 0x000fe40000410000 */
[----:B------:R-:W-:Y:S02]  /*14530*/  FMUL.FTZ R9, R11, c[0x0][0x320] ;  /* 0x0000c8000b097a20 */ /* 0x000fe40000410000 */
[----:B------:R3:W1:Y:S06]  /*14540*/  MUFU.TANH R6, R0 ;  /* 0x0000000000067308 */ /* 0x00066c0000002400 */
        /* <DEDUP_REMOVED lines=19> */
[----:B----4-:R3:W4:Y:S10]  /*14680*/  MUFU.TANH R151, R18 ;  /* 0x0000001200977308 */ /* 0x0107340000002400 */
[----:B------:R3:W1:Y:S02]  /*14690*/  MUFU.TANH R150, R19 ;  /* 0x0000001300967308 */ /* 0x0006640000002400 */
[----:B-1234-:R-:W-:-:S05]  /*146a0*/  @P0 BRA `(.L_x_750) ;  /* 0xfffff1d000000947 */ /* 0x01efca000383ffff */
.L_x_749:
        /* <DEDUP_REMOVED lines=20> */
[----:B------:R-:W-:Y:S01]  /*147f0*/  ISETP.LT.AND P0, PT, RZ, UR7, PT ;  /* 0x00000007ff007c0c */ /* 0x000fe2000bf01270 */
[----:B------:R-:W1:Y:S01]  /*14800*/  SHFL.BFLY PT, R13, R10, 0x2, 0x1f ;  /* 0x0c401f000a0d7f89 */ /* 0x000e6200000e0000 */
[----:B------:R-:W-:Y:S07]  /*14810*/  UIADD3 UR7, UR7, -0x1, URZ ;  /* 0xffffffff07077890 */ /* 0x000fee000fffe03f */
        /* <DEDUP_REMOVED lines=8> */
[----:B------:R-:W2:Y:S08]  /*148a0*/  SHFL.BFLY PT, R148, R5, 0x1, 0x1f ;  /* 0x0c201f0005947f89 */ /* 0x000eb000000e0000 */
[----:B------:R-:W3:Y:S01]  /*148b0*/  LDSM.16.MT88.4 R12, [R211+0x8080] ;  /* 0x00808000d30c783b */ /* 0x000ee20000004200 */
        /* <DEDUP_REMOVED lines=11> */
[--C-:B------:R-:W-:Y:S02]  /*14970*/  FFMA.FTZ R231, R157, c[0x0][0x2d0], -R160.reuse ;  /* 0x0000b4009de77a23 */ /* 0x100fe400000108a0 */
[--C-:B------:R-:W-:Y:S01]  /*14980*/  FFMA.FTZ R230, R153, c[0x0][0x2d0], -R160.reuse ;  /* 0x0000b40099e67a23 */ /* 0x100fe200000108a0 */
[----:B------:R-:W-:Y:S01]  /*14990*/  LDSM.16.MT88.4 R156, [R205+0x8080] ;  /* 0x00808000cd9c783b */ /* 0x000fe20000004200 */
[--C-:B------:R-:W-:Y:S01]  /*149a0*/  FFMA.FTZ R233, R8, c[0x0][0x2d0], -R163.reuse ;  /* 0x0000b40008e97a23 */ /* 0x100fe200000108a3 */
[----:B------:R-:W-:Y:S01]  /*149b0*/  MUFU.EX2 R236, R236 ;  /* 0x000000ec00ec7308 */ /* 0x000fe20000000800 */
[--C-:B------:R-:W-:Y:S02]  /*149c0*/  FFMA.FTZ R232, R6, c[0x0][0x2d0], -R160.reuse ;  /* 0x0000b40006e87a23 */ /* 0x100fe400000108a0 */
[--C-:B------:R-:W-:Y:S02]  /*149d0*/  FFMA.FTZ R149, R9, c[0x0][0x2d0], -R160.reuse ;  /* 0x0000b40009957a23 */ /* 0x100fe400000108a0 */
[----:B------:R-:W-:Y:S01]  /*149e0*/  FMUL.FTZ R4, R2, c[0x0][0x2d0] ;  /* 0x0000b40002047a20 */ /* 0x000fe20000410000 */
[----:B------:R-:W2:Y:S01]  /*149f0*/  LDSM.16.MT88.4 R152, [R206+0x8080] ;  /* 0x00808000ce98783b */ /* 0x000ea20000004200 */
[--C-:B------:R-:W-:Y:S02]  /*14a00*/  FFMA.FTZ R237, R166, c[0x0][0x2d0], -R163.reuse ;  /* 0x0000b400a6ed7a23 */ /* 0x100fe400000108a3 */
[--C-:B------:R-:W-:Y:S01]  /*14a10*/  FFMA.FTZ R238, R164, c[0x0][0x2d0], -R163.reuse ;  /* 0x0000b400a4ee7a23 */ /* 0x100fe200000108a3 */
[----:B------:R4:W5:Y:S01]  /*14a20*/  MUFU.EX2 R2, R4 ;  /* 0x0000000400027308 */ /* 0x0009620000000800 */
[--C-:B------:R-:W-:Y:S02]  /*14a30*/  FFMA.FTZ R239, R167, c[0x0][0x2d0], -R160.reuse ;  /* 0x0000b400a7ef7a23 */ /* 0x100fe400000108a0 */
[--C-:B------:R-:W-:Y:S02]  /*14a40*/  FFMA.FTZ R240, R165, c[0x0][0x2d0], -R160.reuse ;  /* 0x0000b400a5f07a23 */ /* 0x100fe400000108a0 */
[C---:B-1----:R-:W-:Y:S01]  /*14a50*/  FMUL.FTZ R5, R3.reuse, R145 ;  /* 0x0000009103057220 */ /* 0x042fe20000410000 */
[----:B------:R-:W-:Y:S01]  /*14a60*/  LDSM.16.MT88.4 R164, [R211+0x9880] ;  /* 0x00988000d3a4783b */ /* 0x000fe20000004200 */
[C---:B------:R-:W-:Y:S02]  /*14a70*/  FMUL.FTZ R8, R3.reuse, R140 ;  /* 0x0000008c03087220 */ /* 0x040fe40000410000 */
[C---:B------:R-:W-:Y:S01]  /*14a80*/  FMUL.FTZ R9, R3.reuse, R141 ;  /* 0x0000008d03097220 */ /* 0x040fe20000410000 */
[----:B------:R-:W1:Y:S01]  /*14a90*/  MUFU.EX2 R235, R235 ;  /* 0x000000eb00eb7308 */ /* 0x000e620000000800 */
[C---:B------:R-:W-:Y:S02]  /*14aa0*/  FMUL.FTZ R16, R3.reuse, R132 ;  /* 0x0000008403107220 */ /* 0x040fe40000410000 */
[----:B------:R-:W-:Y:S02]  /*14ab0*/  FMUL.FTZ R17, R3, R133 ;  /* 0x0000008503117220 */ /* 0x000fe40000410000 */
[--C-:B------:R-:W-:Y:S02]  /*14ac0*/  FFMA.FTZ R241, R162, c[0x0][0x2d0], -R163.reuse ;  /* 0x0000b400a2f17a23 */ /* 0x100fe400000108a3 */
[----:B------:R-:W-:Y:S02]  /*14ad0*/  FFMA.FTZ R163, R161, c[0x0][0x2d0], -R163 ;  /* 0x0000b400a1a37a23 */ /* 0x000fe400000108a3 */
[C---:B------:R-:W-:Y:S01]  /*14ae0*/  FMUL.FTZ R20, R3.reuse, R20 ;  /* 0x0000001403147220 */ /* 0x040fe20000410000 */
[----:B------:R-:W-:Y:S01]  /*14af0*/  MUFU.EX2 R234, R234 ;  /* 0x000000ea00ea7308 */ /* 0x000fe20000000800 */
[C---:B------:R-:W-:Y:S02]  /*14b00*/  FMUL.FTZ R21, R3.reuse, R21 ;  /* 0x0000001503157220 */ /* 0x040fe40000410000 */
[C---:B------:R-:W-:Y:S02]  /*14b10*/  FMUL.FTZ R24, R3.reuse, R24 ;  /* 0x0000001803187220 */ /* 0x040fe40000410000 */
[----:B----4-:R-:W-:Y:S02]  /*14b20*/  FMUL.FTZ R4, R3, R144 ;  /* 0x0000009003047220 */ /* 0x010fe40000410000 */
[C---:B-----5:R-:W-:Y:S02]  /*14b30*/  FMUL.FTZ R6, R2.reuse, R146 ;  /* 0x0000009202067220 */ /* 0x060fe40000410000 */
[C---:B------:R-:W-:Y:S01]  /*14b40*/  FMUL.FTZ R7, R2.reuse, R147 ;  /* 0x0000009302077220 */ /* 0x040fe20000410000 */
[----:B------:R-:W4:Y:S01]  /*14b50*/  MUFU.EX2 R233, R233 ;  /* 0x000000e900e97308 */ /* 0x000f220000000800 */
        /* <DEDUP_REMOVED lines=11> */
[C---:B------:R-:W-:Y:S02]  /*14c10*/  FMUL.FTZ R26, R2.reuse, R26 ;  /* 0x0000001a021a7220 */ /* 0x040fe40000410000 */
[----:B------:R-:W1:Y:S01]  /*14c20*/  MUFU.EX2 R231, R231 ;  /* 0x000000e700e77308 */ /* 0x000e620000000800 */
        /* <DEDUP_REMOVED lines=12> */
[----:B------:R-:W4:Y:S01]  /*14cf0*/  MUFU.EX2 R149, R149 ;  /* 0x0000009500957308 */ /* 0x000f220000000800 */
[----:B------:R-:W-:Y:S02]  /*14d00*/  FMUL.FTZ R37, R3, R37 ;  /* 0x0000002503257220 */ /* 0x000fe40000410000 */
[C---:B------:R-:W-:Y:S01]  /*14d10*/  FMUL.FTZ R38, R2.reuse, R38 ;  /* 0x0000002602267220 */ /* 0x040fe20000410000 */
        /* <DEDUP_REMOVED lines=17> */
[----:B------:R-:W1:Y:S01]  /*14e30*/  MUFU.EX2 R238, R238 ;  /* 0x000000ee00ee7308 */ /* 0x000e620000000800 */
[C---:B---3--:R-:W-:Y:S05]  /*14e40*/  HMMA.16816.F32 R4, R144.reuse, R12, R4 ;  /* 0x0000000c9004723c */ /* 0x048fea0000001804 */
        /* <DEDUP_REMOVED lines=12> */
[C---:B--2---:R-:W-:Y:S02]  /*14f10*/  HMMA.16816.F32 R12, R144.reuse, R152, R12 ;  /* 0x00000098900c723c */ /* 0x044fe4000000180c */
[----:B------:R-:W2:Y:S01]  /*14f20*/  MUFU.EX2 R241, R241 ;  /* 0x000000f100f17308 */ /* 0x000ea20000000800 */
[C---:B------:R-:W-:Y:S02]  /*14f30*/  FMUL.FTZ R56, R3.reuse, R56 ;  /* 0x0000003803387220 */ /* 0x040fe40000410000 */
[C---:B------:R-:W-:Y:S02]  /*14f40*/  FMUL.FTZ R57, R3.reuse, R57 ;  /* 0x0000003903397220 */ /* 0x040fe40000410000 */
[C---:B------:R-:W-:Y:S01]  /*14f50*/  FMUL.FTZ R58, R2.reuse, R58 ;  /* 0x0000003a023a7220 */ /* 0x040fe20000410000 */
[C---:B------:R-:W-:Y:S04]  /*14f60*/  HMMA.16816.F32 R16, R144.reuse, R154, R16 ;  /* 0x0000009a9010723c */ /* 0x040fe80000001810 */
[----:B------:R-:W-:Y:S01]  /*14f70*/  FMUL.FTZ R59, R2, R59 ;  /* 0x0000003b023b7220 */ /* 0x000fe20000410000 */
[----:B-1----:R-:W-:Y:S01]  /*14f80*/  F2FP.PACK_AB R152, R238, R237 ;  /* 0x000000edee98723e */ /* 0x002fe200000000ff */
[C---:B------:R-:W-:Y:S02]  /*14f90*/  FMUL.FTZ R60, R3.reuse, R60 ;  /* 0x0000003c033c7220 */ /* 0x040fe40000410000 */
[C---:B------:R-:W-:Y:S04]  /*14fa0*/  HMMA.16816.F32 R20, R144.reuse, R156, R20 ;  /* 0x0000009c9014723c */ /* 0x040fe80000001814 */
[C---:B------:R-:W-:Y:S01]  /*14fb0*/  FMUL.FTZ R61, R3.reuse, R61 ;  /* 0x0000003d033d7220 */ /* 0x040fe20000410000 */
[----:B---3--:R-:W-:Y:S01]  /*14fc0*/  F2FP.PACK_AB R153, R240, R239 ;  /* 0x000000eff099723e */ /* 0x008fe200000000ff */
[C---:B------:R-:W-:Y:S02]  /*14fd0*/  FMUL.FTZ R62, R2.reuse, R62 ;  /* 0x0000003e023e7220 */ /* 0x040fe40000410000 */
[C---:B------:R-:W-:Y:S01]  /*14fe0*/  HMMA.16816.F32 R24, R144.reuse, R158, R24 ;  /* 0x0000009e9018723c */ /* 0x040fe20000001818 */
[----:B------:R-:W-:Y:S03]  /*14ff0*/  LDSM.16.MT88.4 R156, [R206+0x8880] ;  /* 0x00888000ce9c783b */ /* 0x000fe60000004200 */
[----:B------:R-:W-:Y:S01]  /*15000*/  FMUL.FTZ R63, R2, R63 ;  /* 0x0000003f023f7220 */ /* 0x000fe20000410000 */
[----:B--2---:R-:W-:Y:S01]  /*15010*/  F2FP.PACK_AB R154, R242, R241 ;  /* 0x000000f1f29a723e */ /* 0x004fe200000000ff */
        /* <DEDUP_REMOVED lines=79> */
[----:B------:R-:W-:Y:S03]  /*15510*/  FMUL.FTZ R113, R3, R113 ;  /* 0x0000007103717220 */ /* 0x000fe60000410000 */
[C---:B--2---:R-:W-:Y:S03]  /*15520*/  HMMA.16816.F32 R108, R144.reuse, R132, R108 ;  /* 0x00000084906c723c */ /* 0x044fe6000000186c */
[C---:B------:R-:W-:Y:S02]  /*15530*/  FMUL.FTZ R114, R2.reuse, R114 ;  /* 0x0000007202727220 */ /* 0x040fe40000410000 */
[----:B------:R-:W-:Y:S02]  /*15540*/  FMUL.FTZ R115, R2, R115 ;  /* 0x0000007302737220 */ /* 0x000fe40000410000 */
[--C-:B------:R-:W-:Y:S02]  /*15550*/  FFMA.FTZ R151, R151, c[0x0][0x2d0], -R160.reuse ;  /* 0x0000b40097977a23 */ /* 0x100fe400000108a0 */
[----:B------:R-:W-:Y:S03]  /*15560*/  FFMA.FTZ R160, R150, c[0x0][0x2d0], -R160 ;  /* 0x0000b40096a07a23 */ /* 0x000fe600000108a0 */
        /* <DEDUP_REMOVED lines=8> */
[C---:B------:R-:W-:Y:S02]  /*155f0*/  FMUL.FTZ R120, R3.reuse, R120 ;  /* 0x0000007803787220 */ /* 0x040fe40000410000 */
[C---:B------:R-:W-:Y:S01]  /*15600*/  FMUL.FTZ R121, R3.reuse, R121 ;  /* 0x0000007903797220 */ /* 0x040fe20000410000 */
[C---:B---3--:R-:W-:Y:S03]  /*15610*/  HMMA.16816.F32 R116, R144.reuse, R140, R116 ;  /* 0x0000008c9074723c */ /* 0x048fe60000001874 */
[C---:B------:R-:W-:Y:S02]  /*15620*/  FMUL.FTZ R122, R2.reuse, R122 ;  /* 0x0000007a027a7220 */ /* 0x040fe40000410000 */
[C---:B------:R-:W-:Y:S02]  /*15630*/  FMUL.FTZ R123, R2.reuse, R123 ;  /* 0x0000007b027b7220 */ /* 0x040fe40000410000 */
[C---:B------:R-:W-:Y:S02]  /*15640*/  FMUL.FTZ R124, R3.reuse, R124 ;  /* 0x0000007c037c7220 */ /* 0x040fe40000410000 */
[C---:B------:R-:W-:Y:S01]  /*15650*/  FMUL.FTZ R125, R3.reuse, R125 ;  /* 0x0000007d037d7220 */ /* 0x040fe20000410000 */
[----:B----4-:R-:W3:Y:S02]  /*15660*/  LDSM.16.MT88.4 R160, [R205+0x8880] ;  /* 0x00888000cda0783b */ /* 0x010ee40000004200 */
[C---:B------:R-:W-:Y:S03]  /*15670*/  HMMA.16816.F32 R120, R144.reuse, R142, R120 ;  /* 0x0000008e9078723c */ /* 0x040fe60000001878 */
[C---:B------:R-:W-:Y:S02]  /*15680*/  FMUL.FTZ R126, R2.reuse, R126 ;  /* 0x0000007e027e7220 */ /* 0x040fe40000410000 */
[----:B------:R-:W-:Y:S02]  /*15690*/  FMUL.FTZ R127, R2, R127 ;  /* 0x0000007f027f7220 */ /* 0x000fe40000410000 */
[C---:B------:R-:W-:Y:S01]  /*156a0*/  FMUL.FTZ R128, R3.reuse, R128 ;  /* 0x0000008003807220 */ /* 0x040fe20000410000 */
[----:B-----5:R-:W-:Y:S01]  /*156b0*/  F2FP.PACK_AB R155, R150, R151 ;  /* 0x00000097969b723e */ /* 0x020fe200000000ff */
        /* <DEDUP_REMOVED lines=13> */
[----:B------:R-:W-:Y:S03]  /*15790*/  FADD.FTZ R2, R233, R2 ;  /* 0x00000002e9027221 */ /* 0x000fe60000010000 */
[C---:B------:R-:W-:Y:S01]  /*157a0*/  HMMA.16816.F32 R140, R152.reuse, R134, R8 ;  /* 0x00000086988c723c */ /* 0x040fe20000001808 */
[----:B------:R-:W2:Y:S03]  /*157b0*/  LDSM.16.MT88.4 R8, [R205+0x9880] ;  /* 0x00988000cd08783b */ /* 0x000ea60000004200 */
[----:B------:R-:W-:Y:S04]  /*157c0*/  FADD.FTZ R237, R237, R2 ;  /* 0x00000002eded7221 */ /* 0x000fe80000010000 */
[C---:B------:R-:W-:Y:S01]  /*157d0*/  HMMA.16816.F32 R136, R152.reuse, R156, R12 ;  /* 0x0000009c9888723c */ /* 0x040fe2000000180c */
[----:B------:R-:W4:Y:S03]  /*157e0*/  LDSM.16.MT88.4 R12, [R205+0xa880] ;  /* 0x00a88000cd0c783b */ /* 0x000f260000004200 */
[----:B------:R-:W-:Y:S04]  /*157f0*/  FADD.FTZ R238, R238, R237 ;  /* 0x000000edeeee7221 */ /* 0x000fe80000010000 */
[C---:B------:R-:W-:Y:S01]  /*15800*/  HMMA.16816.F32 R132, R152.reuse, R158, R16 ;  /* 0x0000009e9884723c */ /* 0x040fe20000001810 */
[----:B------:R-:W5:Y:S03]  /*15810*/  LDSM.16.MT88.4 R16, [R205+0xb880] ;  /* 0x00b88000cd10783b */ /* 0x000f660000004200 */
[----:B------:R-:W-:Y:S04]  /*15820*/  FADD.FTZ R241, R241, R238 ;  /* 0x000000eef1f17221 */ /* 0x000fe80000010000 */
[C---:B---3--:R-:W-:Y:S01]  /*15830*/  HMMA.16816.F32 R20, R152.reuse, R160, R20 ;  /* 0x000000a09814723c */ /* 0x048fe20000001814 */
[----:B------:R-:W3:Y:S03]  /*15840*/  LDSM.16.MT88.4 R156, [R204+0xb880] ;  /* 0x00b88000cc9c783b */ /* 0x000ee60000004200 */
[----:B------:R-:W-:Y:S04]  /*15850*/  FADD.FTZ R220, R242, R241 ;  /* 0x000000f1f2dc7221 */ /* 0x000fe80000010000 */
[C---:B------:R-:W-:Y:S08]  /*15860*/  HMMA.16816.F32 R24, R152.reuse, R162, R24 ;  /* 0x000000a29818723c */ /* 0x040ff00000001818 */
[C---:B-1----:R-:W-:Y:S07]  /*15870*/  HMMA.16816.F32 R28, R152.reuse, R4, R28 ;  /* 0x00000004981c723c */ /* 0x042fee000000181c */
[----:B------:R-:W-:Y:S01]  /*15880*/  FADD.FTZ R4, R230, R231 ;  /* 0x000000e7e6047221 */ /* 0x000fe20000010000 */
[C---:B------:R-:W-:Y:S04]  /*15890*/  HMMA.16816.F32 R32, R152.reuse, R6, R32 ;  /* 0x000000069820723c */ /* 0x040fe80000001820 */
[----:B------:R-:W-:Y:S01]  /*158a0*/  FADD.FTZ R4, R149, R4 ;  /* 0x0000000495047221 */ /* 0x000fe20000010000 */
[----:B------:R-:W-:Y:S03]  /*158b0*/  MOV R149, R148 ;  /* 0x0000009400957202 */ /* 0x000fe60000000f00 */
        /* <DEDUP_REMOVED lines=29> */
.L_x_747:
        /* <DEDUP_REMOVED lines=155> */
.L_x_671:
        /* <DEDUP_REMOVED lines=39> */
[----:B---3--:R-:W-:Y:S02]  /*166b0*/  LOP3.LUT R13, R10, 0x1, RZ, 0xc0, !PT ;  /* 0x000000010a0d7812 */ /* 0x008fe400078ec0ff */
        /* <DEDUP_REMOVED lines=157> */
.L_x_752:
        /* <DEDUP_REMOVED lines=157> */
.L_x_754:
[----:B--234-:R-:W-:Y:S05]  /*17a60*/  BSYNC B0 ;  /* 0x0000000000007941 */ /* 0x01cfea0003800000 */
.L_x_753:
        /* <DEDUP_REMOVED lines=30> */
.L_x_756:
[----:B------:R-:W-:Y:S05]  /*17c50*/  BSYNC B0 ;  /* 0x0000000000007941 */ /* 0x000fea0003800000 */
.L_x_755:
        /* <DEDUP_REMOVED lines=30> */
.L_x_758:
[----:B------:R-:W-:Y:S05]  /*17e40*/  BSYNC B0 ;  /* 0x0000000000007941 */ /* 0x000fea0003800000 */
.L_x_757:
        /* <DEDUP_REMOVED lines=31> */
.L_x_751:
        /* <DEDUP_REMOVED lines=31> */
.L_x_759:
        /* <DEDUP_REMOVED lines=43> */
.L_x_761:
[----:B------:R-:W-:Y:S05]  /*184e0*/  BSYNC B0 ;  /* 0x0000000000007941 */ /* 0x000fea0003800000 */
.L_x_760:
        /* <DEDUP_REMOVED lines=54> */
[----:B---3--:R1:W3:Y:S10]  /*18850*/  SHFL.IDX PT, R13, R10, RZ, 0x181f ;  /* 0x00181fff0a0d7589 */ /* 0x0082f400000e0000 */
        /* <DEDUP_REMOVED lines=22> */
.L_x_763:
[----:B------:R-:W-:Y:S05]  /*189c0*/  BSYNC B0 ;  /* 0x0000000000007941 */ /* 0x000fea0003800000 */
.L_x_762:
        /* <DEDUP_REMOVED lines=27> */
.L_x_765:
[----:B------:R-:W-:Y:S05]  /*18b80*/  BSYNC B0 ;  /* 0x0000000000007941 */ /* 0x000fea0003800000 */
.L_x_764:
        /* <DEDUP_REMOVED lines=27> */
.L_x_767:
[----:B------:R-:W-:Y:S05]  /*18d40*/  BSYNC B0 ;  /* 0x0000000000007941 */ /* 0x000fea0003800000 */
.L_x_766:
        /* <DEDUP_REMOVED lines=28> */
.L_x_768:
        /* <DEDUP_REMOVED lines=15> */
.L_x_3544:


//--------------------- .text._ZN7cutlass13device_kernelIN5flash19enable_sm80_to_sm89INS1_16FlashAttnFwdSm80INS1_25CollectiveMainloopFwdSm80ILi8ELi1ELb0EN4cute5tupleIJNS5_1CILi128EEENS7_ILi96EEENS7_ILi256EEEEEELi256ENS_6half_tEfNS_4arch4Sm80ELb0ELb0ELb1ELb0ELb1ELb0ELb1ELb0EEENS1_21CollectiveEpilogueFwdINS6_IJS8_SA_S9_EEENS6_IJNS7_ILi1EEESI_SI_EEESC_SE_Li256ELb0ELb1ELb0ELb0EEENS1_19SingleTileSchedulerILb0ELb0ELb1ELi128EEEEEEEEEvNT_6ParamsE --------------------------
	.section	.text._ZN7cutlass13device_kernelIN5flash19enable_sm80_to_sm89INS1_16FlashAttnFwdSm80INS1_25CollectiveMainloopFwdSm80ILi8ELi1ELb0EN4cute5tupleIJNS5_1CILi128EEENS7_ILi96EEENS7_ILi256EEEEEELi256ENS_6half_tEfNS_4arch4Sm80ELb0ELb0ELb1ELb0ELb1ELb0ELb1ELb0EEENS1_21CollectiveEpilogueFwdINS6_IJS8_SA_S9_EEENS6_IJNS7_ILi1EEESI_SI_EEESC_SE_Li256ELb0ELb1ELb0ELb0EEENS1_19SingleTileSchedulerILb0ELb0ELb1ELi128EEEEEEEEEvNT_6ParamsE,"ax",@progbits
	.sectioninfo	@"SHI_REGISTERS=255"
	.align	128
.text._ZN7cutlass13device_kernelIN5flash19enable_sm80_to_sm89INS1_16FlashAttnFwdSm80INS1_25CollectiveMainloopFwdSm80ILi8ELi1ELb0EN4cute5tupleIJNS5_1CILi128EEENS7_ILi96EEENS7_ILi256EEEEEELi256ENS_6half_tEfNS_4arch4Sm80ELb0ELb0ELb1ELb0ELb1ELb0ELb1ELb0EEENS1_21CollectiveEpilogueFwdINS6_IJS8_SA_S9_EEENS6_IJNS7_ILi1EEESI_SI_EEESC_SE_Li256ELb0ELb1ELb0ELb0EEENS1_19SingleTileSchedulerILb0ELb0ELb1ELi128EEEEEEEEEvNT_6ParamsE:
        .type           _ZN7cutlass13device_kernelIN5flash19enable_sm80_to_sm89INS1_16FlashAttnFwdSm80INS1_25CollectiveMainloopFwdSm80ILi8ELi1ELb0EN4cute5tupleIJNS5_1CILi128EEENS7_ILi96EEENS7_ILi256EEEEEELi256ENS_6half_tEfNS_4arch4Sm80ELb0ELb0ELb1ELb0ELb1ELb0ELb1ELb0EEENS1_21CollectiveEpilogueFwdINS6_IJS8_SA_S9_EEENS6_IJNS7_ILi1EEESI_SI_EEESC_SE_Li256ELb0ELb1ELb0ELb0EEENS1_19SingleTileSchedulerILb0ELb0ELb1ELi128EEEEEEEEEvNT_6ParamsE,@function
        .size           _ZN7cutlass13device_kernelIN5flash19enable_sm80_to_sm89INS1_16FlashAttnFwdSm80INS1_25CollectiveMainloopFwdSm80ILi8ELi1ELb0EN4cute5tupleIJNS5_1CILi128EEENS7_ILi96EEENS7_ILi256EEEEEELi256ENS_6half_tEfNS_4arch4Sm80ELb0ELb0ELb1ELb0ELb1ELb0ELb1ELb0EEENS1_21CollectiveEpilogueFwdINS6_IJS8_SA_S9_EEENS6_IJNS7_ILi1EEESI_SI_EEESC_SE_Li256ELb0ELb1ELb0ELb0EEENS1_19SingleTileSchedulerILb0ELb0ELb1ELi128EEEEEEEEEvNT_6ParamsE,(.L_x_3545 - _ZN7cutlass13device_kernelIN5flash19enable_sm80_to_sm89INS1_16FlashAttnFwdSm80INS1_25CollectiveMainloopFwdSm80ILi8ELi1ELb0EN4cute5tupleIJNS5_1CILi128EEENS7_ILi96EEENS7_ILi256EEEEEELi256ENS_6half_tEfNS_4arch4Sm80ELb0ELb0ELb1ELb0ELb1ELb0ELb1ELb0EEENS1_21CollectiveEpilogueFwdINS6_IJS8_SA_S9_EEENS6_IJNS7_ILi1EEESI_SI_EEESC_SE_Li256ELb0ELb1ELb0ELb0EEENS1_19SingleTileSchedulerILb0ELb0ELb1ELi128EEEEEEEEEvNT_6ParamsE)
        .other          _ZN7cutlass13device_kernelIN5flash19enable_sm80_to_sm89INS1_16FlashAttnFwdSm80INS1_25CollectiveMainloopFwdSm80ILi8ELi1ELb0EN4cute5tupleIJNS5_1CILi128EEENS7_ILi96EEENS7_ILi256EEEEEELi256ENS_6half_tEfNS_4arch4Sm80ELb0ELb0ELb1ELb0ELb1ELb0ELb1ELb0EEENS1_21CollectiveEpilogueFwdINS6_IJS8_SA_S9_EEENS6_IJNS7_ILi1EEESI_SI_EEESC_SE_Li256ELb0ELb1ELb0ELb0EEENS1_19SingleTileSchedulerILb0ELb0ELb1ELi128EEEEEEEEEvNT_6ParamsE,@"STO_CUDA_ENTRY STV_DEFAULT"
_ZN7cutlass13device_kernelIN5flash19enable_sm80_to_sm89INS1_16FlashAttnFwdSm80INS1_25CollectiveMainloopFwdSm80ILi8ELi1ELb0EN4cute5tupleIJNS5_1CILi128EEENS7_ILi96EEENS7_ILi256EEEEEELi256ENS_6half_tEfNS_4arch4Sm80ELb0ELb0ELb1ELb0ELb1ELb0ELb1ELb0EEENS1_21CollectiveEpilogueFwdINS6_IJS8_SA_S9_EEENS6_IJNS7_ILi1EEESI_SI_EEESC_SE_Li256ELb0ELb1ELb0ELb0EEENS1_19SingleTileSchedulerILb0ELb0ELb1ELi128EEEEEEEEEvNT_6ParamsE:
        /* <DEDUP_REMOVED lines=15> */
[----:B------:R-:W-:Y:S02]  /*00f0*/  ULDC.64 UR4, c[0x0][0x340] ;  /* 0x0000d00000047ab9 */ /* 0x000fe40000000a00 */
[----:B------:R-:W-:Y:S02]  /*0100*/  UISETP.NE.U32.AND UP1, UPT, URZ, UR4, UPT ;  /* 0x000000043f00728c */ /* 0x000fe4000bf25070 */
[----:B------:R1:W2:Y:S01]  /*0110*/  @P2 LDG.E R4, [R4.64] ;  /* 0x0000000c04042981 */ /* 0x0002a2000c1e1900 */
[----:B------:R-:W-:Y:S02]  /*0120*/  ULDC.64 UR6, c[0x0][0x340] ;  /* 0x0000d00000067ab9 */ /* 0x000fe40000000a00 */
[----:B------:R-:W-:-:S06]  /*0130*/  UISETP.NE.AND.EX UP1, UPT, URZ, UR5, UPT, UP1 ;  /* 0x000000053f00728c */ /* 0x000fcc000bf25310 */
[----:B------:R-:W-:-:S05]  /*0140*/  PLOP3.LUT P6, PT, PT, PT, UP1, 0x80, 0x0 ;  /* 0x000000000000781c */ /* 0x000fca0003fcf018 */
[----:B------:R-:W-:Y:S02]  /*0150*/  @UP1 UMOV UR4, 0x4 ;  /* 0x0000000400041882 */ /* 0x000fe40000000000 */
[----:B------:R-:W-:-:S06]  /*0160*/  @UP1 UIMAD.WIDE UR4, UR14, UR4, UR6 ;  /* 0x000000040e0412a5 */ /* 0x000fcc000f8e0206 */
[----:B------:R-:W-:Y:S02]  /*0170*/  IMAD.U32 R3, RZ, RZ, UR5 ;  /* 0x00000005ff037e24 */ /* 0x000fe4000f8e00ff */
[----:B------:R-:W-:Y:S01]  /*0180*/  IMAD.U32 R2, RZ, RZ, UR4 ;  /* 0x00000004ff027e24 */ /* 0x000fe2000f8e00ff */
[----:B------:R-:W3:Y:S01]  /*0190*/  S2UR UR7, SR_CTAID.Y ;  /* 0x00000000000779c3 */ /* 0x000ee20000002600 */
[----:B------:R-:W4:Y:S01]  /*01a0*/  S2R R13, SR_CTAID.X ;  /* 0x00000000000d7919 */ /* 0x000f220000002500 */
[----:B------:R-:W-:Y:S01]  /*01b0*/  IMAD.MOV.U32 R11, RZ, RZ, c[0x0][0x2c4] ;  /* 0x0000b100ff0b7624 */ /* 0x000fe200078e00ff */
[----:B------:R-:W-:Y:S02]  /*01c0*/  ULDC.64 UR4, c[0x0][0x1b8] ;  /* 0x00006e0000047ab9 */ /* 0x000fe40000000a00 */
[----:B------:R5:W2:Y:S01]  /*01d0*/  @P6 LDG.E R3, [R2.64] ;  /* 0x0000000c02036981 */ /* 0x000aa2000c1e1900 */
[----:B------:R-:W-:Y:S01]  /*01e0*/  USHF.R.S32.HI UR9, URZ, 0x1f, UR14 ;  /* 0x0000001f3f097899 */ /* 0x000fe2000801140e */
[C---:B------:R-:W-:Y:S01]  /*01f0*/  ISETP.NE.AND P0, PT, R11.reuse, 0x1, PT ;  /* 0x000000010b00780c */ /* 0x040fe20003f05270 */
[----:B------:R-:W-:Y:S01]  /*0200*/  IMAD R11, R11, c[0x0][0x168], RZ ;  /* 0x00005a000b0b7a24 */ /* 0x000fe200078e02ff */
[----:B---3--:R-:W-:-:S02]  /*0210*/  USHF.R.S32.HI UR6, URZ, 0x1f, UR7 ;  /* 0x0000001f3f067899 */ /* 0x008fc40008011407 */
[----:B------:R-:W-:Y:S02]  /*0220*/  UIMAD.WIDE.U32 UR10, UR7, UR4, URZ ;  /* 0x00000004070a72a5 */ /* 0x000fe4000f8e003f */
[----:B------:R-:W-:Y:S01]  /*0230*/  UIMAD UR8, UR6, UR4, URZ ;  /* 0x00000004060872a4 */ /* 0x000fe2000f8e023f */
[----:B-----5:R-:W3:Y:S03]  /*0240*/  S2R R2, SR_TID.X ;  /* 0x0000000000027919 */ /* 0x020ee60000002100 */
[----:B------:R-:W-:-:S03]  /*0250*/  UIMAD UR8, UR7, UR5, UR8 ;  /* 0x00000005070872a4 */ /* 0x000fc6000f8e0208 */
[----:B------:R-:W-:Y:S02]  /*0260*/  ULDC.64 UR4, c[0x0][0x1c0] ;  /* 0x0000700000047ab9 */ /* 0x000fe40000000a00 */
[----:B------:R-:W-:Y:S02]  /*0270*/  UIADD3 UR11, UR11, UR8, URZ ;  /* 0x000000080b0b7290 */ /* 0x000fe4000fffe03f */
[----:B------:R-:W-:Y:S02]  /*0280*/  UIMAD UR9, UR9, UR4, URZ ;  /* 0x00000004090972a4 */ /* 0x000fe4000f8e023f */
[----:B------:R-:W-:Y:S02]  /*0290*/  UIMAD.WIDE.U32 UR10, UR14, UR4, UR10 ;  /* 0x000000040e0a72a5 */ /* 0x000fe4000f8e000a */
[----:B------:R-:W-:Y:S02]  /*02a0*/  UIMAD UR5, UR14, UR5, UR9 ;  /* 0x000000050e0572a4 */ /* 0x000fe4000f8e0209 */
[----:B------:R-:W-:-:S02]  /*02b0*/  ULDC UR4, c[0x0][0x2ac] ;  /* 0x0000ab0000047ab9 */ /* 0x000fc40000000800 */
[----:B------:R-:W-:Y:S01]  /*02c0*/  UIADD3 UR5, UR11, UR5, URZ ;  /* 0x000000050b057290 */ /* 0x000fe2000fffe03f */
[----:B------:R-:W-:Y:S01]  /*02d0*/  IMAD.U32 R15, RZ, RZ, UR11 ;  /* 0x0000000bff0f7e24 */ /* 0x000fe2000f8e00ff */
[----:B------:R-:W-:Y:S01]  /*02e0*/  UMOV UR8, 0x60 ;  /* 0x0000006000087882 */ /* 0x000fe20000000000 */
[----:B------:R-:W-:Y:S01]  /*02f0*/  IMAD.U32 R14, RZ, RZ, UR10 ;  /* 0x0000000aff0e7e24 */ /* 0x000fe2000f8e00ff */
[----:B------:R-:W-:Y:S02]  /*0300*/  UMOV UR11, URZ ;  /* 0x0000003f000b7c82 */ /* 0x000fe40008000000 */
[----:B------:R-:W-:Y:S01]  /*0310*/  IMAD.U32 R15, RZ, RZ, UR5 ;  /* 0x00000005ff0f7e24 */ /* 0x000fe2000f8e00ff */
[----:B---3--:R-:W-:Y:S01]  /*0320*/  SHF.R.S32.HI R17, RZ, 0x1f, R2 ;  /* 0x0000001fff117819 */ /* 0x008fe20000011402 */
[----:B------:R-:W-:Y:S02]  /*0330*/  ULDC UR10, c[0x0][0x1d0] ;  /* 0x00007400000a7ab9 */ /* 0x000fe40000000800 */
[----:B------:R-:W-:Y:S01]  /*0340*/  UIMAD UR10, UR4, UR10, URZ ;  /* 0x0000000a040a72a4 */ /* 0x000fe2000f8e023f */
[----:B------:R-:W-:-:S02]  /*0350*/  LEA.HI R7, R17, R2, RZ, 0x3 ;  /* 0x0000000211077211 */ /* 0x000fc400078f18ff */
[----:B------:R-:W-:Y:S02]  /*0360*/  ULDC UR4, c[0x0][0x2b8] ;  /* 0x0000ae0000047ab9 */ /* 0x000fe40000000800 */
[----:B------:R-:W-:Y:S01]  /*0370*/  LOP3.LUT R0, R7, 0xfffffff8, RZ, 0xc0, !PT ;  /* 0xfffffff807007812 */ /* 0x000fe200078ec0ff */
[----:B------:R-:W-:Y:S01]  /*0380*/  UIADD3 UR16, UR10, 0x5f, URZ ;  /* 0x0000005f0a107890 */ /* 0x000fe2000fffe03f */
[----:B------:R-:W-:Y:S01]  /*0390*/  SHF.R.S32.HI R7, RZ, 0x3, R7 ;  /* 0x00000003ff077819 */ /* 0x000fe20000011407 */
[----:B------:R-:W-:Y:S02]  /*03a0*/  UISETP.NE.AND UP0, UPT, UR4, 0x1, UPT ;  /* 0x000000010400788c */ /* 0x000fe4000bf05270 */
[----:B------:R-:W-:Y:S01]  /*03b0*/  IMAD.IADD R0, R2, 0x1, -R0 ;  /* 0x0000000102007824 */ /* 0x000fe200078e0a00 */
[----:B------:R-:W-:Y:S01]  /*03c0*/  UIMAD.WIDE UR16, UR16, 0x2aaaaaab, URZ ;  /* 0x2aaaaaab101078a5 */ /* 0x000fe2000f8e023f */
[--C-:B----4-:R-:W-:Y:S02]  /*03d0*/  IMAD R16, R13, 0x80, R7.reuse ;  /* 0x000000800d107824 */ /* 0x110fe400078e0207 */
[----:B------:R-:W-:-:S02]  /*03e0*/  IMAD R116, R0, 0x20, R7 ;  /* 0x0000002000747824 */ /* 0x000fc400078e0207 */
[----:B------:R-:W-:Y:S02]  /*03f0*/  IMAD.SHL.U32 R213, R0, 0x8, RZ ;  /* 0x0000000800d57824 */ /* 0x000fe400078e00ff */
[----:B------:R-:W-:Y:S01]  /*0400*/  IMAD R9, R13, 0x80, R116 ;  /* 0x000000800d097824 */ /* 0x000fe200078e0274 */
[----:B------:R-:W-:Y:S01]  /*0410*/  STL [R1+0xc], R116 ;  /* 0x00000c7401007387 */ /* 0x000fe20000100800 */
[----:B------:R-:W-:Y:S01]  /*0420*/  UMOV UR5, UR17 ;  /* 0x0000001100057c82 */ /* 0x000fe20008000000 */
[----:B------:R-:W-:Y:S01]  /*0430*/  IADD3 R29, R213, 0x40, RZ ;  /* 0x00000040d51d7810 */ /* 0x000fe20007ffe0ff */
[----:B-1----:R-:W-:Y:S01]  /*0440*/  @P0 IMAD.HI.U32 R5, R9, c[0x0][0x2c8], RZ ;  /* 0x0000b20009050a27 */ /* 0x002fe200078e00ff */
[----:B------:R1:W-:Y:S01]  /*0450*/  STL [R1+0x8], R9 ;  /* 0x0000080901007387 */ /* 0x0003e20000100800 */
[C---:B------:R-:W-:Y:S01]  /*0460*/  IADD3 R28, R213.reuse, 0x80, RZ ;  /* 0x00000080d51c7810 */ /* 0x040fe20007ffe0ff */
[----:B------:R-:W-:Y:S01]  /*0470*/  USHF.R.U32.HI UR9, URZ, 0x1f, UR5 ;  /* 0x0000001f3f097899 */ /* 0x000fe20008011605 */
[----:B------:R-:W-:Y:S01]  /*0480*/  IMAD.MOV.U32 R6, RZ, RZ, R9 ;  /* 0x000000ffff067224 */ /* 0x000fe200078e0009 */
[----:B------:R-:W-:Y:S01]  /*0490*/  @P0 SHF.R.U32.HI R6, RZ, c[0x0][0x2cc], R5 ;  /* 0x0000b300ff060a19 */ /* 0x000fe20000011605 */
[----:B------:R-:W-:Y:S01]  /*04a0*/  IMAD.MOV.U32 R251, RZ, RZ, RZ ;  /* 0x000000fffffb7224 */ /* 0x000fe200078e00ff */
[----:B------:R-:W-:Y:S01]  /*04b0*/  IADD3 R215, R213, 0xc0, RZ ;  /* 0x000000c0d5d77810 */ /* 0x000fe20007ffe0ff */
[----:B------:R-:W-:Y:S01]  /*04c0*/  ULEA.HI.SX32 UR9, UR5, UR9, 0x1c ;  /* 0x0000000905097291 */ /* 0x000fe2000f8fe23f */
[--C-:B------:R-:W-:Y:S01]  /*04d0*/  SHF.R.S32.HI R5, RZ, 0x1f, R6.reuse ;  /* 0x0000001fff057819 */ /* 0x100fe20000011406 */
[----:B------:R-:W-:Y:S01]  /*04e0*/  IMAD.MOV R8, RZ, RZ, -R6 ;  /* 0x000000ffff087224 */ /* 0x000fe200078e0a06 */
[----:B------:R-:W-:Y:S01]  /*04f0*/  ISETP.GE.AND P5, PT, R29, c[0x0][0x198], PT ;  /* 0x000066001d007a0c */ /* 0x000fe20003fa6270 */
[----:B------:R-:W-:Y:S01]  /*0500*/  IMAD.WIDE.U32 R14, R6, c[0x0][0x1b0], R14 ;  /* 0x00006c00060e7a25 */ /* 0x000fe200078e000e */
[----:B------:R-:W-:Y:S01]  /*0510*/  ISETP.GE.AND P4, PT, R28, c[0x0][0x198], PT ;  /* 0x000066001c007a0c */ /* 0x000fe20003f86270 */
[----:B------:R-:W-:Y:S01]  /*0520*/  UIMAD UR8, UR9, UR8, -0x60 ;  /* 0xffffffa0090874a4 */ /* 0x000fe2000f8e0208 */
[----:B------:R-:W-:Y:S01]  /*0530*/  ISETP.GE.AND P3, PT, R215, c[0x0][0x198], PT ;  /* 0x00006600d7007a0c */ /* 0x000fe20003f66270 */
[----:B------:R-:W-:Y:S01]  /*0540*/  IMAD R5, R5, c[0x0][0x1b0], RZ ;  /* 0x00006c0005057a24 */ /* 0x000fe200078e02ff */
[----:B------:R-:W-:Y:S01]  /*0550*/  ULDC.64 UR4, c[0x0][0x2b0] ;  /* 0x0000ac0000047ab9 */ /* 0x000fe20000000a00 */
[----:B------:R-:W-:Y:S01]  /*0560*/  IMAD R8, R8, c[0x0][0x2c4], R9 ;  /* 0x0000b10008087a24 */ /* 0x000fe200078e0209 */
[----:B------:R-:W-:Y:S01]  /*0570*/  STL [R1+0x14], R213 ;  /* 0x000014d501007387 */ /* 0x000fe20000100800 */
[----:B------:R-:W-:-:S03]  /*0580*/  IMAD R5, R6, c[0x0][0x1b4], R5 ;  /* 0x00006d0006057a24 */ /* 0x000fc600078e0205 */
[----:B------:R-:W-:Y:S01]  /*0590*/  SHF.R.S32.HI R6, RZ, 0x1f, R8 ;  /* 0x0000001fff067819 */ /* 0x000fe20000011408 */
[----:B------:R-:W-:Y:S01]  /*05a0*/  IMAD.IADD R15, R15, 0x1, R5 ;  /* 0x000000010f0f7824 */ /* 0x000fe200078e0205 */
[----:B------:R-:W-:Y:S01]  /*05b0*/  STL [R1], R16 ;  /* 0x0000001001007387 */ /* 0x000fe20000100800 */
[----:B------:R-:W-:Y:S02]  /*05c0*/  IMAD.SHL.U32 R5, R7, 0x40, RZ ;  /* 0x0000004007057824 */ /* 0x000fe400078e00ff */
[----:B------:R-:W-:-:S03]  /*05d0*/  IMAD R6, R6, c[0x0][0x1a8], RZ ;  /* 0x00006a0006067a24 */ /* 0x000fc600078e02ff */
[----:B------:R-:W-:Y:S01]  /*05e0*/  LOP3.LUT R5, R5, 0x1c0, RZ, 0xc0, !PT ;  /* 0x000001c005057812 */ /* 0x000fe200078ec0ff */
[C---:B------:R-:W-:Y:S02]  /*05f0*/  IMAD R6, R8.reuse, c[0x0][0x1ac], R6 ;  /* 0x00006b0008067a24 */ /* 0x040fe400078e0206 */
[----:B-1----:R-:W-:Y:S01]  /*0600*/  IMAD.WIDE.U32 R8, R8, c[0x0][0x1a8], R14 ;  /* 0x00006a0008087a25 */ /* 0x002fe200078e000e */
[----:B------:R-:W-:Y:S02]  /*0610*/  SHF.R.U32.HI R12, RZ, 0x3, R5 ;  /* 0x00000003ff0c7819 */ /* 0x000fe40000011605 */
[----:B------:R-:W-:Y:S01]  /*0620*/  LOP3.LUT R5, R5, 0x38, R213, 0xf8, !PT ;  /* 0x0000003805057812 */ /* 0x000fe200078ef8d5 */
[----:B------:R-:W-:Y:S01]  /*0630*/  IMAD.IADD R9, R9, 0x1, R6 ;  /* 0x0000000109097824 */ /* 0x000fe200078e0206 */
[----:B------:R-:W-:Y:S02]  /*0640*/  LEA R10, P0, R8, c[0x0][0x160], 0x1 ;  /* 0x00005800080a7a11 */ /* 0x000fe400078008ff */
[----:B------:R-:W-:-:S02]  /*0650*/  LOP3.LUT R5, R5, R12, RZ, 0x3c, !PT ;  /* 0x0000000c05057212 */ /* 0x000fc400078e3cff */
[----:B------:R-:W-:Y:S01]  /*0660*/  LEA.HI.X R9, R8, c[0x0][0x164], R9, 0x1, P0 ;  /* 0x0000590008097a11 */ /* 0x000fe200000f0c09 */
[----:B------:R-:W-:Y:S01]  /*0670*/  SHFL.IDX PT, R12, R10, RZ, 0x181f ;  /* 0x00181fff0a0c7589 */ /* 0x000fe200000e0000 */
[-C--:B------:R-:W-:Y:S02]  /*0680*/  ISETP.GE.AND P0, PT, R16, R11.reuse, PT ;  /* 0x0000000b1000720c */ /* 0x080fe40003f06270 */
[----:B------:R-:W-:Y:S01]  /*0690*/  LEA.HI R6, R17, R2, RZ, 0x6 ;  /* 0x0000000211067211 */ /* 0x000fe200078f30ff */
[----:B------:R-:W1:Y:S04]  /*06a0*/  SHFL.IDX PT, R13, R9, RZ, 0x181f ;  /* 0x00181fff090d7589 */ /* 0x000e6800000e0000 */
[----:B------:R-:W-:Y:S01]  /*06b0*/  IMAD.SHL.U32 R8, R6, 0x8, RZ ;  /* 0x0000000806087824 */ /* 0x000fe200078e00ff */
[----:B------:R-:W-:Y:S01]  /*06c0*/  IADD3 R6, R16, 0x20, RZ ;  /* 0x0000002010067810 */ /* 0x000fe20007ffe0ff */
[----:B------:R-:W-:Y:S03]  /*06d0*/  SHFL.IDX PT, R22, R10, 0x1, 0x181f ;  /* 0x00381f000a167f89 */ /* 0x000fe600000e0000 */
[----:B------:R-:W-:Y:S01]  /*06e0*/  ISETP.GE.AND P1, PT, R6, R11, PT ;  /* 0x0000000b0600720c */ /* 0x000fe20003f26270 */
[----:B------:R-:W3:Y:S01]  /*06f0*/  SHFL.IDX PT, R23, R9, 0x1, 0x181f ;  /* 0x00381f0009177f89 */ /* 0x000ee200000e0000 */
[----:B------:R-:W-:-:S02]  /*0700*/  LOP3.LUT R214, R5, 0xfffffe00, R8, 0xf8, !PT ;  /* 0xfffffe0005d67812 */ /* 0x000fc400078ef808 */
[----:B------:R-:W-:Y:S02]  /*0710*/  @!P0 SHF.R.S32.HI R6, RZ, 0x1f, R29 ;  /* 0x0000001fff068819 */ /* 0x000fe4000001141d */
[----:B------:R-:W-:Y:S01]  /*0720*/  @!P0 SHF.R.S32.HI R5, RZ, 0x1f, R28 ;  /* 0x0000001fff058819 */ /* 0x000fe2000001141c */
[----:B------:R-:W-:Y:S01]  /*0730*/  @!P0 IMAD.SHL.U32 R8, R214, 0x2, RZ ;  /* 0x00000002d6088824 */ /* 0x000fe200078e00ff */
[----:B------:R-:W-:Y:S01]  /*0740*/  @!P0 LEA.HI R6, R6, R29, RZ, 0x3 ;  /* 0x0000001d06068211 */ /* 0x000fe200078f18ff */
[----:B------:R-:W-:Y:S01]  /*0750*/  STL [R1+0x4], R214 ;  /* 0x000004d601007387 */ /* 0x000fe20000100800 */
[----:B------:R-:W-:Y:S02]  /*0760*/  @!P0 LEA.HI R5, R5, R28, RZ, 0x3 ;  /* 0x0000001c05058211 */ /* 0x000fe400078f18ff */
[----:B------:R-:W-:Y:S01]  /*0770*/  @!P0 LOP3.LUT R6, R6, 0xfffffff8, RZ, 0xc0, !PT ;  /* 0xfffffff806068812 */ /* 0x000fe200078ec0ff */
[----:B------:R-:W-:Y:S01]  /*0780*/  STL [R1+0x10], R215 ;  /* 0x000010d701007387 */ /* 0x000fe20000100800 */
[----:B------:R-:W-:Y:S01]  /*0790*/  @!P0 LOP3.LUT R5, R5, 0xfffffff8, RZ, 0xc0, !PT ;  /* 0xfffffff805058812 */ /* 0x000fe200078ec0ff */
[----:B-1----:R-:W-:-:S02]  /*07a0*/  @!P0 IMAD.WIDE R14, R213, 0x2, R12 ;  /* 0x00000002d50e8825 */ /* 0x002fc400078e020c */
[----:B------:R-:W4:Y:S02]  /*07b0*/  LDL.LU R212, [R1+0x18] ;  /* 0x0000180001d47983 */ /* 0x000f240000300800 */
[----:B------:R-:W-:-:S04]  /*07c0*/  @!P0 IMAD.WIDE R18, R6, 0x2, R12 ;  /* 0x0000000206128825 */ /* 0x000fc800078e020c */
[----:B------:R-:W-:Y:S01]  /*07d0*/  @!P0 IMAD.WIDE R20, R5, 0x2, R12 ;  /* 0x0000000205148825 */ /* 0x000fe200078e020c */
[----:B--2---:R1:W2:Y:S01]  /*07e0*/  @P2 R2UR UR11, R4 ;  /* 0x00000000040b23c2 */ /* 0x0042a200000e0000 */
[----:B------:R-:W-:-:S13]  /*07f0*/  ISETP.GE.AND P2, PT, R213, c[0x0][0x198], PT ;  /* 0x00006600d5007a0c */ /* 0x000fda0003f46270 */
[----:B------:R5:W-:Y:S04]  /*0800*/  @!P0 LDGSTS.E.BYPASS.LTC128B.128 [R8+0x18100], [R14.64], !P2 ;  /* 0x181000000e088fae */ /* 0x000be8000d101d4c */
[----:B------:R2:W-:Y:S04]  /*0810*/  @!P0 LDGSTS.E.BYPASS.LTC128B.128 [R8+0x1c100], [R18.64], !P5 ;  /* 0x1c10000012088fae */ /* 0x0005e8000e901d4c */
[----:B------:R3:W-:Y:S01]  /*0820*/  @!P0 LDGSTS.E.BYPASS.LTC128B.128 [R8+0x20100], [R20.64], !P4 ;  /* 0x2010000014088fae */ /* 0x0007e2000e101d4c */
[----:B-1----:R-:W-:-:S04]  /*0830*/  @!P0 SHF.R.S32.HI R4, RZ, 0x1f, R215 ;  /* 0x0000001fff048819 */ /* 0x002fc800000114d7 */
[----:B------:R-:W-:Y:S01]  /*0840*/  @!P0 LEA.HI R4, R4, R215, RZ, 0x3 ;  /* 0x000000d704048211 */ /* 0x000fe200078f18ff */
[----:B------:R1:W1:Y:S03]  /*0850*/  @P6 R2UR UR15, R3 ;  /* 0x00000000030f63c2 */ /* 0x00026600000e0000 */
[----:B------:R-:W-:Y:S02]  /*0860*/  @!P0 LOP3.LUT R4, R4, 0xfffffff8, RZ, 0xc0, !PT ;  /* 0xfffffff804048812 */ /* 0x000fe400078ec0ff */
[----:B------:R-:W-:-:S03]  /*0870*/  PLOP3.LUT P6, PT, PT, PT, UP0, 0x80, 0x0 ;  /* 0x000000000000781c */ /* 0x000fc60003fcf008 */
[----:B------:R-:W-:Y:S01]  /*0880*/  @!P0 IMAD.WIDE R12, R4, 0x2, R12 ;  /* 0x00000002040c8825 */ /* 0x000fe200078e020c */
[----:B------:R-:W-:-:S04]  /*0890*/  IADD3 R4, R16, 0x40, RZ ;  /* 0x0000004010047810 */ /* 0x000fc80007ffe0ff */
[----:B------:R1:W-:Y:S01]  /*08a0*/  @!P0 LDGSTS.E.BYPASS.LTC128B.128 [R8+0x24100], [R12.64], !P3 ;  /* 0x241000000c088fae */ /* 0x0003e2000d901d4c */
[----:B------:R-:W-:Y:S02]  /*08b0*/  ISETP.GE.AND P0, PT, R4, R11, PT ;  /* 0x0000000b0400720c */ /* 0x000fe40003f06270 */
[----:B------:R-:W-:Y:S02]  /*08c0*/  @!P1 SHF.R.S32.HI R4, RZ, 0x1f, R29 ;  /* 0x0000001fff049819 */ /* 0x000fe4000001141d */
[----:B--2---:R-:W-:Y:S02]  /*08d0*/  @!P1 SHF.R.S32.HI R18, RZ, 0x1f, R28 ;  /* 0x0000001fff129819 */ /* 0x004fe4000001141c */
[----:B------:R-:W-:Y:S01]  /*08e0*/  @!P1 LEA.HI R4, R4, R29, RZ, 0x3 ;  /* 0x0000001d04049211 */ /* 0x000fe200078f18ff */
[----:B---3--:R-:W-:Y:S01]  /*08f0*/  @!P1 IMAD.WIDE R20, R213, 0x2, R22 ;  /* 0x00000002d5149825 */ /* 0x008fe200078e0216 */
[----:B-----5:R-:W-:Y:S02]  /*0900*/  @!P1 SHF.R.S32.HI R14, RZ, 0x1f, R215 ;  /* 0x0000001fff0e9819 */ /* 0x020fe400000114d7 */
[----:B------:R-:W-:-:S02]  /*0910*/  @!P1 LOP3.LUT R4, R4, 0xfffffff8, RZ, 0xc0, !PT ;  /* 0xfffffff804049812 */ /* 0x000fc400078ec0ff */
[----:B------:R-:W-:Y:S01]  /*0920*/  @!P1 LEA.HI R18, R18, R28, RZ, 0x3 ;  /* 0x0000001c12129211 */ /* 0x000fe200078f18ff */
[----:B------:R-:W-:Y:S01]  /*0930*/  @!P0 IMAD.SHL.U32 R6, R214, 0x2, RZ ;  /* 0x00000002d6068824 */ /* 0x000fe200078e00ff */
[----:B-1----:R-:W-:Y:S01]  /*0940*/  @!P0 SHF.R.S32.HI R3, RZ, 0x1f, R215 ;  /* 0x0000001fff038819 */ /* 0x002fe200000114d7 */
[----:B------:R-:W-:Y:S01]  /*0950*/  @!P1 IMAD.WIDE R4, R4, 0x2, R22 ;  /* 0x0000000204049825 */ /* 0x000fe200078e0216 */
[-C--:B------:R-:W-:Y:S02]  /*0960*/  @!P1 LEA.HI R14, R14, R215.reuse, RZ, 0x3 ;  /* 0x000000d70e0e9211 */ /* 0x080fe400078f18ff */
[----:B------:R-:W-:Y:S02]  /*0970*/  @!P0 LEA.HI R3, R3, R215, RZ, 0x3 ;  /* 0x000000d703038211 */ /* 0x000fe400078f18ff */
[----:B------:R-:W-:Y:S02]  /*0980*/  @!P1 LOP3.LUT R18, R18, 0xfffffff8, RZ, 0xc0, !PT ;  /* 0xfffffff812129812 */ /* 0x000fe400078ec0ff */
[----:B------:R-:W-:-:S02]  /*0990*/  @!P1 LOP3.LUT R14, R14, 0xfffffff8, RZ, 0xc0, !PT ;  /* 0xfffffff80e0e9812 */ /* 0x000fc400078ec0ff */
[----:B------:R-:W-:Y:S01]  /*09a0*/  @!P0 LOP3.LUT R3, R3, 0xfffffff8, RZ, 0xc0, !PT ;  /* 0xfffffff803038812 */ /* 0x000fe200078ec0ff */
[--C-:B------:R-:W-:Y:S01]  /*09b0*/  @!P1 IMAD.WIDE R18, R18, 0x2, R22.reuse ;  /* 0x0000000212129825 */ /* 0x100fe200078e0216 */
[----:B------:R-:W-:Y:S03]  /*09c0*/  SHFL.IDX PT, R12, R10, 0x2, 0x181f ;  /* 0x00581f000a0c7f89 */ /* 0x000fe600000e0000 */
[----:B------:R-:W-:Y:S01]  /*09d0*/  @!P1 IMAD.SHL.U32 R8, R214, 0x2, RZ ;  /* 0x00000002d6089824 */ /* 0x000fe200078e00ff */
[----:B------:R-:W1:Y:S01]  /*09e0*/  SHFL.IDX PT, R13, R9, 0x2, 0x181f ;  /* 0x00581f00090d7f89 */ /* 0x000e6200000e0000 */
[----:B------:R-:W-:-:S03]  /*09f0*/  @!P1 IMAD.WIDE R14, R14, 0x2, R22 ;  /* 0x000000020e0e9825 */ /* 0x000fc600078e0216 */
[----:B------:R2:W-:Y:S04]  /*0a00*/  @!P1 LDGSTS.E.BYPASS.LTC128B.128 [R8+0x19100], [R20.64], !P2 ;  /* 0x1910000014089fae */ /* 0x0005e8000d101d4c */
[----:B------:R3:W-:Y:S04]  /*0a10*/  @!P1 LDGSTS.E.BYPASS.LTC128B.128 [R8+0x1d100], [R4.64], !P5 ;  /* 0x1d10000004089fae */ /* 0x0007e8000e901d4c */
[----:B------:R2:W-:Y:S04]  /*0a20*/  @!P1 LDGSTS.E.BYPASS.LTC128B.128 [R8+0x21100], [R18.64], !P4 ;  /* 0x2110000012089fae */ /* 0x0005e8000e101d4c */
[----:B------:R2:W-:Y:S01]  /*0a30*/  @!P1 LDGSTS.E.BYPASS.LTC128B.128 [R8+0x25100], [R14.64], !P3 ;  /* 0x251000000e089fae */ /* 0x0005e2000d901d4c */
[----:B-1----:R-:W-:Y:S01]  /*0a40*/  @!P0 IMAD.WIDE R22, R3, 0x2, R12 ;  /* 0x0000000203168825 */ /* 0x002fe200078e020c */
[----:B---3--:R-:W-:-:S02]  /*0a50*/  @!P0 SHF.R.S32.HI R5, RZ, 0x1f, R29 ;  /* 0x0000001fff058819 */ /* 0x008fc4000001141d */
[----:B------:R-:W-:Y:S02]  /*0a60*/  @!P0 SHF.R.S32.HI R4, RZ, 0x1f, R28 ;  /* 0x0000001fff048819 */ /* 0x000fe4000001141c */
[----:B------:R-:W-:Y:S02]  /*0a70*/  @!P0 LEA.HI R5, R5, R29, RZ, 0x3 ;  /* 0x0000001d05058211 */ /* 0x000fe400078f18ff */
[----:B------:R-:W-:Y:S02]  /*0a80*/  @!P0 LEA.HI R4, R4, R28, RZ, 0x3 ;  /* 0x0000001c04048211 */ /* 0x000fe400078f18ff */
[----:B------:R-:W-:Y:S02]  /*0a90*/  @!P0 LOP3.LUT R5, R5, 0xfffffff8, RZ, 0xc0, !PT ;  /* 0xfffffff805058812 */ /* 0x000fe400078ec0ff */
[----:B------:R-:W-:Y:S02]  /*0aa0*/  @!P0 LOP3.LUT R4, R4, 0xfffffff8, RZ, 0xc0, !PT ;  /* 0xfffffff804048812 */ /* 0x000fe400078ec0ff */
[----:B--2---:R-:W-:Y:S01]  /*0ab0*/  IADD3 R8, R16, 0x60, RZ ;  /* 0x0000006010087810 */ /* 0x004fe20007ffe0ff */
[--C-:B------:R-:W-:Y:S01]  /*0ac0*/  @!P0 IMAD.WIDE R20, R5, 0x2, R12.reuse ;  /* 0x0000000205148825 */ /* 0x100fe200078e020c */
[----:B------:R-:W-:Y:S01]  /*0ad0*/  PLOP3.LUT P1, PT, PT, PT, UP0, 0x80, 0x0 ;  /* 0x000000000000781c */ /* 0x000fe20003f2f008 */
[----:B------:R-:W-:Y:S01]  /*0ae0*/  SHFL.IDX PT, R10, R10, 0x3, 0x181f ;  /* 0x00781f000a0a7f89 */ /* 0x000fe200000e0000 */
[----:B------:R-:W-:Y:S01]  /*0af0*/  IADD3 R3, R116, UR8, RZ ;  /* 0x0000000874037c10 */ /* 0x000fe2000fffe0ff */
[----:B------:R-:W-:-:S04]  /*0b00*/  @!P0 IMAD.WIDE R4, R4, 0x2, R12 ;  /* 0x0000000204048825 */ /* 0x000fc800078e020c */
[----:B------:R-:W-:-:S05]  /*0b10*/  @!P0 IMAD.WIDE R12, R213, 0x2, R12 ;  /* 0x00000002d50c8825 */ /* 0x000fca00078e020c */
[----:B------:R1:W-:Y:S04]  /*0b20*/  @!P0 LDGSTS.E.BYPASS.LTC128B.128 [R6+0x1a100], [R12.64], !P2 ;  /* 0x1a1000000c068fae */ /* 0x0003e8000d101d4c */
[----:B------:R1:W-:Y:S04]  /*0b30*/  @!P0 LDGSTS.E.BYPASS.LTC128B.128 [R6+0x1e100], [R20.64], !P5 ;  /* 0x1e10000014068fae */ /* 0x0003e8000e901d4c */
[----:B------:R2:W-:Y:S04]  /*0b40*/  @!P0 LDGSTS.E.BYPASS.LTC128B.128 [R6+0x22100], [R4.64], !P4 ;  /* 0x2210000004068fae */ /* 0x0005e8000e101d4c */
[----:B------:R1:W-:Y:S01]  /*0b50*/  @!P0 LDGSTS.E.BYPASS.LTC128B.128 [R6+0x26100], [R22.64], !P3 ;  /* 0x2610000016068fae */ /* 0x0003e2000d901d4c */
[----:B------:R-:W-:-:S03]  /*0b60*/  ISETP.GE.AND P0, PT, R8, R11, PT ;  /* 0x0000000b0800720c */ /* 0x000fc60003f06270 */
[----:B------:R-:W3:Y:S01]  /*0b70*/  SHFL.IDX PT, R11, R9, 0x3, 0x181f ;  /* 0x00781f00090b7f89 */ /* 0x000ee200000e0000 */
[----:B------:R-:W-:-:S09]  /*0b80*/  IADD3 R252, R3, UR11, RZ ;  /* 0x0000000b03fc7c10 */ /* 0x000fd2000fffe0ff */
[----:B------:R-:W-:Y:S01]  /*0b90*/  @!P0 SHF.R.S32.HI R8, RZ, 0x1f, R29 ;  /* 0x0000001fff088819 */ /* 0x000fe2000001141d */
[----:B--2---:R-:W-:-:S04]  /*0ba0*/  @P1 IMAD.HI.U32 R5, R252, c[0x0][0x2bc], RZ ;  /* 0x0000af00fc051a27 */ /* 0x004fc800078e00ff */
[----:B------:R-:W-:Y:S01]  /*0bb0*/  IMAD.MOV.U32 R4, RZ, RZ, R252 ;  /* 0x000000ffff047224 */ /* 0x000fe200078e00fc */
[----:B------:R-:W-:Y:S02]  /*0bc0*/  @P6 SHF.R.U32.HI R4, RZ, c[0x0][0x2c0], R5 ;  /* 0x0000b000ff046a19 */ /* 0x000fe40000011605 */
[----:B-1----:R-:W-:Y:S02]  /*0bd0*/  @!P0 SHF.R.S32.HI R6, RZ, 0x1f, R28 ;  /* 0x0000001fff068819 */ /* 0x002fe4000001141c */
[----:B------:R-:W-:Y:S02]  /*0be0*/  @!P0 SHF.R.S32.HI R5, RZ, 0x1f, R215 ;  /* 0x0000001fff058819 */ /* 0x000fe400000114d7 */
[----:B------:R-:W-:Y:S02]  /*0bf0*/  @!P0 LEA.HI R8, R8, R29, RZ, 0x3 ;  /* 0x0000001d08088211 */ /* 0x000fe400078f18ff */
[----:B------:R-:W-:Y:S02]  /*0c00*/  @!P0 LEA.HI R6, R6, R28, RZ, 0x3 ;  /* 0x0000001c06068211 */ /* 0x000fe400078f18ff */
[----:B------:R-:W-:-:S02]  /*0c10*/  @!P0 LEA.HI R5, R5, R215, RZ, 0x3 ;  /* 0x000000d705058211 */ /* 0x000fc400078f18ff */
[----:B------:R-:W-:Y:S02]  /*0c20*/  @!P0 LOP3.LUT R8, R8, 0xfffffff8, RZ, 0xc0, !PT ;  /* 0xfffffff808088812 */ /* 0x000fe400078ec0ff */
[----:B------:R-:W-:Y:S02]  /*0c30*/  @!P0 LOP3.LUT R6, R6, 0xfffffff8, RZ, 0xc0, !PT ;  /* 0xfffffff806068812 */ /* 0x000fe400078ec0ff */
[----:B------:R-:W-:Y:S01]  /*0c40*/  @!P0 LOP3.LUT R5, R5, 0xfffffff8, RZ, 0xc0, !PT ;  /* 0xfffffff805058812 */ /* 0x000fe200078ec0ff */
[----:B---3--:R-:W-:Y:S01]  /*0c50*/  @!P0 IMAD.WIDE R18, R213, 0x2, R10 ;  /* 0x00000002d5128825 */ /* 0x008fe200078e020a */
[----:B------:R-:W-:-:S03]  /*0c60*/  ISETP.GE.AND P1, PT, R3, UR10, PT ;  /* 0x0000000a03007c0c */ /* 0x000fc6000bf26270 */
[----:B------:R-:W-:Y:S02]  /*0c70*/  @!P0 IMAD.SHL.U32 R3, R214, 0x2, RZ ;  /* 0x00000002d6038824 */ /* 0x000fe400078e00ff */
[--C-:B------:R-:W-:Y:S01]  /*0c80*/  @!P0 IMAD.WIDE R20, R8, 0x2, R10.reuse ;  /* 0x0000000208148825 */ /* 0x100fe200078e020a */
[----:B------:R-:W-:Y:S02]  /*0c90*/  @!UP1 UMOV UR15, UR14 ;  /* 0x0000000e000f9c82 */ /* 0x000fe40008000000 */
[----:B------:R1:W-:Y:S01]  /*0ca0*/  @!P0 LDGSTS.E.BYPASS.LTC128B.128 [R3+0x1b100], [R18.64], !P2 ;  /* 0x1b10000012038fae */ /* 0x0003e2000d101d4c */
[--C-:B------:R-:W-:Y:S01]  /*0cb0*/  @!P0 IMAD.WIDE R22, R6, 0x2, R10.reuse ;  /* 0x0000000206168825 */ /* 0x100fe200078e020a */
[----:B------:R-:W-:Y:S01]  /*0cc0*/  USHF.R.S32.HI UR14, URZ, 0x1f, UR15 ;  /* 0x0000001f3f0e7899 */ /* 0x000fe2000801140f */
[----:B------:R-:W-:Y:S01]  /*0cd0*/  ISETP.GT.OR P1, PT, R116, 0x5f, P1 ;  /* 0x0000005f7400780c */ /* 0x000fe20000f24670 */
[----:B------:R1:W-:Y:S01]  /*0ce0*/  @!P0 LDGSTS.E.BYPASS.LTC128B.128 [R3+0x1f100], [R20.64], !P5 ;  /* 0x1f10000014038fae */ /* 0x0003e2000e901d4c */
[----:B------:R-:W-:-:S03]  /*0cf0*/  @!P0 IMAD.WIDE R10, R5, 0x2, R10 ;  /* 0x00000002050a8825 */ /* 0x000fc600078e020a */
[----:B------:R1:W-:Y:S01]  /*0d00*/  @!P0 LDGSTS.E.BYPASS.LTC128B.128 [R3+0x23100], [R22.64], !P4 ;  /* 0x2310000016038fae */ /* 0x0003e2000e101d4c */
[----:B------:R-:W-:-:S03]  /*0d10*/  UIMAD UR14, UR14, UR4, URZ ;  /* 0x000000040e0e72a4 */ /* 0x000fc6000f8e023f */
[----:B------:R1:W-:Y:S04]  /*0d20*/  @!P0 LDGSTS.E.BYPASS.LTC128B.128 [R3+0x27100], [R10.64], !P3 ;  /* 0x271000000a038fae */ /* 0x0003e8000d901d4c */
[----:B------:R-:W0:Y:S01]  /*0d30*/  LDGDEPBAR ;  /* 0x00000000000079af */ /* 0x000e220000000000 */
[----:B------:R-:W-:Y:S02]  /*0d40*/  UIMAD.WIDE.U32 UR16, UR15, UR4, URZ ;  /* 0x000000040f1072a5 */ /* 0x000fe4000f8e003f */
[----:B------:R-:W-:-:S03]  /*0d50*/  UIMAD UR14, UR15, UR5, UR14 ;  /* 0x000000050f0e72a4 */ /* 0x000fc6000f8e020e */
[----:B------:R-:W-:Y:S02]  /*0d60*/  ULDC.64 UR4, c[0x0][0x1e8] ;  /* 0x00007a0000047ab9 */ /* 0x000fe40000000a00 */
[----:B------:R-:W-:Y:S01]  /*0d70*/  UIADD3 UR14, UR17, UR14, URZ ;  /* 0x0000000e110e7290 */ /* 0x000fe2000fffe03f */
[----:B------:R-:W-:-:S05]  /*0d80*/  @!P1 IADD3 R12, P6, R4, UR16, RZ ;  /* 0x00000010040c9c10 */ /* 0x000fca000ffde0ff */
[----:B------:R-:W-:Y:S02]  /*0d90*/  @!P1 LEA.HI.X.SX32 R9, R4, UR14, 0x1, P6 ;  /* 0x0000000e04099c11 */ /* 0x000fe4000b0f0eff */
[----:B------:R-:W-:-:S04]  /*0da0*/  @!P1 LEA R14, P6, R12, c[0x0][0x2a0], 0x2 ;  /* 0x0000a8000c0e9a11 */ /* 0x000fc800078c10ff */
[----:B------:R-:W-:Y:S01]  /*0db0*/  @!P1 LEA.HI.X R15, R12, c[0x0][0x2a4], R9, 0x2, P6 ;  /* 0x0000a9000c0f9a11 */ /* 0x000fe200030f1409 */
[----:B------:R-:W-:Y:S06]  /*0dc0*/  BAR.SYNC.DEFER_BLOCKING 0x0 ;  /* 0x0000000000007b1d */ /* 0x000fec0000010000 */
[----:B------:R-:W2:Y:S01]  /*0dd0*/  @!P1 LDG.E R251, [R14.64] ;  /* 0x0000000c0efb9981 */ /* 0x000ea2000c1e1900 */
[----:B-1----:R-:W-:-:S04]  /*0de0*/  IMAD.MOV R3, RZ, RZ, -R4 ;  /* 0x000000ffff037224 */ /* 0x002fc800078e0a04 */
[----:B------:R-:W-:-:S05]  /*0df0*/  IMAD R252, R3, c[0x0][0x2b8], R252 ;  /* 0x0000ae0003fc7a24 */ /* 0x000fca00078e02fc */
[----:B------:R-:W-:Y:S01]  /*0e00*/  SHF.R.S32.HI R9, RZ, 0x1f, R252 ;  /* 0x0000001fff097819 */ /* 0x000fe200000114fc */
[----:B------:R-:W-:-:S04]  /*0e10*/  IMAD.WIDE.U32 R4, R252, c[0x0][0x1e0], RZ ;  /* 0x00007800fc047a25 */ /* 0x000fc800078e00ff */
[----:B------:R-:W-:-:S04]  /*0e20*/  IMAD R3, R9, c[0x0][0x1e0], RZ ;  /* 0x0000780009037a24 */ /* 0x000fc800078e02ff */
[----:B------:R-:W-:Y:S01]  /*0e30*/  IMAD R3, R252, c[0x0][0x1e4], R3 ;  /* 0x00007900fc037a24 */ /* 0x000fe200078e0203 */
[----:B------:R-:W-:-:S03]  /*0e40*/  UIMAD UR15, UR6, UR4, URZ ;  /* 0x00000004060f72a4 */ /* 0x000fc6000f8e023f */
[----:B------:R-:W-:Y:S01]  /*0e50*/  IMAD.IADD R5, R5, 0x1, R3 ;  /* 0x0000000105057824 */ /* 0x000fe200078e0203 */
[----:B------:R-:W-:Y:S02]  /*0e60*/  UIMAD.WIDE.U32 UR20, UR7, UR4, URZ ;  /* 0x00000004071472a5 */ /* 0x000fe4000f8e003f */
[----:B------:R-:W-:Y:S02]  /*0e70*/  UIMAD UR15, UR7, UR5, UR15 ;  /* 0x00000005070f72a4 */ /* 0x000fe4000f8e020f */
[----:B------:R-:W-:Y:S02]  /*0e80*/  UIADD3 UR18, UR9, -0x1, URZ ;  /* 0xffffffff09127890 */ /* 0x000fe4000fffe03f */
[----:B------:R-:W-:Y:S02]  /*0e90*/  UIADD3 UR15, UR21, UR15, URZ ;  /* 0x0000000f150f7290 */ /* 0x000fe4000fffe03f */
[----:B------:R-:W-:Y:S01]  /*0ea0*/  UIMAD UR18, UR18, -0x60, UR10 ;  /* 0xffffffa0121278a4 */ /* 0x000fe2000f8e020a */
[----:B------:R-:W-:Y:S01]  /*0eb0*/  LEA.HI R3, R17, R2, RZ, 0x4 ;  /* 0x0000000211037211 */ /* 0x000fe200078f20ff */
[----:B------:R-:W-:-:S02]  /*0ec0*/  IMAD R18, R252, c[0x0][0x1e0], RZ ;  /* 0x00007800fc127a24 */ /* 0x000fc400078e02ff */
[----:B------:R-:W-:Y:S01]  /*0ed0*/  IMAD.SHL.U32 R249, R0, 0x40, RZ ;  /* 0x0000004000f97824 */ /* 0x000fe200078e00ff */
[----:B------:R-:W-:Y:S02]  /*0ee0*/  SHF.R.S32.HI R12, RZ, 0x4, R3 ;  /* 0x00000004ff0c7819 */ /* 0x000fe40000011403 */
[----:B----4-:R-:W-:Y:S01]  /*0ef0*/  LOP3.LUT R212, R212, 0xfffffffe, RZ, 0xc0, !PT ;  /* 0xfffffffed4d47812 */ /* 0x010fe200078ec0ff */
[----:B------:R-:W-:Y:S01]  /*0f00*/  UISETP.GE.AND UP1, UPT, UR10, 0x1, UPT ;  /* 0x000000010a00788c */ /* 0x000fe2000bf26270 */
[C---:B------:R-:W-:Y:S01]  /*0f10*/  LOP3.LUT R11, R3.reuse, 0xfffffff0, RZ, 0xc0, !PT ;  /* 0xfffffff0030b7812 */ /* 0x040fe200078ec0ff */
[----:B------:R-:W-:Y:S01]  /*0f20*/  ULDC.64 UR4, c[0x0][0x210] ;  /* 0x0000840000047ab9 */ /* 0x000fe20000000a00 */
[----:B------:R-:W-:-:S04]  /*0f30*/  LEA.HI R3, R3, R12, RZ, 0x1 ;  /* 0x0000000c03037211 */ /* 0x000fc800078f08ff */
[----:B------:R-:W-:Y:S02]  /*0f40*/  LOP3.LUT R3, R3, 0xfffffffe, RZ, 0xc0, !PT ;  /* 0xfffffffe03037812 */ /* 0x000fe400078ec0ff */
[----:B------:R-:W-:-:S03]  /*0f50*/  LOP3.LUT R249, R249, 0x1c0, RZ, 0xc0, !PT ;  /* 0x000001c0f9f97812 */ /* 0x000fc600078ec0ff */
[----:B------:R-:W-:Y:S01]  /*0f60*/  IMAD.IADD R3, R12, 0x1, -R3 ;  /* 0x000000010c037824 */ /* 0x000fe200078e0a03 */
[----:B------:R-:W-:Y:S01]  /*0f70*/  ISETP.GE.AND P6, PT, R213, c[0x0][0x1d4], PT ;  /* 0x00007500d5007a0c */ /* 0x000fe20003fc6270 */
[----:B------:R-:W-:Y:S01]  /*0f80*/  IMAD.IADD R11, R2, 0x1, -R11 ;  /* 0x00000001020b7824 */ /* 0x000fe200078e0a0b */
[----:B------:R-:W-:Y:S02]  /*0f90*/  ISETP.GE.AND P5, PT, R29, c[0x0][0x1d4], PT ;  /* 0x000075001d007a0c */ /* 0x000fe40003fa6270 */
[----:B------:R-:W-:Y:S02]  /*0fa0*/  ISETP.GE.AND P4, PT, R28, c[0x0][0x1d4], PT ;  /* 0x000075001c007a0c */ /* 0x000fe40003f86270 */
[----:B------:R-:W-:-:S13]  /*0fb0*/  ISETP.GE.AND P3, PT, R215, c[0x0][0x1d4], PT ;  /* 0x00007500d7007a0c */ /* 0x000fda0003f66270 */
[----:B------:R-:W-:-:S05]  /*0fc0*/  @P3 LOP3.LUT R212, R212, 0x1, RZ, 0xfc, !PT ;  /* 0x00000001d4d43812 */ /* 0x000fca00078efcff */
[----:B------:R-:W-:Y:S01]  /*0fd0*/  STL [R1+0x18], R212 ;  /* 0x000018d401007387 */ /* 0x000fe20000100800 */
[----:B------:R-:W-:Y:S02]  /*0fe0*/  UIMAD UR6, UR6, UR4, URZ ;  /* 0x00000004060672a4 */ /* 0x000fe4000f8e023f */
[----:B------:R-:W-:Y:S02]  /*0ff0*/  UIMAD.WIDE.U32 UR22, UR7, UR4, URZ ;  /* 0x00000004071672a5 */ /* 0x000fe4000f8e003f */
[----:B------:R-:W-:-:S04]  /*1000*/  UIMAD UR5, UR7, UR5, UR6 ;  /* 0x00000005070572a4 */ /* 0x000fc8000f8e0206 */
[----:B------:R-:W-:Y:S01]  /*1010*/  UIADD3 UR5, UR23, UR5, URZ ;  /* 0x0000000517057290 */ /* 0x000fe2000fffe03f */
[----:B--2---:R-:W-:Y:S01]  /*1020*/  SHF.R.S32.HI R8, RZ, 0x1f, R251 ;  /* 0x0000001fff087819 */ /* 0x004fe200000114fb */
[----:B------:R-:W-:-:S04]  /*1030*/  IMAD.WIDE.U32 R4, R251, c[0x0][0x1f0], R4 ;  /* 0x00007c00fb047a25 */ /* 0x000fc800078e0004 */
[----:B------:R-:W-:Y:S01]  /*1040*/  IMAD R6, R8, c[0x0][0x1f0], RZ ;  /* 0x00007c0008067a24 */ /* 0x000fe200078e02ff */
[----:B------:R-:W-:-:S03]  /*1050*/  IADD3 R10, P1, R4, UR20, RZ ;  /* 0x00000014040a7c10 */ /* 0x000fc6000ff3e0ff */
[----:B------:R-:W-:Y:S01]  /*1060*/  IMAD R4, R251, c[0x0][0x1f4], R6 ;  /* 0x00007d00fb047a24 */ /* 0x000fe200078e0206 */
[----:B------:R-:W-:Y:S01]  /*1070*/  LEA R20, P0, R10, c[0x0][0x1c8], 0x1 ;  /* 0x000072000a147a11 */ /* 0x000fe200078008ff */
[----:B------:R-:W-:-:S03]  /*1080*/  IMAD.SHL.U32 R6, R7, 0x8, RZ ;  /* 0x0000000807067824 */ /* 0x000fc600078e00ff */
[----:B------:R-:W-:Y:S02]  /*1090*/  IADD3.X R4, R5, UR15, R4, P1, !PT ;  /* 0x0000000f05047c10 */ /* 0x000fe40008ffe404 */
[----:B------:R-:W-:Y:S02]  /*10a0*/  IADD3 R7, -R7, UR18, RZ ;  /* 0x0000001207077c10 */ /* 0x000fe4000fffe1ff */
[----:B------:R-:W-:Y:S01]  /*10b0*/  LEA.HI.X R10, R10, c[0x0][0x1cc], R4, 0x1, P0 ;  /* 0x000073000a0a7a11 */ /* 0x000fe200000f0c04 */
[----:B------:R-:W-:Y:S01]  /*10c0*/  SHFL.IDX PT, R26, R20, RZ, 0x181f ;  /* 0x00181fff141a7589 */ /* 0x000fe200000e0000 */
[----:B------:R-:W-:-:S03]  /*10d0*/  ISETP.GE.AND P2, PT, R7, 0x1, PT ;  /* 0x000000010700780c */ /* 0x000fc60003f46270 */
[----:B------:R-:W1:Y:S01]  /*10e0*/  SHFL.IDX PT, R27, R10, RZ, 0x181f ;  /* 0x00181fff0a1b7589 */ /* 0x000e6200000e0000 */
[----:B------:R-:W-:Y:S01]  /*10f0*/  IMAD R18, R251, c[0x0][0x1f0], R18 ;  /* 0x00007c00fb127a24 */ /* 0x000fe200078e0212 */
[----:B------:R-:W-:-:S04]  /*1100*/  LOP3.LUT R6, R249, 0x8, R6, 0xf8, !PT ;  /* 0x00000008f9067812 */ /* 0x000fc800078ef806 */
[----:B------:R-:W-:-:S04]  /*1110*/  IADD3 R18, R18, UR20, RZ ;  /* 0x0000001412127c10 */ /* 0x000fc8000fffe0ff */
[----:B------:R-:W-:Y:S02]  /*1120*/  @P2 SHF.R.S32.HI R22, RZ, 0x1f, R29 ;  /* 0x0000001fff162819 */ /* 0x000fe4000001141d */
[----:B------:R-:W-:Y:S02]  /*1130*/  @P2 SHF.R.S32.HI R14, RZ, 0x1f, R28 ;  /* 0x0000001fff0e2819 */ /* 0x000fe4000001141c */
[----:B------:R-:W-:Y:S02]  /*1140*/  @P2 SHF.R.S32.HI R12, RZ, 0x1f, R215 ;  /* 0x0000001fff0c2819 */ /* 0x000fe400000114d7 */
[----:B------:R-:W-:Y:S02]  /*1150*/  @P2 LEA.HI R22, R22, R29, RZ, 0x3 ;  /* 0x0000001d16162211 */ /* 0x000fe400078f18ff */
[----:B------:R-:W-:Y:S02]  /*1160*/  @P2 LEA.HI R14, R14, R28, RZ, 0x3 ;  /* 0x0000001c0e0e2211 */ /* 0x000fe400078f18ff */
[----:B------:R-:W-:-:S02]  /*1170*/  @P2 LEA.HI R12, R12, R215, RZ, 0x3 ;  /* 0x000000d70c0c2211 */ /* 0x000fc400078f18ff */
[----:B------:R-:W-:Y:S02]  /*1180*/  SHF.R.U32.HI R249, RZ, 0x3, R249 ;  /* 0x00000003fff97819 */ /* 0x000fe400000116f9 */
[----:B------:R-:W-:Y:S01]  /*1190*/  ISETP.GE.AND P1, PT, R7, 0x21, PT ;  /* 0x000000210700780c */ /* 0x000fe20003f26270 */
[----:B------:R-:W-:Y:S01]  /*11a0*/  SHFL.IDX PT, R20, R20, 0x1, 0x181f ;  /* 0x00381f0014147f89 */ /* 0x000fe200000e0000 */
[----:B------:R-:W-:Y:S02]  /*11b0*/  @P2 LOP3.LUT R22, R22, 0xfffffff8, RZ, 0xc0, !PT ;  /* 0xfffffff816162812 */ /* 0x000fe400078ec0ff */
[----:B------:R-:W-:Y:S01]  /*11c0*/  LEA R18, R18, c[0x0][0x1c8], 0x1 ;  /* 0x0000720012127a11 */ /* 0x000fe200078e08ff */
[----:B------:R-:W2:Y:S01]  /*11d0*/  SHFL.IDX PT, R21, R10, 0x1, 0x181f ;  /* 0x00381f000a157f89 */ /* 0x000ea200000e0000 */
[----:B------:R-:W-:Y:S02]  /*11e0*/  @P2 LOP3.LUT R14, R14, 0xfffffff8, RZ, 0xc0, !PT ;  /* 0xfffffff80e0e2812 */ /* 0x000fe400078ec0ff */
[----:B------:R-:W-:Y:S01]  /*11f0*/  @P2 LOP3.LUT R12, R12, 0xfffffff8, RZ, 0xc0, !PT ;  /* 0xfffffff80c0c2812 */ /* 0x000fe200078ec0ff */
[----:B-1----:R-:W-:Y:S01]  /*1200*/  @P2 IMAD.WIDE R24, R213, 0x2, R26 ;  /* 0x00000002d5182825 */ /* 0x002fe200078e021a */
[----:B------:R-:W-:-:S02]  /*1210*/  SHF.R.S32.HI R5, RZ, 0x1f, R11 ;  /* 0x0000001fff057819 */ /* 0x000fc4000001140b */
[----:B------:R-:W-:Y:S01]  /*1220*/  LOP3.LUT R249, R6, R249, RZ, 0x3c, !PT ;  /* 0x000000f906f97212 */ /* 0x000fe200078e3cff */
[----:B------:R-:W-:Y:S01]  /*1230*/  @P2 IMAD.SHL.U32 R6, R214, 0x2, RZ ;  /* 0x00000002d6062824 */ /* 0x000fe200078e00ff */
[----:B------:R-:W-:Y:S01]  /*1240*/  ISETP.GE.AND P0, PT, R7, 0x41, PT ;  /* 0x000000410700780c */ /* 0x000fe20003f06270 */
[--C-:B------:R-:W-:Y:S01]  /*1250*/  @P2 IMAD.WIDE R22, R22, 0x2, R26.reuse ;  /* 0x0000000216162825 */ /* 0x100fe200078e021a */
[----:B------:R-:W-:Y:S01]  /*1260*/  SHFL.IDX PT, R18, R18, 0x2, 0x181f ;  /* 0x00581f0012127f89 */ /* 0x000fe200000e0000 */
[----:B------:R-:W-:Y:S02]  /*1270*/  LEA.HI R5, R5, R11, RZ, 0x3 ;  /* 0x0000000b05057211 */ /* 0x000fe400078f18ff */
[--C-:B------:R-:W-:Y:S01]  /*1280*/  @P2 IMAD.WIDE R14, R14, 0x2, R26.reuse ;  /* 0x000000020e0e2825 */ /* 0x100fe200078e021a */
[----:B------:R1:W3:Y:S03]  /*1290*/  SHFL.IDX PT, R19, R10, 0x2, 0x181f ;  /* 0x00581f000a137f89 */ /* 0x0002e600000e0000 */
[----:B------:R-:W-:Y:S01]  /*12a0*/  @P2 IMAD.WIDE R12, R12, 0x2, R26 ;  /* 0x000000020c0c2825 */ /* 0x000fe200078e021a */
[----:B------:R4:W-:Y:S01]  /*12b0*/  @P2 LDGSTS.E.BYPASS.LTC128B.128 [R6+0xc100], [R24.64], !P6 ;  /* 0x0c10000018062fae */ /* 0x0009e2000f101d4c */
[----:B------:R-:W-:-:S03]  /*12c0*/  LOP3.LUT R4, R5, 0xfffffff8, RZ, 0xc0, !PT ;  /* 0xfffffff805047812 */ /* 0x000fc600078ec0ff */
[----:B------:R2:W-:Y:S04]  /*12d0*/  @P2 LDGSTS.E.BYPASS.LTC128B.128 [R6+0xf100], [R22.64], !P5 ;  /* 0x0f10000016062fae */ /* 0x0005e8000e901d4c */
[----:B------:R5:W-:Y:S04]  /*12e0*/  @P2 LDGSTS.E.BYPASS.LTC128B.128 [R6+0x12100], [R14.64], !P4 ;  /* 0x121000000e062fae */ /* 0x000be8000e101d4c */
[----:B------:R2:W-:Y:S01]  /*12f0*/  @P2 LDGSTS.E.BYPASS.LTC128B.128 [R6+0x15100], [R12.64], !P3 ;  /* 0x151000000c062fae */ /* 0x0005e2000d901d4c */
[----:B------:R-:W-:Y:S01]  /*1300*/  IMAD.IADD R4, R11, 0x1, -R4 ;  /* 0x000000010b047824 */ /* 0x000fe200078e0a04 */
[----:B------:R-:W-:-:S02]  /*1310*/  @P0 SHF.R.S32.HI R11, RZ, 0x1f, R28 ;  /* 0x0000001fff0b0819 */ /* 0x000fc4000001141c */
[----:B-1----:R-:W-:Y:S02]  /*1320*/  @P0 SHF.R.S32.HI R10, RZ, 0x1f, R215 ;  /* 0x0000001fff0a0819 */ /* 0x002fe400000114d7 */
[----:B------:R-:W-:Y:S02]  /*1330*/  @P0 LEA.HI R11, R11, R28, RZ, 0x3 ;  /* 0x0000001c0b0b0211 */ /* 0x000fe400078f18ff */
[----:B------:R-:W-:Y:S02]  /*1340*/  @P0 LEA.HI R10, R10, R215, RZ, 0x3 ;  /* 0x000000d70a0a0211 */ /* 0x000fe400078f18ff */
[----:B-----5:R-:W-:Y:S02]  /*1350*/  @P1 SHF.R.S32.HI R15, RZ, 0x1f, R29 ;  /* 0x0000001fff0f1819 */ /* 0x020fe4000001141d */
[----:B------:R-:W-:Y:S02]  /*1360*/  @P1 SHF.R.S32.HI R14, RZ, 0x1f, R28 ;  /* 0x0000001fff0e1819 */ /* 0x000fe4000001141c */
[----:B--2---:R-:W-:-:S02]  /*1370*/  @P1 SHF.R.S32.HI R13, RZ, 0x1f, R215 ;  /* 0x0000001fff0d1819 */ /* 0x004fc400000114d7 */
[----:B------:R-:W-:Y:S02]  /*1380*/  @P1 LEA.HI R15, R15, R29, RZ, 0x3 ;  /* 0x0000001d0f0f1211 */ /* 0x000fe400078f18ff */
[----:B------:R-:W-:Y:S02]  /*1390*/  @P0 SHF.R.S32.HI R12, RZ, 0x1f, R29 ;  /* 0x0000001fff0c0819 */ /* 0x000fe4000001141d */
[----:B------:R-:W-:Y:S02]  /*13a0*/  @P1 LEA.HI R14, R14, R28, RZ, 0x3 ;  /* 0x0000001c0e0e1211 */ /* 0x000fe400078f18ff */
[----:B------:R-:W-:Y:S02]  /*13b0*/  @P1 LEA.HI R13, R13, R215, RZ, 0x3 ;  /* 0x000000d70d0d1211 */ /* 0x000fe400078f18ff */
[----:B------:R-:W-:Y:S02]  /*13c0*/  @P1 LOP3.LUT R15, R15, 0xfffffff8, RZ, 0xc0, !PT ;  /* 0xfffffff80f0f1812 */ /* 0x000fe400078ec0ff */
[----:B------:R-:W-:-:S02]  /*13d0*/  @P0 LEA.HI R12, R12, R29, RZ, 0x3 ;  /* 0x0000001d0c0c0211 */ /* 0x000fc400078f18ff */
[----:B------:R-:W-:Y:S02]  /*13e0*/  @P1 LOP3.LUT R14, R14, 0xfffffff8, RZ, 0xc0, !PT ;  /* 0xfffffff80e0e1812 */ /* 0x000fe400078ec0ff */
[----:B------:R-:W-:Y:S01]  /*13f0*/  @P1 LOP3.LUT R13, R13, 0xfffffff8, RZ, 0xc0, !PT ;  /* 0xfffffff80d0d1812 */ /* 0x000fe200078ec0ff */
[--C-:B------:R-:W-:Y:S01]  /*1400*/  @P1 IMAD.WIDE R22, R15, 0x2, R20.reuse ;  /* 0x000000020f161825 */ /* 0x100fe200078e0214 */
[----:B------:R-:W-:Y:S02]  /*1410*/  @P0 LOP3.LUT R12, R12, 0xfffffff8, RZ, 0xc0, !PT ;  /* 0xfffffff80c0c0812 */ /* 0x000fe400078ec0ff */
[----:B------:R-:W-:Y:S01]  /*1420*/  @P0 LOP3.LUT R11, R11, 0xfffffff8, RZ, 0xc0, !PT ;  /* 0xfffffff80b0b0812 */ /* 0x000fe200078ec0ff */
[----:B------:R-:W-:Y:S01]  /*1430*/  @P1 IMAD.WIDE R14, R14, 0x2, R20 ;  /* 0x000000020e0e1825 */ /* 0x000fe200078e0214 */
[----:B------:R-:W-:-:S03]  /*1440*/  @P0 LOP3.LUT R10, R10, 0xfffffff8, RZ, 0xc0, !PT ;  /* 0xfffffff80a0a0812 */ /* 0x000fc600078ec0ff */
[----:B----4-:R-:W-:-:S04]  /*1450*/  @P1 IMAD.WIDE R24, R13, 0x2, R20 ;  /* 0x000000020d181825 */ /* 0x010fc800078e0214 */
[----:B------:R-:W-:Y:S02]  /*1460*/  @P1 IMAD.SHL.U32 R16, R214, 0x2, RZ ;  /* 0x00000002d6101824 */ /* 0x000fe400078e00ff */
[----:B------:R-:W-:-:S04]  /*1470*/  @P1 IMAD.WIDE R20, R213, 0x2, R20 ;  /* 0x00000002d5141825 */ /* 0x000fc800078e0214 */
[--C-:B---3--:R-:W-:Y:S01]  /*1480*/  @P0 IMAD.WIDE R12, R12, 0x2, R18.reuse ;  /* 0x000000020c0c0825 */ /* 0x108fe200078e0212 */
[----:B------:R1:W-:Y:S03]  /*1490*/  @P1 LDGSTS.E.BYPASS.LTC128B.128 [R16+0xd100], [R20.64], !P6 ;  /* 0x0d10000014101fae */ /* 0x0003e6000f101d4c */
[--C-:B------:R-:W-:Y:S01]  /*14a0*/  @P0 IMAD.WIDE R30, R11, 0x2, R18.reuse ;  /* 0x000000020b1e0825 */ /* 0x100fe200078e0212 */
[----:B------:R1:W-:Y:S03]  /*14b0*/  @P1 LDGSTS.E.BYPASS.LTC128B.128 [R16+0x10100], [R22.64], !P5 ;  /* 0x1010000016101fae */ /* 0x0003e6000e901d4c */
[--C-:B------:R-:W-:Y:S01]  /*14c0*/  @P0 IMAD.WIDE R26, R10, 0x2, R18.reuse ;  /* 0x000000020a1a0825 */ /* 0x100fe200078e0212 */
[----:B------:R2:W-:Y:S03]  /*14d0*/  @P1 LDGSTS.E.BYPASS.LTC128B.128 [R16+0x13100], [R14.64], !P4 ;  /* 0x131000000e101fae */ /* 0x0005e6000e101d4c */
[----:B------:R-:W-:Y:S01]  /*14e0*/  @P0 IMAD.SHL.U32 R6, R214, 0x2, RZ ;  /* 0x00000002d6060824 */ /* 0x000fe200078e00ff */
[----:B------:R3:W-:Y:S01]  /*14f0*/  @P1 LDGSTS.E.BYPASS.LTC128B.128 [R16+0x16100], [R24.64], !P3 ;  /* 0x1610000018101fae */ /* 0x0007e2000d901d4c */
[----:B------:R-:W-:-:S05]  /*1500*/  @P0 IMAD.WIDE R18, R213, 0x2, R18 ;  /* 0x00000002d5120825 */ /* 0x000fca00078e0212 */
[----:B------:R4:W-:Y:S04]  /*1510*/  @P0 LDGSTS.E.BYPASS.LTC128B.128 [R6+0xe100], [R18.64], !P6 ;  /* 0x0e10000012060fae */ /* 0x0009e8000f101d4c */
[----:B------:R5:W-:Y:S04]  /*1520*/  @P0 LDGSTS.E.BYPASS.LTC128B.128 [R6+0x11100], [R12.64], !P5 ;  /* 0x111000000c060fae */ /* 0x000be8000e901d4c */
[----:B------:R4:W-:Y:S04]  /*1530*/  @P0 LDGSTS.E.BYPASS.LTC128B.128 [R6+0x14100], [R30.64], !P4 ;  /* 0x141000001e060fae */ /* 0x0009e8000e101d4c */
[----:B------:R4:W-:Y:S04]  /*1540*/  @P0 LDGSTS.E.BYPASS.LTC128B.128 [R6+0x17100], [R26.64], !P3 ;  /* 0x171000001a060fae */ /* 0x0009e8000d901d4c */
[----:B------:R-:W0:Y:S01]  /*1550*/  LDGDEPBAR ;  /* 0x00000000000079af */ /* 0x000e220000000000 */
[C---:B------:R-:W-:Y:S01]  /*1560*/  R2P PR, R4.reuse, 0x6 ;  /* 0x0000000604007804 */ /* 0x040fe20000000000 */
[----:B------:R-:W-:-:S02]  /*1570*/  IMAD.SHL.U32 R4, R4, 0x40, RZ ;  /* 0x0000004004047824 */ /* 0x000fc400078e00ff */
[C---:B------:R-:W-:Y:S02]  /*1580*/  IMAD R249, R3.reuse, 0x200, R249 ;  /* 0x0000020003f97824 */ /* 0x040fe400078e02f9 */
[----:B------:R-:W-:Y:S01]  /*1590*/  IMAD.SHL.U32 R3, R3, 0x8, RZ ;  /* 0x0000000803037824 */ /* 0x000fe200078e00ff */
[----:B------:R-:W-:Y:S01]  /*15a0*/  LEA.HI R11, R17, R2, RZ, 0x5 ;  /* 0x00000002110b7211 */ /* 0x000fe200078f28ff */
[----:B------:R-:W-:Y:S02]  /*15b0*/  IMAD.MOV.U32 R10, RZ, RZ, 0x20 ;  /* 0x00000020ff0a7424 */ /* 0x000fe400078e00ff */
[----:B-----5:R-:W-:Y:S01]  /*15c0*/  IMAD.MOV.U32 R13, RZ, RZ, 0x10 ;  /* 0x00000010ff0d7424 */ /* 0x020fe200078e00ff */
[----:B------:R-:W-:Y:S01]  /*15d0*/  SHF.R.S32.HI R12, RZ, 0x5, R11 ;  /* 0x00000005ff0c7819 */ /* 0x000fe2000001140b */
[----:B----4-:R-:W-:Y:S01]  /*15e0*/  IMAD.SHL.U32 R6, R5, 0x40, RZ ;  /* 0x0000004005067824 */ /* 0x010fe200078e00ff */
[----:B------:R-:W-:Y:S01]  /*15f0*/  LOP3.LUT R5, R4, 0x1c0, RZ, 0xc0, !PT ;  /* 0x000001c004057812 */ /* 0x000fe200078ec0ff */
[----:B------:R-:W-:-:S04]  /*1600*/  DEPBAR.LE SB0, 0x1 ;  /* 0x000080400000791a */ /* 0x000fc80000000000 */
[----:B------:R-:W-:Y:S01]  /*1610*/  SEL R4, R13, 0xfffffff0, !P1 ;  /* 0xfffffff00d047807 */ /* 0x000fe20004800000 */
[----:B------:R-:W-:-:S04]  /*1620*/  DEPBAR.LE SB0, 0x0 ;  /* 0x000080000000791a */ /* 0x000fc80000000000 */
[----:B------:R-:W-:Y:S02]  /*1630*/  LOP3.LUT R13, R5, 0x8, R3, 0xf8, !PT ;  /* 0x00000008050d7812 */ /* 0x000fe400078ef803 */
[----:B------:R-:W-:Y:S02]  /*1640*/  LOP3.LUT R6, R6, 0xfffffe00, RZ, 0xc0, !PT ;  /* 0xfffffe0006067812 */ /* 0x000fe400078ec0ff */
[----:B------:R-:W-:Y:S02]  /*1650*/  SHF.R.U32.HI R5, RZ, 0x3, R5 ;  /* 0x00000003ff057819 */ /* 0x000fe40000011605 */
[----:B------:R-:W-:Y:S01]  /*1660*/  SEL R3, R10, 0xffffffe0, !P2 ;  /* 0xffffffe00a037807 */ /* 0x000fe20005000000 */
[----:B------:R-:W-:Y:S01]  /*1670*/  BAR.SYNC.DEFER_BLOCKING 0x0 ;  /* 0x0000000000007b1d */ /* 0x000fe20000010000 */
[----:B------:R-:W-:Y:S01]  /*1680*/  R2P PR, R0, 0x6 ;  /* 0x0000000600007804 */ /* 0x000fe20000000000 */
[----:B------:R-:W-:Y:S01]  /*1690*/  IMAD R0, R12, 0x400, R6 ;  /* 0x000004000c007824 */ /* 0x000fe200078e0206 */
[----:B------:R-:W-:Y:S01]  /*16a0*/  LOP3.LUT R5, R13, R5, RZ, 0x3c, !PT ;  /* 0x000000050d057212 */ /* 0x000fe200078e3cff */
[----:B------:R-:W-:Y:S01]  /*16b0*/  IMAD.SHL.U32 R249, R249, 0x2, RZ ;  /* 0x00000002f9f97824 */ /* 0x000fe200078e00ff */
[----:B------:R-:W-:-:S03]  /*16c0*/  PLOP3.LUT P0, PT, PT, PT, UP1, 0x80, 0x0 ;  /* 0x000000000000781c */ /* 0x000fc60003f0f018 */
[----:B------:R-:W-:Y:S01]  /*16d0*/  IMAD.IADD R0, R5, 0x1, R0 ;  /* 0x0000000105007824 */ /* 0x000fe200078e0200 */
[C---:B------:R-:W-:Y:S02]  /*16e0*/  IADD3 R12, R249.reuse, 0xc100, RZ ;  /* 0x0000c100f90c7810 */ /* 0x040fe40007ffe0ff */
[----:B------:R-:W-:Y:S02]  /*16f0*/  IADD3 R247, R249, 0xc120, RZ ;  /* 0x0000c120f9f77810 */ /* 0x000fe40007ffe0ff */
[----:B------:R-:W-:Y:S02]  /*1700*/  LEA R250, R0, 0x18100, 0x1 ;  /* 0x0001810000fa7811 */ /* 0x000fe400078e08ff */
[----:B------:R-:W-:Y:S01]  /*1710*/  @P1 IADD3 R247, R12, -0x20, RZ ;  /* 0xffffffe00cf71810 */ /* 0x000fe20007ffe0ff */
[----:B------:R-:W-:Y:S02]  /*1720*/  IMAD.SHL.U32 R12, R0, 0x2, RZ ;  /* 0x00000002000c7824 */ /* 0x000fe400078e00ff */
[----:B------:R-:W-:Y:S01]  /*1730*/  IMAD R248, R4, 0x2, R250 ;  /* 0x0000000204f87824 */ /* 0x000fe200078e02fa */
[----:B------:R-:W-:-:S02]  /*1740*/  LOP3.LUT R11, R11, 0xffffffe0, RZ, 0xc0, !PT ;  /* 0xffffffe00b0b7812 */ /* 0x000fc400078ec0ff */
[----:B------:R-:W-:Y:S01]  /*1750*/  ISETP.GE.AND P1, PT, R215, c[0x0][0x1d4], PT ;  /* 0x00007500d7007a0c */ /* 0x000fe20003f26270 */
[----:B--2---:R-:W2:Y:S01]  /*1760*/  LDSM.16.M88.4 R12, [R12+0x18100] ;  /* 0x018100000c0c783b */ /* 0x004ea20000000200 */
[----:B------:R-:W-:-:S03]  /*1770*/  LOP3.LUT R5, R5, R6, RZ, 0xfc, !PT ;  /* 0x0000000605057212 */ /* 0x000fc600078efcff */
[----:B------:R1:W4:Y:S01]  /*1780*/  LDSM.16.M88.4 R80, [R249+0xc100] ;  /* 0x00c10000f950783b */ /* 0x0003220000000200 */
[----:B------:R-:W-:-:S03]  /*1790*/  IMAD.IADD R2, R2, 0x1, -R11 ;  /* 0x0000000102027824 */ /* 0x000fc600078e0a0b */
[----:B------:R1:W1:Y:S01]  /*17a0*/  LDSM.16.M88.4 R72, [R249+0xc900] ;  /* 0x00c90000f948783b */ /* 0x0002620000000200 */
[----:B------:R-:W-:-:S03]  /*17b0*/  ISETP.GT.AND P3, PT, R116, 0x5f, PT ;  /* 0x0000005f7400780c */ /* 0x000fc60003f64270 */
[----:B------:R1:W1:Y:S01]  /*17c0*/  LDSM.16.M88.4 R64, [R249+0xd100] ;  /* 0x00d10000f940783b */ /* 0x0002620000000200 */
[----:B------:R-:W-:-:S03]  /*17d0*/  SEL R6, RZ, 0x10, P1 ;  /* 0x00000010ff067807 */ /* 0x000fc60000800000 */
[----:B------:R1:W1:Y:S01]  /*17e0*/  LDSM.16.M88.4 R56, [R249+0xd900] ;  /* 0x00d90000f938783b */ /* 0x0002620000000200 */
[----:B------:R-:W-:-:S03]  /*17f0*/  SEL R0, R10, 0xffffffe0, !P2 ;  /* 0xffffffe00a007807 */ /* 0x000fc60005000000 */
[----:B------:R1:W1:Y:S01]  /*1800*/  LDSM.16.M88.4 R48, [R249+0xe100] ;  /* 0x00e10000f930783b */ /* 0x0002620000000200 */
[----:B------:R-:W-:-:S03]  /*1810*/  IADD3 R239, R247, 0x800, RZ ;  /* 0x00000800f7ef7810 */ /* 0x000fc60007ffe0ff */
[----:B------:R1:W1:Y:S01]  /*1820*/  LDSM.16.M88.4 R96, [R249+0xe900] ;  /* 0x00e90000f960783b */ /* 0x0002620000000200 */
[----:B------:R-:W-:-:S03]  /*1830*/  IADD3 R238, R247, 0x1000, RZ ;  /* 0x00001000f7ee7810 */ /* 0x000fc60007ffe0ff */
[----:B------:R1:W1:Y:S01]  /*1840*/  LDSM.16.M88.4 R84, [R248] ;  /* 0x00000000f854783b */ /* 0x0002620000000200 */
[----:B------:R-:W-:-:S03]  /*1850*/  IADD3 R237, R247, 0x1800, RZ ;  /* 0x00001800f7ed7810 */ /* 0x000fc60007ffe0ff */
[----:B------:R1:W1:Y:S01]  /*1860*/  LDSM.16.M88.4 R40, [R247] ;  /* 0x00000000f728783b */ /* 0x0002620000000200 */
[----:B------:R-:W-:-:S03]  /*1870*/  IADD3 R236, R247, 0x2000, RZ ;  /* 0x00002000f7ec7810 */ /* 0x000fc60007ffe0ff */
[----:B------:R1:W1:Y:S01]  /*1880*/  LDSM.16.M88.4 R36, [R247+0x800] ;  /* 0x00080000f724783b */ /* 0x0002620000000200 */
[----:B------:R-:W-:-:S03]  /*1890*/  IADD3 R235, R247, 0x2800, RZ ;  /* 0x00002800f7eb7810 */ /* 0x000fc60007ffe0ff */
[----:B------:R1:W1:Y:S04]  /*18a0*/  LDSM.16.M88.4 R32, [R247+0x1000] ;  /* 0x00100000f720783b */ /* 0x0002680000000200 */
[----:B---3--:R3:W1:Y:S04]  /*18b0*/  LDSM.16.M88.4 R24, [R247+0x1800] ;  /* 0x00180000f718783b */ /* 0x0086680000000200 */
[----:B------:R3:W1:Y:S04]  /*18c0*/  LDSM.16.M88.4 R92, [R247+0x2000] ;  /* 0x00200000f75c783b */ /* 0x0006680000000200 */
[----:B------:R3:W1:Y:S01]  /*18d0*/  LDSM.16.M88.4 R88, [R247+0x2800] ;  /* 0x00280000f758783b */ /* 0x0006620000000200 */
[----:B------:R-:W-:Y:S05]  /*18e0*/  @!P0 BRA `(.L_x_769) ;  /* 0x0000059000008947 */ /* 0x000fea0003800000 */
[----:B--2-4-:R-:W-:Y:S01]  /*18f0*/  IMAD R9, R9, c[0x0][0x208], RZ ;  /* 0x0000820009097a24 */ /* 0x014fe200078e02ff */
[----:B-1----:R-:W-:Y:S01]  /*1900*/  P2R R20, PR, RZ, 0x8 ;  /* 0x00000008ff147803 */ /* 0x002fe20000000000 */
[----:B------:R-:W-:Y:S01]  /*1910*/  IMAD.WIDE.U32 R10, R252, c[0x0][0x208], RZ ;  /* 0x00008200fc0a7a25 */ /* 0x000fe200078e00ff */
[----:B------:R-:W-:-:S02]  /*1920*/  ISETP.GE.AND P3, PT, R213, c[0x0][0x1d4], PT ;  /* 0x00007500d5007a0c */ /* 0x000fc40003f66270 */
[----:B------:R-:W-:Y:S01]  /*1930*/  SHF.R.S32.HI R44, RZ, 0x1f, R29 ;  /* 0x0000001fff2c7819 */ /* 0x000fe2000001141d */
[----:B------:R-:W-:Y:S01]  /*1940*/  IMAD R9, R252, c[0x0][0x20c], R9 ;  /* 0x00008300fc097a24 */ /* 0x000fe200078e0209 */
[----:B------:R-:W-:Y:S01]  /*1950*/  SHF.R.S32.HI R30, RZ, 0x1f, R28 ;  /* 0x0000001fff1e7819 */ /* 0x000fe2000001141c */
[----:B------:R-:W-:Y:S01]  /*1960*/  IMAD R8, R8, c[0x0][0x218], RZ ;  /* 0x0000860008087a24 */ /* 0x000fe200078e02ff */
[----:B------:R-:W-:Y:S01]  /*1970*/  LEA.HI R44, R44, R29, RZ, 0x3 ;  /* 0x0000001d2c2c7211 */ /* 0x000fe200078f18ff */
[----:B------:R-:W-:Y:S01]  /*1980*/  IMAD.IADD R11, R11, 0x1, R9 ;  /* 0x000000010b0b7824 */ /* 0x000fe200078e0209 */
[----:B------:R-:W-:Y:S01]  /*1990*/  LEA.HI R30, R30, R28, RZ, 0x3 ;  /* 0x0000001c1e1e7211 */ /* 0x000fe200078f18ff */
[C---:B------:R-:W-:Y:S01]  /*19a0*/  IMAD R8, R251.reuse, c[0x0][0x21c], R8 ;  /* 0x00008700fb087a24 */ /* 0x040fe200078e0208 */
[----:B------:R-:W-:Y:S01]  /*19b0*/  LOP3.LUT R44, R44, 0xfffffff8, RZ, 0xc0, !PT ;  /* 0xfffffff82c2c7812 */ /* 0x000fe200078ec0ff */
[----:B------:R-:W-:Y:S01]  /*19c0*/  IMAD.WIDE.U32 R10, R251, c[0x0][0x218], R10 ;  /* 0x00008600fb0a7a25 */ /* 0x000fe200078e000a */
[----:B------:R-:W-:-:S02]  /*19d0*/  LOP3.LUT R30, R30, 0xfffffff8, RZ, 0xc0, !PT ;  /* 0xfffffff81e1e7812 */ /* 0x000fc400078ec0ff */
[----:B------:R-:W-:Y:S01]  /*19e0*/  ISETP.GE.AND P2, PT, R29, c[0x0][0x1d4], PT ;  /* 0x000075001d007a0c */ /* 0x000fe20003f46270 */
[----:B------:R-:W-:Y:S01]  /*19f0*/  IMAD.WIDE R46, R213, 0x2, RZ ;  /* 0x00000002d52e7825 */ /* 0x000fe200078e02ff */
[----:B------:R-:W-:Y:S02]  /*1a00*/  IADD3 R10, P0, R10, UR22, RZ ;  /* 0x000000160a0a7c10 */ /* 0x000fe4000ff1e0ff */
[----:B------:R-:W-:Y:S01]  /*1a10*/  ISETP.GE.AND P1, PT, R28, c[0x0][0x1d4], PT ;  /* 0x000075001c007a0c */ /* 0x000fe20003f26270 */
[----:B------:R-:W-:Y:S01]  /*1a20*/  IMAD.SHL.U32 R9, R214, 0x2, RZ ;  /* 0x00000002d6097824 */ /* 0x000fe200078e00ff */
[----:B------:R-:W-:Y:S01]  /*1a30*/  IADD3.X R8, R11, UR5, R8, P0, !PT ;  /* 0x000000050b087c10 */ /* 0x000fe200087fe408 */
[----:B------:R-:W-:Y:S01]  /*1a40*/  IMAD.WIDE R44, R44, 0x2, RZ ;  /* 0x000000022c2c7825 */ /* 0x000fe200078e02ff */
[----:B------:R-:W-:Y:S02]  /*1a50*/  LEA R11, P0, R10, c[0x0][0x1f8], 0x1 ;  /* 0x00007e000a0b7a11 */ /* 0x000fe400078008ff */
[----:B------:R-:W-:Y:S01]  /*1a60*/  P2R R21, PR, RZ, 0x20 ;  /* 0x00000020ff157803 */ /* 0x000fe20000000000 */
[----:B------:R-:W-:Y:S01]  /*1a70*/  IMAD.WIDE R30, R30, 0x2, RZ ;  /* 0x000000021e1e7825 */ /* 0x000fe200078e02ff */
[----:B------:R-:W-:Y:S01]  /*1a80*/  LEA.HI.X R10, R10, c[0x0][0x1fc], R8, 0x1, P0 ;  /* 0x00007f000a0a7a11 */ /* 0x000fe200000f0c08 */
[----:B------:R-:W1:Y:S01]  /*1a90*/  SHFL.IDX PT, R18, R11, RZ, 0x181f ;  /* 0x00181fff0b127589 */ /* 0x000e6200000e0000 */
[----:B------:R-:W-:-:S03]  /*1aa0*/  SHF.R.S32.HI R8, RZ, 0x1f, R215 ;  /* 0x0000001fff087819 */ /* 0x000fc600000114d7 */
[----:B------:R-:W2:Y:S01]  /*1ab0*/  SHFL.IDX PT, R19, R10, RZ, 0x181f ;  /* 0x00181fff0a137589 */ /* 0x000ea200000e0000 */
[----:B------:R-:W-:-:S03]  /*1ac0*/  LEA.HI R8, R8, R215, RZ, 0x3 ;  /* 0x000000d708087211 */ /* 0x000fc600078f18ff */
[----:B------:R-:W4:Y:S01]  /*1ad0*/  SHFL.IDX PT, R16, R11, 0x1, 0x181f ;  /* 0x00381f000b107f89 */ /* 0x000f2200000e0000 */
[----:B------:R-:W-:-:S03]  /*1ae0*/  LOP3.LUT R8, R8, 0xfffffff8, RZ, 0xc0, !PT ;  /* 0xfffffff808087812 */ /* 0x000fc600078ec0ff */
[----:B------:R-:W5:Y:S02]  /*1af0*/  SHFL.IDX PT, R17, R10, 0x1, 0x181f ;  /* 0x00381f000a117f89 */ /* 0x000f6400000e0000 */
[----:B------:R-:W-:Y:S01]  /*1b00*/  IMAD.WIDE R54, R8, 0x2, RZ ;  /* 0x0000000208367825 */ /* 0x000fe200078e02ff */
[----:B------:R-:W-:Y:S01]  /*1b10*/  P2R R8, PR, RZ, 0x10 ;  /* 0x00000010ff087803 */ /* 0x000fe20000000000 */
[----:B------:R-:W3:Y:S01]  /*1b20*/  SHFL.IDX PT, R11, R11, 0x2, 0x181f ;  /* 0x00581f000b0b7f89 */ /* 0x000ee200000e0000 */
[----:B------:R-:W-:-:S03]  /*1b30*/  ISETP.LT.OR P4, PT, R7, 0x21, P2 ;  /* 0x000000210700780c */ /* 0x000fc60001781670 */
[----:B------:R-:W3:Y:S01]  /*1b40*/  SHFL.IDX PT, R10, R10, 0x2, 0x181f ;  /* 0x00581f000a0a7f89 */ /* 0x000ee200000e0000 */
[----:B-1----:R-:W-:-:S05]  /*1b50*/  IADD3 R22, P0, R18, R46, RZ ;  /* 0x0000002e12167210 */ /* 0x002fca0007f1e0ff */
[----:B--2---:R-:W-:Y:S01]  /*1b60*/  IMAD.X R23, R19, 0x1, R47, P0 ;  /* 0x0000000113177824 */ /* 0x004fe200000e062f */
[----:B------:R-:W-:-:S13]  /*1b70*/  ISETP.LT.OR P0, PT, R7, 0x1, P3 ;  /* 0x000000010700780c */ /* 0x000fda0001f01670 */
[----:B------:R1:W-:Y:S02]  /*1b80*/  LDGSTS.E.BYPASS.LTC128B.128 [R9+0x100], [R22.64], !P0 ;  /* 0x0010000016097fae */ /* 0x0003e4000c101d4c */
[----:B-1----:R-:W-:-:S05]  /*1b90*/  IADD3 R22, P0, R18, R44, RZ ;  /* 0x0000002c12167210 */ /* 0x002fca0007f1e0ff */
[----:B------:R-:W-:Y:S01]  /*1ba0*/  IMAD.X R23, R19, 0x1, R45, P0 ;  /* 0x0000000113177824 */ /* 0x000fe200000e062d */
[----:B------:R-:W-:-:S05]  /*1bb0*/  IADD3 R52, P0, R18, R30, RZ ;  /* 0x0000001e12347210 */ /* 0x000fca0007f1e0ff */
[----:B------:R-:W-:Y:S01]  /*1bc0*/  IMAD.X R53, R19, 0x1, R31, P0 ;  /* 0x0000000113357824 */ /* 0x000fe200000e061f */
[----:B------:R-:W-:-:S05]  /*1bd0*/  IADD3 R18, P0, R18, R54, RZ ;  /* 0x0000003612127210 */ /* 0x000fca0007f1e0ff */
[----:B------:R-:W-:Y:S01]  /*1be0*/  IMAD.X R19, R19, 0x1, R55, P0 ;  /* 0x0000000113137824 */ /* 0x000fe200000e0637 */
[----:B----4-:R-:W-:-:S05]  /*1bf0*/  IADD3 R68, P0, R46, R16, RZ ;  /* 0x000000102e447210 */ /* 0x010fca0007f1e0ff */
[----:B-----5:R-:W-:Y:S01]  /*1c00*/  IMAD.X R69, R47, 0x1, R17, P0 ;  /* 0x000000012f457824 */ /* 0x020fe200000e0611 */
[----:B------:R-:W-:-:S05]  /*1c10*/  IADD3 R62, P0, R44, R16, RZ ;  /* 0x000000102c3e7210 */ /* 0x000fca0007f1e0ff */
[----:B------:R-:W-:Y:S01]  /*1c20*/  IMAD.X R63, R45, 0x1, R17, P0 ;  /* 0x000000012d3f7824 */ /* 0x000fe200000e0611 */
[----:B------:R-:W-:-:S05]  /*1c30*/  IADD3 R60, P0, R30, R16, RZ ;  /* 0x000000101e3c7210 */ /* 0x000fca0007f1e0ff */
[----:B------:R-:W-:Y:S01]  /*1c40*/  IMAD.X R61, R31, 0x1, R17, P0 ;  /* 0x000000011f3d7824 */ /* 0x000fe200000e0611 */
[----:B------:R-:W-:-:S05]  /*1c50*/  IADD3 R16, P0, R54, R16, RZ ;  /* 0x0000001036107210 */ /* 0x000fca0007f1e0ff */
[----:B------:R-:W-:Y:S01]  /*1c60*/  IMAD.X R17, R55, 0x1, R17, P0 ;  /* 0x0000000137117824 */ /* 0x000fe200000e0611 */
[----:B---3--:R-:W-:-:S05]  /*1c70*/  IADD3 R46, P0, R46, R11, RZ ;  /* 0x0000000b2e2e7210 */ /* 0x008fca0007f1e0ff */
[----:B------:R-:W-:Y:S01]  /*1c80*/  IMAD.X R47, R47, 0x1, R10, P0 ;  /* 0x000000012f2f7824 */ /* 0x000fe200000e060a */
[----:B------:R-:W-:-:S05]  /*1c90*/  IADD3 R44, P0, R44, R11, RZ ;  /* 0x0000000b2c2c7210 */ /* 0x000fca0007f1e0ff */
[----:B------:R-:W-:Y:S01]  /*1ca0*/  IMAD.X R45, R45, 0x1, R10, P0 ;  /* 0x000000012d2d7824 */ /* 0x000fe200000e060a */
[----:B------:R-:W-:-:S05]  /*1cb0*/  IADD3 R30, P0, R30, R11, RZ ;  /* 0x0000000b1e1e7210 */ /* 0x000fca0007f1e0ff */
[----:B------:R-:W-:Y:S01]  /*1cc0*/  IMAD.X R31, R31, 0x1, R10, P0 ;  /* 0x000000011f1f7824 */ /* 0x000fe200000e060a */
[----:B------:R-:W-:-:S05]  /*1cd0*/  IADD3 R54, P0, R54, R11, RZ ;  /* 0x0000000b36367210 */ /* 0x000fca0007f1e0ff */
[----:B------:R-:W-:Y:S01]  /*1ce0*/  IMAD.X R55, R55, 0x1, R10, P0 ;  /* 0x0000000137377824 */ /* 0x000fe200000e060a */
[C---:B------:R-:W-:Y:S02]  /*1cf0*/  ISETP.LT.OR P0, PT, R7.reuse, 0x1, P2 ;  /* 0x000000010700780c */ /* 0x040fe40001701670 */
[----:B------:R-:W-:-:S11]  /*1d00*/  ISETP.LT.OR P2, PT, R7, 0x41, P2 ;  /* 0x000000410700780c */ /* 0x000fd60001741670 */
[----:B------:R1:W-:Y:S01]  /*1d10*/  LDGSTS.E.BYPASS.LTC128B.128 [R9+0x3100], [R22.64], !P0 ;  /* 0x0310000016097fae */ /* 0x0003e2000c101d4c */
[----:B------:R-:W-:-:S13]  /*1d20*/  ISETP.LT.OR P0, PT, R7, 0x1, P1 ;  /* 0x000000010700780c */ /* 0x000fda0000f01670 */
[----:B------:R1:W-:Y:S01]  /*1d30*/  LDGSTS.E.BYPASS.LTC128B.128 [R9+0x6100], [R52.64], !P0 ;  /* 0x0610000034097fae */ /* 0x0003e2000c101d4c */
[----:B------:R-:W-:-:S04]  /*1d40*/  ISETP.GE.AND P0, PT, R215, c[0x0][0x1d4], PT ;  /* 0x00007500d7007a0c */ /* 0x000fc80003f06270 */
[----:B------:R-:W-:-:S13]  /*1d50*/  ISETP.LT.OR P5, PT, R7, 0x1, P0 ;  /* 0x000000010700780c */ /* 0x000fda00007a1670 */
[----:B------:R1:W-:Y:S01]  /*1d60*/  LDGSTS.E.BYPASS.LTC128B.128 [R9+0x9100], [R18.64], !P5 ;  /* 0x0910000012097fae */ /* 0x0003e2000e901d4c */
[C---:B------:R-:W-:Y:S02]  /*1d70*/  ISETP.LT.OR P5, PT, R7.reuse, 0x21, P3 ;  /* 0x000000210700780c */ /* 0x040fe40001fa1670 */
[----:B------:R-:W-:-:S11]  /*1d80*/  ISETP.LT.OR P3, PT, R7, 0x41, P3 ;  /* 0x000000410700780c */ /* 0x000fd60001f61670 */
[----:B------:R1:W-:Y:S01]  /*1d90*/  LDGSTS.E.BYPASS.LTC128B.128 [R9+0x1100], [R68.64], !P5 ;  /* 0x0110000044097fae */ /* 0x0003e2000e901d4c */
[----:B------:R-:W-:-:S03]  /*1da0*/  ISETP.NE.AND P5, PT, R21, RZ, PT ;  /* 0x000000ff1500720c */ /* 0x000fc60003fa5270 */
[----:B------:R1:W-:Y:S01]  /*1db0*/  LDGSTS.E.BYPASS.LTC128B.128 [R9+0x4100], [R62.64], !P4 ;  /* 0x041000003e097fae */ /* 0x0003e2000e101d4c */
[C---:B------:R-:W-:Y:S02]  /*1dc0*/  ISETP.LT.OR P4, PT, R7.reuse, 0x21, P1 ;  /* 0x000000210700780c */ /* 0x040fe40000f81670 */
[----:B------:R-:W-:-:S11]  /*1dd0*/  ISETP.LT.OR P1, PT, R7, 0x41, P1 ;  /* 0x000000410700780c */ /* 0x000fd60000f21670 */
[----:B------:R1:W-:Y:S01]  /*1de0*/  LDGSTS.E.BYPASS.LTC128B.128 [R9+0x7100], [R60.64], !P4 ;  /* 0x071000003c097fae */ /* 0x0003e2000e101d4c */
[C---:B------:R-:W-:Y:S02]  /*1df0*/  ISETP.LT.OR P4, PT, R7.reuse, 0x21, P0 ;  /* 0x000000210700780c */ /* 0x040fe40000781670 */
[----:B------:R-:W-:-:S11]  /*1e00*/  ISETP.LT.OR P0, PT, R7, 0x41, P0 ;  /* 0x000000410700780c */ /* 0x000fd60000701670 */
[----:B------:R1:W-:Y:S01]  /*1e10*/  LDGSTS.E.BYPASS.LTC128B.128 [R9+0xa100], [R16.64], !P4 ;  /* 0x0a10000010097fae */ /* 0x0003e2000e101d4c */
[----:B------:R-:W-:-:S03]  /*1e20*/  ISETP.NE.AND P4, PT, R8, RZ, PT ;  /* 0x000000ff0800720c */ /* 0x000fc60003f85270 */
[----:B------:R1:W-:Y:S01]  /*1e30*/  LDGSTS.E.BYPASS.LTC128B.128 [R9+0x2100], [R46.64], !P3 ;  /* 0x021000002e097fae */ /* 0x0003e2000d901d4c */
[----:B------:R-:W-:-:S03]  /*1e40*/  ISETP.NE.AND P3, PT, R20, RZ, PT ;  /* 0x000000ff1400720c */ /* 0x000fc60003f65270 */
[----:B------:R1:W-:Y:S04]  /*1e50*/  LDGSTS.E.BYPASS.LTC128B.128 [R9+0x5100], [R44.64], !P2 ;  /* 0x051000002c097fae */ /* 0x0003e8000d101d4c */
[----:B------:R1:W-:Y:S04]  /*1e60*/  LDGSTS.E.BYPASS.LTC128B.128 [R9+0x8100], [R30.64], !P1 ;  /* 0x081000001e097fae */ /* 0x0003e8000c901d4c */
[----:B------:R1:W-:Y:S02]  /*1e70*/  LDGSTS.E.BYPASS.LTC128B.128 [R9+0xb100], [R54.64], !P0 ;  /* 0x0b10000036097fae */ /* 0x0003e4000c101d4c */
.L_x_769:
[C---:B-12-4-:R-:W-:Y:S01]  /*1e80*/  HMMA.16816.F32 R8, R12.reuse, R80, RZ ;  /* 0x000000500c08723c */ /* 0x056fe200000018ff */
[C---:B------:R-:W-:Y:S01]  /*1e90*/  LEA R246, R3.reuse, R250, 0x1 ;  /* 0x000000fa03f67211 */ /* 0x040fe200078e08ff */
[----:B------:R-:W0:Y:S01]  /*1ea0*/  LDGDEPBAR ;  /* 0x00000000000079af */ /* 0x000e220000000000 */
[C---:B------:R-:W-:Y:S01]  /*1eb0*/  LEA R243, R0.reuse, R249, 0x1 ;  /* 0x000000f900f37211 */ /* 0x040fe200078e08ff */
[----:B------:R-:W-:Y:S01]  /*1ec0*/  UISETP.GE.AND UP1, UPT, UR10, 0x61, UPT ;  /* 0x000000610a00788c */ /* 0x000fe2000bf26270 */
[----:B------:R-:W-:Y:S01]  /*1ed0*/  LEA R245, R3, R248, 0x1 ;  /* 0x000000f803f57211 */ /* 0x000fe200078e08ff */
[----:B------:R-:W-:Y:S01]  /*1ee0*/  LDSM.16.M88.4 R20, [R246] ;  /* 0x00000000f614783b */ /* 0x000fe20000000200 */
[----:B------:R-:W-:Y:S01]  /*1ef0*/  LEA R234, R0, R247, 0x1 ;  /* 0x000000f700ea7211 */ /* 0x000fe200078e08ff */
[----:B------:R-:W-:Y:S01]  /*1f00*/  HMMA.16816.F32 R76, R12, R72, RZ ;  /* 0x000000480c4c723c */ /* 0x000fe200000018ff */
[----:B------:R-:W-:Y:S01]  /*1f10*/  IADD3 R233, R247, 0x3000, RZ ;  /* 0x00003000f7e97810 */ /* 0x000fe20007ffe0ff */
[----:B------:R-:W-:Y:S01]  /*1f20*/  LDSM.16.M88.4 R44, [R243+0xc100] ;  /* 0x00c10000f32c783b */ /* 0x000fe20000000200 */
[----:B------:R-:W-:-:S02]  /*1f30*/  PLOP3.LUT P0, PT, PT, PT, UP1, 0x40, 0x0 ;  /* 0x000000000000781c */ /* 0x000fc40003f0e818 */
[C---:B------:R-:W-:Y:S01]  /*1f40*/  IADD3 R232, R247.reuse, 0x3800, RZ ;  /* 0x00003800f7e87810 */ /* 0x040fe20007ffe0ff */
[----:B------:R-:W-:Y:S01]  /*1f50*/  LDSM.16.M88.4 R112, [R243+0xe900] ;  /* 0x00e90000f370783b */ /* 0x000fe20000000200 */
[C---:B------:R-:W-:Y:S01]  /*1f60*/  IADD3 R231, R247.reuse, 0x4000, RZ ;  /* 0x00004000f7e77810 */ /* 0x040fe20007ffe0ff */
[C---:B------:R-:W-:Y:S01]  /*1f70*/  HMMA.16816.F32 R80, R12.reuse, R82, RZ ;  /* 0x000000520c50723c */ /* 0x040fe200000018ff */
[C---:B------:R-:W-:Y:S01]  /*1f80*/  IADD3 R230, R247.reuse, 0x4800, RZ ;  /* 0x00004800f7e67810 */ /* 0x040fe20007ffe0ff */
[----:B------:R-:W-:Y:S01]  /*1f90*/  LDSM.16.M88.4 R108, [R245] ;  /* 0x00000000f56c783b */ /* 0x000fe20000000200 */
[C---:B------:R-:W-:Y:S02]  /*1fa0*/  IADD3 R229, R247.reuse, 0x5000, RZ ;  /* 0x00005000f7e57810 */ /* 0x040fe40007ffe0ff */
[C---:B------:R-:W-:Y:S01]  /*1fb0*/  IADD3 R228, R247.reuse, 0x5800, RZ ;  /* 0x00005800f7e47810 */ /* 0x040fe20007ffe0ff */
[----:B------:R-:W-:Y:S01]  /*1fc0*/  LDSM.16.M88.4 R100, [R234+0x800] ;  /* 0x00080000ea64783b */ /* 0x000fe20000000200 */
[C---:B------:R-:W-:Y:S01]  /*1fd0*/  IADD3 R227, R247.reuse, 0x6000, RZ ;  /* 0x00006000f7e37810 */ /* 0x040fe20007ffe0ff */
[----:B------:R-:W-:Y:S01]  /*1fe0*/  HMMA.16816.F32 R72, R12, R74, RZ ;  /* 0x0000004a0c48723c */ /* 0x000fe200000018ff */
[C---:B------:R-:W-:Y:S01]  /*1ff0*/  IADD3 R226, R247.reuse, 0x6800, RZ ;  /* 0x00006800f7e27810 */ /* 0x040fe20007ffe0ff */
[----:B------:R-:W-:Y:S01]  /*2000*/  LDSM.16.M88.4 R104, [R234] ;  /* 0x00000000ea68783b */ /* 0x000fe20000000200 */
[----:B------:R-:W-:-:S02]  /*2010*/  IADD3 R225, R247, 0x7000, RZ ;  /* 0x00007000f7e17810 */ /* 0x000fc40007ffe0ff */
[C---:B------:R-:W-:Y:S02]  /*2020*/  IADD3 R224, R247.reuse, 0x7800, RZ ;  /* 0x00007800f7e07810 */ /* 0x040fe40007ffe0ff */
[C---:B------:R-:W-:Y:S01]  /*2030*/  IADD3 R223, R247.reuse, 0x8000, RZ ;  /* 0x00008000f7df7810 */ /* 0x040fe20007ffe0ff */
[C---:B------:R-:W-:Y:S01]  /*2040*/  HMMA.16816.F32 R68, R12.reuse, R64, RZ ;  /* 0x000000400c44723c */ /* 0x040fe200000018ff */
[C---:B------:R-:W-:Y:S02]  /*2050*/  IADD3 R222, R247.reuse, 0x8800, RZ ;  /* 0x00008800f7de7810 */ /* 0x040fe40007ffe0ff */
[C---:B------:R-:W-:Y:S02]  /*2060*/  IADD3 R221, R247.reuse, 0x9000, RZ ;  /* 0x00009000f7dd7810 */ /* 0x040fe40007ffe0ff */
[C---:B------:R-:W-:Y:S02]  /*2070*/  IADD3 R220, R247.reuse, 0x9800, RZ ;  /* 0x00009800f7dc7810 */ /* 0x040fe40007ffe0ff */
[C---:B------:R-:W-:Y:S01]  /*2080*/  IADD3 R219, R247.reuse, 0xa000, RZ ;  /* 0x0000a000f7db7810 */ /* 0x040fe20007ffe0ff */
[----:B------:R-:W-:Y:S01]  /*2090*/  HMMA.16816.F32 R64, R12, R66, RZ ;  /* 0x000000420c40723c */ /* 0x000fe200000018ff */
[----:B------:R-:W-:-:S02]  /*20a0*/  IADD3 R218, R247, 0xa800, RZ ;  /* 0x0000a800f7da7810 */ /* 0x000fc40007ffe0ff */
[C---:B------:R-:W-:Y:S02]  /*20b0*/  IADD3 R217, R247.reuse, 0xb000, RZ ;  /* 0x0000b000f7d97810 */ /* 0x040fe40007ffe0ff */
[----:B------:R-:W-:-:S03]  /*20c0*/  IADD3 R216, R247, 0xb800, RZ ;  /* 0x0000b800f7d87810 */ /* 0x000fc60007ffe0ff */
        /* <DEDUP_REMOVED lines=10> */
[----:B------:R-:W4:Y:S07]  /*2170*/  LDSM.16.M88.4 R32, [R243+0xd900] ;  /* 0x00d90000f320783b */ /* 0x000f2e0000000200 */
[C---:B------:R-:W-:Y:S08]  /*2180*/  HMMA.16816.F32 R52, R12.reuse, R48, RZ ;  /* 0x000000300c34723c */ /* 0x040ff000000018ff */
[C---:B------:R-:W-:Y:S08]  /*2190*/  HMMA.16816.F32 R48, R12.reuse, R50, RZ ;  /* 0x000000320c30723c */ /* 0x040ff000000018ff */
[C---:B------:R-:W-:Y:S08]  /*21a0*/  HMMA.16816.F32 R16, R12.reuse, R96, RZ ;  /* 0x000000600c10723c */ /* 0x040ff000000018ff */
[----:B------:R-:W-:Y:S01]  /*21b0*/  HMMA.16816.F32 R12, R12, R98, RZ ;  /* 0x000000620c0c723c */ /* 0x000fe200000018ff */
[----:B------:R-:W-:Y:S07]  /*21c0*/  LDSM.16.M88.4 R96, [R234+0x1000] ;  /* 0x00100000ea60783b */ /* 0x000fee0000000200 */
[C---:B------:R-:W-:Y:S08]  /*21d0*/  HMMA.16816.F32 R60, R84.reuse, R24, R60 ;  /* 0x00000018543c723c */ /* 0x040ff0000000183c */
[C---:B------:R-:W-:Y:S01]  /*21e0*/  HMMA.16816.F32 R56, R84.reuse, R26, R56 ;  /* 0x0000001a5438723c */ /* 0x040fe20000001838 */
[----:B------:R-:W5:Y:S07]  /*21f0*/  LDSM.16.M88.4 R24, [R243+0xe100] ;  /* 0x00e10000f318783b */ /* 0x000f6e0000000200 */
[C---:B------:R-:W-:Y:S08]  /*2200*/  HMMA.16816.F32 R52, R84.reuse, R92, R52 ;  /* 0x0000005c5434723c */ /* 0x040ff00000001834 */
[C---:B------:R-:W-:Y:S01]  /*2210*/  HMMA.16816.F32 R48, R84.reuse, R94, R48 ;  /* 0x0000005e5430723c */ /* 0x040fe20000001830 */
[----:B------:R-:W-:Y:S07]  /*2220*/  LDSM.16.M88.4 R92, [R234+0x1800] ;  /* 0x00180000ea5c783b */ /* 0x000fee0000000200 */
[C---:B------:R-:W-:Y:S08]  /*2230*/  HMMA.16816.F32 R16, R84.reuse, R88, R16 ;  /* 0x000000585410723c */ /* 0x040ff00000001810 */
[----:B------:R-:W-:Y:S01]  /*2240*/  HMMA.16816.F32 R12, R84, R90, R12 ;  /* 0x0000005a540c723c */ /* 0x000fe2000000180c */
[----:B------:R-:W3:Y:S04]  /*2250*/  LDSM.16.M88.4 R88, [R234+0x2000] ;  /* 0x00200000ea58783b */ /* 0x000ee80000000200 */
[----:B------:R-:W-:Y:S03]  /*2260*/  LDSM.16.M88.4 R84, [R234+0x2800] ;  /* 0x00280000ea54783b */ /* 0x000fe60000000200 */
[C---:B-1----:R-:W-:Y:S08]  /*2270*/  HMMA.16816.F32 R76, R20.reuse, R40, R76 ;  /* 0x00000028144c723c */ /* 0x042ff0000000184c */
[C---:B------:R-:W-:Y:S01]  /*2280*/  HMMA.16816.F32 R72, R20.reuse, R42, R72 ;  /* 0x0000002a1448723c */ /* 0x040fe20000001848 */
[----:B------:R-:W-:Y:S07]  /*2290*/  LDSM.16.M88.4 R40, [R249+0xf100] ;  /* 0x00f10000f928783b */ /* 0x000fee0000000200 */
[C---:B--2---:R-:W-:Y:S08]  /*22a0*/  HMMA.16816.F32 R68, R20.reuse, R36, R68 ;  /* 0x000000241444723c */ /* 0x044ff00000001844 */
[C---:B------:R-:W-:Y:S01]  /*22b0*/  HMMA.16816.F32 R64, R20.reuse, R38, R64 ;  /* 0x000000261440723c */ /* 0x040fe20000001840 */
[----:B------:R-:W-:Y:S07]  /*22c0*/  LDSM.16.M88.4 R36, [R249+0xf900] ;  /* 0x00f90000f924783b */ /* 0x000fee0000000200 */
[C---:B------:R-:W-:Y:S08]  /*22d0*/  HMMA.16816.F32 R8, R20.reuse, R44, R8 ;  /* 0x0000002c1408723c */ /* 0x040ff00000001808 */
[C---:B------:R-:W-:Y:S01]  /*22e0*/  HMMA.16816.F32 R80, R20.reuse, R46, R80 ;  /* 0x0000002e1450723c */ /* 0x040fe20000001850 */
[----:B------:R-:W1:Y:S07]  /*22f0*/  LDSM.16.M88.4 R44, [R250+0x4000] ;  /* 0x00400000fa2c783b */ /* 0x000e6e0000000200 */
[C---:B----4-:R-:W-:Y:S08]  /*2300*/  HMMA.16816.F32 R60, R20.reuse, R32, R60 ;  /* 0x00000020143c723c */ /* 0x050ff0000000183c */
[C---:B------:R-:W-:Y:S01]  /*2310*/  HMMA.16816.F32 R56, R20.reuse, R34, R56 ;  /* 0x000000221438723c */ /* 0x040fe20000001838 */
[----:B------:R-:W2:Y:S07]  /*2320*/  LDSM.16.M88.4 R32, [R249+0x10100] ;  /* 0x01010000f920783b */ /* 0x000eae0000000200 */
[C---:B-----5:R-:W-:Y:S08]  /*2330*/  HMMA.16816.F32 R52, R20.reuse, R24, R52 ;  /* 0x000000181434723c */ /* 0x060ff00000001834 */
[C---:B------:R-:W-:Y:S01]  /*2340*/  HMMA.16816.F32 R48, R20.reuse, R26, R48 ;  /* 0x0000001a1430723c */ /* 0x040fe20000001830 */
[----:B------:R-:W4:Y:S07]  /*2350*/  LDSM.16.M88.4 R24, [R249+0x10900] ;  /* 0x01090000f918783b */ /* 0x000f2e0000000200 */
[C---:B------:R-:W-:Y:S08]  /*2360*/  HMMA.16816.F32 R16, R20.reuse, R112, R16 ;  /* 0x000000701410723c */ /* 0x040ff00000001810 */
[----:B------:R-:W-:Y:S01]  /*2370*/  HMMA.16816.F32 R12, R20, R114, R12 ;  /* 0x00000072140c723c */ /* 0x000fe2000000180c */
[----:B------:R-:W5:Y:S07]  /*2380*/  LDSM.16.M88.4 R20, [R249+0x11100] ;  /* 0x01110000f914783b */ /* 0x000f6e0000000200 */
[C---:B------:R-:W-:Y:S08]  /*2390*/  HMMA.16816.F32 R76, R108.reuse, R100, R76 ;  /* 0x000000646c4c723c */ /* 0x040ff0000000184c */
[C---:B------:R-:W-:Y:S01]  /*23a0*/  HMMA.16816.F32 R72, R108.reuse, R102, R72 ;  /* 0x000000666c48723c */ /* 0x040fe20000001848 */
[----:B------:R-:W-:Y:S07]  /*23b0*/  LDSM.16.M88.4 R100, [R243+0x10100] ;  /* 0x01010000f364783b */ /* 0x000fee0000000200 */
[C---:B------:R-:W-:Y:S08]  /*23c0*/  HMMA.16816.F32 R68, R108.reuse, R96, R68 ;  /* 0x000000606c44723c */ /* 0x040ff00000001844 */
[C---:B------:R-:W-:Y:S01]  /*23d0*/  HMMA.16816.F32 R64, R108.reuse, R98, R64 ;  /* 0x000000626c40723c */ /* 0x040fe20000001840 */
[----:B------:R-:W-:Y:S07]  /*23e0*/  LDSM.16.M88.4 R96, [R243+0x10900] ;  /* 0x01090000f360783b */ /* 0x000fee0000000200 */
[C---:B---3--:R-:W-:Y:S08]  /*23f0*/  HMMA.16816.F32 R52, R108.reuse, R88, R52 ;  /* 0x000000586c34723c */ /* 0x048ff00000001834 */
        /* <DEDUP_REMOVED lines=10> */
[----:B------:R-:W-:Y:S07]  /*24a0*/  LDSM.16.M88.4 R36, [R248+0x4000] ;  /* 0x00400000f824783b */ /* 0x000fee0000000200 */
[C---:B--2---:R-:W-:Y:S08]  /*24b0*/  HMMA.16816.F32 R68, R44.reuse, R32, R68 ;  /* 0x000000202c44723c */ /* 0x044ff00000001844 */
[----:B------:R-:W-:Y:S01]  /*24c0*/  HMMA.16816.F32 R64, R44, R34, R64 ;  /* 0x000000222c40723c */ /* 0x000fe20000001840 */
[----:B------:R-:W1:Y:S07]  /*24d0*/  LDSM.16.M88.4 R32, [R247+0x3000] ;  /* 0x00300000f720783b */ /* 0x000e6e0000000200 */
[C---:B------:R-:W-:Y:S08]  /*24e0*/  HMMA.16816.F32 R16, R108.reuse, R84, R16 ;  /* 0x000000546c10723c */ /* 0x040ff00000001810 */
[----:B------:R-:W-:Y:S01]  /*24f0*/  HMMA.16816.F32 R12, R108, R86, R12 ;  /* 0x000000566c0c723c */ /* 0x000fe2000000180c */
[----:B------:R-:W-:Y:S04]  /*2500*/  LDSM.16.M88.4 R84, [R247+0x5800] ;  /* 0x00580000f754783b */ /* 0x000fe80000000200 */
[----:B------:R-:W-:Y:S03]  /*2510*/  LDSM.16.M88.4 R108, [R243+0x11900] ;  /* 0x01190000f36c783b */ /* 0x000fe60000000200 */
[C---:B------:R-:W-:Y:S08]  /*2520*/  HMMA.16816.F32 R8, R44.reuse, R40, R8 ;  /* 0x000000282c08723c */ /* 0x040ff00000001808 */
[C---:B------:R-:W-:Y:S01]  /*2530*/  HMMA.16816.F32 R80, R44.reuse, R42, R80 ;  /* 0x0000002a2c50723c */ /* 0x040fe20000001850 */
[----:B------:R-:W-:Y:S07]  /*2540*/  LDSM.16.M88.4 R40, [R247+0x4000] ;  /* 0x00400000f728783b */ /* 0x000fee0000000200 */
[C---:B----4-:R-:W-:Y:S08]  /*2550*/  HMMA.16816.F32 R60, R44.reuse, R24, R60 ;  /* 0x000000182c3c723c */ /* 0x050ff0000000183c */
[C---:B------:R-:W-:Y:S01]  /*2560*/  HMMA.16816.F32 R56, R44.reuse, R26, R56 ;  /* 0x0000001a2c38723c */ /* 0x040fe20000001838 */
[----:B------:R-:W2:Y:S07]  /*2570*/  LDSM.16.M88.4 R24, [R247+0x3800] ;  /* 0x00380000f718783b */ /* 0x000eae0000000200 */
[C---:B-----5:R-:W-:Y:S08]  /*2580*/  HMMA.16816.F32 R52, R44.reuse, R20, R52 ;  /* 0x000000142c34723c */ /* 0x060ff00000001834 */
[C---:B------:R-:W-:Y:S01]  /*2590*/  HMMA.16816.F32 R48, R44.reuse, R22, R48 ;  /* 0x000000162c30723c */ /* 0x040fe20000001830 */
[----:B------:R-:W4:Y:S07]  /*25a0*/  LDSM.16.M88.4 R20, [R247+0x4800] ;  /* 0x00480000f714783b */ /* 0x000f2e0000000200 */
[C---:B---3--:R-:W-:Y:S08]  /*25b0*/  HMMA.16816.F32 R16, R44.reuse, R88, R16 ;  /* 0x000000582c10723c */ /* 0x048ff00000001810 */
[----:B------:R-:W-:Y:S01]  /*25c0*/  HMMA.16816.F32 R88, R44, R90, R12 ;  /* 0x0000005a2c58723c */ /* 0x000fe2000000180c */
[----:B------:R-:W-:Y:S04]  /*25d0*/  LDSM.16.M88.4 R44, [R246+0x4000] ;  /* 0x00400000f62c783b */ /* 0x000fe80000000200 */
[----:B------:R-:W3:Y:S03]  /*25e0*/  LDSM.16.M88.4 R12, [R243+0xf100] ;  /* 0x00f10000f30c783b */ /* 0x000ee60000000200 */
[C---:B-1----:R-:W-:Y:S08]  /*25f0*/  HMMA.16816.F32 R8, R36.reuse, R32, R8 ;  /* 0x000000202408723c */ /* 0x042ff00000001808 */
[C---:B------:R-:W-:Y:S01]  /*2600*/  HMMA.16816.F32 R80, R36.reuse, R34, R80 ;  /* 0x000000222450723c */ /* 0x040fe20000001850 */
[----:B------:R-:W1:Y:S07]  /*2610*/  LDSM.16.M88.4 R32, [R243+0x11100] ;  /* 0x01110000f320783b */ /* 0x000e6e0000000200 */
[C---:B--2---:R-:W-:Y:S08]  /*2620*/  HMMA.16816.F32 R76, R36.reuse, R24, R76 ;  /* 0x00000018244c723c */ /* 0x044ff0000000184c */
[C---:B------:R-:W-:Y:S01]  /*2630*/  HMMA.16816.F32 R72, R36.reuse, R26, R72 ;  /* 0x0000001a2448723c */ /* 0x040fe20000001848 */
[----:B------:R-:W-:Y:S07]  /*2640*/  LDSM.16.M88.4 R24, [R245+0x4000] ;  /* 0x00400000f518783b */ /* 0x000fee0000000200 */
[C---:B----4-:R-:W-:Y:S08]  /*2650*/  HMMA.16816.F32 R60, R36.reuse, R20, R60 ;  /* 0x00000014243c723c */ /* 0x050ff0000000183c */
[C---:B------:R-:W-:Y:S01]  /*2660*/  HMMA.16816.F32 R56, R36.reuse, R22, R56 ;  /* 0x000000162438723c */ /* 0x040fe20000001838 */
[----:B------:R-:W2:Y:S07]  /*2670*/  LDSM.16.M88.4 R20, [R234+0x3000] ;  /* 0x00300000ea14783b */ /* 0x000eae0000000200 */
[C---:B------:R-:W-:Y:S08]  /*2680*/  HMMA.16816.F32 R52, R36.reuse, R92, R52 ;  /* 0x0000005c2434723c */ /* 0x040ff00000001834 */
[C---:B------:R-:W-:Y:S01]  /*2690*/  HMMA.16816.F32 R48, R36.reuse, R94, R48 ;  /* 0x0000005e2430723c */ /* 0x040fe20000001830 */
[----:B------:R-:W-:Y:S07]  /*26a0*/  LDSM.16.M88.4 R92, [R249+0x13100] ;  /* 0x01310000f95c783b */ /* 0x000fee0000000200 */
[C---:B------:R-:W-:Y:S08]  /*26b0*/  HMMA.16816.F32 R68, R36.reuse, R40, R68 ;  /* 0x000000282444723c */ /* 0x040ff00000001844 */
[C---:B------:R-:W-:Y:S01]  /*26c0*/  HMMA.16816.F32 R64, R36.reuse, R42, R64 ;  /* 0x0000002a2440723c */ /* 0x040fe20000001840 */
[----:B------:R-:W-:Y:S07]  /*26d0*/  LDSM.16.M88.4 R40, [R234+0x5000] ;  /* 0x00500000ea28783b */ /* 0x000fee0000000200 */
[C---:B------:R-:W-:Y:S08]  /*26e0*/  HMMA.16816.F32 R16, R36.reuse, R84, R16 ;  /* 0x000000542410723c */ /* 0x040ff00000001810 */
[----:B------:R-:W-:Y:S01]  /*26f0*/  HMMA.16816.F32 R88, R36, R86, R88 ;  /* 0x000000562458723c */ /* 0x000fe20000001858 */
[----:B------:R-:W4:Y:S04]  /*2700*/  LDSM.16.M88.4 R36, [R234+0x3800] ;  /* 0x00380000ea24783b */ /* 0x000f280000000200 */
[----:B------:R-:W-:Y:S03]  /*2710*/  LDSM.16.M88.4 R84, [R234+0x5800] ;  /* 0x00580000ea54783b */ /* 0x000fe60000000200 */
[C---:B---3--:R-:W-:Y:S08]  /*2720*/  HMMA.16816.F32 R8, R44.reuse, R12, R8 ;  /* 0x0000000c2c08723c */ /* 0x048ff00000001808 */
[C---:B------:R-:W-:Y:S01]  /*2730*/  HMMA.16816.F32 R80, R44.reuse, R14, R80 ;  /* 0x0000000e2c50723c */ /* 0x040fe20000001850 */
[----:B------:R-:W-:Y:S07]  /*2740*/  LDSM.16.M88.4 R12, [R234+0x4800] ;  /* 0x00480000ea0c783b */ /* 0x000fee0000000200 */
[C---:B-1----:R-:W-:Y:S08]  /*2750*/  HMMA.16816.F32 R52, R44.reuse, R32, R52 ;  /* 0x000000202c34723c */ /* 0x042ff00000001834 */
[C---:B------:R-:W-:Y:S01]  /*2760*/  HMMA.16816.F32 R48, R44.reuse, R34, R48 ;  /* 0x000000222c30723c */ /* 0x040fe20000001830 */
[----:B------:R-:W1:Y:S07]  /*2770*/  LDSM.16.M88.4 R32, [R234+0x4000] ;  /* 0x00400000ea20783b */ /* 0x000e6e0000000200 */
[C---:B------:R-:W-:Y:S08]  /*2780*/  HMMA.16816.F32 R76, R44.reuse, R104, R76 ;  /* 0x000000682c4c723c */ /* 0x040ff0000000184c */
[C---:B------:R-:W-:Y:S01]  /*2790*/  HMMA.16816.F32 R72, R44.reuse, R106, R72 ;  /* 0x0000006a2c48723c */ /* 0x040fe20000001848 */
[----:B------:R-:W-:Y:S07]  /*27a0*/  LDSM.16.M88.4 R104, [R249+0x14100] ;  /* 0x01410000f968783b */ /* 0x000fee0000000200 */
        /* <DEDUP_REMOVED lines=8> */
[----:B------:R-:W-:Y:S07]  /*2830*/  LDSM.16.M88.4 R44, [R250+0x8000] ;  /* 0x00800000fa2c783b */ /* 0x000fee0000000200 */
[C---:B--2---:R-:W-:Y:S08]  /*2840*/  HMMA.16816.F32 R8, R24.reuse, R20, R8 ;  /* 0x000000141808723c */ /* 0x044ff00000001808 */
[C---:B------:R-:W-:Y:S01]  /*2850*/  HMMA.16816.F32 R80, R24.reuse, R22, R80 ;  /* 0x000000161850723c */ /* 0x040fe20000001850 */
[----:B------:R-:W2:Y:S07]  /*2860*/  LDSM.16.M88.4 R20, [R249+0x12100] ;  /* 0x01210000f914783b */ /* 0x000eae0000000200 */
[C---:B----4-:R-:W-:Y:S08]  /*2870*/  HMMA.16816.F32 R76, R24.reuse, R36, R76 ;  /* 0x00000024184c723c */ /* 0x050ff0000000184c */
[C---:B------:R-:W-:Y:S01]  /*2880*/  HMMA.16816.F32 R72, R24.reuse, R38, R72 ;  /* 0x000000261848723c */ /* 0x040fe20000001848 */
[----:B------:R-:W3:Y:S07]  /*2890*/  LDSM.16.M88.4 R36, [R249+0x13900] ;  /* 0x01390000f924783b */ /* 0x000eee0000000200 */
[C---:B-1----:R-:W-:Y:S08]  /*28a0*/  HMMA.16816.F32 R68, R24.reuse, R32, R68 ;  /* 0x000000201844723c */ /* 0x042ff00000001844 */
[C---:B------:R-:W-:Y:S01]  /*28b0*/  HMMA.16816.F32 R64, R24.reuse, R34, R64 ;  /* 0x000000221840723c */ /* 0x040fe20000001840 */
[----:B------:R-:W-:Y:S07]  /*28c0*/  LDSM.16.M88.4 R32, [R248+0x8000] ;  /* 0x00800000f820783b */ /* 0x000fee0000000200 */
[C---:B------:R-:W-:Y:S08]  /*28d0*/  HMMA.16816.F32 R60, R24.reuse, R12, R60 ;  /* 0x0000000c183c723c */ /* 0x040ff0000000183c */
[C---:B------:R-:W-:Y:S01]  /*28e0*/  HMMA.16816.F32 R56, R24.reuse, R14, R56 ;  /* 0x0000000e1838723c */ /* 0x040fe20000001838 */
[----:B------:R-:W1:Y:S07]  /*28f0*/  LDSM.16.M88.4 R12, [R247+0x6000] ;  /* 0x00600000f70c783b */ /* 0x000e6e0000000200 */
[C---:B------:R-:W-:Y:S01]  /*2900*/  HMMA.16816.F32 R108, R24.reuse, R40, R52 ;  /* 0x00000028186c723c */ /* 0x040fe20000001834 */
[----:B------:R-:W4:Y:S07]  /*2910*/  LDSM.16.M88.4 R52, [R247+0x6800] ;  /* 0x00680000f734783b */ /* 0x000f2e0000000200 */
[C---:B------:R-:W-:Y:S01]  /*2920*/  HMMA.16816.F32 R48, R24.reuse, R42, R48 ;  /* 0x0000002a1830723c */ /* 0x040fe20000001830 */
[----:B------:R-:W-:Y:S07]  /*2930*/  LDSM.16.M88.4 R40, [R247+0x7000] ;  /* 0x00700000f728783b */ /* 0x000fee0000000200 */
[C---:B------:R-:W-:Y:S08]  /*2940*/  HMMA.16816.F32 R16, R24.reuse, R84, R16 ;  /* 0x000000541810723c */ /* 0x040ff00000001810 */
[----:B------:R-:W-:Y:S01]  /*2950*/  HMMA.16816.F32 R88, R24, R86, R88 ;  /* 0x000000561858723c */ /* 0x000fe20000001858 */
[----:B------:R-:W5:Y:S04]  /*2960*/  LDSM.16.M88.4 R24, [R247+0x7800] ;  /* 0x00780000f718783b */ /* 0x000f680000000200 */
[----:B------:R-:W-:Y:S03]  /*2970*/  LDSM.16.M88.4 R84, [R246+0x8000] ;  /* 0x00800000f654783b */ /* 0x000fe60000000200 */
[C---:B--2---:R-:W-:Y:S08]  /*2980*/  HMMA.16816.F32 R8, R44.reuse, R20, R8 ;  /* 0x000000142c08723c */ /* 0x044ff00000001808 */
[C---:B------:R-:W-:Y:S01]  /*2990*/  HMMA.16816.F32 R80, R44.reuse, R22, R80 ;  /* 0x000000162c50723c */ /* 0x040fe20000001850 */
[----:B------:R-:W2:Y:S07]  /*29a0*/  LDSM.16.M88.4 R20, [R247+0x8000] ;  /* 0x00800000f714783b */ /* 0x000eae0000000200 */
[C---:B------:R-:W-:Y:S08]  /*29b0*/  HMMA.16816.F32 R76, R44.reuse, R96, R76 ;  /* 0x000000602c4c723c */ /* 0x040ff0000000184c */
[C---:B------:R-:W-:Y:S01]  /*29c0*/  HMMA.16816.F32 R72, R44.reuse, R98, R72 ;  /* 0x000000622c48723c */ /* 0x040fe20000001848 */
[----:B------:R-:W1:Y:S07]  /*29d0*/  LDSM.16.M88.4 R96, [R247+0x8800] ;  /* 0x00880000f760783b */ /* 0x000e6e0000000200 */
[C---:B------:R-:W-:Y:S08]  /*29e0*/  HMMA.16816.F32 R68, R44.reuse, R92, R68 ;  /* 0x0000005c2c44723c */ /* 0x040ff00000001844 */
[C---:B------:R-:W-:Y:S08]  /*29f0*/  HMMA.16816.F32 R64, R44.reuse, R94, R64 ;  /* 0x0000005e2c40723c */ /* 0x040ff00000001840 */
[C---:B---3--:R-:W-:Y:S01]  /*2a00*/  HMMA.16816.F32 R92, R44.reuse, R36, R60 ;  /* 0x000000242c5c723c */ /* 0x048fe2000000183c */
[----:B------:R-:W3:Y:S07]  /*2a10*/  LDSM.16.M88.4 R60, [R243+0x12100] ;  /* 0x01210000f33c783b */ /* 0x000eee0000000200 */
[C---:B------:R-:W-:Y:S01]  /*2a20*/  HMMA.16816.F32 R56, R44.reuse, R38, R56 ;  /* 0x000000262c38723c */ /* 0x040fe20000001838 */
[----:B------:R-:W2:Y:S07]  /*2a30*/  LDSM.16.M88.4 R36, [R243+0x13900] ;  /* 0x01390000f324783b */ /* 0x000eae0000000200 */
[C---:B------:R-:W-:Y:S08]  /*2a40*/  HMMA.16816.F32 R108, R44.reuse, R104, R108 ;  /* 0x000000682c6c723c */ /* 0x040ff0000000186c */
[C---:B------:R-:W-:Y:S08]  /*2a50*/  HMMA.16816.F32 R48, R44.reuse, R106, R48 ;  /* 0x0000006a2c30723c */ /* 0x040ff00000001830 */
[C---:B------:R-:W-:Y:S08]  /*2a60*/  HMMA.16816.F32 R16, R44.reuse, R100, R16 ;  /* 0x000000642c10723c */ /* 0x040ff00000001810 */
[----:B------:R-:W-:Y:S01]  /*2a70*/  HMMA.16816.F32 R88, R44, R102, R88 ;  /* 0x000000662c58723c */ /* 0x000fe20000001858 */
[----:B------:R-:W2:Y:S04]  /*2a80*/  LDSM.16.M88.4 R100, [R243+0x12900] ;  /* 0x01290000f364783b */ /* 0x000ea80000000200 */
[----:B------:R-:W-:Y:S03]  /*2a90*/  LDSM.16.M88.4 R44, [R243+0x13100] ;  /* 0x01310000f32c783b */ /* 0x000fe60000000200 */
[C---:B-1----:R-:W-:Y:S08]  /*2aa0*/  HMMA.16816.F32 R8, R32.reuse, R12, R8 ;  /* 0x0000000c2008723c */ /* 0x042ff00000001808 */
[C---:B------:R-:W-:Y:S01]  /*2ab0*/  HMMA.16816.F32 R80, R32.reuse, R14, R80 ;  /* 0x0000000e2050723c */ /* 0x040fe20000001850 */
[----:B------:R-:W1:Y:S07]  /*2ac0*/  LDSM.16.M88.4 R12, [R243+0x14100] ;  /* 0x01410000f30c783b */ /* 0x000e6e0000000200 */
[C---:B----4-:R-:W-:Y:S08]  /*2ad0*/  HMMA.16816.F32 R76, R32.reuse, R52, R76 ;  /* 0x00000034204c723c */ /* 0x050ff0000000184c */
[C---:B------:R-:W-:Y:S01]  /*2ae0*/  HMMA.16816.F32 R72, R32.reuse, R54, R72 ;  /* 0x000000362048723c */ /* 0x040fe20000001848 */
[----:B------:R-:W4:Y:S07]  /*2af0*/  LDSM.16.M88.4 R52, [R243+0x14900] ;  /* 0x01490000f334783b */ /* 0x000f2e0000000200 */
[C---:B-----5:R-:W-:Y:S08]  /*2b00*/  HMMA.16816.F32 R92, R32.reuse, R24, R92 ;  /* 0x00000018205c723c */ /* 0x060ff0000000185c */
[C---:B------:R-:W-:Y:S01]  /*2b10*/  HMMA.16816.F32 R56, R32.reuse, R26, R56 ;  /* 0x0000001a2038723c */ /* 0x040fe20000001838 */
[----:B------:R-:W-:Y:S07]  /*2b20*/  LDSM.16.M88.4 R24, [R245+0x8000] ;  /* 0x00800000f518783b */ /* 0x000fee0000000200 */
[C---:B--2---:R-:W-:Y:S08]  /*2b30*/  HMMA.16816.F32 R108, R32.reuse, R20, R108 ;  /* 0x00000014206c723c */ /* 0x044ff0000000186c */
[C---:B------:R-:W-:Y:S01]  /*2b40*/  HMMA.16816.F32 R48, R32.reuse, R22, R48 ;  /* 0x000000162030723c */ /* 0x040fe20000001830 */
[----:B------:R-:W2:Y:S07]  /*2b50*/  LDSM.16.M88.4 R20, [R234+0x6000] ;  /* 0x00600000ea14783b */ /* 0x000eae0000000200 */
[C---:B------:R-:W-:Y:S08]  /*2b60*/  HMMA.16816.F32 R16, R32.reuse, R96, R16 ;  /* 0x000000602010723c */ /* 0x040ff00000001810 */
[C---:B------:R-:W-:Y:S08]  /*2b70*/  HMMA.16816.F32 R68, R32.reuse, R40, R68 ;  /* 0x000000282044723c */ /* 0x040ff00000001844 */
[C---:B------:R-:W-:Y:S01]  /*2b80*/  HMMA.16816.F32 R64, R32.reuse, R42, R64 ;  /* 0x0000002a2040723c */ /* 0x040fe20000001840 */
[----:B------:R-:W-:Y:S07]  /*2b90*/  LDSM.16.M88.4 R40, [R234+0x7000] ;  /* 0x00700000ea28783b */ /* 0x000fee0000000200 */
[----:B------:R-:W-:Y:S01]  /*2ba0*/  HMMA.16816.F32 R88, R32, R98, R88 ;  /* 0x000000622058723c */ /* 0x000fe20000001858 */
[----:B------:R-:W5:Y:S04]  /*2bb0*/  LDSM.16.M88.4 R32, [R234+0x6800] ;  /* 0x00680000ea20783b */ /* 0x000f680000000200 */
[----:B------:R-:W-:Y:S03]  /*2bc0*/  LDSM.16.M88.4 R96, [R234+0x8800] ;  /* 0x00880000ea60783b */ /* 0x000fe60000000200 */
[C---:B---3--:R-:W-:Y:S08]  /*2bd0*/  HMMA.16816.F32 R8, R84.reuse, R60, R8 ;  /* 0x0000003c5408723c */ /* 0x048ff00000001808 */
[C---:B------:R-:W-:Y:S01]  /*2be0*/  HMMA.16816.F32 R80, R84.reuse, R62, R80 ;  /* 0x0000003e5450723c */ /* 0x040fe20000001850 */
[----:B------:R-:W-:Y:S07]  /*2bf0*/  LDSM.16.M88.4 R60, [R243+0x15100] ;  /* 0x01510000f33c783b */ /* 0x000fee0000000200 */
[C---:B------:R-:W-:Y:S08]  /*2c00*/  HMMA.16816.F32 R92, R84.reuse, R36, R92 ;  /* 0x00000024545c723c */ /* 0x040ff0000000185c */
[C---:B------:R-:W-:Y:S08]  /*2c10*/  HMMA.16816.F32 R56, R84.reuse, R38, R56 ;  /* 0x000000265438723c */ /* 0x040ff00000001838 */
[C---:B------:R-:W-:Y:S08]  /*2c20*/  HMMA.16816.F32 R76, R84.reuse, R100, R76 ;  /* 0x00000064544c723c */ /* 0x040ff0000000184c */
[C---:B------:R-:W-:Y:S01]  /*2c30*/  HMMA.16816.F32 R72, R84.reuse, R102, R72 ;  /* 0x000000665448723c */ /* 0x040fe20000001848 */
[----:B------:R-:W-:Y:S07]  /*2c40*/  LDSM.16.M88.4 R100, [R245+0xc000] ;  /* 0x00c00000f564783b */ /* 0x000fee0000000200 */
[C---:B-1----:R-:W-:Y:S08]  /*2c50*/  HMMA.16816.F32 R108, R84.reuse, R12, R108 ;  /* 0x0000000c546c723c */ /* 0x042ff0000000186c */
[C---:B------:R-:W-:Y:S01]  /*2c60*/  HMMA.16816.F32 R48, R84.reuse, R14, R48 ;  /* 0x0000000e5430723c */ /* 0x040fe20000001830 */
[----:B------:R-:W-:Y:S07]  /*2c70*/  LDSM.16.M88.4 R12, [R249+0x15100] ;  /* 0x01510000f90c783b */ /* 0x000fee0000000200 */
[C---:B----4-:R-:W-:Y:S01]  /*2c80*/  HMMA.16816.F32 R36, R84.reuse, R52, R16 ;  /* 0x000000345424723c */ /* 0x050fe20000001810 */
[----:B------:R-:W1:Y:S07]  /*2c90*/  LDSM.16.M88.4 R16, [R250+0xc000] ;  /* 0x00c00000fa10783b */ /* 0x000e6e0000000200 */
[C---:B------:R-:W-:Y:S08]  /*2ca0*/  HMMA.16816.F32 R68, R84.reuse, R44, R68 ;  /* 0x0000002c5444723c */ /* 0x040ff00000001844 */
[C---:B------:R-:W-:Y:S08]  /*2cb0*/  HMMA.16816.F32 R64, R84.reuse, R46, R64 ;  /* 0x0000002e5440723c */ /* 0x040ff00000001840 */
[----:B------:R-:W-:Y:S01]  /*2cc0*/  HMMA.16816.F32 R88, R84, R54, R88 ;  /* 0x000000365458723c */ /* 0x000fe20000001858 */
[----:B------:R-:W3:Y:S07]  /*2cd0*/  LDSM.16.M88.4 R52, [R249+0x15900] ;  /* 0x01590000f934783b */ /* 0x000eee0000000200 */
[C---:B--2---:R-:W-:Y:S01]  /*2ce0*/  HMMA.16816.F32 R44, R24.reuse, R20, R8 ;  /* 0x00000014182c723c */ /* 0x044fe20000001808 */
[----:B------:R-:W-:Y:S07]  /*2cf0*/  LDSM.16.M88.4 R8, [R247+0x9000] ;  /* 0x00900000f708783b */ /* 0x000fee0000000200 */
[C---:B------:R-:W-:Y:S01]  /*2d00*/  HMMA.16816.F32 R80, R24.reuse, R22, R80 ;  /* 0x000000161850723c */ /* 0x040fe20000001850 */
[----:B------:R-:W2:Y:S07]  /*2d10*/  LDSM.16.M88.4 R20, [R248+0xc000] ;  /* 0x00c00000f814783b */ /* 0x000eae0000000200 */
[C---:B-----5:R-:W-:Y:S08]  /*2d20*/  HMMA.16816.F32 R76, R24.reuse, R32, R76 ;  /* 0x00000020184c723c */ /* 0x060ff0000000184c */
[----:B------:R-:W-:Y:S01]  /*2d30*/  HMMA.16816.F32 R72, R24, R34, R72 ;  /* 0x000000221848723c */ /* 0x000fe20000001848 */
[----:B------:R-:W4:Y:S07]  /*2d40*/  LDSM.16.M88.4 R32, [R234+0x7800] ;  /* 0x00780000ea20783b */ /* 0x000f2e0000000200 */
[C---:B-1----:R-:W-:Y:S08]  /*2d50*/  HMMA.16816.F32 R44, R16.reuse, R12, R44 ;  /* 0x0000000c102c723c */ /* 0x042ff0000000182c */
[----:B------:R-:W-:Y:S01]  /*2d60*/  HMMA.16816.F32 R80, R16, R14, R80 ;  /* 0x0000000e1050723c */ /* 0x000fe20000001850 */
[----:B------:R-:W1:Y:S07]  /*2d70*/  LDSM.16.M88.4 R12, [R247+0x9800] ;  /* 0x00980000f70c783b */ /* 0x000e6e0000000200 */
[C---:B------:R-:W-:Y:S01]  /*2d80*/  HMMA.16816.F32 R84, R24.reuse, R40, R68 ;  /* 0x000000281854723c */ /* 0x040fe20000001844 */
[----:B------:R-:W-:Y:S07]  /*2d90*/  LDSM.16.M88.4 R68, [R246+0xc000] ;  /* 0x00c00000f644783b */ /* 0x000fee0000000200 */
[----:B------:R-:W-:Y:S01]  /*2da0*/  HMMA.16816.F32 R64, R24, R42, R64 ;  /* 0x0000002a1840723c */ /* 0x000fe20000001840 */
[----:B------:R-:W5:Y:S07]  /*2db0*/  LDSM.16.M88.4 R40, [R234+0x8000] ;  /* 0x00800000ea28783b */ /* 0x000f6e0000000200 */
[C---:B---3--:R-:W-:Y:S08]  /*2dc0*/  HMMA.16816.F32 R76, R16.reuse, R52, R76 ;  /* 0x00000034104c723c */ /* 0x048ff0000000184c */
[----:B------:R-:W-:Y:S01]  /*2dd0*/  HMMA.16816.F32 R72, R16, R54, R72 ;  /* 0x000000361048723c */ /* 0x000fe20000001848 */
[----:B------:R-:W-:Y:S07]  /*2de0*/  LDSM.16.M88.4 R52, [R249+0x16900] ;  /* 0x01690000f934783b */ /* 0x000fee0000000200 */
[----:B--2---:R-:W-:Y:S08]  /*2df0*/  HMMA.16816.F32 R44, R20, R8, R44 ;  /* 0x00000008142c723c */ /* 0x004ff0000000182c */
[C---:B----4-:R-:W-:Y:S01]  /*2e00*/  HMMA.16816.F32 R104, R24.reuse, R32, R92 ;  /* 0x000000201868723c */ /* 0x050fe2000000185c */
[----:B------:R-:W-:Y:S07]  /*2e10*/  LDSM.16.M88.4 R92, [R234+0x9000] ;  /* 0x00900000ea5c783b */ /* 0x000fee0000000200 */
[----:B------:R-:W-:Y:S01]  /*2e20*/  HMMA.16816.F32 R56, R24, R34, R56 ;  /* 0x000000221838723c */ /* 0x000fe20000001838 */
[----:B------:R-:W-:Y:S07]  /*2e30*/  LDSM.16.M88.4 R32, [R243+0x15900] ;  /* 0x01590000f320783b */ /* 0x000fee0000000200 */
[C---:B------:R-:W-:Y:S01]  /*2e40*/  HMMA.16816.F32 R80, R20.reuse, R10, R80 ;  /* 0x0000000a1450723c */ /* 0x040fe20000001850 */
[----:B------:R-:W2:Y:S07]  /*2e50*/  LDSM.16.M88.4 R8, [R249+0x16100] ;  /* 0x01610000f908783b */ /* 0x000eae0000000200 */
[C---:B-1----:R-:W-:Y:S08]  /*2e60*/  HMMA.16816.F32 R76, R20.reuse, R12, R76 ;  /* 0x0000000c144c723c */ /* 0x042ff0000000184c */
[----:B------:R-:W-:Y:S01]  /*2e70*/  HMMA.16816.F32 R72, R20, R14, R72 ;  /* 0x0000000e1448723c */ /* 0x000fe20000001848 */
[----:B------:R-:W-:Y:S07]  /*2e80*/  LDSM.16.M88.4 R12, [R243+0x16100] ;  /* 0x01610000f30c783b */ /* 0x000fee0000000200 */
[C---:B-----5:R-:W-:Y:S08]  /*2e90*/  HMMA.16816.F32 R108, R24.reuse, R40, R108 ;  /* 0x00000028186c723c */ /* 0x060ff0000000186c */
[C---:B------:R-:W-:Y:S01]  /*2ea0*/  HMMA.16816.F32 R48, R24.reuse, R42, R48 ;  /* 0x0000002a1830723c */ /* 0x040fe20000001830 */
[----:B------:R-:W1:Y:S07]  /*2eb0*/  LDSM.16.M88.4 R40, [R247+0xa000] ;  /* 0x00a00000f728783b */ /* 0x000e6e0000000200 */
[C---:B------:R-:W-:Y:S08]  /*2ec0*/  HMMA.16816.F32 R36, R24.reuse, R96, R36 ;  /* 0x000000601824723c */ /* 0x040ff00000001824 */
[----:B------:R-:W-:Y:S01]  /*2ed0*/  HMMA.16816.F32 R88, R24, R98, R88 ;  /* 0x000000621858723c */ /* 0x000fe20000001858 */
[----:B------:R-:W3:Y:S07]  /*2ee0*/  LDSM.16.M88.4 R24, [R234+0x9800] ;  /* 0x00980000ea18783b */ /* 0x000eee0000000200 */
[----:B--2---:R-:W-:Y:S08]  /*2ef0*/  HMMA.16816.F32 R84, R16, R8, R84 ;  /* 0x000000081054723c */ /* 0x004ff00000001854 */
[----:B------:R-:W-:Y:S08]  /*2f00*/  HMMA.16816.F32 R76, R68, R32, R76 ;  /* 0x00000020444c723c */ /* 0x000ff0000000184c */
[----:B------:R-:W-:Y:S01]  /*2f10*/  HMMA.16816.F32 R64, R16, R10, R64 ;  /* 0x0000000a1040723c */ /* 0x000fe20000001840 */
[----:B------:R-:W2:Y:S07]  /*2f20*/  LDSM.16.M88.4 R8, [R247+0xa800] ;  /* 0x00a80000f708783b */ /* 0x000eae0000000200 */
[----:B------:R-:W-:Y:S01]  /*2f30*/  HMMA.16816.F32 R72, R68, R34, R72 ;  /* 0x000000224448723c */ /* 0x000fe20000001848 */
[----:B------:R-:W-:Y:S07]  /*2f40*/  LDSM.16.M88.4 R32, [R234+0xa000] ;  /* 0x00a00000ea20783b */ /* 0x000fee0000000200 */
[C---:B------:R-:W-:Y:S08]  /*2f50*/  HMMA.16816.F32 R104, R16.reuse, R52, R104 ;  /* 0x000000341068723c */ /* 0x040ff00000001868 */
[----:B------:R-:W-:Y:S08]  /*2f60*/  HMMA.16816.F32 R56, R16, R54, R56 ;  /* 0x000000361038723c */ /* 0x000ff00000001838 */
[----:B-1----:R-:W-:Y:S08]  /*2f70*/  HMMA.16816.F32 R84, R20, R40, R84 ;  /* 0x000000281454723c */ /* 0x002ff00000001854 */
[----:B---3--:R-:W-:Y:S08]  /*2f80*/  HMMA.16816.F32 R76, R100, R24, R76 ;  /* 0x00000018644c723c */ /* 0x008ff0000000184c */
[----:B------:R-:W-:Y:S01]  /*2f90*/  HMMA.16816.F32 R64, R20, R42, R64 ;  /* 0x0000002a1440723c */ /* 0x000fe20000001840 */
[----:B------:R-:W1:Y:S07]  /*2fa0*/  LDSM.16.M88.4 R40, [R249+0x17100] ;  /* 0x01710000f928783b */ /* 0x000e6e0000000200 */
[----:B------:R-:W-:Y:S01]  /*2fb0*/  HMMA.16816.F32 R72, R100, R26, R72 ;  /* 0x0000001a6448723c */ /* 0x000fe20000001848 */
[----:B------:R-:W3:Y:S07]  /*2fc0*/  LDSM.16.M88.4 R24, [R243+0x16900] ;  /* 0x01690000f318783b */ /* 0x000eee0000000200 */
[----:B--2---:R-:W-:Y:S01]  /*2fd0*/  HMMA.16816.F32 R104, R20, R8, R104 ;  /* 0x000000081468723c */ /* 0x004fe20000001868 */
[----:B------:R-:W-:-:S02]  /*2fe0*/  FMUL.FTZ R54, R77, c[0x0][0x320] ;  /* 0x0000c8004d367a20 */ /* 0x000fc40000410000 */
[----:B------:R-:W-:-:S04]  /*2ff0*/  FMUL.FTZ R55, R78, c[0x0][0x320] ;  /* 0x0000c8004e377a20 */ /* 0x000fc80000410000 */
[----:B------:R-:W2:Y:S01]  /*3000*/  MUFU.TANH R54, R54 ;  /* 0x0000003600367308 */ /* 0x000ea20000002400 */
[----:B------:R-:W-:Y:S01]  /*3010*/  HMMA.16816.F32 R56, R20, R10, R56 ;  /* 0x0000000a1438723c */ /* 0x000fe20000001838 */
[----:B------:R-:W4:Y:S06]  /*3020*/  LDSM.16.M88.4 R8, [R249+0x17900] ;  /* 0x01790000f908783b */ /* 0x000f2c0000000200 */
[----:B------:R-:W1:Y:S01]  /*3030*/  MUFU.TANH R55, R55 ;  /* 0x0000003700377308 */ /* 0x000e620000002400 */
[----:B------:R-:W-:Y:S01]  /*3040*/  HMMA.16816.F32 R84, R68, R12, R84 ;  /* 0x0000000c4454723c */ /* 0x000fe20000001854 */
[----:B------:R-:W-:-:S02]  /*3050*/  FMUL.FTZ R72, R72, c[0x0][0x320] ;  /* 0x0000c80048487a20 */ /* 0x000fc40000410000 */
[----:B------:R-:W-:Y:S02]  /*3060*/  FMUL.FTZ R73, R73, c[0x0][0x320] ;  /* 0x0000c80049497a20 */ /* 0x000fe40000410000 */
[----:B------:R-:W-:Y:S02]  /*3070*/  FMUL.FTZ R74, R74, c[0x0][0x320] ;  /* 0x0000c8004a4a7a20 */ /* 0x000fe40000410000 */
[----:B------:R-:W-:Y:S01]  /*3080*/  FMUL.FTZ R75, R75, c[0x0][0x320] ;  /* 0x0000c8004b4b7a20 */ /* 0x000fe20000410000 */
[C---:B------:R-:W-:Y:S01]  /*3090*/  HMMA.16816.F32 R64, R68.reuse, R14, R64 ;  /* 0x0000000e4440723c */ /* 0x040fe20000001840 */
[----:B------:R-:W5:Y:S01]  /*30a0*/  LDSM.16.M88.4 R12, [R247+0xb000] ;  /* 0x00b00000f70c783b */ /* 0x000f620000000200 */
[----:B------:R-:W2:Y:S06]  /*30b0*/  MUFU.TANH R72, R72 ;  /* 0x0000004800487308 */ /* 0x000eac0000002400 */
[----:B------:R-:W-:Y:S02]  /*30c0*/  HMMA.16816.F32 R44, R68, R60, R44 ;  /* 0x0000003c442c723c */ /* 0x000fe4000000182c */
[----:B------:R-:W2:Y:S06]  /*30d0*/  MUFU.TANH R73, R73 ;  /* 0x0000004900497308 */ /* 0x000eac0000002400 */
[----:B-1----:R-:W-:Y:S02]  /*30e0*/  HMMA.16816.F32 R108, R16, R40, R108 ;  /* 0x00000028106c723c */ /* 0x002fe4000000186c */
[----:B------:R-:W1:Y:S06]  /*30f0*/  MUFU.TANH R74, R74 ;  /* 0x0000004a004a7308 */ /* 0x000e6c0000002400 */
[----:B---3--:R-:W-:Y:S02]  /*3100*/  HMMA.16816.F32 R104, R68, R24, R104 ;  /* 0x000000184468723c */ /* 0x008fe40000001868 */
[----:B------:R-:W3:Y:S06]  /*3110*/  MUFU.TANH R75, R75 ;  /* 0x0000004b004b7308 */ /* 0x000eec0000002400 */
[----:B------:R-:W-:Y:S01]  /*3120*/  HMMA.16816.F32 R48, R16, R42, R48 ;  /* 0x0000002a1030723c */ /* 0x000fe20000001830 */
[----:B------:R-:W-:Y:S07]  /*3130*/  LDSM.16.M88.4 R40, [R234+0xb000] ;  /* 0x00b00000ea28783b */ /* 0x000fee0000000200 */
[----:B------:R-:W-:Y:S01]  /*3140*/  HMMA.16816.F32 R56, R68, R26, R56 ;  /* 0x0000001a4438723c */ /* 0x000fe20000001838 */
[----:B------:R-:W1:Y:S07]  /*3150*/  LDSM.16.M88.4 R24, [R247+0xb800] ;  /* 0x00b80000f718783b */ /* 0x000e6e0000000200 */
[C---:B----4-:R-:W-:Y:S08]  /*3160*/  HMMA.16816.F32 R36, R16.reuse, R8, R36 ;  /* 0x000000081024723c */ /* 0x050ff00000001824 */
[----:B------:R-:W-:Y:S01]  /*3170*/  HMMA.16816.F32 R88, R16, R10, R88 ;  /* 0x0000000a1058723c */ /* 0x000fe20000001858 */
[----:B------:R-:W-:Y:S07]  /*3180*/  LDSM.16.M88.4 R8, [R234+0xb800] ;  /* 0x00b80000ea08783b */ /* 0x000fee0000000200 */
[C---:B------:R-:W-:Y:S08]  /*3190*/  HMMA.16816.F32 R44, R100.reuse, R92, R44 ;  /* 0x0000005c642c723c */ /* 0x040ff0000000182c */
[C---:B------:R-:W-:Y:S08]  /*31a0*/  HMMA.16816.F32 R84, R100.reuse, R32, R84 ;  /* 0x000000206454723c */ /* 0x040ff00000001854 */
[----:B------:R-:W-:Y:S01]  /*31b0*/  HMMA.16816.F32 R64, R100, R34, R64 ;  /* 0x000000226440723c */ /* 0x000fe20000001840 */
[----:B------:R-:W4:Y:S07]  /*31c0*/  LDSM.16.M88.4 R32, [R243+0x17100] ;  /* 0x01710000f320783b */ /* 0x000f2e0000000200 */
[----:B-----5:R-:W-:Y:S01]  /*31d0*/  HMMA.16816.F32 R108, R20, R12, R108 ;  /* 0x0000000c146c723c */ /* 0x020fe2000000186c */
[----:B------:R-:W-:-:S02]  /*31e0*/  FMUL.FTZ R0, R44, c[0x0][0x320] ;  /* 0x0000c8002c007a20 */ /* 0x000fc40000410000 */
[----:B------:R-:W-:Y:S02]  /*31f0*/  FMUL.FTZ R7, R45, c[0x0][0x320] ;  /* 0x0000c8002d077a20 */ /* 0x000fe40000410000 */
[----:B------:R-:W-:Y:S02]  /*3200*/  FMUL.FTZ R30, R46, c[0x0][0x320] ;  /* 0x0000c8002e1e7a20 */ /* 0x000fe40000410000 */
[----:B------:R-:W-:Y:S01]  /*3210*/  FMUL.FTZ R31, R47, c[0x0][0x320] ;  /* 0x0000c8002f1f7a20 */ /* 0x000fe20000410000 */
[----:B------:R-:W-:Y:S01]  /*3220*/  HMMA.16816.F32 R48, R20, R14, R48 ;  /* 0x0000000e1430723c */ /* 0x000fe20000001830 */
[----:B------:R-:W5:Y:S01]  /*3230*/  LDSM.16.M88.4 R12, [R243+0x17900] ;  /* 0x01790000f30c783b */ /* 0x000f620000000200 */
[----:B------:R-:W-:Y:S01]  /*3240*/  FMUL.FTZ R77, R85, c[0x0][0x320] ;  /* 0x0000c800554d7a20 */ /* 0x000fe20000410000 */
[----:B------:R-:W2:Y:S01]  /*3250*/  MUFU.TANH R0, R0 ;  /* 0x0000000000007308 */ /* 0x000ea20000002400 */
[----:B------:R-:W-:Y:S01]  /*3260*/  FMUL.FTZ R78, R86, c[0x0][0x320] ;  /* 0x0000c800564e7a20 */ /* 0x000fe20000410000 */
[----:B------:R-:W2:Y:S01]  /*3270*/  LDSM.16.M88.4 R44, [R234+0xa800] ;  /* 0x00a80000ea2c783b */ /* 0x000ea20000000200 */
[----:B------:R-:W-:-:S04]  /*3280*/  DEPBAR.LE SB0, 0x0 ;  /* 0x000080000000791a */ /* 0x000fc80000000000 */
[C---:B-1----:R-:W-:Y:S01]  /*3290*/  HMMA.16816.F32 R36, R20.reuse, R24, R36 ;  /* 0x000000181424723c */ /* 0x042fe20000001824 */
[----:B------:R-:W-:Y:S01]  /*32a0*/  FMUL.FTZ R67, R67, c[0x0][0x320] ;  /* 0x0000c80043437a20 */ /* 0x000fe20000410000 */
[----:B------:R-:W1:Y:S06]  /*32b0*/  MUFU.TANH R7, R7 ;  /* 0x0000000700077308 */ /* 0x000e6c0000002400 */
[----:B------:R-:W-:Y:S02]  /*32c0*/  HMMA.16816.F32 R88, R20, R26, R88 ;  /* 0x0000001a1458723c */ /* 0x000fe40000001858 */
[----:B------:R-:W1:Y:S06]  /*32d0*/  MUFU.TANH R30, R30 ;  /* 0x0000001e001e7308 */ /* 0x000e6c0000002400 */
[C---:B------:R-:W-:Y:S02]  /*32e0*/  HMMA.16816.F32 R80, R68.reuse, R62, R80 ;  /* 0x0000003e4450723c */ /* 0x040fe40000001850 */
[----:B------:R-:W1:Y:S05]  /*32f0*/  MUFU.TANH R31, R31 ;  /* 0x0000001f001f7308 */ /* 0x000e6a0000002400 */
[----:B------:R-:W-:Y:S01]  /*3300*/  FMUL.FTZ R62, R76, c[0x0][0x320] ;  /* 0x0000c8004c3e7a20 */ /* 0x000fe20000410000 */
[----:B----4-:R-:W-:Y:S01]  /*3310*/  HMMA.16816.F32 R108, R68, R32, R108 ;  /* 0x00000020446c723c */ /* 0x010fe2000000186c */
[----:B------:R-:W-:Y:S01]  /*3320*/  FMUL.FTZ R63, R79, c[0x0][0x320] ;  /* 0x0000c8004f3f7a20 */ /* 0x000fe20000410000 */
[----:B------:R-:W4:Y:S01]  /*3330*/  MUFU.TANH R77, R77 ;  /* 0x0000004d004d7308 */ /* 0x000f220000002400 */
[----:B------:R-:W-:-:S02]  /*3340*/  FMUL.FTZ R76, R84, c[0x0][0x320] ;  /* 0x0000c800544c7a20 */ /* 0x000fc40000410000 */
[----:B------:R-:W-:-:S03]  /*3350*/  FMUL.FTZ R79, R87, c[0x0][0x320] ;  /* 0x0000c800574f7a20 */ /* 0x000fc60000410000 */
[C---:B------:R-:W-:Y:S02]  /*3360*/  HMMA.16816.F32 R48, R68.reuse, R34, R48 ;  /* 0x000000224430723c */ /* 0x040fe40000001830 */
[----:B------:R-:W1:Y:S06]  /*3370*/  MUFU.TANH R62, R62 ;  /* 0x0000003e003e7308 */ /* 0x000e6c0000002400 */
[C---:B-----5:R-:W-:Y:S02]  /*3380*/  HMMA.16816.F32 R36, R68.reuse, R12, R36 ;  /* 0x0000000c4424723c */ /* 0x060fe40000001824 */
[----:B------:R-:W1:Y:S06]  /*3390*/  MUFU.TANH R63, R63 ;  /* 0x0000003f003f7308 */ /* 0x000e6c0000002400 */
[----:B------:R-:W-:Y:S02]  /*33a0*/  HMMA.16816.F32 R88, R68, R14, R88 ;  /* 0x0000000e4458723c */ /* 0x000fe40000001858 */
[----:B------:R-:W1:Y:S06]  /*33b0*/  MUFU.TANH R76, R76 ;  /* 0x0000004c004c7308 */ /* 0x000e6c0000002400 */
[C---:B------:R-:W-:Y:S02]  /*33c0*/  HMMA.16816.F32 R80, R100.reuse, R94, R80 ;  /* 0x0000005e6450723c */ /* 0x040fe40000001850 */
[----:B------:R-:W1:Y:S06]  /*33d0*/  MUFU.TANH R78, R78 ;  /* 0x0000004e004e7308 */ /* 0x000e6c0000002400 */
[C---:B--2---:R-:W-:Y:S02]  /*33e0*/  HMMA.16816.F32 R104, R100.reuse, R44, R104 ;  /* 0x0000002c6468723c */ /* 0x044fe40000001868 */
[----:B------:R-:W2:Y:S05]  /*33f0*/  MUFU.TANH R79, R79 ;  /* 0x0000004f004f7308 */ /* 0x000eaa0000002400 */
[----:B------:R-:W-:Y:S01]  /*3400*/  FMUL.FTZ R44, R64, c[0x0][0x320] ;  /* 0x0000c800402c7a20 */ /* 0x000fe20000410000 */
[----:B------:R-:W-:Y:S01]  /*3410*/  HMMA.16816.F32 R56, R100, R46, R56 ;  /* 0x0000002e6438723c */ /* 0x000fe20000001838 */
[----:B------:R-:W-:Y:S01]  /*3420*/  FMUL.FTZ R45, R65, c[0x0][0x320] ;  /* 0x0000c800412d7a20 */ /* 0x000fe20000410000 */
[----:B------:R1:W1:Y:S01]  /*3430*/  MUFU.TANH R211, R67 ;  /* 0x0000004300d37308 */ /* 0x0002620000002400 */
[----:B------:R-:W-:-:S05]  /*3440*/  FMUL.FTZ R64, R66, c[0x0][0x320] ;  /* 0x0000c80042407a20 */ /* 0x000fca0000410000 */
[C---:B------:R-:W-:Y:S01]  /*3450*/  HMMA.16816.F32 R108, R100.reuse, R40, R108 ;  /* 0x00000028646c723c */ /* 0x040fe2000000186c */
[----:B------:R-:W-:Y:S01]  /*3460*/  FMUL.FTZ R60, R80, c[0x0][0x320] ;  /* 0x0000c800503c7a20 */ /* 0x000fe20000410000 */
[----:B------:R-:W1:Y:S01]  /*3470*/  MUFU.TANH R44, R44 ;  /* 0x0000002c002c7308 */ /* 0x000e620000002400 */
[----:B------:R-:W-:Y:S02]  /*3480*/  FMUL.FTZ R52, R81, c[0x0][0x320] ;  /* 0x0000c80051347a20 */ /* 0x000fe40000410000 */
[----:B------:R-:W-:Y:S02]  /*3490*/  FMUL.FTZ R53, R82, c[0x0][0x320] ;  /* 0x0000c80052357a20 */ /* 0x000fe40000410000 */
[----:B------:R-:W-:Y:S01]  /*34a0*/  FMUL.FTZ R61, R83, c[0x0][0x320] ;  /* 0x0000c800533d7a20 */ /* 0x000fe20000410000 */
[----:B------:R-:W-:Y:S01]  /*34b0*/  HMMA.16816.F32 R48, R100, R42, R48 ;  /* 0x0000002a6430723c */ /* 0x000fe20000001830 */
[----:B------:R-:W-:Y:S01]  /*34c0*/  FMUL.FTZ R104, R104, c[0x0][0x320] ;  /* 0x0000c80068687a20 */ /* 0x000fe20000410000 */
[----:B------:R-:W1:Y:S01]  /*34d0*/  MUFU.TANH R60, R60 ;  /* 0x0000003c003c7308 */ /* 0x000e620000002400 */
[----:B------:R-:W-:-:S02]  /*34e0*/  FMUL.FTZ R105, R105, c[0x0][0x320] ;  /* 0x0000c80069697a20 */ /* 0x000fc40000410000 */
[----:B------:R-:W-:Y:S02]  /*34f0*/  FMUL.FTZ R106, R106, c[0x0][0x320] ;  /* 0x0000c8006a6a7a20 */ /* 0x000fe40000410000 */
[----:B------:R-:W-:Y:S01]  /*3500*/  FMUL.FTZ R107, R107, c[0x0][0x320] ;  /* 0x0000c8006b6b7a20 */ /* 0x000fe20000410000 */
        /* <DEDUP_REMOVED lines=11> */
[----:B------:R-:W-:Y:S02]  /*35c0*/  FMUL.FTZ R111, R111, c[0x0][0x320] ;  /* 0x0000c8006f6f7a20 */ /* 0x000fe40000410000 */
[----:B------:R-:W-:Y:S01]  /*35d0*/  FMUL.FTZ R48, R48, c[0x0][0x320] ;  /* 0x0000c80030307a20 */ /* 0x000fe20000410000 */
[----:B------:R-:W1:Y:S01]  /*35e0*/  MUFU.TANH R61, R61 ;  /* 0x0000003d003d7308 */ /* 0x000e620000002400 */
[----:B------:R-:W-:Y:S02]  /*35f0*/  FMUL.FTZ R49, R49, c[0x0][0x320] ;  /* 0x0000c80031317a20 */ /* 0x000fe40000410000 */
[----:B------:R-:W-:Y:S02]  /*3600*/  FMUL.FTZ R50, R50, c[0x0][0x320] ;  /* 0x0000c80032327a20 */ /* 0x000fe40000410000 */
[----:B------:R-:W-:-:S02]  /*3610*/  FMUL.FTZ R51, R51, c[0x0][0x320] ;  /* 0x0000c80033337a20 */ /* 0x000fc40000410000 */
[----:B------:R-:W-:Y:S01]  /*3620*/  FMUL.FTZ R36, R36, c[0x0][0x320] ;  /* 0x0000c80024247a20 */ /* 0x000fe20000410000 */
[----:B------:R-:W1:Y:S01]  /*3630*/  MUFU.TANH R45, R45 ;  /* 0x0000002d002d7308 */ /* 0x000e620000002400 */
[----:B------:R-:W-:Y:S02]  /*3640*/  FMUL.FTZ R37, R37, c[0x0][0x320] ;  /* 0x0000c80025257a20 */ /* 0x000fe40000410000 */
[----:B------:R-:W-:Y:S02]  /*3650*/  FMUL.FTZ R38, R38, c[0x0][0x320] ;  /* 0x0000c80026267a20 */ /* 0x000fe40000410000 */
[----:B------:R-:W-:Y:S02]  /*3660*/  FMUL.FTZ R39, R39, c[0x0][0x320] ;  /* 0x0000c80027277a20 */ /* 0x000fe40000410000 */
[----:B------:R-:W-:Y:S01]  /*3670*/  FMUL.FTZ R88, R88, c[0x0][0x320] ;  /* 0x0000c80058587a20 */ /* 0x000fe20000410000 */
[----:B------:R-:W1:Y:S01]  /*3680*/  MUFU.TANH R64, R64 ;  /* 0x0000004000407308 */ /* 0x000e620000002400 */
[----:B------:R-:W-:-:S02]  /*3690*/  FMUL.FTZ R89, R89, c[0x0][0x320] ;  /* 0x0000c80059597a20 */ /* 0x000fc40000410000 */
[----:B------:R-:W-:Y:S02]  /*36a0*/  FMUL.FTZ R90, R90, c[0x0][0x320] ;  /* 0x0000c8005a5a7a20 */ /* 0x000fe40000410000 */
[----:B------:R-:W-:-:S03]  /*36b0*/  FMUL.FTZ R91, R91, c[0x0][0x320] ;  /* 0x0000c8005b5b7a20 */ /* 0x000fc60000410000 */
        /* <DEDUP_REMOVED lines=26> */
[----:B--234-:R-:W-:Y:S01]  /*3860*/  IMAD.U32 R8, RZ, RZ, UR8 ;  /* 0x00000008ff087e24 */ /* 0x01cfe2000f8e00ff */
[----:B------:R-:W-:Y:S01]  /*3870*/  PLOP3.LUT P1, PT, PT, PT, UP0, 0x80, 0x0 ;  /* 0x000000000000781c */ /* 0x000fe20003f2f008 */
[----:B------:R-:W-:Y:S01]  /*3880*/  IMAD.MOV.U32 R251, RZ, RZ, RZ ;  /* 0x000000fffffb7224 */ /* 0x000fe200078e00ff */
[----:B------:R-:W-:-:S02]  /*3890*/  PLOP3.LUT P0, PT, PT, PT, UP0, 0x80, 0x0 ;  /* 0x000000000000781c */ /* 0x000fc40003f0f008 */
        /* <DEDUP_REMOVED lines=11> */
[----:B------:R-:W-:Y:S01]  /*3950*/  SHF.R.S32.HI R22, RZ, 0x1f, R29 ;  /* 0x0000001fff167819 */ /* 0x000fe2000001141d */
[----:B------:R-:W-:Y:S01]  /*3960*/  IMAD.WIDE R24, R213, 0x2, RZ ;  /* 0x00000002d5187825 */ /* 0x000fe200078e02ff */
[----:B------:R-:W-:Y:S02]  /*3970*/  SEL R19, RZ, 0x10, P6 ;  /* 0x00000010ff137807 */ /* 0x000fe40003000000 */
[----:B------:R-:W-:Y:S01]  /*3980*/  LEA.HI R22, R22, R29, RZ, 0x3 ;  /* 0x0000001d16167211 */ /* 0x000fe200078f18ff */
[----:B------:R-:W-:Y:S01]  /*3990*/  IMAD R252, R8, c[0x0][0x2b8], R252 ;  /* 0x0000ae0008fc7a24 */ /* 0x000fe200078e02fc */
[----:B------:R-:W-:Y:S02]  /*39a0*/  SHF.R.S32.HI R9, RZ, 0x1f, R28 ;  /* 0x0000001fff097819 */ /* 0x000fe4000001141c */
[----:B------:R-:W-:-:S02]  /*39b0*/  IADD3 R26, -R19, 0x10, RZ ;  /* 0x00000010131a7810 */ /* 0x000fc40007ffe1ff */
[----:B------:R-:W-:Y:S02]  /*39c0*/  SHF.R.S32.HI R8, RZ, 0x1f, R252 ;  /* 0x0000001fff087819 */ /* 0x000fe400000114fc */
[----:B------:R-:W-:Y:S02]  /*39d0*/  SEL R18, RZ, 0x10, P5 ;  /* 0x00000010ff127807 */ /* 0x000fe40002800000 */
[----:B------:R-:W-:Y:S01]  /*39e0*/  LOP3.LUT R22, R22, 0xfffffff8, RZ, 0xc0, !PT ;  /* 0xfffffff816167812 */ /* 0x000fe200078ec0ff */
[----:B------:R-:W-:Y:S01]  /*39f0*/  IMAD R8, R8, c[0x0][0x1e0], RZ ;  /* 0x0000780008087a24 */ /* 0x000fe200078e02ff */
[----:B------:R-:W-:Y:S02]  /*3a00*/  LEA.HI R9, R9, R28, RZ, 0x3 ;  /* 0x0000001c09097211 */ /* 0x000fe400078f18ff */
[----:B------:R-:W-:Y:S01]  /*3a10*/  LOP3.LUT R26, R26, 0xf, RZ, 0xc0, !PT ;  /* 0x0000000f1a1a7812 */ /* 0x000fe200078ec0ff */
[----:B------:R-:W-:Y:S01]  /*3a20*/  IMAD R8, R252, c[0x0][0x1e4], R8 ;  /* 0x00007900fc087a24 */ /* 0x000fe200078e0208 */
[----:B------:R-:W-:Y:S01]  /*3a30*/  IADD3 R14, -R18, 0x10, RZ ;  /* 0x00000010120e7810 */ /* 0x000fe20007ffe1ff */
[----:B------:R-:W-:Y:S01]  /*3a40*/  IMAD.WIDE R22, R22, 0x2, RZ ;  /* 0x0000000216167825 */ /* 0x000fe200078e02ff */
[----:B------:R-:W-:-:S02]  /*3a50*/  SEL R17, RZ, 0x10, P4 ;  /* 0x00000010ff117807 */ /* 0x000fc40002000000 */
[----:B------:R-:W-:Y:S01]  /*3a60*/  LOP3.LUT R9, R9, 0xfffffff8, RZ, 0xc0, !PT ;  /* 0xfffffff809097812 */ /* 0x000fe200078ec0ff */
[----:B--2---:R-:W-:Y:S01]  /*3a70*/  IMAD.WIDE.U32 R10, R252, c[0x0][0x1e0], RZ ;  /* 0x00007800fc0a7a25 */ /* 0x004fe200078e00ff */
[----:B------:R-:W-:Y:S02]  /*3a80*/  LOP3.LUT R14, R14, 0xf, RZ, 0xc0, !PT ;  /* 0x0000000f0e0e7812 */ /* 0x000fe400078ec0ff */
[----:B------:R-:W-:Y:S01]  /*3a90*/  IADD3 R13, -R17, 0x10, RZ ;  /* 0x00000010110d7810 */ /* 0x000fe20007ffe1ff */
[----:B------:R-:W-:Y:S01]  /*3aa0*/  IMAD.IADD R11, R11, 0x1, R8 ;  /* 0x000000010b0b7824 */ /* 0x000fe200078e0208 */
[----:B------:R-:W-:Y:S01]  /*3ab0*/  IADD3 R12, -R6, 0x10, RZ ;  /* 0x00000010060c7810 */ /* 0x000fe20007ffe1ff */
[----:B------:R-:W-:Y:S01]  /*3ac0*/  IMAD.WIDE R32, R9, 0x2, RZ ;  /* 0x0000000209207825 */ /* 0x000fe200078e02ff */
[----:B------:R-:W-:Y:S02]  /*3ad0*/  LOP3.LUT R13, R13, 0xf, RZ, 0xc0, !PT ;  /* 0x0000000f0d0d7812 */ /* 0x000fe400078ec0ff */
[----:B------:R-:W-:-:S02]  /*3ae0*/  LOP3.LUT R12, R12, 0xf, RZ, 0xc0, !PT ;  /* 0x0000000f0c0c7812 */ /* 0x000fc400078ec0ff */
[----:B---3--:R-:W-:Y:S01]  /*3af0*/  SHF.R.S32.HI R8, RZ, 0x1f, R251 ;  /* 0x0000001fff087819 */ /* 0x008fe200000114fb */
[----:B------:R-:W-:-:S04]  /*3b00*/  IMAD.WIDE.U32 R10, R251, c[0x0][0x1f0], R10 ;  /* 0x00007c00fb0a7a25 */ /* 0x000fc800078e000a */
[----:B------:R-:W-:Y:S01]  /*3b10*/  IMAD R8, R8, c[0x0][0x1f0], RZ ;  /* 0x00007c0008087a24 */ /* 0x000fe200078e02ff */
[----:B------:R-:W-:-:S03]  /*3b20*/  IADD3 R10, P0, R10, UR20, RZ ;  /* 0x000000140a0a7c10 */ /* 0x000fc6000ff1e0ff */
[----:B------:R-:W-:-:S05]  /*3b30*/  IMAD R8, R251, c[0x0][0x1f4], R8 ;  /* 0x00007d00fb087a24 */ /* 0x000fca00078e0208 */
[----:B------:R-:W-:Y:S02]  /*3b40*/  IADD3.X R8, R11, UR15, R8, P0, !PT ;  /* 0x0000000f0b087c10 */ /* 0x000fe400087fe408 */
[----:B------:R-:W-:-:S04]  /*3b50*/  LEA R11, P0, R10, c[0x0][0x1c8], 0x1 ;  /* 0x000072000a0b7a11 */ /* 0x000fc800078008ff */
[----:B------:R-:W-:Y:S01]  /*3b60*/  LEA.HI.X R10, R10, c[0x0][0x1cc], R8, 0x1, P0 ;  /* 0x000073000a0a7a11 */ /* 0x000fe200000f0c08 */
[----:B------:R-:W2:Y:S01]  /*3b70*/  SHFL.IDX PT, R15, R11, 0x2, 0x181f ;  /* 0x00581f000b0f7f89 */ /* 0x000ea200000e0000 */
[----:B------:R-:W-:-:S03]  /*3b80*/  SHF.R.S32.HI R8, RZ, 0x1f, R215 ;  /* 0x0000001fff087819 */ /* 0x000fc600000114d7 */
[----:B------:R-:W3:Y:S01]  /*3b90*/  SHFL.IDX PT, R16, R10, 0x2, 0x181f ;  /* 0x00581f000a107f89 */ /* 0x000ee200000e0000 */
[----:B------:R-:W-:-:S03]  /*3ba0*/  LEA.HI R8, R8, R215, RZ, 0x3 ;  /* 0x000000d708087211 */ /* 0x000fc600078f18ff */
[----:B------:R-:W4:Y:S01]  /*3bb0*/  SHFL.IDX PT, R20, R11, RZ, 0x181f ;  /* 0x00181fff0b147589 */ /* 0x000f2200000e0000 */
[----:B------:R-:W-:-:S03]  /*3bc0*/  LOP3.LUT R8, R8, 0xfffffff8, RZ, 0xc0, !PT ;  /* 0xfffffff808087812 */ /* 0x000fc600078ec0ff */
[----:B------:R-:W-:Y:S02]  /*3bd0*/  SHFL.IDX PT, R21, R10, RZ, 0x181f ;  /* 0x00181fff0a157589 */ /* 0x000fe400000e0000 */
[----:B------:R-:W-:Y:S02]  /*3be0*/  IMAD.WIDE R8, R8, 0x2, RZ ;  /* 0x0000000208087825 */ /* 0x000fe400078e02ff */
[----:B------:R-:W5:Y:S04]  /*3bf0*/  SHFL.IDX PT, R11, R11, 0x1, 0x181f ;  /* 0x00381f000b0b7f89 */ /* 0x000f6800000e0000 */
[----:B------:R-:W1:Y:S01]  /*3c00*/  SHFL.IDX PT, R10, R10, 0x1, 0x181f ;  /* 0x00381f000a0a7f89 */ /* 0x000e6200000e0000 */
[----:B--2---:R-:W-:-:S04]  /*3c10*/  IADD3 R26, P1, P0, R26, R15, R24 ;  /* 0x0000000f1a1a7210 */ /* 0x004fc8000783e018 */
[----:B---3--:R-:W-:Y:S02]  /*3c20*/  IADD3.X R27, RZ, R16, R25, P1, P0 ;  /* 0x00000010ff1b7210 */ /* 0x008fe40000fe0419 */
[----:B------:R-:W-:-:S04]  /*3c30*/  IADD3 R34, P1, P0, R14, R15, R22 ;  /* 0x0000000f0e227210 */ /* 0x000fc8000783e016 */
[----:B------:R-:W-:Y:S02]  /*3c40*/  IADD3.X R35, RZ, R16, R23, P1, P0 ;  /* 0x00000010ff237210 */ /* 0x000fe40000fe0417 */
[----:B-1----:R-:W-:-:S04]  /*3c50*/  IADD3 R36, P1, P0, R13, R15, R32 ;  /* 0x0000000f0d247210 */ /* 0x002fc8000783e020 */
[----:B------:R-:W-:Y:S02]  /*3c60*/  IADD3.X R37, RZ, R16, R33, P1, P0 ;  /* 0x00000010ff257210 */ /* 0x000fe40000fe0421 */
[----:B------:R-:W-:-:S04]  /*3c70*/  IADD3 R12, P1, P0, R12, R15, R8 ;  /* 0x0000000f0c0c7210 */ /* 0x000fc8000783e008 */
[----:B------:R-:W-:Y:S02]  /*3c80*/  IADD3.X R13, RZ, R16, R9, P1, P0 ;  /* 0x00000010ff0d7210 */ /* 0x000fe40000fe0409 */
[-C--:B----4-:R-:W-:Y:S02]  /*3c90*/  IADD3 R40, P0, R24, R20.reuse, RZ ;  /* 0x0000001418287210 */ /* 0x090fe40007f1e0ff */
[CC--:B------:R-:W-:Y:S02]  /*3ca0*/  IADD3 R38, P1, R22.reuse, R20.reuse, RZ ;  /* 0x0000001416267210 */ /* 0x0c0fe40007f3e0ff */
[-C--:B-----5:R-:W-:Y:S01]  /*3cb0*/  IADD3 R22, P2, R22, R11.reuse, RZ ;  /* 0x0000000b16167210 */ /* 0x0a0fe20007f5e0ff */
[--C-:B------:R-:W-:Y:S01]  /*3cc0*/  IMAD.X R41, R25, 0x1, R21.reuse, P0 ;  /* 0x0000000119297824 */ /* 0x100fe200000e0615 */
[-C--:B------:R-:W-:Y:S01]  /*3cd0*/  IADD3 R14, P0, R32, R20.reuse, RZ ;  /* 0x00000014200e7210 */ /* 0x080fe20007f1e0ff */
[C-C-:B------:R-:W-:Y:S01]  /*3ce0*/  IMAD.X R39, R23.reuse, 0x1, R21.reuse, P1 ;  /* 0x0000000117277824 */ /* 0x140fe200008e0615 */
[----:B------:R-:W-:Y:S01]  /*3cf0*/  IADD3 R20, P1, R8, R20, RZ ;  /* 0x0000001408147210 */ /* 0x000fe20007f3e0ff */
[----:B------:R-:W-:Y:S01]  /*3d00*/  IMAD.X R23, R23, 0x1, R10, P2 ;  /* 0x0000000117177824 */ /* 0x000fe200010e060a */
[----:B------:R-:W-:Y:S01]  /*3d10*/  ISETP.GE.AND P2, PT, R215, c[0x0][0x1d4], PT ;  /* 0x00007500d7007a0c */ /* 0x000fe20003f46270 */
[--C-:B------:R-:W-:Y:S01]  /*3d20*/  IMAD.X R15, R33, 0x1, R21.reuse, P0 ;  /* 0x00000001210f7824 */ /* 0x100fe200000e0615 */
[-C--:B------:R-:W-:Y:S01]  /*3d30*/  IADD3 R24, P0, R24, R11.reuse, RZ ;  /* 0x0000000b18187210 */ /* 0x080fe20007f1e0ff */
[----:B------:R-:W-:Y:S01]  /*3d40*/  IMAD.X R21, R9, 0x1, R21, P1 ;  /* 0x0000000109157824 */ /* 0x000fe200008e0615 */
[----:B------:R-:W-:-:S03]  /*3d50*/  IADD3 R32, P1, R32, R11, RZ ;  /* 0x0000000b20207210 */ /* 0x000fc60007f3e0ff */
[--C-:B------:R-:W-:Y:S01]  /*3d60*/  IMAD.X R25, R25, 0x1, R10.reuse, P0 ;  /* 0x0000000119197824 */ /* 0x100fe200000e060a */
[----:B------:R-:W-:Y:S01]  /*3d70*/  IADD3 R42, P0, R8, R11, RZ ;  /* 0x0000000b082a7210 */ /* 0x000fe20007f1e0ff */
[--C-:B------:R-:W-:Y:S01]  /*3d80*/  IMAD.X R33, R33, 0x1, R10.reuse, P1 ;  /* 0x0000000121217824 */ /* 0x100fe200008e060a */
[----:B------:R-:W-:Y:S01]  /*3d90*/  ISETP.NE.U32.AND P1, PT, R19, RZ, PT ;  /* 0x000000ff1300720c */ /* 0x000fe20003f25070 */
[----:B------:R-:W-:Y:S02]  /*3da0*/  IMAD.SHL.U32 R8, R214, 0x2, RZ ;  /* 0x00000002d6087824 */ /* 0x000fe400078e00ff */
[----:B------:R-:W-:Y:S01]  /*3db0*/  IMAD.X R43, R9, 0x1, R10, P0 ;  /* 0x00000001092b7824 */ /* 0x000fe200000e060a */
[----:B------:R-:W-:Y:S02]  /*3dc0*/  ISETP.NE.U32.AND P0, PT, R18, RZ, PT ;  /* 0x000000ff1200720c */ /* 0x000fe40003f05070 */
[----:B------:R1:W-:Y:S04]  /*3dd0*/  LDGSTS.E.BYPASS.LTC128B.128 [R8+0xc100], [R40.64], !P6 ;  /* 0x0c10000028087fae */ /* 0x0003e8000f101d4c */
[----:B------:R1:W-:Y:S04]  /*3de0*/  LDGSTS.E.BYPASS.LTC128B.128 [R8+0xf100], [R38.64], !P5 ;  /* 0x0f10000026087fae */ /* 0x0003e8000e901d4c */
[----:B------:R1:W-:Y:S04]  /*3df0*/  LDGSTS.E.BYPASS.LTC128B.128 [R8+0x12100], [R14.64], !P4 ;  /* 0x121000000e087fae */ /* 0x0003e8000e101d4c */
[----:B------:R1:W-:Y:S04]  /*3e00*/  LDGSTS.E.BYPASS.LTC128B.128 [R8+0x15100], [R20.64], !P2 ;  /* 0x1510000014087fae */ /* 0x0003e8000d101d4c */
[----:B------:R1:W-:Y:S04]  /*3e10*/  LDGSTS.E.BYPASS.LTC128B.128 [R8+0xd100], [R24.64], !P6 ;  /* 0x0d10000018087fae */ /* 0x0003e8000f101d4c */
[----:B------:R1:W-:Y:S04]  /*3e20*/  LDGSTS.E.BYPASS.LTC128B.128 [R8+0x10100], [R22.64], !P5 ;  /* 0x1010000016087fae */ /* 0x0003e8000e901d4c */
[----:B------:R1:W-:Y:S04]  /*3e30*/  LDGSTS.E.BYPASS.LTC128B.128 [R8+0x13100], [R32.64], !P4 ;  /* 0x1310000020087fae */ /* 0x0003e8000e101d4c */
[----:B------:R1:W-:Y:S04]  /*3e40*/  LDGSTS.E.BYPASS.LTC128B.128 [R8+0x16100], [R42.64], !P2 ;  /* 0x161000002a087fae */ /* 0x0003e8000d101d4c */
[----:B------:R1:W-:Y:S01]  /*3e50*/  LDGSTS.E.BYPASS.LTC128B.128.ZFILL [R8+0xe100], [R26.64], P1 ;  /* 0x0e1000001a087fae */ /* 0x0003e20008941d4c */
[----:B------:R-:W-:-:S03]  /*3e60*/  ISETP.NE.U32.AND P1, PT, R17, RZ, PT ;  /* 0x000000ff1100720c */ /* 0x000fc60003f25070 */
[----:B------:R1:W-:Y:S01]  /*3e70*/  LDGSTS.E.BYPASS.LTC128B.128.ZFILL [R8+0x11100], [R34.64], P0 ;  /* 0x1110000022087fae */ /* 0x0003e20008141d4c */
[----:B------:R-:W-:-:S09]  /*3e80*/  ISETP.NE.U32.AND P0, PT, R6, RZ, PT ;  /* 0x000000ff0600720c */ /* 0x000fd20003f05070 */
[----:B------:R1:W-:Y:S04]  /*3e90*/  LDGSTS.E.BYPASS.LTC128B.128.ZFILL [R8+0x14100], [R36.64], P1 ;  /* 0x1410000024087fae */ /* 0x0003e80008941d4c */
[----:B------:R1:W-:Y:S02]  /*3ea0*/  LDGSTS.E.BYPASS.LTC128B.128.ZFILL [R8+0x17100], [R12.64], P0 ;  /* 0x171000000c087fae */ /* 0x0003e40008141d4c */
.L_x_770:
[----:B--234-:R-:W-:Y:S01]  /*3eb0*/  SHF.R.S32.HI R6, RZ, 0x1f, R2 ;  /* 0x0000001fff067819 */ /* 0x01cfe20000011402 */
[----:B------:R-:W-:Y:S01]  /*3ec0*/  IMAD.SHL.U32 R244, R5, 0x2, RZ ;  /* 0x0000000205f47824 */ /* 0x000fe200078e00ff */
[----:B------:R-:W0:Y:S02]  /*3ed0*/  LDGDEPBAR ;  /* 0x00000000000079af */ /* 0x000e240000000000 */
[----:B-1----:R-:W-:Y:S01]  /*3ee0*/  LEA.HI R8, R6, R2, RZ, 0x2 ;  /* 0x0000000206087211 */ /* 0x002fe200078f10ff */
[----:B------:R-:W-:Y:S01]  /*3ef0*/  IMAD.U32 R6, RZ, RZ, UR18 ;  /* 0x00000012ff067e24 */ /* 0x000fe2000f8e00ff */
[----:B------:R-:W-:Y:S01]  /*3f00*/  LDSM.16.MT88.4 R140, [R244+0x3100] ;  /* 0x00310000f48c783b */ /* 0x000fe20000004200 */
[----:B------:R-:W-:-:S02]  /*3f10*/  IMAD R241, R3, 0x2, R244 ;  /* 0x0000000203f17824 */ /* 0x000fc400078e02f4 */
[----:B------:R-:W-:Y:S01]  /*3f20*/  IMAD R242, R4, 0x2, R244 ;  /* 0x0000000204f27824 */ /* 0x000fe200078e02f4 */
[----:B------:R1:W-:Y:S03]  /*3f30*/  STL [R1+0x1c], R8 ;  /* 0x00001c0801007387 */ /* 0x0003e60000100800 */
[----:B------:R-:W-:Y:S01]  /*3f40*/  IMAD R240, R3, 0x2, R242 ;  /* 0x0000000203f07824 */ /* 0x000fe200078e02f2 */
[----:B------:R-:W-:Y:S04]  /*3f50*/  LDSM.16.MT88.4 R156, [R241+0x100] ;  /* 0x00010000f19c783b */ /* 0x000fe80000004200 */
[----:B------:R-:W-:Y:S04]  /*3f60*/  LDSM.16.MT88.4 R164, [R242+0x100] ;  /* 0x00010000f2a4783b */ /* 0x000fe80000004200 */
[----:B------:R-:W-:Y:S04]  /*3f70*/  LDSM.16.MT88.4 R12, [R241+0x900] ;  /* 0x00090000f10c783b */ /* 0x000fe80000004200 */
[----:B------:R-:W-:Y:S04]  /*3f80*/  LDSM.16.MT88.4 R148, [R240+0x100] ;  /* 0x00010000f094783b */ /* 0x000fe80000004200 */
[----:B------:R-:W-:Y:S04]  /*3f90*/  LDSM.16.MT88.4 R132, [R242+0x3100] ;  /* 0x00310000f284783b */ /* 0x000fe80000004200 */
[----:B------:R-:W-:Y:S01]  /*3fa0*/  LDSM.16.MT88.4 R172, [R244+0x100] ;  /* 0x00010000f4ac783b */ /* 0x000fe20000004200 */
[----:B-1----:R-:W-:-:S03]  /*3fb0*/  LOP3.LUT R8, R8, 0x7ffffffc, RZ, 0xc0, !PT ;  /* 0x7ffffffc08087812 */ /* 0x002fc600078ec0ff */
[----:B------:R-:W-:Y:S02]  /*3fc0*/  LDSM.16.MT88.4 R24, [R242+0x3900] ;  /* 0x00390000f218783b */ /* 0x000fe40000004200 */
[----:B------:R-:W-:Y:S02]  /*3fd0*/  IMAD.IADD R2, R2, 0x1, -R8 ;  /* 0x0000000102027824 */ /* 0x000fe400078e0a08 */
[----:B------:R-:W-:Y:S02]  /*3fe0*/  LDSM.16.MT88.4 R112, [R242+0x9100] ;  /* 0x00910000f270783b */ /* 0x000fe40000004200 */
[----:B------:R-:W-:Y:S02]  /*3ff0*/  IMAD R2, R2, -0x2, R6 ;  /* 0xfffffffe02027824 */ /* 0x000fe400078e0206 */
[----:B------:R-:W-:Y:S03]  /*4000*/  LDSM.16.MT88.4 R80, [R242+0x6100] ;  /* 0x00610000f250783b */ /* 0x000fe60000004200 */
[C---:B------:R-:W-:Y:S01]  /*4010*/  ISETP.GT.AND P0, PT, R2.reuse, RZ, PT ;  /* 0x000000ff0200720c */ /* 0x040fe20003f04270 */
[----:B------:R-:W-:Y:S01]  /*4020*/  LDSM.16.MT88.4 R16, [R244+0x900] ;  /* 0x00090000f410783b */ /* 0x000fe20000004200 */
[----:B------:R-:W-:-:S02]  /*4030*/  ISETP.GT.AND P1, PT, R2, 0x1, PT ;  /* 0x000000010200780c */ /* 0x000fc40003f24270 */
[----:B------:R-:W-:Y:S01]  /*4040*/  FSEL R8, R30, -INF , P0 ;  /* 0xff8000001e087808 */ /* 0x000fe20000000000 */
[----:B------:R-:W-:Y:S01]  /*4050*/  LDSM.16.MT88.4 R56, [R241+0x3100] ;  /* 0x00310000f138783b */ /* 0x000fe20000004200 */
[----:B------:R-:W-:Y:S02]  /*4060*/  FSEL R0, R0, -INF , P0 ;  /* 0xff80000000007808 */ /* 0x000fe40000000000 */
[C---:B------:R-:W-:Y:S01]  /*4070*/  ISETP.GT.AND P0, PT, R2.reuse, 0x8, PT ;  /* 0x000000080200780c */ /* 0x040fe20003f04270 */
[----:B------:R-:W-:Y:S01]  /*4080*/  LDSM.16.MT88.4 R88, [R241+0x6100] ;  /* 0x00610000f158783b */ /* 0x000fe20000004200 */
[----:B------:R-:W-:Y:S02]  /*4090*/  FSEL R7, R7, -INF , P1 ;  /* 0xff80000007077808 */ /* 0x000fe40000800000 */
[----:B------:R-:W-:Y:S01]  /*40a0*/  FSEL R6, R31, -INF , P1 ;  /* 0xff8000001f067808 */ /* 0x000fe20000800000 */
[----:B------:R-:W-:Y:S01]  /*40b0*/  LDSM.16.MT88.4 R96, [R240+0x6100] ;  /* 0x00610000f060783b */ /* 0x000fe20000004200 */
[----:B------:R-:W-:-:S02]  /*40c0*/  ISETP.GT.AND P1, PT, R2, 0x9, PT ;  /* 0x000000090200780c */ /* 0x000fc40003f24270 */
[----:B------:R-:W-:Y:S01]  /*40d0*/  FSEL R60, R60, -INF , P0 ;  /* 0xff8000003c3c7808 */ /* 0x000fe20000000000 */
[----:B------:R-:W-:Y:S01]  /*40e0*/  LDSM.16.MT88.4 R104, [R244+0x9100] ;  /* 0x00910000f468783b */ /* 0x000fe20000004200 */
[----:B------:R-:W-:Y:S02]  /*40f0*/  FMNMX.FTZ R9, R0, R7, !PT ;  /* 0x0000000700097209 */ /* 0x000fe40007810000 */
[----:B------:R-:W-:Y:S01]  /*4100*/  FSEL R53, R53, -INF , P0 ;  /* 0xff80000035357808 */ /* 0x000fe20000000000 */
[----:B------:R-:W-:Y:S01]  /*4110*/  LDSM.16.MT88.4 R120, [R241+0x9100] ;  /* 0x00910000f178783b */ /* 0x000fe20000004200 */
[----:B------:R-:W-:Y:S02]  /*4120*/  ISETP.GT.AND P0, PT, R2, 0x10, PT ;  /* 0x000000100200780c */ /* 0x000fe40003f04270 */
[----:B------:R-:W-:Y:S01]  /*4130*/  FSEL R52, R52, -INF , P1 ;  /* 0xff80000034347808 */ /* 0x000fe20000800000 */
[----:B------:R-:W-:Y:S01]  /*4140*/  LDSM.16.MT88.4 R20, [R241+0x3900] ;  /* 0x00390000f114783b */ /* 0x000fe20000004200 */
[----:B------:R-:W-:-:S02]  /*4150*/  FMNMX.FTZ R9, R60, R9, !PT ;  /* 0x000000093c097209 */ /* 0x000fc40007810000 */
[----:B------:R-:W-:Y:S01]  /*4160*/  FSEL R61, R61, -INF , P1 ;  /* 0xff8000003d3d7808 */ /* 0x000fe20000800000 */
[----:B------:R-:W-:Y:S01]  /*4170*/  LDSM.16.MT88.4 R188, [R241+0x6900] ;  /* 0x00690000f1bc783b */ /* 0x000fe20000004200 */
[----:B------:R-:W-:Y:S02]  /*4180*/  ISETP.GT.AND P1, PT, R2, 0x11, PT ;  /* 0x000000110200780c */ /* 0x000fe40003f24270 */
[----:B------:R-:W-:Y:S02]  /*4190*/  FSEL R62, R62, -INF , P0 ;  /* 0xff8000003e3e7808 */ /* 0x000fe40000000000 */
[----:B------:R-:W-:Y:S02]  /*41a0*/  FMNMX.FTZ R9, R52, R9, !PT ;  /* 0x0000000934097209 */ /* 0x000fe40007810000 */
[----:B------:R-:W-:Y:S02]  /*41b0*/  FSEL R55, R55, -INF , P0 ;  /* 0xff80000037377808 */ /* 0x000fe40000000000 */
[----:B------:R-:W-:-:S02]  /*41c0*/  ISETP.GT.AND P0, PT, R2, 0x18, PT ;  /* 0x000000180200780c */ /* 0x000fc40003f04270 */
[----:B------:R-:W-:Y:S02]  /*41d0*/  FSEL R54, R54, -INF , P1 ;  /* 0xff80000036367808 */ /* 0x000fe40000800000 */
[----:B------:R-:W-:Y:S02]  /*41e0*/  FMNMX.FTZ R9, R62, R9, !PT ;  /* 0x000000093e097209 */ /* 0x000fe40007810000 */
[----:B------:R-:W-:Y:S02]  /*41f0*/  FSEL R63, R63, -INF , P1 ;  /* 0xff8000003f3f7808 */ /* 0x000fe40000800000 */
[----:B------:R-:W-:Y:S02]  /*4200*/  ISETP.GT.AND P1, PT, R2, 0x19, PT ;  /* 0x000000190200780c */ /* 0x000fe40003f24270 */
[----:B------:R-:W-:Y:S02]  /*4210*/  FSEL R72, R72, -INF , P0 ;  /* 0xff80000048487808 */ /* 0x000fe40000000000 */
[----:B------:R-:W-:-:S02]  /*4220*/  FMNMX.FTZ R9, R54, R9, !PT ;  /* 0x0000000936097209 */ /* 0x000fc40007810000 */
[----:B------:R-:W-:Y:S02]  /*4230*/  FSEL R74, R74, -INF , P0 ;  /* 0xff8000004a4a7808 */ /* 0x000fe40000000000 */
        /* <DEDUP_REMOVED lines=11> */
[----:B------:R-:W-:Y:S02]  /*42f0*/  FMNMX.FTZ R10, R8, R6, !PT ;  /* 0x00000006080a7209 */ /* 0x000fe40007810000 */
[----:B------:R-:W-:Y:S02]  /*4300*/  FSEL R32, R79, -INF , P1 ;  /* 0xff8000004f207808 */ /* 0x000fe40000800000 */
[----:B------:R-:W-:Y:S01]  /*4310*/  ISETP.GT.AND P1, PT, R2, 0x29, PT ;  /* 0x000000290200780c */ /* 0x000fe20003f24270 */
[----:B------:R-:W-:Y:S01]  /*4320*/  LDSM.16.MT88.4 R76, [R244+0x3900] ;  /* 0x00390000f44c783b */ /* 0x000fe20000004200 */
[----:B------:R-:W-:Y:S02]  /*4330*/  FSEL R33, R44, -INF , P0 ;  /* 0xff8000002c217808 */ /* 0x000fe40000000000 */
[----:B------:R-:W-:Y:S02]  /*4340*/  FMNMX.FTZ R9, R34, R9, !PT ;  /* 0x0000000922097209 */ /* 0x000fe40007810000 */
[----:B------:R-:W-:-:S02]  /*4350*/  FMNMX.FTZ R10, R53, R10, !PT ;  /* 0x0000000a350a7209 */ /* 0x000fc40007810000 */
[----:B------:R-:W-:Y:S02]  /*4360*/  FSEL R31, R64, -INF , P0 ;  /* 0xff800000401f7808 */ /* 0x000fe40000000000 */
[----:B------:R-:W-:Y:S01]  /*4370*/  ISETP.GT.AND P0, PT, R2, 0x30, PT ;  /* 0x000000300200780c */ /* 0x000fe20003f04270 */
[----:B------:R-:W-:Y:S01]  /*4380*/  LDSM.16.MT88.4 R64, [R240+0x3100] ;  /* 0x00310000f040783b */ /* 0x000fe20000004200 */
[----:B------:R-:W-:Y:S02]  /*4390*/  FSEL R30, R45, -INF , P1 ;  /* 0xff8000002d1e7808 */ /* 0x000fe40000800000 */
[----:B------:R-:W-:Y:S02]  /*43a0*/  FMNMX.FTZ R9, R33, R9, !PT ;  /* 0x0000000921097209 */ /* 0x000fe40007810000 */
[----:B------:R-:W-:Y:S02]  /*43b0*/  FMNMX.FTZ R10, R61, R10, !PT ;  /* 0x0000000a3d0a7209 */ /* 0x000fe40007810000 */
[----:B------:R-:W-:-:S02]  /*43c0*/  FSEL R211, R211, -INF , P1 ;  /* 0xff800000d3d37808 */ /* 0x000fc40000800000 */
[----:B------:R-:W-:Y:S02]  /*43d0*/  ISETP.GT.AND P1, PT, R2, 0x31, PT ;  /* 0x000000310200780c */ /* 0x000fe40003f24270 */
[----:B------:R-:W-:Y:S02]  /*43e0*/  FSEL R195, R195, -INF , P0 ;  /* 0xff800000c3c37808 */ /* 0x000fe40000000000 */
[----:B------:R-:W-:Y:S02]  /*43f0*/  FMNMX.FTZ R9, R30, R9, !PT ;  /* 0x000000091e097209 */ /* 0x000fe40007810000 */
[----:B------:R-:W-:Y:S02]  /*4400*/  FMNMX.FTZ R10, R55, R10, !PT ;  /* 0x0000000a370a7209 */ /* 0x000fe40007810000 */
[----:B------:R-:W-:Y:S02]  /*4410*/  FSEL R207, R207, -INF , P0 ;  /* 0xff800000cfcf7808 */ /* 0x000fe40000000000 */
[----:B------:R-:W-:-:S02]  /*4420*/  ISETP.GT.AND P0, PT, R2, 0x38, PT ;  /* 0x000000380200780c */ /* 0x000fc40003f04270 */
[----:B------:R-:W-:Y:S02]  /*4430*/  FSEL R210, R210, -INF , P1 ;  /* 0xff800000d2d27808 */ /* 0x000fe40000800000 */
[----:B------:R-:W-:Y:S02]  /*4440*/  FMNMX.FTZ R9, R195, R9, !PT ;  /* 0x00000009c3097209 */ /* 0x000fe40007810000 */
[----:B------:R-:W-:Y:S02]  /*4450*/  FMNMX.FTZ R10, R63, R10, !PT ;  /* 0x0000000a3f0a7209 */ /* 0x000fe40007810000 */
[----:B------:R-:W-:Y:S02]  /*4460*/  FSEL R196, R196, -INF , P1 ;  /* 0xff800000c4c47808 */ /* 0x000fe40000800000 */
[----:B------:R-:W-:Y:S02]  /*4470*/  ISETP.GT.AND P1, PT, R2, 0x39, PT ;  /* 0x000000390200780c */ /* 0x000fe40003f24270 */
[----:B------:R-:W-:-:S02]  /*4480*/  FSEL R209, R209, -INF , P0 ;  /* 0xff800000d1d17808 */ /* 0x000fc40000000000 */
[----:B------:R-:W-:Y:S02]  /*4490*/  FMNMX.FTZ R9, R210, R9, !PT ;  /* 0x00000009d2097209 */ /* 0x000fe40007810000 */
[----:B------:R-:W-:Y:S02]  /*44a0*/  FMNMX.FTZ R10, R74, R10, !PT ;  /* 0x0000000a4a0a7209 */ /* 0x000fe40007810000 */
[----:B------:R-:W-:Y:S02]  /*44b0*/  FSEL R198, R198, -INF , P0 ;  /* 0xff800000c6c67808 */ /* 0x000fe40000000000 */
[----:B------:R-:W-:Y:S02]  /*44c0*/  ISETP.GT.AND P0, PT, R2, 0x40, PT ;  /* 0x000000400200780c */ /* 0x000fe40003f04270 */
[----:B------:R-:W-:Y:S02]  /*44d0*/  FSEL R208, R208, -INF , P1 ;  /* 0xff800000d0d07808 */ /* 0x000fe40000800000 */
[----:B------:R-:W-:-:S02]  /*44e0*/  FMNMX.FTZ R9, R209, R9, !PT ;  /* 0x00000009d1097209 */ /* 0x000fc40007810000 */
[----:B------:R-:W-:Y:S02]  /*44f0*/  FMNMX.FTZ R10, R75, R10, !PT ;  /* 0x0000000a4b0a7209 */ /* 0x000fe40007810000 */
[----:B------:R-:W-:Y:S02]  /*4500*/  FSEL R197, R197, -INF , P1 ;  /* 0xff800000c5c57808 */ /* 0x000fe40000800000 */
[----:B------:R-:W-:Y:S02]  /*4510*/  ISETP.GT.AND P1, PT, R2, 0x41, PT ;  /* 0x000000410200780c */ /* 0x000fe40003f24270 */
[----:B------:R-:W-:Y:S02]  /*4520*/  FSEL R206, R206, -INF , P0 ;  /* 0xff800000cece7808 */ /* 0x000fe40000000000 */
[----:B------:R-:W-:Y:S02]  /*4530*/  FMNMX.FTZ R9, R208, R9, !PT ;  /* 0x00000009d0097209 */ /* 0x000fe40007810000 */
[----:B------:R-:W-:-:S02]  /*4540*/  FMNMX.FTZ R10, R36, R10, !PT ;  /* 0x0000000a240a7209 */ /* 0x000fc40007810000 */
[----:B------:R-:W-:Y:S02]  /*4550*/  FSEL R203, R203, -INF , P0 ;  /* 0xff800000cbcb7808 */ /* 0x000fe40000000000 */
[----:B------:R-:W-:Y:S02]  /*4560*/  ISETP.GT.AND P0, PT, R2, 0x48, PT ;  /* 0x000000480200780c */ /* 0x000fe40003f04270 */
        /* <DEDUP_REMOVED lines=23> */
[----:B------:R-:W-:Y:S02]  /*46e0*/  FMNMX.FTZ R9, R192, R9, !PT ;  /* 0x00000009c0097209 */ /* 0x000fe40007810000 */
[----:B------:R-:W-:Y:S02]  /*46f0*/  FMNMX.FTZ R10, R198, R10, !PT ;  /* 0x0000000ac60a7209 */ /* 0x000fe40007810000 */
[----:B------:R-:W-:Y:S02]  /*4700*/  FSEL R194, R194, -INF , P0 ;  /* 0xff800000c2c27808 */ /* 0x000fe40000000000 */
[----:B------:R-:W-:Y:S02]  /*4710*/  ISETP.GT.AND P0, PT, R2, 0x59, PT ;  /* 0x000000590200780c */ /* 0x000fe40003f04270 */
[----:B------:R-:W-:-:S02]  /*4720*/  FMNMX.FTZ R2, R187, R9, !PT ;  /* 0x00000009bb027209 */ /* 0x000fc40007810000 */
[----:B------:R-:W-:Y:S02]  /*4730*/  FMNMX.FTZ R9, R197, R10, !PT ;  /* 0x0000000ac5097209 */ /* 0x000fe40007810000 */
[----:B------:R-:W-:Y:S02]  /*4740*/  FSEL R186, R186, -INF , P0 ;  /* 0xff800000baba7808 */ /* 0x000fe40000000000 */
[----:B------:R-:W-:Y:S02]  /*4750*/  FMNMX.FTZ R9, R203, R9, !PT ;  /* 0x00000009cb097209 */ /* 0x000fe40007810000 */
[----:B------:R-:W-:Y:S02]  /*4760*/  FMNMX.FTZ R2, R186, R2, !PT ;  /* 0x00000002ba027209 */ /* 0x000fe40007810000 */
[----:B------:R-:W-:Y:S02]  /*4770*/  FMNMX.FTZ R9, R201, R9, !PT ;  /* 0x00000009c9097209 */ /* 0x000fe40007810000 */
[----:B------:R-:W-:Y:S01]  /*4780*/  FSEL R184, R184, -INF , P2 ;  /* 0xff800000b8b87808 */ /* 0x000fe20001000000 */
[----:B------:R-:W1:Y:S01]  /*4790*/  SHFL.BFLY PT, R11, R2, 0x2, 0x1f ;  /* 0x0c401f00020b7f89 */ /* 0x000e6200000e0000 */
[----:B------:R-:W-:-:S02]  /*47a0*/  FMNMX.FTZ R9, R200, R9, !PT ;  /* 0x00000009c8097209 */ /* 0x000fc40007810000 */
[----:B------:R-:W-:Y:S02]  /*47b0*/  FSEL R183, R183, -INF , P1 ;  /* 0xff800000b7b77808 */ /* 0x000fe40000800000 */
[----:B------:R-:W-:Y:S02]  /*47c0*/  FMNMX.FTZ R9, R199, R9, !PT ;  /* 0x00000009c7097209 */ /* 0x000fe40007810000 */
[----:B------:R-:W-:Y:S02]  /*47d0*/  FSEL R182, R182, -INF , P0 ;  /* 0xff800000b6b67808 */ /* 0x000fe40000000000 */
[----:B------:R-:W-:-:S04]  /*47e0*/  FMNMX.FTZ R9, R194, R9, !PT ;  /* 0x00000009c2097209 */ /* 0x000fc80007810000 */
[----:B------:R-:W-:-:S04]  /*47f0*/  FMNMX.FTZ R9, R184, R9, !PT ;  /* 0x00000009b8097209 */ /* 0x000fc80007810000 */
[----:B------:R-:W-:-:S04]  /*4800*/  FMNMX.FTZ R9, R183, R9, !PT ;  /* 0x00000009b7097209 */ /* 0x000fc80007810000 */
[----:B------:R-:W-:Y:S02]  /*4810*/  FMNMX.FTZ R9, R182, R9, !PT ;  /* 0x00000009b6097209 */ /* 0x000fe40007810000 */
        /* <DEDUP_REMOVED lines=20> */
[----:B------:R-:W1:Y:S01]  /*4960*/  MUFU.EX2 R49, R49 ;  /* 0x0000003100317308 */ /* 0x000e620000000800 */
[--C-:B------:R-:W-:Y:S02]  /*4970*/  FFMA.FTZ R35, R73, c[0x0][0x2d0], -R185.reuse ;  /* 0x0000b40049237a23 */ /* 0x100fe400000108b9 */
[--C-:B------:R-:W-:Y:S01]  /*4980*/  FFMA.FTZ R38, R38, c[0x0][0x2d0], -R185.reuse ;  /* 0x0000b40026267a23 */ /* 0x100fe200000108b9 */
[----:B------:R-:W-:Y:S01]  /*4990*/  FSEL R181, R181, RZ, P0 ;  /* 0x000000ffb5b57208 */ /* 0x000fe20000000000 */
[--C-:B------:R-:W-:Y:S01]  /*49a0*/  FFMA.FTZ R34, R34, c[0x0][0x2d0], -R185.reuse ;  /* 0x0000b40022227a23 */ /* 0x100fe200000108b9 */
[----:B------:R-:W-:Y:S01]  /*49b0*/  PLOP3.LUT P0, PT, PT, PT, UP1, 0x40, 0x0 ;  /* 0x000000000000781c */ /* 0x000fe20003f0e818 */
[----:B------:R-:W-:Y:S01]  /*49c0*/  FFMA.FTZ R33, R33, c[0x0][0x2d0], -R185 ;  /* 0x0000b40021217a23 */ /* 0x000fe200000108b9 */
[----:B------:R-:W-:Y:S01]  /*49d0*/  MUFU.EX2 R46, R46 ;  /* 0x0000002e002e7308 */ /* 0x000fe20000000800 */
[----:B------:R-:W-:-:S02]  /*49e0*/  FFMA.FTZ R180, R8, c[0x0][0x2d0], -R181 ;  /* 0x0000b40008b47a23 */ /* 0x000fc400000108b5 */
[--C-:B------:R-:W-:Y:S01]  /*49f0*/  FFMA.FTZ R51, R6, c[0x0][0x2d0], -R181.reuse ;  /* 0x0000b40006337a23 */ /* 0x100fe200000108b5 */
[----:B------:R-:W-:Y:S01]  /*4a00*/  LDSM.16.MT88.4 R8, [R242+0x900] ;  /* 0x00090000f208783b */ /* 0x000fe20000004200 */
[--C-:B------:R-:W-:Y:S02]  /*4a10*/  FFMA.FTZ R48, R53, c[0x0][0x2d0], -R181.reuse ;  /* 0x0000b40035307a23 */ /* 0x100fe400000108b5 */
[--C-:B------:R-:W-:Y:S01]  /*4a20*/  FFMA.FTZ R47, R61, c[0x0][0x2d0], -R181.reuse ;  /* 0x0000b4003d2f7a23 */ /* 0x100fe200000108b5 */
[----:B------:R-:W2:Y:S01]  /*4a30*/  MUFU.EX2 R45, R45 ;  /* 0x0000002d002d7308 */ /* 0x000ea20000000800 */
[----:B-1----:R-:W-:Y:S01]  /*4a40*/  F2FP.PACK_AB R128, R49, R50 ;  /* 0x000000323180723e */ /* 0x002fe200000000ff */
[--C-:B------:R-:W-:Y:S02]  /*4a50*/  FFMA.FTZ R44, R55, c[0x0][0x2d0], -R181.reuse ;  /* 0x0000b400372c7a23 */ /* 0x100fe400000108b5 */
[--C-:B------:R-:W-:Y:S02]  /*4a60*/  FFMA.FTZ R41, R63, c[0x0][0x2d0], -R181.reuse ;  /* 0x0000b4003f297a23 */ /* 0x100fe400000108b5 */
[----:B------:R-:W-:-:S02]  /*4a70*/  FFMA.FTZ R40, R74, c[0x0][0x2d0], -R181 ;  /* 0x0000b4004a287a23 */ /* 0x000fc400000108b5 */
[----:B------:R-:W-:Y:S01]  /*4a80*/  MUFU.EX2 R180, R180 ;  /* 0x000000b400b47308 */ /* 0x000fe20000000800 */
[----:B------:R-:W-:Y:S02]  /*4a90*/  FFMA.FTZ R37, R75, c[0x0][0x2d0], -R181 ;  /* 0x0000b4004b257a23 */ /* 0x000fe400000108b5 */
[----:B------:R-:W1:Y:S01]  /*4aa0*/  LDSM.16.MT88.4 R72, [R244+0x6100] ;  /* 0x00610000f448783b */ /* 0x000e620000004200 */
[----:B------:R-:W-:Y:S02]  /*4ab0*/  FFMA.FTZ R30, R30, c[0x0][0x2d0], -R185 ;  /* 0x0000b4001e1e7a23 */ /* 0x000fe400000108b9 */
[--C-:B------:R-:W-:Y:S02]  /*4ac0*/  FFMA.FTZ R36, R36, c[0x0][0x2d0], -R181.reuse ;  /* 0x0000b40024247a23 */ /* 0x100fe400000108b5 */
[----:B------:R-:W3:Y:S01]  /*4ad0*/  MUFU.EX2 R51, R51 ;  /* 0x0000003300337308 */ /* 0x000ee20000000800 */
[----:B--2---:R-:W-:Y:S01]  /*4ae0*/  F2FP.PACK_AB R130, R45, R46 ;  /* 0x0000002e2d82723e */ /* 0x004fe200000000ff */
[----:B------:R-:W-:-:S02]  /*4af0*/  FFMA.FTZ R32, R32, c[0x0][0x2d0], -R181 ;  /* 0x0000b40020207a23 */ /* 0x000fc400000108b5 */
[--C-:B------:R-:W-:Y:S02]  /*4b00*/  FFMA.FTZ R31, R31, c[0x0][0x2d0], -R181.reuse ;  /* 0x0000b4001f1f7a23 */ /* 0x100fe400000108b5 */
[----:B------:R-:W-:Y:S02]  /*4b10*/  FFMA.FTZ R3, R211, c[0x0][0x2d0], -R181 ;  /* 0x0000b400d3037a23 */ /* 0x000fe400000108b5 */
[----:B------:R-:W-:Y:S01]  /*4b20*/  MUFU.EX2 R48, R48 ;  /* 0x0000003000307308 */ /* 0x000fe20000000800 */
[----:B------:R-:W-:Y:S02]  /*4b30*/  FFMA.FTZ R195, R195, c[0x0][0x2d0], -R185 ;  /* 0x0000b400c3c37a23 */ /* 0x000fe400000108b9 */
[--C-:B------:R-:W-:Y:S02]  /*4b40*/  FFMA.FTZ R196, R196, c[0x0][0x2d0], -R181.reuse ;  /* 0x0000b400c4c47a23 */ /* 0x100fe400000108b5 */
[--C-:B------:R-:W-:Y:S02]  /*4b50*/  FFMA.FTZ R198, R198, c[0x0][0x2d0], -R181.reuse ;  /* 0x0000b400c6c67a23 */ /* 0x100fe400000108b5 */
[----:B------:R-:W-:Y:S01]  /*4b60*/  FFMA.FTZ R197, R197, c[0x0][0x2d0], -R181 ;  /* 0x0000b400c5c57a23 */ /* 0x000fe200000108b5 */
[----:B------:R-:W2:Y:S01]  /*4b70*/  MUFU.EX2 R47, R47 ;  /* 0x0000002f002f7308 */ /* 0x000ea20000000800 */
[----:B---3--:R-:W-:Y:S01]  /*4b80*/  F2FP.PACK_AB R129, R51, R180 ;  /* 0x000000b43381723e */ /* 0x008fe200000000ff */
[----:B------:R-:W-:-:S02]  /*4b90*/  FFMA.FTZ R206, R206, c[0x0][0x2d0], -R185 ;  /* 0x0000b400cece7a23 */ /* 0x000fc400000108b9 */
[--C-:B------:R-:W-:Y:S02]  /*4ba0*/  FFMA.FTZ R205, R205, c[0x0][0x2d0], -R185.reuse ;  /* 0x0000b400cdcd7a23 */ /* 0x100fe400000108b9 */
[--C-:B------:R-:W-:Y:S02]  /*4bb0*/  FFMA.FTZ R204, R204, c[0x0][0x2d0], -R185.reuse ;  /* 0x0000b400cccc7a23 */ /* 0x100fe400000108b9 */
[----:B------:R-:W-:Y:S01]  /*4bc0*/  MUFU.EX2 R43, R43 ;  /* 0x0000002b002b7308 */ /* 0x000fe20000000800 */
[----:B------:R-:W-:Y:S02]  /*4bd0*/  FFMA.FTZ R202, R202, c[0x0][0x2d0], -R185 ;  /* 0x0000b400caca7a23 */ /* 0x000fe400000108b9 */
[--C-:B------:R-:W-:Y:S02]  /*4be0*/  FFMA.FTZ R203, R203, c[0x0][0x2d0], -R181.reuse ;  /* 0x0000b400cbcb7a23 */ /* 0x100fe400000108b5 */
[--C-:B------:R-:W-:Y:S02]  /*4bf0*/  FFMA.FTZ R201, R201, c[0x0][0x2d0], -R181.reuse ;  /* 0x0000b400c9c97a23 */ /* 0x100fe400000108b5 */
[--C-:B------:R-:W-:Y:S01]  /*4c00*/  FFMA.FTZ R200, R200, c[0x0][0x2d0], -R181.reuse ;  /* 0x0000b400c8c87a23 */ /* 0x100fe200000108b5 */
[----:B--2---:R-:W-:Y:S01]  /*4c10*/  F2FP.PACK_AB R131, R47, R48 ;  /* 0x000000302f83723e */ /* 0x004fe200000000ff */
[----:B------:R-:W2:Y:S01]  /*4c20*/  MUFU.EX2 R39, R39 ;  /* 0x0000002700277308 */ /* 0x000ea20000000800 */
[----:B------:R-:W-:-:S02]  /*4c30*/  FFMA.FTZ R199, R199, c[0x0][0x2d0], -R181 ;  /* 0x0000b400c7c77a23 */ /* 0x000fc400000108b5 */
[--C-:B------:R-:W-:Y:S02]  /*4c40*/  FFMA.FTZ R193, R193, c[0x0][0x2d0], -R185.reuse ;  /* 0x0000b400c1c17a23 */ /* 0x100fe400000108b9 */
[--C-:B------:R-:W-:Y:S01]  /*4c50*/  FFMA.FTZ R192, R192, c[0x0][0x2d0], -R185.reuse ;  /* 0x0000b400c0c07a23 */ /* 0x100fe200000108b9 */
[C---:B------:R-:W-:Y:S01]  /*4c60*/  HMMA.16816.F32 R160, R128.reuse, R156, RZ ;  /* 0x0000009c80a0723c */ /* 0x040fe200000018ff */
[----:B------:R-:W-:Y:S01]  /*4c70*/  FFMA.FTZ R187, R187, c[0x0][0x2d0], -R185 ;  /* 0x0000b400bbbb7a23 */ /* 0x000fe200000108b9 */
[----:B------:R-:W-:Y:S01]  /*4c80*/  MUFU.EX2 R42, R42 ;  /* 0x0000002a002a7308 */ /* 0x000fe20000000800 */
[--C-:B------:R-:W-:Y:S02]  /*4c90*/  FFMA.FTZ R184, R184, c[0x0][0x2d0], -R181.reuse ;  /* 0x0000b400b8b87a23 */ /* 0x100fe400000108b5 */
[----:B------:R-:W-:Y:S02]  /*4ca0*/  FFMA.FTZ R183, R183, c[0x0][0x2d0], -R181 ;  /* 0x0000b400b7b77a23 */ /* 0x000fe400000108b5 */
[----:B------:R-:W-:Y:S01]  /*4cb0*/  FADD.FTZ R49, R50, R49 ;  /* 0x0000003132317221 */ /* 0x000fe20000010000 */
[----:B------:R-:W-:Y:S01]  /*4cc0*/  HMMA.16816.F32 R156, R128, R158, RZ ;  /* 0x0000009e809c723c */ /* 0x000fe200000018ff */
[----:B------:R-:W-:Y:S01]  /*4cd0*/  FADD.FTZ R51, R180, R51 ;  /* 0x00000033b4337221 */ /* 0x000fe20000010000 */
[----:B------:R-:W3:Y:S01]  /*4ce0*/  MUFU.EX2 R35, R35 ;  /* 0x0000002300237308 */ /* 0x000ee20000000800 */
[----:B--2---:R-:W-:Y:S01]  /*4cf0*/  F2FP.PACK_AB R4, R39, R43 ;  /* 0x0000002b2704723e */ /* 0x004fe200000000ff */
[----:B------:R-:W-:-:S02]  /*4d00*/  FADD.FTZ R49, R46, R49 ;  /* 0x000000312e317221 */ /* 0x000fc40000010000 */
[----:B------:R-:W-:Y:S02]  /*4d10*/  FADD.FTZ R51, R48, R51 ;  /* 0x0000003330337221 */ /* 0x000fe40000010000 */
[----:B------:R-:W-:Y:S01]  /*4d20*/  HMMA.16816.F32 R168, R128, R164, RZ ;  /* 0x000000a480a8723c */ /* 0x000fe200000018ff */
[----:B------:R-:W-:Y:S01]  /*4d30*/  FADD.FTZ R45, R45, R49 ;  /* 0x000000312d2d7221 */ /* 0x000fe20000010000 */
[----:B------:R-:W2:Y:S01]  /*4d40*/  MUFU.EX2 R44, R44 ;  /* 0x0000002c002c7308 */ /* 0x000ea20000000800 */
[----:B------:R-:W-:Y:S02]  /*4d50*/  FADD.FTZ R47, R47, R51 ;  /* 0x000000332f2f7221 */ /* 0x000fe40000010000 */
[----:B------:R-:W-:-:S03]  /*4d60*/  FADD.FTZ R45, R43, R45 ;  /* 0x0000002d2b2d7221 */ /* 0x000fc60000010000 */
[----:B------:R-:W-:Y:S01]  /*4d70*/  HMMA.16816.F32 R164, R128, R166, RZ ;  /* 0x000000a680a4723c */ /* 0x000fe200000018ff */
[----:B------:R-:W-:Y:S01]  /*4d80*/  FADD.FTZ R45, R39, R45 ;  /* 0x0000002d272d7221 */ /* 0x000fe20000010000 */
[----:B------:R-:W4:Y:S01]  /*4d90*/  MUFU.EX2 R41, R41 ;  /* 0x0000002900297308 */ /* 0x000f220000000800 */
[----:B---3--:R-:W-:Y:S02]  /*4da0*/  F2FP.PACK_AB R6, R35, R42 ;  /* 0x0000002a2306723e */ /* 0x008fe400000000ff */
[----:B------:R-:W-:-:S03]  /*4db0*/  FADD.FTZ R42, R42, R45 ;  /* 0x0000002d2a2a7221 */ /* 0x000fc60000010000 */
[----:B-1----:R-:W-:Y:S01]  /*4dc0*/  HMMA.16816.F32 R68, R128, R72, RZ ;  /* 0x000000488044723c */ /* 0x002fe200000018ff */
[----:B------:R-:W-:Y:S01]  /*4dd0*/  FADD.FTZ R42, R35, R42 ;  /* 0x0000002a232a7221 */ /* 0x000fe20000010000 */
[----:B------:R-:W-:Y:S01]  /*4de0*/  MUFU.EX2 R40, R40 ;  /* 0x0000002800287308 */ /* 0x000fe20000000800 */
[----:B--2---:R-:W-:-:S05]  /*4df0*/  FADD.FTZ R47, R44, R47 ;  /* 0x0000002f2c2f7221 */ /* 0x004fca0000010000 */
[----:B------:R-:W-:Y:S02]  /*4e00*/  HMMA.16816.F32 R72, R128, R74, RZ ;  /* 0x0000004a8048723c */ /* 0x000fe400000018ff */
[----:B------:R-:W1:Y:S01]  /*4e10*/  MUFU.EX2 R37, R37 ;  /* 0x0000002500257308 */ /* 0x000e620000000800 */
[C---:B----4-:R-:W-:Y:S01]  /*4e20*/  F2FP.PACK_AB R5, R41.reuse, R44 ;  /* 0x0000002c2905723e */ /* 0x050fe200000000ff */
[----:B------:R-:W-:-:S04]  /*4e30*/  FADD.FTZ R47, R41, R47 ;  /* 0x0000002f292f7221 */ /* 0x000fc80000010000 */
[C---:B------:R-:W-:Y:S02]  /*4e40*/  HMMA.16816.F32 R152, R128.reuse, R148, RZ ;  /* 0x000000948098723c */ /* 0x040fe400000018ff */
[----:B------:R-:W-:Y:S06]  /*4e50*/  MUFU.EX2 R38, R38 ;  /* 0x0000002600267308 */ /* 0x000fec0000000800 */
[----:B------:R-:W-:Y:S01]  /*4e60*/  HMMA.16816.F32 R148, R128, R150, RZ ;  /* 0x000000968094723c */ /* 0x000fe200000018ff */
[----:B-1----:R-:W-:Y:S01]  /*4e70*/  F2FP.PACK_AB R7, R37, R40 ;  /* 0x000000282507723e */ /* 0x002fe200000000ff */
[----:B------:R-:W1:Y:S01]  /*4e80*/  MUFU.EX2 R34, R34 ;  /* 0x0000002200227308 */ /* 0x000e620000000800 */
[----:B------:R-:W-:-:S05]  /*4e90*/  FADD.FTZ R40, R40, R47 ;  /* 0x0000002f28287221 */ /* 0x000fca0000010000 */
[----:B------:R-:W-:Y:S01]  /*4ea0*/  HMMA.16816.F32 R136, R128, R132, RZ ;  /* 0x000000848088723c */ /* 0x000fe200000018ff */
[----:B------:R-:W-:Y:S01]  /*4eb0*/  FADD.FTZ R40, R37, R40 ;  /* 0x0000002825287221 */ /* 0x000fe20000010000 */
[----:B------:R-:W-:Y:S06]  /*4ec0*/  MUFU.EX2 R33, R33 ;  /* 0x0000002100217308 */ /* 0x000fec0000000800 */
[C---:B------:R-:W-:Y:S02]  /*4ed0*/  HMMA.16816.F32 R160, R4.reuse, R12, R160 ;  /* 0x0000000c04a0723c */ /* 0x040fe400000018a0 */
[----:B------:R-:W2:Y:S06]  /*4ee0*/  MUFU.EX2 R30, R30 ;  /* 0x0000001e001e7308 */ /* 0x000eac0000000800 */
[C---:B------:R-:W-:Y:S01]  /*4ef0*/  HMMA.16816.F32 R156, R4.reuse, R14, R156 ;  /* 0x0000000e049c723c */ /* 0x040fe2000000189c */
[----:B------:R-:W3:Y:S01]  /*4f00*/  LDSM.16.MT88.4 R12, [R244+0x6900] ;  /* 0x00690000f40c783b */ /* 0x000ee20000004200 */
[----:B------:R-:W-:Y:S06]  /*4f10*/  MUFU.EX2 R36, R36 ;  /* 0x0000002400247308 */ /* 0x000fec0000000800 */
[C---:B------:R-:W-:Y:S02]  /*4f20*/  HMMA.16816.F32 R168, R4.reuse, R8, R168 ;  /* 0x0000000804a8723c */ /* 0x040fe400000018a8 */
[----:B------:R-:W4:Y:S06]  /*4f30*/  MUFU.EX2 R32, R32 ;  /* 0x0000002000207308 */ /* 0x000f2c0000000800 */
[----:B------:R-:W-:Y:S01]  /*4f40*/  HMMA.16816.F32 R164, R4, R10, R164 ;  /* 0x0000000a04a4723c */ /* 0x000fe200000018a4 */
[----:B------:R-:W5:Y:S01]  /*4f50*/  LDSM.16.MT88.4 R8, [R240+0x900] ;  /* 0x00090000f008783b */ /* 0x000f620000004200 */
[----:B------:R-:W-:Y:S06]  /*4f60*/  MUFU.EX2 R31, R31 ;  /* 0x0000001f001f7308 */ /* 0x000fec0000000800 */
[C---:B------:R-:W-:Y:S02]  /*4f70*/  HMMA.16816.F32 R132, R128.reuse, R134, RZ ;  /* 0x000000868084723c */ /* 0x040fe400000018ff */
[----:B------:R-:W1:Y:S06]  /*4f80*/  MUFU.EX2 R3, R3 ;  /* 0x0000000300037308 */ /* 0x000e6c0000000800 */
[C---:B------:R-:W-:Y:S02]  /*4f90*/  HMMA.16816.F32 R144, R128.reuse, R140, RZ ;  /* 0x0000008c8090723c */ /* 0x040fe400000018ff */
[----:B------:R-:W-:Y:S06]  /*4fa0*/  MUFU.EX2 R195, R195 ;  /* 0x000000c300c37308 */ /* 0x000fec0000000800 */
[----:B------:R-:W-:Y:S02]  /*4fb0*/  HMMA.16816.F32 R140, R128, R142, RZ ;  /* 0x0000008e808c723c */ /* 0x000fe400000018ff */
[----:B------:R-:W-:Y:S06]  /*4fc0*/  MUFU.EX2 R196, R196 ;  /* 0x000000c400c47308 */ /* 0x000fec0000000800 */
[C---:B---3--:R-:W-:Y:S02]  /*4fd0*/  HMMA.16816.F32 R68, R4.reuse, R12, R68 ;  /* 0x0000000c0444723c */ /* 0x048fe40000001844 */
[----:B------:R-:W-:Y:S06]  /*4fe0*/  MUFU.EX2 R198, R198 ;  /* 0x000000c600c67308 */ /* 0x000fec0000000800 */
[----:B------:R-:W-:Y:S01]  /*4ff0*/  HMMA.16816.F32 R72, R4, R14, R72 ;  /* 0x0000000e0448723c */ /* 0x000fe20000001848 */
[----:B------:R-:W3:Y:S01]  /*5000*/  LDSM.16.MT88.4 R12, [R242+0x9900] ;  /* 0x00990000f20c783b */ /* 0x000ee20000004200 */
[----:B------:R-:W-:Y:S06]  /*5010*/  MUFU.EX2 R197, R197 ;  /* 0x000000c500c57308 */ /* 0x000fec0000000800 */
[----:B------:R-:W-:Y:S02]  /*5020*/  HMMA.16816.F32 R176, R128, R172, RZ ;  /* 0x000000ac80b0723c */ /* 0x000fe400000018ff */
[----:B------:R-:W-:Y:S06]  /*5030*/  MUFU.EX2 R206, R206 ;  /* 0x000000ce00ce7308 */ /* 0x000fec0000000800 */
[C---:B-----5:R-:W-:Y:S02]  /*5040*/  HMMA.16816.F32 R152, R4.reuse, R8, R152 ;  /* 0x000000080498723c */ /* 0x060fe40000001898 */
[----:B------:R-:W-:Y:S06]  /*5050*/  MUFU.EX2 R205, R205 ;  /* 0x000000cd00cd7308 */ /* 0x000fec0000000800 */
[----:B------:R-:W-:Y:S01]  /*5060*/  HMMA.16816.F32 R148, R4, R10, R148 ;  /* 0x0000000a0494723c */ /* 0x000fe20000001894 */
[----:B------:R-:W5:Y:S01]  /*5070*/  LDSM.16.MT88.4 R8, [R242+0x6900] ;  /* 0x00690000f208783b */ /* 0x000f620000004200 */
[----:B------:R-:W-:Y:S06]  /*5080*/  MUFU.EX2 R204, R204 ;  /* 0x000000cc00cc7308 */ /* 0x000fec0000000800 */
[----:B------:R-:W-:Y:S02]  /*5090*/  HMMA.16816.F32 R172, R128, R174, RZ ;  /* 0x000000ae80ac723c */ /* 0x000fe400000018ff */
[----:B------:R-:W-:Y:S06]  /*50a0*/  MUFU.EX2 R202, R202 ;  /* 0x000000ca00ca7308 */ /* 0x000fec0000000800 */
[C---:B------:R-:W-:Y:S02]  /*50b0*/  HMMA.16816.F32 R136, R4.reuse, R24, R136 ;  /* 0x000000180488723c */ /* 0x040fe40000001888 */
[----:B------:R-:W-:Y:S06]  /*50c0*/  MUFU.EX2 R203, R203 ;  /* 0x000000cb00cb7308 */ /* 0x000fec0000000800 */
[----:B------:R-:W-:Y:S01]  /*50d0*/  HMMA.16816.F32 R132, R4, R26, R132 ;  /* 0x0000001a0484723c */ /* 0x000fe20000001884 */
[----:B------:R-:W1:Y:S01]  /*50e0*/  LDSM.16.MT88.4 R24, [R240+0x9100] ;  /* 0x00910000f018783b */ /* 0x000e620000004200 */
[----:B------:R-:W-:Y:S06]  /*50f0*/  MUFU.EX2 R201, R201 ;  /* 0x000000c900c97308 */ /* 0x000fec0000000800 */
[C---:B------:R-:W-:Y:S02]  /*5100*/  HMMA.16816.F32 R108, R128.reuse, R112, RZ ;  /* 0x00000070806c723c */ /* 0x040fe400000018ff */
[----:B------:R-:W-:Y:S06]  /*5110*/  MUFU.EX2 R200, R200 ;  /* 0x000000c800c87308 */ /* 0x000fec0000000800 */
[----:B------:R-:W-:Y:S02]  /*5120*/  HMMA.16816.F32 R112, R128, R114, RZ ;  /* 0x000000728070723c */ /* 0x000fe400000018ff */
[----:B------:R-:W-:Y:S06]  /*5130*/  MUFU.EX2 R199, R199 ;  /* 0x000000c700c77308 */ /* 0x000fec0000000800 */
[C---:B------:R-:W-:Y:S02]  /*5140*/  HMMA.16816.F32 R144, R4.reuse, R76, R144 ;  /* 0x0000004c0490723c */ /* 0x040fe40000001890 */
[----:B------:R-:W-:Y:S06]  /*5150*/  MUFU.EX2 R193, R193 ;  /* 0x000000c100c17308 */ /* 0x000fec0000000800 */
[----:B------:R-:W-:Y:S02]  /*5160*/  HMMA.16816.F32 R140, R4, R78, R140 ;  /* 0x0000004e048c723c */ /* 0x000fe4000000188c */
[----:B------:R-:W-:Y:S06]  /*5170*/  MUFU.EX2 R192, R192 ;  /* 0x000000c000c07308 */ /* 0x000fec0000000800 */
[C---:B------:R-:W-:Y:S02]  /*5180*/  HMMA.16816.F32 R76, R128.reuse, R80, RZ ;  /* 0x00000050804c723c */ /* 0x040fe400000018ff */
[----:B------:R-:W-:Y:S06]  /*5190*/  MUFU.EX2 R187, R187 ;  /* 0x000000bb00bb7308 */ /* 0x000fec0000000800 */
[----:B------:R-:W-:Y:S02]  /*51a0*/  HMMA.16816.F32 R80, R128, R82, RZ ;  /* 0x000000528050723c */ /* 0x000fe400000018ff */
[----:B------:R-:W-:Y:S06]  /*51b0*/  MUFU.EX2 R184, R184 ;  /* 0x000000b800b87308 */ /* 0x000fec0000000800 */
[C---:B------:R-:W-:Y:S02]  /*51c0*/  HMMA.16816.F32 R176, R4.reuse, R16, R176 ;  /* 0x0000001004b0723c */ /* 0x040fe400000018b0 */
[----:B------:R-:W-:Y:S06]  /*51d0*/  MUFU.EX2 R183, R183 ;  /* 0x000000b700b77308 */ /* 0x000fec0000000800 */
[C---:B------:R-:W-:Y:S01]  /*51e0*/  HMMA.16816.F32 R172, R4.reuse, R18, R172 ;  /* 0x0000001204ac723c */ /* 0x040fe200000018ac */
[----:B------:R-:W1:Y:S07]  /*51f0*/  LDSM.16.MT88.4 R16, [R240+0x3900] ;  /* 0x00390000f010783b */ /* 0x000e6e0000004200 */
[C---:B---3--:R-:W-:Y:S08]  /*5200*/  HMMA.16816.F32 R108, R4.reuse, R12, R108 ;  /* 0x0000000c046c723c */ /* 0x048ff0000000186c */
[----:B------:R-:W-:Y:S01]  /*5210*/  HMMA.16816.F32 R112, R4, R14, R112 ;  /* 0x0000000e0470723c */ /* 0x000fe20000001870 */
[----:B------:R-:W3:Y:S07]  /*5220*/  LDSM.16.MT88.4 R12, [R240+0x9900] ;  /* 0x00990000f00c783b */ /* 0x000eee0000004200 */
[C---:B------:R-:W-:Y:S08]  /*5230*/  HMMA.16816.F32 R52, R128.reuse, R56, RZ ;  /* 0x000000388034723c */ /* 0x040ff000000018ff */
[----:B------:R-:W-:Y:S08]  /*5240*/  HMMA.16816.F32 R60, R128, R64, RZ ;  /* 0x00000040803c723c */ /* 0x000ff000000018ff */
[C---:B-----5:R-:W-:Y:S08]  /*5250*/  HMMA.16816.F32 R76, R4.reuse, R8, R76 ;  /* 0x00000008044c723c */ /* 0x060ff0000000184c */
[----:B------:R-:W-:Y:S01]  /*5260*/  HMMA.16816.F32 R80, R4, R10, R80 ;  /* 0x0000000a0450723c */ /* 0x000fe20000001850 */
[----:B------:R-:W5:Y:S07]  /*5270*/  LDSM.16.MT88.4 R8, [R241+0x9900] ;  /* 0x00990000f108783b */ /* 0x000f6e0000004200 */
        /* <DEDUP_REMOVED lines=10> */
[C---:B-1----:R-:W-:Y:S08]  /*5320*/  HMMA.16816.F32 R124, R128.reuse, R24, RZ ;  /* 0x00000018807c723c */ /* 0x042ff000000018ff */
[----:B------:R-:W-:Y:S01]  /*5330*/  HMMA.16816.F32 R128, R128, R26, RZ ;  /* 0x0000001a8080723c */ /* 0x000fe200000018ff */
[----:B------:R-:W-:Y:S07]  /*5340*/  LDSM.16.MT88.4 R24, [R241+0x1100] ;  /* 0x00110000f118783b */ /* 0x000fee0000004200 */
[C---:B------:R-:W-:Y:S08]  /*5350*/  HMMA.16816.F32 R52, R4.reuse, R20, R52 ;  /* 0x000000140434723c */ /* 0x040ff00000001834 */
[C---:B------:R-:W-:Y:S01]  /*5360*/  HMMA.16816.F32 R56, R4.reuse, R22, R56 ;  /* 0x000000160438723c */ /* 0x040fe20000001838 */
[----:B------:R-:W1:Y:S07]  /*5370*/  LDSM.16.MT88.4 R20, [R240+0x6900] ;  /* 0x00690000f014783b */ /* 0x000e6e0000004200 */
[C---:B------:R-:W-:Y:S08]  /*5380*/  HMMA.16816.F32 R60, R4.reuse, R16, R60 ;  /* 0x00000010043c723c */ /* 0x040ff0000000183c */
[C---:B------:R-:W-:Y:S01]  /*5390*/  HMMA.16816.F32 R64, R4.reuse, R18, R64 ;  /* 0x000000120440723c */ /* 0x040fe20000001840 */
[----:B------:R-:W1:Y:S07]  /*53a0*/  LDSM.16.MT88.4 R16, [R244+0x9900] ;  /* 0x00990000f410783b */ /* 0x000e6e0000004200 */
[C---:B---3--:R-:W-:Y:S08]  /*53b0*/  HMMA.16816.F32 R124, R4.reuse, R12, R124 ;  /* 0x0000000c047c723c */ /* 0x048ff0000000187c */
[C---:B------:R-:W-:Y:S01]  /*53c0*/  HMMA.16816.F32 R128, R4.reuse, R14, R128 ;  /* 0x0000000e0480723c */ /* 0x040fe20000001880 */
[----:B------:R-:W3:Y:S07]  /*53d0*/  LDSM.16.MT88.4 R12, [R244+0x1100] ;  /* 0x00110000f40c783b */ /* 0x000eee0000004200 */
[C---:B-----5:R-:W-:Y:S08]  /*53e0*/  HMMA.16816.F32 R116, R4.reuse, R8, R116 ;  /* 0x000000080474723c */ /* 0x060ff00000001874 */
[C---:B------:R-:W-:Y:S01]  /*53f0*/  HMMA.16816.F32 R120, R4.reuse, R10, R120 ;  /* 0x0000000a0478723c */ /* 0x040fe20000001878 */
[----:B------:R-:W5:Y:S07]  /*5400*/  LDSM.16.MT88.4 R8, [R242+0x1100] ;  /* 0x00110000f208783b */ /* 0x000f6e0000004200 */
[C---:B------:R-:W-:Y:S07]  /*5410*/  HMMA.16816.F32 R84, R4.reuse, R188, R84 ;  /* 0x000000bc0454723c */ /* 0x040fee0000001854 */
[--C-:B------:R-:W-:Y:S01]  /*5420*/  FFMA.FTZ R189, R209, c[0x0][0x2d0], -R185.reuse ;  /* 0x0000b400d1bd7a23 */ /* 0x100fe200000108b9 */
[----:B------:R-:W-:Y:S01]  /*5430*/  HMMA.16816.F32 R88, R4, R190, R88 ;  /* 0x000000be0458723c */ /* 0x000fe20000001858 */
[----:B------:R-:W-:-:S04]  /*5440*/  FFMA.FTZ R188, R208, c[0x0][0x2d0], -R185 ;  /* 0x0000b400d0bc7a23 */ /* 0x000fc800000108b9 */
[----:B------:R-:W-:Y:S02]  /*5450*/  MUFU.EX2 R189, R189 ;  /* 0x000000bd00bd7308 */ /* 0x000fe40000000800 */
[----:B------:R-:W-:Y:S01]  /*5460*/  FFMA.FTZ R190, R210, c[0x0][0x2d0], -R185 ;  /* 0x0000b400d2be7a23 */ /* 0x000fe200000108b9 */
[C---:B-1----:R-:W-:Y:S01]  /*5470*/  HMMA.16816.F32 R92, R4.reuse, R20, R92 ;  /* 0x00000014045c723c */ /* 0x042fe2000000185c */
[----:B------:R-:W-:Y:S02]  /*5480*/  FFMA.FTZ R191, R207, c[0x0][0x2d0], -R181 ;  /* 0x0000b400cfbf7a23 */ /* 0x000fe400000108b5 */
[----:B------:R-:W-:Y:S02]  /*5490*/  FFMA.FTZ R185, R186, c[0x0][0x2d0], -R185 ;  /* 0x0000b400bab97a23 */ /* 0x000fe400000108b9 */
[----:B------:R-:W1:Y:S01]  /*54a0*/  MUFU.EX2 R190, R190 ;  /* 0x000000be00be7308 */ /* 0x000e620000000800 */
[--C-:B------:R-:W-:Y:S02]  /*54b0*/  FFMA.FTZ R186, R194, c[0x0][0x2d0], -R181.reuse ;  /* 0x0000b400c2ba7a23 */ /* 0x100fe400000108b5 */
[----:B------:R-:W-:Y:S01]  /*54c0*/  HMMA.16816.F32 R96, R4, R22, R96 ;  /* 0x000000160460723c */ /* 0x000fe20000001860 */
[----:B------:R-:W-:Y:S01]  /*54d0*/  LDSM.16.MT88.4 R20, [R241+0x4100] ;  /* 0x00410000f114783b */ /* 0x000fe20000004200 */
[----:B------:R-:W-:-:S03]  /*54e0*/  FFMA.FTZ R181, R182, c[0x0][0x2d0], -R181 ;  /* 0x0000b400b6b57a23 */ /* 0x000fc600000108b5 */
[----:B------:R-:W1:Y:S03]  /*54f0*/  MUFU.EX2 R188, R188 ;  /* 0x000000bc00bc7308 */ /* 0x000e660000000800 */
[C---:B------:R-:W-:Y:S05]  /*5500*/  HMMA.16816.F32 R100, R4.reuse, R16, R100 ;  /* 0x000000100464723c */ /* 0x040fea0000001864 */
[----:B------:R-:W1:Y:S03]  /*5510*/  MUFU.EX2 R191, R191 ;  /* 0x000000bf00bf7308 */ /* 0x000e660000000800 */
[----:B------:R-:W-:Y:S01]  /*5520*/  HMMA.16816.F32 R104, R4, R18, R104 ;  /* 0x000000120468723c */ /* 0x000fe20000001868 */
[----:B------:R-:W1:Y:S04]  /*5530*/  LDSM.16.MT88.4 R16, [R240+0x1100] ;  /* 0x00110000f010783b */ /* 0x000e680000004200 */
[----:B------:R-:W-:Y:S02]  /*5540*/  MUFU.EX2 R185, R185 ;  /* 0x000000b900b97308 */ /* 0x000fe40000000800 */
[----:B------:R-:W-:Y:S01]  /*5550*/  F2FP.PACK_AB R4, R34, R38 ;  /* 0x000000262204723e */ /* 0x000fe200000000ff */
[----:B------:R-:W-:Y:S01]  /*5560*/  FADD.FTZ R38, R38, R42 ;  /* 0x0000002a26267221 */ /* 0x000fe20000010000 */
[----:B--2---:R-:W-:-:S02]  /*5570*/  F2FP.PACK_AB R6, R30, R33 ;  /* 0x000000211e06723e */ /* 0x004fc400000000ff */
[----:B----4-:R-:W-:Y:S01]  /*5580*/  F2FP.PACK_AB R5, R32, R36 ;  /* 0x000000242005723e */ /* 0x010fe200000000ff */
[----:B------:R-:W-:Y:S01]  /*5590*/  FADD.FTZ R38, R34, R38 ;  /* 0x0000002622267221 */ /* 0x000fe20000010000 */
[----:B------:R-:W-:Y:S01]  /*55a0*/  F2FP.PACK_AB R7, R3, R31 ;  /* 0x0000001f0307723e */ /* 0x000fe200000000ff */
[----:B------:R-:W2:Y:S01]  /*55b0*/  MUFU.EX2 R186, R186 ;  /* 0x000000ba00ba7308 */ /* 0x000ea20000000800 */
[----:B------:R-:W-:Y:S02]  /*55c0*/  FADD.FTZ R36, R36, R40 ;  /* 0x0000002824247221 */ /* 0x000fe40000010000 */
[----:B------:R-:W-:Y:S02]  /*55d0*/  FADD.FTZ R33, R33, R38 ;  /* 0x0000002621217221 */ /* 0x000fe40000010000 */
[----:B------:R-:W-:Y:S01]  /*55e0*/  FADD.FTZ R36, R32, R36 ;  /* 0x0000002420247221 */ /* 0x000fe20000010000 */
[----:B---3--:R-:W-:Y:S01]  /*55f0*/  HMMA.16816.F32 R176, R4, R12, R176 ;  /* 0x0000000c04b0723c */ /* 0x008fe200000018b0 */
[----:B------:R-:W-:Y:S01]  /*5600*/  FADD.FTZ R33, R30, R33 ;  /* 0x000000211e217221 */ /* 0x000fe20000010000 */
[----:B------:R-:W3:Y:S01]  /*5610*/  MUFU.EX2 R181, R181 ;  /* 0x000000b500b57308 */ /* 0x000ee20000000800 */
[----:B------:R-:W-:-:S04]  /*5620*/  FADD.FTZ R31, R31, R36 ;  /* 0x000000241f1f7221 */ /* 0x000fc80000010000 */
[----:B------:R-:W-:Y:S01]  /*5630*/  FADD.FTZ R31, R3, R31 ;  /* 0x0000001f031f7221 */ /* 0x000fe20000010000 */
[C---:B------:R-:W-:Y:S01]  /*5640*/  HMMA.16816.F32 R172, R4.reuse, R14, R172 ;  /* 0x0000000e04ac723c */ /* 0x040fe200000018ac */
[----:B------:R-:W4:Y:S07]  /*5650*/  LDSM.16.MT88.4 R12, [R244+0x4100] ;  /* 0x00410000f40c783b */ /* 0x000f2e0000004200 */
[C---:B-----5:R-:W-:Y:S08]  /*5660*/  HMMA.16816.F32 R168, R4.reuse, R8, R168 ;  /* 0x0000000804a8723c */ /* 0x060ff000000018a8 */
[C---:B------:R-:W-:Y:S01]  /*5670*/  HMMA.16816.F32 R164, R4.reuse, R10, R164 ;  /* 0x0000000a04a4723c */ /* 0x040fe200000018a4 */
[----:B------:R-:W5:Y:S07]  /*5680*/  LDSM.16.MT88.4 R8, [R242+0x4100] ;  /* 0x00410000f208783b */ /* 0x000f6e0000004200 */
[C---:B-1----:R-:W-:Y:S08]  /*5690*/  HMMA.16816.F32 R152, R4.reuse, R16, R152 ;  /* 0x000000100498723c */ /* 0x042ff00000001898 */
[C---:B------:R-:W-:Y:S01]  /*56a0*/  HMMA.16816.F32 R148, R4.reuse, R18, R148 ;  /* 0x000000120494723c */ /* 0x040fe20000001894 */
[----:B------:R-:W-:Y:S07]  /*56b0*/  LDSM.16.MT88.4 R16, [R240+0x4100] ;  /* 0x00410000f010783b */ /* 0x000fee0000004200 */
[C---:B------:R-:W-:Y:S08]  /*56c0*/  HMMA.16816.F32 R160, R4.reuse, R24, R160 ;  /* 0x0000001804a0723c */ /* 0x040ff000000018a0 */
[C---:B----4-:R-:W-:Y:S08]  /*56d0*/  HMMA.16816.F32 R144, R4.reuse, R12, R144 ;  /* 0x0000000c0490723c */ /* 0x050ff00000001890 */
[C---:B------:R-:W-:Y:S01]  /*56e0*/  HMMA.16816.F32 R140, R4.reuse, R14, R140 ;  /* 0x0000000e048c723c */ /* 0x040fe2000000188c */
[----:B------:R-:W1:Y:S07]  /*56f0*/  LDSM.16.MT88.4 R12, [R244+0x7100] ;  /* 0x00710000f40c783b */ /* 0x000e6e0000004200 */
[C---:B-----5:R-:W-:Y:S08]  /*5700*/  HMMA.16816.F32 R136, R4.reuse, R8, R136 ;  /* 0x000000080488723c */ /* 0x060ff00000001888 */
[C---:B------:R-:W-:Y:S01]  /*5710*/  HMMA.16816.F32 R132, R4.reuse, R10, R132 ;  /* 0x0000000a0484723c */ /* 0x040fe20000001884 */
[----:B------:R-:W4:Y:S07]  /*5720*/  LDSM.16.MT88.4 R8, [R242+0x7100] ;  /* 0x00710000f208783b */ /* 0x000f2e0000004200 */
[C---:B------:R-:W-:Y:S01]  /*5730*/  HMMA.16816.F32 R156, R4.reuse, R26, R156 ;  /* 0x0000001a049c723c */ /* 0x040fe2000000189c */
[----:B------:R-:W5:Y:S07]  /*5740*/  LDSM.16.MT88.4 R24, [R241+0x7100] ;  /* 0x00710000f118783b */ /* 0x000f6e0000004200 */
[C---:B------:R-:W-:Y:S08]  /*5750*/  HMMA.16816.F32 R52, R4.reuse, R20, R52 ;  /* 0x000000140434723c */ /* 0x040ff00000001834 */
[C---:B------:R-:W-:Y:S01]  /*5760*/  HMMA.16816.F32 R56, R4.reuse, R22, R56 ;  /* 0x000000160438723c */ /* 0x040fe20000001838 */
[----:B------:R-:W-:Y:S07]  /*5770*/  LDSM.16.MT88.4 R20, [R240+0x7100] ;  /* 0x00710000f014783b */ /* 0x000fee0000004200 */
[C---:B-1----:R-:W-:Y:S08]  /*5780*/  HMMA.16816.F32 R68, R4.reuse, R12, R68 ;  /* 0x0000000c0444723c */ /* 0x042ff00000001844 */
[C---:B------:R-:W-:Y:S01]  /*5790*/  HMMA.16816.F32 R72, R4.reuse, R14, R72 ;  /* 0x0000000e0448723c */ /* 0x040fe20000001848 */
[----:B------:R-:W1:Y:S07]  /*57a0*/  LDSM.16.MT88.4 R12, [R242+0xa100] ;  /* 0x00a10000f20c783b */ /* 0x000e6e0000004200 */
[C---:B----4-:R-:W-:Y:S08]  /*57b0*/  HMMA.16816.F32 R76, R4.reuse, R8, R76 ;  /* 0x00000008044c723c */ /* 0x050ff0000000184c */
[C---:B------:R-:W-:Y:S01]  /*57c0*/  HMMA.16816.F32 R80, R4.reuse, R10, R80 ;  /* 0x0000000a0450723c */ /* 0x040fe20000001850 */
[----:B------:R-:W4:Y:S07]  /*57d0*/  LDSM.16.MT88.4 R8, [R241+0xa100] ;  /* 0x00a10000f108783b */ /* 0x000f2e0000004200 */
[C---:B------:R-:W-:Y:S08]  /*57e0*/  HMMA.16816.F32 R60, R4.reuse, R16, R60 ;  /* 0x00000010043c723c */ /* 0x040ff0000000183c */
[C---:B------:R-:W-:Y:S01]  /*57f0*/  HMMA.16816.F32 R64, R4.reuse, R18, R64 ;  /* 0x000000120440723c */ /* 0x040fe20000001840 */
[----:B------:R-:W2:Y:S07]  /*5800*/  LDSM.16.MT88.4 R16, [R244+0xa100] ;  /* 0x00a10000f410783b */ /* 0x000eae0000004200 */
[C---:B-----5:R-:W-:Y:S08]  /*5810*/  HMMA.16816.F32 R84, R4.reuse, R24, R84 ;  /* 0x000000180454723c */ /* 0x060ff00000001854 */
[C---:B-1----:R-:W-:Y:S08]  /*5820*/  HMMA.16816.F32 R108, R4.reuse, R12, R108 ;  /* 0x0000000c046c723c */ /* 0x042ff0000000186c */
[C---:B------:R-:W-:Y:S01]  /*5830*/  HMMA.16816.F32 R112, R4.reuse, R14, R112 ;  /* 0x0000000e0470723c */ /* 0x040fe20000001870 */
[----:B------:R-:W1:Y:S07]  /*5840*/  LDSM.16.MT88.4 R12, [R240+0xa100] ;  /* 0x00a10000f00c783b */ /* 0x000e6e0000004200 */
[C---:B----4-:R-:W-:Y:S08]  /*5850*/  HMMA.16816.F32 R116, R4.reuse, R8, R116 ;  /* 0x000000080474723c */ /* 0x050ff00000001874 */
[C---:B------:R-:W-:Y:S01]  /*5860*/  HMMA.16816.F32 R120, R4.reuse, R10, R120 ;  /* 0x0000000a0478723c */ /* 0x040fe20000001878 */
[----:B------:R-:W4:Y:S07]  /*5870*/  LDSM.16.MT88.4 R8, [R241+0x1900] ;  /* 0x00190000f108783b */ /* 0x000f2e0000004200 */
[C---:B------:R-:W-:Y:S01]  /*5880*/  HMMA.16816.F32 R88, R4.reuse, R26, R88 ;  /* 0x0000001a0458723c */ /* 0x040fe20000001858 */
[----:B------:R-:W-:Y:S07]  /*5890*/  LDSM.16.MT88.4 R24, [R240+0x4900] ;  /* 0x00490000f018783b */ /* 0x000fee0000004200 */
[C---:B------:R-:W-:Y:S08]  /*58a0*/  HMMA.16816.F32 R92, R4.reuse, R20, R92 ;  /* 0x00000014045c723c */ /* 0x040ff0000000185c */
[C---:B------:R-:W-:Y:S01]  /*58b0*/  HMMA.16816.F32 R96, R4.reuse, R22, R96 ;  /* 0x000000160460723c */ /* 0x040fe20000001860 */
[----:B------:R-:W-:Y:S07]  /*58c0*/  LDSM.16.MT88.4 R20, [R240+0x1900] ;  /* 0x00190000f014783b */ /* 0x000fee0000004200 */
[C---:B--2---:R-:W-:Y:S08]  /*58d0*/  HMMA.16816.F32 R100, R4.reuse, R16, R100 ;  /* 0x000000100464723c */ /* 0x044ff00000001864 */
[C---:B------:R-:W-:Y:S01]  /*58e0*/  HMMA.16816.F32 R104, R4.reuse, R18, R104 ;  /* 0x000000120468723c */ /* 0x040fe20000001868 */
[----:B------:R-:W2:Y:S07]  /*58f0*/  LDSM.16.MT88.4 R16, [R244+0x1900] ;  /* 0x00190000f410783b */ /* 0x000eae0000004200 */
[C---:B-1----:R-:W-:Y:S08]  /*5900*/  HMMA.16816.F32 R124, R4.reuse, R12, R124 ;  /* 0x0000000c047c723c */ /* 0x042ff0000000187c */
[----:B------:R-:W-:Y:S01]  /*5910*/  HMMA.16816.F32 R128, R4, R14, R128 ;  /* 0x0000000e0480723c */ /* 0x000fe20000001880 */
[----:B------:R-:W1:Y:S06]  /*5920*/  LDSM.16.MT88.4 R12, [R242+0x1900] ;  /* 0x00190000f20c783b */ /* 0x000e6c0000004200 */
[----:B------:R-:W-:Y:S01]  /*5930*/  F2FP.PACK_AB R4, R190, R195 ;  /* 0x000000c3be04723e */ /* 0x000fe200000000ff */
[----:B------:R-:W-:Y:S01]  /*5940*/  FADD.FTZ R195, R195, R33 ;  /* 0x00000021c3c37221 */ /* 0x000fe20000010000 */
[----:B------:R-:W-:-:S02]  /*5950*/  F2FP.PACK_AB R6, R188, R189 ;  /* 0x000000bdbc06723e */ /* 0x000fc400000000ff */
[----:B------:R-:W-:Y:S01]  /*5960*/  F2FP.PACK_AB R5, R196, R191 ;  /* 0x000000bfc405723e */ /* 0x000fe200000000ff */
[----:B------:R-:W-:Y:S01]  /*5970*/  FADD.FTZ R195, R190, R195 ;  /* 0x000000c3bec37221 */ /* 0x000fe20000010000 */
[----:B------:R-:W-:Y:S01]  /*5980*/  F2FP.PACK_AB R7, R197, R198 ;  /* 0x000000c6c507723e */ /* 0x000fe200000000ff */
[----:B------:R-:W-:Y:S02]  /*5990*/  FADD.FTZ R191, R191, R31 ;  /* 0x0000001fbfbf7221 */ /* 0x000fe40000010000 */
[----:B------:R-:W-:Y:S02]  /*59a0*/  FADD.FTZ R189, R189, R195 ;  /* 0x000000c3bdbd7221 */ /* 0x000fe40000010000 */
[----:B------:R-:W-:Y:S02]  /*59b0*/  FADD.FTZ R191, R196, R191 ;  /* 0x000000bfc4bf7221 */ /* 0x000fe40000010000 */
[----:B----4-:R-:W-:Y:S01]  /*59c0*/  HMMA.16816.F32 R160, R4, R8, R160 ;  /* 0x0000000804a0723c */ /* 0x010fe200000018a0 */
[----:B------:R-:W-:-:S02]  /*59d0*/  FADD.FTZ R189, R188, R189 ;  /* 0x000000bdbcbd7221 */ /* 0x000fc40000010000 */
[----:B------:R-:W-:-:S04]  /*59e0*/  FADD.FTZ R198, R198, R191 ;  /* 0x000000bfc6c67221 */ /* 0x000fc80000010000 */
[----:B------:R-:W-:Y:S01]  /*59f0*/  FADD.FTZ R198, R197, R198 ;  /* 0x000000c6c5c67221 */ /* 0x000fe20000010000 */
[C---:B------:R-:W-:Y:S01]  /*5a00*/  HMMA.16816.F32 R156, R4.reuse, R10, R156 ;  /* 0x0000000a049c723c */ /* 0x040fe2000000189c */
[----:B------:R-:W4:Y:S07]  /*5a10*/  LDSM.16.MT88.4 R8, [R241+0x4900] ;  /* 0x00490000f108783b */ /* 0x000f2e0000004200 */
[C---:B--2---:R-:W-:Y:S08]  /*5a20*/  HMMA.16816.F32 R176, R4.reuse, R16, R176 ;  /* 0x0000001004b0723c */ /* 0x044ff000000018b0 */
[C---:B------:R-:W-:Y:S01]  /*5a30*/  HMMA.16816.F32 R172, R4.reuse, R18, R172 ;  /* 0x0000001204ac723c */ /* 0x040fe200000018ac */
[----:B------:R-:W2:Y:S07]  /*5a40*/  LDSM.16.MT88.4 R16, [R244+0x4900] ;  /* 0x00490000f410783b */ /* 0x000eae0000004200 */
[C---:B-1----:R-:W-:Y:S08]  /*5a50*/  HMMA.16816.F32 R168, R4.reuse, R12, R168 ;  /* 0x0000000c04a8723c */ /* 0x042ff000000018a8 */
[C---:B------:R-:W-:Y:S01]  /*5a60*/  HMMA.16816.F32 R164, R4.reuse, R14, R164 ;  /* 0x0000000e04a4723c */ /* 0x040fe200000018a4 */
[----:B------:R-:W1:Y:S07]  /*5a70*/  LDSM.16.MT88.4 R12, [R242+0x4900] ;  /* 0x00490000f20c783b */ /* 0x000e6e0000004200 */
[C---:B------:R-:W-:Y:S08]  /*5a80*/  HMMA.16816.F32 R152, R4.reuse, R20, R152 ;  /* 0x000000140498723c */ /* 0x040ff00000001898 */
[C---:B----4-:R-:W-:Y:S08]  /*5a90*/  HMMA.16816.F32 R52, R4.reuse, R8, R52 ;  /* 0x000000080434723c */ /* 0x050ff00000001834 */
[C---:B------:R-:W-:Y:S01]  /*5aa0*/  HMMA.16816.F32 R56, R4.reuse, R10, R56 ;  /* 0x0000000a0438723c */ /* 0x040fe20000001838 */
[----:B------:R-:W4:Y:S07]  /*5ab0*/  LDSM.16.MT88.4 R8, [R240+0x7900] ;  /* 0x00790000f008783b */ /* 0x000f2e0000004200 */
[C---:B------:R-:W-:Y:S01]  /*5ac0*/  HMMA.16816.F32 R148, R4.reuse, R22, R148 ;  /* 0x000000160494723c */ /* 0x040fe20000001894 */
[----:B------:R-:W5:Y:S07]  /*5ad0*/  LDSM.16.MT88.4 R20, [R244+0x7900] ;  /* 0x00790000f414783b */ /* 0x000f6e0000004200 */
[C---:B--2---:R-:W-:Y:S08]  /*5ae0*/  HMMA.16816.F32 R144, R4.reuse, R16, R144 ;  /* 0x000000100490723c */ /* 0x044ff00000001890 */
[C---:B------:R-:W-:Y:S01]  /*5af0*/  HMMA.16816.F32 R140, R4.reuse, R18, R140 ;  /* 0x00000012048c723c */ /* 0x040fe2000000188c */
[----:B------:R-:W2:Y:S07]  /*5b00*/  LDSM.16.MT88.4 R16, [R242+0x7900] ;  /* 0x00790000f210783b */ /* 0x000eae0000004200 */
[C---:B-1----:R-:W-:Y:S08]  /*5b10*/  HMMA.16816.F32 R136, R4.reuse, R12, R136 ;  /* 0x0000000c0488723c */ /* 0x042ff00000001888 */
[C---:B------:R-:W-:Y:S01]  /*5b20*/  HMMA.16816.F32 R132, R4.reuse, R14, R132 ;  /* 0x0000000e0484723c */ /* 0x040fe20000001884 */
[----:B------:R-:W1:Y:S07]  /*5b30*/  LDSM.16.MT88.4 R12, [R241+0x7900] ;  /* 0x00790000f10c783b */ /* 0x000e6e0000004200 */
[C---:B----4-:R-:W-:Y:S08]  /*5b40*/  HMMA.16816.F32 R92, R4.reuse, R8, R92 ;  /* 0x00000008045c723c */ /* 0x050ff0000000185c */
[C---:B------:R-:W-:Y:S01]  /*5b50*/  HMMA.16816.F32 R96, R4.reuse, R10, R96 ;  /* 0x0000000a0460723c */ /* 0x040fe20000001860 */
[----:B------:R-:W4:Y:S07]  /*5b60*/  LDSM.16.MT88.4 R8, [R240+0xa900] ;  /* 0x00a90000f008783b */ /* 0x000f2e0000004200 */
[C---:B-----5:R-:W-:Y:S08]  /*5b70*/  HMMA.16816.F32 R68, R4.reuse, R20, R68 ;  /* 0x000000140444723c */ /* 0x060ff00000001844 */
        /* <DEDUP_REMOVED lines=13> */
[----:B------:R-:W-:Y:S07]  /*5c50*/  LDSM.16.MT88.4 R24, [R242+0x2100] ;  /* 0x00210000f218783b */ /* 0x000fee0000004200 */
[C---:B-----5:R-:W-:Y:S08]  /*5c60*/  HMMA.16816.F32 R100, R4.reuse, R20, R100 ;  /* 0x000000140464723c */ /* 0x060ff00000001864 */
        /* <DEDUP_REMOVED lines=19> */
[----:B------:R-:W-:Y:S02]  /*5da0*/  FADD.FTZ R200, R200, R203 ;  /* 0x000000cbc8c87221 */ /* 0x000fe40000010000 */
[----:B------:R-:W-:Y:S02]  /*5db0*/  FADD.FTZ R204, R193, R204 ;  /* 0x000000ccc1cc7221 */ /* 0x000fe40000010000 */
[----:B------:R-:W-:Y:S01]  /*5dc0*/  FADD.FTZ R200, R199, R200 ;  /* 0x000000c8c7c87221 */ /* 0x000fe20000010000 */
[----:B------:R-:W-:Y:S01]  /*5dd0*/  HMMA.16816.F32 R172, R4, R10, R172 ;  /* 0x0000000a04ac723c */ /* 0x000fe200000018ac */
[----:B------:R-:W4:Y:S01]  /*5de0*/  LDSM.16.MT88.4 R8, [R244+0x5100] ;  /* 0x00510000f408783b */ /* 0x000f220000004200 */
[----:B------:R-:W-:Y:S02]  /*5df0*/  FADD.FTZ R204, R192, R204 ;  /* 0x000000ccc0cc7221 */ /* 0x000fe40000010000 */
[----:B------:R-:W-:Y:S02]  /*5e00*/  FADD.FTZ R200, R186, R200 ;  /* 0x000000c8bac87221 */ /* 0x000fe40000010000 */
[----:B------:R-:W-:-:S02]  /*5e10*/  FADD.FTZ R204, R187, R204 ;  /* 0x000000ccbbcc7221 */ /* 0x000fc40000010000 */
[----:B--2---:R-:W-:Y:S01]  /*5e20*/  HMMA.16816.F32 R160, R4, R16, R160 ;  /* 0x0000001004a0723c */ /* 0x004fe200000018a0 */
[----:B------:R-:W-:Y:S02]  /*5e30*/  FADD.FTZ R200, R184, R200 ;  /* 0x000000c8b8c87221 */ /* 0x000fe40000010000 */
[----:B------:R-:W-:-:S05]  /*5e40*/  FADD.FTZ R3, R185, R204 ;  /* 0x000000ccb9037221 */ /* 0x000fca0000010000 */
[C---:B------:R-:W-:Y:S01]  /*5e50*/  HMMA.16816.F32 R156, R4.reuse, R18, R156 ;  /* 0x00000012049c723c */ /* 0x040fe2000000189c */
[----:B------:R-:W2:Y:S04]  /*5e60*/  LDSM.16.MT88.4 R16, [R241+0x5100] ;  /* 0x00510000f110783b */ /* 0x000ea80000004200 */
[----:B------:R-:W-:Y:S03]  /*5e70*/  STL [R1+0x60], R3 ;  /* 0x0000600301007387 */ /* 0x000fe60000100800 */
[C---:B-1----:R-:W-:Y:S08]  /*5e80*/  HMMA.16816.F32 R152, R4.reuse, R12, R152 ;  /* 0x0000000c0498723c */ /* 0x042ff00000001898 */
[C---:B------:R-:W-:Y:S01]  /*5e90*/  HMMA.16816.F32 R148, R4.reuse, R14, R148 ;  /* 0x0000000e0494723c */ /* 0x040fe20000001894 */
[----:B------:R-:W-:Y:S07]  /*5ea0*/  LDSM.16.MT88.4 R12, [R240+0x5100] ;  /* 0x00510000f00c783b */ /* 0x000fee0000004200 */
[C---:B------:R-:W-:Y:S08]  /*5eb0*/  HMMA.16816.F32 R136, R4.reuse, R20, R136 ;  /* 0x000000140488723c */ /* 0x040ff00000001888 */
[C---:B----4-:R-:W-:Y:S08]  /*5ec0*/  HMMA.16816.F32 R144, R4.reuse, R8, R144 ;  /* 0x000000080490723c */ /* 0x050ff00000001890 */
[C---:B------:R-:W-:Y:S01]  /*5ed0*/  HMMA.16816.F32 R140, R4.reuse, R10, R140 ;  /* 0x0000000a048c723c */ /* 0x040fe2000000188c */
[----:B------:R-:W1:Y:S07]  /*5ee0*/  LDSM.16.MT88.4 R8, [R244+0x8100] ;  /* 0x00810000f408783b */ /* 0x000e6e0000004200 */
[C---:B------:R-:W-:Y:S01]  /*5ef0*/  HMMA.16816.F32 R132, R4.reuse, R22, R132 ;  /* 0x000000160484723c */ /* 0x040fe20000001884 */
[----:B------:R-:W4:Y:S07]  /*5f00*/  LDSM.16.MT88.4 R20, [R241+0x8100] ;  /* 0x00810000f114783b */ /* 0x000f2e0000004200 */
[C---:B--2---:R-:W-:Y:S08]  /*5f10*/  HMMA.16816.F32 R52, R4.reuse, R16, R52 ;  /* 0x000000100434723c */ /* 0x044ff00000001834 */
[C---:B------:R-:W-:Y:S01]  /*5f20*/  HMMA.16816.F32 R56, R4.reuse, R18, R56 ;  /* 0x000000120438723c */ /* 0x040fe20000001838 */
[----:B------:R-:W2:Y:S07]  /*5f30*/  LDSM.16.MT88.4 R16, [R240+0x8100] ;  /* 0x00810000f010783b */ /* 0x000eae0000004200 */
[C---:B------:R-:W-:Y:S08]  /*5f40*/  HMMA.16816.F32 R168, R4.reuse, R24, R168 ;  /* 0x0000001804a8723c */ /* 0x040ff000000018a8 */
[C---:B------:R-:W-:Y:S01]  /*5f50*/  HMMA.16816.F32 R164, R4.reuse, R26, R164 ;  /* 0x0000001a04a4723c */ /* 0x040fe200000018a4 */
[----:B------:R-:W-:Y:S07]  /*5f60*/  LDSM.16.MT88.4 R24, [R242+0x8100] ;  /* 0x00810000f218783b */ /* 0x000fee0000004200 */
[C---:B-1----:R-:W-:Y:S08]  /*5f70*/  HMMA.16816.F32 R68, R4.reuse, R8, R68 ;  /* 0x000000080444723c */ /* 0x042ff00000001844 */
[C---:B------:R-:W-:Y:S01]  /*5f80*/  HMMA.16816.F32 R72, R4.reuse, R10, R72 ;  /* 0x0000000a0448723c */ /* 0x040fe20000001848 */
[----:B------:R-:W1:Y:S07]  /*5f90*/  LDSM.16.MT88.4 R8, [R242+0xb100] ;  /* 0x00b10000f208783b */ /* 0x000e6e0000004200 */
[C---:B------:R-:W-:Y:S08]  /*5fa0*/  HMMA.16816.F32 R60, R4.reuse, R12, R60 ;  /* 0x0000000c043c723c */ /* 0x040ff0000000183c */
[C---:B------:R-:W-:Y:S01]  /*5fb0*/  HMMA.16816.F32 R64, R4.reuse, R14, R64 ;  /* 0x0000000e0440723c */ /* 0x040fe20000001840 */
[----:B------:R-:W5:Y:S07]  /*5fc0*/  LDSM.16.MT88.4 R12, [R244+0xb100] ;  /* 0x00b10000f40c783b */ /* 0x000f6e0000004200 */
[C---:B----4-:R-:W-:Y:S08]  /*5fd0*/  HMMA.16816.F32 R84, R4.reuse, R20, R84 ;  /* 0x000000140454723c */ /* 0x050ff00000001854 */
        /* <DEDUP_REMOVED lines=9> */
[C---:B------:R-:W-:Y:S01]  /*6070*/  HMMA.16816.F32 R80, R4.reuse, R26, R80 ;  /* 0x0000001a0450723c */ /* 0x040fe20000001850 */
[----:B------:R-:W-:Y:S07]  /*6080*/  LDSM.16.MT88.4 R24, [R241+0x2900] ;  /* 0x00290000f118783b */ /* 0x000fee0000004200 */
[C---:B-----5:R-:W-:Y:S08]  /*6090*/  HMMA.16816.F32 R100, R4.reuse, R12, R100 ;  /* 0x0000000c0464723c */ /* 0x060ff00000001864 */
[C---:B------:R-:W-:Y:S01]  /*60a0*/  HMMA.16816.F32 R104, R4.reuse, R14, R104 ;  /* 0x0000000e0468723c */ /* 0x040fe20000001868 */
[----:B------:R-:W5:Y:S07]  /*60b0*/  LDSM.16.MT88.4 R12, [R244+0x2900] ;  /* 0x00290000f40c783b */ /* 0x000f6e0000004200 */
[C---:B----4-:R-:W-:Y:S08]  /*60c0*/  HMMA.16816.F32 R116, R4.reuse, R20, R116 ;  /* 0x000000140474723c */ /* 0x050ff00000001874 */
[C---:B------:R-:W-:Y:S01]  /*60d0*/  HMMA.16816.F32 R120, R4.reuse, R22, R120 ;  /* 0x000000160478723c */ /* 0x040fe20000001878 */
[----:B------:R-:W-:Y:S07]  /*60e0*/  LDSM.16.MT88.4 R20, [R240+0x2900] ;  /* 0x00290000f014783b */ /* 0x000fee0000004200 */
[C---:B--2---:R-:W-:Y:S08]  /*60f0*/  HMMA.16816.F32 R124, R4.reuse, R16, R124 ;  /* 0x00000010047c723c */ /* 0x044ff0000000187c */
[----:B------:R-:W-:Y:S01]  /*6100*/  HMMA.16816.F32 R128, R4, R18, R128 ;  /* 0x000000120480723c */ /* 0x000fe20000001880 */
[----:B------:R-:W2:Y:S06]  /*6110*/  LDSM.16.MT88.4 R16, [R244+0x5900] ;  /* 0x00590000f410783b */ /* 0x000eac0000004200 */
[----:B------:R-:W-:-:S02]  /*6120*/  F2FP.PACK_AB R4, R192, R193 ;  /* 0x000000c1c004723e */ /* 0x000fc400000000ff */
[----:B------:R-:W-:Y:S02]  /*6130*/  F2FP.PACK_AB R6, R185, R187 ;  /* 0x000000bbb906723e */ /* 0x000fe400000000ff */
[----:B------:R-:W-:Y:S02]  /*6140*/  F2FP.PACK_AB R5, R184, R186 ;  /* 0x000000bab805723e */ /* 0x000fe400000000ff */
[----:B---3--:R-:W-:Y:S01]  /*6150*/  F2FP.PACK_AB R7, R181, R183 ;  /* 0x000000b7b507723e */ /* 0x008fe200000000ff */
[----:B------:R-:W-:-:S04]  /*6160*/  FADD.FTZ R183, R183, R200 ;  /* 0x000000c8b7b77221 */ /* 0x000fc80000010000 */
[----:B------:R-:W-:Y:S02]  /*6170*/  FADD.FTZ R183, R181, R183 ;  /* 0x000000b7b5b77221 */ /* 0x000fe40000010000 */
[C---:B-1----:R-:W-:Y:S08]  /*6180*/  HMMA.16816.F32 R168, R4.reuse, R8, R168 ;  /* 0x0000000804a8723c */ /* 0x042ff000000018a8 */
[C---:B------:R-:W-:Y:S01]  /*6190*/  HMMA.16816.F32 R164, R4.reuse, R10, R164 ;  /* 0x0000000a04a4723c */ /* 0x040fe200000018a4 */
[----:B------:R-:W1:Y:S07]  /*61a0*/  LDSM.16.MT88.4 R8, [R242+0x5900] ;  /* 0x00590000f208783b */ /* 0x000e6e0000004200 */
[C---:B-----5:R-:W-:Y:S08]  /*61b0*/  HMMA.16816.F32 R176, R4.reuse, R12, R176 ;  /* 0x0000000c04b0723c */ /* 0x060ff000000018b0 */
[C---:B------:R-:W-:Y:S01]  /*61c0*/  HMMA.16816.F32 R172, R4.reuse, R14, R172 ;  /* 0x0000000e04ac723c */ /* 0x040fe200000018ac */
[----:B------:R-:W3:Y:S07]  /*61d0*/  LDSM.16.MT88.4 R12, [R241+0x5900] ;  /* 0x00590000f10c783b */ /* 0x000eee0000004200 */
[C---:B--2---:R-:W-:Y:S08]  /*61e0*/  HMMA.16816.F32 R144, R4.reuse, R16, R144 ;  /* 0x000000100490723c */ /* 0x044ff00000001890 */
[C---:B------:R-:W-:Y:S01]  /*61f0*/  HMMA.16816.F32 R140, R4.reuse, R18, R140 ;  /* 0x00000012048c723c */ /* 0x040fe2000000188c */
[----:B------:R-:W-:Y:S07]  /*6200*/  LDSM.16.MT88.4 R16, [R242+0x8900] ;  /* 0x00890000f210783b */ /* 0x000fee0000004200 */
[C---:B------:R-:W-:Y:S08]  /*6210*/  HMMA.16816.F32 R160, R4.reuse, R24, R160 ;  /* 0x0000001804a0723c */ /* 0x040ff000000018a0 */
[C---:B-1----:R-:W-:Y:S08]  /*6220*/  HMMA.16816.F32 R136, R4.reuse, R8, R136 ;  /* 0x000000080488723c */ /* 0x042ff00000001888 */
[C---:B------:R-:W-:Y:S01]  /*6230*/  HMMA.16816.F32 R132, R4.reuse, R10, R132 ;  /* 0x0000000a0484723c */ /* 0x040fe20000001884 */
[----:B------:R-:W1:Y:S07]  /*6240*/  LDSM.16.MT88.4 R8, [R241+0x8900] ;  /* 0x00890000f108783b */ /* 0x000e6e0000004200 */
[C---:B---3--:R-:W-:Y:S08]  /*6250*/  HMMA.16816.F32 R52, R4.reuse, R12, R52 ;  /* 0x0000000c0434723c */ /* 0x048ff00000001834 */
[C---:B------:R-:W-:Y:S01]  /*6260*/  HMMA.16816.F32 R56, R4.reuse, R14, R56 ;  /* 0x0000000e0438723c */ /* 0x040fe20000001838 */
[----:B------:R-:W2:Y:S07]  /*6270*/  LDSM.16.MT88.4 R12, [R240+0x8900] ;  /* 0x00890000f00c783b */ /* 0x000eae0000004200 */
[C---:B------:R-:W-:Y:S01]  /*6280*/  HMMA.16816.F32 R156, R4.reuse, R26, R156 ;  /* 0x0000001a049c723c */ /* 0x040fe2000000189c */
[----:B------:R-:W3:Y:S07]  /*6290*/  LDSM.16.MT88.4 R24, [R240+0x5900] ;  /* 0x00590000f018783b */ /* 0x000eee0000004200 */
        /* <DEDUP_REMOVED lines=13> */
[C---:B-1----:R-:W-:Y:S08]  /*6370*/  HMMA.16816.F32 R100, R4.reuse, R8, R100 ;  /* 0x000000080464723c */ /* 0x042ff00000001864 */
[C---:B------:R-:W-:Y:S01]  /*6380*/  HMMA.16816.F32 R104, R4.reuse, R10, R104 ;  /* 0x0000000a0468723c */ /* 0x040fe20000001868 */
[----:B------:R-:W1:Y:S07]  /*6390*/  LDSM.16.MT88.4 R8, [R240+0xb900] ;  /* 0x00b90000f008783b */ /* 0x000e6e0000004200 */
[C---:B------:R-:W-:Y:S08]  /*63a0*/  HMMA.16816.F32 R64, R4.reuse, R26, R64 ;  /* 0x0000001a0440723c */ /* 0x040ff00000001840 */
[C---:B------:R-:W-:Y:S08]  /*63b0*/  HMMA.16816.F32 R68, R4.reuse, R20, R68 ;  /* 0x000000140444723c */ /* 0x040ff00000001844 */
[C---:B------:R-:W-:Y:S08]  /*63c0*/  HMMA.16816.F32 R72, R4.reuse, R22, R72 ;  /* 0x000000160448723c */ /* 0x040ff00000001848 */
[C---:B----4-:R-:W-:Y:S08]  /*63d0*/  HMMA.16816.F32 R108, R4.reuse, R16, R108 ;  /* 0x00000010046c723c */ /* 0x050ff0000000186c */
[C---:B------:R-:W-:Y:S08]  /*63e0*/  HMMA.16816.F32 R112, R4.reuse, R18, R112 ;  /* 0x000000120470723c */ /* 0x040ff00000001870 */
[C---:B--2---:R-:W-:Y:S08]  /*63f0*/  HMMA.16816.F32 R116, R4.reuse, R12, R116 ;  /* 0x0000000c0474723c */ /* 0x044ff00000001874 */
[C---:B------:R-:W-:Y:S08]  /*6400*/  HMMA.16816.F32 R120, R4.reuse, R14, R120 ;  /* 0x0000000e0478723c */ /* 0x040ff00000001878 */
[C---:B-1----:R-:W-:Y:S08]  /*6410*/  HMMA.16816.F32 R124, R4.reuse, R8, R124 ;  /* 0x00000008047c723c */ /* 0x042ff0000000187c */
[----:B------:R-:W-:Y:S01]  /*6420*/  HMMA.16816.F32 R128, R4, R10, R128 ;  /* 0x0000000a0480723c */ /* 0x000fe20000001880 */
[----:B------:R-:W-:Y:S07]  /*6430*/  @P0 BRA `(.L_x_771) ;  /* 0x000053d000000947 */ /* 0x000fee0003800000 */
[----:B------:R-:W-:Y:S01]  /*6440*/  SHF.R.S32.HI R5, RZ, 0x1f, R29 ;  /* 0x0000001fff057819 */ /* 0x000fe2000001141d */
[----:B------:R-:W-:Y:S01]  /*6450*/  IMAD.MOV.U32 R3, RZ, RZ, R0 ;  /* 0x000000ffff037224 */ /* 0x000fe200078e0000 */
[----:B------:R-:W-:Y:S01]  /*6460*/  SHF.R.S32.HI R4, RZ, 0x1f, R28 ;  /* 0x0000001fff047819 */ /* 0x000fe2000001141c */
[----:B------:R-:W-:Y:S01]  /*6470*/  IMAD.MOV.U32 R180, RZ, RZ, R2 ;  /* 0x000000ffffb47224 */ /* 0x000fe200078e0002 */
[----:B------:R-:W-:Y:S01]  /*6480*/  SHF.R.S32.HI R6, RZ, 0x1f, R215 ;  /* 0x0000001fff067819 */ /* 0x000fe200000114d7 */
[----:B------:R-:W-:Y:S01]  /*6490*/  UIADD3 UR9, UR9, -0x2, URZ ;  /* 0xfffffffe09097890 */ /* 0x000fe2000fffe03f */
[----:B------:R-:W-:-:S02]  /*64a0*/  LEA.HI R5, R5, R29, RZ, 0x3 ;  /* 0x0000001d05057211 */ /* 0x000fc400078f18ff */
[----:B------:R-:W-:Y:S02]  /*64b0*/  LEA.HI R4, R4, R28, RZ, 0x3 ;  /* 0x0000001c04047211 */ /* 0x000fe400078f18ff */
[----:B------:R-:W-:Y:S02]  /*64c0*/  LEA.HI R6, R6, R215, RZ, 0x3 ;  /* 0x000000d706067211 */ /* 0x000fe400078f18ff */
[----:B------:R-:W-:Y:S02]  /*64d0*/  LOP3.LUT R5, R5, 0xfffffff8, RZ, 0xc0, !PT ;  /* 0xfffffff805057812 */ /* 0x000fe400078ec0ff */
[----:B------:R-:W-:Y:S02]  /*64e0*/  LOP3.LUT R4, R4, 0xfffffff8, RZ, 0xc0, !PT ;  /* 0xfffffff804047812 */ /* 0x000fe400078ec0ff */
[----:B------:R-:W-:Y:S02]  /*64f0*/  LOP3.LUT R0, R6, 0xfffffff8, RZ, 0xc0, !PT ;  /* 0xfffffff806007812 */ /* 0x000fe400078ec0ff */
[----:B------:R-:W-:-:S02]  /*6500*/  SHF.R.S32.HI R7, RZ, 0x1f, R5 ;  /* 0x0000001fff077819 */ /* 0x000fc40000011405 */
[----:B------:R-:W-:Y:S02]  /*6510*/  SHF.R.S32.HI R6, RZ, 0x1f, R4 ;  /* 0x0000001fff067819 */ /* 0x000fe40000011404 */
[----:B------:R-:W-:Y:S02]  /*6520*/  SHF.R.S32.HI R2, RZ, 0x1f, R0 ;  /* 0x0000001fff027819 */ /* 0x000fe40000011400 */
[C---:B------:R-:W-:Y:S01]  /*6530*/  SHF.L.U64.HI R8, R5.reuse, 0x1, R7 ;  /* 0x0000000105087819 */ /* 0x040fe20000010207 */
[----:B------:R-:W-:Y:S01]  /*6540*/  IMAD.SHL.U32 R7, R5, 0x2, RZ ;  /* 0x0000000205077824 */ /* 0x000fe200078e00ff */
[C---:B------:R-:W-:Y:S01]  /*6550*/  SHF.L.U64.HI R5, R4.reuse, 0x1, R6 ;  /* 0x0000000104057819 */ /* 0x040fe20000010206 */
[----:B------:R-:W-:Y:S01]  /*6560*/  IMAD.SHL.U32 R4, R4, 0x2, RZ ;  /* 0x0000000204047824 */ /* 0x000fe200078e00ff */
[C---:B------:R-:W-:Y:S01]  /*6570*/  SHF.L.U64.HI R2, R0.reuse, 0x1, R2 ;  /* 0x0000000100027819 */ /* 0x040fe20000010202 */
[----:B------:R-:W-:Y:S01]  /*6580*/  STL [R1+0x40], R8 ;  /* 0x0000400801007387 */ /* 0x000fe20000100800 */
[----:B------:R-:W-:Y:S01]  /*6590*/  SEL R6, RZ, 0x10, P6 ;  /* 0x00000010ff067807 */ /* 0x000fe20003000000 */
[----:B------:R-:W-:Y:S01]  /*65a0*/  IMAD.SHL.U32 R0, R0, 0x2, RZ ;  /* 0x0000000200007824 */ /* 0x000fe200078e00ff */
[----:B------:R-:W-:Y:S01]  /*65b0*/  LOP3.LUT R212, R212, 0xfffffff7, RZ, 0xc0, !PT ;  /* 0xfffffff7d4d47812 */ /* 0x000fe200078ec0ff */
[----:B------:R1:W-:Y:S01]  /*65c0*/  STL [R1+0x44], R7 ;  /* 0x0000440701007387 */ /* 0x0003e20000100800 */
[----:B------:R-:W-:-:S02]  /*65d0*/  ISETP.NE.U32.AND P1, PT, R6, RZ, PT ;  /* 0x000000ff0600720c */ /* 0x000fc40003f25070 */
[----:B------:R-:W-:Y:S01]  /*65e0*/  ISETP.GE.AND P2, PT, R215, c[0x0][0x1d4], PT ;  /* 0x00007500d7007a0c */ /* 0x000fe20003f46270 */
[----:B------:R2:W-:Y:S04]  /*65f0*/  STL [R1+0x48], R5 ;  /* 0x0000480501007387 */ /* 0x0005e80000100800 */
[----:B------:R3:W-:Y:S04]  /*6600*/  STL [R1+0x4c], R4 ;  /* 0x00004c0401007387 */ /* 0x0007e80000100800 */
[----:B------:R4:W-:Y:S02]  /*6610*/  STL [R1+0x50], R2 ;  /* 0x0000500201007387 */ /* 0x0009e40000100800 */
[----:B------:R-:W-:-:S02]  /*6620*/  @P1 LOP3.LUT R212, R212, 0x8, RZ, 0xfc, !PT ;  /* 0x00000008d4d41812 */ /* 0x000fc400078efcff */
[----:B------:R5:W-:Y:S02]  /*6630*/  STL [R1+0x54], R0 ;  /* 0x0000540001007387 */ /* 0x000be40000100800 */
[----:B------:R-:W-:Y:S02]  /*6640*/  LOP3.LUT R212, R212, 0xfffffffb, RZ, 0xc0, !PT ;  /* 0xfffffffbd4d47812 */ /* 0x000fe400078ec0ff */
[----:B------:R5:W-:Y:S01]  /*6650*/  STL [R1+0x38], R6 ;  /* 0x0000380601007387 */ /* 0x000be20000100800 */
[----:B-1----:R-:W-:Y:S01]  /*6660*/  SEL R7, RZ, 0x10, P4 ;  /* 0x00000010ff077807 */ /* 0x002fe20002000000 */
[----:B--2---:R-:W-:Y:S01]  /*6670*/  IMAD.SHL.U32 R5, R214, 0x2, RZ ;  /* 0x00000002d6057824 */ /* 0x004fe200078e00ff */
[----:B---3--:R-:W-:Y:S02]  /*6680*/  LEA R4, P0, R213, RZ, 0x1 ;  /* 0x000000ffd5047211 */ /* 0x008fe400078008ff */
[----:B----4-:R-:W-:Y:S02]  /*6690*/  SEL R2, RZ, 0x10, P5 ;  /* 0x00000010ff027807 */ /* 0x010fe40002800000 */
[----:B-----5:R-:W-:-:S03]  /*66a0*/  SEL R0, RZ, 0x10, P2 ;  /* 0x00000010ff007807 */ /* 0x020fc60001000000 */
[----:B------:R-:W-:Y:S01]  /*66b0*/  STL [R1+0x34], R2 ;  /* 0x0000340201007387 */ /* 0x000fe20000100800 */
[----:B------:R-:W-:-:S03]  /*66c0*/  IADD3 R6, -R6, 0x10, RZ ;  /* 0x0000001006067810 */ /* 0x000fc60007ffe1ff */
[----:B------:R-:W-:Y:S01]  /*66d0*/  STL [R1+0x30], R7 ;  /* 0x0000300701007387 */ /* 0x000fe20000100800 */
[----:B------:R-:W-:Y:S02]  /*66e0*/  ISETP.NE.U32.AND P2, PT, R0, RZ, PT ;  /* 0x000000ff0000720c */ /* 0x000fe40003f45070 */
[----:B------:R-:W-:Y:S01]  /*66f0*/  LOP3.LUT R6, R6, 0xf, RZ, 0xc0, !PT ;  /* 0x0000000f06067812 */ /* 0x000fe200078ec0ff */
[----:B------:R1:W-:Y:S02]  /*6700*/  STL [R1+0x3c], R5 ;  /* 0x00003c0501007387 */ /* 0x0003e40000100800 */
[----:B-1----:R-:W-:Y:S02]  /*6710*/  LEA.HI.X.SX32 R5, R213, RZ, 0x1, P0 ;  /* 0x000000ffd5057211 */ /* 0x002fe400000f0eff */
[----:B------:R-:W-:-:S03]  /*6720*/  ISETP.NE.U32.AND P0, PT, R2, RZ, PT ;  /* 0x000000ff0200720c */ /* 0x000fc60003f05070 */
[----:B------:R1:W-:Y:S04]  /*6730*/  STL.64 [R1+0x58], R4 ;  /* 0x0000580401007387 */ /* 0x0003e80000100a00 */
[----:B------:R2:W-:Y:S06]  /*6740*/  STL [R1+0x2c], R6 ;  /* 0x00002c0601007387 */ /* 0x0005ec0000100800 */
[----:B------:R-:W-:-:S02]  /*6750*/  @P0 LOP3.LUT R212, R212, 0x4, RZ, 0xfc, !PT ;  /* 0x00000004d4d40812 */ /* 0x000fc400078efcff */
[----:B------:R-:W-:Y:S02]  /*6760*/  ISETP.NE.U32.AND P0, PT, R7, RZ, PT ;  /* 0x000000ff0700720c */ /* 0x000fe40003f05070 */
[----:B------:R-:W-:-:S11]  /*6770*/  LOP3.LUT R212, R212, 0xfffffffd, RZ, 0xc0, !PT ;  /* 0xfffffffdd4d47812 */ /* 0x000fd600078ec0ff */
[----:B------:R-:W-:Y:S02]  /*6780*/  @P0 LOP3.LUT R212, R212, 0x2, RZ, 0xfc, !PT ;  /* 0x00000002d4d40812 */ /* 0x000fe400078efcff */
[----:B-1----:R-:W-:Y:S02]  /*6790*/  IADD3 R5, -R2, 0x10, RZ ;  /* 0x0000001002057810 */ /* 0x002fe40007ffe1ff */
[----:B------:R-:W-:Y:S02]  /*67a0*/  IADD3 R4, -R7, 0x10, RZ ;  /* 0x0000001007047810 */ /* 0x000fe40007ffe1ff */
[----:B------:R-:W-:Y:S02]  /*67b0*/  IADD3 R2, -R0, 0x10, RZ ;  /* 0x0000001000027810 */ /* 0x000fe40007ffe1ff */
[----:B------:R-:W-:Y:S02]  /*67c0*/  LOP3.LUT R5, R5, 0xf, RZ, 0xc0, !PT ;  /* 0x0000000f05057812 */ /* 0x000fe400078ec0ff */
[----:B------:R-:W-:-:S02]  /*67d0*/  LOP3.LUT R4, R4, 0xf, RZ, 0xc0, !PT ;  /* 0x0000000f04047812 */ /* 0x000fc400078ec0ff */
[----:B------:R-:W-:Y:S01]  /*67e0*/  LOP3.LUT R2, R2, 0xf, RZ, 0xc0, !PT ;  /* 0x0000000f02027812 */ /* 0x000fe200078ec0ff */
[----:B------:R2:W-:Y:S04]  /*67f0*/  STL [R1+0x28], R5 ;  /* 0x0000280501007387 */ /* 0x0005e80000100800 */
[----:B------:R2:W-:Y:S04]  /*6800*/  STL [R1+0x24], R4 ;  /* 0x0000240401007387 */ /* 0x0005e80000100800 */
[----:B------:R2:W-:Y:S04]  /*6810*/  STL [R1+0x20], R2 ;  /* 0x0000200201007387 */ /* 0x0005e80000100800 */
[----:B------:R2:W-:Y:S01]  /*6820*/  STL [R1+0x18], R212 ;  /* 0x000018d401007387 */ /* 0x0005e20000100800 */
[----:B------:R-:W-:Y:S05]  /*6830*/  BRA `(.L_x_772) ;  /* 0x0000051000007947 */ /* 0x000fea0003800000 */
.L_x_774:
[----:B------:R-:W2:Y:S01]  /*6840*/  LDL R0, [R1+0xc] ;  /* 0x00000c0001007983 */ /* 0x000ea20000100800 */
[----:B------:R-:W-:Y:S01]  /*6850*/  UIMAD UR4, UR9, 0x60, UR11 ;  /* 0x00000060090478a4 */ /* 0x000fe2000f8e020b */
[----:B------:R-:W-:Y:S01]  /*6860*/  PLOP3.LUT P0, PT, PT, PT, UP0, 0x80, 0x0 ;  /* 0x000000000000781c */ /* 0x000fe20003f0f008 */
[----:B------:R-:W-:Y:S01]  /*6870*/  IMAD.MOV.U32 R251, RZ, RZ, RZ ;  /* 0x000000fffffb7224 */ /* 0x000fe200078e00ff */
[----:B------:R-:W3:Y:S03]  /*6880*/  LDL.64 R26, [R1+0x58] ;  /* 0x00005800011a7983 */ /* 0x000ee60000100a00 */
        /* <DEDUP_REMOVED lines=9> */
[----:B------:R-:W-:Y:S01]  /*6920*/  @P0 IMAD.HI.U32 R2, R252, c[0x0][0x2bc], RZ ;  /* 0x0000af00fc020a27 */ /* 0x000fe200078e00ff */
[----:B------:R-:W-:Y:S03]  /*6930*/  PLOP3.LUT P0, PT, PT, PT, UP0, 0x80, 0x0 ;  /* 0x000000000000781c */ /* 0x000fe60003f0f008 */
[----:B------:R-:W-:Y:S10]  /*6940*/  IMAD.MOV.U32 R0, RZ, RZ, R252 ;  /* 0x000000ffff007224 */ /* 0x000ff400078e00fc */
[----:B------:R-:W-:Y:S04]  /*6950*/  @P0 SHF.R.U32.HI R0, RZ, c[0x0][0x2c0], R2 ;  /* 0x0000b000ff000a19 */ /* 0x000fe80000011602 */
[C---:B------:R-:W-:Y:S04]  /*6960*/  @!P3 IADD3 R4, P0, R0.reuse, UR16, RZ ;  /* 0x000000100004bc10 */ /* 0x040fe8000ff1e0ff */
[----:B------:R-:W-:Y:S01]  /*6970*/  @!P3 LEA.HI.X.SX32 R2, R0, UR14, 0x1, P0 ;  /* 0x0000000e0002bc11 */ /* 0x000fe200080f0eff */
[----:B------:R-:W-:Y:S01]  /*6980*/  IMAD.MOV R0, RZ, RZ, -R0 ;  /* 0x000000ffff007224 */ /* 0x000fe200078e0a00 */
[----:B------:R-:W-:Y:S03]  /*6990*/  @!P3 LEA R6, P0, R4, c[0x0][0x2a0], 0x2 ;  /* 0x0000a8000406ba11 */ /* 0x000fe600078010ff */
[----:B------:R-:W-:Y:S01]  /*69a0*/  IMAD R252, R0, c[0x0][0x2b8], R252 ;  /* 0x0000ae0000fc7a24 */ /* 0x000fe200078e02fc */
[----:B------:R-:W-:Y:S03]  /*69b0*/  @!P3 LEA.HI.X R7, R4, c[0x0][0x2a4], R2, 0x2, P0 ;  /* 0x0000a9000407ba11 */ /* 0x000fe600000f1402 */
[----:B------:R-:W-:Y:S01]  /*69c0*/  IMAD.WIDE.U32 R4, R252, c[0x0][0x1e0], RZ ;  /* 0x00007800fc047a25 */ /* 0x000fe200078e00ff */
[----:B------:R-:W-:Y:S01]  /*69d0*/  SHF.R.S32.HI R0, RZ, 0x1f, R252 ;  /* 0x0000001fff007819 */ /* 0x000fe200000114fc */
[----:B------:R-:W2:Y:S04]  /*69e0*/  @!P3 LDG.E R251, [R6.64] ;  /* 0x0000000c06fbb981 */ /* 0x000ea8000c1e1900 */
        /* <DEDUP_REMOVED lines=10> */
[----:B------:R-:W-:Y:S01]  /*6a90*/  LEA.HI.X R0, R4, c[0x0][0x1cc], R0, 0x1, P0 ;  /* 0x0000730004007a11 */ /* 0x000fe200000f0c00 */
[----:B------:R-:W3:Y:S04]  /*6aa0*/  SHFL.IDX PT, R12, R2, RZ, 0x181f ;  /* 0x00181fff020c7589 */ /* 0x000ee800000e0000 */
[----:B------:R-:W1:Y:S04]  /*6ab0*/  SHFL.IDX PT, R4, R0, RZ, 0x181f ;  /* 0x00181fff00047589 */ /* 0x000e6800000e0000 */
[----:B------:R-:W-:Y:S04]  /*6ac0*/  SHFL.IDX PT, R5, R0, 0x1, 0x181f ;  /* 0x00381f0000057f89 */ /* 0x000fe800000e0000 */
[----:B------:R-:W-:Y:S01]  /*6ad0*/  SHFL.IDX PT, R0, R0, 0x2, 0x181f ;  /* 0x00581f0000007f89 */ /* 0x000fe200000e0000 */
[----:B---3--:R-:W-:Y:S05]  /*6ae0*/  IADD3 R6, P0, R26, R12, RZ ;  /* 0x0000000c1a067210 */ /* 0x008fea0007f1e0ff */
[C---:B-1----:R-:W-:Y:S01]  /*6af0*/  IMAD.X R7, R27.reuse, 0x1, R4, P0 ;  /* 0x000000011b077824 */ /* 0x042fe200000e0604 */
[----:B----4-:R-:W-:Y:S04]  /*6b00*/  IADD3 R16, P0, R12, R24, RZ ;  /* 0x000000180c107210 */ /* 0x010fe80007f1e0ff */
[----:B------:R1:W-:Y:S01]  /*6b10*/  LDGSTS.E.BYPASS.LTC128B.128 [R20+0xc100], [R6.64], !P6 ;  /* 0x0c10000006147fae */ /* 0x0003e2000f101d4c */
[----:B-----5:R-:W-:Y:S01]  /*6b20*/  IMAD.X R17, R4, 0x1, R23, P0 ;  /* 0x0000000104117824 */ /* 0x020fe200000e0617 */
[----:B------:R-:W-:Y:S04]  /*6b30*/  IADD3 R14, P0, R12, R22, RZ ;  /* 0x000000160c0e7210 */ /* 0x000fe80007f1e0ff */
[----:B------:R2:W-:Y:S01]  /*6b40*/  LDGSTS.E.BYPASS.LTC128B.128 [R20+0xf100], [R16.64], !P5 ;  /* 0x0f10000010147fae */ /* 0x0005e2000e901d4c */
[----:B------:R-:W-:Y:S01]  /*6b50*/  IMAD.X R15, R4, 0x1, R19, P0 ;  /* 0x00000001040f7824 */ /* 0x000fe200000e0613 */
[----:B------:R-:W-:Y:S04]  /*6b60*/  IADD3 R12, P0, R12, R18, RZ ;  /* 0x000000120c0c7210 */ /* 0x000fe80007f1e0ff */
[----:B------:R3:W-:Y:S01]  /*6b70*/  LDGSTS.E.BYPASS.LTC128B.128 [R20+0x12100], [R14.64], !P4 ;  /* 0x121000000e147fae */ /* 0x0007e2000e101d4c */
[----:B------:R-:W-:Y:S03]  /*6b80*/  IMAD.X R13, R4, 0x1, R21, P0 ;  /* 0x00000001040d7824 */ /* 0x000fe600000e0615 */
[----:B------:R-:W4:Y:S04]  /*6b90*/  SHFL.IDX PT, R4, R2, 0x1, 0x181f ;  /* 0x00381f0002047f89 */ /* 0x000f2800000e0000 */
[----:B------:R-:W2:Y:S04]  /*6ba0*/  SHFL.IDX PT, R2, R2, 0x2, 0x181f ;  /* 0x00581f0002027f89 */ /* 0x000ea800000e0000 */
[----:B------:R5:W-:Y:S01]  /*6bb0*/  LDGSTS.E.BYPASS.LTC128B.128 [R20+0x15100], [R12.64], !P1 ;  /* 0x151000000c147fae */ /* 0x000be2000c901d4c */
[----:B----4-:R-:W-:Y:S05]  /*6bc0*/  IADD3 R10, P0, R26, R4, RZ ;  /* 0x000000041a0a7210 */ /* 0x010fea0007f1e0ff */
[----:B------:R-:W-:Y:S01]  /*6bd0*/  IMAD.X R11, R27, 0x1, R5, P0 ;  /* 0x000000011b0b7824 */ /* 0x000fe200000e0605 */
[C---:B------:R-:W-:Y:S04]  /*6be0*/  IADD3 R8, P0, R4.reuse, R24, RZ ;  /* 0x0000001804087210 */ /* 0x040fe80007f1e0ff */
[----:B------:R4:W-:Y:S01]  /*6bf0*/  LDGSTS.E.BYPASS.LTC128B.128 [R20+0xd100], [R10.64], !P6 ;  /* 0x0d1000000a147fae */ /* 0x0009e2000f101d4c */
[C---:B------:R-:W-:Y:S01]  /*6c00*/  IMAD.X R9, R5.reuse, 0x1, R23, P0 ;  /* 0x0000000105097824 */ /* 0x040fe200000e0617 */
[C---:B-1----:R-:W-:Y:S04]  /*6c10*/  IADD3 R6, P0, R4.reuse, R22, RZ ;  /* 0x0000001604067210 */ /* 0x042fe80007f1e0ff */
[----:B------:R4:W-:Y:S01]  /*6c20*/  LDGSTS.E.BYPASS.LTC128B.128 [R20+0x10100], [R8.64], !P5 ;  /* 0x1010000008147fae */ /* 0x0009e2000e901d4c */
[C---:B------:R-:W-:Y:S01]  /*6c30*/  IMAD.X R7, R5.reuse, 0x1, R19, P0 ;  /* 0x0000000105077824 */ /* 0x040fe200000e0613 */
[----:B------:R-:W-:Y:S04]  /*6c40*/  IADD3 R4, P0, R4, R18, RZ ;  /* 0x0000001204047210 */ /* 0x000fe80007f1e0ff */
[----:B------:R4:W-:Y:S01]  /*6c50*/  LDGSTS.E.BYPASS.LTC128B.128 [R20+0x13100], [R6.64], !P4 ;  /* 0x1310000006147fae */ /* 0x0009e2000e101d4c */
[----:B------:R-:W-:Y:S01]  /*6c60*/  IMAD.X R5, R5, 0x1, R21, P0 ;  /* 0x0000000105057824 */ /* 0x000fe200000e0615 */
[----:B--2---:R-:W-:Y:S04]  /*6c70*/  IADD3 R16, P0, R26, R2, RZ ;  /* 0x000000021a107210 */ /* 0x004fe80007f1e0ff */
[----:B------:R4:W-:Y:S01]  /*6c80*/  LDGSTS.E.BYPASS.LTC128B.128 [R20+0x16100], [R4.64], !P1 ;  /* 0x1610000004147fae */ /* 0x0009e2000c901d4c */
[----:B------:R-:W-:Y:S01]  /*6c90*/  IMAD.X R17, R27, 0x1, R0, P0 ;  /* 0x000000011b117824 */ /* 0x000fe200000e0600 */
[----:B---3--:R-:W-:Y:S04]  /*6ca0*/  IADD3 R14, P0, R2, R24, RZ ;  /* 0x00000018020e7210 */ /* 0x008fe80007f1e0ff */
[----:B------:R4:W-:Y:S01]  /*6cb0*/  LDGSTS.E.BYPASS.LTC128B.128 [R20+0xe100], [R16.64], !P6 ;  /* 0x0e10000010147fae */ /* 0x0009e2000f101d4c */
[----:B------:R-:W-:Y:S01]  /*6cc0*/  IMAD.X R15, R0, 0x1, R23, P0 ;  /* 0x00000001000f7824 */ /* 0x000fe200000e0617 */
[----:B-----5:R-:W-:Y:S04]  /*6cd0*/  IADD3 R12, P0, R2, R22, RZ ;  /* 0x00000016020c7210 */ /* 0x020fe80007f1e0ff */
[----:B------:R4:W-:Y:S01]  /*6ce0*/  LDGSTS.E.BYPASS.LTC128B.128 [R20+0x11100], [R14.64], !P5 ;  /* 0x111000000e147fae */ /* 0x0009e2000e901d4c */
[----:B------:R-:W-:Y:S01]  /*6cf0*/  IMAD.X R13, R0, 0x1, R19, P0 ;  /* 0x00000001000d7824 */ /* 0x000fe200000e0613 */
[----:B------:R-:W-:Y:S04]  /*6d00*/  IADD3 R18, P0, R2, R18, RZ ;  /* 0x0000001202127210 */ /* 0x000fe80007f1e0ff */
[----:B------:R4:W-:Y:S01]  /*6d10*/  LDGSTS.E.BYPASS.LTC128B.128 [R20+0x14100], [R12.64], !P4 ;  /* 0x141000000c147fae */ /* 0x0009e2000e101d4c */
[----:B------:R-:W-:Y:S05]  /*6d20*/  IMAD.X R19, R0, 0x1, R21, P0 ;  /* 0x0000000100137824 */ /* 0x000fea00000e0615 */
[----:B------:R4:W-:Y:S01]  /*6d30*/  LDGSTS.E.BYPASS.LTC128B.128 [R20+0x17100], [R18.64], !P1 ;  /* 0x1710000012147fae */ /* 0x0009e2000c901d4c */
[----:B------:R-:W-:-:S05]  /*6d40*/  BRA `(.L_x_773) ;  /* 0x00001f7000007947 */ /* 0x000fca0003800000 */
.L_x_772:
[----:B------:R-:W3:Y:S01]  /*6d50*/  LDL R13, [R1+0x2c] ;  /* 0x00002c00010d7983 */ /* 0x000ee20000100800 */
[----:B------:R-:W-:Y:S01]  /*6d60*/  SHF.R.S32.HI R0, RZ, 0x1f, R252 ;  /* 0x0000001fff007819 */ /* 0x000fe200000114fc */
[----:B--2---:R-:W-:Y:S01]  /*6d70*/  IMAD.WIDE.U32 R4, R252, c[0x0][0x208], RZ ;  /* 0x00008200fc047a25 */ /* 0x004fe200078e00ff */
[----:B------:R-:W-:Y:S01]  /*6d80*/  SHF.R.S32.HI R2, RZ, 0x1f, R251 ;  /* 0x0000001fff027819 */ /* 0x000fe200000114fb */
[----:B------:R-:W-:Y:S04]  /*6d90*/  DEPBAR.LE SB0, 0x0 ;  /* 0x000080000000791a */ /* 0x000fe80000000000 */
[----:B------:R-:W3:Y:S01]  /*6da0*/  LDL.64 R18, [R1+0x58] ;  /* 0x0000580001127983 */ /* 0x000ee20000100a00 */
[----:B------:R-:W-:Y:S01]  /*6db0*/  IMAD R0, R0, c[0x0][0x208], RZ ;  /* 0x0000820000007a24 */ /* 0x000fe200078e02ff */
[----:B------:R-:W-:Y:S01]  /*6dc0*/  UISETP.GE.AND UP1, UPT, UR9, 0x1, UPT ;  /* 0x000000010900788c */ /* 0x000fe2000bf26270 */
[----:B------:R-:W-:Y:S02]  /*6dd0*/  IMAD R2, R2, c[0x0][0x218], RZ ;  /* 0x0000860002027a24 */ /* 0x000fe400078e02ff */
[----:B------:R-:W2:Y:S01]  /*6de0*/  LDL R12, [R1+0x28] ;  /* 0x00002800010c7983 */ /* 0x000ea20000100800 */
[----:B------:R-:W-:Y:S02]  /*6df0*/  IMAD R0, R252, c[0x0][0x20c], R0 ;  /* 0x00008300fc007a24 */ /* 0x000fe400078e0200 */
[----:B------:R-:W-:Y:S02]  /*6e00*/  IMAD R2, R251, c[0x0][0x21c], R2 ;  /* 0x00008700fb027a24 */ /* 0x000fe400078e0202 */
[----:B------:R-:W2:Y:S01]  /*6e10*/  LDL R17, [R1+0x44] ;  /* 0x0000440001117983 */ /* 0x000ea20000100800 */
[----:B------:R-:W-:Y:S04]  /*6e20*/  IADD3 R5, R5, R0, RZ ;  /* 0x0000000005057210 */ /* 0x000fe80007ffe0ff */
[----:B------:R-:W4:Y:S01]  /*6e30*/  LDL R7, [R1+0x24] ;  /* 0x0000240001077983 */ /* 0x000f220000100800 */
[----:B------:R-:W-:Y:S04]  /*6e40*/  IMAD.WIDE.U32 R4, R251, c[0x0][0x218], R4 ;  /* 0x00008600fb047a25 */ /* 0x000fe800078e0004 */
[----:B------:R-:W5:Y:S05]  /*6e50*/  LDL R16, [R1+0x40] ;  /* 0x0000400001107983 */ /* 0x000f6a0000100800 */
[----:B------:R-:W-:Y:S01]  /*6e60*/  BAR.SYNC.DEFER_BLOCKING 0x0 ;  /* 0x0000000000007b1d */ /* 0x000fe20000010000 */
[----:B------:R-:W-:Y:S04]  /*6e70*/  IADD3 R0, P0, R4, UR22, RZ ;  /* 0x0000001604007c10 */ /* 0x000fe8000ff1e0ff */
[----:B------:R-:W-:Y:S02]  /*6e80*/  IADD3.X R2, R5, UR5, R2, P0, !PT ;  /* 0x0000000505027c10 */ /* 0x000fe400087fe402 */
[C---:B------:R-:W-:Y:S04]  /*6e90*/  LEA R30, P0, R0.reuse, c[0x0][0x1f8], 0x1 ;  /* 0x00007e00001e7a11 */ /* 0x040fe800078008ff */
[----:B------:R-:W-:Y:S01]  /*6ea0*/  LEA.HI.X R0, R0, c[0x0][0x1fc], R2, 0x1, P0 ;  /* 0x00007f0000007a11 */ /* 0x000fe200000f0c02 */
[----:B------:R-:W-:Y:S05]  /*6eb0*/  LDSM.16.M88.4 R48, [R250] ;  /* 0x00000000fa30783b */ /* 0x000fea0000000200 */
[----:B------:R-:W4:Y:S05]  /*6ec0*/  LDL R11, [R1+0x4c] ;  /* 0x00004c00010b7983 */ /* 0x000f2a0000100800 */
[----:B------:R-:W2:Y:S05]  /*6ed0*/  LDL R6, [R1+0x20] ;  /* 0x0000200001067983 */ /* 0x000eaa0000100800 */
[----:B------:R-:W2:Y:S05]  /*6ee0*/  LDL R10, [R1+0x48] ;  /* 0x00004800010a7983 */ /* 0x000eaa0000100800 */
[----:B------:R-:W2:Y:S05]  /*6ef0*/  LDL R9, [R1+0x54] ;  /* 0x0000540001097983 */ /* 0x000eaa0000100800 */
[----:B------:R-:W2:Y:S05]  /*6f00*/  LDL R8, [R1+0x50] ;  /* 0x0000500001087983 */ /* 0x000eaa0000100800 */
[----:B------:R-:W2:Y:S05]  /*6f10*/  LDL.LU R181, [R1+0x18] ;  /* 0x0000180001b57983 */ /* 0x000eaa0000300800 */
[----:B------:R-:W3:Y:S05]  /*6f20*/  SHFL.IDX PT, R44, R30, 0x2, 0x181f ;  /* 0x00581f001e2c7f89 */ /* 0x000eea00000e0000 */
[----:B------:R-:W1:Y:S05]  /*6f30*/  SHFL.IDX PT, R2, R0, 0x2, 0x181f ;  /* 0x00581f0000027f89 */ /* 0x000e6a00000e0000 */
[----:B------:R-:W1:Y:S05]  /*6f40*/  SHFL.IDX PT, R14, R30, RZ, 0x181f ;  /* 0x00181fff1e0e7589 */ /* 0x000e6a00000e0000 */
[----:B------:R-:W-:Y:S05]  /*6f50*/  SHFL.IDX PT, R30, R30, 0x1, 0x181f ;  /* 0x00381f001e1e7f89 */ /* 0x000fea00000e0000 */
[----:B------:R-:W-:Y:S05]  /*6f60*/  LDSM.16.M88.4 R24, [R249+0xd100] ;  /* 0x00d10000f918783b */ /* 0x000fea0000000200 */
[----:B------:R-:W-:Y:S05]  /*6f70*/  LDSM.16.M88.4 R32, [R249+0xd900] ;  /* 0x00d90000f920783b */ /* 0x000fea0000000200 */
[----:B------:R-:W-:Y:S05]  /*6f80*/  LDSM.16.M88.4 R40, [R249+0xe100] ;  /* 0x00e10000f928783b */ /* 0x000fea0000000200 */
[----:B------:R-:W-:Y:S05]  /*6f90*/  LDSM.16.M88.4 R184, [R249+0xe900] ;  /* 0x00e90000f9b8783b */ /* 0x000fea0000000200 */
[----:B------:R-:W-:Y:S05]  /*6fa0*/  LDSM.16.M88.4 R188, [R248] ;  /* 0x00000000f8bc783b */ /* 0x000fea0000000200 */
[----:B------:R-:W-:Y:S05]  /*6fb0*/  LDSM.16.M88.4 R192, [R247] ;  /* 0x00000000f7c0783b */ /* 0x000fea0000000200 */
[----:B------:R-:W-:Y:S05]  /*6fc0*/  LDSM.16.M88.4 R196, [R239] ;  /* 0x00000000efc4783b */ /* 0x000fea0000000200 */
[----:B------:R-:W-:Y:S05]  /*6fd0*/  LDSM.16.M88.4 R200, [R238] ;  /* 0x00000000eec8783b */ /* 0x000fea0000000200 */
[----:B------:R-:W-:Y:S05]  /*6fe0*/  LDSM.16.M88.4 R204, [R237] ;  /* 0x00000000edcc783b */ /* 0x000fea0000000200 */
[----:B------:R-:W-:Y:S05]  /*6ff0*/  LDSM.16.M88.4 R208, [R236] ;  /* 0x00000000ecd0783b */ /* 0x000fea0000000200 */
[----:B------:R-:W-:Y:S01]  /*7000*/  LDSM.16.M88.4 R212, [R235] ;  /* 0x00000000ebd4783b */ /* 0x000fe20000000200 */
[----:B--2---:R-:W-:Y:S02]  /*7010*/  LOP3.LUT R181, R181, 0xffffffef, RZ, 0xc0, !PT ;  /* 0xffffffefb5b57812 */ /* 0x004fe400078ec0ff */
[----:B---3--:R-:W-:Y:S02]  /*7020*/  IADD3 R28, P1, P0, R13, R44, R18 ;  /* 0x0000002c0d1c7210 */ /* 0x008fe4000783e012 */
[----:B------:R-:W-:Y:S02]  /*7030*/  @P3 LOP3.LUT R181, R181, 0x10, RZ, 0xfc, !PT ;  /* 0x00000010b5b53812 */ /* 0x000fe400078efcff */
[----:B-1----:R-:W-:Y:S02]  /*7040*/  IADD3.X R29, RZ, R2, R19, P1, P0 ;  /* 0x00000002ff1d7210 */ /* 0x002fe40000fe0413 */
[----:B------:R-:W-:Y:S01]  /*7050*/  IADD3 R38, P1, P0, R12, R44, R17 ;  /* 0x0000002c0c267210 */ /* 0x000fe2000783e011 */
[----:B------:R-:W-:Y:S03]  /*7060*/  STL [R1+0x18], R181 ;  /* 0x000018b501007387 */ /* 0x000fe60000100800 */
[----:B-----5:R-:W-:Y:S02]  /*7070*/  IADD3.X R39, RZ, R2, R16, P1, P0 ;  /* 0x00000002ff277210 */ /* 0x020fe40000fe0410 */
[----:B----4-:R-:W-:Y:S01]  /*7080*/  IADD3 R36, P1, P0, R7, R44, R11 ;  /* 0x0000002c07247210 */ /* 0x010fe2000783e00b */
[----:B------:R-:W2:Y:S03]  /*7090*/  LDL R182, [R1+0x30] ;  /* 0x0000300001b67983 */ /* 0x000ea60000100800 */
[----:B------:R-:W-:Y:S02]  /*70a0*/  IADD3.X R37, RZ, R2, R10, P1, P0 ;  /* 0x00000002ff257210 */ /* 0x000fe40000fe040a */
[----:B------:R-:W-:Y:S04]  /*70b0*/  IADD3 R44, P1, P0, R6, R44, R9 ;  /* 0x0000002c062c7210 */ /* 0x000fe8000783e009 */
[----:B------:R-:W-:Y:S02]  /*70c0*/  IADD3.X R45, RZ, R2, R8, P1, P0 ;  /* 0x00000002ff2d7210 */ /* 0x000fe40000fe0408 */
[----:B------:R-:W1:Y:S01]  /*70d0*/  SHFL.IDX PT, R2, R0, RZ, 0x181f ;  /* 0x00181fff00027589 */ /* 0x000e6200000e0000 */
[----:B------:R-:W-:Y:S04]  /*70e0*/  IADD3 R46, P0, R18, R14, RZ ;  /* 0x0000000e122e7210 */ /* 0x000fe80007f1e0ff */
[----:B------:R-:W3:Y:S01]  /*70f0*/  SHFL.IDX PT, R0, R0, 0x1, 0x181f ;  /* 0x00381f0000007f89 */ /* 0x000ee200000e0000 */
[C---:B-1----:R-:W-:Y:S02]  /*7100*/  IADD3.X R47, R19.reuse, R2, RZ, P0, !PT ;  /* 0x00000002132f7210 */ /* 0x042fe400007fe4ff */
[----:B------:R-:W-:Y:S04]  /*7110*/  IADD3 R6, P0, R14, R17, RZ ;  /* 0x000000110e067210 */ /* 0x000fe80007f1e0ff */
[----:B------:R-:W-:Y:S02]  /*7120*/  IADD3.X R7, R2, R16, RZ, P0, !PT ;  /* 0x0000001002077210 */ /* 0x000fe400007fe4ff */
[----:B------:R-:W-:Y:S04]  /*7130*/  IADD3 R4, P0, R14, R11, RZ ;  /* 0x0000000b0e047210 */ /* 0x000fe80007f1e0ff */
[----:B------:R-:W-:Y:S02]  /*7140*/  IADD3.X R5, R2, R10, RZ, P0, !PT ;  /* 0x0000000a02057210 */ /* 0x000fe400007fe4ff */
[----:B------:R-:W-:Y:S04]  /*7150*/  IADD3 R14, P0, R14, R9, RZ ;  /* 0x000000090e0e7210 */ /* 0x000fe80007f1e0ff */
[----:B------:R-:W-:Y:S02]  /*7160*/  IADD3.X R15, R2, R8, RZ, P0, !PT ;  /* 0x00000008020f7210 */ /* 0x000fe400007fe4ff */
[----:B------:R-:W4:Y:S01]  /*7170*/  LDL R2, [R1+0x3c] ;  /* 0x00003c0001027983 */ /* 0x000f220000100800 */
[----:B------:R-:W-:Y:S04]  /*7180*/  IADD3 R12, P0, R18, R30, RZ ;  /* 0x0000001e120c7210 */ /* 0x000fe80007f1e0ff */
[----:B---3--:R-:W-:Y:S02]  /*7190*/  IADD3.X R13, R19, R0, RZ, P0, !PT ;  /* 0x00000000130d7210 */ /* 0x008fe400007fe4ff */
[----:B------:R-:W-:Y:S04]  /*71a0*/  IADD3 R22, P0, R30, R17, RZ ;  /* 0x000000111e167210 */ /* 0x000fe80007f1e0ff */
[----:B------:R-:W-:Y:S02]  /*71b0*/  IADD3.X R23, R0, R16, RZ, P0, !PT ;  /* 0x0000001000177210 */ /* 0x000fe400007fe4ff */
[----:B------:R-:W-:Y:S01]  /*71c0*/  IADD3 R20, P0, R30, R11, RZ ;  /* 0x0000000b1e147210 */ /* 0x000fe20007f1e0ff */
[----:B------:R-:W-:Y:S03]  /*71d0*/  LDSM.16.M88.4 R16, [R249+0xc900] ;  /* 0x00c90000f910783b */ /* 0x000fe60000000200 */
[----:B------:R-:W-:Y:S02]  /*71e0*/  IADD3.X R21, R0, R10, RZ, P0, !PT ;  /* 0x0000000a00157210 */ /* 0x000fe400007fe4ff */
[----:B------:R-:W-:Y:S04]  /*71f0*/  IADD3 R30, P0, R30, R9, RZ ;  /* 0x000000091e1e7210 */ /* 0x000fe80007f1e0ff */
[----:B------:R-:W-:Y:S02]  /*7200*/  IADD3.X R31, R0, R8, RZ, P0, !PT ;  /* 0x00000008001f7210 */ /* 0x000fe400007fe4ff */
[----:B------:R-:W1:Y:S05]  /*7210*/  LDSM.16.M88.4 R8, [R249+0xc100] ;  /* 0x00c10000f908783b */ /* 0x000e6a0000000200 */
[----:B------:R-:W3:Y:S05]  /*7220*/  LDL R0, [R1+0x34] ;  /* 0x0000340001007983 */ /* 0x000eea0000100800 */
[----:B------:R-:W-:Y:S01]  /*7230*/  @!PT LDS RZ, [RZ] ;  /* 0x00000000fffff984 */ /* 0x000fe20000000800 */
[----:B------:R-:W-:Y:S01]  /*7240*/  @!PT LDS RZ, [RZ] ;  /* 0x00000000fffff984 */ /* 0x000fe20000000800 */
[----:B------:R-:W-:Y:S01]  /*7250*/  @!PT LDS RZ, [RZ] ;  /* 0x00000000fffff984 */ /* 0x000fe20000000800 */
[----:B----4-:R4:W-:Y:S05]  /*7260*/  LDGSTS.E.BYPASS.LTC128B.128 [R2+0x100], [R46.64], !P6 ;  /* 0x001000002e027fae */ /* 0x0109ea000f101d4c */
[----:B------:R1:W-:Y:S05]  /*7270*/  LDGSTS.E.BYPASS.LTC128B.128 [R2+0x3100], [R6.64], !P5 ;  /* 0x0310000006027fae */ /* 0x0003ea000e901d4c */
[----:B------:R1:W-:Y:S05]  /*7280*/  LDGSTS.E.BYPASS.LTC128B.128 [R2+0x6100], [R4.64], !P4 ;  /* 0x0610000004027fae */ /* 0x0003ea000e101d4c */
[----:B----4-:R-:W4:Y:S01]  /*7290*/  LDL R46, [R1+0x10] ;  /* 0x00001000012e7983 */ /* 0x010f220000100800 */
[----:B---3--:R-:W-:Y:S04]  /*72a0*/  ISETP.NE.U32.AND P3, PT, R0, RZ, PT ;  /* 0x000000ff0000720c */ /* 0x008fe80003f65070 */
[----:B------:R-:W3:Y:S01]  /*72b0*/  LDL R47, [R1+0x38] ;  /* 0x00003800012f7983 */ /* 0x000ee20000100800 */
[C---:B-1----:R-:W-:Y:S08]  /*72c0*/  HMMA.16816.F32 R4, R48.reuse, R8, RZ ;  /* 0x000000083004723c */ /* 0x042ff000000018ff */
[C---:B------:R-:W-:Y:S01]  /*72d0*/  HMMA.16816.F32 R8, R48.reuse, R10, RZ ;  /* 0x0000000a3008723c */ /* 0x040fe200000018ff */
[----:B----4-:R-:W-:Y:S02]  /*72e0*/  ISETP.GE.AND P1, PT, R46, c[0x0][0x1d4], PT ;  /* 0x000075002e007a0c */ /* 0x010fe40003f26270 */
[----:B---3--:R-:W-:Y:S11]  /*72f0*/  ISETP.NE.U32.AND P0, PT, R47, RZ, PT ;  /* 0x000000ff2f00720c */ /* 0x008ff60003f05070 */
[----:B------:R1:W-:Y:S05]  /*7300*/  LDGSTS.E.BYPASS.LTC128B.128 [R2+0x9100], [R14.64], !P1 ;  /* 0x091000000e027fae */ /* 0x0003ea000c901d4c */
[----:B------:R1:W-:Y:S05]  /*7310*/  LDGSTS.E.BYPASS.LTC128B.128 [R2+0x1100], [R12.64], !P6 ;  /* 0x011000000c027fae */ /* 0x0003ea000f101d4c */
[----:B------:R3:W-:Y:S05]  /*7320*/  LDGSTS.E.BYPASS.LTC128B.128 [R2+0x4100], [R22.64], !P5 ;  /* 0x0410000016027fae */ /* 0x0007ea000e901d4c */
[----:B------:R3:W-:Y:S05]  /*7330*/  LDGSTS.E.BYPASS.LTC128B.128 [R2+0x7100], [R20.64], !P4 ;  /* 0x0710000014027fae */ /* 0x0007ea000e101d4c */
[----:B------:R4:W-:Y:S05]  /*7340*/  LDGSTS.E.BYPASS.LTC128B.128 [R2+0xa100], [R30.64], !P1 ;  /* 0x0a1000001e027fae */ /* 0x0009ea000c901d4c */
[----:B------:R4:W-:Y:S01]  /*7350*/  LDGSTS.E.BYPASS.LTC128B.128.ZFILL [R2+0x2100], [R28.64], P0 ;  /* 0x021000001c027fae */ /* 0x0009e20008141d4c */
[----:B--2---:R-:W-:Y:S04]  /*7360*/  ISETP.NE.U32.AND P0, PT, R182, RZ, PT ;  /* 0x000000ffb600720c */ /* 0x004fe80003f05070 */
[----:B------:R2:W-:Y:S01]  /*7370*/  LDGSTS.E.BYPASS.LTC128B.128.ZFILL [R2+0x5100], [R38.64], P3 ;  /* 0x0510000026027fae */ /* 0x0005e20009941d4c */
[----:B------:R-:W-:Y:S01]  /*7380*/  LOP3.LUT P3, RZ, R181, 0x10, RZ, 0xc0, !PT ;  /* 0x00000010b5ff7812 */ /* 0x000fe2000786c0ff */
[C---:B-1----:R-:W-:Y:S07]  /*7390*/  HMMA.16816.F32 R12, R48.reuse, R16, RZ ;  /* 0x00000010300c723c */ /* 0x042fee00000018ff */
[----:B------:R2:W-:Y:S01]  /*73a0*/  LDGSTS.E.BYPASS.LTC128B.128.ZFILL [R2+0x8100], [R36.64], P0 ;  /* 0x0810000024027fae */ /* 0x0005e20008141d4c */
[C---:B------:R-:W-:Y:S01]  /*73b0*/  HMMA.16816.F32 R16, R48.reuse, R18, RZ ;  /* 0x000000123010723c */ /* 0x040fe200000018ff */
[----:B------:R-:W-:Y:S03]  /*73c0*/  PLOP3.LUT P0, PT, PT, PT, UP1, 0x80, 0x0 ;  /* 0x000000000000781c */ /* 0x000fe60003f0f018 */
[----:B------:R1:W-:Y:S04]  /*73d0*/  LDGSTS.E.BYPASS.LTC128B.128.ZFILL [R2+0xb100], [R44.64], P2 ;  /* 0x0b1000002c027fae */ /* 0x0003e80009141d4c */
[C---:B---3--:R-:W-:Y:S01]  /*73e0*/  HMMA.16816.F32 R20, R48.reuse, R24, RZ ;  /* 0x000000183014723c */ /* 0x048fe200000018ff */
[----:B------:R-:W0:Y:S07]  /*73f0*/  LDGDEPBAR ;  /* 0x00000000000079af */ /* 0x000e2e0000000000 */
[C---:B------:R-:W-:Y:S08]  /*7400*/  HMMA.16816.F32 R24, R48.reuse, R26, RZ ;  /* 0x0000001a3018723c */ /* 0x040ff000000018ff */
[C---:B----4-:R-:W-:Y:S08]  /*7410*/  HMMA.16816.F32 R28, R48.reuse, R32, RZ ;  /* 0x00000020301c723c */ /* 0x050ff000000018ff */
[C---:B------:R-:W-:Y:S08]  /*7420*/  HMMA.16816.F32 R32, R48.reuse, R34, RZ ;  /* 0x000000223020723c */ /* 0x040ff000000018ff */
[C---:B--2---:R-:W-:Y:S08]  /*7430*/  HMMA.16816.F32 R36, R48.reuse, R40, RZ ;  /* 0x000000283024723c */ /* 0x044ff000000018ff */
[C---:B------:R-:W-:Y:S08]  /*7440*/  HMMA.16816.F32 R40, R48.reuse, R42, RZ ;  /* 0x0000002a3028723c */ /* 0x040ff000000018ff */
[C---:B-1----:R-:W-:Y:S08]  /*7450*/  HMMA.16816.F32 R44, R48.reuse, R184, RZ ;  /* 0x000000b8302c723c */ /* 0x042ff000000018ff */
[----:B------:R-:W-:Y:S01]  /*7460*/  HMMA.16816.F32 R48, R48, R186, RZ ;  /* 0x000000ba3030723c */ /* 0x000fe200000018ff */
[----:B------:R-:W-:Y:S07]  /*7470*/  LDSM.16.M88.4 R184, [R246] ;  /* 0x00000000f6b8783b */ /* 0x000fee0000000200 */
[C---:B------:R-:W-:Y:S08]  /*7480*/  HMMA.16816.F32 R4, R188.reuse, R192, R4 ;  /* 0x000000c0bc04723c */ /* 0x040ff00000001804 */
[C---:B------:R-:W-:Y:S01]  /*7490*/  HMMA.16816.F32 R8, R188.reuse, R194, R8 ;  /* 0x000000c2bc08723c */ /* 0x040fe20000001808 */
[----:B------:R-:W1:Y:S07]  /*74a0*/  LDSM.16.M88.4 R192, [R243+0xc100] ;  /* 0x00c10000f3c0783b */ /* 0x000e6e0000000200 */
[C---:B------:R-:W-:Y:S08]  /*74b0*/  HMMA.16816.F32 R12, R188.reuse, R196, R12 ;  /* 0x000000c4bc0c723c */ /* 0x040ff0000000180c */
[C---:B------:R-:W-:Y:S01]  /*74c0*/  HMMA.16816.F32 R16, R188.reuse, R198, R16 ;  /* 0x000000c6bc10723c */ /* 0x040fe20000001810 */
[----:B------:R-:W2:Y:S07]  /*74d0*/  LDSM.16.M88.4 R196, [R243+0xc900] ;  /* 0x00c90000f3c4783b */ /* 0x000eae0000000200 */
[C---:B------:R-:W-:Y:S08]  /*74e0*/  HMMA.16816.F32 R20, R188.reuse, R200, R20 ;  /* 0x000000c8bc14723c */ /* 0x040ff00000001814 */
        /* <DEDUP_REMOVED lines=10> */
[----:B------:R-:W5:Y:S07]  /*7590*/  LDSM.16.M88.4 R188, [R243+0xe100] ;  /* 0x00e10000f3bc783b */ /* 0x000f6e0000000200 */
[C---:B-1----:R-:W-:Y:S08]  /*75a0*/  HMMA.16816.F32 R4, R184.reuse, R192, R4 ;  /* 0x000000c0b804723c */ /* 0x042ff00000001804 */
[C---:B------:R-:W-:Y:S01]  /*75b0*/  HMMA.16816.F32 R8, R184.reuse, R194, R8 ;  /* 0x000000c2b808723c */ /* 0x040fe20000001808 */
[----:B------:R-:W-:Y:S07]  /*75c0*/  LDSM.16.M88.4 R192, [R234] ;  /* 0x00000000eac0783b */ /* 0x000fee0000000200 */
[C---:B--2---:R-:W-:Y:S08]  /*75d0*/  HMMA.16816.F32 R12, R184.reuse, R196, R12 ;  /* 0x000000c4b80c723c */ /* 0x044ff0000000180c */
[C---:B------:R-:W-:Y:S01]  /*75e0*/  HMMA.16816.F32 R16, R184.reuse, R198, R16 ;  /* 0x000000c6b810723c */ /* 0x040fe20000001810 */
[----:B------:R-:W-:Y:S07]  /*75f0*/  LDSM.16.M88.4 R196, [R234+0x800] ;  /* 0x00080000eac4783b */ /* 0x000fee0000000200 */
[C---:B---3--:R-:W-:Y:S08]  /*7600*/  HMMA.16816.F32 R20, R184.reuse, R200, R20 ;  /* 0x000000c8b814723c */ /* 0x048ff00000001814 */
[C---:B------:R-:W-:Y:S01]  /*7610*/  HMMA.16816.F32 R24, R184.reuse, R202, R24 ;  /* 0x000000cab818723c */ /* 0x040fe20000001818 */
[----:B------:R-:W-:Y:S07]  /*7620*/  LDSM.16.M88.4 R200, [R234+0x1000] ;  /* 0x00100000eac8783b */ /* 0x000fee0000000200 */
[C---:B----4-:R-:W-:Y:S08]  /*7630*/  HMMA.16816.F32 R28, R184.reuse, R204, R28 ;  /* 0x000000ccb81c723c */ /* 0x050ff0000000181c */
[C---:B------:R-:W-:Y:S01]  /*7640*/  HMMA.16816.F32 R32, R184.reuse, R206, R32 ;  /* 0x000000ceb820723c */ /* 0x040fe20000001820 */
[----:B------:R-:W-:Y:S07]  /*7650*/  LDSM.16.M88.4 R204, [R234+0x1800] ;  /* 0x00180000eacc783b */ /* 0x000fee0000000200 */
[C---:B-----5:R-:W-:Y:S08]  /*7660*/  HMMA.16816.F32 R36, R184.reuse, R188, R36 ;  /* 0x000000bcb824723c */ /* 0x060ff00000001824 */
[C---:B------:R-:W-:Y:S01]  /*7670*/  HMMA.16816.F32 R40, R184.reuse, R190, R40 ;  /* 0x000000beb828723c */ /* 0x040fe20000001828 */
[----:B------:R-:W1:Y:S07]  /*7680*/  LDSM.16.M88.4 R188, [R245] ;  /* 0x00000000f5bc783b */ /* 0x000e6e0000000200 */
[C---:B------:R-:W-:Y:S08]  /*7690*/  HMMA.16816.F32 R44, R184.reuse, R208, R44 ;  /* 0x000000d0b82c723c */ /* 0x040ff0000000182c */
[----:B------:R-:W-:Y:S01]  /*76a0*/  HMMA.16816.F32 R48, R184, R210, R48 ;  /* 0x000000d2b830723c */ /* 0x000fe20000001830 */
[----:B------:R-:W2:Y:S05]  /*76b0*/  LDSM.16.M88.4 R184, [R234+0x2000] ;  /* 0x00200000eab8783b */ /* 0x000eaa0000000200 */
[----:B------:R-:W3:Y:S02]  /*76c0*/  LDSM.16.M88.4 R208, [R234+0x2800] ;  /* 0x00280000ead0783b */ /* 0x000ee40000000200 */
[C---:B-1----:R-:W-:Y:S08]  /*76d0*/  HMMA.16816.F32 R4, R188.reuse, R192, R4 ;  /* 0x000000c0bc04723c */ /* 0x042ff00000001804 */
        /* <DEDUP_REMOVED lines=11> */
[C---:B--2---:R-:W-:Y:S08]  /*7790*/  HMMA.16816.F32 R36, R188.reuse, R184, R36 ;  /* 0x000000b8bc24723c */ /* 0x044ff00000001824 */
[C---:B------:R-:W-:Y:S01]  /*77a0*/  HMMA.16816.F32 R40, R188.reuse, R186, R40 ;  /* 0x000000babc28723c */ /* 0x040fe20000001828 */
[----:B------:R-:W1:Y:S07]  /*77b0*/  LDSM.16.M88.4 R184, [R250+0x4000] ;  /* 0x00400000fab8783b */ /* 0x000e6e0000000200 */
[C---:B---3--:R-:W-:Y:S08]  /*77c0*/  HMMA.16816.F32 R44, R188.reuse, R208, R44 ;  /* 0x000000d0bc2c723c */ /* 0x048ff0000000182c */
[----:B------:R-:W-:Y:S01]  /*77d0*/  HMMA.16816.F32 R48, R188, R210, R48 ;  /* 0x000000d2bc30723c */ /* 0x000fe20000001830 */
[----:B------:R-:W2:Y:S05]  /*77e0*/  LDSM.16.M88.4 R188, [R249+0x11100] ;  /* 0x01110000f9bc783b */ /* 0x000eaa0000000200 */
[----:B------:R-:W3:Y:S02]  /*77f0*/  LDSM.16.M88.4 R208, [R249+0x11900] ;  /* 0x01190000f9d0783b */ /* 0x000ee40000000200 */
[C---:B-1----:R-:W-:Y:S08]  /*7800*/  HMMA.16816.F32 R4, R184.reuse, R192, R4 ;  /* 0x000000c0b804723c */ /* 0x042ff00000001804 */
[C---:B------:R-:W-:Y:S01]  /*7810*/  HMMA.16816.F32 R8, R184.reuse, R194, R8 ;  /* 0x000000c2b808723c */ /* 0x040fe20000001808 */
[----:B------:R-:W-:Y:S07]  /*7820*/  LDSM.16.M88.4 R192, [R233] ;  /* 0x00000000e9c0783b */ /* 0x000fee0000000200 */
[C---:B------:R-:W-:Y:S08]  /*7830*/  HMMA.16816.F32 R12, R184.reuse, R196, R12 ;  /* 0x000000c4b80c723c */ /* 0x040ff0000000180c */
        /* <DEDUP_REMOVED lines=8> */
[C---:B--2---:R-:W-:Y:S08]  /*78c0*/  HMMA.16816.F32 R36, R184.reuse, R188, R36 ;  /* 0x000000bcb824723c */ /* 0x044ff00000001824 */
[C---:B------:R-:W-:Y:S01]  /*78d0*/  HMMA.16816.F32 R40, R184.reuse, R190, R40 ;  /* 0x000000beb828723c */ /* 0x040fe20000001828 */
[----:B------:R-:W1:Y:S07]  /*78e0*/  LDSM.16.M88.4 R188, [R248+0x4000] ;  /* 0x00400000f8bc783b */ /* 0x000e6e0000000200 */
[C---:B---3--:R-:W-:Y:S08]  /*78f0*/  HMMA.16816.F32 R44, R184.reuse, R208, R44 ;  /* 0x000000d0b82c723c */ /* 0x048ff0000000182c */
[----:B------:R-:W-:Y:S01]  /*7900*/  HMMA.16816.F32 R48, R184, R210, R48 ;  /* 0x000000d2b830723c */ /* 0x000fe20000001830 */
[----:B------:R-:W2:Y:S05]  /*7910*/  LDSM.16.M88.4 R184, [R229] ;  /* 0x00000000e5b8783b */ /* 0x000eaa0000000200 */
[----:B------:R-:W3:Y:S02]  /*7920*/  LDSM.16.M88.4 R208, [R228] ;  /* 0x00000000e4d0783b */ /* 0x000ee40000000200 */
        /* <DEDUP_REMOVED lines=113> */
[----:B------:R-:W-:Y:S02]  /*8040*/  LDSM.16.M88.4 R208, [R249+0x16100] ;  /* 0x01610000f9d0783b */ /* 0x000fe40000000200 */
        /* <DEDUP_REMOVED lines=16> */
[----:B------:R-:W-:Y:S01]  /*8150*/  HMMA.16816.F32 R48, R188, R194, R48 ;  /* 0x000000c2bc30723c */ /* 0x000fe20000001830 */
[----:B------:R-:W1:Y:S05]  /*8160*/  LDSM.16.M88.4 R188, [R249+0x17100] ;  /* 0x01710000f9bc783b */ /* 0x000e6a0000000200 */
[----:B------:R-:W5:Y:S02]  /*8170*/  LDSM.16.M88.4 R192, [R249+0x17900] ;  /* 0x01790000f9c0783b */ /* 0x000f640000000200 */
[C---:B---3--:R-:W-:Y:S08]  /*8180*/  HMMA.16816.F32 R4, R196.reuse, R200, R4 ;  /* 0x000000c8c404723c */ /* 0x048ff00000001804 */
[C---:B------:R-:W-:Y:S01]  /*8190*/  HMMA.16816.F32 R8, R196.reuse, R202, R8 ;  /* 0x000000cac408723c */ /* 0x040fe20000001808 */
[----:B------:R-:W-:Y:S07]  /*81a0*/  LDSM.16.M88.4 R200, [R248+0xc000] ;  /* 0x00c00000f8c8783b */ /* 0x000fee0000000200 */
[C---:B----4-:R-:W-:Y:S08]  /*81b0*/  HMMA.16816.F32 R12, R196.reuse, R204, R12 ;  /* 0x000000ccc40c723c */ /* 0x050ff0000000180c */
[C---:B------:R-:W-:Y:S01]  /*81c0*/  HMMA.16816.F32 R16, R196.reuse, R206, R16 ;  /* 0x000000cec410723c */ /* 0x040fe20000001810 */
[----:B------:R-:W3:Y:S07]  /*81d0*/  LDSM.16.M88.4 R204, [R221] ;  /* 0x00000000ddcc783b */ /* 0x000eee0000000200 */
        /* <DEDUP_REMOVED lines=8> */
[----:B------:R-:W1:Y:S07]  /*8260*/  LDSM.16.M88.4 R188, [R218] ;  /* 0x00000000dabc783b */ /* 0x000e6e0000000200 */
[C---:B-----5:R-:W-:Y:S08]  /*8270*/  HMMA.16816.F32 R44, R196.reuse, R192, R44 ;  /* 0x000000c0c42c723c */ /* 0x060ff0000000182c */
[----:B------:R-:W-:Y:S01]  /*8280*/  HMMA.16816.F32 R48, R196, R194, R48 ;  /* 0x000000c2c430723c */ /* 0x000fe20000001830 */
[----:B------:R-:W5:Y:S05]  /*8290*/  LDSM.16.M88.4 R192, [R217] ;  /* 0x00000000d9c0783b */ /* 0x000f6a0000000200 */
[----:B------:R-:W1:Y:S02]  /*82a0*/  LDSM.16.M88.4 R196, [R216] ;  /* 0x00000000d8c4783b */ /* 0x000e640000000200 */
[C---:B---3--:R-:W-:Y:S08]  /*82b0*/  HMMA.16816.F32 R4, R200.reuse, R204, R4 ;  /* 0x000000ccc804723c */ /* 0x048ff00000001804 */
[C---:B------:R-:W-:Y:S01]  /*82c0*/  HMMA.16816.F32 R8, R200.reuse, R206, R8 ;  /* 0x000000cec808723c */ /* 0x040fe20000001808 */
[----:B------:R-:W-:Y:S07]  /*82d0*/  LDSM.16.M88.4 R204, [R246+0xc000] ;  /* 0x00c00000f6cc783b */ /* 0x000fee0000000200 */
[C---:B----4-:R-:W-:Y:S08]  /*82e0*/  HMMA.16816.F32 R12, R200.reuse, R208, R12 ;  /* 0x000000d0c80c723c */ /* 0x050ff0000000180c */
        /* <DEDUP_REMOVED lines=8> */
[C---:B-----5:R-:W-:Y:S08]  /*8370*/  HMMA.16816.F32 R36, R200.reuse, R192, R36 ;  /* 0x000000c0c824723c */ /* 0x060ff00000001824 */
[C---:B------:R-:W-:Y:S01]  /*8380*/  HMMA.16816.F32 R40, R200.reuse, R194, R40 ;  /* 0x000000c2c828723c */ /* 0x040fe20000001828 */
[----:B------:R-:W4:Y:S07]  /*8390*/  LDSM.16.M88.4 R192, [R243+0x16900] ;  /* 0x01690000f3c0783b */ /* 0x000f2e0000000200 */
[C---:B------:R-:W-:Y:S08]  /*83a0*/  HMMA.16816.F32 R44, R200.reuse, R196, R44 ;  /* 0x000000c4c82c723c */ /* 0x040ff0000000182c */
[----:B------:R-:W-:Y:S01]  /*83b0*/  HMMA.16816.F32 R48, R200, R198, R48 ;  /* 0x000000c6c830723c */ /* 0x000fe20000001830 */
[----:B------:R-:W5:Y:S05]  /*83c0*/  LDSM.16.M88.4 R196, [R243+0x17100] ;  /* 0x01710000f3c4783b */ /* 0x000f6a0000000200 */
[----:B------:R-:W-:Y:S02]  /*83d0*/  LDSM.16.M88.4 R200, [R245+0xc000] ;  /* 0x00c00000f5c8783b */ /* 0x000fe40000000200 */
[C---:B---3--:R-:W-:Y:S08]  /*83e0*/  HMMA.16816.F32 R4, R204.reuse, R208, R4 ;  /* 0x000000d0cc04723c */ /* 0x048ff00000001804 */
[C---:B------:R-:W-:Y:S01]  /*83f0*/  HMMA.16816.F32 R8, R204.reuse, R210, R8 ;  /* 0x000000d2cc08723c */ /* 0x040fe20000001808 */
[----:B------:R-:W-:Y:S07]  /*8400*/  LDSM.16.M88.4 R208, [R234+0x9000] ;  /* 0x00900000ead0783b */ /* 0x000fee0000000200 */
[C---:B--2---:R-:W-:Y:S08]  /*8410*/  HMMA.16816.F32 R12, R204.reuse, R184, R12 ;  /* 0x000000b8cc0c723c */ /* 0x044ff0000000180c */
[C---:B------:R-:W-:Y:S01]  /*8420*/  HMMA.16816.F32 R16, R204.reuse, R186, R16 ;  /* 0x000000bacc10723c */ /* 0x040fe20000001810 */
[----:B------:R-:W2:Y:S07]  /*8430*/  LDSM.16.M88.4 R184, [R243+0x17900] ;  /* 0x01790000f3b8783b */ /* 0x000eae0000000200 */
[C---:B-1----:R-:W-:Y:S08]  /*8440*/  HMMA.16816.F32 R20, R204.reuse, R188, R20 ;  /* 0x000000bccc14723c */ /* 0x042ff00000001814 */
[C---:B------:R-:W-:Y:S08]  /*8450*/  HMMA.16816.F32 R24, R204.reuse, R190, R24 ;  /* 0x000000becc18723c */ /* 0x040ff00000001818 */
[C---:B----4-:R-:W-:Y:S08]  /*8460*/  HMMA.16816.F32 R28, R204.reuse, R192, R28 ;  /* 0x000000c0cc1c723c */ /* 0x050ff0000000181c */
[C---:B------:R-:W-:Y:S08]  /*8470*/  HMMA.16816.F32 R32, R204.reuse, R194, R32 ;  /* 0x000000c2cc20723c */ /* 0x040ff00000001820 */
[C---:B-----5:R-:W-:Y:S08]  /*8480*/  HMMA.16816.F32 R36, R204.reuse, R196, R36 ;  /* 0x000000c4cc24723c */ /* 0x060ff00000001824 */
[C---:B------:R-:W-:Y:S08]  /*8490*/  HMMA.16816.F32 R40, R204.reuse, R198, R40 ;  /* 0x000000c6cc28723c */ /* 0x040ff00000001828 */
[C---:B--2---:R-:W-:Y:S08]  /*84a0*/  HMMA.16816.F32 R44, R204.reuse, R184, R44 ;  /* 0x000000b8cc2c723c */ /* 0x044ff0000000182c */
[----:B------:R-:W-:Y:S01]  /*84b0*/  HMMA.16816.F32 R48, R204, R186, R48 ;  /* 0x000000bacc30723c */ /* 0x000fe20000001830 */
[----:B------:R-:W1:Y:S07]  /*84c0*/  LDSM.16.M88.4 R184, [R234+0x9800] ;  /* 0x00980000eab8783b */ /* 0x000e6e0000000200 */
[C---:B------:R-:W-:Y:S08]  /*84d0*/  HMMA.16816.F32 R4, R200.reuse, R208, R4 ;  /* 0x000000d0c804723c */ /* 0x040ff00000001804 */
        /* <DEDUP_REMOVED lines=10> */
[----:B------:R-:W-:Y:S01]  /*8580*/  MUFU.TANH R193, R4 ;  /* 0x0000000400c17308 */ /* 0x000fe20000002400 */
[----:B------:R-:W-:Y:S02]  /*8590*/  FMUL.FTZ R10, R10, c[0x0][0x320] ;  /* 0x0000c8000a0a7a20 */ /* 0x000fe40000410000 */
[----:B------:R-:W-:Y:S01]  /*85a0*/  FMUL.FTZ R11, R11, c[0x0][0x320] ;  /* 0x0000c8000b0b7a20 */ /* 0x000fe20000410000 */
[C---:B------:R-:W-:Y:S06]  /*85b0*/  HMMA.16816.F32 R16, R200.reuse, R186, R16 ;  /* 0x000000bac810723c */ /* 0x040fec0000001810 */
[----:B------:R-:W-:Y:S01]  /*85c0*/  MUFU.TANH R2, R10 ;  /* 0x0000000a00027308 */ /* 0x000fe20000002400 */
[----:B--2---:R1:W-:Y:S09]  /*85d0*/  STL [R1+0x64], R0 ;  /* 0x0000640001007387 */ /* 0x0043f20000100800 */
[----:B------:R-:W-:Y:S01]  /*85e0*/  MUFU.TANH R192, R5 ;  /* 0x0000000500c07308 */ /* 0x000fe20000002400 */
[----:B------:R-:W-:Y:S02]  /*85f0*/  FMUL.FTZ R13, R13, c[0x0][0x320] ;  /* 0x0000c8000d0d7a20 */ /* 0x000fe40000410000 */
[----:B------:R-:W-:Y:S02]  /*8600*/  FMUL.FTZ R14, R14, c[0x0][0x320] ;  /* 0x0000c8000e0e7a20 */ /* 0x000fe40000410000 */
[----:B------:R-:W-:Y:S02]  /*8610*/  FMUL.FTZ R15, R15, c[0x0][0x320] ;  /* 0x0000c8000f0f7a20 */ /* 0x000fe40000410000 */
[----:B------:R-:W-:Y:S02]  /*8620*/  FMUL.FTZ R12, R12, c[0x0][0x320] ;  /* 0x0000c8000c0c7a20 */ /* 0x000fe40000410000 */
[----:B------:R-:W-:Y:S01]  /*8630*/  FMUL.FTZ R16, R16, c[0x0][0x320] ;  /* 0x0000c80010107a20 */ /* 0x000fe20000410000 */
[----:B------:R2:W-:Y:S01]  /*8640*/  MUFU.TANH R191, R7 ;  /* 0x0000000700bf7308 */ /* 0x0005e20000002400 */
[----:B------:R-:W-:Y:S02]  /*8650*/  FMUL.FTZ R17, R17, c[0x0][0x320] ;  /* 0x0000c80011117a20 */ /* 0x000fe40000410000 */
[----:B------:R-:W-:Y:S02]  /*8660*/  FMUL.FTZ R18, R18, c[0x0][0x320] ;  /* 0x0000c80012127a20 */ /* 0x000fe40000410000 */
[----:B------:R-:W-:Y:S05]  /*8670*/  FMUL.FTZ R19, R19, c[0x0][0x320] ;  /* 0x0000c80013137a20 */ /* 0x000fea0000410000 */
[----:B-1----:R-:W1:Y:S10]  /*8680*/  MUFU.TANH R0, R8 ;  /* 0x0000000800007308 */ /* 0x002e740000002400 */
[----:B------:R-:W-:Y:S01]  /*8690*/  MUFU.TANH R208, R12 ;  /* 0x0000000c00d07308 */ /* 0x000fe20000002400 */
[----:B--2---:R-:W2:Y:S09]  /*86a0*/  LDSM.16.M88.4 R4, [R234+0xa000] ;  /* 0x00a00000ea04783b */ /* 0x004eb20000000200 */
[----:B------:R-:W-:Y:S01]  /*86b0*/  MUFU.TANH R184, R19 ;  /* 0x0000001300b87308 */ /* 0x000fe20000002400 */
[----:B-1----:R1:W-:Y:S09]  /*86c0*/  STL [R1+0x84], R0 ;  /* 0x0000840001007387 */ /* 0x0023f20000100800 */
[----:B-1----:R-:W1:Y:S01]  /*86d0*/  MUFU.TANH R0, R9 ;  /* 0x0000000900007308 */ /* 0x002e620000002400 */
[C---:B--2---:R-:W-:Y:S08]  /*86e0*/  HMMA.16816.F32 R20, R200.reuse, R4, R20 ;  /* 0x00000004c814723c */ /* 0x044ff00000001814 */
[C---:B------:R-:W-:Y:S01]  /*86f0*/  HMMA.16816.F32 R24, R200.reuse, R6, R24 ;  /* 0x00000006c818723c */ /* 0x040fe20000001818 */
[----:B------:R-:W-:Y:S05]  /*8700*/  LDSM.16.M88.4 R4, [R234+0xb000] ;  /* 0x00b00000ea04783b */ /* 0x000fea0000000200 */
[----:B-1----:R1:W-:Y:S05]  /*8710*/  STL [R1+0x8c], R0 ;  /* 0x00008c0001007387 */ /* 0x0023ea0000100800 */
[----:B------:R2:W-:Y:S05]  /*8720*/  STL [R1+0x88], R2 ;  /* 0x0000880201007387 */ /* 0x0005ea0000100800 */
[----:B------:R-:W-:Y:S02]  /*8730*/  FMUL.FTZ R20, R20, c[0x0][0x320] ;  /* 0x0000c80014147a20 */ /* 0x000fe40000410000 */
[----:B------:R-:W-:Y:S02]  /*8740*/  FMUL.FTZ R21, R21, c[0x0][0x320] ;  /* 0x0000c80015157a20 */ /* 0x000fe40000410000 */
[----:B------:R-:W-:Y:S01]  /*8750*/  MUFU.TANH R197, R20 ;  /* 0x0000001400c57308 */ /* 0x000fe20000002400 */
[----:B------:R-:W-:Y:S02]  /*8760*/  FMUL.FTZ R22, R22, c[0x0][0x320] ;  /* 0x0000c80016167a20 */ /* 0x000fe40000410000 */
[----:B------:R-:W-:Y:S02]  /*8770*/  FMUL.FTZ R23, R23, c[0x0][0x320] ;  /* 0x0000c80017177a20 */ /* 0x000fe40000410000 */
[----:B------:R-:W-:Y:S02]  /*8780*/  FMUL.FTZ R24, R24, c[0x0][0x320] ;  /* 0x0000c80018187a20 */ /* 0x000fe40000410000 */
[----:B------:R-:W-:Y:S02]  /*8790*/  FMUL.FTZ R25, R25, c[0x0][0x320] ;  /* 0x0000c80019197a20 */ /* 0x000fe40000410000 */
[----:B------:R-:W-:Y:S01]  /*87a0*/  FMUL.FTZ R26, R26, c[0x0][0x320] ;  /* 0x0000c8001a1a7a20 */ /* 0x000fe20000410000 */
[----:B------:R-:W-:Y:S01]  /*87b0*/  MUFU.TANH R198, R21 ;  /* 0x0000001500c67308 */ /* 0x000fe20000002400 */
[----:B------:R-:W-:Y:S09]  /*87c0*/  FMUL.FTZ R27, R27, c[0x0][0x320] ;  /* 0x0000c8001b1b7a20 */ /* 0x000ff20000410000 */
[----:B-1----:R1:W3:Y:S10]  /*87d0*/  MUFU.TANH R0, R11 ;  /* 0x0000000b00007308 */ /* 0x0022f40000002400 */
[----:B--2---:R-:W-:Y:S10]  /*87e0*/  MUFU.TANH R2, R15 ;  /* 0x0000000f00027308 */ /* 0x004ff40000002400 */
[----:B------:R-:W-:Y:S01]  /*87f0*/  MUFU.TANH R195, R22 ;  /* 0x0000001600c37308 */ /* 0x000fe20000002400 */
[----:B-1----:R-:W1:Y:S05]  /*8800*/  LDSM.16.M88.4 R8, [R234+0xa800] ;  /* 0x00a80000ea08783b */ /* 0x002e6a0000000200 */
[----:B---3--:R2:W-:Y:S04]  /*8810*/  STL [R1+0x80], R0 ;  /* 0x0000800001007387 */ /* 0x0085e80000100800 */
[----:B------:R-:W-:Y:S10]  /*8820*/  MUFU.TANH R194, R23 ;  /* 0x0000001700c27308 */ /* 0x000ff40000002400 */
[----:B------:R-:W-:Y:S10]  /*8830*/  MUFU.TANH R199, R24 ;  /* 0x0000001800c77308 */ /* 0x000ff40000002400 */
[----:B------:R-:W-:Y:S10]  /*8840*/  MUFU.TANH R210, R25 ;  /* 0x0000001900d27308 */ /* 0x000ff40000002400 */
[----:B--2---:R-:W2:Y:S01]  /*8850*/  MUFU.TANH R0, R13 ;  /* 0x0000000d00007308 */ /* 0x004ea20000002400 */
[C---:B-1----:R-:W-:Y:S09]  /*8860*/  HMMA.16816.F32 R28, R200.reuse, R8, R28 ;  /* 0x00000008c81c723c */ /* 0x042ff2000000181c */
[----:B------:R-:W-:Y:S01]  /*8870*/  MUFU.TANH R196, R26 ;  /* 0x0000001a00c47308 */ /* 0x000fe20000002400 */
[C---:B------:R-:W-:Y:S01]  /*8880*/  HMMA.16816.F32 R32, R200.reuse, R10, R32 ;  /* 0x0000000ac820723c */ /* 0x040fe20000001820 */
[----:B------:R-:W1:Y:S01]  /*8890*/  LDSM.16.M88.4 R8, [R234+0xb800] ;  /* 0x00b80000ea08783b */ /* 0x000e620000000200 */
[----:B------:R-:W-:Y:S07]  /*88a0*/  DEPBAR.LE SB0, 0x0 ;  /* 0x000080000000791a */ /* 0x000fee0000000000 */
[----:B------:R-:W-:Y:S01]  /*88b0*/  MUFU.TANH R209, R27 ;  /* 0x0000001b00d17308 */ /* 0x000fe20000002400 */
[----:B------:R-:W-:Y:S01]  /*88c0*/  BAR.SYNC.DEFER_BLOCKING 0x0 ;  /* 0x0000000000007b1d */ /* 0x000fe20000010000 */
[C---:B------:R-:W-:Y:S05]  /*88d0*/  HMMA.16816.F32 R36, R200.reuse, R4, R36 ;  /* 0x00000004c824723c */ /* 0x040fea0000001824 */
[----:B--2---:R2:W-:Y:S01]  /*88e0*/  STL [R1+0x78], R0 ;  /* 0x0000780001007387 */ /* 0x0045e20000100800 */
[----:B------:R-:W-:Y:S02]  /*88f0*/  FMUL.FTZ R30, R30, c[0x0][0x320] ;  /* 0x0000c8001e1e7a20 */ /* 0x000fe40000410000 */
[C---:B------:R-:W-:Y:S02]  /*8900*/  HMMA.16816.F32 R40, R200.reuse, R6, R40 ;  /* 0x00000006c828723c */ /* 0x040fe40000001828 */
[----:B------:R-:W-:Y:S02]  /*8910*/  MUFU.TANH R206, R30 ;  /* 0x0000001e00ce7308 */ /* 0x000fe40000002400 */
[----:B------:R-:W-:Y:S02]  /*8920*/  FMUL.FTZ R31, R31, c[0x0][0x320] ;  /* 0x0000c8001f1f7a20 */ /* 0x000fe40000410000 */
[----:B------:R-:W-:Y:S02]  /*8930*/  FMUL.FTZ R32, R32, c[0x0][0x320] ;  /* 0x0000c80020207a20 */ /* 0x000fe40000410000 */
[----:B------:R-:W-:Y:S04]  /*8940*/  FMUL.FTZ R33, R33, c[0x0][0x320] ;  /* 0x0000c80021217a20 */ /* 0x000fe80000410000 */
[----:B------:R-:W-:Y:S01]  /*8950*/  MUFU.TANH R207, R31 ;  /* 0x0000001f00cf7308 */ /* 0x000fe20000002400 */
[----:B------:R-:W-:Y:S02]  /*8960*/  FMUL.FTZ R34, R34, c[0x0][0x320] ;  /* 0x0000c80022227a20 */ /* 0x000fe40000410000 */
[----:B------:R-:W-:Y:S02]  /*8970*/  FMUL.FTZ R35, R35, c[0x0][0x320] ;  /* 0x0000c80023237a20 */ /* 0x000fe40000410000 */
[----:B------:R-:W-:Y:S02]  /*8980*/  FMUL.FTZ R28, R28, c[0x0][0x320] ;  /* 0x0000c8001c1c7a20 */ /* 0x000fe40000410000 */
[----:B------:R-:W-:Y:S02]  /*8990*/  FMUL.FTZ R29, R29, c[0x0][0x320] ;  /* 0x0000c8001d1d7a20 */ /* 0x000fe40000410000 */
[----:B------:R-:W-:Y:S01]  /*89a0*/  FMUL.FTZ R36, R36, c[0x0][0x320] ;  /* 0x0000c80024247a20 */ /* 0x000fe20000410000 */
[----:B--2---:R-:W2:Y:S01]  /*89b0*/  MUFU.TANH R0, R14 ;  /* 0x0000000e00007308 */ /* 0x004ea20000002400 */
[C---:B-1----:R-:W-:Y:S03]  /*89c0*/  HMMA.16816.F32 R44, R200.reuse, R8, R44 ;  /* 0x00000008c82c723c */ /* 0x042fe6000000182c */
[----:B------:R-:W-:Y:S02]  /*89d0*/  FMUL.FTZ R37, R37, c[0x0][0x320] ;  /* 0x0000c80025257a20 */ /* 0x000fe40000410000 */
[----:B------:R-:W-:Y:S02]  /*89e0*/  FMUL.FTZ R38, R38, c[0x0][0x320] ;  /* 0x0000c80026267a20 */ /* 0x000fe40000410000 */
[----:B------:R-:W-:Y:S01]  /*89f0*/  FMUL.FTZ R39, R39, c[0x0][0x320] ;  /* 0x0000c80027277a20 */ /* 0x000fe20000410000 */
[----:B------:R-:W-:Y:S01]  /*8a00*/  HMMA.16816.F32 R48, R200, R10, R48 ;  /* 0x0000000ac830723c */ /* 0x000fe20000001830 */
[----:B------:R-:W-:Y:S03]  /*8a10*/  MUFU.TANH R211, R28 ;  /* 0x0000001c00d37308 */ /* 0x000fe60000002400 */
[----:B------:R-:W-:Y:S02]  /*8a20*/  FMUL.FTZ R40, R40, c[0x0][0x320] ;  /* 0x0000c80028287a20 */ /* 0x000fe40000410000 */
[----:B------:R-:W-:Y:S02]  /*8a30*/  FMUL.FTZ R41, R41, c[0x0][0x320] ;  /* 0x0000c80029297a20 */ /* 0x000fe40000410000 */
[----:B------:R-:W-:Y:S03]  /*8a40*/  FMUL.FTZ R42, R42, c[0x0][0x320] ;  /* 0x0000c8002a2a7a20 */ /* 0x000fe60000410000 */
[----:B------:R-:W-:Y:S01]  /*8a50*/  MUFU.TANH R212, R29 ;  /* 0x0000001d00d47308 */ /* 0x000fe20000002400 */
[----:B------:R-:W-:Y:S01]  /*8a60*/  FMUL.FTZ R43, R43, c[0x0][0x320] ;  /* 0x0000c8002b2b7a20 */ /* 0x000fe20000410000 */
[----:B--2---:R1:W-:Y:S03]  /*8a70*/  STL [R1+0x74], R0 ;  /* 0x0000740001007387 */ /* 0x0043e60000100800 */
[----:B------:R-:W-:Y:S02]  /*8a80*/  FMUL.FTZ R44, R44, c[0x0][0x320] ;  /* 0x0000c8002c2c7a20 */ /* 0x000fe40000410000 */
[----:B------:R-:W-:Y:S01]  /*8a90*/  FMUL.FTZ R45, R45, c[0x0][0x320] ;  /* 0x0000c8002d2d7a20 */ /* 0x000fe20000410000 */
[----:B------:R-:W-:Y:S02]  /*8aa0*/  STL [R1+0x70], R2 ;  /* 0x0000700201007387 */ /* 0x000fe40000100800 */
        /* <DEDUP_REMOVED lines=8> */
[----:B-1----:R-:W1:Y:S10]  /*8b30*/  MUFU.TANH R0, R16 ;  /* 0x0000001000007308 */ /* 0x002e740000002400 */
[----:B------:R-:W-:Y:S10]  /*8b40*/  MUFU.TANH R205, R34 ;  /* 0x0000002200cd7308 */ /* 0x000ff40000002400 */
[----:B------:R-:W-:Y:S01]  /*8b50*/  MUFU.TANH R204, R35 ;  /* 0x0000002300cc7308 */ /* 0x000fe20000002400 */
[----:B-1----:R1:W-:Y:S09]  /*8b60*/  STL [R1+0x6c], R0 ;  /* 0x00006c0001007387 */ /* 0x0023f20000100800 */
[----:B------:R-:W-:Y:S10]  /*8b70*/  MUFU.TANH R215, R36 ;  /* 0x0000002400d77308 */ /* 0x000ff40000002400 */
[----:B------:R-:W-:Y:S10]  /*8b80*/  MUFU.TANH R35, R37 ;  /* 0x0000002500237308 */ /* 0x000ff40000002400 */
[----:B-1----:R-:W1:Y:S10]  /*8b90*/  MUFU.TANH R0, R17 ;  /* 0x0000001100007308 */ /* 0x002e740000002400 */
[----:B------:R-:W-:Y:S10]  /*8ba0*/  MUFU.TANH R189, R38 ;  /* 0x0000002600bd7308 */ /* 0x000ff40000002400 */
[----:B------:R-:W-:Y:S01]  /*8bb0*/  MUFU.TANH R190, R39 ;  /* 0x0000002700be7308 */ /* 0x000fe20000002400 */
[----:B-1----:R1:W-:Y:S09]  /*8bc0*/  STL [R1+0x7c], R0 ;  /* 0x00007c0001007387 */ /* 0x0023f20000100800 */
[----:B------:R-:W-:Y:S10]  /*8bd0*/  MUFU.TANH R34, R40 ;  /* 0x0000002800227308 */ /* 0x000ff40000002400 */
[----:B------:R-:W-:Y:S10]  /*8be0*/  MUFU.TANH R33, R41 ;  /* 0x0000002900217308 */ /* 0x000ff40000002400 */
[----:B-1----:R-:W1:Y:S10]  /*8bf0*/  MUFU.TANH R0, R18 ;  /* 0x0000001200007308 */ /* 0x002e740000002400 */
[----:B------:R2:W3:Y:S10]  /*8c00*/  MUFU.TANH R188, R42 ;  /* 0x0000002a00bc7308 */ /* 0x0004f40000002400 */
[----:B------:R2:W4:Y:S01]  /*8c10*/  MUFU.TANH R185, R43 ;  /* 0x0000002b00b97308 */ /* 0x0005220000002400 */
[----:B-1----:R2:W-:Y:S09]  /*8c20*/  STL [R1+0x68], R0 ;  /* 0x0000680001007387 */ /* 0x0025f20000100800 */
[----:B------:R2:W1:Y:S10]  /*8c30*/  MUFU.TANH R32, R44 ;  /* 0x0000002c00207308 */ /* 0x0004740000002400 */
[----:B------:R2:W1:Y:S10]  /*8c40*/  MUFU.TANH R200, R45 ;  /* 0x0000002d00c87308 */ /* 0x0004740000002400 */
[----:B------:R2:W1:Y:S10]  /*8c50*/  MUFU.TANH R186, R46 ;  /* 0x0000002e00ba7308 */ /* 0x0004740000002400 */
[----:B------:R2:W1:Y:S10]  /*8c60*/  MUFU.TANH R187, R47 ;  /* 0x0000002f00bb7308 */ /* 0x0004740000002400 */
[----:B------:R2:W1:Y:S10]  /*8c70*/  MUFU.TANH R31, R48 ;  /* 0x00000030001f7308 */ /* 0x0004740000002400 */
[----:B------:R2:W1:Y:S10]  /*8c80*/  MUFU.TANH R30, R49 ;  /* 0x00000031001e7308 */ /* 0x0004740000002400 */
[----:B------:R2:W1:Y:S10]  /*8c90*/  MUFU.TANH R182, R50 ;  /* 0x0000003200b67308 */ /* 0x0004740000002400 */
[----:B------:R2:W1:Y:S02]  /*8ca0*/  MUFU.TANH R181, R51 ;  /* 0x0000003300b57308 */ /* 0x0004640000002400 */
[----:B-1234-:R-:W-:-:S05]  /*8cb0*/  @P0 BRA `(.L_x_774) ;  /* 0xffffdb8000000947 */ /* 0x01efca000383ffff */
.L_x_773:
[----:B----4-:R-:W2:Y:S01]  /*8cc0*/  LDL.LU R12, [R1+0x68] ;  /* 0x00006800010c7983 */ /* 0x010ea20000300800 */
[----:B------:R-:W-:Y:S01]  /*8cd0*/  MOV R24, R208 ;  /* 0x000000d000187202 */ /* 0x000fe20000000f00 */
[----:B------:R-:W-:Y:S01]  /*8ce0*/  UIADD3 UR4, UR9, -0x1, URZ ;  /* 0xffffffff09047890 */ /* 0x000fe2000fffe03f */
[----:B------:R-:W-:Y:S01]  /*8cf0*/  ISETP.LT.AND P0, PT, RZ, UR9, PT ;  /* 0x00000009ff007c0c */ /* 0x000fe2000bf01270 */
[----:B------:R-:W3:Y:S04]  /*8d00*/  LDL.LU R10, [R1+0x7c] ;  /* 0x00007c00010a7983 */ /* 0x000ee80000300800 */
[----:B------:R-:W4:Y:S01]  /*8d10*/  LDL.LU R5, [R1+0x6c] ;  /* 0x00006c0001057983 */ /* 0x000f220000300800 */
[----:B------:R-:W-:Y:S03]  /*8d20*/  UMOV UR9, UR4 ;  /* 0x0000000400097c82 */ /* 0x000fe60008000000 */
[----:B------:R-:W5:Y:S04]  /*8d30*/  LDL.LU R4, [R1+0x70] ;  /* 0x0000700001047983 */ /* 0x000f680000300800 */
[----:B------:R-:W5:Y:S04]  /*8d40*/  LDL.LU R2, [R1+0x74] ;  /* 0x0000740001027983 */ /* 0x000f680000300800 */
[----:B------:R-:W5:Y:S04]  /*8d50*/  LDL.LU R0, [R1+0x78] ;  /* 0x0000780001007983 */ /* 0x000f680000300800 */
[----:B------:R-:W5:Y:S04]  /*8d60*/  LDL.LU R11, [R1+0x84] ;  /* 0x00008400010b7983 */ /* 0x000f680000300800 */
[----:B------:R-:W5:Y:S04]  /*8d70*/  LDL.LU R9, [R1+0x8c] ;  /* 0x00008c0001097983 */ /* 0x000f680000300800 */
[----:B------:R-:W5:Y:S04]  /*8d80*/  LDL.LU R8, [R1+0x64] ;  /* 0x0000640001087983 */ /* 0x000f680000300800 */
[----:B------:R-:W5:Y:S04]  /*8d90*/  LDL.LU R7, [R1+0x88] ;  /* 0x0000880001077983 */ /* 0x000f680000300800 */
[----:B------:R-:W5:Y:S04]  /*8da0*/  LDL.LU R6, [R1+0x80] ;  /* 0x0000800001067983 */ /* 0x000f680000300800 */
[----:B------:R-:W-:Y:S08]  /*8db0*/  LDSM.16.MT88.4 R20, [R242+0x100] ;  /* 0x00010000f214783b */ /* 0x000ff00000004200 */
[----:B------:R-:W-:Y:S08]  /*8dc0*/  LDSM.16.MT88.4 R36, [R240+0x100] ;  /* 0x00010000f024783b */ /* 0x000ff00000004200 */
[----:B------:R-:W-:Y:S08]  /*8dd0*/  LDSM.16.MT88.4 R44, [R244+0x3100] ;  /* 0x00310000f42c783b */ /* 0x000ff00000004200 */
[----:B------:R-:W0:Y:S01]  /*8de0*/  LDGDEPBAR ;  /* 0x00000000000079af */ /* 0x000e220000000000 */
[----:B--2---:R-:W-:Y:S07]  /*8df0*/  MOV R18, R12 ;  /* 0x0000000c00127202 */ /* 0x004fee0000000f00 */
[----:B------:R-:W-:Y:S01]  /*8e00*/  LDSM.16.MT88.4 R12, [R244+0x100] ;  /* 0x00010000f40c783b */ /* 0x000fe20000004200 */
[----:B---3--:R-:W-:Y:S02]  /*8e10*/  MOV R19, R10 ;  /* 0x0000000a00137202 */ /* 0x008fe40000000f00 */
[----:B----4-:R-:W-:Y:S02]  /*8e20*/  MOV R28, R5 ;  /* 0x00000005001c7202 */ /* 0x010fe40000000f00 */
[----:B-----5:R-:W-:Y:S02]  /*8e30*/  MOV R27, R4 ;  /* 0x00000004001b7202 */ /* 0x020fe40000000f00 */
[----:B------:R-:W-:Y:S02]  /*8e40*/  FMNMX.FTZ R4, R193, R180, !PT ;  /* 0x000000b4c1047209 */ /* 0x000fe40007810000 */
[----:B------:R-:W-:Y:S02]  /*8e50*/  MOV R26, R2 ;  /* 0x00000002001a7202 */ /* 0x000fe40000000f00 */
[----:B------:R-:W-:Y:S02]  /*8e60*/  FMNMX.FTZ R4, R192, R4, !PT ;  /* 0x00000004c0047209 */ /* 0x000fe40007810000 */
[----:B------:R-:W-:Y:S02]  /*8e70*/  MOV R25, R0 ;  /* 0x0000000000197202 */ /* 0x000fe40000000f00 */
[----:B------:R-:W-:Y:S04]  /*8e80*/  FMNMX.FTZ R4, R11, R4, !PT ;  /* 0x000000040b047209 */ /* 0x000fe80007810000 */
[----:B------:R-:W-:Y:S04]  /*8e90*/  FMNMX.FTZ R4, R9, R4, !PT ;  /* 0x0000000409047209 */ /* 0x000fe80007810000 */
        /* <DEDUP_REMOVED lines=39> */
[----:B------:R-:W-:Y:S03]  /*9110*/  FMNMX.FTZ R0, R185, R0, !PT ;  /* 0x00000000b9007209 */ /* 0x000fe60007810000 */
[----:B------:R-:W1:Y:S01]  /*9120*/  SHFL.BFLY PT, R2, R4, 0x2, 0x1f ;  /* 0x0c401f0004027f89 */ /* 0x000e6200000e0000 */
[----:B------:R-:W-:Y:S04]  /*9130*/  FMNMX.FTZ R0, R186, R0, !PT ;  /* 0x00000000ba007209 */ /* 0x000fe80007810000 */
[----:B------:R-:W-:Y:S04]  /*9140*/  FMNMX.FTZ R0, R187, R0, !PT ;  /* 0x00000000bb007209 */ /* 0x000fe80007810000 */
[----:B------:R-:W-:Y:S04]  /*9150*/  FMNMX.FTZ R0, R182, R0, !PT ;  /* 0x00000000b6007209 */ /* 0x000fe80007810000 */
[----:B------:R-:W-:Y:S05]  /*9160*/  FMNMX.FTZ R0, R181, R0, !PT ;  /* 0x00000000b5007209 */ /* 0x000fea0007810000 */
[----:B------:R-:W2:Y:S01]  /*9170*/  SHFL.BFLY PT, R5, R0, 0x2, 0x1f ;  /* 0x0c401f0000057f89 */ /* 0x000ea200000e0000 */
[----:B-1----:R-:W-:Y:S07]  /*9180*/  FMNMX.FTZ R4, R4, R2, !PT ;  /* 0x0000000204047209 */ /* 0x002fee0007810000 */
[----:B------:R-:W1:Y:S01]  /*9190*/  SHFL.BFLY PT, R2, R4, 0x1, 0x1f ;  /* 0x0c201f0004027f89 */ /* 0x000e6200000e0000 */
[----:B--2---:R-:W-:Y:S07]  /*91a0*/  FMNMX.FTZ R5, R0, R5, !PT ;  /* 0x0000000500057209 */ /* 0x004fee0007810000 */
[----:B------:R-:W2:Y:S01]  /*91b0*/  SHFL.BFLY PT, R0, R5, 0x1, 0x1f ;  /* 0x0c201f0005007f89 */ /* 0x000ea200000e0000 */
[----:B-1----:R-:W-:Y:S05]  /*91c0*/  FMNMX.FTZ R2, R4, R2, !PT ;  /* 0x0000000204027209 */ /* 0x002fea0007810000 */
[C---:B------:R-:W-:Y:S02]  /*91d0*/  FMUL.FTZ R10, R2.reuse, c[0x0][0x2d0] ;  /* 0x0000b400020a7a20 */ /* 0x040fe40000410000 */
[----:B------:R-:W-:Y:S02]  /*91e0*/  FADD.FTZ R4, -R2, R180 ;  /* 0x000000b402047221 */ /* 0x000fe40000010100 */
[--C-:B------:R-:W-:Y:S02]  /*91f0*/  FFMA.FTZ R193, R193, c[0x0][0x2d0], -R10.reuse ;  /* 0x0000b400c1c17a23 */ /* 0x100fe4000001080a */
[----:B------:R-:W-:Y:S02]  /*9200*/  FMUL.FTZ R4, R4, c[0x0][0x2d0] ;  /* 0x0000b40004047a20 */ /* 0x000fe40000410000 */
[----:B------:R1:W-:Y:S01]  /*9210*/  MUFU.EX2 R29, R193 ;  /* 0x000000c1001d7308 */ /* 0x0003e20000000800 */
[--C-:B------:R-:W-:Y:S02]  /*9220*/  FFMA.FTZ R208, R192, c[0x0][0x2d0], -R10.reuse ;  /* 0x0000b400c0d07a23 */ /* 0x100fe4000001080a */
[----:B------:R-:W-:Y:S01]  /*9230*/  FFMA.FTZ R202, R11, c[0x0][0x2d0], -R10 ;  /* 0x0000b4000bca7a23 */ /* 0x000fe2000001080a */
[----:B--2---:R-:W-:Y:S06]  /*9240*/  FMNMX.FTZ R0, R5, R0, !PT ;  /* 0x0000000005007209 */ /* 0x004fec0007810000 */
[----:B------:R2:W3:Y:S01]  /*9250*/  MUFU.EX2 R180, R4 ;  /* 0x0000000400b47308 */ /* 0x0004e20000000800 */
[C---:B------:R-:W-:Y:S02]  /*9260*/  FMUL.FTZ R192, R0.reuse, c[0x0][0x2d0] ;  /* 0x0000b40000c07a20 */ /* 0x040fe40000410000 */
[----:B------:R-:W-:Y:S02]  /*9270*/  FADD.FTZ R3, -R0, R3 ;  /* 0x0000000300037221 */ /* 0x000fe40000010100 */
[--C-:B------:R-:W-:Y:S02]  /*9280*/  FFMA.FTZ R203, R191, c[0x0][0x2d0], -R192.reuse ;  /* 0x0000b400bfcb7a23 */ /* 0x100fe400000108c0 */
[----:B------:R-:W-:Y:S02]  /*9290*/  FMUL.FTZ R3, R3, c[0x0][0x2d0] ;  /* 0x0000b40003037a20 */ /* 0x000fe40000410000 */
[--C-:B------:R-:W-:Y:S01]  /*92a0*/  FFMA.FTZ R191, R6, c[0x0][0x2d0], -R192.reuse ;  /* 0x0000b40006bf7a23 */ /* 0x100fe200000108c0 */
[----:B------:R-:W-:Y:S01]  /*92b0*/  MUFU.EX2 R208, R208 ;  /* 0x000000d000d07308 */ /* 0x000fe20000000800 */
[--C-:B------:R-:W-:Y:S02]  /*92c0*/  FFMA.FTZ R201, R7, c[0x0][0x2d0], -R192.reuse ;  /* 0x0000b40007c97a23 */ /* 0x100fe400000108c0 */
[----:B------:R-:W-:Y:S02]  /*92d0*/  FFMA.FTZ R184, R184, c[0x0][0x2d0], -R192 ;  /* 0x0000b400b8b87a23 */ /* 0x000fe400000108c0 */
[----:B-1----:R-:W-:Y:S02]  /*92e0*/  FFMA.FTZ R193, R9, c[0x0][0x2d0], -R10 ;  /* 0x0000b40009c17a23 */ /* 0x002fe4000001080a */
[--C-:B------:R-:W-:Y:S02]  /*92f0*/  FFMA.FTZ R209, R209, c[0x0][0x2d0], -R192.reuse ;  /* 0x0000b400d1d17a23 */ /* 0x100fe400000108c0 */
[--C-:B------:R-:W-:Y:S01]  /*9300*/  FFMA.FTZ R190, R190, c[0x0][0x2d0], -R192.reuse ;  /* 0x0000b400bebe7a23 */ /* 0x100fe200000108c0 */
[----:B------:R-:W1:Y:S01]  /*9310*/  MUFU.EX2 R3, R3 ;  /* 0x0000000300037308 */ /* 0x000e620000000800 */
[--C-:B------:R-:W-:Y:S02]  /*9320*/  FFMA.FTZ R188, R188, c[0x0][0x2d0], -R192.reuse ;  /* 0x0000b400bcbc7a23 */ /* 0x100fe400000108c0 */
[--C-:B------:R-:W-:Y:S02]  /*9330*/  FFMA.FTZ R185, R185, c[0x0][0x2d0], -R192.reuse ;  /* 0x0000b400b9b97a23 */ /* 0x100fe400000108c0 */
[----:B--2---:R-:W-:Y:S02]  /*9340*/  FFMA.FTZ R4, R8, c[0x0][0x2d0], -R192 ;  /* 0x0000b40008047a23 */ /* 0x004fe400000108c0 */
[C---:B---3--:R-:W-:Y:S02]  /*9350*/  FMUL.FTZ R5, R180.reuse, R177 ;  /* 0x000000b1b4057220 */ /* 0x048fe40000410000 */
[C---:B------:R-:W-:Y:S01]  /*9360*/  FMUL.FTZ R8, R180.reuse, R172 ;  /* 0x000000acb4087220 */ /* 0x040fe20000410000 */
[----:B------:R-:W-:Y:S01]  /*9370*/  MUFU.EX2 R202, R202 ;  /* 0x000000ca00ca7308 */ /* 0x000fe20000000800 */
[C---:B------:R-:W-:Y:S01]  /*9380*/  FMUL.FTZ R9, R180.reuse, R173 ;  /* 0x000000adb4097220 */ /* 0x040fe20000410000 */
[----:B------:R-:W-:Y:S01]  /*9390*/  MOV R173, R29 ;  /* 0x0000001d00ad7202 */ /* 0x000fe20000000f00 */
[C---:B------:R-:W-:Y:S01]  /*93a0*/  FMUL.FTZ R16, R180.reuse, R164 ;  /* 0x000000a4b4107220 */ /* 0x040fe20000410000 */
[----:B------:R-:W-:Y:S01]  /*93b0*/  MOV R164, R35 ;  /* 0x0000002300a47202 */ /* 0x000fe20000000f00 */
[C---:B------:R-:W-:Y:S02]  /*93c0*/  FMUL.FTZ R40, R180.reuse, R140 ;  /* 0x0000008cb4287220 */ /* 0x040fe40000410000 */
[C---:B------:R-:W-:Y:S02]  /*93d0*/  FMUL.FTZ R41, R180.reuse, R141 ;  /* 0x0000008db4297220 */ /* 0x040fe40000410000 */
[C---:B------:R-:W-:Y:S01]  /*93e0*/  FMUL.FTZ R48, R180.reuse, R132 ;  /* 0x00000084b4307220 */ /* 0x040fe20000410000 */
[----:B------:R-:W2:Y:S01]  /*93f0*/  MUFU.EX2 R193, R193 ;  /* 0x000000c100c17308 */ /* 0x000ea20000000800 */
[C---:B------:R-:W-:Y:S02]  /*9400*/  FMUL.FTZ R49, R180.reuse, R133 ;  /* 0x00000085b4317220 */ /* 0x040fe40000410000 */
[C---:B------:R-:W-:Y:S02]  /*9410*/  FMUL.FTZ R52, R180.reuse, R52 ;  /* 0x00000034b4347220 */ /* 0x040fe40000410000 */
[C---:B-1----:R-:W-:Y:S02]  /*9420*/  FMUL.FTZ R6, R3.reuse, R178 ;  /* 0x000000b203067220 */ /* 0x042fe40000410000 */
        /* <DEDUP_REMOVED lines=8> */
[----:B------:R-:W-:Y:S01]  /*94b0*/  LDSM.16.MT88.4 R140, [R242+0x3100] ;  /* 0x00310000f28c783b */ /* 0x000fe20000004200 */
[----:B------:R-:W-:Y:S01]  /*94c0*/  MUFU.EX2 R191, R191 ;  /* 0x000000bf00bf7308 */ /* 0x000fe20000000800 */
[C---:B------:R-:W-:Y:S02]  /*94d0*/  FMUL.FTZ R50, R3.reuse, R134 ;  /* 0x0000008603327220 */ /* 0x040fe40000410000 */
[----:B------:R-:W-:Y:S01]  /*94e0*/  FMUL.FTZ R51, R3, R135 ;  /* 0x0000008703337220 */ /* 0x000fe20000410000 */
[----:B--2---:R-:W-:Y:S01]  /*94f0*/  F2FP.PACK_AB R178, R193, R202 ;  /* 0x000000cac1b2723e */ /* 0x004fe200000000ff */
[C---:B------:R-:W-:Y:S02]  /*9500*/  FMUL.FTZ R53, R180.reuse, R53 ;  /* 0x00000035b4357220 */ /* 0x040fe40000410000 */
[----:B------:R-:W-:Y:S01]  /*9510*/  LDSM.16.MT88.4 R132, [R241+0x3100] ;  /* 0x00310000f184783b */ /* 0x000fe20000004200 */
[C---:B------:R-:W-:Y:S02]  /*9520*/  FMUL.FTZ R54, R3.reuse, R54 ;  /* 0x0000003603367220 */ /* 0x040fe40000410000 */
[----:B------:R-:W2:Y:S01]  /*9530*/  MUFU.EX2 R203, R203 ;  /* 0x000000cb00cb7308 */ /* 0x000ea20000000800 */
[C---:B------:R-:W-:Y:S02]  /*9540*/  FMUL.FTZ R55, R3.reuse, R55 ;  /* 0x0000003703377220 */ /* 0x040fe40000410000 */
[C---:B------:R-:W-:Y:S01]  /*9550*/  FMUL.FTZ R56, R180.reuse, R56 ;  /* 0x00000038b4387220 */ /* 0x040fe20000410000 */
[----:B-1----:R-:W-:Y:S01]  /*9560*/  MOV R172, R17 ;  /* 0x0000001100ac7202 */ /* 0x002fe20000000f00 */
[----:B------:R-:W-:Y:S01]  /*9570*/  FMUL.FTZ R4, R180, R176 ;  /* 0x000000b0b4047220 */ /* 0x000fe20000410000 */
[----:B------:R-:W-:Y:S01]  /*9580*/  F2FP.PACK_AB R176, R208, R29 ;  /* 0x0000001dd0b0723e */ /* 0x000fe200000000ff */
[C---:B------:R-:W-:Y:S02]  /*9590*/  FMUL.FTZ R57, R180.reuse, R57 ;  /* 0x00000039b4397220 */ /* 0x040fe40000410000 */
[C---:B------:R-:W-:Y:S01]  /*95a0*/  FMUL.FTZ R58, R3.reuse, R58 ;  /* 0x0000003a033a7220 */ /* 0x040fe20000410000 */
[----:B------:R-:W1:Y:S01]  /*95b0*/  MUFU.EX2 R201, R201 ;  /* 0x000000c900c97308 */ /* 0x000e620000000800 */
        /* <DEDUP_REMOVED lines=8> */
[----:B--2---:R-:W-:Y:S01]  /*9640*/  F2FP.PACK_AB R177, R203, R17 ;  /* 0x00000011cbb1723e */ /* 0x004fe200000000ff */
        /* <DEDUP_REMOVED lines=8> */
[----:B------:R-:W-:Y:S01]  /*96d0*/  FMUL.FTZ R67, R3, R67 ;  /* 0x0000004303437220 */ /* 0x000fe20000410000 */
[----:B-1----:R-:W-:Y:S01]  /*96e0*/  F2FP.PACK_AB R179, R191, R201 ;  /* 0x000000c9bfb3723e */ /* 0x002fe200000000ff */
[----:B------:R-:W-:Y:S02]  /*96f0*/  FMUL.FTZ R175, R2, c[0x0][0x2d0] ;  /* 0x0000b40002af7a20 */ /* 0x000fe40000410000 */
[----:B------:R-:W-:Y:S02]  /*9700*/  FFMA.FTZ R183, R3, R183, R172 ;  /* 0x000000b703b77223 */ /* 0x000fe400000100ac */
[--C-:B------:R-:W-:Y:S02]  /*9710*/  FFMA.FTZ R197, R197, c[0x0][0x2d0], -R175.reuse ;  /* 0x0000b400c5c57a23 */ /* 0x100fe400000108af */
[C---:B------:R-:W-:Y:S01]  /*9720*/  HMMA.16816.F32 R4, R176.reuse, R12, R4 ;  /* 0x0000000cb004723c */ /* 0x040fe20000001804 */
[----:B------:R-:W-:Y:S04]  /*9730*/  MUFU.EX2 R188, R188 ;  /* 0x000000bc00bc7308 */ /* 0x000fe80000000800 */
[--C-:B------:R-:W-:Y:S02]  /*9740*/  FFMA.FTZ R198, R198, c[0x0][0x2d0], -R175.reuse ;  /* 0x0000b400c6c67a23 */ /* 0x100fe400000108af */
[C---:B------:R-:W-:Y:S01]  /*9750*/  FMUL.FTZ R12, R180.reuse, R168 ;  /* 0x000000a8b40c7220 */ /* 0x040fe20000410000 */
[C---:B------:R-:W-:Y:S03]  /*9760*/  HMMA.16816.F32 R8, R176.reuse, R14, R8 ;  /* 0x0000000eb008723c */ /* 0x040fe60000001808 */
[----:B------:R-:W-:Y:S01]  /*9770*/  MUFU.EX2 R185, R185 ;  /* 0x000000b900b97308 */ /* 0x000fe20000000800 */
[----:B------:R-:W-:Y:S01]  /*9780*/  MOV R168, R31 ;  /* 0x0000001f00a87202 */ /* 0x000fe20000000f00 */
[C---:B------:R-:W-:Y:S01]  /*9790*/  FMUL.FTZ R13, R180.reuse, R169 ;  /* 0x000000a9b40d7220 */ /* 0x040fe20000410000 */
[----:B------:R-:W1:Y:S01]  /*97a0*/  LDSM.16.MT88.4 R28, [R241+0x100] ;  /* 0x00010000f11c783b */ /* 0x000e620000004200 */
[C---:B------:R-:W-:Y:S01]  /*97b0*/  FMUL.FTZ R14, R3.reuse, R170 ;  /* 0x000000aa030e7220 */ /* 0x040fe20000410000 */
[----:B------:R-:W-:Y:S01]  /*97c0*/  MOV R170, R33 ;  /* 0x0000002100aa7202 */ /* 0x000fe20000000f00 */
[C---:B------:R-:W-:Y:S03]  /*97d0*/  FMUL.FTZ R15, R3.reuse, R171 ;  /* 0x000000ab030f7220 */ /* 0x040fe60000410000 */
[C---:B------:R-:W-:Y:S01]  /*97e0*/  FMUL.FTZ R33, R180.reuse, R149 ;  /* 0x00000095b4217220 */ /* 0x040fe20000410000 */
[----:B------:R-:W-:Y:S01]  /*97f0*/  MOV R171, R34 ;  /* 0x0000002200ab7202 */ /* 0x000fe20000000f00 */
[----:B------:R-:W-:Y:S01]  /*9800*/  FMUL.FTZ R34, R3, R150 ;  /* 0x0000009603227220 */ /* 0x000fe20000410000 */
[----:B------:R-:W-:Y:S01]  /*9810*/  MOV R169, R32 ;  /* 0x0000002000a97202 */ /* 0x000fe20000000f00 */
[C---:B------:R-:W-:Y:S03]  /*9820*/  HMMA.16816.F32 R12, R176.reuse, R20, R12 ;  /* 0x00000014b00c723c */ /* 0x040fe6000000180c */
[--C-:B------:R-:W-:Y:S02]  /*9830*/  FFMA.FTZ R213, R213, c[0x0][0x2d0], -R175.reuse ;  /* 0x0000b400d5d57a23 */ /* 0x100fe400000108af */
[--C-:B------:R-:W-:Y:S02]  /*9840*/  FFMA.FTZ R215, R215, c[0x0][0x2d0], -R175.reuse ;  /* 0x0000b400d7d77a23 */ /* 0x100fe400000108af */
[C---:B------:R-:W-:Y:S01]  /*9850*/  FMUL.FTZ R20, R180.reuse, R160 ;  /* 0x000000a0b4147220 */ /* 0x040fe20000410000 */
[C---:B------:R-:W-:Y:S04]  /*9860*/  HMMA.16816.F32 R16, R176.reuse, R22, R16 ;  /* 0x00000016b010723c */ /* 0x040fe80000001810 */
[----:B------:R-:W-:Y:S01]  /*9870*/  FMUL.FTZ R21, R180, R161 ;  /* 0x000000a1b4157220 */ /* 0x000fe20000410000 */
[----:B------:R-:W-:Y:S01]  /*9880*/  MOV R160, R27 ;  /* 0x0000001b00a07202 */ /* 0x000fe20000000f00 */
[C---:B------:R-:W-:Y:S01]  /*9890*/  FMUL.FTZ R27, R3.reuse, R159 ;  /* 0x0000009f031b7220 */ /* 0x040fe20000410000 */
[----:B------:R-:W-:Y:S01]  /*98a0*/  MOV R161, R26 ;  /* 0x0000001a00a17202 */ /* 0x000fe20000000f00 */
[C---:B------:R-:W-:Y:S01]  /*98b0*/  FMUL.FTZ R22, R3.reuse, R162 ;  /* 0x000000a203167220 */ /* 0x040fe20000410000 */
[----:B------:R-:W-:Y:S03]  /*98c0*/  MOV R162, R25 ;  /* 0x0000001900a27202 */ /* 0x000fe60000000f00 */
[C---:B------:R-:W-:Y:S01]  /*98d0*/  FMUL.FTZ R23, R3.reuse, R163 ;  /* 0x000000a303177220 */ /* 0x040fe20000410000 */
[----:B------:R-:W-:Y:S01]  /*98e0*/  MOV R163, R24 ;  /* 0x0000001800a37202 */ /* 0x000fe20000000f00 */
[--C-:B------:R-:W-:Y:S02]  /*98f0*/  FFMA.FTZ R159, R174, c[0x0][0x2d0], -R175.reuse ;  /* 0x0000b400ae9f7a23 */ /* 0x100fe400000108af */
[C---:B------:R-:W-:Y:S02]  /*9900*/  FMUL.FTZ R24, R180.reuse, R156 ;  /* 0x0000009cb4187220 */ /* 0x040fe40000410000 */
[----:B------:R-:W-:Y:S02]  /*9910*/  FMUL.FTZ R25, R180, R157 ;  /* 0x0000009db4197220 */ /* 0x000fe40000410000 */
[--C-:B------:R-:W-:Y:S01]  /*9920*/  FFMA.FTZ R157, R162, c[0x0][0x2d0], -R175.reuse ;  /* 0x0000b400a29d7a23 */ /* 0x100fe200000108af */
[C---:B-1----:R-:W-:Y:S03]  /*9930*/  HMMA.16816.F32 R20, R176.reuse, R28, R20 ;  /* 0x0000001cb014723c */ /* 0x042fe60000001814 */
[C---:B------:R-:W-:Y:S02]  /*9940*/  FMUL.FTZ R26, R3.reuse, R158 ;  /* 0x0000009e031a7220 */ /* 0x040fe40000410000 */
[----:B------:R-:W-:Y:S01]  /*9950*/  MUFU.EX2 R157, R157 ;  /* 0x0000009d009d7308 */ /* 0x000fe20000000800 */
[----:B------:R-:W-:Y:S02]  /*9960*/  FMUL.FTZ R32, R180, R148 ;  /* 0x00000094b4207220 */ /* 0x000fe40000410000 */
[--C-:B------:R-:W-:Y:S04]  /*9970*/  FFMA.FTZ R148, R212, c[0x0][0x2d0], -R175.reuse ;  /* 0x0000b400d4947a23 */ /* 0x100fe800000108af */
[--C-:B------:R-:W-:Y:S01]  /*9980*/  FFMA.FTZ R212, R214, c[0x0][0x2d0], -R175.reuse ;  /* 0x0000b400d6d47a23 */ /* 0x100fe200000108af */
[C---:B------:R-:W-:Y:S03]  /*9990*/  HMMA.16816.F32 R24, R176.reuse, R30, R24 ;  /* 0x0000001eb018723c */ /* 0x040fe60000001818 */
[C---:B------:R-:W-:Y:S01]  /*99a0*/  FMUL.FTZ R28, R180.reuse, R152 ;  /* 0x00000098b41c7220 */ /* 0x040fe20000410000 */
[----:B------:R-:W-:Y:S01]  /*99b0*/  MUFU.EX2 R214, R159 ;  /* 0x0000009f00d67308 */ /* 0x000fe20000000800 */
[----:B------:R-:W-:Y:S02]  /*99c0*/  FMUL.FTZ R29, R180, R153 ;  /* 0x00000099b41d7220 */ /* 0x000fe40000410000 */
[C---:B------:R-:W-:Y:S02]  /*99d0*/  FMUL.FTZ R30, R3.reuse, R154 ;  /* 0x0000009a031e7220 */ /* 0x040fe40000410000 */
[----:B------:R-:W-:Y:S03]  /*99e0*/  FMUL.FTZ R31, R3, R155 ;  /* 0x0000009b031f7220 */ /* 0x000fe60000410000 */
[--C-:B------:R-:W-:Y:S02]  /*99f0*/  FFMA.FTZ R152, R163, c[0x0][0x2d0], -R175.reuse ;  /* 0x0000b400a3987a23 */ /* 0x100fe400000108af */
[--C-:B------:R-:W-:Y:S01]  /*9a00*/  FFMA.FTZ R155, R164, c[0x0][0x2d0], -R175.reuse ;  /* 0x0000b400a49b7a23 */ /* 0x100fe200000108af */
[----:B------:R-:W-:Y:S01]  /*9a10*/  MUFU.EX2 R212, R212 ;  /* 0x000000d400d47308 */ /* 0x000fe20000000800 */
[C---:B------:R-:W-:Y:S03]  /*9a20*/  HMMA.16816.F32 R28, R176.reuse, R36, R28 ;  /* 0x00000024b01c723c */ /* 0x040fe6000000181c */
[--C-:B------:R-:W-:Y:S02]  /*9a30*/  FFMA.FTZ R164, R200, c[0x0][0x2d0], -R175.reuse ;  /* 0x0000b400c8a47a23 */ /* 0x100fe400000108af */
[--C-:B------:R-:W-:Y:S02]  /*9a40*/  FFMA.FTZ R154, R171, c[0x0][0x2d0], -R175.reuse ;  /* 0x0000b400ab9a7a23 */ /* 0x100fe400000108af */
[--C-:B------:R-:W-:Y:S01]  /*9a50*/  FFMA.FTZ R153, R170, c[0x0][0x2d0], -R175.reuse ;  /* 0x0000b400aa997a23 */ /* 0x100fe200000108af */
[C---:B------:R-:W-:Y:S01]  /*9a60*/  HMMA.16816.F32 R32, R176.reuse, R38, R32 ;  /* 0x00000026b020723c */ /* 0x040fe20000001820 */
[----:B------:R-:W1:Y:S03]  /*9a70*/  MUFU.EX2 R152, R152 ;  /* 0x0000009800987308 */ /* 0x000e660000000800 */
[C---:B------:R-:W-:Y:S02]  /*9a80*/  FMUL.FTZ R36, R180.reuse, R144 ;  /* 0x00000090b4247220 */ /* 0x040fe40000410000 */
[----:B------:R-:W-:Y:S02]  /*9a90*/  FMUL.FTZ R37, R180, R145 ;  /* 0x00000091b4257220 */ /* 0x000fe40000410000 */
[C---:B------:R-:W-:Y:S02]  /*9aa0*/  FMUL.FTZ R38, R3.reuse, R146 ;  /* 0x0000009203267220 */ /* 0x040fe40000410000 */
[----:B------:R-:W2:Y:S01]  /*9ab0*/  LDL.LU R146, [R1+0x60] ;  /* 0x0000600001927983 */ /* 0x000ea20000300800 */
[----:B------:R-:W-:Y:S01]  /*9ac0*/  MUFU.EX2 R200, R197 ;  /* 0x000000c500c87308 */ /* 0x000fe20000000800 */
[----:B------:R-:W-:Y:S02]  /*9ad0*/  FMUL.FTZ R39, R3, R147 ;  /* 0x0000009303277220 */ /* 0x000fe40000410000 */
[--C-:B------:R-:W-:Y:S02]  /*9ae0*/  FFMA.FTZ R145, R199, c[0x0][0x2d0], -R175.reuse ;  /* 0x0000b400c7917a23 */ /* 0x100fe400000108af */
[--C-:B------:R-:W-:Y:S02]  /*9af0*/  FFMA.FTZ R144, R210, c[0x0][0x2d0], -R175.reuse ;  /* 0x0000b400d2907a23 */ /* 0x100fe400000108af */
[--C-:B------:R-:W-:Y:S01]  /*9b00*/  FFMA.FTZ R210, R211, c[0x0][0x2d0], -R175.reuse ;  /* 0x0000b400d3d27a23 */ /* 0x100fe200000108af */
[C---:B------:R-:W-:Y:S02]  /*9b10*/  HMMA.16816.F32 R36, R176.reuse, R44, R36 ;  /* 0x0000002cb024723c */ /* 0x040fe40000001824 */
[----:B------:R3:W-:Y:S01]  /*9b20*/  MUFU.EX2 R199, R198 ;  /* 0x000000c600c77308 */ /* 0x0007e20000000800 */
[--C-:B------:R-:W-:Y:S02]  /*9b30*/  FFMA.FTZ R163, R168, c[0x0][0x2d0], -R175.reuse ;  /* 0x0000b400a8a37a23 */ /* 0x100fe400000108af */
[C---:B------:R-:W-:Y:S02]  /*9b40*/  FMUL.FTZ R68, R180.reuse, R68 ;  /* 0x00000044b4447220 */ /* 0x040fe40000410000 */
[C---:B------:R-:W-:Y:S01]  /*9b50*/  FMUL.FTZ R44, R180.reuse, R136 ;  /* 0x00000088b42c7220 */ /* 0x040fe20000410000 */
[C---:B------:R-:W-:Y:S04]  /*9b60*/  HMMA.16816.F32 R40, R176.reuse, R46, R40 ;  /* 0x0000002eb028723c */ /* 0x040fe80000001828 */
[C---:B------:R-:W-:Y:S01]  /*9b70*/  FMUL.FTZ R45, R180.reuse, R137 ;  /* 0x00000089b42d7220 */ /* 0x040fe20000410000 */
[----:B------:R-:W-:Y:S01]  /*9b80*/  MUFU.EX2 R210, R210 ;  /* 0x000000d200d27308 */ /* 0x000fe20000000800 */
[C---:B------:R-:W-:Y:S02]  /*9b90*/  FMUL.FTZ R69, R180.reuse, R69 ;  /* 0x00000045b4457220 */ /* 0x040fe40000410000 */
[C---:B------:R-:W-:Y:S04]  /*9ba0*/  FMUL.FTZ R46, R3.reuse, R138 ;  /* 0x0000008a032e7220 */ /* 0x040fe80000410000 */
[C---:B------:R-:W-:Y:S02]  /*9bb0*/  FMUL.FTZ R47, R3.reuse, R139 ;  /* 0x0000008b032f7220 */ /* 0x040fe40000410000 */
[----:B------:R-:W-:Y:S01]  /*9bc0*/  LDSM.16.MT88.4 R136, [R244+0x900] ;  /* 0x00090000f488783b */ /* 0x000fe20000004200 */
[C---:B------:R-:W-:Y:S02]  /*9bd0*/  FMUL.FTZ R70, R3.reuse, R70 ;  /* 0x0000004603467220 */ /* 0x040fe40000410000 */
[C---:B------:R-:W-:Y:S02]  /*9be0*/  FMUL.FTZ R71, R3.reuse, R71 ;  /* 0x0000004703477220 */ /* 0x040fe40000410000 */
[C---:B------:R-:W-:Y:S03]  /*9bf0*/  HMMA.16816.F32 R44, R176.reuse, R140, R44 ;  /* 0x0000008cb02c723c */ /* 0x040fe6000000182c */
[C---:B------:R-:W-:Y:S02]  /*9c00*/  FMUL.FTZ R72, R180.reuse, R72 ;  /* 0x00000048b4487220 */ /* 0x040fe40000410000 */
[C---:B------:R-:W-:Y:S02]  /*9c10*/  FMUL.FTZ R73, R180.reuse, R73 ;  /* 0x00000049b4497220 */ /* 0x040fe40000410000 */
[C---:B------:R-:W-:Y:S01]  /*9c20*/  FMUL.FTZ R74, R3.reuse, R74 ;  /* 0x0000004a034a7220 */ /* 0x040fe20000410000 */
[C---:B------:R-:W-:Y:S01]  /*9c30*/  HMMA.16816.F32 R48, R176.reuse, R142, R48 ;  /* 0x0000008eb030723c */ /* 0x040fe20000001830 */
[----:B------:R-:W-:Y:S03]  /*9c40*/  LDSM.16.MT88.4 R140, [R240+0x9900] ;  /* 0x00990000f08c783b */ /* 0x000fe60000004200 */
        /* <DEDUP_REMOVED lines=25> */
[C---:B----4-:R-:W-:Y:S03]  /*9de0*/  HMMA.16816.F32 R60, R176.reuse, R132, R60 ;  /* 0x00000084b03c723c */ /* 0x050fe6000000183c */
        /* <DEDUP_REMOVED lines=29> */
[----:B------:R-:W-:Y:S02]  /*9fc0*/  FMUL.FTZ R121, R180, R121 ;  /* 0x00000079b4797220 */ /* 0x000fe40000410000 */
[C---:B------:R-:W-:Y:S02]  /*9fd0*/  FMUL.FTZ R122, R3.reuse, R122 ;  /* 0x0000007a037a7220 */ /* 0x040fe40000410000 */
[----:B------:R-:W-:Y:S04]  /*9fe0*/  FMUL.FTZ R123, R3, R123 ;  /* 0x0000007b037b7220 */ /* 0x000fe80000410000 */
[--C-:B------:R-:W-:Y:S02]  /*9ff0*/  FFMA.FTZ R158, R161, c[0x0][0x2d0], -R192.reuse ;  /* 0x0000b400a19e7a23 */ /* 0x100fe400000108c0 */
[--C-:B------:R-:W-:Y:S02]  /*a000*/  FFMA.FTZ R161, R167, c[0x0][0x2d0], -R175.reuse ;  /* 0x0000b400a7a17a23 */ /* 0x100fe400000108af */
[--C-:B------:R-:W-:Y:S02]  /*a010*/  FFMA.FTZ R156, R160, c[0x0][0x2d0], -R192.reuse ;  /* 0x0000b400a09c7a23 */ /* 0x100fe400000108c0 */
[--C-:B------:R-:W-:Y:S01]  /*a020*/  FFMA.FTZ R160, R166, c[0x0][0x2d0], -R175.reuse ;  /* 0x0000b400a6a07a23 */ /* 0x100fe200000108af */
[----:B------:R-:W-:Y:S01]  /*a030*/  MUFU.EX2 R158, R158 ;  /* 0x0000009e009e7308 */ /* 0x000fe20000000800 */
[--C-:B------:R-:W-:Y:S02]  /*a040*/  FFMA.FTZ R162, R165, c[0x0][0x2d0], -R192.reuse ;  /* 0x0000b400a5a27a23 */ /* 0x100fe400000108c0 */
[----:B------:R-:W-:Y:S02]  /*a050*/  FFMA.FTZ R165, R169, c[0x0][0x2d0], -R175 ;  /* 0x0000b400a9a57a23 */ /* 0x000fe400000108af */
[C---:B------:R-:W-:Y:S02]  /*a060*/  FMUL.FTZ R124, R180.reuse, R124 ;  /* 0x0000007cb47c7220 */ /* 0x040fe40000410000 */
[C---:B------:R-:W-:Y:S02]  /*a070*/  FMUL.FTZ R125, R180.reuse, R125 ;  /* 0x0000007db47d7220 */ /* 0x040fe40000410000 */
[C---:B------:R-:W-:Y:S01]  /*a080*/  FMUL.FTZ R128, R180.reuse, R128 ;  /* 0x00000080b4807220 */ /* 0x040fe20000410000 */
[----:B------:R-:W-:Y:S01]  /*a090*/  MUFU.EX2 R156, R156 ;  /* 0x0000009c009c7308 */ /* 0x000fe20000000800 */
[----:B------:R-:W-:Y:S02]  /*a0a0*/  FMUL.FTZ R129, R180, R129 ;  /* 0x00000081b4817220 */ /* 0x000fe40000410000 */
[--C-:B---3--:R-:W-:Y:S02]  /*a0b0*/  FFMA.FTZ R198, R195, c[0x0][0x2d0], -R192.reuse ;  /* 0x0000b400c3c67a23 */ /* 0x108fe400000108c0 */
[--C-:B------:R-:W-:Y:S02]  /*a0c0*/  FFMA.FTZ R197, R194, c[0x0][0x2d0], -R192.reuse ;  /* 0x0000b400c2c57a23 */ /* 0x100fe400000108c0 */
[--C-:B------:R-:W-:Y:S02]  /*a0d0*/  FFMA.FTZ R168, R186, c[0x0][0x2d0], -R192.reuse ;  /* 0x0000b400baa87a23 */ /* 0x100fe400000108c0 */
[C---:B------:R-:W-:Y:S01]  /*a0e0*/  FMUL.FTZ R126, R3.reuse, R126 ;  /* 0x0000007e037e7220 */ /* 0x040fe20000410000 */
[----:B------:R-:W-:Y:S01]  /*a0f0*/  MUFU.EX2 R195, R145 ;  /* 0x0000009100c37308 */ /* 0x000fe20000000800 */
[C---:B------:R-:W-:Y:S01]  /*a100*/  FMUL.FTZ R127, R3.reuse, R127 ;  /* 0x0000007f037f7220 */ /* 0x040fe20000410000 */
[C---:B----4-:R-:W-:Y:S03]  /*a110*/  HMMA.16816.F32 R76, R176.reuse, R132, R76 ;  /* 0x00000084b04c723c */ /* 0x050fe6000000184c */
[C---:B------:R-:W-:Y:S02]  /*a120*/  FMUL.FTZ R130, R3.reuse, R130 ;  /* 0x0000008203827220 */ /* 0x040fe40000410000 */
[----:B------:R-:W-:Y:S02]  /*a130*/  FMUL.FTZ R131, R3, R131 ;  /* 0x0000008303837220 */ /* 0x000fe40000410000 */
[----:B------:R-:W-:Y:S01]  /*a140*/  FADD.FTZ R167, R203, R183 ;  /* 0x000000b7cba77221 */ /* 0x000fe20000010000 */
[C---:B------:R-:W-:Y:S01]  /*a150*/  HMMA.16816.F32 R80, R176.reuse, R134, R80 ;  /* 0x00000086b050723c */ /* 0x040fe20000001850 */
[----:B------:R-:W3:Y:S01]  /*a160*/  LDSM.16.MT88.4 R132, [R241+0x6100] ;  /* 0x00610000f184783b */ /* 0x000ee20000004200 */
[----:B------:R-:W-:Y:S02]  /*a170*/  MUFU.EX2 R194, R144 ;  /* 0x0000009000c27308 */ /* 0x000fe40000000800 */
[--C-:B------:R-:W-:Y:S02]  /*a180*/  FFMA.FTZ R203, R189, c[0x0][0x2d0], -R192.reuse ;  /* 0x0000b400bdcb7a23 */ /* 0x100fe400000108c0 */
[----:B------:R-:W-:Y:S02]  /*a190*/  FADD.FTZ R167, R201, R167 ;  /* 0x000000a7c9a77221 */ /* 0x000fe40000010000 */
[--C-:B------:R-:W-:Y:S04]  /*a1a0*/  FFMA.FTZ R196, R196, c[0x0][0x2d0], -R192.reuse ;  /* 0x0000b400c4c47a23 */ /* 0x100fe800000108c0 */
[----:B------:R-:W-:Y:S01]  /*a1b0*/  MUFU.EX2 R189, R154 ;  /* 0x0000009a00bd7308 */ /* 0x000fe20000000800 */
[----:B------:R-:W-:Y:S02]  /*a1c0*/  FADD.FTZ R167, R191, R167 ;  /* 0x000000a7bfa77221 */ /* 0x000fe40000010000 */
[--C-:B------:R-:W-:Y:S02]  /*a1d0*/  FFMA.FTZ R211, R206, c[0x0][0x2d0], -R192.reuse ;  /* 0x0000b400ced37a23 */ /* 0x100fe400000108c0 */
[--C-:B------:R-:W-:Y:S02]  /*a1e0*/  FFMA.FTZ R207, R207, c[0x0][0x2d0], -R192.reuse ;  /* 0x0000b400cfcf7a23 */ /* 0x100fe400000108c0 */
[--C-:B------:R-:W-:Y:S02]  /*a1f0*/  FFMA.FTZ R205, R205, c[0x0][0x2d0], -R192.reuse ;  /* 0x0000b400cdcd7a23 */ /* 0x100fe400000108c0 */
[--C-:B------:R-:W-:Y:S01]  /*a200*/  FFMA.FTZ R204, R204, c[0x0][0x2d0], -R192.reuse ;  /* 0x0000b400cccc7a23 */ /* 0x100fe200000108c0 */
[----:B------:R-:W-:Y:S01]  /*a210*/  MUFU.EX2 R186, R165 ;  /* 0x000000a500ba7308 */ /* 0x000fe20000000800 */
[--C-:B------:R-:W-:Y:S09]  /*a220*/  FFMA.FTZ R187, R187, c[0x0][0x2d0], -R192.reuse ;  /* 0x0000b400bbbb7a23 */ /* 0x100ff200000108c0 */
[----:B------:R-:W-:Y:S01]  /*a230*/  MUFU.EX2 R160, R160 ;  /* 0x000000a000a07308 */ /* 0x000fe20000000800 */
[C---:B---3--:R-:W-:Y:S09]  /*a240*/  HMMA.16816.F32 R84, R176.reuse, R132, R84 ;  /* 0x00000084b054723c */ /* 0x048ff20000001854 */
[----:B------:R-:W-:Y:S01]  /*a250*/  MUFU.EX2 R162, R162 ;  /* 0x000000a200a27308 */ /* 0x000fe20000000800 */
[C---:B------:R-:W-:Y:S01]  /*a260*/  HMMA.16816.F32 R88, R176.reuse, R134, R88 ;  /* 0x00000086b058723c */ /* 0x040fe20000001858 */
[----:B------:R-:W3:Y:S08]  /*a270*/  LDSM.16.MT88.4 R132, [R240+0x6100] ;  /* 0x00610000f084783b */ /* 0x000ef00000004200 */
[----:B------:R-:W-:Y:S10]  /*a280*/  MUFU.EX2 R3, R209 ;  /* 0x000000d100037308 */ /* 0x000ff40000000800 */
[----:B------:R4:W-:Y:S10]  /*a290*/  MUFU.EX2 R209, R148 ;  /* 0x0000009400d17308 */ /* 0x0009f40000000800 */
[----:B------:R5:W-:Y:S10]  /*a2a0*/  MUFU.EX2 R201, R215 ;  /* 0x000000d700c97308 */ /* 0x000bf40000000800 */
[----:B------:R-:W-:Y:S01]  /*a2b0*/  MUFU.EX2 R203, R203 ;  /* 0x000000cb00cb7308 */ /* 0x000fe20000000800 */
[----:B----4-:R-:W-:Y:S01]  /*a2c0*/  LDSM.16.MT88.4 R148, [R240+0x1900] ;  /* 0x00190000f094783b */ /* 0x010fe20000004200 */
[C---:B---3--:R-:W-:Y:S08]  /*a2d0*/  HMMA.16816.F32 R92, R176.reuse, R132, R92 ;  /* 0x00000084b05c723c */ /* 0x048ff0000000185c */
[----:B------:R-:W-:Y:S01]  /*a2e0*/  MUFU.EX2 R191, R168 ;  /* 0x000000a800bf7308 */ /* 0x000fe20000000800 */
[----:B--2---:R-:W-:Y:S02]  /*a2f0*/  FFMA.FTZ R180, R180, R146, R173 ;  /* 0x00000092b4b47223 */ /* 0x004fe400000100ad */
[----:B------:R-:W-:Y:S01]  /*a300*/  LDSM.16.MT88.4 R144, [R242+0x1100] ;  /* 0x00110000f290783b */ /* 0x000fe20000004200 */
[----:B-----5:R-:W-:Y:S01]  /*a310*/  FFMA.FTZ R215, R182, c[0x0][0x2d0], -R192 ;  /* 0x0000b400b6d77a23 */ /* 0x020fe200000108c0 */
[C---:B------:R-:W-:Y:S05]  /*a320*/  HMMA.16816.F32 R96, R176.reuse, R134, R96 ;  /* 0x00000086b060723c */ /* 0x040fea0000001860 */
[----:B------:R-:W-:Y:S01]  /*a330*/  MUFU.EX2 R161, R161 ;  /* 0x000000a100a17308 */ /* 0x000fe20000000800 */
[----:B------:R-:W2:Y:S01]  /*a340*/  LDSM.16.MT88.4 R132, [R244+0x9100] ;  /* 0x00910000f484783b */ /* 0x000ea20000004200 */
[----:B------:R-:W-:Y:S02]  /*a350*/  FADD.FTZ R166, R208, R180 ;  /* 0x000000b4d0a67221 */ /* 0x000fe40000010000 */
[----:B------:R-:W-:Y:S03]  /*a360*/  FFMA.FTZ R192, R181, c[0x0][0x2d0], -R192 ;  /* 0x0000b400b5c07a23 */ /* 0x000fe600000108c0 */
[----:B------:R-:W-:Y:S02]  /*a370*/  FADD.FTZ R166, R202, R166 ;  /* 0x000000a6caa67221 */ /* 0x000fe40000010000 */
[----:B------:R-:W-:Y:S01]  /*a380*/  LDSM.16.MT88.4 R172, [R244+0x2900] ;  /* 0x00290000f4ac783b */ /* 0x000fe20000004200 */
[----:B------:R-:W-:Y:S01]  /*a390*/  MUFU.EX2 R202, R155 ;  /* 0x0000009b00ca7308 */ /* 0x000fe20000000800 */
[----:B------:R-:W-:Y:S04]  /*a3a0*/  FADD.FTZ R166, R193, R166 ;  /* 0x000000a6c1a67221 */ /* 0x000fe80000010000 */
[----:B-1----:R-:W-:Y:S05]  /*a3b0*/  FADD.FTZ R166, R152, R166 ;  /* 0x000000a698a67221 */ /* 0x002fea0000010000 */
[----:B------:R-:W-:Y:S10]  /*a3c0*/  MUFU.EX2 R208, R153 ;  /* 0x0000009900d07308 */ /* 0x000ff40000000800 */
[----:B------:R-:W1:Y:S10]  /*a3d0*/  MUFU.EX2 R193, R164 ;  /* 0x000000a400c17308 */ /* 0x000e740000000800 */
[----:B------:R-:W-:Y:S01]  /*a3e0*/  MUFU.EX2 R198, R198 ;  /* 0x000000c600c67308 */ /* 0x000fe20000000800 */
[C---:B--2---:R-:W-:Y:S08]  /*a3f0*/  HMMA.16816.F32 R100, R176.reuse, R132, R100 ;  /* 0x00000084b064723c */ /* 0x044ff00000001864 */
[C---:B------:R-:W-:Y:S01]  /*a400*/  HMMA.16816.F32 R104, R176.reuse, R134, R104 ;  /* 0x00000086b068723c */ /* 0x040fe20000001868 */
[----:B------:R-:W2:Y:S01]  /*a410*/  LDSM.16.MT88.4 R132, [R242+0x9100] ;  /* 0x00910000f284783b */ /* 0x000ea20000004200 */
[----:B------:R-:W-:Y:S02]  /*a420*/  MUFU.EX2 R197, R197 ;  /* 0x000000c500c57308 */ /* 0x000fe40000000800 */
[----:B-1----:R-:W-:Y:S08]  /*a430*/  F2FP.PACK_AB R180, R193, R186 ;  /* 0x000000bac1b4723e */ /* 0x002ff000000000ff */
[----:B------:R-:W-:Y:S10]  /*a440*/  MUFU.EX2 R196, R196 ;  /* 0x000000c400c47308 */ /* 0x000ff40000000800 */
[----:B------:R-:W-:Y:S10]  /*a450*/  MUFU.EX2 R211, R211 ;  /* 0x000000d300d37308 */ /* 0x000ff40000000800 */
[----:B------:R-:W-:Y:S01]  /*a460*/  MUFU.EX2 R207, R207 ;  /* 0x000000cf00cf7308 */ /* 0x000fe20000000800 */
[C---:B--2---:R-:W-:Y:S09]  /*a470*/  HMMA.16816.F32 R108, R176.reuse, R132, R108 ;  /* 0x00000084b06c723c */ /* 0x044ff2000000186c */
[----:B------:R-:W-:Y:S01]  /*a480*/  MUFU.EX2 R206, R213 ;  /* 0x000000d500ce7308 */ /* 0x000fe20000000800 */
[C---:B------:R-:W-:Y:S01]  /*a490*/  HMMA.16816.F32 R112, R176.reuse, R134, R112 ;  /* 0x00000086b070723c */ /* 0x040fe20000001870 */
[----:B------:R-:W1:Y:S08]  /*a4a0*/  LDSM.16.MT88.4 R132, [R241+0x9100] ;  /* 0x00910000f184783b */ /* 0x000e700000004200 */
[----:B------:R-:W2:Y:S10]  /*a4b0*/  MUFU.EX2 R213, R163 ;  /* 0x000000a300d57308 */ /* 0x000eb40000000800 */
[----:B------:R-:W-:Y:S10]  /*a4c0*/  MUFU.EX2 R205, R205 ;  /* 0x000000cd00cd7308 */ /* 0x000ff40000000800 */
[----:B------:R-:W-:Y:S01]  /*a4d0*/  MUFU.EX2 R204, R204 ;  /* 0x000000cc00cc7308 */ /* 0x000fe20000000800 */
[----:B--2---:R-:W-:Y:S09]  /*a4e0*/  F2FP.PACK_AB R182, R214, R213 ;  /* 0x000000d5d6b6723e */ /* 0x004ff200000000ff */
[----:B------:R-:W2:Y:S01]  /*a4f0*/  MUFU.EX2 R187, R187 ;  /* 0x000000bb00bb7308 */ /* 0x000ea20000000800 */
[C---:B-1----:R-:W-:Y:S09]  /*a500*/  HMMA.16816.F32 R116, R176.reuse, R132, R116 ;  /* 0x00000084b074723c */ /* 0x042ff20000001874 */
[----:B------:R-:W-:Y:S01]  /*a510*/  MUFU.EX2 R215, R215 ;  /* 0x000000d700d77308 */ /* 0x000fe20000000800 */
[C---:B------:R-:W-:Y:S01]  /*a520*/  HMMA.16816.F32 R120, R176.reuse, R134, R120 ;  /* 0x00000086b078723c */ /* 0x040fe20000001878 */
[----:B------:R-:W1:Y:S08]  /*a530*/  LDSM.16.MT88.4 R132, [R240+0x9100] ;  /* 0x00910000f084783b */ /* 0x000e700000004200 */
[----:B------:R-:W3:Y:S03]  /*a540*/  MUFU.EX2 R192, R192 ;  /* 0x000000c000c07308 */ /* 0x000ee60000000800 */
[----:B--2---:R-:W-:Y:S02]  /*a550*/  F2FP.PACK_AB R181, R187, R191 ;  /* 0x000000bfbbb5723e */ /* 0x004fe400000000ff */
[----:B---3--:R-:W-:Y:S01]  /*a560*/  F2FP.PACK_AB R183, R192, R215 ;  /* 0x000000d7c0b7723e */ /* 0x008fe200000000ff */
[C---:B-1----:R-:W-:Y:S07]  /*a570*/  HMMA.16816.F32 R124, R176.reuse, R132, R124 ;  /* 0x00000084b07c723c */ /* 0x042fee000000187c */
[----:B------:R-:W-:Y:S01]  /*a580*/  F2FP.PACK_AB R132, R157, R152 ;  /* 0x000000989d84723e */ /* 0x000fe200000000ff */
[----:B------:R-:W-:Y:S01]  /*a590*/  HMMA.16816.F32 R128, R176, R134, R128 ;  /* 0x00000086b080723c */ /* 0x000fe20000001880 */
[----:B------:R-:W-:Y:S03]  /*a5a0*/  LDSM.16.MT88.4 R152, [R242+0x5100] ;  /* 0x00510000f298783b */ /* 0x000fe60000004200 */
[----:B------:R-:W-:Y:S03]  /*a5b0*/  F2FP.PACK_AB R133, R156, R158 ;  /* 0x0000009e9c85723e */ /* 0x000fe600000000ff */
[----:B------:R-:W-:Y:S02]  /*a5c0*/  F2FP.PACK_AB R134, R160, R161 ;  /* 0x000000a1a086723e */ /* 0x000fe400000000ff */
[----:B------:R-:W-:Y:S07]  /*a5d0*/  F2FP.PACK_AB R135, R184, R162 ;  /* 0x000000a2b887723e */ /* 0x000fee00000000ff */
[C---:B------:R-:W-:Y:S08]  /*a5e0*/  HMMA.16816.F32 R4, R132.reuse, R136, R4 ;  /* 0x000000888404723c */ /* 0x040ff00000001804 */
        /* <DEDUP_REMOVED lines=45> */
[----:B------:R-:W-:Y:S01]  /*a8c0*/  HMMA.16816.F32 R128, R132, R142, R128 ;  /* 0x0000008e8480723c */ /* 0x000fe20000001880 */
[----:B------:R-:W2:Y:S06]  /*a8d0*/  LDSM.16.MT88.4 R140, [R241+0x1100] ;  /* 0x00110000f18c783b */ /* 0x000eac0000004200 */
[----:B------:R-:W-:Y:S02]  /*a8e0*/  F2FP.PACK_AB R132, R199, R200 ;  /* 0x000000c8c784723e */ /* 0x000fe400000000ff */
[----:B------:R-:W-:Y:S03]  /*a8f0*/  F2FP.PACK_AB R133, R197, R198 ;  /* 0x000000c6c585723e */ /* 0x000fe600000000ff */
[----:B------:R-:W-:Y:S02]  /*a900*/  F2FP.PACK_AB R134, R194, R195 ;  /* 0x000000c3c286723e */ /* 0x000fe400000000ff */
[----:B------:R-:W-:Y:S07]  /*a910*/  F2FP.PACK_AB R135, R3, R196 ;  /* 0x000000c40387723e */ /* 0x000fee00000000ff */
[C---:B-1----:R-:W-:Y:S08]  /*a920*/  HMMA.16816.F32 R4, R132.reuse, R136, R4 ;  /* 0x000000888404723c */ /* 0x042ff00000001804 */
[C---:B------:R-:W-:Y:S01]  /*a930*/  HMMA.16816.F32 R8, R132.reuse, R138, R8 ;  /* 0x0000008a8408723c */ /* 0x040fe20000001808 */
[----:B------:R-:W1:Y:S07]  /*a940*/  LDSM.16.MT88.4 R136, [R240+0x1100] ;  /* 0x00110000f088783b */ /* 0x000e6e0000004200 */
[C---:B------:R-:W-:Y:S08]  /*a950*/  HMMA.16816.F32 R12, R132.reuse, R144, R12 ;  /* 0x00000090840c723c */ /* 0x040ff0000000180c */
        /* <DEDUP_REMOVED lines=31> */
[----:B------:R-:W-:Y:S07]  /*ab50*/  LDSM.16.MT88.4 R140, [R240+0xa100] ;  /* 0x00a10000f08c783b */ /* 0x000fee0000004200 */
[C---:B-1----:R-:W-:Y:S08]  /*ab60*/  HMMA.16816.F32 R100, R132.reuse, R136, R100 ;  /* 0x000000888464723c */ /* 0x042ff00000001864 */
[C---:B------:R-:W-:Y:S01]  /*ab70*/  HMMA.16816.F32 R104, R132.reuse, R138, R104 ;  /* 0x0000008a8468723c */ /* 0x040fe20000001868 */
[----:B------:R-:W1:Y:S07]  /*ab80*/  LDSM.16.MT88.4 R136, [R241+0xa100] ;  /* 0x00a10000f188783b */ /* 0x000e6e0000004200 */
[C---:B---3--:R-:W-:Y:S08]  /*ab90*/  HMMA.16816.F32 R108, R132.reuse, R144, R108 ;  /* 0x00000090846c723c */ /* 0x048ff0000000186c */
[C---:B------:R-:W-:Y:S01]  /*aba0*/  HMMA.16816.F32 R112, R132.reuse, R146, R112 ;  /* 0x000000928470723c */ /* 0x040fe20000001870 */
[----:B------:R-:W-:Y:S07]  /*abb0*/  LDSM.16.MT88.4 R144, [R242+0x1900] ;  /* 0x00190000f290783b */ /* 0x000fee0000004200 */
        /* <DEDUP_REMOVED lines=34> */
[C---:B------:R-:W-:Y:S08]  /*ade0*/  HMMA.16816.F32 R68, R132.reuse, R148, R68 ;  /* 0x000000948444723c */ /* 0x040ff00000001844 */
[C---:B------:R-:W-:Y:S01]  /*adf0*/  HMMA.16816.F32 R72, R132.reuse, R150, R72 ;  /* 0x000000968448723c */ /* 0x040fe20000001848 */
[----:B------:R-:W2:Y:S07]  /*ae00*/  LDSM.16.MT88.4 R148, [R244+0xa900] ;  /* 0x00a90000f494783b */ /* 0x000eae0000004200 */
[C---:B---3--:R-:W-:Y:S08]  /*ae10*/  HMMA.16816.F32 R76, R132.reuse, R144, R76 ;  /* 0x00000090844c723c */ /* 0x048ff0000000184c */
[C---:B------:R-:W-:Y:S01]  /*ae20*/  HMMA.16816.F32 R80, R132.reuse, R146, R80 ;  /* 0x000000928450723c */ /* 0x040fe20000001850 */
[----:B------:R-:W-:Y:S07]  /*ae30*/  LDSM.16.MT88.4 R144, [R241+0xa900] ;  /* 0x00a90000f190783b */ /* 0x000fee0000004200 */
        /* <DEDUP_REMOVED lines=16> */
[----:B------:R-:W-:Y:S01]  /*af40*/  HMMA.16816.F32 R128, R132, R142, R128 ;  /* 0x0000008e8480723c */ /* 0x000fe20000001880 */
[----:B------:R-:W3:Y:S06]  /*af50*/  LDSM.16.MT88.4 R140, [R240+0x2100] ;  /* 0x00210000f08c783b */ /* 0x000eec0000004200 */
        /* <DEDUP_REMOVED lines=22> */
[C---:B----4-:R-:W-:Y:S08]  /*b0c0*/  HMMA.16816.F32 R52, R132.reuse, R148, R52 ;  /* 0x000000948434723c */ /* 0x050ff00000001834 */
[C---:B------:R-:W-:Y:S01]  /*b0d0*/  HMMA.16816.F32 R56, R132.reuse, R150, R56 ;  /* 0x000000968438723c */ /* 0x040fe20000001838 */
[----:B------:R-:W4:Y:S07]  /*b0e0*/  LDSM.16.MT88.4 R148, [R240+0x8100] ;  /* 0x00810000f094783b */ /* 0x000f2e0000004200 */
        /* <DEDUP_REMOVED lines=11> */
[----:B------:R-:W3:Y:S07]  /*b1a0*/  LDSM.16.MT88.4 R152, [R240+0xb100] ;  /* 0x00b10000f098783b */ /* 0x000eee0000004200 */
[C---:B----4-:R-:W-:Y:S08]  /*b1b0*/  HMMA.16816.F32 R92, R132.reuse, R148, R92 ;  /* 0x00000094845c723c */ /* 0x050ff0000000185c */
[C---:B------:R-:W-:Y:S01]  /*b1c0*/  HMMA.16816.F32 R96, R132.reuse, R150, R96 ;  /* 0x000000968460723c */ /* 0x040fe20000001860 */
[----:B------:R-:W-:Y:S07]  /*b1d0*/  LDSM.16.MT88.4 R148, [R240+0x2900] ;  /* 0x00290000f094783b */ /* 0x000fee0000004200 */
[C---:B-1----:R-:W-:Y:S07]  /*b1e0*/  HMMA.16816.F32 R100, R132.reuse, R136, R100 ;  /* 0x000000888464723c */ /* 0x042fee0000001864 */
[----:B------:R-:W-:Y:S01]  /*b1f0*/  FADD.FTZ R136, R158, R167 ;  /* 0x000000a79e887221 */ /* 0x000fe20000010000 */
[C---:B------:R-:W-:Y:S04]  /*b200*/  HMMA.16816.F32 R104, R132.reuse, R138, R104 ;  /* 0x0000008a8468723c */ /* 0x040fe80000001868 */
[----:B------:R-:W-:Y:S02]  /*b210*/  FADD.FTZ R137, R157, R166 ;  /* 0x000000a69d897221 */ /* 0x000fe40000010000 */
[----:B------:R-:W1:Y:S01]  /*b220*/  LDSM.16.MT88.4 R164, [R242+0x2900] ;  /* 0x00290000f2a4783b */ /* 0x000e620000004200 */
[----:B------:R-:W-:Y:S01]  /*b230*/  FADD.FTZ R136, R156, R136 ;  /* 0x000000889c887221 */ /* 0x000fe20000010000 */
[C---:B--2---:R-:W-:Y:S04]  /*b240*/  HMMA.16816.F32 R108, R132.reuse, R140, R108 ;  /* 0x0000008c846c723c */ /* 0x044fe8000000186c */
[----:B------:R-:W-:Y:S02]  /*b250*/  FADD.FTZ R161, R161, R137 ;  /* 0x00000089a1a17221 */ /* 0x000fe40000010000 */
[----:B------:R-:W2:Y:S01]  /*b260*/  LDSM.16.MT88.4 R156, [R241+0x2900] ;  /* 0x00290000f19c783b */ /* 0x000ea20000004200 */
[----:B------:R-:W-:Y:S01]  /*b270*/  FADD.FTZ R138, R162, R136 ;  /* 0x00000088a28a7221 */ /* 0x000fe20000010000 */
[C---:B------:R-:W-:Y:S04]  /*b280*/  HMMA.16816.F32 R112, R132.reuse, R142, R112 ;  /* 0x0000008e8470723c */ /* 0x040fe80000001870 */
[----:B------:R-:W-:Y:S02]  /*b290*/  FADD.FTZ R139, R160, R161 ;  /* 0x000000a1a08b7221 */ /* 0x000fe40000010000 */
[----:B------:R-:W4:Y:S02]  /*b2a0*/  LDSM.16.MT88.4 R140, [R244+0x5900] ;  /* 0x00590000f48c783b */ /* 0x000f240000004200 */
[C---:B------:R-:W-:Y:S08]  /*b2b0*/  HMMA.16816.F32 R116, R132.reuse, R144, R116 ;  /* 0x000000908474723c */ /* 0x040ff00000001874 */
[C---:B------:R-:W-:Y:S08]  /*b2c0*/  HMMA.16816.F32 R120, R132.reuse, R146, R120 ;  /* 0x000000928478723c */ /* 0x040ff00000001878 */
[C---:B---3--:R-:W-:Y:S08]  /*b2d0*/  HMMA.16816.F32 R124, R132.reuse, R152, R124 ;  /* 0x00000098847c723c */ /* 0x048ff0000000187c */
[----:B------:R-:W-:Y:S01]  /*b2e0*/  HMMA.16816.F32 R128, R132, R154, R128 ;  /* 0x0000009a8480723c */ /* 0x000fe20000001880 */
[----:B------:R-:W3:Y:S07]  /*b2f0*/  LDSM.16.MT88.4 R132, [R242+0x5900] ;  /* 0x00590000f284783b */ /* 0x000eee0000004200 */
[C---:B------:R-:W-:Y:S01]  /*b300*/  HMMA.16816.F32 R176, R180.reuse, R172, R4 ;  /* 0x000000acb4b0723c */ /* 0x040fe20000001804 */
[----:B------:R-:W5:Y:S07]  /*b310*/  LDSM.16.MT88.4 R4, [R241+0x5900] ;  /* 0x00590000f104783b */ /* 0x000f6e0000004200 */
[C---:B------:R-:W-:Y:S01]  /*b320*/  HMMA.16816.F32 R172, R180.reuse, R174, R8 ;  /* 0x000000aeb4ac723c */ /* 0x040fe20000001808 */
[----:B------:R-:W3:Y:S07]  /*b330*/  LDSM.16.MT88.4 R8, [R240+0x5900] ;  /* 0x00590000f008783b */ /* 0x000eee0000004200 */
[C---:B-1----:R-:W-:Y:S01]  /*b340*/  HMMA.16816.F32 R168, R180.reuse, R164, R12 ;  /* 0x000000a4b4a8723c */ /* 0x042fe2000000180c */
[----:B------:R-:W1:Y:S07]  /*b350*/  LDSM.16.MT88.4 R12, [R244+0x8900] ;  /* 0x00890000f40c783b */ /* 0x000e6e0000004200 */
[C---:B------:R-:W-:Y:S01]  /*b360*/  HMMA.16816.F32 R164, R180.reuse, R166, R16 ;  /* 0x000000a6b4a4723c */ /* 0x040fe20000001810 */
[----:B------:R-:W1:Y:S07]  /*b370*/  LDSM.16.MT88.4 R16, [R242+0x8900] ;  /* 0x00890000f210783b */ /* 0x000e6e0000004200 */
[C---:B--2---:R-:W-:Y:S01]  /*b380*/  HMMA.16816.F32 R160, R180.reuse, R156, R20 ;  /* 0x0000009cb4a0723c */ /* 0x044fe20000001814 */
[----:B------:R-:W2:Y:S07]  /*b390*/  LDSM.16.MT88.4 R20, [R241+0x8900] ;  /* 0x00890000f114783b */ /* 0x000eae0000004200 */
[C---:B------:R-:W-:Y:S01]  /*b3a0*/  HMMA.16816.F32 R156, R180.reuse, R158, R24 ;  /* 0x0000009eb49c723c */ /* 0x040fe20000001818 */
[----:B------:R-:W1:Y:S07]  /*b3b0*/  LDSM.16.MT88.4 R24, [R240+0x8900] ;  /* 0x00890000f018783b */ /* 0x000e6e0000004200 */
[C---:B------:R-:W-:Y:S07]  /*b3c0*/  HMMA.16816.F32 R152, R180.reuse, R148, R28 ;  /* 0x00000094b498723c */ /* 0x040fee000000181c */
[----:B------:R-:W-:Y:S01]  /*b3d0*/  MOV R30, R138 ;  /* 0x0000008a001e7202 */ /* 0x000fe20000000f00 */
[C---:B------:R-:W-:Y:S04]  /*b3e0*/  HMMA.16816.F32 R148, R180.reuse, R150, R32 ;  /* 0x00000096b494723c */ /* 0x040fe80000001820 */
[----:B------:R-:W-:Y:S01]  /*b3f0*/  MOV R31, R139 ;  /* 0x0000008b001f7202 */ /* 0x000fe20000000f00 */
[----:B------:R-:W-:Y:S03]  /*b400*/  FADD.FTZ R184, R184, R30 ;  /* 0x0000001eb8b87221 */ /* 0x000fe60000010000 */
[C---:B----4-:R-:W-:Y:S04]  /*b410*/  HMMA.16816.F32 R144, R180.reuse, R140, R36 ;  /* 0x0000008cb490723c */ /* 0x050fe80000001824 */
[----:B------:R-:W-:Y:S02]  /*b420*/  FADD.FTZ R184, R198, R184 ;  /* 0x000000b8c6b87221 */ /* 0x000fe40000010000 */
[----:B------:R-:W-:Y:S02]  /*b430*/  FADD.FTZ R200, R200, R31 ;  /* 0x0000001fc8c87221 */ /* 0x000fe40000010000 */
[C---:B------:R-:W-:Y:S04]  /*b440*/  HMMA.16816.F32 R140, R180.reuse, R142, R40 ;  /* 0x0000008eb48c723c */ /* 0x040fe80000001828 */
[----:B------:R-:W-:Y:S02]  /*b450*/  FADD.FTZ R197, R197, R184 ;  /* 0x000000b8c5c57221 */ /* 0x000fe40000010000 */
[----:B------:R-:W-:Y:S02]  /*b460*/  FADD.FTZ R199, R199, R200 ;  /* 0x000000c8c7c77221 */ /* 0x000fe40000010000 */
[C---:B---3--:R-:W-:Y:S04]  /*b470*/  HMMA.16816.F32 R136, R180.reuse, R132, R44 ;  /* 0x00000084b488723c */ /* 0x048fe8000000182c */
[----:B------:R-:W-:Y:S02]  /*b480*/  FADD.FTZ R197, R196, R197 ;  /* 0x000000c5c4c57221 */ /* 0x000fe40000010000 */
[----:B------:R-:W-:Y:S02]  /*b490*/  FADD.FTZ R199, R195, R199 ;  /* 0x000000c7c3c77221 */ /* 0x000fe40000010000 */
[C---:B------:R-:W-:Y:S04]  /*b4a0*/  HMMA.16816.F32 R132, R180.reuse, R134, R48 ;  /* 0x00000086b484723c */ /* 0x040fe80000001830 */
[----:B------:R-:W-:Y:S02]  /*b4b0*/  FADD.FTZ R3, R3, R197 ;  /* 0x000000c503037221 */ /* 0x000fe40000010000 */
[----:B------:R-:W-:Y:S02]  /*b4c0*/  FADD.FTZ R194, R194, R199 ;  /* 0x000000c7c2c27221 */ /* 0x000fe40000010000 */
[C---:B-----5:R-:W-:Y:S04]  /*b4d0*/  HMMA.16816.F32 R52, R180.reuse, R4, R52 ;  /* 0x00000004b434723c */ /* 0x060fe80000001834 */
[----:B------:R-:W-:Y:S02]  /*b4e0*/  FADD.FTZ R3, R211, R3 ;  /* 0x00000003d3037221 */ /* 0x000fe40000010000 */
[----:B------:R-:W-:Y:S02]  /*b4f0*/  FADD.FTZ R194, R210, R194 ;  /* 0x000000c2d2c27221 */ /* 0x000fe40000010000 */
[C---:B------:R-:W-:Y:S01]  /*b500*/  HMMA.16816.F32 R56, R180.reuse, R6, R56 ;  /* 0x00000006b438723c */ /* 0x040fe20000001838 */
[----:B------:R-:W3:Y:S03]  /*b510*/  LDSM.16.MT88.4 R4, [R244+0xb900] ;  /* 0x00b90000f404783b */ /* 0x000ee60000004200 */
[----:B------:R-:W-:Y:S02]  /*b520*/  FADD.FTZ R207, R207, R3 ;  /* 0x00000003cfcf7221 */ /* 0x000fe40000010000 */
[----:B------:R-:W-:Y:S02]  /*b530*/  FADD.FTZ R209, R209, R194 ;  /* 0x000000c2d1d17221 */ /* 0x000fe40000010000 */
[C---:B------:R-:W-:Y:S04]  /*b540*/  HMMA.16816.F32 R60, R180.reuse, R8, R60 ;  /* 0x00000008b43c723c */ /* 0x040fe8000000183c */
[----:B------:R-:W-:Y:S02]  /*b550*/  FADD.FTZ R209, R206, R209 ;  /* 0x000000d1ced17221 */ /* 0x000fe40000010000 */
[----:B------:R-:W-:Y:S02]  /*b560*/  FADD.FTZ R207, R205, R207 ;  /* 0x000000cfcdcf7221 */ /* 0x000fe40000010000 */
[C---:B------:R-:W-:Y:S01]  /*b570*/  HMMA.16816.F32 R64, R180.reuse, R10, R64 ;  /* 0x0000000ab440723c */ /* 0x040fe20000001840 */
[----:B------:R-:W4:Y:S03]  /*b580*/  LDSM.16.MT88.4 R8, [R242+0xb900] ;  /* 0x00b90000f208783b */ /* 0x000f260000004200 */
[----:B------:R-:W-:Y:S02]  /*b590*/  FADD.FTZ R212, R212, R209 ;  /* 0x000000d1d4d47221 */ /* 0x000fe40000010000 */
[----:B------:R-:W-:Y:S02]  /*b5a0*/  FADD.FTZ R204, R204, R207 ;  /* 0x000000cfcccc7221 */ /* 0x000fe40000010000 */
[C---:B-1----:R-:W-:Y:S04]  /*b5b0*/  HMMA.16816.F32 R68, R180.reuse, R12, R68 ;  /* 0x0000000cb444723c */ /* 0x042fe80000001844 */
[----:B------:R-:W-:Y:S02]  /*b5c0*/  FADD.FTZ R212, R201, R212 ;  /* 0x000000d4c9d47221 */ /* 0x000fe40000010000 */
[----:B------:R-:W-:Y:S02]  /*b5d0*/  FADD.FTZ R204, R203, R204 ;  /* 0x000000cccbcc7221 */ /* 0x000fe40000010000 */
[C---:B------:R-:W-:Y:S01]  /*b5e0*/  HMMA.16816.F32 R72, R180.reuse, R14, R72 ;  /* 0x0000000eb448723c */ /* 0x040fe20000001848 */
[----:B------:R-:W1:Y:S03]  /*b5f0*/  LDSM.16.MT88.4 R12, [R241+0xb900] ;  /* 0x00b90000f10c783b */ /* 0x000e660000004200 */
        /* <DEDUP_REMOVED lines=18> */
[----:B------:R-:W-:Y:S04]  /*b720*/  FADD.FTZ R3, R214, R193 ;  /* 0x000000c1d6037221 */ /* 0x000fe80000010000 */
[C---:B---3--:R-:W-:Y:S01]  /*b730*/  HMMA.16816.F32 R100, R180.reuse, R4, R100 ;  /* 0x00000004b464723c */ /* 0x048fe20000001864 */
[----:B------:R2:W-:Y:S07]  /*b740*/  STL [R1+0x60], R3 ;  /* 0x0000600301007387 */ /* 0x0005ee0000100800 */
[C---:B------:R-:W-:Y:S01]  /*b750*/  HMMA.16816.F32 R104, R180.reuse, R6, R104 ;  /* 0x00000006b468723c */ /* 0x040fe20000001868 */
[----:B------:R-:W3:Y:S07]  /*b760*/  LDSM.16.MT88.4 R4, [R240+0xb900] ;  /* 0x00b90000f004783b */ /* 0x000eee0000004200 */
[C---:B----4-:R-:W-:Y:S08]  /*b770*/  HMMA.16816.F32 R108, R180.reuse, R8, R108 ;  /* 0x00000008b46c723c */ /* 0x050ff0000000186c */
[C---:B------:R-:W-:Y:S04]  /*b780*/  HMMA.16816.F32 R112, R180.reuse, R10, R112 ;  /* 0x0000000ab470723c */ /* 0x040fe80000001870 */
[----:B--2---:R-:W-:Y:S04]  /*b790*/  MOV R3, R0 ;  /* 0x0000000000037202 */ /* 0x004fe80000000f00 */
[C---:B-1----:R-:W-:Y:S08]  /*b7a0*/  HMMA.16816.F32 R116, R180.reuse, R12, R116 ;  /* 0x0000000cb474723c */ /* 0x042ff00000001874 */
[C---:B------:R-:W-:Y:S08]  /*b7b0*/  HMMA.16816.F32 R120, R180.reuse, R14, R120 ;  /* 0x0000000eb478723c */ /* 0x040ff00000001878 */
[C---:B---3--:R-:W-:Y:S08]  /*b7c0*/  HMMA.16816.F32 R124, R180.reuse, R4, R124 ;  /* 0x00000004b47c723c */ /* 0x048ff0000000187c */
[----:B------:R-:W-:Y:S07]  /*b7d0*/  HMMA.16816.F32 R128, R180, R6, R128 ;  /* 0x00000006b480723c */ /* 0x000fee0000001880 */
[----:B------:R-:W-:Y:S01]  /*b7e0*/  MOV R180, R2 ;  /* 0x0000000200b47202 */ /* 0x000fe20000000f00 */
[----:B------:R-:W-:Y:S01]  /*b7f0*/  FADD.FTZ R183, R192, R187 ;  /* 0x000000bbc0b77221 */ /* 0x000fe20000010000 */
[----:B------:R-:W-:-:S05]  /*b800*/  @P0 BRA `(.L_x_772) ;  /* 0xffffb54000000947 */ /* 0x000fca000383ffff */
.L_x_771:
[----:B------:R-:W2:Y:S04]  /*b810*/  LDL.LU R5, [R1+0x60] ;  /* 0x0000600001057983 */ /* 0x000ea80000300800 */
[----:B------:R-:W1:Y:S01]  /*b820*/  SHFL.BFLY PT, R4, R183, 0x2, 0x1f ;  /* 0x0c401f00b7047f89 */ /* 0x000e6200000e0000 */
[----:B------:R-:W-:-:S02]  /*b830*/  MOV R6, c[0x0][0x4e8] ;  /* 0x00013a0000067a02 */ /* 0x000fc40000000f00 */
[----:B------:R-:W-:Y:S01]  /*b840*/  MOV R11, RZ ;  /* 0x000000ff000b7202 */ /* 0x000fe20000000f00 */
[----:B------:R-:W3:Y:S01]  /*b850*/  LDL.LU R15, [R1+0x8] ;  /* 0x00000800010f7983 */ /* 0x000ee20000300800 */
[----:B------:R-:W-:-:S03]  /*b860*/  ISETP.NE.AND P4, PT, R6, 0x1, PT ;  /* 0x000000010600780c */ /* 0x000fc60003f85270 */
[----:B------:R-:W4:Y:S01]  /*b870*/  S2R R8, SR_TID.X ;  /* 0x0000000000087919 */ /* 0x000f220000002100 */
[----:B------:R-:W4:Y:S01]  /*b880*/  S2UR UR7, SR_CTAID.Y ;  /* 0x00000000000779c3 */ /* 0x000f220000002600 */
[----:B------:R-:W-:Y:S02]  /*b890*/  ULDC.64 UR4, c[0x0][0x490] ;  /* 0x0001240000047ab9 */ /* 0x000fe40000000a00 */
[----:B------:R-:W3:Y:S04]  /*b8a0*/  LDL.LU R17, [R1+0x1c] ;  /* 0x00001c0001117983 */ /* 0x000ee80000300800 */
[----:B------:R-:W3:Y:S01]  /*b8b0*/  LDL.LU R24, [R1+0x4] ;  /* 0x0000040001187983 */ /* 0x000ee20000300800 */
[----:B-1----:R-:W-:-:S05]  /*b8c0*/  FADD.FTZ R183, R4, R183 ;  /* 0x000000b704b77221 */ /* 0x002fca0000010000 */
[----:B------:R-:W1:Y:S01]  /*b8d0*/  SHFL.BFLY PT, R4, R183, 0x1, 0x1f ;  /* 0x0c201f00b7047f89 */ /* 0x000e6200000e0000 */
[----:B----4-:R-:W-:Y:S01]  /*b8e0*/  SHF.R.S32.HI R9, RZ, 0x1f, R8 ;  /* 0x0000001fff097819 */ /* 0x010fe20000011408 */
[----:B-1----:R-:W-:-:S05]  /*b8f0*/  FADD.FTZ R4, R183, R4 ;  /* 0x00000004b7047221 */ /* 0x002fca0000010000 */
[----:B------:R-:W-:Y:S01]  /*b900*/  FSETP.NE.FTZ.AND P0, PT, R4, RZ, PT ;  /* 0x000000ff0400720b */ /* 0x000fe20003f15000 */
[----:B------:R-:W-:Y:S01]  /*b910*/  USHF.R.S32.HI UR6, URZ, 0x1f, UR7 ;  /* 0x0000001f3f067899 */ /* 0x000fe20008011407 */
[----:B------:R-:W-:-:S03]  /*b920*/  MOV R16, 0xff800000 ;  /* 0xff80000000107802 */ /* 0x000fc60000000f00 */
[----:B------:R-:W-:Y:S01]  /*b930*/  UIMAD UR8, UR6, UR4, URZ ;  /* 0x00000004060872a4 */ /* 0x000fe2000f8e023f */
[----:B------:R-:W-:Y:S06]  /*b940*/  BAR.SYNC.DEFER_BLOCKING 0x1, 0x100 ;  /* 0x0044000000007b1d */ /* 0x000fec0000010000 */
[----:B--2---:R-:W1:Y:S01]  /*b950*/  SHFL.BFLY PT, R3, R5, 0x2, 0x1f ;  /* 0x0c401f0005037f89 */ /* 0x004e6200000e0000 */
[----:B---3--:R-:W-:Y:S01]  /*b960*/  @P4 IMAD.HI.U32 R10, R15, c[0x0][0x4ec], RZ ;  /* 0x00013b000f0a4a27 */ /* 0x008fe200078e00ff */
[----:B------:R-:W-:-:S04]  /*b970*/  MOV R7, R15 ;  /* 0x0000000f00077202 */ /* 0x000fc80000000f00 */
[----:B------:R-:W-:Y:S02]  /*b980*/  @P4 SHF.R.U32.HI R7, RZ, c[0x0][0x4f0], R10 ;  /* 0x00013c00ff074a19 */ /* 0x000fe4000001160a */
[----:B------:R-:W-:Y:S02]  /*b990*/  MOV R10, RZ ;  /* 0x000000ff000a7202 */ /* 0x000fe40000000f00 */
[----:B------:R-:W-:Y:S01]  /*b9a0*/  IADD3 R13, -R7, RZ, RZ ;  /* 0x000000ff070d7210 */ /* 0x000fe20007ffe1ff */
[----:B-1----:R-:W-:-:S05]  /*b9b0*/  FADD.FTZ R3, R3, R5 ;  /* 0x0000000503037221 */ /* 0x002fca0000010000 */
[----:B------:R-:W1:Y:S01]  /*b9c0*/  SHFL.BFLY PT, R5, R3, 0x1, 0x1f ;  /* 0x0c201f0003057f89 */ /* 0x000e6200000e0000 */
[----:B------:R-:W2:Y:S01]  /*b9d0*/  @P0 MUFU.RCP R10, R4 ;  /* 0x00000004000a0308 */ /* 0x000ea20000001000 */
[----:B-1----:R-:W-:Y:S01]  /*b9e0*/  FADD.FTZ R5, R3, R5 ;  /* 0x0000000503057221 */ /* 0x002fe20000010000 */
[CC--:B------:R-:W-:Y:S01]  /*b9f0*/  LEA.HI R3, R9.reuse, R8.reuse, RZ, 0x5 ;  /* 0x0000000809037211 */ /* 0x0c0fe200078f28ff */
[C---:B--2---:R-:W-:Y:S01]  /*ba00*/  FMUL.FTZ R83, R10.reuse, R83 ;  /* 0x000000530a537220 */ /* 0x044fe20000410000 */
[----:B------:R-:W-:Y:S02]  /*ba10*/  LEA.HI R9, R9, R8, RZ, 0x2 ;  /* 0x0000000809097211 */ /* 0x000fe400078f10ff */
[----:B------:R-:W-:Y:S01]  /*ba20*/  FSETP.NE.FTZ.AND P1, PT, R5, RZ, PT ;  /* 0x000000ff0500720b */ /* 0x000fe20003f35000 */
[----:B------:R-:W-:Y:S01]  /*ba30*/  FMUL.FTZ R82, R10, R82 ;  /* 0x000000520a527220 */ /* 0x000fe20000410000 */
[----:B------:R-:W-:Y:S02]  /*ba40*/  LOP3.LUT R12, R3, 0xffffffe0, RZ, 0xc0, !PT ;  /* 0xffffffe0030c7812 */ /* 0x000fe400078ec0ff */
[----:B------:R-:W-:-:S02]  /*ba50*/  LOP3.LUT R14, R9, 0xfffffffc, RZ, 0xc0, !PT ;  /* 0xfffffffc090e7812 */ /* 0x000fc400078ec0ff */
[----:B------:R-:W-:Y:S02]  /*ba60*/  F2FP.PACK_AB R82, R83, R82 ;  /* 0x000000525352723e */ /* 0x000fe400000000ff */
[----:B------:R-:W2:Y:S01]  /*ba70*/  LDL R83, [R1] ;  /* 0x0000000001537983 */ /* 0x000ea20000100800 */
[-C--:B------:R-:W-:Y:S02]  /*ba80*/  IADD3 R12, -R12, R8.reuse, RZ ;  /* 0x000000080c0c7210 */ /* 0x080fe40007ffe1ff */
[----:B------:R-:W-:Y:S02]  /*ba90*/  IADD3 R8, -R14, R8, RZ ;  /* 0x000000080e087210 */ /* 0x000fe40007ffe1ff */
[----:B------:R-:W1:Y:S01]  /*baa0*/  @P1 MUFU.RCP R11, R5 ;  /* 0x00000005000b1308 */ /* 0x000e620000001000 */
[----:B------:R-:W-:Y:S01]  /*bab0*/  LOP3.LUT P3, RZ, R12, 0x3, RZ, 0xc0, !PT ;  /* 0x000000030cff7812 */ /* 0x000fe2000786c0ff */
[----:B------:R-:W-:Y:S02]  /*bac0*/  IMAD R12, R13, c[0x0][0x4e8], R15 ;  /* 0x00013a000d0c7a24 */ /* 0x000fe400078e020f */
[----:B-1----:R-:W-:-:S02]  /*bad0*/  FMUL.FTZ R81, R11, R81 ;  /* 0x000000510b517220 */ /* 0x002fc40000410000 */
[----:B------:R-:W-:-:S05]  /*bae0*/  FMUL.FTZ R80, R11, R80 ;  /* 0x000000500b507220 */ /* 0x000fca0000410000 */
[----:B------:R-:W-:Y:S02]  /*baf0*/  F2FP.PACK_AB R80, R81, R80 ;  /* 0x000000505150723e */ /* 0x000fe400000000ff */
[----:B------:R1:W5:Y:S01]  /*bb00*/  LDL R81, [R1+0x14] ;  /* 0x0000140001517983 */ /* 0x0003620000100800 */
[----:B------:R3:W4:Y:S01]  /*bb10*/  @P0 MUFU.LG2 R14, R4 ;  /* 0x00000004000e0308 */ /* 0x0007220000000c00 */
[--C-:B------:R-:W-:Y:S02]  /*bb20*/  SHF.R.S32.HI R13, RZ, 0x2, R9.reuse ;  /* 0x00000002ff0d7819 */ /* 0x100fe40000011409 */
[----:B------:R-:W-:-:S05]  /*bb30*/  SHF.R.S32.HI R9, RZ, 0x1f, R9 ;  /* 0x0000001fff097819 */ /* 0x000fca0000011409 */
[----:B------:R-:W1:Y:S01]  /*bb40*/  @P1 MUFU.LG2 R5, R5 ;  /* 0x0000000500051308 */ /* 0x000e620000000c00 */
[----:B------:R-:W-:Y:S02]  /*bb50*/  LEA.HI R9, R9, R13, RZ, 0x3 ;  /* 0x0000000d09097211 */ /* 0x000fe400078f18ff */
[----:B---3--:R-:W-:Y:S01]  /*bb60*/  @P0 MOV R4, 0x3f317218 ;  /* 0x3f31721800040802 */ /* 0x008fe20000000f00 */
[----:B----4-:R-:W-:Y:S01]  /*bb70*/  @P0 FMUL.FTZ R14, R14, 0.69314718246459960938 ;  /* 0x3f3172180e0e0820 */ /* 0x010fe20000410000 */
[----:B------:R-:W-:-:S03]  /*bb80*/  LOP3.LUT R9, R9, 0xfffffff8, RZ, 0xc0, !PT ;  /* 0xfffffff809097812 */ /* 0x000fc600078ec0ff */
[----:B------:R-:W-:Y:S01]  /*bb90*/  @P0 FMUL.FTZ R4, R4, c[0x0][0x2d0] ;  /* 0x0000b40004040a20 */ /* 0x000fe20000410000 */
[----:B------:R-:W-:Y:S02]  /*bba0*/  MOV R15, 0xff800000 ;  /* 0xff800000000f7802 */ /* 0x000fe40000000f00 */
[----:B------:R-:W-:Y:S01]  /*bbb0*/  IADD3 R13, R13, -R9, RZ ;  /* 0x800000090d0d7210 */ /* 0x000fe20007ffe0ff */
[----:B------:R-:W-:Y:S01]  /*bbc0*/  @P0 FFMA.FTZ R15, R4, R0, R14 ;  /* 0x00000000040f0223 */ /* 0x000fe2000001000e */
[----:B------:R-:W-:Y:S01]  /*bbd0*/  @P1 MOV R9, 0x3f317218 ;  /* 0x3f31721800091802 */ /* 0x000fe20000000f00 */
[----:B------:R-:W3:Y:S01]  /*bbe0*/  S2R R0, SR_CTAID.Z ;  /* 0x0000000000007919 */ /* 0x000ee20000002700 */
[----:B-1----:R-:W-:Y:S01]  /*bbf0*/  @P1 FMUL.FTZ R5, R5, 0.69314718246459960938 ;  /* 0x3f31721805051820 */ /* 0x002fe20000410000 */
[----:B------:R-:W-:Y:S02]  /*bc00*/  SHF.R.S32.HI R3, RZ, 0x5, R3 ;  /* 0x00000005ff037819 */ /* 0x000fe40000011403 */
[----:B------:R-:W-:Y:S01]  /*bc10*/  @P1 FMUL.FTZ R9, R9, c[0x0][0x2d0] ;  /* 0x0000b40009091a20 */ /* 0x000fe20000410000 */
[----:B------:R-:W-:-:S03]  /*bc20*/  UIMAD.WIDE.U32 UR10, UR7, UR4, URZ ;  /* 0x00000004070a72a5 */ /* 0x000fc6000f8e003f */
[----:B------:R-:W-:Y:S01]  /*bc30*/  @P1 FFMA.FTZ R16, R9, R2, R5 ;  /* 0x0000000209101223 */ /* 0x000fe20000010005 */
[----:B------:R-:W-:Y:S01]  /*bc40*/  SHF.R.S32.HI R2, RZ, 0x1f, R3 ;  /* 0x0000001fff027819 */ /* 0x000fe20000011403 */
[----:B------:R-:W-:Y:S01]  /*bc50*/  UIMAD UR8, UR7, UR5, UR8 ;  /* 0x00000005070872a4 */ /* 0x000fe2000f8e0208 */
[----:B------:R-:W1:Y:S02]  /*bc60*/  S2R R5, SR_CTAID.X ;  /* 0x0000000000057919 */ /* 0x000e640000002500 */
[----:B------:R-:W-:Y:S01]  /*bc70*/  ULDC.64 UR4, c[0x0][0x3e8] ;  /* 0x0000fa0000047ab9 */ /* 0x000fe20000000a00 */
[----:B------:R-:W-:Y:S01]  /*bc80*/  LEA.HI R9, R2, R3, RZ, 0x3 ;  /* 0x0000000302097211 */ /* 0x000fe200078f18ff */
[----:B------:R-:W-:Y:S01]  /*bc90*/  UIMAD UR6, UR6, UR4, URZ ;  /* 0x00000004060672a4 */ /* 0x000fe2000f8e023f */
[----:B------:R-:W-:Y:S01]  /*bca0*/  LEA.HI R4, R8, R8, RZ, 0x1 ;  /* 0x0000000808047211 */ /* 0x000fe200078f08ff */
[----:B------:R-:W-:Y:S01]  /*bcb0*/  UIMAD.WIDE.U32 UR14, UR7, UR4, URZ ;  /* 0x00000004070e72a5 */ /* 0x000fe2000f8e003f */
[----:B------:R-:W-:Y:S01]  /*bcc0*/  LOP3.LUT R9, R9, 0xffffff8, RZ, 0xc0, !PT ;  /* 0x0ffffff809097812 */ /* 0x000fe200078ec0ff */
[----:B------:R-:W-:Y:S01]  /*bcd0*/  UIMAD UR5, UR7, UR5, UR6 ;  /* 0x00000005070572a4 */ /* 0x000fe2000f8e0206 */
[----:B------:R-:W-:Y:S01]  /*bce0*/  LOP3.LUT R14, R4, 0x1ffffffe, RZ, 0xc0, !PT ;  /* 0x1ffffffe040e7812 */ /* 0x000fe200078ec0ff */
[----:B------:R-:W-:Y:S01]  /*bcf0*/  UIADD3 UR8, UR11, UR8, URZ ;  /* 0x000000080b087290 */ /* 0x000fe2000fffe03f */
[----:B------:R-:W-:Y:S01]  /*bd00*/  IADD3 R9, R3, -R9, RZ ;  /* 0x8000000903097210 */ /* 0x000fe20007ffe0ff */
[----:B------:R-:W-:Y:S01]  /*bd10*/  UIADD3 UR5, UR15, UR5, URZ ;  /* 0x000000050f057290 */ /* 0x000fe2000fffe03f */
[----:B---3--:R-:W-:-:S02]  /*bd20*/  SHF.R.S32.HI R2, RZ, 0x1f, R0 ;  /* 0x0000001fff027819 */ /* 0x008fc40000011400 */
[----:B------:R-:W-:Y:S02]  /*bd30*/  LEA R3, R3, R8, 0x9 ;  /* 0x0000000803037211 */ /* 0x000fe400078e48ff */
[----:B------:R-:W-:Y:S02]  /*bd40*/  IADD3 R14, R8, -R14, RZ ;  /* 0x8000000e080e7210 */ /* 0x000fe40007ffe0ff */
[----:B------:R-:W-:Y:S02]  /*bd50*/  SHF.R.S32.HI R8, RZ, 0x2, R17 ;  /* 0x00000002ff087819 */ /* 0x000fe40000011411 */
[C---:B------:R-:W-:Y:S02]  /*bd60*/  R2P PR, R13.reuse, 0x6 ;  /* 0x000000060d007804 */ /* 0x040fe40000000000 */
[C---:B------:R-:W-:Y:S02]  /*bd70*/  LOP3.LUT R17, R13.reuse, 0x1, RZ, 0xc0, !PT ;  /* 0x000000010d117812 */ /* 0x040fe400078ec0ff */
[----:B------:R-:W-:Y:S01]  /*bd80*/  SHF.L.U32 R13, R13, 0x6, RZ ;  /* 0x000000060d0d7819 */ /* 0x000fe200000006ff */
[----:B------:R-:W-:Y:S01]  /*bd90*/  IMAD R4, R2, c[0x0][0x3f0], RZ ;  /* 0x0000fc0002047a24 */ /* 0x000fe200078e02ff */
[----:B------:R-:W-:-:S02]  /*bda0*/  MOV R21, UR11 ;  /* 0x0000000b00157c02 */ /* 0x000fc40008000f00 */
[----:B------:R-:W-:Y:S01]  /*bdb0*/  MOV R19, UR15 ;  /* 0x0000000f00137c02 */ /* 0x000fe20008000f00 */
[----:B------:R-:W-:Y:S01]  /*bdc0*/  IMAD R2, R2, c[0x0][0x498], RZ ;  /* 0x0001260002027a24 */ /* 0x000fe200078e02ff */
[----:B------:R-:W-:Y:S02]  /*bdd0*/  MOV R20, UR10 ;  /* 0x0000000a00147c02 */ /* 0x000fe40008000f00 */
[----:B------:R-:W-:Y:S02]  /*bde0*/  MOV R18, UR14 ;  /* 0x0000000e00127c02 */ /* 0x000fe40008000f00 */
[----:B------:R-:W-:Y:S02]  /*bdf0*/  MOV R21, UR8 ;  /* 0x0000000800157c02 */ /* 0x000fe40008000f00 */
[----:B------:R-:W-:Y:S02]  /*be00*/  MOV R19, UR5 ;  /* 0x0000000500137c02 */ /* 0x000fe40008000f00 */
[----:B------:R-:W-:-:S02]  /*be10*/  LEA R8, R9, R8, 0x4 ;  /* 0x0000000809087211 */ /* 0x000fc400078e20ff */
[----:B------:R-:W-:Y:S01]  /*be20*/  LOP3.LUT R13, R13, 0x1c0, RZ, 0xc0, !PT ;  /* 0x000001c00d0d7812 */ /* 0x000fe200078ec0ff */
[----:B------:R-:W-:Y:S01]  /*be30*/  IMAD R4, R0, c[0x0][0x3f4], R4 ;  /* 0x0000fd0000047a24 */ /* 0x000fe200078e0204 */
[----:B------:R-:W-:Y:S01]  /*be40*/  LEA R14, R14, R8, 0x3 ;  /* 0x000000080e0e7211 */ /* 0x000fe200078e18ff */
[----:B------:R-:W-:Y:S01]  /*be50*/  IMAD.WIDE.U32 R18, R0, c[0x0][0x3f0], R18 ;  /* 0x0000fc0000127a25 */ /* 0x000fe200078e0012 */
[----:B------:R-:W-:-:S03]  /*be60*/  LEA.HI R13, R13, R13, RZ, 0x1d ;  /* 0x0000000d0d0d7211 */ /* 0x000fc600078fe8ff */
[C---:B------:R-:W-:Y:S02]  /*be70*/  IMAD R2, R0.reuse, c[0x0][0x49c], R2 ;  /* 0x0001270000027a24 */ /* 0x040fe400078e0202 */
[----:B------:R-:W-:Y:S01]  /*be80*/  IMAD.WIDE.U32 R20, R0, c[0x0][0x498], R20 ;  /* 0x0001260000147a25 */ /* 0x000fe200078e0014 */
[----:B------:R-:W-:Y:S02]  /*be90*/  SHF.R.S32.HI R0, RZ, 0x1f, R7 ;  /* 0x0000001fff007819 */ /* 0x000fe40000011407 */
[----:B-1----:R-:W-:Y:S01]  /*bea0*/  LEA R8, R5, R8, 0x7 ;  /* 0x0000000805087211 */ /* 0x002fe200078e38ff */
[----:B------:R-:W-:Y:S01]  /*beb0*/  IMAD R6, R6, c[0x0][0x388], RZ ;  /* 0x0000e20006067a24 */ /* 0x000fe200078e02ff */
[----:B------:R-:W-:Y:S02]  /*bec0*/  ISETP.NE.U32.AND P0, PT, R17, 0x1, PT ;  /* 0x000000011100780c */ /* 0x000fe40003f05070 */
[----:B------:R-:W-:Y:S01]  /*bed0*/  LEA R14, R5, R14, 0x7 ;  /* 0x0000000e050e7211 */ /* 0x000fe200078e38ff */
[----:B------:R-:W-:Y:S01]  /*bee0*/  IMAD R0, R0, c[0x0][0x3e0], RZ ;  /* 0x0000f80000007a24 */ /* 0x000fe200078e02ff */
[----:B------:R-:W-:-:S02]  /*bef0*/  IADD3 R19, R19, R4, RZ ;  /* 0x0000000413137210 */ /* 0x000fc40007ffe0ff */
[----:B------:R-:W-:Y:S02]  /*bf00*/  LEA R3, R3, R13, 0x1 ;  /* 0x0000000d03037211 */ /* 0x000fe400078e08ff */
[-C--:B------:R-:W-:Y:S01]  /*bf10*/  ISETP.GE.OR P5, PT, R8, R6.reuse, P3 ;  /* 0x000000060800720c */ /* 0x080fe20001fa6670 */
[----:B------:R-:W-:Y:S01]  /*bf20*/  @P4 IMAD.HI.U32 R5, R14, c[0x0][0x4ec], RZ ;  /* 0x00013b000e054a27 */ /* 0x000fe200078e00ff */
[----:B------:R-:W-:Y:S02]  /*bf30*/  IADD3 R8, R8, 0x8, RZ ;  /* 0x0000000808087810 */ /* 0x000fe40007ffe0ff */
[----:B------:R-:W-:Y:S01]  /*bf40*/  SHF.L.U32 R3, R3, 0x1, RZ ;  /* 0x0000000103037819 */ /* 0x000fe200000006ff */
[C---:B------:R-:W-:Y:S02]  /*bf50*/  IMAD R0, R7.reuse, c[0x0][0x3e4], R0 ;  /* 0x0000f90007007a24 */ /* 0x040fe400078e0200 */
[----:B------:R-:W-:Y:S01]  /*bf60*/  IMAD.WIDE.U32 R18, R7, c[0x0][0x3e0], R18 ;  /* 0x0000f80007127a25 */ /* 0x000fe200078e0012 */
[----:B------:R-:W-:-:S02]  /*bf70*/  ISETP.GE.OR P3, PT, R8, R6, P3 ;  /* 0x000000060800720c */ /* 0x000fc40001f66670 */
[----:B------:R-:W-:Y:S02]  /*bf80*/  MOV R7, R14 ;  /* 0x0000000e00077202 */ /* 0x000fe40000000f00 */
[----:B------:R-:W-:Y:S02]  /*bf90*/  IADD3 R8, R3, 0x80, RZ ;  /* 0x0000008003087810 */ /* 0x000fe40007ffe0ff */
[----:B------:R-:W-:Y:S02]  /*bfa0*/  @P4 SHF.R.U32.HI R7, RZ, c[0x0][0x4f0], R5 ;  /* 0x00013c00ff074a19 */ /* 0x000fe40000011605 */
[----:B------:R-:W-:Y:S02]  /*bfb0*/  IADD3 R19, R19, R0, RZ ;  /* 0x0000000013137210 */ /* 0x000fe40007ffe0ff */
[----:B------:R-:W-:Y:S02]  /*bfc0*/  IADD3 R0, R3, 0x70, RZ ;  /* 0x0000007003007810 */ /* 0x000fe40007ffe0ff */
[----:B------:R-:W-:-:S02]  /*bfd0*/  @P0 IADD3 R0, R8, 0x10, RZ ;  /* 0x0000001008000810 */ /* 0x000fc40007ffe0ff */
[----:B------:R-:W-:Y:S02]  /*bfe0*/  SHF.R.S32.HI R8, RZ, 0x1f, R7 ;  /* 0x0000001fff087819 */ /* 0x000fe40000011407 */
[C---:B------:R-:W-:Y:S02]  /*bff0*/  IADD3 R20, P0, R7.reuse, R20, RZ ;  /* 0x0000001407147210 */ /* 0x040fe40007f1e0ff */
[----:B------:R-:W-:-:S05]  /*c000*/  IADD3 R7, -R7, RZ, RZ ;  /* 0x000000ff07077210 */ /* 0x000fca0007ffe1ff */
[----:B------:R-:W-:Y:S01]  /*c010*/  IMAD R7, R7, c[0x0][0x4e8], R14 ;  /* 0x00013a0007077a24 */ /* 0x000fe200078e020e */
[----:B------:R-:W-:Y:S01]  /*c020*/  MOV R5, 0x20 ;  /* 0x0000002000057802 */ /* 0x000fe20000000f00 */
[C---:B------:R-:W-:Y:S01]  /*c030*/  FMUL.FTZ R177, R11.reuse, R177 ;  /* 0x000000b10bb17220 */ /* 0x040fe20000410000 */
[----:B------:R-:W-:Y:S01]  /*c040*/  SHF.R.S32.HI R4, RZ, 0x1f, R12 ;  /* 0x0000001fff047819 */ /* 0x000fe2000001140c */
[C---:B------:R-:W-:Y:S01]  /*c050*/  FMUL.FTZ R176, R11.reuse, R176 ;  /* 0x000000b00bb07220 */ /* 0x040fe20000410000 */
[----:B------:R-:W-:Y:S01]  /*c060*/  IADD3.X R21, R8, R21, R2, P0, !PT ;  /* 0x0000001508157210 */ /* 0x000fe200007fe402 */
[C---:B------:R-:W-:Y:S01]  /*c070*/  FMUL.FTZ R179, R10.reuse, R179 ;  /* 0x000000b30ab37220 */ /* 0x040fe20000410000 */
[----:B------:R-:W-:Y:S01]  /*c080*/  SHF.R.S32.HI R9, RZ, 0x1f, R7 ;  /* 0x0000001fff097819 */ /* 0x000fe20000011407 */
[----:B------:R-:W-:Y:S01]  /*c090*/  FMUL.FTZ R178, R10, R178 ;  /* 0x000000b20ab27220 */ /* 0x000fe20000410000 */
[----:B------:R-:W-:Y:S01]  /*c0a0*/  MOV R2, 0x40 ;  /* 0x0000004000027802 */ /* 0x000fe20000000f00 */
[----:B------:R-:W-:-:S02]  /*c0b0*/  FMUL.FTZ R173, R11, R173 ;  /* 0x000000ad0bad7220 */ /* 0x000fc40000410000 */
[----:B------:R-:W-:Y:S02]  /*c0c0*/  FMUL.FTZ R172, R11, R172 ;  /* 0x000000ac0bac7220 */ /* 0x000fe40000410000 */
[C---:B------:R-:W-:Y:S02]  /*c0d0*/  FMUL.FTZ R175, R10.reuse, R175 ;  /* 0x000000af0aaf7220 */ /* 0x040fe40000410000 */
[C---:B------:R-:W-:Y:S01]  /*c0e0*/  FMUL.FTZ R174, R10.reuse, R174 ;  /* 0x000000ae0aae7220 */ /* 0x040fe20000410000 */
[----:B------:R-:W-:Y:S01]  /*c0f0*/  SEL R5, R5, 0xffffffe0, !P1 ;  /* 0xffffffe005057807 */ /* 0x000fe20004800000 */
[C---:B------:R-:W-:Y:S02]  /*c100*/  FMUL.FTZ R169, R11.reuse, R169 ;  /* 0x000000a90ba97220 */ /* 0x040fe40000410000 */
[----:B------:R-:W-:Y:S02]  /*c110*/  FMUL.FTZ R168, R11, R168 ;  /* 0x000000a80ba87220 */ /* 0x000fe40000410000 */
[----:B------:R-:W-:-:S02]  /*c120*/  FMUL.FTZ R171, R10, R171 ;  /* 0x000000ab0aab7220 */ /* 0x000fc40000410000 */
[C---:B------:R-:W-:Y:S02]  /*c130*/  FMUL.FTZ R170, R10.reuse, R170 ;  /* 0x000000aa0aaa7220 */ /* 0x040fe40000410000 */
[C---:B------:R-:W-:Y:S02]  /*c140*/  FMUL.FTZ R165, R11.reuse, R165 ;  /* 0x000000a50ba57220 */ /* 0x040fe40000410000 */
[----:B------:R-:W-:Y:S02]  /*c150*/  FMUL.FTZ R164, R11, R164 ;  /* 0x000000a40ba47220 */ /* 0x000fe40000410000 */
[C---:B------:R-:W-:Y:S02]  /*c160*/  FMUL.FTZ R167, R10.reuse, R167 ;  /* 0x000000a70aa77220 */ /* 0x040fe40000410000 */
[----:B------:R-:W-:Y:S01]  /*c170*/  FMUL.FTZ R166, R10, R166 ;  /* 0x000000a60aa67220 */ /* 0x000fe20000410000 */
[----:B------:R-:W-:Y:S01]  /*c180*/  F2FP.PACK_AB R176, R177, R176 ;  /* 0x000000b0b1b0723e */ /* 0x000fe200000000ff */
[----:B------:R-:W-:Y:S01]  /*c190*/  FMUL.FTZ R161, R11, R161 ;  /* 0x000000a10ba17220 */ /* 0x000fe20000410000 */
[----:B------:R-:W-:Y:S01]  /*c1a0*/  F2FP.PACK_AB R178, R179, R178 ;  /* 0x000000b2b3b2723e */ /* 0x000fe200000000ff */
[----:B------:R-:W-:Y:S01]  /*c1b0*/  FMUL.FTZ R160, R11, R160 ;  /* 0x000000a00ba07220 */ /* 0x000fe20000410000 */
[----:B------:R-:W-:Y:S01]  /*c1c0*/  SEL R2, R2, 0xffffffc0, !P2 ;  /* 0xffffffc002027807 */ /* 0x000fe20005000000 */
[----:B------:R-:W-:-:S02]  /*c1d0*/  FMUL.FTZ R163, R10, R163 ;  /* 0x000000a30aa37220 */ /* 0x000fc40000410000 */
[C---:B------:R-:W-:Y:S01]  /*c1e0*/  FMUL.FTZ R162, R10.reuse, R162 ;  /* 0x000000a20aa27220 */ /* 0x040fe20000410000 */
[----:B------:R-:W-:Y:S01]  /*c1f0*/  F2FP.PACK_AB R172, R173, R172 ;  /* 0x000000acadac723e */ /* 0x000fe200000000ff */
[----:B------:R-:W-:Y:S01]  /*c200*/  FMUL.FTZ R157, R11, R157 ;  /* 0x0000009d0b9d7220 */ /* 0x000fe20000410000 */
[----:B------:R-:W-:Y:S01]  /*c210*/  F2FP.PACK_AB R174, R175, R174 ;  /* 0x000000aeafae723e */ /* 0x000fe200000000ff */
[----:B------:R-:W-:Y:S02]  /*c220*/  FMUL.FTZ R156, R11, R156 ;  /* 0x0000009c0b9c7220 */ /* 0x000fe40000410000 */
[C---:B------:R-:W-:Y:S02]  /*c230*/  FMUL.FTZ R159, R10.reuse, R159 ;  /* 0x0000009f0a9f7220 */ /* 0x040fe40000410000 */
[----:B------:R-:W-:Y:S02]  /*c240*/  FMUL.FTZ R158, R10, R158 ;  /* 0x0000009e0a9e7220 */ /* 0x000fe40000410000 */
[----:B------:R-:W-:-:S02]  /*c250*/  IMAD R4, R4, c[0x0][0x3d8], RZ ;  /* 0x0000f60004047a24 */ /* 0x000fc400078e02ff */
[----:B------:R-:W-:Y:S01]  /*c260*/  IMAD R9, R9, c[0x0][0x488], RZ ;  /* 0x0001220009097a24 */ /* 0x000fe200078e02ff */
[----:B------:R-:W-:Y:S01]  /*c270*/  F2FP.PACK_AB R168, R169, R168 ;  /* 0x000000a8a9a8723e */ /* 0x000fe200000000ff */
[----:B------:R-:W-:Y:S01]  /*c280*/  FMUL.FTZ R153, R11, R153 ;  /* 0x000000990b997220 */ /* 0x000fe20000410000 */
[----:B------:R-:W-:Y:S01]  /*c290*/  F2FP.PACK_AB R170, R171, R170 ;  /* 0x000000aaabaa723e */ /* 0x000fe200000000ff */
[----:B------:R-:W-:Y:S01]  /*c2a0*/  FMUL.FTZ R152, R11, R152 ;  /* 0x000000980b987220 */ /* 0x000fe20000410000 */
[----:B------:R-:W-:Y:S01]  /*c2b0*/  IADD3 R8, R3, R5, RZ ;  /* 0x0000000503087210 */ /* 0x000fe20007ffe0ff */
[C---:B------:R-:W-:Y:S02]  /*c2c0*/  FMUL.FTZ R155, R10.reuse, R155 ;  /* 0x0000009b0a9b7220 */ /* 0x040fe40000410000 */
[C---:B------:R-:W-:Y:S01]  /*c2d0*/  FMUL.FTZ R154, R10.reuse, R154 ;  /* 0x0000009a0a9a7220 */ /* 0x040fe20000410000 */
[----:B------:R-:W-:Y:S01]  /*c2e0*/  F2FP.PACK_AB R164, R165, R164 ;  /* 0x000000a4a5a4723e */ /* 0x000fe200000000ff */
[----:B------:R-:W-:Y:S01]  /*c2f0*/  FMUL.FTZ R149, R11, R149 ;  /* 0x000000950b957220 */ /* 0x000fe20000410000 */
[----:B------:R-:W-:Y:S01]  /*c300*/  F2FP.PACK_AB R166, R167, R166 ;  /* 0x000000a6a7a6723e */ /* 0x000fe200000000ff */
[----:B------:R-:W-:Y:S01]  /*c310*/  FMUL.FTZ R148, R11, R148 ;  /* 0x000000940b947220 */ /* 0x000fe20000410000 */
[----:B------:R-:W-:Y:S01]  /*c320*/  IADD3 R5, R5, R0, RZ ;  /* 0x0000000005057210 */ /* 0x000fe20007ffe0ff */
[----:B------:R-:W-:-:S02]  /*c330*/  FMUL.FTZ R151, R10, R151 ;  /* 0x000000970a977220 */ /* 0x000fc40000410000 */
[C---:B------:R-:W-:Y:S01]  /*c340*/  FMUL.FTZ R150, R10.reuse, R150 ;  /* 0x000000960a967220 */ /* 0x040fe20000410000 */
        /* <DEDUP_REMOVED lines=11> */
[----:B------:R-:W-:Y:S01]  /*c400*/  STS [R3+0x80], R176 ;  /* 0x000080b003007388 */ /* 0x000fe20000000800 */
[----:B------:R-:W-:-:S02]  /*c410*/  FMUL.FTZ R143, R10, R143 ;  /* 0x0000008f0a8f7220 */ /* 0x000fc40000410000 */
[----:B------:R-:W-:Y:S01]  /*c420*/  FMUL.FTZ R142, R10, R142 ;  /* 0x0000008e0a8e7220 */ /* 0x000fe20000410000 */
[----:B------:R-:W-:Y:S01]  /*c430*/  STS [R3+0x480], R178 ;  /* 0x000480b203007388 */ /* 0x000fe20000000800 */
[----:B------:R-:W-:Y:S02]  /*c440*/  IMAD R4, R12, c[0x0][0x3dc], R4 ;  /* 0x0000f7000c047a24 */ /* 0x000fe400078e0204 */
[----:B------:R-:W-:Y:S01]  /*c450*/  IMAD.WIDE.U32 R20, R7, c[0x0][0x488], R20 ;  /* 0x0001220007147a25 */ /* 0x000fe200078e0014 */
[----:B------:R-:W-:Y:S01]  /*c460*/  F2FP.PACK_AB R152, R153, R152 ;  /* 0x000000989998723e */ /* 0x000fe200000000ff */
[----:B------:R-:W-:Y:S02]  /*c470*/  STS [R0], R172 ;  /* 0x000000ac00007388 */ /* 0x000fe40000000800 */
[----:B------:R-:W-:Y:S01]  /*c480*/  IMAD R9, R7, c[0x0][0x48c], R9 ;  /* 0x0001230007097a24 */ /* 0x000fe200078e0209 */
[----:B------:R-:W-:Y:S01]  /*c490*/  IADD3 R7, R2, R0, RZ ;  /* 0x0000000002077210 */ /* 0x000fe20007ffe0ff */
[----:B------:R-:W-:Y:S01]  /*c4a0*/  FMUL.FTZ R137, R11, R137 ;  /* 0x000000890b897220 */ /* 0x000fe20000410000 */
[----:B------:R-:W-:Y:S01]  /*c4b0*/  F2FP.PACK_AB R154, R155, R154 ;  /* 0x0000009a9b9a723e */ /* 0x000fe200000000ff */
[----:B------:R-:W-:Y:S01]  /*c4c0*/  FMUL.FTZ R136, R11, R136 ;  /* 0x000000880b887220 */ /* 0x000fe20000410000 */
[----:B------:R-:W-:Y:S01]  /*c4d0*/  STS [R0+0x400], R174 ;  /* 0x000400ae00007388 */ /* 0x000fe20000000800 */
[----:B------:R-:W-:-:S02]  /*c4e0*/  FMUL.FTZ R139, R10, R139 ;  /* 0x0000008b0a8b7220 */ /* 0x000fc40000410000 */
[----:B------:R-:W-:Y:S02]  /*c4f0*/  FMUL.FTZ R138, R10, R138 ;  /* 0x0000008a0a8a7220 */ /* 0x000fe40000410000 */
[----:B------:R-:W-:Y:S01]  /*c500*/  IMAD.WIDE.U32 R12, R12, c[0x0][0x3d8], R18 ;  /* 0x0000f6000c0c7a25 */ /* 0x000fe200078e0012 */
[----:B------:R-:W-:Y:S01]  /*c510*/  IADD3 R18, R2, R8, RZ ;  /* 0x0000000802127210 */ /* 0x000fe20007ffe0ff */
[----:B------:R-:W-:Y:S01]  /*c520*/  STS [R8+0x80], R168 ;  /* 0x000080a808007388 */ /* 0x000fe20000000800 */
[----:B------:R-:W-:Y:S01]  /*c530*/  F2FP.PACK_AB R148, R149, R148 ;  /* 0x000000949594723e */ /* 0x000fe200000000ff */
[----:B------:R-:W-:Y:S01]  /*c540*/  FMUL.FTZ R133, R11, R133 ;  /* 0x000000850b857220 */ /* 0x000fe20000410000 */
[----:B------:R-:W-:Y:S01]  /*c550*/  F2FP.PACK_AB R150, R151, R150 ;  /* 0x000000969796723e */ /* 0x000fe200000000ff */
[----:B------:R-:W-:Y:S01]  /*c560*/  FMUL.FTZ R132, R11, R132 ;  /* 0x000000840b847220 */ /* 0x000fe20000410000 */
[----:B------:R-:W-:Y:S01]  /*c570*/  STS [R8+0x480], R170 ;  /* 0x000480aa08007388 */ /* 0x000fe20000000800 */
[C---:B------:R-:W-:Y:S01]  /*c580*/  FMUL.FTZ R135, R10.reuse, R135 ;  /* 0x000000870a877220 */ /* 0x040fe20000410000 */
[----:B------:R-:W-:Y:S01]  /*c590*/  IADD3 R2, R5, R2, RZ ;  /* 0x0000000205027210 */ /* 0x000fe20007ffe0ff */
[C---:B------:R-:W-:Y:S01]  /*c5a0*/  FMUL.FTZ R134, R10.reuse, R134 ;  /* 0x000000860a867220 */ /* 0x040fe20000410000 */
[----:B------:R-:W-:Y:S01]  /*c5b0*/  F2FP.PACK_AB R144, R145, R144 ;  /* 0x000000909190723e */ /* 0x000fe200000000ff */
[----:B------:R-:W-:Y:S01]  /*c5c0*/  FMUL.FTZ R53, R11, R53 ;  /* 0x000000350b357220 */ /* 0x000fe20000410000 */
[----:B------:R-:W-:Y:S01]  /*c5d0*/  F2FP.PACK_AB R146, R147, R146 ;  /* 0x000000929392723e */ /* 0x000fe200000000ff */
[----:B------:R-:W-:Y:S01]  /*c5e0*/  FMUL.FTZ R52, R11, R52 ;  /* 0x000000340b347220 */ /* 0x000fe20000410000 */
[----:B------:R-:W-:Y:S01]  /*c5f0*/  STS [R5], R164 ;  /* 0x000000a405007388 */ /* 0x000fe20000000800 */
[----:B------:R-:W-:-:S02]  /*c600*/  FMUL.FTZ R55, R10, R55 ;  /* 0x000000370a377220 */ /* 0x000fc40000410000 */
[C---:B------:R-:W-:Y:S01]  /*c610*/  FMUL.FTZ R54, R10.reuse, R54 ;  /* 0x000000360a367220 */ /* 0x040fe20000410000 */
[----:B------:R-:W-:Y:S01]  /*c620*/  STS [R5+0x400], R166 ;  /* 0x000400a605007388 */ /* 0x000fe20000000800 */
[----:B------:R-:W-:Y:S01]  /*c630*/  FMUL.FTZ R57, R11, R57 ;  /* 0x000000390b397220 */ /* 0x000fe20000410000 */
[----:B------:R-:W-:Y:S01]  /*c640*/  F2FP.PACK_AB R140, R141, R140 ;  /* 0x0000008c8d8c723e */ /* 0x000fe200000000ff */
[----:B------:R-:W-:Y:S01]  /*c650*/  FMUL.FTZ R56, R11, R56 ;  /* 0x000000380b387220 */ /* 0x000fe20000410000 */
[----:B------:R-:W-:Y:S01]  /*c660*/  F2FP.PACK_AB R142, R143, R142 ;  /* 0x0000008e8f8e723e */ /* 0x000fe200000000ff */
[C---:B------:R-:W-:Y:S01]  /*c670*/  FMUL.FTZ R59, R10.reuse, R59 ;  /* 0x0000003b0a3b7220 */ /* 0x040fe20000410000 */
[----:B------:R-:W-:Y:S01]  /*c680*/  STS [R14+0x80], R160 ;  /* 0x000080a00e007388 */ /* 0x000fe20000000800 */
[C---:B------:R-:W-:Y:S01]  /*c690*/  FMUL.FTZ R58, R10.reuse, R58 ;  /* 0x0000003a0a3a7220 */ /* 0x040fe20000410000 */
[----:B------:R-:W-:Y:S01]  /*c6a0*/  F2FP.PACK_AB R136, R137, R136 ;  /* 0x000000888988723e */ /* 0x000fe200000000ff */
[C---:B------:R-:W-:Y:S01]  /*c6b0*/  FMUL.FTZ R61, R11.reuse, R61 ;  /* 0x0000003d0b3d7220 */ /* 0x040fe20000410000 */
[----:B------:R-:W-:Y:S01]  /*c6c0*/  STS [R14+0x480], R162 ;  /* 0x000480a20e007388 */ /* 0x000fe20000000800 */
[----:B------:R-:W-:Y:S01]  /*c6d0*/  FMUL.FTZ R60, R11, R60 ;  /* 0x0000003c0b3c7220 */ /* 0x000fe20000410000 */
[----:B------:R-:W-:Y:S01]  /*c6e0*/  F2FP.PACK_AB R138, R139, R138 ;  /* 0x0000008a8b8a723e */ /* 0x000fe200000000ff */
[C---:B------:R-:W-:Y:S01]  /*c6f0*/  FMUL.FTZ R63, R10.reuse, R63 ;  /* 0x0000003f0a3f7220 */ /* 0x040fe20000410000 */
[----:B------:R-:W-:Y:S01]  /*c700*/  STS [R7], R156 ;  /* 0x0000009c07007388 */ /* 0x000fe20000000800 */
[C---:B------:R-:W-:Y:S01]  /*c710*/  FMUL.FTZ R62, R10.reuse, R62 ;  /* 0x0000003e0a3e7220 */ /* 0x040fe20000410000 */
[----:B------:R-:W-:Y:S01]  /*c720*/  F2FP.PACK_AB R132, R133, R132 ;  /* 0x000000848584723e */ /* 0x000fe200000000ff */
[C---:B------:R-:W-:Y:S01]  /*c730*/  FMUL.FTZ R65, R11.reuse, R65 ;  /* 0x000000410b417220 */ /* 0x040fe20000410000 */
[----:B------:R-:W-:Y:S01]  /*c740*/  STS [R7+0x400], R158 ;  /* 0x0004009e07007388 */ /* 0x000fe20000000800 */
        /* <DEDUP_REMOVED lines=114> */
[----:B------:R-:W-:Y:S01]  /*ce70*/  FMUL.FTZ R129, R11, R129 ;  /* 0x000000810b817220 */ /* 0x000fe20000410000 */
[----:B------:R-:W-:Y:S01]  /*ce80*/  STS [R14+0x8080], R84 ;  /* 0x008080540e007388 */ /* 0x000fe20000000800 */
[----:B------:R-:W-:-:S02]  /*ce90*/  FMUL.FTZ R127, R10, R127 ;  /* 0x0000007f0a7f7220 */ /* 0x000fc40000410000 */
[C---:B------:R-:W-:Y:S01]  /*cea0*/  FMUL.FTZ R126, R10.reuse, R126 ;  /* 0x0000007e0a7e7220 */ /* 0x040fe20000410000 */
[----:B------:R-:W-:Y:S01]  /*ceb0*/  STS [R14+0x8480], R86 ;  /* 0x008480560e007388 */ /* 0x000fe20000000800 */
[C---:B------:R-:W-:Y:S01]  /*cec0*/  FMUL.FTZ R131, R10.reuse, R131 ;  /* 0x000000830a837220 */ /* 0x040fe20000410000 */
[----:B------:R-:W-:Y:S01]  /*ced0*/  F2FP.PACK_AB R112, R113, R112 ;  /* 0x000000707170723e */ /* 0x000fe200000000ff */
[----:B------:R-:W-:Y:S01]  /*cee0*/  FMUL.FTZ R11, R11, R128 ;  /* 0x000000800b0b7220 */ /* 0x000fe20000410000 */
[----:B------:R-:W-:Y:S01]  /*cef0*/  STS [R7+0x8000], R88 ;  /* 0x0080005807007388 */ /* 0x000fe20000000800 */
[----:B------:R-:W-:Y:S01]  /*cf00*/  FMUL.FTZ R10, R10, R130 ;  /* 0x000000820a0a7220 */ /* 0x000fe20000410000 */
[----:B------:R-:W-:Y:S02]  /*cf10*/  F2FP.PACK_AB R114, R115, R114 ;  /* 0x000000727372723e */ /* 0x000fe400000000ff */
[----:B------:R-:W-:Y:S01]  /*cf20*/  STS [R7+0x8400], R90 ;  /* 0x0084005a07007388 */ /* 0x000fe20000000800 */
[----:B------:R-:W-:-:S02]  /*cf30*/  F2FP.PACK_AB R116, R117, R116 ;  /* 0x000000747574723e */ /* 0x000fc400000000ff */
[----:B------:R-:W-:Y:S01]  /*cf40*/  F2FP.PACK_AB R118, R119, R118 ;  /* 0x000000767776723e */ /* 0x000fe200000000ff */
[----:B------:R-:W-:Y:S01]  /*cf50*/  STS [R18+0x8080], R92 ;  /* 0x0080805c12007388 */ /* 0x000fe20000000800 */
[----:B------:R-:W-:Y:S02]  /*cf60*/  LEA R17, P0, R20, c[0x0][0x450], 0x2 ;  /* 0x0001140014117a11 */ /* 0x000fe400078010ff */
[----:B------:R-:W-:Y:S01]  /*cf70*/  IADD3 R9, R21, R9, RZ ;  /* 0x0000000915097210 */ /* 0x000fe20007ffe0ff */
[----:B------:R-:W-:Y:S01]  /*cf80*/  STS [R18+0x8480], R94 ;  /* 0x0084805e12007388 */ /* 0x000fe20000000800 */
[----:B------:R-:W-:Y:S02]  /*cf90*/  F2FP.PACK_AB R120, R121, R120 ;  /* 0x000000787978723e */ /* 0x000fe400000000ff */
[----:B------:R-:W-:Y:S01]  /*cfa0*/  F2FP.PACK_AB R122, R123, R122 ;  /* 0x0000007a7b7a723e */ /* 0x000fe200000000ff */
        /* <DEDUP_REMOVED lines=23> */
[----:B------:R-:W-:Y:S04]  /*d120*/  SHFL.IDX PT, R20, R17, RZ, 0x1c1f ;  /* 0x001c1fff11147589 */ /* 0x000fe800000e0000 */
[----:B------:R-:W3:Y:S04]  /*d130*/  SHFL.IDX PT, R21, R9, RZ, 0x1c1f ;  /* 0x001c1fff09157589 */ /* 0x000ee800000e0000 */
[----:B------:R-:W-:Y:S06]  /*d140*/  BAR.SYNC.DEFER_BLOCKING 0x1, 0x100 ;  /* 0x0044000000007b1d */ /* 0x000fec0000010000 */
[----:B------:R-:W-:Y:S04]  /*d150*/  SHFL.IDX PT, R22, R17, 0x1, 0x1c1f ;  /* 0x003c1f0011167f89 */ /* 0x000fe800000e0000 */
[----:B------:R-:W4:Y:S01]  /*d160*/  SHFL.IDX PT, R23, R9, 0x1, 0x1c1f ;  /* 0x003c1f0009177f89 */ /* 0x000f2200000e0000 */
[----:B-1----:R-:W-:-:S03]  /*d170*/  SHF.L.U32 R14, R24, 0x1, RZ ;  /* 0x00000001180e7819 */ /* 0x002fc600000006ff */
[----:B---3--:R1:W-:Y:S04]  /*d180*/  @!P5 ST.E [R20.64], R16 ;  /* 0x000000101400d985 */ /* 0x0083e8000c10190c */
[----:B----4-:R1:W-:Y:S04]  /*d190*/  @!P3 ST.E [R22.64], R15 ;  /* 0x0000000f1600b985 */ /* 0x0103e8000c10190c */
        /* <DEDUP_REMOVED lines=12> */
[----:B------:R-:W-:-:S02]  /*d260*/  IADD3 R4, R13, R4, RZ ;  /* 0x000000040d047210 */ /* 0x000fc40007ffe0ff */
[----:B------:R-:W-:-:S04]  /*d270*/  LEA R0, P0, R12, c[0x0][0x380], 0x1 ;  /* 0x0000e0000c007a11 */ /* 0x000fc800078008ff */
[----:B------:R-:W-:Y:S02]  /*d280*/  LEA.HI.X R73, R12, c[0x0][0x384], R4, 0x1, P0 ;  /* 0x0000e1000c497a11 */ /* 0x000fe400000f0c04 */
[----:B--2---:R-:W-:Y:S01]  /*d290*/  ISETP.GE.AND P0, PT, R83, R6, PT ;  /* 0x000000065300720c */ /* 0x004fe20003f06270 */
[----:B------:R2:W1:Y:S01]  /*d2a0*/  SHFL.IDX PT, R74, R0, RZ, 0x181f ;  /* 0x00181fff004a7589 */ /* 0x00046200000e0000 */
[----:B------:R-:W-:Y:S03]  /*d2b0*/  BSSY B0, `(.L_x_775) ;  /* 0x000001f000007945 */ /* 0x000fe60003800000 */
[----:B------:R2:W1:Y:S08]  /*d2c0*/  SHFL.IDX PT, R75, R73, RZ, 0x181f ;  /* 0x00181fff494b7589 */ /* 0x00047000000e0000 */
[----:B------:R-:W-:Y:S05]  /*d2d0*/  @P0 BRA `(.L_x_776) ;  /* 0x000001c000000947 */ /* 0x000fea0003800000 */
[----:B---34-:R-:W3:Y:S01]  /*d2e0*/  LDS.128 R68, [R14+0x80] ;  /* 0x000080000e447984 */ /* 0x018ee20000000c00 */
[----:B-----5:R-:W-:-:S02]  /*d2f0*/  IADD3 R72, R81, 0x40, RZ ;  /* 0x0000004051487810 */ /* 0x020fc40007ffe0ff */
[C---:B------:R-:W-:Y:S01]  /*d300*/  IADD3 R5, R81.reuse, 0x80, RZ ;  /* 0x0000008051057810 */ /* 0x040fe20007ffe0ff */
[----:B------:R-:W4:Y:S01]  /*d310*/  LDS.128 R64, [R14+0x4080] ;  /* 0x004080000e407984 */ /* 0x000f220000000c00 */
[----:B------:R-:W-:Y:S02]  /*d320*/  IADD3 R3, R81, 0xc0, RZ ;  /* 0x000000c051037810 */ /* 0x000fe40007ffe0ff */
[----:B------:R-:W-:Y:S01]  /*d330*/  ISETP.GE.AND P2, PT, R72, c[0x0][0x3c8], PT ;  /* 0x0000f20048007a0c */ /* 0x000fe20003f46270 */
[----:B------:R-:W2:Y:S01]  /*d340*/  LDS.128 R60, [R14+0x8080] ;  /* 0x008080000e3c7984 */ /* 0x000ea20000000c00 */
        /* <DEDUP_REMOVED lines=15> */
[----:B---3--:R3:W-:Y:S03]  /*d440*/  @!P3 ST.E.128 [R76.64], R68 ;  /* 0x000000444c00b985 */ /* 0x0087e6000c101d0c */
[--C-:B------:R-:W-:Y:S01]  /*d450*/  @!P1 IMAD.WIDE R4, R4, 0x2, R74.reuse ;  /* 0x0000000204049825 */ /* 0x100fe200078e024a */
[----:B----4-:R3:W-:Y:S03]  /*d460*/  @!P2 ST.E.128 [R78.64], R64 ;  /* 0x000000404e00a985 */ /* 0x0107e6000c101d0c */
[----:B------:R-:W-:Y:S01]  /*d470*/  @!P0 IMAD.WIDE R2, R2, 0x2, R74 ;  /* 0x0000000202028825 */ /* 0x000fe200078e024a */
[----:B--2---:R3:W-:Y:S04]  /*d480*/  @!P1 ST.E.128 [R4.64], R60 ;  /* 0x0000003c04009985 */ /* 0x0047e8000c101d0c */
[----:B-1----:R3:W-:Y:S02]  /*d490*/  @!P0 ST.E.128 [R2.64], R12 ;  /* 0x0000000c02008985 */ /* 0x0027e4000c101d0c */
.L_x_776:
[----:B---34-:R-:W-:Y:S05]  /*d4a0*/  BSYNC B0 ;  /* 0x0000000000007941 */ /* 0x018fea0003800000 */
.L_x_775:
[----:B------:R-:W-:Y:S01]  /*d4b0*/  IADD3 R2, R83, 0x20, RZ ;  /* 0x0000002053027810 */ /* 0x000fe20007ffe0ff */
[----:B-1----:R1:W3:Y:S01]  /*d4c0*/  SHFL.IDX PT, R15, R73, 0x1, 0x181f ;  /* 0x00381f00490f7f89 */ /* 0x0022e200000e0000 */
[----:B------:R-:W-:Y:S02]  /*d4d0*/  BSSY B0, `(.L_x_777) ;  /* 0x000001c000007945 */ /* 0x000fe40003800000 */
[----:B------:R-:W-:Y:S01]  /*d4e0*/  ISETP.GE.AND P0, PT, R2, R6, PT ;  /* 0x000000060200720c */ /* 0x000fe20003f06270 */
[----:B------:R1:W4:-:S12]  /*d4f0*/  SHFL.IDX PT, R14, R0, 0x1, 0x181f ;  /* 0x00381f00000e7f89 */ /* 0x00031800000e0000 */
        /* <DEDUP_REMOVED lines=25> */
.L_x_778:
[----:B------:R-:W-:Y:S05]  /*d690*/  BSYNC B0 ;  /* 0x0000000000007941 */ /* 0x000fea0003800000 */
.L_x_777:
[----:B---3--:R-:W-:Y:S01]  /*d6a0*/  IADD3 R2, R83, 0x40, RZ ;  /* 0x0000004053027810 */ /* 0x008fe20007ffe0ff */
[----:B------:R3:W1:Y:S01]  /*d6b0*/  SHFL.IDX PT, R15, R73, 0x2, 0x181f ;  /* 0x00581f00490f7f89 */ /* 0x00066200000e0000 */
[----:B------:R-:W-:Y:S02]  /*d6c0*/  BSSY B0, `(.L_x_779) ;  /* 0x000001c000007945 */ /* 0x000fe40003800000 */
[----:B------:R-:W-:Y:S01]  /*d6d0*/  ISETP.GE.AND P0, PT, R2, R6, PT ;  /* 0x000000060200720c */ /* 0x000fe20003f06270 */
[----:B----4-:R3:W4:-:S12]  /*d6e0*/  SHFL.IDX PT, R14, R0, 0x2, 0x181f ;  /* 0x00581f00000e7f89 */ /* 0x01071800000e0000 */
        /* <DEDUP_REMOVED lines=25> */
.L_x_780:
[----:B------:R-:W-:Y:S05]  /*d880*/  BSYNC B0 ;  /* 0x0000000000007941 */ /* 0x000fea0003800000 */
.L_x_779:
[----:B-1----:R1:W2:Y:S04]  /*d890*/  SHFL.IDX PT, R12, R0, 0x3, 0x181f ;  /* 0x00781f00000c7f89 */ /* 0x0022a800000e0000 */
[----:B------:R3:W4:Y:S02]  /*d8a0*/  SHFL.IDX PT, R13, R73, 0x3, 0x181f ;  /* 0x00781f00490d7f89 */ /* 0x00072400000e0000 */
[----:B-123--:R-:W-:-:S04]  /*d8b0*/  IADD3 R0, R83, 0x60, RZ ;  /* 0x0000006053007810 */ /* 0x00efc80007ffe0ff */
[----:B------:R-:W-:-:S13]  /*d8c0*/  ISETP.GE.AND P0, PT, R0, R6, PT ;  /* 0x000000060000720c */ /* 0x000fda0003f06270 */
[----:B------:R-:W-:Y:S05]  /*d8d0*/  @P0 EXIT ;  /* 0x000000000000094d */ /* 0x000fea0003800000 */
[C---:B----45:R-:W-:Y:S02]  /*d8e0*/  IADD3 R4, R81.reuse, 0x40, RZ ;  /* 0x0000004051047810 */ /* 0x070fe40007ffe0ff */
[C---:B------:R-:W-:Y:S02]  /*d8f0*/  IADD3 R2, R81.reuse, 0x80, RZ ;  /* 0x0000008051027810 */ /* 0x040fe40007ffe0ff */
[----:B------:R-:W-:Y:S02]  /*d900*/  ISETP.GE.AND P1, PT, R4, c[0x0][0x3c8], PT ;  /* 0x0000f20004007a0c */ /* 0x000fe40003f26270 */
[----:B------:R-:W-:Y:S02]  /*d910*/  ISETP.GE.AND P0, PT, R2, c[0x0][0x3c8], PT ;  /* 0x0000f20002007a0c */ /* 0x000fe40003f06270 */
[----:B------:R-:W-:-:S09]  /*d920*/  ISETP.GE.AND P2, PT, R81, c[0x0][0x3c8], PT ;  /* 0x0000f20051007a0c */ /* 0x000fd20003f46270 */
[----:B------:R-:W-:Y:S02]  /*d930*/  @!P1 SHF.R.S32.HI R3, RZ, 0x1f, R4 ;  /* 0x0000001fff039819 */ /* 0x000fe40000011404 */
[----:B------:R-:W-:Y:S02]  /*d940*/  @!P0 SHF.R.S32.HI R0, RZ, 0x1f, R2 ;  /* 0x0000001fff008819 */ /* 0x000fe40000011402 */
[----:B------:R-:W-:Y:S01]  /*d950*/  @!P1 LEA.HI R3, R3, R4, RZ, 0x3 ;  /* 0x0000000403039211 */ /* 0x000fe200078f18ff */
[--C-:B------:R-:W-:Y:S01]  /*d960*/  @!P2 IMAD.WIDE R4, R81, 0x2, R12.reuse ;  /* 0x000000025104a825 */ /* 0x100fe200078e020c */
[----:B------:R-:W-:Y:S02]  /*d970*/  @!P0 LEA.HI R0, R0, R2, RZ, 0x3 ;  /* 0x0000000200008211 */ /* 0x000fe400078f18ff */
[----:B------:R-:W-:Y:S02]  /*d980*/  @!P1 LOP3.LUT R3, R3, 0xfffffff8, RZ, 0xc0, !PT ;  /* 0xfffffff803039812 */ /* 0x000fe400078ec0ff */
[----:B------:R-:W-:Y:S01]  /*d990*/  @!P0 LOP3.LUT R0, R0, 0xfffffff8, RZ, 0xc0, !PT ;  /* 0xfffffff800008812 */ /* 0x000fe200078ec0ff */
[----:B------:R-:W-:Y:S02]  /*d9a0*/  @!P2 ST.E.128 [R4.64], R48 ;  /* 0x000000300400a985 */ /* 0x000fe4000c101d0c */
[----:B------:R-:W-:-:S04]  /*d9b0*/  @!P1 IMAD.WIDE R2, R3, 0x2, R12 ;  /* 0x0000000203029825 */ /* 0x000fc800078e020c */
[----:B------:R-:W-:Y:S01]  /*d9c0*/  @!P0 IMAD.WIDE R6, R0, 0x2, R12 ;  /* 0x0000000200068825 */ /* 0x000fe200078e020c */
[----:B------:R1:W-:Y:S04]  /*d9d0*/  @!P1 ST.E.128 [R2.64], R36 ;  /* 0x0000002402009985 */ /* 0x0003e8000c101d0c */
[----:B------:R2:W-:Y:S01]  /*d9e0*/  @!P0 ST.E.128 [R6.64], R24 ;  /* 0x0000001806008985 */ /* 0x0005e2000c101d0c */
[----:B-1----:R-:W-:-:S04]  /*d9f0*/  IADD3 R2, R81, 0xc0, RZ ;  /* 0x000000c051027810 */ /* 0x002fc80007ffe0ff */
[----:B------:R-:W-:-:S13]  /*da00*/  ISETP.GE.AND P0, PT, R2, c[0x0][0x3c8], PT ;  /* 0x0000f20002007a0c */ /* 0x000fda0003f06270 */
[----:B------:R-:W-:Y:S05]  /*da10*/  @P0 EXIT ;  /* 0x000000000000094d */ /* 0x000fea0003800000 */
[----:B--2---:R-:W-:-:S04]  /*da20*/  SHF.R.S32.HI R0, RZ, 0x1f, R2 ;  /* 0x0000001fff007819 */ /* 0x004fc80000011402 */
[----:B------:R-:W-:-:S04]  /*da30*/  LEA.HI R0, R0, R2, RZ, 0x3 ;  /* 0x0000000200007211 */ /* 0x000fc800078f18ff */
[----:B------:R-:W-:-:S05]  /*da40*/  LOP3.LUT R0, R0, 0xfffffff8, RZ, 0xc0, !PT ;  /* 0xfffffff800007812 */ /* 0x000fca00078ec0ff */
[----:B------:R-:W-:-:S05]  /*da50*/  IMAD.WIDE R12, R0, 0x2, R12 ;  /* 0x00000002000c7825 */ /* 0x000fca00078e020c */
[----:B------:R-:W-:Y:S01]  /*da60*/  ST.E.128 [R12.64], R8 ;  /* 0x000000080c007985 */ /* 0x000fe2000c101d0c */
[----:B------:R-:W-:Y:S05]  /*da70*/  EXIT ;  /* 0x000000000000794d */ /* 0x000fea0003800000 */
.L_x_781:
        /* <DEDUP_REMOVED lines=16> */
.L_x_3545:


//--------------------- .text._ZN7cutlass13device_kernelIN5flash19enable_sm80_to_sm89INS1_16FlashAttnFwdSm80INS1_25CollectiveMainloopFwdSm80ILi8ELi1ELb0EN4cute5tupleIJNS5_1CILi128EEENS7_ILi96EEENS7_ILi256EEEEEELi256ENS_6half_tEfNS_4arch4Sm80ELb0ELb0ELb1ELb1ELb1ELb0ELb1ELb0EEENS1_21CollectiveEpilogueFwdINS6_IJS8_SA_S9_EEENS6_IJNS7_ILi1EEESI_SI_EEESC_SE_Li256ELb1ELb1ELb0ELb0EEENS1_19SingleTileSchedulerILb1ELb0ELb1ELi128EEEEEEEEEvNT_6ParamsE --------------------------
	.section	.text._ZN7cutlass13device_kernelIN5flash19enable_sm80_to_sm89INS1_16FlashAttnFwdSm80INS1_25CollectiveMainloopFwdSm80ILi8ELi1ELb0EN4cute5tupleIJNS5_1CILi128EEENS7_ILi96EEENS7_ILi256EEEEEELi256ENS_6half_tEfNS_4arch4Sm80ELb0ELb0ELb1ELb1ELb1ELb0ELb1ELb0EEENS1_21CollectiveEpilogueFwdINS6_IJS8_SA_S9_EEENS6_IJNS7_ILi1EEESI_SI_EEESC_SE_Li256ELb1ELb1ELb0ELb0EEENS1_19SingleTileSchedulerILb1ELb0ELb1ELi128EEEEEEEEEvNT_6ParamsE,"ax",@progbits
	.sectioninfo	@"SHI_REGISTERS=255"
	.align	128
.text._ZN7cutlass13device_kernelIN5flash19enable_sm80_to_sm89INS1_16FlashAttnFwdSm80INS1_25CollectiveMainloopFwdSm80ILi8ELi1ELb0EN4cute5tupleIJNS5_1CILi128EEENS7_ILi96EEENS7_ILi256EEEEEELi256ENS_6half_tEfNS_4arch4Sm80ELb0ELb0ELb1ELb1ELb1ELb0ELb1ELb0EEENS1_21CollectiveEpilogueFwdINS6_IJS8_SA_S9_EEENS6_IJNS7_ILi1EEESI_SI_EEESC_SE_Li256ELb1ELb1ELb0ELb0EEENS1_19SingleTileSchedulerILb1ELb0ELb1ELi128EEEEEEEEEvNT_6ParamsE:
        .type           _ZN7cutlass13device_kernelIN5flash19enable_sm80_to_sm89INS1_16FlashAttnFwdSm80INS1_25CollectiveMainloopFwdSm80ILi8ELi1ELb0EN4cute5tupleIJNS5_1CILi128EEENS7_ILi96EEENS7_ILi256EEEEEELi256ENS_6half_tEfNS_4arch4Sm80ELb0ELb0ELb1ELb1ELb1ELb0ELb1ELb0EEENS1_21CollectiveEpilogueFwdINS6_IJS8_SA_S9_EEENS6_IJNS7_ILi1EEESI_SI_EEESC_SE_Li256ELb1ELb1ELb0ELb0EEENS1_19SingleTileSchedulerILb1ELb0ELb1ELi128EEEEEEEEEvNT_6ParamsE,@function
        .size           _ZN7cutlass13device_kernelIN5flash19enable_sm80_to_sm89INS1_16FlashAttnFwdSm80INS1_25CollectiveMainloopFwdSm80ILi8ELi1ELb0EN4cute5tupleIJNS5_1CILi128EEENS7_ILi96EEENS7_ILi256EEEEEELi256ENS_6half_tEfNS_4arch4Sm80ELb0ELb0ELb1ELb1ELb1ELb0ELb1ELb0EEENS1_21CollectiveEpilogueFwdINS6_IJS8_SA_S9_EEENS6_IJNS7_ILi1EEESI_SI_EEESC_SE_Li256ELb1ELb1ELb0ELb0EEENS1_19SingleTileSchedulerILb1ELb0ELb1ELi128EEEEEEEEEvNT_6ParamsE,(.L_x_3546 - _ZN7cutlass13device_kernelIN5flash19enable_sm80_to_sm89INS1_16FlashAttnFwdSm80INS1_25CollectiveMainloopFwdSm80ILi8ELi1ELb0EN4cute5tupleIJNS5_1CILi128EEENS7_ILi96EEENS7_ILi256EEEEEELi256ENS_6half_tEfNS_4arch4Sm80ELb0ELb0ELb1ELb1ELb1ELb0ELb1ELb0EEENS1_21CollectiveEpilogueFwdINS6_IJS8_SA_S9_EEENS6_IJNS7_ILi1EEESI_SI_EEESC_SE_Li256ELb1ELb1ELb0ELb0EEENS1_19SingleTileSchedulerILb1ELb0ELb1ELi128EEEEEEEEEvNT_6ParamsE)
        .other          _ZN7cutlass13device_kernelIN5flash19enable_sm80_to_sm89INS1_16FlashAttnFwdSm80INS1_25CollectiveMainloopFwdSm80ILi8ELi1ELb0EN4cute5tupleIJNS5_1CILi128EEENS7_ILi96EEENS7_ILi256EEEEEELi256ENS_6half_tEfNS_4arch4Sm80ELb0ELb0ELb1ELb1ELb1ELb0ELb1ELb0EEENS1_21CollectiveEpilogueFwdINS6_IJS8_SA_S9_EEENS6_IJNS7_ILi1EEESI_SI_EEESC_SE_Li256ELb1ELb1ELb0ELb0EEENS1_19SingleTileSchedulerILb1ELb0ELb1ELi128EEEEEEEEEvNT_6ParamsE,@"STO_CUDA_ENTRY STV_DEFAULT"
_ZN7cutlass13device_kernelIN5flash19enable_sm80_to_sm89INS1_16FlashAttnFwdSm80INS1_25CollectiveMainloopFwdSm80ILi8ELi1ELb0EN4cute5tupleIJNS5_1CILi128EEENS7_ILi96EEENS7_ILi256EEEEEELi256ENS_6half_tEfNS_4arch4Sm80ELb0ELb0ELb1ELb1ELb1ELb0ELb1ELb0EEENS1_21CollectiveEpilogueFwdINS6_IJS8_SA_S9_EEENS6_IJNS7_ILi1EEESI_SI_EEESC_SE_Li256ELb1ELb1ELb0ELb0EEENS1_19SingleTileSchedulerILb1ELb0ELb1ELi128EEEEEEEEEvNT_6ParamsE:
        /* <DEDUP_REMOVED lines=21> */
.L_x_783:
        /* <DEDUP_REMOVED lines=13> */
.L_x_785:
[----:B------:R-:W-:Y:S02]  /*0220*/  ULDC UR6, c[0x0][0x54c] ;  /* 0x0001530000067ab9 */ /* 0x000fe40000000800 */
.L_x_784:
[----:B------:R-:W-:Y:S02]  /*0230*/  ULDC UR4, c[0x0][0x548] ;  /* 0x0001520000047ab9 */ /* 0x000fe40000000800 */
[----:B------:R-:W-:-:S02]  /*0240*/  USHF.L.U32 UR5, UR5, 0x7, URZ ;  /* 0x0000000705057899 */ /* 0x000fc4000800063f */
[----:B------:R-:W-:-:S04]  /*0250*/  UIMAD UR4, UR6, UR4, URZ ;  /* 0x00000004060472a4 */ /* 0x000fc8000f8e023f */
[----:B------:R-:W-:-:S04]  /*0260*/  UISETP.GE.AND UP0, UPT, UR5, UR4, UPT ;  /* 0x000000040500728c */ /* 0x000fc8000bf06270 */
[----:B------:R-:W-:Y:S01]  /*0270*/  USEL UR11, UR11, 0xffffffff, !UP0 ;  /* 0xffffffff0b0b7887 */ /* 0x000fe2000c000000 */
[----:B------:R-:W-:Y:S05]  /*0280*/  BRA `(.L_x_786) ;  /* 0x000001b000007947 */ /* 0x000fea0003800000 */
.L_x_782:
        /* <DEDUP_REMOVED lines=8> */
.L_x_787:
        /* <DEDUP_REMOVED lines=13> */
.L_x_789:
[----:B------:R-:W-:Y:S02]  /*03e0*/  ULDC UR6, c[0x0][0x54c] ;  /* 0x0001530000067ab9 */ /* 0x000fe40000000800 */
.L_x_788:
[----:B------:R-:W-:Y:S02]  /*03f0*/  ULDC UR4, c[0x0][0x548] ;  /* 0x0001520000047ab9 */ /* 0x000fe40000000800 */
[----:B------:R-:W-:-:S02]  /*0400*/  USHF.L.U32 UR5, UR5, 0x7, URZ ;  /* 0x0000000705057899 */ /* 0x000fc4000800063f */
[----:B------:R-:W-:-:S04]  /*0410*/  UIMAD UR4, UR6, UR4, URZ ;  /* 0x00000004060472a4 */ /* 0x000fc8000f8e023f */
[----:B------:R-:W-:-:S04]  /*0420*/  UISETP.GE.AND UP0, UPT, UR5, UR4, UPT ;  /* 0x000000040500728c */ /* 0x000fc8000bf06270 */
[----:B------:R-:W-:-:S06]  /*0430*/  USEL UR11, UR11, 0xffffffff, !UP0 ;  /* 0xffffffff0b0b7887 */ /* 0x000fcc000c000000 */
.L_x_786:
        /* <DEDUP_REMOVED lines=39> */
[----:B-1-3--:R-:W-:Y:S05]  /*06b0*/  @P1 BRA `(.L_x_790) ;  /* 0x0000004000001947 */ /* 0x00afea0003800000 */
[----:B------:R-:W-:Y:S05]  /*06c0*/  @!P0 BRA `(.L_x_790) ;  /* 0x0000003000008947 */ /* 0x000fea0003800000 */
[----:B-----5:R1:W3:Y:S04]  /*06d0*/  LDG.E R0, [R8.64] ;  /* 0x0000000c08007981 */ /* 0x0202e8000c1e1900 */
[----:B-1----:R-:W3:Y:S02]  /*06e0*/  LDG.E R8, [R8.64+0x4] ;  /* 0x0000040c08087981 */ /* 0x002ee4000c1e1900 */
[----:B---3--:R-:W-:-:S02]  /*06f0*/  IADD3 R0, -R0, R8, RZ ;  /* 0x0000000800007210 */ /* 0x008fc40007ffe1ff */
.L_x_790:
[----:B------:R-:W-:-:S04]  /*0700*/  ISETP.NE.U32.AND P0, PT, RZ, c[0x0][0x368], PT ;  /* 0x0000da00ff007a0c */ /* 0x000fc80003f05070 */
[----:B------:R-:W-:-:S13]  /*0710*/  ISETP.NE.AND.EX P0, PT, RZ, c[0x0][0x36c], PT, P0 ;  /* 0x0000db00ff007a0c */ /* 0x000fda0003f05300 */
[----:B------:R-:W-:Y:S05]  /*0720*/  @!P0 BRA `(.L_x_791) ;  /* 0x0000007000008947 */ /* 0x000fea0003800000 */
[----:B------:R-:W-:Y:S02]  /*0730*/  ULDC.64 UR4, c[0x0][0x368] ;  /* 0x0000da0000047ab9 */ /* 0x000fe40000000a00 */
[----:B------:R-:W-:-:S06]  /*0740*/  UIMAD.WIDE UR4, UR11, UR15, UR4 ;  /* 0x0000000f0b0472a5 */ /* 0x000fcc000f8e0204 */
[----:B------:R-:W-:Y:S02]  /*0750*/  MOV R4, UR4 ;  /* 0x0000000400047c02 */ /* 0x000fe40008000f00 */
[----:B------:R-:W-:-:S05]  /*0760*/  MOV R5, UR5 ;  /* 0x0000000500057c02 */ /* 0x000fca0008000f00 */
[----:B------:R-:W3:Y:S02]  /*0770*/  LDG.E R4, [R4.64] ;  /* 0x0000000c04047981 */ /* 0x000ee4000c1e1900 */
[----:B---3--:R1:W3:Y:S02]  /*0780*/  R2UR UR4, R4 ;  /* 0x00000000040473c2 */ /* 0x0082e400000e0000 */
[----:B-1-3--:R-:W-:Y:S05]  /*0790*/  BRA `(.L_x_792) ;  /* 0x000000c000007947 */ /* 0x00afea0003800000 */
.L_x_791:
[----:B------:R-:W-:-:S04]  /*07a0*/  ISETP.NE.U32.AND P0, PT, RZ, c[0x0][0x350], PT ;  /* 0x0000d400ff007a0c */ /* 0x000fc80003f05070 */
[----:B------:R-:W-:-:S13]  /*07b0*/  ISETP.NE.AND.EX P0, PT, RZ, c[0x0][0x354], PT, P0 ;  /* 0x0000d500ff007a0c */ /* 0x000fda0003f05300 */
[----:B------:R-:W-:Y:S05]  /*07c0*/  @!P0 BRA `(.L_x_792) ;  /* 0x0000009000008947 */ /* 0x000fea0003800000 */
[----:B------:R-:W-:Y:S02]  /*07d0*/  ULDC.64 UR4, c[0x0][0x350] ;  /* 0x0000d40000047ab9 */ /* 0x000fe40000000a00 */
[----:B------:R-:W-:-:S06]  /*07e0*/  UIMAD.WIDE UR4, UR11, UR15, UR4 ;  /* 0x0000000f0b0472a5 */ /* 0x000fcc000f8e0204 */
[----:B------:R-:W-:Y:S02]  /*07f0*/  MOV R6, UR4 ;  /* 0x0000000400067c02 */ /* 0x000fe40008000f00 */
[----:B------:R-:W-:-:S05]  /*0800*/  MOV R7, UR5 ;  /* 0x0000000500077c02 */ /* 0x000fca0008000f00 */
[----:B------:R-:W3:Y:S04]  /*0810*/  LDG.E R4, [R6.64] ;  /* 0x0000000c06047981 */ /* 0x000ee8000c1e1900 */
[----:B------:R-:W4:Y:S01]  /*0820*/  LDG.E R3, [R6.64+0x4] ;  /* 0x0000040c06037981 */ /* 0x000f22000c1e1900 */
[----:B---3--:R-:W1:Y:S08]  /*0830*/  R2UR UR5, R4 ;  /* 0x00000000040573c2 */ /* 0x008e7000000e0000 */
[----:B----4-:R-:W1:Y:S02]  /*0840*/  R2UR UR4, R3 ;  /* 0x00000000030473c2 */ /* 0x010e6400000e0000 */
[----:B-1----:R-:W-:-:S06]  /*0850*/  UIADD3 UR4, -UR5, UR4, URZ ;  /* 0x0000000405047290 */ /* 0x002fcc000fffe13f */
.L_x_792:
[----:B--2---:R-:W-:Y:S01]  /*0860*/  UIADD3 UR7, -UR10, UR4, URZ ;  /* 0x000000040a077290 */ /* 0x004fe2000fffe13f */
[----:B------:R-:W-:Y:S01]  /*0870*/  PLOP3.LUT P2, PT, PT, PT, PT, 0x80, 0x0 ;  /* 0x000000000000781c */ /* 0x000fe20003f4f070 */
[----:B------:R-:W-:Y:S01]  /*0880*/  CS2R R4, SRZ ;  /* 0x0000000000047805 */ /* 0x000fe2000001ff00 */
[----:B------:R-:W-:Y:S01]  /*0890*/  IMAD.MOV.U32 R130, RZ, RZ, RZ ;  /* 0x000000ffff827224 */ /* 0x000fe200078e00ff */
[----:B------:R-:W-:Y:S01]  /*08a0*/  UISETP.GE.AND UP0, UPT, UR7, 0x1, UPT ;  /* 0x000000010700788c */ /* 0x000fe2000bf06270 */
[----:B------:R-:W-:Y:S01]  /*08b0*/  IMAD.MOV.U32 R128, RZ, RZ, RZ ;  /* 0x000000ffff807224 */ /* 0x000fe200078e00ff */
[----:B------:R-:W-:Y:S01]  /*08c0*/  UIADD3 UR4, UR7, 0x5f, URZ ;  /* 0x0000005f07047890 */ /* 0x000fe2000fffe03f */
[----:B------:R-:W-:Y:S01]  /*08d0*/  CS2R R126, SRZ ;  /* 0x00000000007e7805 */ /* 0x000fe2000001ff00 */
[----:B------:R-:W-:Y:S01]  /*08e0*/  CS2R R124, SRZ ;  /* 0x00000000007c7805 */ /* 0x000fe2000001ff00 */
[----:B------:R-:W-:Y:S01]  /*08f0*/  CS2R R122, SRZ ;  /* 0x00000000007a7805 */ /* 0x000fe2000001ff00 */
[----:B------:R-:W-:Y:S01]  /*0900*/  PLOP3.LUT P0, PT, PT, PT, UP0, 0x80, 0x0 ;  /* 0x000000000000781c */ /* 0x000fe20003f0f008 */
[----:B------:R-:W-:Y:S01]  /*0910*/  UIMAD.WIDE UR4, UR4, 0x2aaaaaab, URZ ;  /* 0x2aaaaaab040478a5 */ /* 0x000fe2000f8e023f */
[----:B------:R-:W-:Y:S01]  /*0920*/  CS2R R120, SRZ ;  /* 0x0000000000787805 */ /* 0x000fe2000001ff00 */
[----:B------:R-:W-:Y:S01]  /*0930*/  CS2R R118, SRZ ;  /* 0x0000000000767805 */ /* 0x000fe2000001ff00 */
[----:B------:R-:W-:Y:S01]  /*0940*/  CS2R R116, SRZ ;  /* 0x0000000000747805 */ /* 0x000fe2000001ff00 */
[----:B------:R-:W-:Y:S01]  /*0950*/  USHF.R.U32.HI UR6, URZ, 0x1f, UR5 ;  /* 0x0000001f3f067899 */ /* 0x000fe20008011605 */
[----:B------:R-:W-:Y:S01]  /*0960*/  CS2R R114, SRZ ;  /* 0x0000000000727805 */ /* 0x000fe2000001ff00 */
[----:B------:R-:W-:Y:S01]  /*0970*/  CS2R R112, SRZ ;  /* 0x0000000000707805 */ /* 0x000fe2000001ff00 */
[----:B------:R-:W-:Y:S01]  /*0980*/  CS2R R110, SRZ ;  /* 0x00000000006e7805 */ /* 0x000fe2000001ff00 */
[----:B------:R-:W-:Y:S01]  /*0990*/  ULEA.HI.SX32 UR6, UR5, UR6, 0x1c ;  /* 0x0000000605067291 */ /* 0x000fe2000f8fe23f */
        /* <DEDUP_REMOVED lines=70> */
[-C--:B------:R-:W-:Y:S01]  /*0e00*/  LEA.HI R14, R6, R2.reuse, RZ, 0x4 ;  /* 0x00000002060e7211 */ /* 0x080fe200078f20ff */
[----:B------:R-:W-:Y:S01]  /*0e10*/  UIMAD.WIDE.U32 UR16, UR14, UR4, URZ ;  /* 0x000000040e1072a5 */ /* 0x000fe2000f8e003f */
[----:B------:R-:W-:Y:S01]  /*0e20*/  LOP3.LUT R18, R17, 0xfffffff8, RZ, 0xc0, !PT ;  /* 0xfffffff811127812 */ /* 0x000fe200078ec0ff */
[----:B------:R-:W-:Y:S01]  /*0e30*/  UIMAD UR15, UR14, UR5, UR15 ;  /* 0x000000050e0f72a4 */ /* 0x000fe2000f8e020f */
[----:B------:R-:W-:Y:S01]  /*0e40*/  SHF.R.S32.HI R17, RZ, 0x3, R17 ;  /* 0x00000003ff117819 */ /* 0x000fe20000011411 */
[----:B------:R-:W-:Y:S01]  /*0e50*/  BSSY B0, `(.L_x_794) ;  /* 0x0000060000007945 */ /* 0x000fe20003800000 */
[----:B------:R-:W-:Y:S01]  /*0e60*/  ULDC.64 UR4, c[0x0][0x1b8] ;  /* 0x00006e0000047ab9 */ /* 0x000fe20000000a00 */
[----:B------:R-:W-:Y:S01]  /*0e70*/  IMAD.IADD R18, R2, 0x1, -R18 ;  /* 0x0000000102127824 */ /* 0x000fe200078e0a12 */
[----:B------:R-:W-:Y:S01]  /*0e80*/  UIADD3 UR17, UR17, UR15, URZ ;  /* 0x0000000f11117290 */ /* 0x000fe2000fffe03f */
[----:B------:R-:W-:Y:S01]  /*0e90*/  IMAD.SHL.U32 R251, R17, 0x40, RZ ;  /* 0x0000004011fb7824 */ /* 0x000fe200078e00ff */
[----:B------:R-:W-:Y:S01]  /*0ea0*/  USHF.R.S32.HI UR15, URZ, 0x1f, UR11 ;  /* 0x0000001f3f0f7899 */ /* 0x000fe2000801140b */
[C---:B------:R-:W-:Y:S01]  /*0eb0*/  IMAD R120, R18.reuse, 0x20, R17 ;  /* 0x0000002012787824 */ /* 0x040fe200078e0211 */
[----:B------:R-:W-:Y:S01]  /*0ec0*/  UIMAD UR14, UR8, UR4, URZ ;  /* 0x00000004080e72a4 */ /* 0x000fe2000f8e023f */
[----:B------:R-:W-:Y:S01]  /*0ed0*/  IMAD.SHL.U32 R33, R18, 0x8, RZ ;  /* 0x0000000812217824 */ /* 0x000fe200078e00ff */
[----:B------:R-:W-:Y:S01]  /*0ee0*/  USEL UR15, UR15, URZ, !UP1 ;  /* 0x0000003f0f0f7287 */ /* 0x000fe2000c800000 */
[----:B------:R-:W-:Y:S01]  /*0ef0*/  LOP3.LUT R251, R251, 0x1c0, RZ, 0xc0, !PT ;  /* 0x000001c0fbfb7812 */ /* 0x000fe200078ec0ff */
[----:B------:R-:W-:Y:S01]  /*0f00*/  UIMAD UR14, UR9, UR5, UR14 ;  /* 0x00000005090e72a4 */ /* 0x000fe2000f8e020e */
[----:B------:R3:W-:Y:S01]  /*0f10*/  STL [R1+0x8], R120 ;  /* 0x0000087801007387 */ /* 0x0007e20000100800 */
[----:B------:R-:W-:Y:S01]  /*0f20*/  UIMAD.WIDE.U32 UR18, UR9, UR4, UR16 ;  /* 0x00000004091272a5 */ /* 0x000fe2000f8e0010 */
[----:B------:R-:W-:Y:S01]  /*0f30*/  LEA.HI R13, R6, R2, RZ, 0x6 ;  /* 0x00000002060d7211 */ /* 0x000fe200078f30ff */
[----:B------:R-:W-:Y:S01]  /*0f40*/  USEL UR16, UR11, URZ, !UP1 ;  /* 0x0000003f0b107287 */ /* 0x000fe2000c800000 */
[----:B------:R-:W-:Y:S01]  /*0f50*/  ISETP.GE.AND P4, PT, R33, c[0x0][0x198], PT ;  /* 0x0000660021007a0c */ /* 0x000fe20003f86270 */
[----:B-1----:R-:W1:Y:S01]  /*0f60*/  S2R R4, SR_CTAID.X ;  /* 0x0000000000047919 */ /* 0x002e620000002500 */
[----:B------:R-:W-:Y:S01]  /*0f70*/  IMAD.MOV.U32 R5, RZ, RZ, c[0x0][0x2c4] ;  /* 0x0000b100ff057624 */ /* 0x000fe200078e00ff */
[----:B------:R-:W-:Y:S01]  /*0f80*/  ULDC.64 UR4, c[0x0][0x1c0] ;  /* 0x0000700000047ab9 */ /* 0x000fe20000000a00 */
[----:B------:R-:W-:Y:S01]  /*0f90*/  IMAD.SHL.U32 R13, R13, 0x8, RZ ;  /* 0x000000080d0d7824 */ /* 0x000fe200078e00ff */
[----:B------:R-:W-:-:S02]  /*0fa0*/  UIMAD UR15, UR15, UR4, URZ ;  /* 0x000000040f0f72a4 */ /* 0x000fc4000f8e023f */
[----:B------:R-:W-:Y:S01]  /*0fb0*/  ISETP.NE.AND P0, PT, R5, 0x1, PT ;  /* 0x000000010500780c */ /* 0x000fe20003f05270 */
[----:B------:R-:W-:Y:S02]  /*0fc0*/  UIADD3 UR19, UR19, UR14, URZ ;  /* 0x0000000e13137290 */ /* 0x000fe4000fffe03f */
[----:B------:R-:W-:Y:S02]  /*0fd0*/  UIMAD UR5, UR16, UR5, UR15 ;  /* 0x00000005100572a4 */ /* 0x000fe4000f8e020f */
[----:B------:R-:W-:-:S04]  /*0fe0*/  UIMAD.WIDE.U32 UR16, UR16, UR4, UR18 ;  /* 0x00000004101072a5 */ /* 0x000fc8000f8e0012 */
[----:B------:R-:W-:Y:S02]  /*0ff0*/  UIADD3 UR5, UR17, UR5, URZ ;  /* 0x0000000511057290 */ /* 0x000fe4000fffe03f */
[----:B------:R-:W-:Y:S02]  /*1000*/  IMAD.U32 R11, RZ, RZ, UR17 ;  /* 0x00000011ff0b7e24 */ /* 0x000fe4000f8e00ff */
[----:B------:R-:W-:Y:S02]  /*1010*/  IMAD.U32 R10, RZ, RZ, UR16 ;  /* 0x00000010ff0a7e24 */ /* 0x000fe4000f8e00ff */
[----:B------:R-:W-:Y:S02]  /*1020*/  IMAD.U32 R11, RZ, RZ, UR5 ;  /* 0x00000005ff0b7e24 */ /* 0x000fe4000f8e00ff */
[----:B-1----:R-:W-:-:S04]  /*1030*/  IMAD R9, R4, 0x80, R120 ;  /* 0x0000008004097824 */ /* 0x002fc800078e0278 */
[----:B------:R-:W-:-:S04]  /*1040*/  @P0 IMAD.HI.U32 R5, R9, c[0x0][0x2c8], RZ ;  /* 0x0000b20009050a27 */ /* 0x000fc800078e00ff */
[----:B------:R-:W-:Y:S01]  /*1050*/  IMAD.MOV.U32 R8, RZ, RZ, R9 ;  /* 0x000000ffff087224 */ /* 0x000fe200078e0009 */
[----:B------:R-:W-:-:S04]  /*1060*/  @P0 SHF.R.U32.HI R8, RZ, c[0x0][0x2cc], R5 ;  /* 0x0000b300ff080a19 */ /* 0x000fc80000011605 */
[--C-:B------:R-:W-:Y:S01]  /*1070*/  SHF.R.S32.HI R7, RZ, 0x1f, R8.reuse ;  /* 0x0000001fff077819 */ /* 0x100fe20000011408 */
[----:B------:R-:W-:Y:S02]  /*1080*/  IMAD.MOV R5, RZ, RZ, -R8 ;  /* 0x000000ffff057224 */ /* 0x000fe400078e0a08 */
[----:B------:R-:W-:-:S04]  /*1090*/  IMAD.WIDE.U32 R10, R8, c[0x0][0x1b0], R10 ;  /* 0x00006c00080a7a25 */ /* 0x000fc800078e000a */
[----:B------:R-:W-:Y:S02]  /*10a0*/  IMAD R5, R5, c[0x0][0x2c4], R9 ;  /* 0x0000b10005057a24 */ /* 0x000fe400078e0209 */
[----:B------:R-:W-:-:S03]  /*10b0*/  IMAD R7, R7, c[0x0][0x1b0], RZ ;  /* 0x00006c0007077a24 */ /* 0x000fc600078e02ff */
[----:B------:R-:W-:Y:S01]  /*10c0*/  SHF.R.S32.HI R9, RZ, 0x1f, R5 ;  /* 0x0000001fff097819 */ /* 0x000fe20000011405 */
[----:B------:R-:W-:-:S04]  /*10d0*/  IMAD R7, R8, c[0x0][0x1b4], R7 ;  /* 0x00006d0008077a24 */ /* 0x000fc800078e0207 */
[----:B------:R-:W-:Y:S02]  /*10e0*/  IMAD R9, R9, c[0x0][0x1a8], RZ ;  /* 0x00006a0009097a24 */ /* 0x000fe400078e02ff */
[----:B------:R-:W-:Y:S02]  /*10f0*/  IMAD.IADD R11, R11, 0x1, R7 ;  /* 0x000000010b0b7824 */ /* 0x000fe400078e0207 */
[C---:B------:R-:W-:Y:S02]  /*1100*/  IMAD R12, R5.reuse, c[0x0][0x1ac], R9 ;  /* 0x00006b00050c7a24 */ /* 0x040fe400078e0209 */
[----:B------:R-:W-:Y:S01]  /*1110*/  IMAD.WIDE.U32 R8, R5, c[0x0][0x1a8], R10 ;  /* 0x00006a0005087a25 */ /* 0x000fe200078e000a */
[----:B------:R-:W-:Y:S02]  /*1120*/  LOP3.LUT R5, R14, 0xfffffff0, RZ, 0xc0, !PT ;  /* 0xfffffff00e057812 */ /* 0x000fe400078ec0ff */
[----:B------:R-:W-:Y:S01]  /*1130*/  IADD3 R10, R33, 0x40, RZ ;  /* 0x00000040210a7810 */ /* 0x000fe20007ffe0ff */
[----:B------:R-:W-:Y:S01]  /*1140*/  IMAD.IADD R12, R9, 0x1, R12 ;  /* 0x00000001090c7824 */ /* 0x000fe200078e020c */
[----:B------:R-:W-:Y:S01]  /*1150*/  LEA R20, P0, R8, c[0x0][0x160], 0x1 ;  /* 0x0000580008147a11 */ /* 0x000fe200078008ff */
[----:B------:R-:W-:Y:S01]  /*1160*/  IMAD.IADD R5, R2, 0x1, -R5 ;  /* 0x0000000102057824 */ /* 0x000fe200078e0a05 */
[----:B------:R-:W-:Y:S01]  /*1170*/  IADD3 R9, R33, 0x80, RZ ;  /* 0x0000008021097810 */ /* 0x000fe20007ffe0ff */
[----:B-----5:R-:W-:Y:S01]  /*1180*/  IMAD R11, R0, c[0x0][0x2c4], RZ ;  /* 0x0000b100000b7a24 */ /* 0x020fe200078e02ff */
[----:B------:R-:W-:Y:S01]  /*1190*/  LEA.HI.X R12, R8, c[0x0][0x164], R12, 0x1, P0 ;  /* 0x00005900080c7a11 */ /* 0x000fe200000f0c0c */
[----:B------:R-:W-:Y:S01]  /*11a0*/  IMAD R0, R4, 0x80, R17 ;  /* 0x0000008004007824 */ /* 0x000fe200078e0211 */
[----:B------:R-:W-:Y:S01]  /*11b0*/  SHF.R.S32.HI R7, RZ, 0x1f, R5 ;  /* 0x0000001fff077819 */ /* 0x000fe20000011405 */
[----:B------:R-:W-:Y:S01]  /*11c0*/  IMAD.MOV.U32 R4, RZ, RZ, 0x10 ;  /* 0x00000010ff047424 */ /* 0x000fe200078e00ff */
[----:B------:R-:W-:Y:S01]  /*11d0*/  SHF.R.U32.HI R8, RZ, 0x3, R251 ;  /* 0x00000003ff087819 */ /* 0x000fe200000116fb */
[----:B------:R3:W1:Y:S01]  /*11e0*/  SHFL.IDX PT, R22, R20, RZ, 0x181f ;  /* 0x00181fff14167589 */ /* 0x00066200000e0000 */
[----:B------:R-:W-:-:S02]  /*11f0*/  LEA.HI R7, R7, R5, RZ, 0x3 ;  /* 0x0000000507077211 */ /* 0x000fc400078f18ff */
[----:B------:R-:W-:Y:S01]  /*1200*/  LOP3.LUT R251, R251, 0x38, R33, 0xf8, !PT ;  /* 0x00000038fbfb7812 */ /* 0x000fe200078ef821 */
[----:B------:R3:W4:Y:S01]  /*1210*/  SHFL.IDX PT, R23, R12, RZ, 0x181f ;  /* 0x00181fff0c177589 */ /* 0x00072200000e0000 */
[----:B------:R-:W-:Y:S02]  /*1220*/  ISETP.GE.AND P0, PT, R0, R11, PT ;  /* 0x0000000b0000720c */ /* 0x000fe40003f06270 */
[----:B------:R-:W-:Y:S02]  /*1230*/  LOP3.LUT R251, R251, R8, RZ, 0x3c, !PT ;  /* 0x00000008fbfb7212 */ /* 0x000fe400078e3cff */
[----:B------:R-:W-:Y:S02]  /*1240*/  IADD3 R8, R33, 0xc0, RZ ;  /* 0x000000c021087810 */ /* 0x000fe40007ffe0ff */
[----:B------:R-:W-:Y:S02]  /*1250*/  ISETP.GE.AND P3, PT, R10, c[0x0][0x198], PT ;  /* 0x000066000a007a0c */ /* 0x000fe40003f66270 */
[----:B------:R-:W-:-:S02]  /*1260*/  ISETP.GE.AND P6, PT, R9, c[0x0][0x198], PT ;  /* 0x0000660009007a0c */ /* 0x000fc40003fc6270 */
[----:B------:R-:W-:Y:S02]  /*1270*/  ISETP.GE.AND P5, PT, R8, c[0x0][0x198], PT ;  /* 0x0000660008007a0c */ /* 0x000fe40003fa6270 */
[----:B------:R-:W-:Y:S01]  /*1280*/  LOP3.LUT R251, R251, 0xfffffe00, R13, 0xf8, !PT ;  /* 0xfffffe00fbfb7812 */ /* 0x000fe200078ef80d */
[----:B--2---:R2:W1:Y:S02]  /*1290*/  @P1 R2UR UR18, R3 ;  /* 0x00000000031213c2 */ /* 0x00446400000e0000 */
[----:B-1----:R-:W-:Y:S01]  /*12a0*/  @!UP0 UMOV UR18, UR11 ;  /* 0x0000000b00128c82 */ /* 0x002fe20008000000 */
[----:B--2---:R-:W-:-:S05]  /*12b0*/  LOP3.LUT R3, R7, 0xfffffff8, RZ, 0xc0, !PT ;  /* 0xfffffff807037812 */ /* 0x004fca00078ec0ff */
[----:B------:R-:W-:Y:S02]  /*12c0*/  IMAD.IADD R5, R5, 0x1, -R3 ;  /* 0x0000000105057824 */ /* 0x000fe400078e0a03 */
[----:B------:R-:W-:-:S03]  /*12d0*/  IMAD.MOV.U32 R3, RZ, RZ, 0x20 ;  /* 0x00000020ff037424 */ /* 0x000fc600078e00ff */
[----:B------:R-:W-:-:S05]  /*12e0*/  R2P PR, R5, 0x6 ;  /* 0x0000000605007804 */ /* 0x000fca0000000000 */
[----:B------:R-:W-:Y:S02]  /*12f0*/  SEL R4, R4, 0xfffffff0, !P1 ;  /* 0xfffffff004047807 */ /* 0x000fe40004800000 */
[----:B------:R-:W-:Y:S01]  /*1300*/  SEL R3, R3, 0xffffffe0, !P2 ;  /* 0xffffffe003037807 */ /* 0x000fe20005000000 */
[----:B------:R-:W-:Y:S05]  /*1310*/  @P0 BRA `(.L_x_795) ;  /* 0x0000013000000947 */ /* 0x000fea0003800000 */
[----:B---34-:R-:W-:Y:S01]  /*1320*/  SHF.R.S32.HI R16, RZ, 0x1f, R10 ;  /* 0x0000001fff107819 */ /* 0x018fe2000001140a */
        /* <DEDUP_REMOVED lines=18> */
.L_x_795:
[----:B---34-:R-:W-:Y:S05]  /*1450*/  BSYNC B0 ;  /* 0x0000000000007941 */ /* 0x018fea0003800000 */
.L_x_794:
[----:B------:R-:W-:Y:S01]  /*1460*/  IADD3 R13, R0, 0x20, RZ ;  /* 0x00000020000d7810 */ /* 0x000fe20007ffe0ff */
[----:B-1----:R1:W2:Y:S01]  /*1470*/  SHFL.IDX PT, R23, R12, 0x1, 0x181f ;  /* 0x00381f000c177f89 */ /* 0x0022a200000e0000 */
[----:B------:R-:W-:Y:S02]  /*1480*/  BSSY B0, `(.L_x_796) ;  /* 0x0000017000007945 */ /* 0x000fe40003800000 */
[----:B------:R-:W-:Y:S01]  /*1490*/  ISETP.GE.AND P0, PT, R13, R11, PT ;  /* 0x0000000b0d00720c */ /* 0x000fe20003f06270 */
        /* <DEDUP_REMOVED lines=21> */
.L_x_797:
[----:B------:R-:W-:Y:S05]  /*15f0*/  BSYNC B0 ;  /* 0x0000000000007941 */ /* 0x000fea0003800000 */
.L_x_796:
[----:B------:R-:W-:Y:S01]  /*1600*/  IADD3 R13, R0, 0x40, RZ ;  /* 0x00000040000d7810 */ /* 0x000fe20007ffe0ff */
[----:B--2---:R2:W4:Y:S01]  /*1610*/  SHFL.IDX PT, R23, R12, 0x2, 0x181f ;  /* 0x00581f000c177f89 */ /* 0x00452200000e0000 */
[----:B------:R-:W-:Y:S02]  /*1620*/  BSSY B0, `(.L_x_798) ;  /* 0x0000017000007945 */ /* 0x000fe40003800000 */
[----:B------:R-:W-:Y:S01]  /*1630*/  ISETP.GE.AND P0, PT, R13, R11, PT ;  /* 0x0000000b0d00720c */ /* 0x000fe20003f06270 */
        /* <DEDUP_REMOVED lines=21> */
.L_x_799:
[----:B------:R-:W-:Y:S05]  /*1790*/  BSYNC B0 ;  /* 0x0000000000007941 */ /* 0x000fea0003800000 */
.L_x_798:
[----:B-12---:R-:W-:Y:S01]  /*17a0*/  SHFL.IDX PT, R20, R20, 0x3, 0x181f ;  /* 0x00781f0014147f89 */ /* 0x006fe200000e0000 */
[----:B------:R-:W-:Y:S01]  /*17b0*/  IMAD.MOV.U32 R252, RZ, RZ, c[0x0][0x2b8] ;  /* 0x0000ae00fffc7624 */ /* 0x000fe200078e00ff */
[----:B------:R-:W-:Y:S01]  /*17c0*/  UMOV UR14, 0x60 ;  /* 0x00000060000e7882 */ /* 0x000fe20000000000 */
[----:B------:R-:W-:Y:S01]  /*17d0*/  SHF.R.S32.HI R31, RZ, 0x1f, R10 ;  /* 0x0000001fff1f7819 */ /* 0x000fe2000001140a */
[----:B------:R1:W2:Y:S01]  /*17e0*/  SHFL.IDX PT, R21, R12, 0x3, 0x181f ;  /* 0x00781f000c157f89 */ /* 0x0002a200000e0000 */
[----:B------:R-:W-:Y:S01]  /*17f0*/  UIMAD UR14, UR6, UR14, -0x60 ;  /* 0xffffffa0060e74a4 */ /* 0x000fe2000f8e020e */
[----:B------:R-:W-:Y:S01]  /*1800*/  ISETP.NE.AND P2, PT, R252, 0x1, PT ;  /* 0x00000001fc00780c */ /* 0x000fe20003f45270 */
[----:B------:R-:W-:Y:S01]  /*1810*/  IMAD.SHL.U32 R251, R251, 0x2, RZ ;  /* 0x00000002fbfb7824 */ /* 0x000fe200078e00ff */
[----:B---3--:R-:W-:Y:S01]  /*1820*/  SHF.R.S32.HI R29, RZ, 0x1f, R9 ;  /* 0x0000001fff1d7819 */ /* 0x008fe20000011409 */
[----:B------:R-:W-:Y:S01]  /*1830*/  USHF.R.S32.HI UR15, URZ, 0x1f, UR18 ;  /* 0x0000001f3f0f7899 */ /* 0x000fe20008011412 */
[----:B------:R-:W-:Y:S01]  /*1840*/  SHF.R.S32.HI R28, RZ, 0x1f, R8 ;  /* 0x0000001fff1c7819 */ /* 0x000fe20000011408 */
[----:B------:R-:W-:Y:S01]  /*1850*/  ULDC.64 UR4, c[0x0][0x2b0] ;  /* 0x0000ac0000047ab9 */ /* 0x000fe20000000a00 */
[----:B------:R-:W-:Y:S01]  /*1860*/  IADD3 R13, R120, UR14, RZ ;  /* 0x0000000e780d7c10 */ /* 0x000fe2000fffe0ff */
[----:B------:R-:W-:Y:S01]  /*1870*/  UIMAD UR15, UR15, UR4, URZ ;  /* 0x000000040f0f72a4 */ /* 0x000fe2000f8e023f */
[----:B------:R-:W-:Y:S01]  /*1880*/  LEA.HI R31, R31, R10, RZ, 0x3 ;  /* 0x0000000a1f1f7211 */ /* 0x000fe200078f18ff */
[----:B------:R-:W-:Y:S01]  /*1890*/  UIMAD.WIDE.U32 UR16, UR18, UR4, URZ ;  /* 0x00000004121072a5 */ /* 0x000fe2000f8e003f */
[----:B------:R-:W-:Y:S01]  /*18a0*/  LEA.HI R29, R29, R9, RZ, 0x3 ;  /* 0x000000091d1d7211 */ /* 0x000fe200078f18ff */
[----:B------:R-:W-:Y:S01]  /*18b0*/  UIMAD UR15, UR18, UR5, UR15 ;  /* 0x00000005120f72a4 */ /* 0x000fe2000f8e020f */
[----:B------:R-:W-:Y:S01]  /*18c0*/  LEA.HI R28, R28, R8, RZ, 0x3 ;  /* 0x000000081c1c7211 */ /* 0x000fe200078f18ff */
[----:B------:R-:W-:Y:S01]  /*18d0*/  IMAD.MOV.U32 R19, RZ, RZ, RZ ;  /* 0x000000ffff137224 */ /* 0x000fe200078e00ff */
[----:B------:R-:W-:Y:S01]  /*18e0*/  LOP3.LUT R31, R31, 0xfffffff8, RZ, 0xc0, !PT ;  /* 0xfffffff81f1f7812 */ /* 0x000fe200078ec0ff */
[----:B------:R-:W-:Y:S01]  /*18f0*/  UIADD3 UR15, UR17, UR15, URZ ;  /* 0x0000000f110f7290 */ /* 0x000fe2000fffe03f */
[----:B------:R-:W-:Y:S01]  /*1900*/  LOP3.LUT R29, R29, 0xfffffff8, RZ, 0xc0, !PT ;  /* 0xfffffff81d1d7812 */ /* 0x000fe200078ec0ff */
[----:B------:R-:W-:Y:S01]  /*1910*/  IMAD.SHL.U32 R249, R18, 0x40, RZ ;  /* 0x0000004012f97824 */ /* 0x000fe200078e00ff */
[----:B------:R-:W-:Y:S01]  /*1920*/  LOP3.LUT R28, R28, 0xfffffff8, RZ, 0xc0, !PT ;  /* 0xfffffff81c1c7812 */ /* 0x000fe200078ec0ff */
[----:B------:R-:W-:Y:S01]  /*1930*/  ULDC.64 UR4, c[0x0][0x1e8] ;  /* 0x00007a0000047ab9 */ /* 0x000fe20000000a00 */
[----:B------:R-:W-:-:S02]  /*1940*/  ISETP.GE.AND P1, PT, R13, UR7, PT ;  /* 0x000000070d007c0c */ /* 0x000fc4000bf26270 */
[----:B-1----:R-:W-:Y:S02]  /*1950*/  IADD3 R12, R0, 0x60, RZ ;  /* 0x00000060000c7810 */ /* 0x002fe40007ffe0ff */
[----:B------:R-:W-:Y:S02]  /*1960*/  IADD3 R0, R13, UR10, RZ ;  /* 0x0000000a0d007c10 */ /* 0x000fe4000fffe0ff */
[----:B------:R-:W-:Y:S02]  /*1970*/  ISETP.GE.AND P0, PT, R12, R11, PT ;  /* 0x0000000b0c00720c */ /* 0x000fe40003f06270 */
[----:B------:R-:W-:Y:S01]  /*1980*/  ISETP.GT.OR P1, PT, R120, 0x5f, P1 ;  /* 0x0000005f7800780c */ /* 0x000fe20000f24670 */
[----:B------:R-:W-:-:S04]  /*1990*/  @P2 IMAD.HI.U32 R12, R0, c[0x0][0x2bc], RZ ;  /* 0x0000af00000c2a27 */ /* 0x000fc800078e00ff */
[----:B------:R-:W-:Y:S01]  /*19a0*/  IMAD.MOV.U32 R11, RZ, RZ, R0 ;  /* 0x000000ffff0b7224 */ /* 0x000fe200078e0000 */
[----:B------:R-:W-:-:S05]  /*19b0*/  @P2 SHF.R.U32.HI R11, RZ, c[0x0][0x2c0], R12 ;  /* 0x0000b000ff0b2a19 */ /* 0x000fca000001160c */
[--C-:B--2-4-:R-:W-:Y:S02]  /*19c0*/  @!P0 IMAD.WIDE R22, R33, 0x2, R20.reuse ;  /* 0x0000000221168825 */ /* 0x114fe400078e0214 */
[----:B------:R-:W-:Y:S02]  /*19d0*/  @!P1 IADD3 R15, P2, R11, UR16, RZ ;  /* 0x000000100b0f9c10 */ /* 0x000fe4000ff5e0ff */
[--C-:B------:R-:W-:Y:S01]  /*19e0*/  @!P0 IMAD.WIDE R12, R31, 0x2, R20.reuse ;  /* 0x000000021f0c8825 */ /* 0x100fe200078e0214 */
[----:B------:R-:W-:Y:S01]  /*19f0*/  @!PT LDS RZ, [RZ] ;  /* 0x00000000fffff984 */ /* 0x000fe20000000800 */
[----:B------:R1:W-:Y:S04]  /*1a00*/  @!P0 LDGSTS.E.BYPASS.LTC128B.128 [R251+0x1b100], [R22.64], !P4 ;  /* 0x1b10000016fb8fae */ /* 0x0003e8000e101d4c */
[----:B------:R2:W-:Y:S01]  /*1a10*/  @!P0 LDGSTS.E.BYPASS.LTC128B.128 [R251+0x1f100], [R12.64], !P3 ;  /* 0x1f1000000cfb8fae */ /* 0x0005e2000d901d4c */
[----:B-1----:R-:W-:-:S04]  /*1a20*/  @!P0 IMAD.WIDE R22, R29, 0x2, R20 ;  /* 0x000000021d168825 */ /* 0x002fc800078e0214 */
[----:B------:R-:W-:Y:S01]  /*1a30*/  @!P0 IMAD.WIDE R20, R28, 0x2, R20 ;  /* 0x000000021c148825 */ /* 0x000fe200078e0214 */
[----:B------:R1:W-:Y:S01]  /*1a40*/  @!P0 LDGSTS.E.BYPASS.LTC128B.128 [R251+0x23100], [R22.64], !P6 ;  /* 0x2310000016fb8fae */ /* 0x0003e2000f101d4c */
[----:B--2---:R-:W-:Y:S02]  /*1a50*/  @!P1 LEA.HI.X.SX32 R13, R11, UR15, 0x1, P2 ;  /* 0x0000000f0b0d9c11 */ /* 0x004fe400090f0eff */
[C---:B------:R-:W-:Y:S01]  /*1a60*/  @!P1 LEA R12, P2, R15.reuse, c[0x0][0x2a0], 0x2 ;  /* 0x0000a8000f0c9a11 */ /* 0x040fe200078410ff */
[----:B------:R2:W-:Y:S03]  /*1a70*/  @!P0 LDGSTS.E.BYPASS.LTC128B.128 [R251+0x27100], [R20.64], !P5 ;  /* 0x2710000014fb8fae */ /* 0x0005e6000e901d4c */
[----:B------:R-:W-:Y:S01]  /*1a80*/  @!P1 LEA.HI.X R13, R15, c[0x0][0x2a4], R13, 0x2, P2 ;  /* 0x0000a9000f0d9a11 */ /* 0x000fe200010f140d */
[----:B------:R-:W0:Y:S04]  /*1a90*/  LDGDEPBAR ;  /* 0x00000000000079af */ /* 0x000e280000000000 */
[----:B------:R-:W-:Y:S06]  /*1aa0*/  BAR.SYNC.DEFER_BLOCKING 0x0 ;  /* 0x0000000000007b1d */ /* 0x000fec0000010000 */
[----:B------:R3:W4:Y:S01]  /*1ab0*/  @!P1 LDG.E R19, [R12.64] ;  /* 0x0000000c0c139981 */ /* 0x000722000c1e1900 */
[----:B------:R-:W-:Y:S01]  /*1ac0*/  IMAD.MOV R11, RZ, RZ, -R11 ;  /* 0x000000ffff0b7224 */ /* 0x000fe200078e0a0b */
[----:B------:R-:W-:Y:S01]  /*1ad0*/  LOP3.LUT R249, R249, 0x1c0, RZ, 0xc0, !PT ;  /* 0x000001c0f9f97812 */ /* 0x000fe200078ec0ff */
[----:B------:R-:W-:Y:S01]  /*1ae0*/  UIMAD UR18, UR8, UR4, URZ ;  /* 0x00000004081272a4 */ /* 0x000fe2000f8e023f */
[----:B------:R-:W-:Y:S01]  /*1af0*/  LOP3.LUT P1, RZ, R18, 0x2, RZ, 0xc0, !PT ;  /* 0x0000000212ff7812 */ /* 0x000fe2000782c0ff */
[----:B------:R-:W-:Y:S01]  /*1b00*/  IMAD R16, R11, c[0x0][0x2b8], R0 ;  /* 0x0000ae000b107a24 */ /* 0x000fe200078e0200 */
[----:B------:R-:W-:Y:S01]  /*1b10*/  UIMAD.WIDE.U32 UR20, UR9, UR4, URZ ;  /* 0x00000004091472a5 */ /* 0x000fe2000f8e003f */
[----:B------:R-:W-:Y:S01]  /*1b20*/  IMAD.SHL.U32 R0, R17, 0x8, RZ ;  /* 0x0000000811007824 */ /* 0x000fe200078e00ff */
[----:B------:R-:W-:Y:S01]  /*1b30*/  UIMAD UR18, UR9, UR5, UR18 ;  /* 0x00000005091272a4 */ /* 0x000fe2000f8e0212 */
[C---:B-1----:R-:W-:Y:S01]  /*1b40*/  IMAD.WIDE.U32 R22, R16.reuse, c[0x0][0x1e0], RZ ;  /* 0x0000780010167a25 */ /* 0x042fe200078e00ff */
[----:B------:R-:W-:Y:S01]  /*1b50*/  ISETP.GE.AND P4, PT, R33, c[0x0][0x1d4], PT ;  /* 0x0000750021007a0c */ /* 0x000fe20003f86270 */
[----:B------:R-:W-:Y:S01]  /*1b60*/  ULDC.64 UR4, c[0x0][0x210] ;  /* 0x0000840000047ab9 */ /* 0x000fe20000000a00 */
[----:B------:R-:W-:Y:S01]  /*1b70*/  LOP3.LUT R0, R249, 0x8, R0, 0xf8, !PT ;  /* 0x00000008f9007812 */ /* 0x000fe200078ef800 */
[----:B--2---:R-:W-:Y:S01]  /*1b80*/  IMAD.WIDE.U32 R20, R16, c[0x0][0x208], RZ ;  /* 0x0000820010147a25 */ /* 0x004fe200078e00ff */
[----:B------:R-:W-:Y:S01]  /*1b90*/  SHF.R.U32.HI R249, RZ, 0x3, R249 ;  /* 0x00000003fff97819 */ /* 0x000fe200000116f9 */
[----:B------:R-:W-:Y:S01]  /*1ba0*/  UIADD3 UR18, UR21, UR18, URZ ;  /* 0x0000001215127290 */ /* 0x000fe2000fffe03f */
[----:B------:R-:W-:Y:S01]  /*1bb0*/  ISETP.GE.AND P3, PT, R10, c[0x0][0x1d4], PT ;  /* 0x000075000a007a0c */ /* 0x000fe20003f66270 */
[----:B------:R-:W-:Y:S01]  /*1bc0*/  UIMAD UR8, UR8, UR4, URZ ;  /* 0x00000004080872a4 */ /* 0x000fe2000f8e023f */
[----:B------:R-:W-:Y:S01]  /*1bd0*/  LOP3.LUT R249, R0, R249, RZ, 0x3c, !PT ;  /* 0x000000f900f97212 */ /* 0x000fe200078e3cff */
[----:B------:R-:W-:Y:S01]  /*1be0*/  UIMAD.WIDE.U32 UR22, UR9, UR4, URZ ;  /* 0x00000004091672a5 */ /* 0x000fe2000f8e003f */
[----:B------:R-:W-:Y:S01]  /*1bf0*/  ISETP.GE.AND P2, PT, R9, c[0x0][0x1d4], PT ;  /* 0x0000750009007a0c */ /* 0x000fe20003f46270 */
[----:B------:R-:W-:Y:S01]  /*1c00*/  UIMAD UR5, UR9, UR5, UR8 ;  /* 0x00000005090572a4 */ /* 0x000fe2000f8e0208 */
[----:B------:R-:W-:Y:S01]  /*1c10*/  IMAD.SHL.U32 R5, R5, 0x40, RZ ;  /* 0x0000004005057824 */ /* 0x000fe200078e00ff */
[----:B------:R-:W-:Y:S01]  /*1c20*/  UIADD3 UR4, UR6, -0x1, URZ ;  /* 0xffffffff06047890 */ /* 0x000fe2000fffe03f */
[----:B------:R-:W-:Y:S01]  /*1c30*/  LEA.HI R6, R6, R2, RZ, 0x5 ;  /* 0x0000000206067211 */ /* 0x000fe200078f28ff */
[----:B------:R-:W-:Y:S01]  /*1c40*/  UIADD3 UR5, UR23, UR5, URZ ;  /* 0x0000000517057290 */ /* 0x000fe2000fffe03f */
[----:B---3--:R-:W-:Y:S01]  /*1c50*/  SHF.R.S32.HI R12, RZ, 0x1f, R16 ;  /* 0x0000001fff0c7819 */ /* 0x008fe20000011410 */
[----:B------:R-:W-:Y:S01]  /*1c60*/  UIMAD UR4, UR4, -0x60, UR7 ;  /* 0xffffffa0040478a4 */ /* 0x000fe2000f8e0207 */
[----:B------:R-:W-:Y:S01]  /*1c70*/  SHF.R.S32.HI R13, RZ, 0x4, R14 ;  /* 0x00000004ff0d7819 */ /* 0x000fe2000001140e */
[----:B------:R-:W-:Y:S01]  /*1c80*/  IMAD.SHL.U32 R7, R7, 0x40, RZ ;  /* 0x0000004007077824 */ /* 0x000fe200078e00ff */
[----:B------:R-:W-:Y:S01]  /*1c90*/  LOP3.LUT R5, R5, 0x1c0, RZ, 0xc0, !PT ;  /* 0x000001c005057812 */ /* 0x000fe200078ec0ff */
[----:B------:R-:W-:Y:S01]  /*1ca0*/  IMAD R11, R12, c[0x0][0x1e0], RZ ;  /* 0x000078000c0b7a24 */ /* 0x000fe200078e02ff */
[----:B------:R-:W-:Y:S01]  /*1cb0*/  LEA.HI R14, R14, R13, RZ, 0x1 ;  /* 0x0000000d0e0e7211 */ /* 0x000fe200078f08ff */
[----:B------:R-:W-:Y:S01]  /*1cc0*/  IMAD R12, R12, c[0x0][0x208], RZ ;  /* 0x000082000c0c7a24 */ /* 0x000fe200078e02ff */
[----:B------:R-:W-:Y:S01]  /*1cd0*/  LOP3.LUT R7, R7, 0xfffffe00, RZ, 0xc0, !PT ;  /* 0xfffffe0007077812 */ /* 0x000fe200078ec0ff */
[----:B------:R-:W-:Y:S01]  /*1ce0*/  IMAD R11, R16, c[0x0][0x1e4], R11 ;  /* 0x00007900100b7a24 */ /* 0x000fe200078e020b */
[----:B------:R-:W-:Y:S01]  /*1cf0*/  LOP3.LUT R14, R14, 0xfffffffe, RZ, 0xc0, !PT ;  /* 0xfffffffe0e0e7812 */ /* 0x000fe200078ec0ff */
[----:B------:R-:W-:Y:S01]  /*1d00*/  IMAD R12, R16, c[0x0][0x20c], R12 ;  /* 0x00008300100c7a24 */ /* 0x000fe200078e020c */
[----:B------:R-:W-:Y:S01]  /*1d10*/  UISETP.GE.AND UP0, UPT, UR7, 0x61, UPT ;  /* 0x000000610700788c */ /* 0x000fe2000bf06270 */
[----:B------:R-:W-:Y:S01]  /*1d20*/  IMAD.IADD R23, R23, 0x1, R11 ;  /* 0x0000000117177824 */ /* 0x000fe200078e020b */
[----:B------:R-:W-:Y:S01]  /*1d30*/  SHF.R.S32.HI R32, RZ, 0x1f, R29 ;  /* 0x0000001fff207819 */ /* 0x000fe2000001141d */
[----:B------:R-:W-:Y:S01]  /*1d40*/  IMAD.IADD R21, R21, 0x1, R12 ;  /* 0x0000000115157824 */ /* 0x000fe200078e020c */
[----:B------:R-:W-:Y:S01]  /*1d50*/  SHF.R.S32.HI R30, RZ, 0x1f, R28 ;  /* 0x0000001fff1e7819 */ /* 0x000fe2000001141c */
[----:B------:R-:W-:-:S02]  /*1d60*/  IMAD.IADD R14, R13, 0x1, -R14 ;  /* 0x000000010d0e7824 */ /* 0x000fc400078e0a0e */
[----:B------:R-:W-:Y:S02]  /*1d70*/  IMAD R12, R16, c[0x0][0x1e0], RZ ;  /* 0x00007800100c7a24 */ /* 0x000fe400078e02ff */
[C---:B------:R-:W-:Y:S02]  /*1d80*/  IMAD R249, R14.reuse, 0x200, R249 ;  /* 0x000002000ef97824 */ /* 0x040fe400078e02f9 */
[----:B------:R-:W-:Y:S02]  /*1d90*/  IMAD.SHL.U32 R14, R14, 0x8, RZ ;  /* 0x000000080e0e7824 */ /* 0x000fe400078e00ff */
[----:B------:R-:W-:Y:S02]  /*1da0*/  IMAD.SHL.U32 R249, R249, 0x2, RZ ;  /* 0x00000002f9f97824 */ /* 0x000fe400078e00ff */
[----:B------:R-:W-:Y:S01]  /*1db0*/  IMAD.SHL.U32 R250, R6, 0x20, RZ ;  /* 0x0000002006fa7824 */ /* 0x000fe200078e00ff */
[----:B------:R-:W-:Y:S02]  /*1dc0*/  LOP3.LUT R14, R5, 0x8, R14, 0xf8, !PT ;  /* 0x00000008050e7812 */ /* 0x000fe400078ef80e */
[----:B------:R-:W-:-:S02]  /*1dd0*/  IADD3 R248, R249, 0xc120, RZ ;  /* 0x0000c120f9f87810 */ /* 0x000fc40007ffe0ff */
[----:B------:R-:W-:Y:S02]  /*1de0*/  SHF.R.U32.HI R5, RZ, 0x3, R5 ;  /* 0x00000003ff057819 */ /* 0x000fe40000011605 */
[----:B------:R-:W-:Y:S02]  /*1df0*/  LOP3.LUT R250, R250, 0x7ffffc00, RZ, 0xc0, !PT ;  /* 0x7ffffc00fafa7812 */ /* 0x000fe400078ec0ff */
[----:B------:R-:W-:-:S04]  /*1e00*/  LOP3.LUT R5, R14, R5, RZ, 0x3c, !PT ;  /* 0x000000050e057212 */ /* 0x000fc800078e3cff */
[CC--:B------:R-:W-:Y:S02]  /*1e10*/  IADD3 R250, R5.reuse, R7.reuse, R250 ;  /* 0x0000000705fa7210 */ /* 0x0c0fe40007ffe0fa */
[----:B------:R-:W-:Y:S02]  /*1e20*/  LOP3.LUT R5, R5, R7, RZ, 0xfc, !PT ;  /* 0x0000000705057212 */ /* 0x000fe400078efcff */
[----:B------:R-:W-:Y:S01]  /*1e30*/  IADD3 R7, R251, 0x100, RZ ;  /* 0x00000100fb077810 */ /* 0x000fe20007ffe0ff */
[----:B------:R-:W-:-:S04]  /*1e40*/  IMAD.SHL.U32 R250, R250, 0x2, RZ ;  /* 0x00000002fafa7824 */ /* 0x000fc800078e00ff */
[--C-:B------:R-:W-:Y:S02]  /*1e50*/  IMAD R246, R4, 0x2, R250.reuse ;  /* 0x0000000204f67824 */ /* 0x100fe400078e02fa */
[C---:B------:R-:W-:Y:S02]  /*1e60*/  IMAD R245, R3.reuse, 0x2, R250 ;  /* 0x0000000203f57824 */ /* 0x040fe400078e02fa */
[----:B------:R-:W-:Y:S01]  /*1e70*/  IMAD R243, R3, 0x2, R246 ;  /* 0x0000000203f37824 */ /* 0x000fe200078e02f6 */
[----:B----4-:R-:W-:Y:S01]  /*1e80*/  SHF.R.S32.HI R11, RZ, 0x1f, R19 ;  /* 0x0000001fff0b7819 */ /* 0x010fe20000011413 */
[----:B------:R-:W-:Y:S01]  /*1e90*/  IMAD.WIDE.U32 R22, R19, c[0x0][0x1f0], R22 ;  /* 0x00007c0013167a25 */ /* 0x000fe200078e0016 */
[----:B------:R-:W-:Y:S03]  /*1ea0*/  STL [R1], R19 ;  /* 0x0000001301007387 */ /* 0x000fe60000100800 */
[C---:B------:R-:W-:Y:S01]  /*1eb0*/  IMAD R15, R11.reuse, c[0x0][0x1f0], RZ ;  /* 0x00007c000b0f7a24 */ /* 0x040fe200078e02ff */
[----:B------:R-:W-:Y:S01]  /*1ec0*/  IADD3 R0, P0, R22, UR20, RZ ;  /* 0x0000001416007c10 */ /* 0x000fe2000ff1e0ff */
[----:B------:R-:W-:Y:S01]  /*1ed0*/  IMAD R11, R11, c[0x0][0x218], RZ ;  /* 0x000086000b0b7a24 */ /* 0x000fe200078e02ff */
[----:B------:R1:W-:Y:S01]  /*1ee0*/  STL [R1+0x4], R16 ;  /* 0x0000041001007387 */ /* 0x0003e20000100800 */
[----:B------:R-:W-:-:S02]  /*1ef0*/  IMAD R15, R19, c[0x0][0x1f4], R15 ;  /* 0x00007d00130f7a24 */ /* 0x000fc400078e020f */
[----:B------:R-:W-:-:S03]  /*1f00*/  IMAD.WIDE.U32 R20, R19, c[0x0][0x218], R20 ;  /* 0x0000860013147a25 */ /* 0x000fc600078e0014 */
[----:B------:R-:W-:Y:S01]  /*1f10*/  IADD3.X R15, R23, UR18, R15, P0, !PT ;  /* 0x00000012170f7c10 */ /* 0x000fe200087fe40f */
[C---:B------:R-:W-:Y:S01]  /*1f20*/  IMAD R11, R19.reuse, c[0x0][0x21c], R11 ;  /* 0x00008700130b7a24 */ /* 0x040fe200078e020b */
[----:B------:R-:W-:Y:S01]  /*1f30*/  LEA R22, P0, R0, c[0x0][0x1c8], 0x1 ;  /* 0x0000720000167a11 */ /* 0x000fe200078008ff */
[----:B------:R-:W-:-:S03]  /*1f40*/  IMAD R12, R19, c[0x0][0x1f0], R12 ;  /* 0x00007c00130c7a24 */ /* 0x000fc600078e020c */
[----:B------:R-:W-:Y:S01]  /*1f50*/  LEA.HI.X R15, R0, c[0x0][0x1cc], R15, 0x1, P0 ;  /* 0x00007300000f7a11 */ /* 0x000fe200000f0c0f */
[----:B------:R-:W-:Y:S01]  /*1f60*/  SHFL.IDX PT, R24, R22, RZ, 0x181f ;  /* 0x00181fff16187589 */ /* 0x000fe200000e0000 */
[----:B------:R-:W-:Y:S01]  /*1f70*/  IADD3 R13, P0, R20, UR22, RZ ;  /* 0x00000016140d7c10 */ /* 0x000fe2000ff1e0ff */
[----:B------:R-:W-:Y:S01]  /*1f80*/  IMAD.U32 R20, RZ, RZ, UR9 ;  /* 0x00000009ff147e24 */ /* 0x000fe2000f8e00ff */
[----:B------:R-:W-:Y:S01]  /*1f90*/  IADD3 R0, R249, 0xc100, RZ ;  /* 0x0000c100f9007810 */ /* 0x000fe20007ffe0ff */
[----:B------:R-:W2:Y:S01]  /*1fa0*/  SHFL.IDX PT, R25, R15, RZ, 0x181f ;  /* 0x00181fff0f197589 */ /* 0x000ea200000e0000 */
[----:B------:R-:W-:Y:S01]  /*1fb0*/  IADD3.X R11, R21, UR5, R11, P0, !PT ;  /* 0x00000005150b7c10 */ /* 0x000fe200087fe40b */
[----:B------:R-:W-:Y:S01]  /*1fc0*/  IMAD R20, R20, c[0x0][0x1e8], R12 ;  /* 0x00007a0014147a24 */ /* 0x000fe200078e020c */
[----:B------:R-:W-:Y:S01]  /*1fd0*/  @P1 IADD3 R248, R0, -0x20, RZ ;  /* 0xffffffe000f81810 */ /* 0x000fe20007ffe0ff */
[----:B------:R-:W-:Y:S01]  /*1fe0*/  SHFL.IDX PT, R22, R22, 0x1, 0x181f ;  /* 0x00381f0016167f89 */ /* 0x000fe200000e0000 */
[----:B------:R-:W-:-:S02]  /*1ff0*/  IADD3 R0, -R17, UR4, RZ ;  /* 0x0000000411007c10 */ /* 0x000fc4000fffe1ff */
[----:B------:R-:W-:Y:S01]  /*2000*/  ISETP.GE.AND P1, PT, R8, c[0x0][0x1d4], PT ;  /* 0x0000750008007a0c */ /* 0x000fe20003f26270 */
[----:B------:R-:W-:Y:S01]  /*2010*/  SHFL.IDX PT, R23, R15, 0x1, 0x181f ;  /* 0x00381f000f177f89 */ /* 0x000fe200000e0000 */
[C---:B-1----:R-:W-:Y:S02]  /*2020*/  LEA R16, P0, R13.reuse, c[0x0][0x1f8], 0x1 ;  /* 0x00007e000d107a11 */ /* 0x042fe400078008ff */
[----:B------:R-:W-:Y:S01]  /*2030*/  LEA R20, R20, c[0x0][0x1c8], 0x1 ;  /* 0x0000720014147a11 */ /* 0x000fe200078e08ff */
[----:B------:R-:W-:Y:S01]  /*2040*/  SHFL.IDX PT, R21, R15, 0x2, 0x181f ;  /* 0x00581f000f157f89 */ /* 0x000fe200000e0000 */
[----:B------:R-:W-:Y:S02]  /*2050*/  LEA.HI.X R11, R13, c[0x0][0x1fc], R11, 0x1, P0 ;  /* 0x00007f000d0b7a11 */ /* 0x000fe400000f0c0b */
[----:B------:R-:W-:Y:S01]  /*2060*/  ISETP.GE.AND P0, PT, R0, 0x1, PT ;  /* 0x000000010000780c */ /* 0x000fe20003f06270 */
[----:B------:R-:W1:Y:S01]  /*2070*/  SHFL.IDX PT, R64, R16, RZ, 0x181f ;  /* 0x00181fff10407589 */ /* 0x000e6200000e0000 */
[----:B------:R-:W-:-:S02]  /*2080*/  IADD3 R239, R248, 0x800, RZ ;  /* 0x00000800f8ef7810 */ /* 0x000fc40007ffe0ff */
[C---:B------:R-:W-:Y:S01]  /*2090*/  IADD3 R238, R248.reuse, 0x1000, RZ ;  /* 0x00001000f8ee7810 */ /* 0x040fe20007ffe0ff */
[----:B------:R-:W3:Y:S01]  /*20a0*/  SHFL.IDX PT, R13, R11, RZ, 0x181f ;  /* 0x00181fff0b0d7589 */ /* 0x000ee200000e0000 */
[C---:B------:R-:W-:Y:S02]  /*20b0*/  IADD3 R237, R248.reuse, 0x1800, RZ ;  /* 0x00001800f8ed7810 */ /* 0x040fe40007ffe0ff */
[C---:B------:R-:W-:Y:S01]  /*20c0*/  IADD3 R236, R248.reuse, 0x2000, RZ ;  /* 0x00002000f8ec7810 */ /* 0x040fe20007ffe0ff */
[----:B------:R-:W4:Y:S01]  /*20d0*/  SHFL.IDX PT, R48, R16, 0x1, 0x181f ;  /* 0x00381f0010307f89 */ /* 0x000f2200000e0000 */
[C---:B------:R-:W-:Y:S02]  /*20e0*/  IADD3 R235, R248.reuse, 0x2800, RZ ;  /* 0x00002800f8eb7810 */ /* 0x040fe40007ffe0ff */
[C---:B------:R-:W-:Y:S01]  /*20f0*/  IADD3 R233, R248.reuse, 0x3000, RZ ;  /* 0x00003000f8e97810 */ /* 0x040fe20007ffe0ff */
[----:B------:R-:W5:Y:S01]  /*2100*/  SHFL.IDX PT, R12, R11, 0x1, 0x181f ;  /* 0x00381f000b0c7f89 */ /* 0x000f6200000e0000 */
[----:B--2---:R-:W-:Y:S01]  /*2110*/  @P0 IMAD.WIDE R36, R33, 0x2, R24 ;  /* 0x0000000221240825 */ /* 0x004fe200078e0218 */
[----:B------:R-:W-:-:S02]  /*2120*/  IADD3 R232, R248, 0x3800, RZ ;  /* 0x00003800f8e87810 */ /* 0x000fc40007ffe0ff */
[----:B------:R-:W2:Y:S01]  /*2130*/  SHFL.IDX PT, R16, R16, 0x2, 0x181f ;  /* 0x00581f0010107f89 */ /* 0x000ea200000e0000 */
[--C-:B------:R-:W-:Y:S01]  /*2140*/  @P0 IMAD.WIDE R34, R31, 0x2, R24.reuse ;  /* 0x000000021f220825 */ /* 0x100fe200078e0218 */
[C---:B------:R-:W-:Y:S02]  /*2150*/  IADD3 R231, R248.reuse, 0x4000, RZ ;  /* 0x00004000f8e77810 */ /* 0x040fe40007ffe0ff */
[----:B------:R-:W2:Y:S01]  /*2160*/  SHFL.IDX PT, R11, R11, 0x2, 0x181f ;  /* 0x00581f000b0b7f89 */ /* 0x000ea200000e0000 */
[--C-:B------:R-:W-:Y:S01]  /*2170*/  @P0 IMAD.WIDE R26, R29, 0x2, R24.reuse ;  /* 0x000000021d1a0825 */ /* 0x100fe200078e0218 */
[----:B------:R-:W-:Y:S02]  /*2180*/  IADD3 R230, R248, 0x4800, RZ ;  /* 0x00004800f8e67810 */ /* 0x000fe40007ffe0ff */
[----:B------:R2:W-:Y:S01]  /*2190*/  @P0 LDGSTS.E.BYPASS.LTC128B.128 [R251+0xc100], [R36.64], !P4 ;  /* 0x0c10000024fb0fae */ /* 0x0005e2000e101d4c */
[----:B------:R-:W-:Y:S01]  /*21a0*/  @P0 IMAD.WIDE R38, R28, 0x2, R24 ;  /* 0x000000021c260825 */ /* 0x000fe200078e0218 */
[----:B------:R-:W-:-:S02]  /*21b0*/  IADD3 R229, R248, 0x5000, RZ ;  /* 0x00005000f8e57810 */ /* 0x000fc40007ffe0ff */
[----:B------:R2:W-:Y:S01]  /*21c0*/  @P0 LDGSTS.E.BYPASS.LTC128B.128 [R251+0xf100], [R34.64], !P3 ;  /* 0x0f10000022fb0fae */ /* 0x0005e2000d901d4c */
[----:B------:R-:W-:Y:S01]  /*21d0*/  IMAD.WIDE R24, R33, 0x2, RZ ;  /* 0x0000000221187825 */ /* 0x000fe200078e02ff */
[C---:B------:R-:W-:Y:S02]  /*21e0*/  IADD3 R228, R248.reuse, 0x5800, RZ ;  /* 0x00005800f8e47810 */ /* 0x040fe40007ffe0ff */
[----:B------:R2:W-:Y:S01]  /*21f0*/  @P0 LDGSTS.E.BYPASS.LTC128B.128 [R251+0x12100], [R26.64], !P2 ;  /* 0x121000001afb0fae */ /* 0x0005e2000d101d4c */
[----:B------:R-:W-:Y:S02]  /*2200*/  IADD3 R227, R248, 0x6000, RZ ;  /* 0x00006000f8e37810 */ /* 0x000fe40007ffe0ff */
[----:B-1----:R-:W-:Y:S01]  /*2210*/  IADD3 R74, P5, R64, R24, RZ ;  /* 0x00000018404a7210 */ /* 0x002fe20007fbe0ff */
[----:B------:R1:W-:Y:S01]  /*2220*/  @P0 LDGSTS.E.BYPASS.LTC128B.128 [R251+0x15100], [R38.64], !P1 ;  /* 0x1510000026fb0fae */ /* 0x0003e2000c901d4c */
[----:B------:R-:W-:Y:S02]  /*2230*/  ISETP.GE.AND P0, PT, R0, 0x21, PT ;  /* 0x000000210000780c */ /* 0x000fe40003f06270 */
[----:B------:R-:W-:Y:S01]  /*2240*/  IADD3 R226, R248, 0x6800, RZ ;  /* 0x00006800f8e27810 */ /* 0x000fe20007ffe0ff */
[----:B---3--:R-:W-:Y:S01]  /*2250*/  IMAD.X R75, R13, 0x1, R25, P5 ;  /* 0x000000010d4b7824 */ /* 0x008fe200028e0619 */
[----:B----4-:R-:W-:Y:S01]  /*2260*/  IADD3 R58, P5, R24, R48, RZ ;  /* 0x00000030183a7210 */ /* 0x010fe20007fbe0ff */
[----:B------:R-:W3:Y:S01]  /*2270*/  SHFL.IDX PT, R20, R20, 0x2, 0x181f ;  /* 0x00581f0014147f89 */ /* 0x000ee200000e0000 */
[----:B------:R-:W-:-:S02]  /*2280*/  IADD3 R225, R248, 0x7000, RZ ;  /* 0x00007000f8e17810 */ /* 0x000fc40007ffe0ff */
[C---:B------:R-:W-:Y:S01]  /*2290*/  IADD3 R224, R248.reuse, 0x7800, RZ ;  /* 0x00007800f8e07810 */ /* 0x040fe20007ffe0ff */
[----:B-----5:R-:W-:Y:S01]  /*22a0*/  IMAD.X R59, R25, 0x1, R12, P5 ;  /* 0x00000001193b7824 */ /* 0x020fe200028e060c */
[C---:B------:R-:W-:Y:S02]  /*22b0*/  IADD3 R223, R248.reuse, 0x8000, RZ ;  /* 0x00008000f8df7810 */ /* 0x040fe40007ffe0ff */
[C---:B------:R-:W-:Y:S01]  /*22c0*/  IADD3 R222, R248.reuse, 0x8800, RZ ;  /* 0x00008800f8de7810 */ /* 0x040fe20007ffe0ff */
[--C-:B--2---:R-:W-:Y:S01]  /*22d0*/  @P0 IMAD.WIDE R36, R33, 0x2, R22.reuse ;  /* 0x0000000221240825 */ /* 0x104fe200078e0216 */
[C---:B------:R-:W-:Y:S02]  /*22e0*/  IADD3 R221, R248.reuse, 0x9000, RZ ;  /* 0x00009000f8dd7810 */ /* 0x040fe40007ffe0ff */
[----:B------:R-:W-:Y:S02]  /*22f0*/  IADD3 R220, R248, 0x9800, RZ ;  /* 0x00009800f8dc7810 */ /* 0x000fe40007ffe0ff */
[----:B------:R-:W-:Y:S01]  /*2300*/  IADD3 R34, P5, R24, R16, RZ ;  /* 0x0000001018227210 */ /* 0x000fe20007fbe0ff */
[----:B------:R2:W-:Y:S01]  /*2310*/  @P0 LDGSTS.E.BYPASS.LTC128B.128 [R251+0xd100], [R36.64], !P4 ;  /* 0x0d10000024fb0fae */ /* 0x0005e2000e101d4c */
[C---:B------:R-:W-:Y:S01]  /*2320*/  IADD3 R219, R248.reuse, 0xa000, RZ ;  /* 0x0000a000f8db7810 */ /* 0x040fe20007ffe0ff */
[----:B------:R-:W-:Y:S01]  /*2330*/  @P0 IMAD.WIDE R26, R31, 0x2, R22 ;  /* 0x000000021f1a0825 */ /* 0x000fe200078e0216 */
[----:B------:R-:W-:-:S02]  /*2340*/  IADD3 R218, R248, 0xa800, RZ ;  /* 0x0000a800f8da7810 */ /* 0x000fc40007ffe0ff */
[C---:B------:R-:W-:Y:S01]  /*2350*/  IADD3 R217, R248.reuse, 0xb000, RZ ;  /* 0x0000b000f8d97810 */ /* 0x040fe20007ffe0ff */
[----:B------:R-:W-:Y:S01]  /*2360*/  IMAD.X R35, R25, 0x1, R11, P5 ;  /* 0x0000000119237824 */ /* 0x000fe200028e060b */
[----:B------:R4:W-:Y:S01]  /*2370*/  @P0 LDGSTS.E.BYPASS.LTC128B.128 [R251+0x10100], [R26.64], !P3 ;  /* 0x101000001afb0fae */ /* 0x0009e2000d901d4c */
[----:B------:R-:W-:Y:S01]  /*2380*/  @P0 IMAD.WIDE R24, R29, 0x2, R22 ;  /* 0x000000021d180825 */ /* 0x000fe200078e0216 */
[----:B------:R-:W-:-:S03]  /*2390*/  IADD3 R216, R248, 0xb800, RZ ;  /* 0x0000b800f8d87810 */ /* 0x000fc60007ffe0ff */
[----:B-1----:R-:W-:Y:S01]  /*23a0*/  @P0 IMAD.WIDE R38, R28, 0x2, R22 ;  /* 0x000000021c260825 */ /* 0x002fe200078e0216 */
[----:B------:R1:W-:Y:S03]  /*23b0*/  @P0 LDGSTS.E.BYPASS.LTC128B.128 [R251+0x13100], [R24.64], !P2 ;  /* 0x1310000018fb0fae */ /* 0x0003e6000d101d4c */
[----:B------:R-:W-:Y:S01]  /*23c0*/  IMAD.WIDE R22, R31, 0x2, RZ ;  /* 0x000000021f167825 */ /* 0x000fe200078e02ff */
[----:B------:R2:W-:Y:S01]  /*23d0*/  @P0 LDGSTS.E.BYPASS.LTC128B.128 [R251+0x16100], [R38.64], !P1 ;  /* 0x1610000026fb0fae */ /* 0x0005e2000c901d4c */
[----:B------:R-:W-:-:S03]  /*23e0*/  ISETP.GT.AND P0, PT, R0, 0x40, PT ;  /* 0x000000400000780c */ /* 0x000fc60003f04270 */
[----:B------:R-:W-:-:S05]  /*23f0*/  IADD3 R72, P5, R64, R22, RZ ;  /* 0x0000001640487210 */ /* 0x000fca0007fbe0ff */
[----:B------:R-:W-:Y:S01]  /*2400*/  IMAD.X R73, R13, 0x1, R23, P5 ;  /* 0x000000010d497824 */ /* 0x000fe200028e0617 */
[----:B------:R-:W-:-:S04]  /*2410*/  IADD3 R56, P5, R22, R48, RZ ;  /* 0x0000003016387210 */ /* 0x000fc80007fbe0ff */
[----:B---3--:R-:W-:-:S04]  /*2420*/  @P0 IMAD.WIDE R14, R29, 0x2, R20 ;  /* 0x000000021d0e0825 */ /* 0x008fc800078e0214 */
[----:B----4-:R-:W-:-:S04]  /*2430*/  @P0 IMAD.WIDE R26, R33, 0x2, R20 ;  /* 0x00000002211a0825 */ /* 0x010fc800078e0214 */
[----:B------:R-:W-:Y:S01]  /*2440*/  IMAD.X R57, R23, 0x1, R12, P5 ;  /* 0x0000000117397824 */ /* 0x000fe200028e060c */
[----:B------:R3:W-:Y:S01]  /*2450*/  @P0 LDGSTS.E.BYPASS.LTC128B.128 [R251+0xe100], [R26.64], !P4 ;  /* 0x0e1000001afb0fae */ /* 0x0007e2000e101d4c */
[----:B-1----:R-:W-:Y:S01]  /*2460*/  @P0 IMAD.WIDE R24, R31, 0x2, R20 ;  /* 0x000000021f180825 */ /* 0x002fe200078e0214 */
[----:B------:R-:W-:-:S04]  /*2470*/  IADD3 R22, P5, R22, R16, RZ ;  /* 0x0000001016167210 */ /* 0x000fc80007fbe0ff */
[----:B------:R1:W-:Y:S01]  /*2480*/  @P0 LDGSTS.E.BYPASS.LTC128B.128 [R251+0x11100], [R24.64], !P3 ;  /* 0x1110000018fb0fae */ /* 0x0003e2000d901d4c */
[----:B------:R-:W-:-:S03]  /*2490*/  IMAD.X R23, R23, 0x1, R11, P5 ;  /* 0x0000000117177824 */ /* 0x000fc600028e060b */
[----:B------:R4:W-:Y:S01]  /*24a0*/  @P0 LDGSTS.E.BYPASS.LTC128B.128 [R251+0x14100], [R14.64], !P2 ;  /* 0x141000000efb0fae */ /* 0x0009e2000d101d4c */
[----:B-1----:R-:W-:-:S04]  /*24b0*/  @P0 IMAD.WIDE R24, R28, 0x2, R20 ;  /* 0x000000021c180825 */ /* 0x002fc800078e0214 */
[----:B------:R-:W-:Y:S01]  /*24c0*/  IMAD.WIDE R20, R29, 0x2, RZ ;  /* 0x000000021d147825 */ /* 0x000fe200078e02ff */
[----:B------:R3:W-:Y:S03]  /*24d0*/  @P0 LDGSTS.E.BYPASS.LTC128B.128 [R251+0x17100], [R24.64], !P1 ;  /* 0x1710000018fb0fae */ /* 0x0007e6000c901d4c */
[----:B----4-:R-:W-:Y:S01]  /*24e0*/  IMAD.WIDE R14, R28, 0x2, RZ ;  /* 0x000000021c0e7825 */ /* 0x010fe200078e02ff */
[----:B------:R-:W0:Y:S01]  /*24f0*/  LDGDEPBAR ;  /* 0x00000000000079af */ /* 0x000e220000000000 */
[----:B------:R-:W-:Y:S02]  /*2500*/  IADD3 R66, P0, R64, R20, RZ ;  /* 0x0000001440427210 */ /* 0x000fe40007f1e0ff */
[----:B------:R-:W-:Y:S02]  /*2510*/  IADD3 R50, P5, R20, R48, RZ ;  /* 0x0000003014327210 */ /* 0x000fe40007fbe0ff */
[----:B------:R-:W-:Y:S01]  /*2520*/  IADD3 R64, P6, R64, R14, RZ ;  /* 0x0000000e40407210 */ /* 0x000fe20007fde0ff */
[----:B------:R-:W-:Y:S01]  /*2530*/  IMAD.X R67, R13, 0x1, R21, P0 ;  /* 0x000000010d437824 */ /* 0x000fe200000e0615 */
[----:B------:R-:W-:Y:S01]  /*2540*/  IADD3 R20, P0, R20, R16, RZ ;  /* 0x0000001014147210 */ /* 0x000fe20007f1e0ff */
[--C-:B------:R-:W-:Y:S01]  /*2550*/  IMAD.X R51, R21, 0x1, R12.reuse, P5 ;  /* 0x0000000115337824 */ /* 0x100fe200028e060c */
[C---:B------:R-:W-:Y:S01]  /*2560*/  IADD3 R48, P5, R14.reuse, R48, RZ ;  /* 0x000000300e307210 */ /* 0x040fe20007fbe0ff */
[----:B------:R-:W-:Y:S01]  /*2570*/  IMAD.X R65, R13, 0x1, R15, P6 ;  /* 0x000000010d417824 */ /* 0x000fe200030e060f */
[----:B------:R-:W-:Y:S01]  /*2580*/  ISETP.GE.AND P6, PT, R33, c[0x0][0x1d4], PT ;  /* 0x0000750021007a0c */ /* 0x000fe20003fc6270 */
[----:B------:R-:W-:Y:S01]  /*2590*/  IMAD.X R21, R21, 0x1, R11, P0 ;  /* 0x0000000115157824 */ /* 0x000fe200000e060b */
[----:B------:R-:W-:Y:S01]  /*25a0*/  IADD3 R16, P0, R14, R16, RZ ;  /* 0x000000100e107210 */ /* 0x000fe20007f1e0ff */
[----:B------:R-:W-:Y:S01]  /*25b0*/  IMAD.X R49, R15, 0x1, R12, P5 ;  /* 0x000000010f317824 */ /* 0x000fe200028e060c */
[----:B------:R-:W-:-:S03]  /*25c0*/  ISETP.GE.AND P5, PT, R10, c[0x0][0x1d4], PT ;  /* 0x000075000a007a0c */ /* 0x000fc60003fa6270 */
[----:B------:R-:W-:Y:S01]  /*25d0*/  IMAD.X R17, R15, 0x1, R11, P0 ;  /* 0x000000010f117824 */ /* 0x000fe200000e060b */
[----:B------:R-:W-:Y:S02]  /*25e0*/  ISETP.LT.OR P0, PT, R0, 0x1, P6 ;  /* 0x000000010000780c */ /* 0x000fe40003701670 */
[----:B------:R-:W-:Y:S01]  /*25f0*/  ISETP.GE.AND P6, PT, R9, c[0x0][0x1d4], PT ;  /* 0x0000750009007a0c */ /* 0x000fe20003fc6270 */
[----:B------:R-:W-:-:S04]  /*2600*/  DEPBAR.LE SB0, 0x1 ;  /* 0x000080400000791a */ /* 0x000fc80000000000 */
[----:B------:R-:W-:-:S04]  /*2610*/  DEPBAR.LE SB0, 0x0 ;  /* 0x000080000000791a */ /* 0x000fc80000000000 */
[----:B------:R-:W-:Y:S06]  /*2620*/  BAR.SYNC.DEFER_BLOCKING 0x0 ;  /* 0x0000000000007b1d */ /* 0x000fec0000010000 */
[----:B------:R-:W-:Y:S04]  /*2630*/  LDSM.16.M88.4 R12, [R250+0x18100] ;  /* 0x01810000fa0c783b */ /* 0x000fe80000000200 */
[----:B------:R-:W-:Y:S04]  /*2640*/  LDSM.16.M88.4 R88, [R246+0x18100] ;  /* 0x01810000f658783b */ /* 0x000fe80000000200 */
[----:B------:R-:W-:Y:S04]  /*2650*/  LDSM.16.M88.4 R84, [R249+0xc100] ;  /* 0x00c10000f954783b */ /* 0x000fe80000000200 */
[----:B------:R-:W1:Y:S04]  /*2660*/  LDSM.16.M88.4 R76, [R249+0xc900] ;  /* 0x00c90000f94c783b */ /* 0x000e680000000200 */
[----:B------:R-:W-:Y:S04]  /*2670*/  LDSM.16.M88.4 R68, [R249+0xd100] ;  /* 0x00d10000f944783b */ /* 0x000fe80000000200 */
[----:B------:R-:W-:Y:S04]  /*2680*/  LDSM.16.M88.4 R60, [R249+0xd900] ;  /* 0x00d90000f93c783b */ /* 0x000fe80000000200 */
[----:B------:R-:W-:Y:S04]  /*2690*/  LDSM.16.M88.4 R52, [R249+0xe100] ;  /* 0x00e10000f934783b */ /* 0x000fe80000000200 */
[----:B------:R-:W-:Y:S04]  /*26a0*/  LDSM.16.M88.4 R100, [R249+0xe900] ;  /* 0x00e90000f964783b */ /* 0x000fe80000000200 */
[----:B------:R-:W-:Y:S04]  /*26b0*/  LDSM.16.M88.4 R44, [R248] ;  /* 0x00000000f82c783b */ /* 0x000fe80000000200 */
[----:B------:R-:W4:Y:S04]  /*26c0*/  LDSM.16.M88.4 R40, [R248+0x800] ;  /* 0x00080000f828783b */ /* 0x000f280000000200 */
[----:B--2---:R-:W2:Y:S04]  /*26d0*/  LDSM.16.M88.4 R36, [R248+0x1000] ;  /* 0x00100000f824783b */ /* 0x004ea80000000200 */
[----:B---3--:R-:W3:Y:S04]  /*26e0*/  LDSM.16.M88.4 R24, [R248+0x1800] ;  /* 0x00180000f818783b */ /* 0x008ee80000000200 */
[----:B------:R-:W5:Y:S04]  /*26f0*/  LDSM.16.M88.4 R96, [R248+0x2000] ;  /* 0x00200000f860783b */ /* 0x000f680000000200 */
[----:B------:R-:W2:Y:S01]  /*2700*/  LDSM.16.M88.4 R92, [R248+0x2800] ;  /* 0x00280000f85c783b */ /* 0x000ea20000000200 */
[----:B-1----:R-:W-:Y:S03]  /*2710*/  HMMA.16816.F32 R80, R12, R76, RZ ;  /* 0x0000004c0c50723c */ /* 0x002fe600000018ff */
[----:B------:R-:W-:Y:S01]  /*2720*/  @!PT LDS RZ, [RZ] ;  /* 0x00000000fffff984 */ /* 0x000fe20000000800 */
[----:B------:R-:W-:Y:S01]  /*2730*/  @!PT LDS RZ, [RZ] ;  /* 0x00000000fffff984 */ /* 0x000fe20000000800 */
[----:B------:R-:W-:Y:S01]  /*2740*/  @!PT LDS RZ, [RZ] ;  /* 0x00000000fffff984 */ /* 0x000fe20000000800 */
[----:B------:R1:W-:Y:S01]  /*2750*/  LDGSTS.E.BYPASS.LTC128B.128 [R251+0x100], [R74.64], !P0 ;  /* 0x001000004afb7fae */ /* 0x0003e2000c101d4c */
[----:B------:R-:W-:-:S02]  /*2760*/  ISETP.LT.OR P0, PT, R0, 0x1, P5 ;  /* 0x000000010000780c */ /* 0x000fc40002f01670 */
[----:B------:R-:W-:Y:S02]  /*2770*/  ISETP.GE.AND P5, PT, R8, c[0x0][0x1d4], PT ;  /* 0x0000750008007a0c */ /* 0x000fe40003fa6270 */
[----:B------:R-:W-:Y:S09]  /*2780*/  HMMA.16816.F32 R76, R12, R78, RZ ;  /* 0x0000004e0c4c723c */ /* 0x000ff200000018ff */
[----:B------:R1:W-:Y:S01]  /*2790*/  LDGSTS.E.BYPASS.LTC128B.128 [R251+0x3100], [R72.64], !P0 ;  /* 0x0310000048fb7fae */ /* 0x0003e2000c101d4c */
[----:B------:R-:W-:-:S06]  /*27a0*/  ISETP.LT.OR P0, PT, R0, 0x1, P6 ;  /* 0x000000010000780c */ /* 0x000fcc0003701670 */
[C---:B----4-:R-:W-:Y:S07]  /*27b0*/  HMMA.16816.F32 R80, R88.reuse, R40, R80 ;  /* 0x000000285850723c */ /* 0x050fee0000001850 */
[----:B------:R4:W-:Y:S01]  /*27c0*/  LDGSTS.E.BYPASS.LTC128B.128 [R251+0x6100], [R66.64], !P0 ;  /* 0x0610000042fb7fae */ /* 0x0009e2000c101d4c */
[----:B------:R-:W-:Y:S01]  /*27d0*/  ISETP.LT.OR P0, PT, R0, 0x1, P5 ;  /* 0x000000010000780c */ /* 0x000fe20002f01670 */
[----:B------:R-:W-:Y:S08]  /*27e0*/  HMMA.16816.F32 R76, R88, R42, R76 ;  /* 0x0000002a584c723c */ /* 0x000ff0000000184c */
[----:B-1----:R-:W-:Y:S04]  /*27f0*/  HMMA.16816.F32 R72, R12, R68, RZ ;  /* 0x000000440c48723c */ /* 0x002fe800000018ff */
[----:B------:R4:W-:Y:S01]  /*2800*/  LDGSTS.E.BYPASS.LTC128B.128 [R251+0x9100], [R64.64], !P0 ;  /* 0x0910000040fb7fae */ /* 0x0009e2000c101d4c */
[----:B------:R-:W-:-:S04]  /*2810*/  ISETP.GE.AND P0, PT, R33, c[0x0][0x1d4], PT ;  /* 0x0000750021007a0c */ /* 0x000fc80003f06270 */
[----:B------:R-:W-:Y:S01]  /*2820*/  ISETP.LT.OR P0, PT, R0, 0x21, P0 ;  /* 0x000000210000780c */ /* 0x000fe20000701670 */
[----:B------:R-:W-:Y:S11]  /*2830*/  HMMA.16816.F32 R68, R12, R70, RZ ;  /* 0x000000460c44723c */ /* 0x000ff600000018ff */
[----:B------:R-:W-:Y:S01]  /*2840*/  @!UPT UIADD3 URZ, URZ, URZ, URZ ;  /* 0x0000003f3f3ff290 */ /* 0x000fe2000fffe03f */
[----:B------:R1:W-:Y:S01]  /*2850*/  LDGSTS.E.BYPASS.LTC128B.128 [R251+0x1100], [R58.64], !P0 ;  /* 0x011000003afb7fae */ /* 0x0003e2000c101d4c */
[----:B------:R-:W-:-:S04]  /*2860*/  ISETP.GE.AND P0, PT, R10, c[0x0][0x1d4], PT ;  /* 0x000075000a007a0c */ /* 0x000fc80003f06270 */
[C---:B------:R-:W-:Y:S01]  /*2870*/  ISETP.LT.OR P0, PT, R0.reuse, 0x21, P0 ;  /* 0x000000210000780c */ /* 0x040fe20000701670 */
[----:B--2---:R-:W-:Y:S08]  /*2880*/  HMMA.16816.F32 R72, R88, R36, R72 ;  /* 0x000000245848723c */ /* 0x004ff00000001848 */
[----:B----4-:R-:W-:Y:S04]  /*2890*/  HMMA.16816.F32 R64, R12, R60, RZ ;  /* 0x0000003c0c40723c */ /* 0x010fe800000018ff */
[----:B------:R1:W-:Y:S01]  /*28a0*/  LDGSTS.E.BYPASS.LTC128B.128 [R251+0x4100], [R56.64], !P0 ;  /* 0x0410000038fb7fae */ /* 0x0003e2000c101d4c */
[----:B------:R-:W-:-:S03]  /*28b0*/  ISETP.LT.OR P0, PT, R0, 0x21, P6 ;  /* 0x000000210000780c */ /* 0x000fc60003701670 */
[----:B------:R-:W-:Y:S08]  /*28c0*/  HMMA.16816.F32 R60, R12, R62, RZ ;  /* 0x0000003e0c3c723c */ /* 0x000ff000000018ff */
[----:B------:R-:W-:Y:S02]  /*28d0*/  HMMA.16816.F32 R68, R88, R38, R68 ;  /* 0x000000265844723c */ /* 0x000fe40000001844 */
[----:B------:R2:W-:Y:S01]  /*28e0*/  LDGSTS.E.BYPASS.LTC128B.128 [R251+0x7100], [R50.64], !P0 ;  /* 0x0710000032fb7fae */ /* 0x0005e2000c101d4c */
[----:B------:R-:W-:-:S02]  /*28f0*/  ISETP.LT.OR P0, PT, R0, 0x21, P5 ;  /* 0x000000210000780c */ /* 0x000fc40002f01670 */
[----:B------:R-:W-:-:S03]  /*2900*/  ISETP.LT.OR P5, PT, R0, 0x41, P5 ;  /* 0x000000410000780c */ /* 0x000fc60002fa1670 */
[----:B---3--:R-:W-:Y:S08]  /*2910*/  HMMA.16816.F32 R64, R88, R24, R64 ;  /* 0x000000185840723c */ /* 0x008ff00000001840 */
[----:B------:R2:W-:Y:S01]  /*2920*/  LDGSTS.E.BYPASS.LTC128B.128 [R251+0xa100], [R48.64], !P0 ;  /* 0x0a10000030fb7fae */ /* 0x0005e2000c101d4c */
[----:B------:R-:W-:Y:S01]  /*2930*/  ISETP.GE.AND P0, PT, R33, c[0x0][0x1d4], PT ;  /* 0x0000750021007a0c */ /* 0x000fe20003f06270 */
[----:B-1----:R-:W-:Y:S03]  /*2940*/  HMMA.16816.F32 R56, R12, R52, RZ ;  /* 0x000000340c38723c */ /* 0x002fe600000018ff */
[----:B------:R-:W-:-:S05]  /*2950*/  ISETP.LT.OR P0, PT, R0, 0x41, P0 ;  /* 0x000000410000780c */ /* 0x000fca0000701670 */
[----:B------:R-:W-:Y:S08]  /*2960*/  HMMA.16816.F32 R52, R12, R54, RZ ;  /* 0x000000360c34723c */ /* 0x000ff000000018ff */
[----:B------:R1:W-:Y:S01]  /*2970*/  LDGSTS.E.BYPASS.LTC128B.128 [R251+0x2100], [R34.64], !P0 ;  /* 0x0210000022fb7fae */ /* 0x0003e2000c101d4c */
[----:B------:R-:W-:Y:S01]  /*2980*/  ISETP.GE.AND P0, PT, R10, c[0x0][0x1d4], PT ;  /* 0x000075000a007a0c */ /* 0x000fe20003f06270 */
[----:B------:R-:W-:Y:S03]  /*2990*/  HMMA.16816.F32 R60, R88, R26, R60 ;  /* 0x0000001a583c723c */ /* 0x000fe6000000183c */
[----:B------:R-:W-:-:S05]  /*29a0*/  ISETP.LT.OR P0, PT, R0, 0x41, P0 ;  /* 0x000000410000780c */ /* 0x000fca0000701670 */
[C---:B------:R-:W-:Y:S08]  /*29b0*/  HMMA.16816.F32 R8, R12.reuse, R84, RZ ;  /* 0x000000540c08723c */ /* 0x040ff000000018ff */
[----:B------:R3:W-:Y:S01]  /*29c0*/  LDGSTS.E.BYPASS.LTC128B.128 [R251+0x5100], [R22.64], !P0 ;  /* 0x0510000016fb7fae */ /* 0x0007e2000c101d4c */
[----:B------:R-:W-:Y:S01]  /*29d0*/  ISETP.LT.OR P0, PT, R0, 0x41, P6 ;  /* 0x000000410000780c */ /* 0x000fe20003701670 */
[----:B------:R-:W-:Y:S01]  /*29e0*/  HMMA.16816.F32 R84, R12, R86, RZ ;  /* 0x000000560c54723c */ /* 0x000fe200000018ff */
[----:B------:R-:W-:Y:S01]  /*29f0*/  IMAD.MOV.U32 R0, RZ, RZ, 0x40 ;  /* 0x00000040ff007424 */ /* 0x000fe200078e00ff */
[----:B-1----:R-:W-:-:S06]  /*2a00*/  SHF.R.S32.HI R35, RZ, 0x1f, R33 ;  /* 0x0000001fff237819 */ /* 0x002fcc0000011421 */
[----:B-----5:R-:W-:Y:S01]  /*2a10*/  HMMA.16816.F32 R56, R88, R96, R56 ;  /* 0x000000605838723c */ /* 0x020fe20000001838 */
[----:B------:R-:W-:-:S03]  /*2a20*/  SHF.R.S32.HI R34, RZ, 0x1f, R31 ;  /* 0x0000001fff227819 */ /* 0x000fc6000001141f */
[----:B------:R3:W-:Y:S01]  /*2a30*/  LDGSTS.E.BYPASS.LTC128B.128 [R251+0x8100], [R20.64], !P0 ;  /* 0x0810000014fb7fae */ /* 0x0007e2000c101d4c */
[----:B------:R-:W-:-:S03]  /*2a40*/  LOP3.LUT P0, RZ, R18, 0x4, RZ, 0xc0, !PT ;  /* 0x0000000412ff7812 */ /* 0x000fc6000780c0ff */
[----:B------:R1:W-:Y:S01]  /*2a50*/  LDGSTS.E.BYPASS.LTC128B.128 [R251+0xb100], [R16.64], !P5 ;  /* 0x0b10000010fb7fae */ /* 0x0003e2000e901d4c */
[----:B------:R-:W-:Y:S01]  /*2a60*/  SEL R0, R0, 0xffffffc0, !P0 ;  /* 0xffffffc000007807 */ /* 0x000fe20004000000 */
[C---:B------:R-:W-:Y:S01]  /*2a70*/  HMMA.16816.F32 R8, R88.reuse, R44, R8 ;  /* 0x0000002c5808723c */ /* 0x040fe20000001808 */
[----:B------:R-:W-:Y:S01]  /*2a80*/  PLOP3.LUT P0, PT, PT, PT, UP0, 0x40, 0x0 ;  /* 0x000000000000781c */ /* 0x000fe20003f0e808 */
[----:B------:R-:W-:Y:S01]  /*2a90*/  LDSM.16.M88.4 R112, [R243+0x18100] ;  /* 0x01810000f370783b */ /* 0x000fe20000000200 */
[----:B------:R-:W-:Y:S01]  /*2aa0*/  ISETP.GT.AND P5, PT, R120, 0x5f, PT ;  /* 0x0000005f7800780c */ /* 0x000fe20003fa4270 */
[----:B------:R-:W-:Y:S02]  /*2ab0*/  IMAD.IADD R244, R249, 0x1, R0 ;  /* 0x00000001f9f47824 */ /* 0x000fe400078e0200 */
[----:B------:R-:W-:Y:S01]  /*2ac0*/  IMAD.IADD R234, R0, 0x1, R248 ;  /* 0x0000000100ea7824 */ /* 0x000fe200078e02f8 */
[----:B------:R-:W0:Y:S01]  /*2ad0*/  LDGDEPBAR ;  /* 0x00000000000079af */ /* 0x000e220000000000 */
[C---:B------:R-:W-:Y:S03]  /*2ae0*/  HMMA.16816.F32 R84, R88.reuse, R46, R84 ;  /* 0x0000002e5854723c */ /* 0x040fe60000001854 */
[----:B------:R-:W-:Y:S04]  /*2af0*/  LDSM.16.M88.4 R44, [R244+0xc900] ;  /* 0x00c90000f42c783b */ /* 0x000fe80000000200 */
[----:B------:R-:W-:Y:S01]  /*2b00*/  LDSM.16.M88.4 R40, [R244+0xd100] ;  /* 0x00d10000f428783b */ /* 0x000fe20000000200 */
[----:B------:R-:W-:Y:S03]  /*2b10*/  HMMA.16816.F32 R52, R88, R98, R52 ;  /* 0x000000625834723c */ /* 0x000fe60000001834 */
[----:B--2---:R-:W-:Y:S04]  /*2b20*/  LDSM.16.M88.4 R48, [R244+0xc100] ;  /* 0x00c10000f430783b */ /* 0x004fe80000000200 */
[----:B---3--:R-:W2:Y:S01]  /*2b30*/  LDSM.16.M88.4 R20, [R245+0x18100] ;  /* 0x01810000f514783b */ /* 0x008ea20000000200 */
[C---:B-1----:R-:W-:Y:S03]  /*2b40*/  HMMA.16816.F32 R16, R12.reuse, R100, RZ ;  /* 0x000000640c10723c */ /* 0x042fe600000018ff */
[----:B------:R-:W1:Y:S04]  /*2b50*/  LDSM.16.M88.4 R36, [R244+0xd900] ;  /* 0x00d90000f424783b */ /* 0x000e680000000200 */
[----:B------:R-:W3:Y:S01]  /*2b60*/  LDSM.16.M88.4 R24, [R244+0xe100] ;  /* 0x00e10000f418783b */ /* 0x000ee20000000200 */
[----:B------:R-:W-:Y:S03]  /*2b70*/  HMMA.16816.F32 R12, R12, R102, RZ ;  /* 0x000000660c0c723c */ /* 0x000fe600000018ff */
[----:B------:R-:W4:Y:S04]  /*2b80*/  LDSM.16.M88.4 R116, [R244+0xe900] ;  /* 0x00e90000f474783b */ /* 0x000f280000000200 */
[----:B------:R-:W5:Y:S04]  /*2b90*/  LDSM.16.M88.4 R104, [R234+0x800] ;  /* 0x00080000ea68783b */ /* 0x000f680000000200 */
[----:B------:R-:W1:Y:S04]  /*2ba0*/  LDSM.16.M88.4 R100, [R234+0x1000] ;  /* 0x00100000ea64783b */ /* 0x000e680000000200 */
[----:B------:R-:W-:Y:S01]  /*2bb0*/  LDSM.16.M88.4 R108, [R234] ;  /* 0x00000000ea6c783b */ /* 0x000fe20000000200 */
[C---:B------:R-:W-:Y:S03]  /*2bc0*/  HMMA.16816.F32 R16, R88.reuse, R92, R16 ;  /* 0x0000005c5810723c */ /* 0x040fe60000001810 */
[----:B------:R-:W-:Y:S05]  /*2bd0*/  LDSM.16.M88.4 R96, [R234+0x1800] ;  /* 0x00180000ea60783b */ /* 0x000fea0000000200 */
[----:B------:R-:W-:Y:S01]  /*2be0*/  HMMA.16816.F32 R12, R88, R94, R12 ;  /* 0x0000005e580c723c */ /* 0x000fe2000000180c */
[----:B------:R-:W1:Y:S04]  /*2bf0*/  LDSM.16.M88.4 R92, [R234+0x2000] ;  /* 0x00200000ea5c783b */ /* 0x000e680000000200 */
[----:B------:R-:W-:Y:S03]  /*2c00*/  LDSM.16.M88.4 R88, [R234+0x2800] ;  /* 0x00280000ea58783b */ /* 0x000fe60000000200 */
[C---:B--2---:R-:W-:Y:S08]  /*2c10*/  HMMA.16816.F32 R80, R20.reuse, R44, R80 ;  /* 0x0000002c1450723c */ /* 0x044ff00000001850 */
[C---:B------:R-:W-:Y:S01]  /*2c20*/  HMMA.16816.F32 R76, R20.reuse, R46, R76 ;  /* 0x0000002e144c723c */ /* 0x040fe2000000184c */
[----:B------:R-:W-:Y:S07]  /*2c30*/  LDSM.16.M88.4 R44, [R249+0xf100] ;  /* 0x00f10000f92c783b */ /* 0x000fee0000000200 */
[C---:B------:R-:W-:Y:S08]  /*2c40*/  HMMA.16816.F32 R72, R20.reuse, R40, R72 ;  /* 0x000000281448723c */ /* 0x040ff00000001848 */
[C---:B------:R-:W-:Y:S01]  /*2c50*/  HMMA.16816.F32 R68, R20.reuse, R42, R68 ;  /* 0x0000002a1444723c */ /* 0x040fe20000001844 */
[----:B------:R-:W-:Y:S07]  /*2c60*/  LDSM.16.M88.4 R40, [R249+0xf900] ;  /* 0x00f90000f928783b */ /* 0x000fee0000000200 */
[C---:B------:R-:W-:Y:S08]  /*2c70*/  HMMA.16816.F32 R8, R20.reuse, R48, R8 ;  /* 0x000000301408723c */ /* 0x040ff00000001808 */
        /* <DEDUP_REMOVED lines=8> */
[C---:B----4-:R-:W-:Y:S08]  /*2d00*/  HMMA.16816.F32 R16, R20.reuse, R116, R16 ;  /* 0x000000741410723c */ /* 0x050ff00000001810 */
[----:B------:R-:W-:Y:S01]  /*2d10*/  HMMA.16816.F32 R12, R20, R118, R12 ;  /* 0x00000076140c723c */ /* 0x000fe2000000180c */
[----:B------:R-:W4:Y:S07]  /*2d20*/  LDSM.16.M88.4 R20, [R249+0x11100] ;  /* 0x01110000f914783b */ /* 0x000f2e0000000200 */
[C---:B-----5:R-:W-:Y:S08]  /*2d30*/  HMMA.16816.F32 R80, R112.reuse, R104, R80 ;  /* 0x000000687050723c */ /* 0x060ff00000001850 */
[C---:B------:R-:W-:Y:S01]  /*2d40*/  HMMA.16816.F32 R76, R112.reuse, R106, R76 ;  /* 0x0000006a704c723c */ /* 0x040fe2000000184c */
[----:B------:R-:W-:Y:S07]  /*2d50*/  LDSM.16.M88.4 R104, [R244+0x10100] ;  /* 0x01010000f468783b */ /* 0x000fee0000000200 */
[C---:B------:R-:W-:Y:S08]  /*2d60*/  HMMA.16816.F32 R72, R112.reuse, R100, R72 ;  /* 0x000000647048723c */ /* 0x040ff00000001848 */
[C---:B------:R-:W-:Y:S01]  /*2d70*/  HMMA.16816.F32 R68, R112.reuse, R102, R68 ;  /* 0x000000667044723c */ /* 0x040fe20000001844 */
        /* <DEDUP_REMOVED lines=12> */
[----:B------:R-:W-:Y:S07]  /*2e40*/  LDSM.16.M88.4 R40, [R246+0x1c100] ;  /* 0x01c10000f628783b */ /* 0x000fee0000000200 */
[C---:B-1----:R-:W-:Y:S08]  /*2e50*/  HMMA.16816.F32 R72, R48.reuse, R36, R72 ;  /* 0x000000243048723c */ /* 0x042ff00000001848 */
        /* <DEDUP_REMOVED lines=9> */
[C---:B---3--:R-:W-:Y:S08]  /*2ef0*/  HMMA.16816.F32 R64, R48.reuse, R24, R64 ;  /* 0x000000183040723c */ /* 0x048ff00000001840 */
[C---:B------:R-:W-:Y:S01]  /*2f00*/  HMMA.16816.F32 R60, R48.reuse, R26, R60 ;  /* 0x0000001a303c723c */ /* 0x040fe2000000183c */
[----:B------:R-:W2:Y:S07]  /*2f10*/  LDSM.16.M88.4 R24, [R248+0x3800] ;  /* 0x00380000f818783b */ /* 0x000eae0000000200 */
[C---:B----4-:R-:W-:Y:S08]  /*2f20*/  HMMA.16816.F32 R56, R48.reuse, R20, R56 ;  /* 0x000000143038723c */ /* 0x050ff00000001838 */
[C---:B------:R-:W-:Y:S01]  /*2f30*/  HMMA.16816.F32 R52, R48.reuse, R22, R52 ;  /* 0x000000163034723c */ /* 0x040fe20000001834 */
[----:B------:R-:W3:Y:S07]  /*2f40*/  LDSM.16.M88.4 R20, [R248+0x4800] ;  /* 0x00480000f814783b */ /* 0x000eee0000000200 */
[C---:B-----5:R-:W-:Y:S08]  /*2f50*/  HMMA.16816.F32 R16, R48.reuse, R92, R16 ;  /* 0x0000005c3010723c */ /* 0x060ff00000001810 */
[----:B------:R-:W-:Y:S01]  /*2f60*/  HMMA.16816.F32 R92, R48, R94, R12 ;  /* 0x0000005e305c723c */ /* 0x000fe2000000180c */
[----:B------:R-:W-:Y:S04]  /*2f70*/  LDSM.16.M88.4 R48, [R245+0x1c100] ;  /* 0x01c10000f530783b */ /* 0x000fe80000000200 */
[----:B------:R-:W4:Y:S03]  /*2f80*/  LDSM.16.M88.4 R12, [R244+0xf100] ;  /* 0x00f10000f40c783b */ /* 0x000f260000000200 */
[C---:B-1----:R-:W-:Y:S08]  /*2f90*/  HMMA.16816.F32 R8, R40.reuse, R36, R8 ;  /* 0x000000242808723c */ /* 0x042ff00000001808 */
[C---:B------:R-:W-:Y:S01]  /*2fa0*/  HMMA.16816.F32 R84, R40.reuse, R38, R84 ;  /* 0x000000262854723c */ /* 0x040fe20000001854 */
[----:B------:R-:W1:Y:S07]  /*2fb0*/  LDSM.16.M88.4 R36, [R244+0x11100] ;  /* 0x01110000f424783b */ /* 0x000e6e0000000200 */
[C---:B--2---:R-:W-:Y:S08]  /*2fc0*/  HMMA.16816.F32 R80, R40.reuse, R24, R80 ;  /* 0x000000182850723c */ /* 0x044ff00000001850 */
[C---:B------:R-:W-:Y:S01]  /*2fd0*/  HMMA.16816.F32 R76, R40.reuse, R26, R76 ;  /* 0x0000001a284c723c */ /* 0x040fe2000000184c */
[----:B------:R-:W-:Y:S07]  /*2fe0*/  LDSM.16.M88.4 R24, [R243+0x1c100] ;  /* 0x01c10000f318783b */ /* 0x000fee0000000200 */
[C---:B---3--:R-:W-:Y:S08]  /*2ff0*/  HMMA.16816.F32 R64, R40.reuse, R20, R64 ;  /* 0x000000142840723c */ /* 0x048ff00000001840 */
        /* <DEDUP_REMOVED lines=10> */
[----:B------:R-:W3:Y:S04]  /*30a0*/  LDSM.16.M88.4 R40, [R234+0x3800] ;  /* 0x00380000ea28783b */ /* 0x000ee80000000200 */
[----:B------:R-:W-:Y:S03]  /*30b0*/  LDSM.16.M88.4 R88, [R234+0x5800] ;  /* 0x00580000ea58783b */ /* 0x000fe60000000200 */
[C---:B----4-:R-:W-:Y:S08]  /*30c0*/  HMMA.16816.F32 R8, R48.reuse, R12, R8 ;  /* 0x0000000c3008723c */ /* 0x050ff00000001808 */
        /* <DEDUP_REMOVED lines=140> */
[----:B------:R-:W-:Y:S02]  /*3990*/  FMUL.FTZ R59, R82, c[0x0][0x320] ;  /* 0x0000c800523b7a20 */ /* 0x000fe40000410000 */
[----:B------:R-:W-:Y:S02]  /*39a0*/  FMUL.FTZ R81, R83, c[0x0][0x320] ;  /* 0x0000c80053517a20 */ /* 0x000fe40000410000 */
[----:B------:R-:W-:Y:S01]  /*39b0*/  FMUL.FTZ R80, R80, c[0x0][0x320] ;  /* 0x0000c80050507a20 */ /* 0x000fe20000410000 */
[----:B------:R-:W-:Y:S01]  /*39c0*/  HMMA.16816.F32 R60, R20, R10, R60 ;  /* 0x0000000a143c723c */ /* 0x000fe2000000183c */
[----:B------:R-:W2:Y:S01]  /*39d0*/  LDSM.16.M88.4 R8, [R249+0x17900] ;  /* 0x01790000f908783b */ /* 0x000ea20000000200 */
[----:B------:R-:W4:Y:S06]  /*39e0*/  MUFU.TANH R58, R58 ;  /* 0x0000003a003a7308 */ /* 0x000f2c0000002400 */
[----:B------:R-:W-:Y:S01]  /*39f0*/  HMMA.16816.F32 R88, R72, R12, R88 ;  /* 0x0000000c4858723c */ /* 0x000fe20000001858 */
[----:B------:R-:W-:Y:S01]  /*3a00*/  FMUL.FTZ R76, R76, c[0x0][0x320] ;  /* 0x0000c8004c4c7a20 */ /* 0x000fe20000410000 */
[----:B------:R-:W1:Y:S01]  /*3a10*/  MUFU.TANH R80, R80 ;  /* 0x0000005000507308 */ /* 0x000e620000002400 */
[----:B------:R-:W-:-:S02]  /*3a20*/  FMUL.FTZ R77, R77, c[0x0][0x320] ;  /* 0x0000c8004d4d7a20 */ /* 0x000fc40000410000 */
        /* <DEDUP_REMOVED lines=12> */
[----:B------:R-:W-:Y:S01]  /*3af0*/  LDSM.16.M88.4 R44, [R234+0xb000] ;  /* 0x00b00000ea2c783b */ /* 0x000fe20000000200 */
[----:B------:R-:W1:Y:S06]  /*3b00*/  MUFU.TANH R78, R78 ;  /* 0x0000004e004e7308 */ /* 0x000e6c0000002400 */
[----:B------:R-:W-:Y:S01]  /*3b10*/  HMMA.16816.F32 R60, R72, R26, R60 ;  /* 0x0000001a483c723c */ /* 0x000fe2000000183c */
[----:B------:R-:W1:Y:S01]  /*3b20*/  LDSM.16.M88.4 R24, [R248+0xb800] ;  /* 0x00b80000f818783b */ /* 0x000e620000000200 */
[----:B------:R-:W1:Y:S06]  /*3b30*/  MUFU.TANH R79, R79 ;  /* 0x0000004f004f7308 */ /* 0x000e6c0000002400 */
[C---:B--2---:R-:W-:Y:S08]  /*3b40*/  HMMA.16816.F32 R92, R16.reuse, R10, R92 ;  /* 0x0000000a105c723c */ /* 0x044ff0000000185c */
[----:B------:R-:W-:Y:S01]  /*3b50*/  HMMA.16816.F32 R40, R16, R8, R40 ;  /* 0x000000081028723c */ /* 0x000fe20000001828 */
[----:B------:R-:W-:Y:S07]  /*3b60*/  LDSM.16.M88.4 R8, [R234+0xb800] ;  /* 0x00b80000ea08783b */ /* 0x000fee0000000200 */
[----:B------:R-:W-:Y:S08]  /*3b70*/  HMMA.16816.F32 R48, R104, R96, R48 ;  /* 0x000000606830723c */ /* 0x000ff00000001830 */
[C---:B-----5:R-:W-:Y:S08]  /*3b80*/  HMMA.16816.F32 R112, R20.reuse, R12, R112 ;  /* 0x0000000c1470723c */ /* 0x060ff00000001870 */
[----:B------:R-:W-:Y:S01]  /*3b90*/  HMMA.16816.F32 R52, R20, R14, R52 ;  /* 0x0000000e1434723c */ /* 0x000fe20000001834 */
[----:B------:R-:W2:Y:S07]  /*3ba0*/  LDSM.16.M88.4 R12, [R244+0x17900] ;  /* 0x01790000f40c783b */ /* 0x000eae0000000200 */
[----:B------:R-:W-:Y:S01]  /*3bb0*/  HMMA.16816.F32 R88, R104, R36, R88 ;  /* 0x000000246858723c */ /* 0x000fe20000001858 */
[----:B------:R-:W-:-:S02]  /*3bc0*/  FMUL.FTZ R49, R49, c[0x0][0x320] ;  /* 0x0000c80031317a20 */ /* 0x000fc40000410000 */
[----:B------:R-:W-:Y:S02]  /*3bd0*/  FMUL.FTZ R50, R50, c[0x0][0x320] ;  /* 0x0000c80032327a20 */ /* 0x000fe40000410000 */
[----:B------:R-:W-:Y:S01]  /*3be0*/  FMUL.FTZ R51, R51, c[0x0][0x320] ;  /* 0x0000c80033337a20 */ /* 0x000fe20000410000 */
[----:B------:R-:W2:Y:S01]  /*3bf0*/  MUFU.TANH R64, R49 ;  /* 0x0000003100407308 */ /* 0x000ea20000002400 */
[----:B------:R-:W-:Y:S01]  /*3c00*/  FMUL.FTZ R0, R48, c[0x0][0x320] ;  /* 0x0000c80030007a20 */ /* 0x000fe20000410000 */
[----:B------:R-:W-:Y:S01]  /*3c10*/  HMMA.16816.F32 R68, R104, R38, R68 ;  /* 0x000000266844723c */ /* 0x000fe20000001844 */
[----:B------:R-:W5:Y:S05]  /*3c20*/  LDSM.16.M88.4 R36, [R244+0x17100] ;  /* 0x01710000f424783b */ /* 0x000f6a0000000200 */
[----:B------:R-:W2:Y:S02]  /*3c30*/  MUFU.TANH R65, R50 ;  /* 0x0000003200417308 */ /* 0x000ea40000002400 */
[C---:B-1----:R-:W-:Y:S06]  /*3c40*/  HMMA.16816.F32 R92, R20.reuse, R26, R92 ;  /* 0x0000001a145c723c */ /* 0x042fec000000185c */
[----:B------:R-:W1:Y:S02]  /*3c50*/  MUFU.TANH R0, R0 ;  /* 0x0000000000007308 */ /* 0x000e640000002400 */
[----:B------:R-:W-:Y:S01]  /*3c60*/  HMMA.16816.F32 R40, R20, R24, R40 ;  /* 0x000000181428723c */ /* 0x000fe20000001828 */
[----:B------:R-:W-:-:S02]  /*3c70*/  FMUL.FTZ R82, R88, c[0x0][0x320] ;  /* 0x0000c80058527a20 */ /* 0x000fc40000410000 */
[----:B------:R-:W-:Y:S02]  /*3c80*/  FMUL.FTZ R83, R89, c[0x0][0x320] ;  /* 0x0000c80059537a20 */ /* 0x000fe40000410000 */
[----:B------:R-:W-:Y:S02]  /*3c90*/  FMUL.FTZ R91, R91, c[0x0][0x320] ;  /* 0x0000c8005b5b7a20 */ /* 0x000fe40000410000 */
[----:B------:R-:W1:Y:S01]  /*3ca0*/  MUFU.TANH R82, R82 ;  /* 0x0000005200527308 */ /* 0x000e620000002400 */
[----:B------:R-:W-:Y:S01]  /*3cb0*/  HMMA.16816.F32 R84, R72, R66, R84 ;  /* 0x000000424854723c */ /* 0x000fe20000001854 */
[----:B------:R-:W-:Y:S02]  /*3cc0*/  FMUL.FTZ R68, R68, c[0x0][0x320] ;  /* 0x0000c80044447a20 */ /* 0x000fe40000410000 */
[----:B------:R-:W-:Y:S02]  /*3cd0*/  FMUL.FTZ R69, R69, c[0x0][0x320] ;  /* 0x0000c80045457a20 */ /* 0x000fe40000410000 */
[----:B------:R-:W-:-:S02]  /*3ce0*/  FMUL.FTZ R70, R70, c[0x0][0x320] ;  /* 0x0000c80046467a20 */ /* 0x000fc40000410000 */
[----:B------:R1:W1:Y:S01]  /*3cf0*/  MUFU.TANH R66, R51 ;  /* 0x0000003300427308 */ /* 0x0002620000002400 */
[----:B--2---:R-:W-:Y:S01]  /*3d00*/  HMMA.16816.F32 R92, R72, R14, R92 ;  /* 0x0000000e485c723c */ /* 0x004fe2000000185c */
[----:B------:R-:W-:-:S06]  /*3d10*/  FMUL.FTZ R71, R71, c[0x0][0x320] ;  /* 0x0000c80047477a20 */ /* 0x000fcc0000410000 */
[----:B------:R-:W2:Y:S01]  /*3d20*/  MUFU.TANH R83, R83 ;  /* 0x0000005300537308 */ /* 0x000ea20000002400 */
[C---:B------:R-:W-:Y:S01]  /*3d30*/  HMMA.16816.F32 R40, R72.reuse, R12, R40 ;  /* 0x0000000c4828723c */ /* 0x040fe20000001828 */
[----:B-1----:R-:W1:Y:S07]  /*3d40*/  LDSM.16.M88.4 R48, [R234+0xa800] ;  /* 0x00a80000ea30783b */ /* 0x002e6e0000000200 */
[----:B-----5:R-:W-:Y:S01]  /*3d50*/  HMMA.16816.F32 R112, R72, R36, R112 ;  /* 0x000000244870723c */ /* 0x020fe20000001870 */
[----:B------:R1:W1:Y:S01]  /*3d60*/  MUFU.TANH R211, R91 ;  /* 0x0000005b00d37308 */ /* 0x0002620000002400 */
[----:B------:R-:W-:-:S06]  /*3d70*/  DEPBAR.LE SB0, 0x0 ;  /* 0x000080000000791a */ /* 0x000fcc0000000000 */
[----:B------:R-:W-:Y:S01]  /*3d80*/  HMMA.16816.F32 R52, R72, R38, R52 ;  /* 0x000000264834723c */ /* 0x000fe20000001834 */
[----:B------:R1:W1:Y:S07]  /*3d90*/  MUFU.TANH R213, R68 ;  /* 0x0000004400d57308 */ /* 0x00026e0000002400 */
[C---:B------:R-:W-:Y:S01]  /*3da0*/  HMMA.16816.F32 R84, R104.reuse, R98, R84 ;  /* 0x000000626854723c */ /* 0x040fe20000001854 */
[----:B------:R1:W1:Y:S07]  /*3db0*/  MUFU.TANH R212, R69 ;  /* 0x0000004500d47308 */ /* 0x00026e0000002400 */
[C---:B------:R-:W-:Y:S01]  /*3dc0*/  HMMA.16816.F32 R92, R104.reuse, R10, R92 ;  /* 0x0000000a685c723c */ /* 0x040fe2000000185c */
[----:B------:R2:W2:Y:S07]  /*3dd0*/  MUFU.TANH R210, R70 ;  /* 0x0000004600d27308 */ /* 0x0004ae0000002400 */
[C---:B------:R-:W-:Y:S01]  /*3de0*/  HMMA.16816.F32 R112, R104.reuse, R44, R112 ;  /* 0x0000002c6870723c */ /* 0x040fe20000001870 */
[----:B------:R2:W2:Y:S07]  /*3df0*/  MUFU.TANH R209, R71 ;  /* 0x0000004700d17308 */ /* 0x0004ae0000002400 */
[----:B-1----:R-:W-:Y:S01]  /*3e00*/  HMMA.16816.F32 R108, R104, R48, R108 ;  /* 0x00000030686c723c */ /* 0x002fe2000000186c */
[----:B------:R-:W-:-:S02]  /*3e10*/  FMUL.FTZ R67, R84, c[0x0][0x320] ;  /* 0x0000c80054437a20 */ /* 0x000fc40000410000 */
[----:B------:R-:W-:Y:S02]  /*3e20*/  FMUL.FTZ R56, R85, c[0x0][0x320] ;  /* 0x0000c80055387a20 */ /* 0x000fe40000410000 */
[----:B------:R-:W-:Y:S02]  /*3e30*/  FMUL.FTZ R57, R86, c[0x0][0x320] ;  /* 0x0000c80056397a20 */ /* 0x000fe40000410000 */
[----:B------:R-:W-:Y:S01]  /*3e40*/  FMUL.FTZ R84, R87, c[0x0][0x320] ;  /* 0x0000c80057547a20 */ /* 0x000fe20000410000 */
[----:B------:R-:W-:Y:S01]  /*3e50*/  HMMA.16816.F32 R60, R104, R50, R60 ;  /* 0x00000032683c723c */ /* 0x000fe2000000183c */
[----:B------:R-:W-:Y:S01]  /*3e60*/  FMUL.FTZ R85, R90, c[0x0][0x320] ;  /* 0x0000c8005a557a20 */ /* 0x000fe20000410000 */
[----:B------:R-:W1:Y:S01]  /*3e70*/  MUFU.TANH R67, R67 ;  /* 0x0000004300437308 */ /* 0x000e620000002400 */
[----:B------:R-:W-:Y:S02]  /*3e80*/  FMUL.FTZ R25, R94, c[0x0][0x320] ;  /* 0x0000c8005e197a20 */ /* 0x000fe40000410000 */
[----:B------:R-:W-:-:S02]  /*3e90*/  FMUL.FTZ R24, R95, c[0x0][0x320] ;  /* 0x0000c8005f187a20 */ /* 0x000fc40000410000 */
        /* <DEDUP_REMOVED lines=24> */
[----:B------:R1:W1:Y:S01]  /*4020*/  MUFU.TANH R198, R108 ;  /* 0x0000006c00c67308 */ /* 0x0002620000002400 */
        /* <DEDUP_REMOVED lines=44> */
[C---:B------:R-:W-:Y:S01]  /*42f0*/  IMAD.SHL.U32 R16, R33.reuse, 0x2, RZ ;  /* 0x0000000221107824 */ /* 0x040fe200078e00ff */
[----:B------:R-:W-:Y:S01]  /*4300*/  SHF.L.U64.HI R17, R33, 0x1, R35 ;  /* 0x0000000121117819 */ /* 0x000fe20000010223 */
[----:B------:R-:W-:Y:S01]  /*4310*/  IMAD R13, R8, c[0x0][0x2b8], R7 ;  /* 0x0000ae00080d7a24 */ /* 0x000fe200078e0207 */
[----:B-1----:R-:W-:Y:S02]  /*4320*/  IADD3 R40, -R15, 0x10, RZ ;  /* 0x000000100f287810 */ /* 0x002fe40007ffe1ff */
[----:B------:R-:W-:Y:S01]  /*4330*/  SEL R22, RZ, 0x10, P1 ;  /* 0x00000010ff167807 */ /* 0x000fe20000800000 */
[----:B------:R-:W-:Y:S01]  /*4340*/  IMAD.WIDE.U32 R8, R13, c[0x0][0x1e0], RZ ;  /* 0x000078000d087a25 */ /* 0x000fe200078e00ff */
[----:B------:R-:W-:-:S02]  /*4350*/  SHF.R.S32.HI R7, RZ, 0x1f, R13 ;  /* 0x0000001fff077819 */ /* 0x000fc4000001140d */
[----:B------:R-:W-:Y:S02]  /*4360*/  LOP3.LUT R40, R40, 0xf, RZ, 0xc0, !PT ;  /* 0x0000000f28287812 */ /* 0x000fe400078ec0ff */
[----:B------:R-:W-:Y:S01]  /*4370*/  SHF.L.U64.HI R14, R31, 0x1, R34 ;  /* 0x000000011f0e7819 */ /* 0x000fe20000010222 */
[----:B------:R-:W-:Y:S01]  /*4380*/  IMAD R7, R7, c[0x0][0x1e0], RZ ;  /* 0x0000780007077a24 */ /* 0x000fe200078e02ff */
[----:B------:R-:W-:-:S03]  /*4390*/  IADD3 R26, -R22, 0x10, RZ ;  /* 0x00000010161a7810 */ /* 0x000fc60007ffe1ff */
[----:B------:R-:W-:Y:S01]  /*43a0*/  IMAD R7, R13, c[0x0][0x1e4], R7 ;  /* 0x000079000d077a24 */ /* 0x000fe200078e0207 */
[----:B------:R-:W-:-:S03]  /*43b0*/  LOP3.LUT R26, R26, 0xf, RZ, 0xc0, !PT ;  /* 0x0000000f1a1a7812 */ /* 0x000fc600078ec0ff */
[----:B------:R-:W-:Y:S02]  /*43c0*/  IMAD.IADD R9, R9, 0x1, R7 ;  /* 0x0000000109097824 */ /* 0x000fe400078e0207 */
[C---:B--2---:R-:W-:Y:S01]  /*43d0*/  IMAD.SHL.U32 R10, R29.reuse, 0x2, RZ ;  /* 0x000000021d0a7824 */ /* 0x044fe200078e00ff */
[----:B------:R-:W-:Y:S02]  /*43e0*/  SHF.L.U64.HI R11, R29, 0x1, R32 ;  /* 0x000000011d0b7819 */ /* 0x000fe40000010220 */
[----:B---3--:R-:W-:Y:S01]  /*43f0*/  SHF.R.S32.HI R7, RZ, 0x1f, R12 ;  /* 0x0000001fff077819 */ /* 0x008fe2000001140c */
[----:B------:R-:W-:Y:S01]  /*4400*/  IMAD.WIDE.U32 R8, R12, c[0x0][0x1f0], R8 ;  /* 0x00007c000c087a25 */ /* 0x000fe200078e0008 */
[----:B------:R1:W-:Y:S03]  /*4410*/  STL [R1], R12 ;  /* 0x0000000c01007387 */ /* 0x0003e60000100800 */
[----:B------:R-:W-:Y:S01]  /*4420*/  IMAD R7, R7, c[0x0][0x1f0], RZ ;  /* 0x00007c0007077a24 */ /* 0x000fe200078e02ff */
[----:B------:R-:W-:Y:S01]  /*4430*/  IADD3 R18, P0, R8, UR20, RZ ;  /* 0x0000001408127c10 */ /* 0x000fe2000ff1e0ff */
[----:B------:R2:W-:Y:S01]  /*4440*/  STL [R1+0x4], R13 ;  /* 0x0000040d01007387 */ /* 0x0005e20000100800 */
[----:B------:R-:W-:Y:S01]  /*4450*/  SHF.L.U64.HI R8, R28, 0x1, R30 ;  /* 0x000000011c087819 */ /* 0x000fe2000001021e */
[----:B------:R-:W-:-:S05]  /*4460*/  IMAD R7, R12, c[0x0][0x1f4], R7 ;  /* 0x00007d000c077a24 */ /* 0x000fca00078e0207 */
[----:B------:R-:W-:Y:S02]  /*4470*/  IADD3.X R7, R9, UR18, R7, P0, !PT ;  /* 0x0000001209077c10 */ /* 0x000fe400087fe407 */
[C---:B------:R-:W-:Y:S02]  /*4480*/  LEA R19, P0, R18.reuse, c[0x0][0x1c8], 0x1 ;  /* 0x0000720012137a11 */ /* 0x040fe400078008ff */
[----:B------:R-:W-:Y:S02]  /*4490*/  SEL R9, RZ, 0x10, P2 ;  /* 0x00000010ff097807 */ /* 0x000fe40001000000 */
[----:B------:R-:W-:Y:S01]  /*44a0*/  LEA.HI.X R18, R18, c[0x0][0x1cc], R7, 0x1, P0 ;  /* 0x0000730012127a11 */ /* 0x000fe200000f0c07 */
[----:B------:R-:W3:Y:S01]  /*44b0*/  SHFL.IDX PT, R27, R19, 0x2, 0x181f ;  /* 0x00581f00131b7f89 */ /* 0x000ee200000e0000 */
[----:B------:R-:W-:Y:S01]  /*44c0*/  IADD3 R36, -R9, 0x10, RZ ;  /* 0x0000001009247810 */ /* 0x000fe20007ffe1ff */
[----:B------:R-:W-:Y:S02]  /*44d0*/  IMAD.SHL.U32 R7, R28, 0x2, RZ ;  /* 0x000000021c077824 */ /* 0x000fe400078e00ff */
[----:B------:R-:W4:Y:S01]  /*44e0*/  SHFL.IDX PT, R20, R18, 0x2, 0x181f ;  /* 0x00581f0012147f89 */ /* 0x000f2200000e0000 */
[----:B------:R-:W-:-:S02]  /*44f0*/  LOP3.LUT R36, R36, 0xf, RZ, 0xc0, !PT ;  /* 0x0000000f24247812 */ /* 0x000fc400078ec0ff */
[----:B-1----:R-:W-:Y:S01]  /*4500*/  SEL R12, RZ, 0x10, P3 ;  /* 0x00000010ff0c7807 */ /* 0x002fe20001800000 */
[----:B------:R-:W-:Y:S03]  /*4510*/  SHFL.IDX PT, R21, R18, RZ, 0x181f ;  /* 0x00181fff12157589 */ /* 0x000fe600000e0000 */
[----:B------:R-:W-:Y:S01]  /*4520*/  IADD3 R38, -R12, 0x10, RZ ;  /* 0x000000100c267810 */ /* 0x000fe20007ffe1ff */
[----:B--2---:R-:W-:Y:S01]  /*4530*/  IMAD.SHL.U32 R13, R31, 0x2, RZ ;  /* 0x000000021f0d7824 */ /* 0x004fe200078e00ff */
[----:B------:R-:W-:Y:S02]  /*4540*/  SHFL.IDX PT, R18, R18, 0x1, 0x181f ;  /* 0x00381f0012127f89 */ /* 0x000fe400000e0000 */
[----:B------:R-:W-:Y:S02]  /*4550*/  LOP3.LUT R38, R38, 0xf, RZ, 0xc0, !PT ;  /* 0x0000000f26267812 */ /* 0x000fe400078ec0ff */
[----:B---3--:R-:W-:-:S04]  /*4560*/  IADD3 R40, P6, P0, R40, R27, R16 ;  /* 0x0000001b28287210 */ /* 0x008fc800078de010 */
[----:B----4-:R-:W-:Y:S02]  /*4570*/  IADD3.X R41, RZ, R20, R17, P6, P0 ;  /* 0x00000014ff297210 */ /* 0x010fe400037e0411 */
[----:B------:R-:W-:-:S04]  /*4580*/  IADD3 R38, P6, P0, R38, R27, R13 ;  /* 0x0000001b26267210 */ /* 0x000fc800078de00d */
[----:B------:R-:W-:Y:S02]  /*4590*/  IADD3.X R39, RZ, R20, R14, P6, P0 ;  /* 0x00000014ff277210 */ /* 0x000fe400037e040e */
[----:B------:R-:W-:-:S04]  /*45a0*/  IADD3 R36, P6, P0, R36, R27, R10 ;  /* 0x0000001b24247210 */ /* 0x000fc800078de00a */
[----:B------:R-:W-:Y:S02]  /*45b0*/  IADD3.X R37, RZ, R20, R11, P6, P0 ;  /* 0x00000014ff257210 */ /* 0x000fe400037e040b */
[----:B------:R-:W-:-:S04]  /*45c0*/  IADD3 R26, P6, P0, R26, R27, R7 ;  /* 0x0000001b1a1a7210 */ /* 0x000fc800078de007 */
[----:B------:R-:W-:Y:S02]  /*45d0*/  IADD3.X R27, RZ, R20, R8, P6, P0 ;  /* 0x00000014ff1b7210 */ /* 0x000fe400037e0408 */
[----:B------:R-:W1:Y:S04]  /*45e0*/  SHFL.IDX PT, R20, R19, RZ, 0x181f ;  /* 0x00181fff13147589 */ /* 0x000e6800000e0000 */
[----:B------:R-:W2:Y:S01]  /*45f0*/  SHFL.IDX PT, R19, R19, 0x1, 0x181f ;  /* 0x00381f0013137f89 */ /* 0x000ea200000e0000 */
[----:B-1----:R-:W-:-:S05]  /*4600*/  IADD3 R46, P0, R20, R16, RZ ;  /* 0x00000010142e7210 */ /* 0x002fca0007f1e0ff */
[----:B------:R-:W-:Y:S01]  /*4610*/  IMAD.X R47, R21, 0x1, R17, P0 ;  /* 0x00000001152f7824 */ /* 0x000fe200000e0611 */
        /* <DEDUP_REMOVED lines=9> */
[----:B--2---:R-:W-:-:S04]  /*46b0*/  IADD3 R16, P0, R19, R16, RZ ;  /* 0x0000001013107210 */ /* 0x004fc80007f1e0ff */
        /* <DEDUP_REMOVED lines=20> */
.L_x_800:
[----:B--234-:R-:W-:Y:S01]  /*4800*/  LOP3.LUT R7, R6, 0xffffffe0, RZ, 0xc0, !PT ;  /* 0xffffffe006077812 */ /* 0x01cfe200078ec0ff */
[----:B------:R-:W-:Y:S01]  /*4810*/  IMAD.SHL.U32 R247, R5, 0x2, RZ ;  /* 0x0000000205f77824 */ /* 0x000fe200078e00ff */
[----:B------:R-:W0:Y:S03]  /*4820*/  LDGDEPBAR ;  /* 0x00000000000079af */ /* 0x000e260000000000 */
[----:B------:R-:W-:Y:S01]  /*4830*/  IMAD.IADD R7, R2, 0x1, -R7 ;  /* 0x0000000102077824 */ /* 0x000fe200078e0a07 */
[----:B------:R-:W-:Y:S01]  /*4840*/  LDSM.16.MT88.4 R172, [R247+0x100] ;  /* 0x00010000f7ac783b */ /* 0x000fe20000004200 */
[----:B------:R-:W-:Y:S02]  /*4850*/  IMAD.U32 R2, RZ, RZ, UR4 ;  /* 0x00000004ff027e24 */ /* 0x000fe4000f8e00ff */
[----:B------:R-:W-:Y:S01]  /*4860*/  IMAD R242, R4, 0x2, R247 ;  /* 0x0000000204f27824 */ /* 0x000fe200078e02f7 */
[----:B------:R-:W-:Y:S01]  /*4870*/  SHF.R.S32.HI R6, RZ, 0x1f, R7 ;  /* 0x0000001fff067819 */ /* 0x000fe20000011407 */
[----:B------:R-:W-:Y:S01]  /*4880*/  LDSM.16.MT88.4 R12, [R247+0x900] ;  /* 0x00090000f70c783b */ /* 0x000fe20000004200 */
[----:B------:R-:W-:-:S02]  /*4890*/  IMAD R241, R3, 0x2, R247 ;  /* 0x0000000203f17824 */ /* 0x000fc400078e02f7 */
[----:B------:R-:W-:Y:S01]  /*48a0*/  LEA.HI R6, R6, R7, RZ, 0x2 ;  /* 0x0000000706067211 */ /* 0x000fe200078f10ff */
[----:B------:R-:W-:Y:S01]  /*48b0*/  LDSM.16.MT88.4 R164, [R242+0x100] ;  /* 0x00010000f2a4783b */ /* 0x000fe20000004200 */
[----:B------:R-:W-:Y:S02]  /*48c0*/  IMAD R240, R3, 0x2, R242 ;  /* 0x0000000203f07824 */ /* 0x000fe400078e02f2 */
[----:B------:R-:W-:Y:S01]  /*48d0*/  LOP3.LUT R6, R6, 0x7ffffffc, RZ, 0xc0, !PT ;  /* 0x7ffffffc06067812 */ /* 0x000fe200078ec0ff */
[----:B------:R-:W-:Y:S04]  /*48e0*/  LDSM.16.MT88.4 R132, [R242+0x3100] ;  /* 0x00310000f284783b */ /* 0x000fe80000004200 */
        /* <DEDUP_REMOVED lines=8> */
[----:B------:R-:W-:-:S02]  /*4970*/  FSEL R0, R0, -INF , P0 ;  /* 0xff80000000007808 */ /* 0x000fc40000000000 */
[----:B------:R-:W-:Y:S01]  /*4980*/  ISETP.GT.AND P0, PT, R2, 0x1, PT ;  /* 0x000000010200780c */ /* 0x000fe20003f04270 */
[----:B-1----:R-:W-:Y:S03]  /*4990*/  LDSM.16.MT88.4 R20, [R240+0x900] ;  /* 0x00090000f014783b */ /* 0x002fe60000004200 */
        /* <DEDUP_REMOVED lines=68> */
[----:B------:R-:W-:Y:S02]  /*4de0*/  FMNMX.FTZ R6, R196, R6, !PT ;  /* 0x00000006c4067209 */ /* 0x000fe40007810000 */
[----:B------:R-:W-:Y:S02]  /*4df0*/  FSEL R208, R208, -INF , P0 ;  /* 0xff800000d0d07808 */ /* 0x000fe40000000000 */
[----:B------:R-:W-:Y:S02]  /*4e00*/  FSEL R207, R207, -INF , P0 ;  /* 0xff800000cfcf7808 */ /* 0x000fe40000000000 */
[----:B------:R-:W-:-:S02]  /*4e10*/  ISETP.GT.AND P0, PT, R2, 0x41, PT ;  /* 0x000000410200780c */ /* 0x000fc40003f04270 */
[----:B------:R-:W-:Y:S02]  /*4e20*/  FMNMX.FTZ R7, R59, R7, !PT ;  /* 0x000000073b077209 */ /* 0x000fe40007810000 */
[----:B------:R-:W-:Y:S02]  /*4e30*/  FMNMX.FTZ R6, R195, R6, !PT ;  /* 0x00000006c3067209 */ /* 0x000fe40007810000 */
[----:B------:R-:W-:Y:S02]  /*4e40*/  FSEL R206, R206, -INF , P0 ;  /* 0xff800000cece7808 */ /* 0x000fe40000000000 */
[----:B------:R-:W-:Y:S02]  /*4e50*/  FSEL R205, R205, -INF , P0 ;  /* 0xff800000cdcd7808 */ /* 0x000fe40000000000 */
[----:B------:R-:W-:Y:S02]  /*4e60*/  ISETP.GT.AND P0, PT, R2, 0x48, PT ;  /* 0x000000480200780c */ /* 0x000fe40003f04270 */
[----:B------:R-:W-:-:S02]  /*4e70*/  FMNMX.FTZ R7, R81, R7, !PT ;  /* 0x0000000751077209 */ /* 0x000fc40007810000 */
[----:B------:R-:W-:Y:S02]  /*4e80*/  FMNMX.FTZ R6, R193, R6, !PT ;  /* 0x00000006c1067209 */ /* 0x000fe40007810000 */
[----:B------:R-:W-:Y:S02]  /*4e90*/  FSEL R204, R204, -INF , P0 ;  /* 0xff800000cccc7808 */ /* 0x000fe40000000000 */
[----:B------:R-:W-:Y:S02]  /*4ea0*/  FSEL R203, R203, -INF , P0 ;  /* 0xff800000cbcb7808 */ /* 0x000fe40000000000 */
[----:B------:R-:W-:Y:S02]  /*4eb0*/  ISETP.GT.AND P0, PT, R2, 0x49, PT ;  /* 0x000000490200780c */ /* 0x000fe40003f04270 */
[----:B------:R-:W-:Y:S02]  /*4ec0*/  FMNMX.FTZ R7, R78, R7, !PT ;  /* 0x000000074e077209 */ /* 0x000fe40007810000 */
[----:B------:R-:W-:-:S02]  /*4ed0*/  FMNMX.FTZ R6, R207, R6, !PT ;  /* 0x00000006cf067209 */ /* 0x000fc40007810000 */
[----:B------:R-:W-:Y:S02]  /*4ee0*/  FSEL R201, R201, -INF , P0 ;  /* 0xff800000c9c97808 */ /* 0x000fe40000000000 */
[----:B------:R-:W-:Y:S02]  /*4ef0*/  FSEL R202, R202, -INF , P0 ;  /* 0xff800000caca7808 */ /* 0x000fe40000000000 */
[----:B------:R-:W-:Y:S02]  /*4f00*/  FMNMX.FTZ R7, R79, R7, !PT ;  /* 0x000000074f077209 */ /* 0x000fe40007810000 */
[----:B------:R-:W-:Y:S02]  /*4f10*/  FMNMX.FTZ R6, R205, R6, !PT ;  /* 0x00000006cd067209 */ /* 0x000fe40007810000 */
        /* <DEDUP_REMOVED lines=10> */
[----:B------:R-:W-:Y:S02]  /*4fc0*/  ISETP.GT.AND P0, PT, R2, 0x58, PT ;  /* 0x000000580200780c */ /* 0x000fe40003f04270 */
[----:B------:R-:W-:Y:S02]  /*4fd0*/  FMNMX.FTZ R7, R210, R7, !PT ;  /* 0x00000007d2077209 */ /* 0x000fe40007810000 */
[----:B------:R-:W-:Y:S02]  /*4fe0*/  FMNMX.FTZ R6, R191, R6, !PT ;  /* 0x00000006bf067209 */ /* 0x000fe40007810000 */
[----:B------:R-:W-:-:S02]  /*4ff0*/  FSEL R25, R25, -INF , P0 ;  /* 0xff80000019197808 */ /* 0x000fc40000000000 */
[----:B------:R-:W-:Y:S02]  /*5000*/  FSEL R189, R189, -INF , P0 ;  /* 0xff800000bdbd7808 */ /* 0x000fe40000000000 */
[----:B------:R-:W-:Y:S02]  /*5010*/  ISETP.GT.AND P0, PT, R2, 0x59, PT ;  /* 0x000000590200780c */ /* 0x000fe40003f04270 */
[----:B------:R-:W-:Y:S02]  /*5020*/  FMNMX.FTZ R7, R209, R7, !PT ;  /* 0x00000007d1077209 */ /* 0x000fe40007810000 */
[----:B------:R-:W-:Y:S02]  /*5030*/  FMNMX.FTZ R6, R190, R6, !PT ;  /* 0x00000006be067209 */ /* 0x000fe40007810000 */
[----:B------:R-:W-:Y:S02]  /*5040*/  FSEL R188, R188, -INF , P0 ;  /* 0xff800000bcbc7808 */ /* 0x000fe40000000000 */
[----:B------:R-:W-:-:S02]  /*5050*/  FMNMX.FTZ R7, R197, R7, !PT ;  /* 0x00000007c5077209 */ /* 0x000fc40007810000 */
[----:B------:R-:W-:Y:S02]  /*5060*/  FMNMX.FTZ R2, R189, R6, !PT ;  /* 0x00000006bd027209 */ /* 0x000fe40007810000 */
[----:B------:R-:W-:Y:S02]  /*5070*/  FMNMX.FTZ R6, R194, R7, !PT ;  /* 0x00000007c2067209 */ /* 0x000fe40007810000 */
[----:B------:R-:W-:Y:S02]  /*5080*/  FMNMX.FTZ R2, R188, R2, !PT ;  /* 0x00000002bc027209 */ /* 0x000fe40007810000 */
[----:B------:R-:W-:Y:S02]  /*5090*/  FMNMX.FTZ R6, R200, R6, !PT ;  /* 0x00000006c8067209 */ /* 0x000fe40007810000 */
[----:B------:R-:W-:Y:S01]  /*50a0*/  FSEL R24, R24, -INF , P0 ;  /* 0xff80000018187808 */ /* 0x000fe20000000000 */
[----:B------:R-:W1:Y:S01]  /*50b0*/  SHFL.BFLY PT, R7, R2, 0x2, 0x1f ;  /* 0x0c401f0002077f89 */ /* 0x000e6200000e0000 */
[----:B------:R-:W-:-:S04]  /*50c0*/  FMNMX.FTZ R6, R199, R6, !PT ;  /* 0x00000006c7067209 */ /* 0x000fc80007810000 */
        /* <DEDUP_REMOVED lines=8> */
[----:B------:R-:W-:-:S04]  /*5150*/  FMNMX.FTZ R6, R25, R6, !PT ;  /* 0x0000000619067209 */ /* 0x000fc80007810000 */
[----:B------:R-:W-:-:S05]  /*5160*/  FMNMX.FTZ R6, R24, R6, !PT ;  /* 0x0000000618067209 */ /* 0x000fca0007810000 */
[----:B------:R-:W2:Y:S01]  /*5170*/  SHFL.BFLY PT, R7, R6, 0x2, 0x1f ;  /* 0x0c401f0006077f89 */ /* 0x000ea200000e0000 */
[----:B-1----:R-:W-:-:S03]  /*5180*/  FMNMX.FTZ R2, R2, R8, !PT ;  /* 0x0000000802027209 */ /* 0x002fc60007810000 */
[----:B------:R-:W-:Y:S01]  /*5190*/  LDSM.16.MT88.4 R8, [R242+0x900] ;  /* 0x00090000f208783b */ /* 0x000fe20000004200 */
[C---:B------:R-:W-:Y:S01]  /*51a0*/  FSETP.NEU.FTZ.AND P0, PT, R2.reuse, -INF , PT ;  /* 0xff8000000200780b */ /* 0x040fe20003f1d000 */
[----:B------:R-:W-:-:S05]  /*51b0*/  FMUL.FTZ R192, R2, c[0x0][0x2d0] ;  /* 0x0000b40002c07a20 */ /* 0x000fca0000410000 */
[----:B------:R-:W-:Y:S02]  /*51c0*/  FSEL R192, R192, RZ, P0 ;  /* 0x000000ffc0c07208 */ /* 0x000fe40000000000 */
[----:B--2---:R-:W-:-:S03]  /*51d0*/  FMNMX.FTZ R6, R6, R7, !PT ;  /* 0x0000000706067209 */ /* 0x004fc60007810000 */
[--C-:B------:R-:W-:Y:S02]  /*51e0*/  FFMA.FTZ R185, R0, c[0x0][0x2d0], -R192.reuse ;  /* 0x0000b40000b97a23 */ /* 0x100fe400000108c0 */
[----:B------:R-:W1:Y:S01]  /*51f0*/  SHFL.BFLY PT, R0, R6, 0x1, 0x1f ;  /* 0x0c201f0006007f89 */ /* 0x000e6200000e0000 */
[--C-:B------:R-:W-:Y:S02]  /*5200*/  FFMA.FTZ R27, R64, c[0x0][0x2d0], -R192.reuse ;  /* 0x0000b400401b7a23 */ /* 0x100fe400000108c0 */
[--C-:B------:R-:W-:Y:S01]  /*5210*/  FFMA.FTZ R182, R67, c[0x0][0x2d0], -R192.reuse ;  /* 0x0000b40043b67a23 */ /* 0x100fe200000108c0 */
[----:B------:R-:W-:Y:S01]  /*5220*/  MUFU.EX2 R185, R185 ;  /* 0x000000b900b97308 */ /* 0x000fe20000000800 */
[--C-:B------:R-:W-:Y:S02]  /*5230*/  FFMA.FTZ R51, R56, c[0x0][0x2d0], -R192.reuse ;  /* 0x0000b40038337a23 */ /* 0x100fe400000108c0 */
[--C-:B------:R-:W-:Y:S02]  /*5240*/  FFMA.FTZ R50, R80, c[0x0][0x2d0], -R192.reuse ;  /* 0x0000b40050327a23 */ /* 0x100fe400000108c0 */
[----:B------:R-:W-:-:S02]  /*5250*/  FFMA.FTZ R46, R58, c[0x0][0x2d0], -R192 ;  /* 0x0000b4003a2e7a23 */ /* 0x000fc400000108c0 */
[--C-:B------:R-:W-:Y:S01]  /*5260*/  FFMA.FTZ R45, R76, c[0x0][0x2d0], -R192.reuse ;  /* 0x0000b4004c2d7a23 */ /* 0x100fe200000108c0 */
[----:B------:R-:W2:Y:S01]  /*5270*/  MUFU.EX2 R27, R27 ;  /* 0x0000001b001b7308 */ /* 0x000ea20000000800 */
[--C-:B------:R-:W-:Y:S02]  /*5280*/  FFMA.FTZ R41, R77, c[0x0][0x2d0], -R192.reuse ;  /* 0x0000b4004d297a23 */ /* 0x100fe400000108c0 */
[--C-:B------:R-:W-:Y:S02]  /*5290*/  FFMA.FTZ R44, R44, c[0x0][0x2d0], -R192.reuse ;  /* 0x0000b4002c2c7a23 */ /* 0x100fe400000108c0 */
[--C-:B------:R-:W-:Y:S02]  /*52a0*/  FFMA.FTZ R40, R40, c[0x0][0x2d0], -R192.reuse ;  /* 0x0000b40028287a23 */ /* 0x100fe400000108c0 */
[--C-:B------:R-:W-:Y:S01]  /*52b0*/  FFMA.FTZ R198, R198, c[0x0][0x2d0], -R192.reuse ;  /* 0x0000b400c6c67a23 */ /* 0x100fe200000108c0 */
[----:B------:R-:W-:Y:S01]  /*52c0*/  MUFU.EX2 R182, R182 ;  /* 0x000000b600b67308 */ /* 0x000fe20000000800 */
[----:B------:R-:W-:-:S02]  /*52d0*/  FFMA.FTZ R196, R196, c[0x0][0x2d0], -R192 ;  /* 0x0000b400c4c47a23 */ /* 0x000fc400000108c0 */
[--C-:B------:R-:W-:Y:S01]  /*52e0*/  FFMA.FTZ R195, R195, c[0x0][0x2d0], -R192.reuse ;  /* 0x0000b400c3c37a23 */ /* 0x100fe200000108c0 */
[----:B-1----:R-:W-:Y:S01]  /*52f0*/  FMNMX.FTZ R0, R0, R6, !PT ;  /* 0x0000000600007209 */ /* 0x002fe20007810000 */
[--C-:B------:R-:W-:Y:S02]  /*5300*/  FFMA.FTZ R193, R193, c[0x0][0x2d0], -R192.reuse ;  /* 0x0000b400c1c17a23 */ /* 0x100fe400000108c0 */
[--C-:B------:R-:W-:Y:S01]  /*5310*/  FFMA.FTZ R207, R207, c[0x0][0x2d0], -R192.reuse ;  /* 0x0000b400cfcf7a23 */ /* 0x100fe200000108c0 */
[C---:B------:R-:W-:Y:S01]  /*5320*/  FSETP.NEU.FTZ.AND P0, PT, R0.reuse, -INF , PT ;  /* 0xff8000000000780b */ /* 0x040fe20003f1d000 */
[----:B------:R-:W-:Y:S01]  /*5330*/  FMUL.FTZ R26, R0, c[0x0][0x2d0] ;  /* 0x0000b400001a7a20 */ /* 0x000fe20000410000 */
[----:B------:R-:W1:Y:S01]  /*5340*/  MUFU.EX2 R51, R51 ;  /* 0x0000003300337308 */ /* 0x000e620000000800 */
[----:B--2---:R-:W-:Y:S01]  /*5350*/  F2FP.PACK_AB R128, R27, R185 ;  /* 0x000000b91b80723e */ /* 0x004fe200000000ff */
[--C-:B------:R-:W-:Y:S02]  /*5360*/  FFMA.FTZ R205, R205, c[0x0][0x2d0], -R192.reuse ;  /* 0x0000b400cdcd7a23 */ /* 0x100fe400000108c0 */
[----:B------:R-:W-:Y:S01]  /*5370*/  FSEL R26, R26, RZ, P0 ;  /* 0x000000ff1a1a7208 */ /* 0x000fe20000000000 */
[--C-:B------:R-:W-:Y:S01]  /*5380*/  FFMA.FTZ R203, R203, c[0x0][0x2d0], -R192.reuse ;  /* 0x0000b400cbcb7a23 */ /* 0x100fe200000108c0 */
[----:B------:R-:W-:Y:S01]  /*5390*/  PLOP3.LUT P0, PT, PT, PT, UP0, 0x40, 0x0 ;  /* 0x000000000000781c */ /* 0x000fe20003f0e808 */
[----:B------:R-:W-:Y:S01]  /*53a0*/  FFMA.FTZ R202, R202, c[0x0][0x2d0], -R192 ;  /* 0x0000b400caca7a23 */ /* 0x000fe200000108c0 */
[----:B------:R-:W-:Y:S01]  /*53b0*/  MUFU.EX2 R50, R50 ;  /* 0x0000003200327308 */ /* 0x000fe20000000800 */
[----:B------:R-:W-:-:S02]  /*53c0*/  FFMA.FTZ R184, R65, c[0x0][0x2d0], -R26 ;  /* 0x0000b40041b87a23 */ /* 0x000fc4000001081a */
[--C-:B------:R-:W-:Y:S02]  /*53d0*/  FFMA.FTZ R183, R66, c[0x0][0x2d0], -R26.reuse ;  /* 0x0000b40042b77a23 */ /* 0x100fe4000001081a */
[--C-:B------:R-:W-:Y:S01]  /*53e0*/  FFMA.FTZ R181, R57, c[0x0][0x2d0], -R26.reuse ;  /* 0x0000b40039b57a23 */ /* 0x100fe2000001081a */
[----:B------:R-:W-:Y:S01]  /*53f0*/  LDSM.16.MT88.4 R64, [R240+0x3100] ;  /* 0x00310000f040783b */ /* 0x000fe20000004200 */
[--C-:B------:R-:W-:Y:S01]  /*5400*/  FFMA.FTZ R180, R84, c[0x0][0x2d0], -R26.reuse ;  /* 0x0000b40054b47a23 */ /* 0x100fe2000001081a */
[----:B------:R-:W-:Y:S01]  /*5410*/  MUFU.EX2 R184, R184 ;  /* 0x000000b800b87308 */ /* 0x000fe20000000800 */
[----:B-1----:R-:W-:Y:S01]  /*5420*/  F2FP.PACK_AB R130, R51, R182 ;  /* 0x000000b63382723e */ /* 0x002fe200000000ff */
[--C-:B------:R-:W-:Y:S02]  /*5430*/  FFMA.FTZ R49, R59, c[0x0][0x2d0], -R26.reuse ;  /* 0x0000b4003b317a23 */ /* 0x100fe4000001081a */
[--C-:B------:R-:W-:Y:S01]  /*5440*/  FFMA.FTZ R48, R81, c[0x0][0x2d0], -R26.reuse ;  /* 0x0000b40051307a23 */ /* 0x100fe2000001081a */
[----:B------:R-:W1:Y:S01]  /*5450*/  LDSM.16.MT88.4 R56, [R241+0x3100] ;  /* 0x00310000f138783b */ /* 0x000e620000004200 */
[----:B------:R-:W-:-:S02]  /*5460*/  FFMA.FTZ R47, R78, c[0x0][0x2d0], -R26 ;  /* 0x0000b4004e2f7a23 */ /* 0x000fc4000001081a */
[----:B------:R-:W2:Y:S01]  /*5470*/  MUFU.EX2 R183, R183 ;  /* 0x000000b700b77308 */ /* 0x000ea20000000800 */
[--C-:B------:R-:W-:Y:S01]  /*5480*/  FFMA.FTZ R43, R79, c[0x0][0x2d0], -R26.reuse ;  /* 0x0000b4004f2b7a23 */ /* 0x100fe2000001081a */
[----:B------:R-:W-:Y:S01]  /*5490*/  LDSM.16.MT88.4 R80, [R242+0x6100] ;  /* 0x00610000f250783b */ /* 0x000fe20000004200 */
[--C-:B------:R-:W-:Y:S02]  /*54a0*/  FFMA.FTZ R42, R42, c[0x0][0x2d0], -R26.reuse ;  /* 0x0000b4002a2a7a23 */ /* 0x100fe4000001081a */
[--C-:B------:R-:W-:Y:S02]  /*54b0*/  FFMA.FTZ R3, R209, c[0x0][0x2d0], -R26.reuse ;  /* 0x0000b400d1037a23 */ /* 0x100fe4000001081a */
[--C-:B------:R-:W-:Y:S01]  /*54c0*/  FFMA.FTZ R197, R197, c[0x0][0x2d0], -R26.reuse ;  /* 0x0000b400c5c57a23 */ /* 0x100fe2000001081a */
[----:B------:R-:W-:Y:S01]  /*54d0*/  MUFU.EX2 R181, R181 ;  /* 0x000000b500b57308 */ /* 0x000fe20000000800 */
[--C-:B------:R-:W-:Y:S02]  /*54e0*/  FFMA.FTZ R194, R194, c[0x0][0x2d0], -R26.reuse ;  /* 0x0000b400c2c27a23 */ /* 0x100fe4000001081a */
[----:B------:R-:W-:-:S02]  /*54f0*/  FFMA.FTZ R200, R200, c[0x0][0x2d0], -R26 ;  /* 0x0000b400c8c87a23 */ /* 0x000fc4000001081a */
[--C-:B------:R-:W-:Y:S02]  /*5500*/  FFMA.FTZ R199, R199, c[0x0][0x2d0], -R26.reuse ;  /* 0x0000b400c7c77a23 */ /* 0x100fe4000001081a */
[--C-:B------:R-:W-:Y:S01]  /*5510*/  FFMA.FTZ R208, R208, c[0x0][0x2d0], -R26.reuse ;  /* 0x0000b400d0d07a23 */ /* 0x100fe2000001081a */
[----:B------:R-:W3:Y:S01]  /*5520*/  MUFU.EX2 R180, R180 ;  /* 0x000000b400b47308 */ /* 0x000ee20000000800 */
[----:B--2---:R-:W-:Y:S01]  /*5530*/  F2FP.PACK_AB R129, R183, R184 ;  /* 0x000000b8b781723e */ /* 0x004fe200000000ff */
[--C-:B------:R-:W-:Y:S02]  /*5540*/  FFMA.FTZ R206, R206, c[0x0][0x2d0], -R26.reuse ;  /* 0x0000b400cece7a23 */ /* 0x100fe4000001081a */
[--C-:B------:R-:W-:Y:S02]  /*5550*/  FFMA.FTZ R204, R204, c[0x0][0x2d0], -R26.reuse ;  /* 0x0000b400cccc7a23 */ /* 0x100fe4000001081a */
[----:B------:R-:W-:Y:S02]  /*5560*/  FFMA.FTZ R201, R201, c[0x0][0x2d0], -R26 ;  /* 0x0000b400c9c97a23 */ /* 0x000fe4000001081a */
[----:B------:R-:W2:Y:S01]  /*5570*/  MUFU.EX2 R46, R46 ;  /* 0x0000002e002e7308 */ /* 0x000ea20000000800 */
[----:B------:R-:W-:-:S02]  /*5580*/  FFMA.FTZ R191, R191, c[0x0][0x2d0], -R192 ;  /* 0x0000b400bfbf7a23 */ /* 0x000fc400000108c0 */
[--C-:B------:R-:W-:Y:S02]  /*5590*/  FFMA.FTZ R190, R190, c[0x0][0x2d0], -R192.reuse ;  /* 0x0000b400bebe7a23 */ /* 0x100fe400000108c0 */
[--C-:B------:R-:W-:Y:S02]  /*55a0*/  FFMA.FTZ R189, R189, c[0x0][0x2d0], -R192.reuse ;  /* 0x0000b400bdbd7a23 */ /* 0x100fe400000108c0 */
[----:B------:R-:W-:Y:S01]  /*55b0*/  FFMA.FTZ R188, R188, c[0x0][0x2d0], -R192 ;  /* 0x0000b400bcbc7a23 */ /* 0x000fe200000108c0 */
[----:B---3--:R-:W-:Y:S01]  /*55c0*/  F2FP.PACK_AB R131, R180, R181 ;  /* 0x000000b5b483723e */ /* 0x008fe200000000ff */
[----:B------:R-:W-:Y:S01]  /*55d0*/  MUFU.EX2 R45, R45 ;  /* 0x0000002d002d7308 */ /* 0x000fe20000000800 */
[--C-:B------:R-:W-:Y:S02]  /*55e0*/  FFMA.FTZ R187, R187, c[0x0][0x2d0], -R26.reuse ;  /* 0x0000b400bbbb7a23 */ /* 0x100fe4000001081a */
[--C-:B------:R-:W-:Y:S02]  /*55f0*/  FFMA.FTZ R186, R186, c[0x0][0x2d0], -R26.reuse ;  /* 0x0000b400baba7a23 */ /* 0x100fe4000001081a */
[----:B------:R-:W-:Y:S01]  /*5600*/  FFMA.FTZ R209, R24, c[0x0][0x2d0], -R26 ;  /* 0x0000b40018d17a23 */ /* 0x000fe2000001081a */
[----:B------:R-:W-:Y:S01]  /*5610*/  HMMA.16816.F32 R176, R128, R172, RZ ;  /* 0x000000ac80b0723c */ /* 0x000fe200000018ff */
[----:B--2---:R-:W-:Y:S01]  /*5620*/  F2FP.PACK_AB R4, R46, R50 ;  /* 0x000000322e04723e */ /* 0x004fe200000000ff */
[----:B------:R-:W2:Y:S01]  /*5630*/  MUFU.EX2 R41, R41 ;  /* 0x0000002900297308 */ /* 0x000ea20000000800 */
[----:B------:R-:W-:-:S02]  /*5640*/  FADD.FTZ R185, R185, R27 ;  /* 0x0000001bb9b97221 */ /* 0x000fc40000010000 */
[----:B------:R-:W-:Y:S02]  /*5650*/  FADD.FTZ R183, R184, R183 ;  /* 0x000000b7b8b77221 */ /* 0x000fe40000010000 */
[----:B------:R-:W-:Y:S01]  /*5660*/  FADD.FTZ R185, R182, R185 ;  /* 0x000000b9b6b97221 */ /* 0x000fe20000010000 */
[C---:B------:R-:W-:Y:S01]  /*5670*/  HMMA.16816.F32 R172, R128.reuse, R174, RZ ;  /* 0x000000ae80ac723c */ /* 0x040fe200000018ff */
[----:B------:R-:W-:Y:S01]  /*5680*/  FADD.FTZ R183, R181, R183 ;  /* 0x000000b7b5b77221 */ /* 0x000fe20000010000 */
[----:B------:R-:W3:Y:S01]  /*5690*/  MUFU.EX2 R49, R49 ;  /* 0x0000003100317308 */ /* 0x000ee20000000800 */
[----:B------:R-:W-:Y:S02]  /*56a0*/  FADD.FTZ R185, R51, R185 ;  /* 0x000000b933b97221 */ /* 0x000fe40000010000 */
[----:B------:R-:W-:Y:S02]  /*56b0*/  FADD.FTZ R180, R180, R183 ;  /* 0x000000b7b4b47221 */ /* 0x000fe40000010000 */
[----:B------:R-:W-:Y:S01]  /*56c0*/  FADD.FTZ R50, R50, R185 ;  /* 0x000000b932327221 */ /* 0x000fe20000010000 */
[----:B------:R-:W-:Y:S02]  /*56d0*/  HMMA.16816.F32 R168, R128, R164, RZ ;  /* 0x000000a480a8723c */ /* 0x000fe400000018ff */
[----:B------:R-:W4:Y:S01]  /*56e0*/  MUFU.EX2 R48, R48 ;  /* 0x0000003000307308 */ /* 0x000f220000000800 */
[----:B--2---:R-:W-:Y:S01]  /*56f0*/  F2FP.PACK_AB R6, R41, R45 ;  /* 0x0000002d2906723e */ /* 0x004fe200000000ff */
[----:B------:R-:W-:-:S04]  /*5700*/  FADD.FTZ R50, R46, R50 ;  /* 0x000000322e327221 */ /* 0x000fc80000010000 */
[----:B------:R-:W-:Y:S01]  /*5710*/  HMMA.16816.F32 R164, R128, R166, RZ ;  /* 0x000000a680a4723c */ /* 0x000fe200000018ff */
[----:B------:R-:W-:Y:S01]  /*5720*/  FADD.FTZ R45, R45, R50 ;  /* 0x000000322d2d7221 */ /* 0x000fe20000010000 */
[----:B------:R-:W-:Y:S01]  /*5730*/  MUFU.EX2 R47, R47 ;  /* 0x0000002f002f7308 */ /* 0x000fe20000000800 */
[----:B---3--:R-:W-:Y:S02]  /*5740*/  FADD.FTZ R180, R49, R180 ;  /* 0x000000b431b47221 */ /* 0x008fe40000010000 */
[----:B------:R-:W-:-:S03]  /*5750*/  FADD.FTZ R45, R41, R45 ;  /* 0x0000002d292d7221 */ /* 0x000fc60000010000 */
[----:B------:R-:W-:Y:S02]  /*5760*/  HMMA.16816.F32 R136, R128, R132, RZ ;  /* 0x000000848088723c */ /* 0x000fe400000018ff */
[----:B------:R-:W2:Y:S01]  /*5770*/  MUFU.EX2 R43, R43 ;  /* 0x0000002b002b7308 */ /* 0x000ea20000000800 */
[C---:B----4-:R-:W-:Y:S01]  /*5780*/  F2FP.PACK_AB R5, R48.reuse, R49 ;  /* 0x000000313005723e */ /* 0x050fe200000000ff */
[----:B------:R-:W-:-:S04]  /*5790*/  FADD.FTZ R180, R48, R180 ;  /* 0x000000b430b47221 */ /* 0x000fc80000010000 */
[C---:B------:R-:W-:Y:S02]  /*57a0*/  HMMA.16816.F32 R132, R128.reuse, R134, RZ ;  /* 0x000000868084723c */ /* 0x040fe400000018ff */
[----:B------:R-:W-:Y:S06]  /*57b0*/  MUFU.EX2 R44, R44 ;  /* 0x0000002c002c7308 */ /* 0x000fec0000000800 */
[----:B------:R-:W-:Y:S01]  /*57c0*/  HMMA.16816.F32 R152, R128, R148, RZ ;  /* 0x000000948098723c */ /* 0x000fe200000018ff */
[----:B--2---:R-:W-:Y:S01]  /*57d0*/  F2FP.PACK_AB R7, R43, R47 ;  /* 0x0000002f2b07723e */ /* 0x004fe200000000ff */
[----:B------:R-:W2:Y:S01]  /*57e0*/  MUFU.EX2 R40, R40 ;  /* 0x0000002800287308 */ /* 0x000ea20000000800 */
[----:B------:R-:W-:-:S05]  /*57f0*/  FADD.FTZ R47, R47, R180 ;  /* 0x000000b42f2f7221 */ /* 0x000fca0000010000 */
[----:B------:R-:W-:Y:S01]  /*5800*/  HMMA.16816.F32 R144, R128, R140, RZ ;  /* 0x0000008c8090723c */ /* 0x000fe200000018ff */
[----:B------:R-:W-:Y:S01]  /*5810*/  FADD.FTZ R47, R43, R47 ;  /* 0x0000002f2b2f7221 */ /* 0x000fe20000010000 */
[----:B------:R-:W-:Y:S06]  /*5820*/  MUFU.EX2 R42, R42 ;  /* 0x0000002a002a7308 */ /* 0x000fec0000000800 */
[C---:B------:R-:W-:Y:S02]  /*5830*/  HMMA.16816.F32 R176, R4.reuse, R12, R176 ;  /* 0x0000000c04b0723c */ /* 0x040fe400000018b0 */
[----:B------:R-:W-:Y:S06]  /*5840*/  MUFU.EX2 R3, R3 ;  /* 0x0000000300037308 */ /* 0x000fec0000000800 */
[C---:B------:R-:W-:Y:S01]  /*5850*/  HMMA.16816.F32 R172, R4.reuse, R14, R172 ;  /* 0x0000000e04ac723c */ /* 0x040fe200000018ac */
[----:B------:R-:W3:Y:S01]  /*5860*/  LDSM.16.MT88.4 R12, [R242+0x3900] ;  /* 0x00390000f20c783b */ /* 0x000ee20000004200 */
[----:B------:R-:W-:Y:S06]  /*5870*/  MUFU.EX2 R198, R198 ;  /* 0x000000c600c67308 */ /* 0x000fec0000000800 */
[C---:B------:R-:W-:Y:S02]  /*5880*/  HMMA.16816.F32 R168, R4.reuse, R8, R168 ;  /* 0x0000000804a8723c */ /* 0x040fe400000018a8 */
[----:B------:R-:W-:Y:S06]  /*5890*/  MUFU.EX2 R196, R196 ;  /* 0x000000c400c47308 */ /* 0x000fec0000000800 */
[----:B------:R-:W-:Y:S01]  /*58a0*/  HMMA.16816.F32 R164, R4, R10, R164 ;  /* 0x0000000a04a4723c */ /* 0x000fe200000018a4 */
[----:B------:R-:W4:Y:S01]  /*58b0*/  LDSM.16.MT88.4 R8, [R241+0x3900] ;  /* 0x00390000f108783b */ /* 0x000f220000004200 */
[----:B------:R-:W-:Y:S06]  /*58c0*/  MUFU.EX2 R195, R195 ;  /* 0x000000c300c37308 */ /* 0x000fec0000000800 */
[C---:B-1----:R-:W-:Y:S02]  /*58d0*/  HMMA.16816.F32 R52, R128.reuse, R56, RZ ;  /* 0x000000388034723c */ /* 0x042fe400000018ff */
[----:B------:R-:W-:Y:S06]  /*58e0*/  MUFU.EX2 R193, R193 ;  /* 0x000000c100c17308 */ /* 0x000fec0000000800 */
[C---:B------:R-:W-:Y:S02]  /*58f0*/  HMMA.16816.F32 R148, R128.reuse, R150, RZ ;  /* 0x000000968094723c */ /* 0x040fe400000018ff */
[----:B------:R-:W-:Y:S06]  /*5900*/  MUFU.EX2 R197, R197 ;  /* 0x000000c500c57308 */ /* 0x000fec0000000800 */
[----:B------:R-:W-:Y:S02]  /*5910*/  HMMA.16816.F32 R140, R128, R142, RZ ;  /* 0x0000008e808c723c */ /* 0x000fe400000018ff */
[----:B------:R-:W-:Y:S06]  /*5920*/  MUFU.EX2 R194, R194 ;  /* 0x000000c200c27308 */ /* 0x000fec0000000800 */
[C---:B---3--:R-:W-:Y:S02]  /*5930*/  HMMA.16816.F32 R136, R4.reuse, R12, R136 ;  /* 0x0000000c0488723c */ /* 0x048fe40000001888 */
[----:B------:R-:W-:Y:S06]  /*5940*/  MUFU.EX2 R200, R200 ;  /* 0x000000c800c87308 */ /* 0x000fec0000000800 */
[----:B------:R-:W-:Y:S01]  /*5950*/  HMMA.16816.F32 R132, R4, R14, R132 ;  /* 0x0000000e0484723c */ /* 0x000fe20000001884 */
[----:B------:R-:W1:Y:S01]  /*5960*/  LDSM.16.MT88.4 R12, [R241+0x6900] ;  /* 0x00690000f10c783b */ /* 0x000e620000004200 */
[----:B------:R-:W-:Y:S06]  /*5970*/  MUFU.EX2 R199, R199 ;  /* 0x000000c700c77308 */ /* 0x000fec0000000800 */
[C---:B------:R-:W-:Y:S02]  /*5980*/  HMMA.16816.F32 R56, R128.reuse, R58, RZ ;  /* 0x0000003a8038723c */ /* 0x040fe400000018ff */
        /* <DEDUP_REMOVED lines=20> */
[C---:B------:R-:W-:Y:S01]  /*5ad0*/  HMMA.16816.F32 R140, R4.reuse, R18, R140 ;  /* 0x00000012048c723c */ /* 0x040fe2000000188c */
[----:B------:R-:W5:Y:S01]  /*5ae0*/  LDSM.16.MT88.4 R16, [R242+0x6900] ;  /* 0x00690000f210783b */ /* 0x000f620000004200 */
[----:B------:R-:W-:Y:S06]  /*5af0*/  MUFU.EX2 R189, R189 ;  /* 0x000000bd00bd7308 */ /* 0x000fec0000000800 */
[C---:B----4-:R-:W-:Y:S02]  /*5b00*/  HMMA.16816.F32 R52, R4.reuse, R8, R52 ;  /* 0x000000080434723c */ /* 0x050fe40000001834 */
[----:B------:R-:W-:Y:S06]  /*5b10*/  MUFU.EX2 R188, R188 ;  /* 0x000000bc00bc7308 */ /* 0x000fec0000000800 */
[C---:B------:R-:W-:Y:S01]  /*5b20*/  HMMA.16816.F32 R56, R4.reuse, R10, R56 ;  /* 0x0000000a0438723c */ /* 0x040fe20000001838 */
[----:B------:R-:W4:Y:S01]  /*5b30*/  LDSM.16.MT88.4 R8, [R240+0x6900] ;  /* 0x00690000f008783b */ /* 0x000f220000004200 */
[----:B------:R-:W-:Y:S06]  /*5b40*/  MUFU.EX2 R187, R187 ;  /* 0x000000bb00bb7308 */ /* 0x000fec0000000800 */
[C---:B-1----:R-:W-:Y:S02]  /*5b50*/  HMMA.16816.F32 R84, R4.reuse, R12, R84 ;  /* 0x0000000c0454723c */ /* 0x042fe40000001854 */
[----:B------:R-:W-:Y:S06]  /*5b60*/  MUFU.EX2 R186, R186 ;  /* 0x000000ba00ba7308 */ /* 0x000fec0000000800 */
[C---:B------:R-:W-:Y:S01]  /*5b70*/  HMMA.16816.F32 R88, R4.reuse, R14, R88 ;  /* 0x0000000e0458723c */ /* 0x040fe20000001858 */
[----:B------:R-:W1:Y:S01]  /*5b80*/  LDSM.16.MT88.4 R12, [R241+0x9900] ;  /* 0x00990000f10c783b */ /* 0x000e620000004200 */
[----:B------:R-:W-:Y:S06]  /*5b90*/  MUFU.EX2 R209, R209 ;  /* 0x000000d100d17308 */ /* 0x000fec0000000800 */
[C---:B------:R-:W-:Y:S08]  /*5ba0*/  HMMA.16816.F32 R60, R4.reuse, R68, R60 ;  /* 0x00000044043c723c */ /* 0x040ff0000000183c */
[C---:B------:R-:W-:Y:S08]  /*5bb0*/  HMMA.16816.F32 R64, R4.reuse, R70, R64 ;  /* 0x000000460440723c */ /* 0x040ff00000001840 */
[C---:B------:R-:W-:Y:S08]  /*5bc0*/  HMMA.16816.F32 R160, R4.reuse, R36, R160 ;  /* 0x0000002404a0723c */ /* 0x040ff000000018a0 */
[----:B------:R-:W-:Y:S01]  /*5bd0*/  HMMA.16816.F32 R156, R4, R38, R156 ;  /* 0x00000026049c723c */ /* 0x000fe2000000189c */
[----:B------:R-:W1:Y:S07]  /*5be0*/  LDSM.16.MT88.4 R36, [R240+0x9100] ;  /* 0x00910000f024783b */ /* 0x000e6e0000004200 */
[C---:B------:R-:W-:Y:S08]  /*5bf0*/  HMMA.16816.F32 R68, R128.reuse, R72, RZ ;  /* 0x000000488044723c */ /* 0x040ff000000018ff */
[C---:B------:R-:W-:Y:S08]  /*5c00*/  HMMA.16816.F32 R76, R128.reuse, R80, RZ ;  /* 0x00000050804c723c */ /* 0x040ff000000018ff */
[C---:B------:R-:W-:Y:S08]  /*5c10*/  HMMA.16816.F32 R92, R128.reuse, R96, RZ ;  /* 0x00000060805c723c */ /* 0x040ff000000018ff */
[C---:B------:R-:W-:Y:S08]  /*5c20*/  HMMA.16816.F32 R72, R128.reuse, R74, RZ ;  /* 0x0000004a8048723c */ /* 0x040ff000000018ff */
[C---:B------:R-:W-:Y:S08]  /*5c30*/  HMMA.16816.F32 R80, R128.reuse, R82, RZ ;  /* 0x000000528050723c */ /* 0x040ff000000018ff */
[C---:B------:R-:W-:Y:S08]  /*5c40*/  HMMA.16816.F32 R96, R128.reuse, R98, RZ ;  /* 0x000000628060723c */ /* 0x040ff000000018ff */
[C---:B------:R-:W-:Y:S08]  /*5c50*/  HMMA.16816.F32 R116, R128.reuse, R120, RZ ;  /* 0x000000788074723c */ /* 0x040ff000000018ff */
[----:B------:R-:W-:Y:S08]  /*5c60*/  HMMA.16816.F32 R120, R128, R122, RZ ;  /* 0x0000007a8078723c */ /* 0x000ff000000018ff */
[C---:B---3--:R-:W-:Y:S08]  /*5c70*/  HMMA.16816.F32 R68, R4.reuse, R20, R68 ;  /* 0x000000140444723c */ /* 0x048ff00000001844 */
[C---:B------:R-:W-:Y:S01]  /*5c80*/  HMMA.16816.F32 R72, R4.reuse, R22, R72 ;  /* 0x000000160448723c */ /* 0x040fe20000001848 */
[----:B------:R-:W3:Y:S07]  /*5c90*/  LDSM.16.MT88.4 R20, [R247+0x9900] ;  /* 0x00990000f714783b */ /* 0x000eee0000004200 */
[C---:B-----5:R-:W-:Y:S08]  /*5ca0*/  HMMA.16816.F32 R76, R4.reuse, R16, R76 ;  /* 0x00000010044c723c */ /* 0x060ff0000000184c */
[C---:B------:R-:W-:Y:S01]  /*5cb0*/  HMMA.16816.F32 R80, R4.reuse, R18, R80 ;  /* 0x000000120450723c */ /* 0x040fe20000001850 */
[----:B------:R-:W5:Y:S07]  /*5cc0*/  LDSM.16.MT88.4 R16, [R242+0x9900] ;  /* 0x00990000f210783b */ /* 0x000f6e0000004200 */
[C---:B----4-:R-:W-:Y:S08]  /*5cd0*/  HMMA.16816.F32 R92, R4.reuse, R8, R92 ;  /* 0x00000008045c723c */ /* 0x050ff0000000185c */
[C---:B------:R-:W-:Y:S01]  /*5ce0*/  HMMA.16816.F32 R96, R4.reuse, R10, R96 ;  /* 0x0000000a0460723c */ /* 0x040fe20000001860 */
[----:B------:R-:W4:Y:S07]  /*5cf0*/  LDSM.16.MT88.4 R8, [R240+0x9900] ;  /* 0x00990000f008783b */ /* 0x000f2e0000004200 */
[C---:B-1----:R-:W-:Y:S08]  /*5d00*/  HMMA.16816.F32 R116, R4.reuse, R12, R116 ;  /* 0x0000000c0474723c */ /* 0x042ff00000001874 */
[----:B------:R-:W-:Y:S01]  /*5d10*/  HMMA.16816.F32 R120, R4, R14, R120 ;  /* 0x0000000e0478723c */ /* 0x000fe20000001878 */
[----:B------:R-:W1:Y:S07]  /*5d20*/  LDSM.16.MT88.4 R12, [R241+0x1100] ;  /* 0x00110000f10c783b */ /* 0x000e6e0000004200 */
[C---:B------:R-:W-:Y:S08]  /*5d30*/  HMMA.16816.F32 R100, R128.reuse, R104, RZ ;  /* 0x000000688064723c */ /* 0x040ff000000018ff */
[C---:B------:R-:W-:Y:S08]  /*5d40*/  HMMA.16816.F32 R108, R128.reuse, R112, RZ ;  /* 0x00000070806c723c */ /* 0x040ff000000018ff */
[C---:B------:R-:W-:Y:S08]  /*5d50*/  HMMA.16816.F32 R104, R128.reuse, R106, RZ ;  /* 0x0000006a8068723c */ /* 0x040ff000000018ff */
[C---:B------:R-:W-:Y:S08]  /*5d60*/  HMMA.16816.F32 R112, R128.reuse, R114, RZ ;  /* 0x000000728070723c */ /* 0x040ff000000018ff */
[C---:B------:R-:W-:Y:S07]  /*5d70*/  HMMA.16816.F32 R124, R128.reuse, R36, RZ ;  /* 0x00000024807c723c */ /* 0x040fee00000018ff */
[----:B------:R-:W-:Y:S01]  /*5d80*/  FFMA.FTZ R36, R212, c[0x0][0x2d0], -R192 ;  /* 0x0000b400d4247a23 */ /* 0x000fe200000108c0 */
[----:B------:R-:W-:Y:S01]  /*5d90*/  HMMA.16816.F32 R128, R128, R38, RZ ;  /* 0x000000268080723c */ /* 0x000fe200000018ff */
[----:B------:R-:W-:-:S04]  /*5da0*/  FFMA.FTZ R37, R210, c[0x0][0x2d0], -R26 ;  /* 0x0000b400d2257a23 */ /* 0x000fc8000001081a */
[----:B------:R-:W-:Y:S02]  /*5db0*/  MUFU.EX2 R36, R36 ;  /* 0x0000002400247308 */ /* 0x000fe40000000800 */
[----:B------:R-:W-:Y:S01]  /*5dc0*/  FFMA.FTZ R39, R213, c[0x0][0x2d0], -R192 ;  /* 0x0000b400d5277a23 */ /* 0x000fe200000108c0 */
[C---:B---3--:R-:W-:Y:S01]  /*5dd0*/  HMMA.16816.F32 R100, R4.reuse, R20, R100 ;  /* 0x000000140464723c */ /* 0x048fe20000001864 */
[--C-:B------:R-:W-:Y:S02]  /*5de0*/  FFMA.FTZ R38, R211, c[0x0][0x2d0], -R26.reuse ;  /* 0x0000b400d3267a23 */ /* 0x100fe4000001081a */
[----:B------:R-:W-:Y:S02]  /*5df0*/  FFMA.FTZ R192, R25, c[0x0][0x2d0], -R26 ;  /* 0x0000b40019c07a23 */ /* 0x000fe4000001081a */
[----:B------:R-:W3:Y:S01]  /*5e00*/  MUFU.EX2 R39, R39 ;  /* 0x0000002700277308 */ /* 0x000ee20000000800 */
[----:B------:R-:W-:Y:S02]  /*5e10*/  LDSM.16.MT88.4 R24, [R241+0x2900] ;  /* 0x00290000f118783b */ /* 0x000fe40000004200 */
[C---:B------:R-:W-:Y:S02]  /*5e20*/  HMMA.16816.F32 R104, R4.reuse, R22, R104 ;  /* 0x000000160468723c */ /* 0x040fe40000001868 */
[----:B------:R-:W1:Y:S03]  /*5e30*/  LDSM.16.MT88.4 R20, [R247+0x1100] ;  /* 0x00110000f714783b */ /* 0x000e660000004200 */
[----:B------:R-:W1:Y:S03]  /*5e40*/  MUFU.EX2 R38, R38 ;  /* 0x0000002600267308 */ /* 0x000e660000000800 */
[C---:B-----5:R-:W-:Y:S05]  /*5e50*/  HMMA.16816.F32 R108, R4.reuse, R16, R108 ;  /* 0x00000010046c723c */ /* 0x060fea000000186c */
[----:B------:R-:W5:Y:S03]  /*5e60*/  MUFU.EX2 R37, R37 ;  /* 0x0000002500257308 */ /* 0x000f660000000800 */
[C---:B------:R-:W-:Y:S01]  /*5e70*/  HMMA.16816.F32 R112, R4.reuse, R18, R112 ;  /* 0x000000120470723c */ /* 0x040fe20000001870 */
[----:B------:R-:W5:Y:S04]  /*5e80*/  LDSM.16.MT88.4 R16, [R242+0x1100] ;  /* 0x00110000f210783b */ /* 0x000f680000004200 */
[----:B------:R-:W1:Y:S03]  /*5e90*/  MUFU.EX2 R192, R192 ;  /* 0x000000c000c07308 */ /* 0x000e660000000800 */
[C---:B----4-:R-:W-:Y:S08]  /*5ea0*/  HMMA.16816.F32 R124, R4.reuse, R8, R124 ;  /* 0x00000008047c723c */ /* 0x050ff0000000187c */
[----:B------:R-:W-:Y:S01]  /*5eb0*/  HMMA.16816.F32 R128, R4, R10, R128 ;  /* 0x0000000a0480723c */ /* 0x000fe20000001880 */
[----:B------:R-:W4:Y:S06]  /*5ec0*/  LDSM.16.MT88.4 R8, [R240+0x1100] ;  /* 0x00110000f008783b */ /* 0x000f2c0000004200 */
[----:B--2---:R-:W-:Y:S01]  /*5ed0*/  F2FP.PACK_AB R4, R40, R44 ;  /* 0x0000002c2804723e */ /* 0x004fe200000000ff */
[----:B------:R-:W-:Y:S01]  /*5ee0*/  FADD.FTZ R44, R44, R45 ;  /* 0x0000002d2c2c7221 */ /* 0x000fe20000010000 */
[----:B---3--:R-:W-:-:S02]  /*5ef0*/  F2FP.PACK_AB R6, R36, R39 ;  /* 0x000000272406723e */ /* 0x008fc400000000ff */
[----:B-1----:R-:W-:Y:S01]  /*5f00*/  F2FP.PACK_AB R5, R38, R42 ;  /* 0x0000002a2605723e */ /* 0x002fe200000000ff */
[----:B------:R-:W-:Y:S01]  /*5f10*/  FADD.FTZ R44, R40, R44 ;  /* 0x0000002c282c7221 */ /* 0x000fe20000010000 */
[----:B-----5:R-:W-:Y:S01]  /*5f20*/  F2FP.PACK_AB R7, R3, R37 ;  /* 0x000000250307723e */ /* 0x020fe200000000ff */
[----:B------:R-:W-:Y:S02]  /*5f30*/  FADD.FTZ R42, R42, R47 ;  /* 0x0000002f2a2a7221 */ /* 0x000fe40000010000 */
[----:B------:R-:W-:Y:S02]  /*5f40*/  FADD.FTZ R39, R39, R44 ;  /* 0x0000002c27277221 */ /* 0x000fe40000010000 */
[----:B------:R-:W-:Y:S02]  /*5f50*/  FADD.FTZ R42, R38, R42 ;  /* 0x0000002a262a7221 */ /* 0x000fe40000010000 */
[----:B------:R-:W-:Y:S01]  /*5f60*/  HMMA.16816.F32 R160, R4, R12, R160 ;  /* 0x0000000c04a0723c */ /* 0x000fe200000018a0 */
[----:B------:R-:W-:-:S02]  /*5f70*/  FADD.FTZ R39, R36, R39 ;  /* 0x0000002724277221 */ /* 0x000fc40000010000 */
[----:B------:R-:W-:-:S04]  /*5f80*/  FADD.FTZ R37, R37, R42 ;  /* 0x0000002a25257221 */ /* 0x000fc80000010000 */
[----:B------:R-:W-:Y:S01]  /*5f90*/  FADD.FTZ R37, R3, R37 ;  /* 0x0000002503257221 */ /* 0x000fe20000010000 */
        /* <DEDUP_REMOVED lines=8> */
[C---:B----4-:R-:W-:Y:S08]  /*6020*/  HMMA.16816.F32 R152, R4.reuse, R8, R152 ;  /* 0x000000080498723c */ /* 0x050ff00000001898 */
        /* <DEDUP_REMOVED lines=36> */
[----:B------:R-:W-:Y:S01]  /*6270*/  HMMA.16816.F32 R128, R4, R10, R128 ;  /* 0x0000000a0480723c */ /* 0x000fe20000001880 */
[----:B------:R-:W4:Y:S06]  /*6280*/  LDSM.16.MT88.4 R8, [R240+0x1900] ;  /* 0x00190000f008783b */ /* 0x000f2c0000004200 */
        /* <DEDUP_REMOVED lines=9> */
[----:B-1----:R-:W-:Y:S01]  /*6320*/  HMMA.16816.F32 R160, R4, R12, R160 ;  /* 0x0000000c04a0723c */ /* 0x002fe200000018a0 */
[----:B------:R-:W-:-:S02]  /*6330*/  FADD.FTZ R195, R193, R195 ;  /* 0x000000c3c1c37221 */ /* 0x000fc40000010000 */
[----:B------:R-:W-:-:S04]  /*6340*/  FADD.FTZ R200, R200, R197 ;  /* 0x000000c5c8c87221 */ /* 0x000fc80000010000 */
[----:B------:R-:W-:Y:S01]  /*6350*/  FADD.FTZ R200, R199, R200 ;  /* 0x000000c8c7c87221 */ /* 0x000fe20000010000 */
        /* <DEDUP_REMOVED lines=40> */
[----:B------:R-:W-:Y:S07]  /*65e0*/  LDSM.16.MT88.4 R20, [R240+0x2100] ;  /* 0x00210000f014783b */ /* 0x000fee0000004200 */
[C---:B---3--:R-:W-:Y:S08]  /*65f0*/  HMMA.16816.F32 R108, R4.reuse, R16, R108 ;  /* 0x00000010046c723c */ /* 0x048ff0000000186c */
[C---:B------:R-:W-:Y:S01]  /*6600*/  HMMA.16816.F32 R112, R4.reuse, R18, R112 ;  /* 0x000000120470723c */ /* 0x040fe20000001870 */
[----:B------:R-:W2:Y:S07]  /*6610*/  LDSM.16.MT88.4 R16, [R247+0x2100] ;  /* 0x00210000f710783b */ /* 0x000eae0000004200 */
[C---:B----4-:R-:W-:Y:S08]  /*6620*/  HMMA.16816.F32 R124, R4.reuse, R8, R124 ;  /* 0x00000008047c723c */ /* 0x050ff0000000187c */
[----:B------:R-:W-:Y:S01]  /*6630*/  HMMA.16816.F32 R128, R4, R10, R128 ;  /* 0x0000000a0480723c */ /* 0x000fe20000001880 */
[----:B------:R-:W3:Y:S06]  /*6640*/  LDSM.16.MT88.4 R8, [R241+0x2100] ;  /* 0x00210000f108783b */ /* 0x000eec0000004200 */
        /* <DEDUP_REMOVED lines=11> */
[----:B------:R-:W-:Y:S02]  /*6700*/  FADD.FTZ R204, R204, R208 ;  /* 0x000000d0cccc7221 */ /* 0x000fe40000010000 */
[----:B------:R-:W-:Y:S02]  /*6710*/  FADD.FTZ R203, R191, R203 ;  /* 0x000000cbbfcb7221 */ /* 0x000fe40000010000 */
[----:B------:R-:W-:Y:S01]  /*6720*/  FADD.FTZ R204, R201, R204 ;  /* 0x000000ccc9cc7221 */ /* 0x000fe20000010000 */
[----:B------:R-:W-:Y:S01]  /*6730*/  HMMA.16816.F32 R164, R4, R14, R164 ;  /* 0x0000000e04a4723c */ /* 0x000fe200000018a4 */
[----:B------:R-:W1:Y:S01]  /*6740*/  LDSM.16.MT88.4 R12, [R242+0x5100] ;  /* 0x00510000f20c783b */ /* 0x000e620000004200 */
[----:B------:R-:W-:Y:S02]  /*6750*/  FADD.FTZ R203, R190, R203 ;  /* 0x000000cbbecb7221 */ /* 0x000fe40000010000 */
[----:B------:R-:W-:Y:S02]  /*6760*/  FADD.FTZ R204, R187, R204 ;  /* 0x000000ccbbcc7221 */ /* 0x000fe40000010000 */
[----:B------:R-:W-:-:S02]  /*6770*/  FADD.FTZ R203, R189, R203 ;  /* 0x000000cbbdcb7221 */ /* 0x000fc40000010000 */
[----:B--2---:R-:W-:Y:S01]  /*6780*/  HMMA.16816.F32 R176, R4, R16, R176 ;  /* 0x0000001004b0723c */ /* 0x004fe200000018b0 */
[----:B------:R-:W-:Y:S02]  /*6790*/  FADD.FTZ R204, R186, R204 ;  /* 0x000000ccbacc7221 */ /* 0x000fe40000010000 */
[----:B------:R-:W-:Y:S02]  /*67a0*/  FADD.FTZ R3, R188, R203 ;  /* 0x000000cbbc037221 */ /* 0x000fe40000010000 */
[----:B------:R-:W-:-:S03]  /*67b0*/  FADD.FTZ R204, R192, R204 ;  /* 0x000000ccc0cc7221 */ /* 0x000fc60000010000 */
[----:B------:R-:W-:Y:S01]  /*67c0*/  HMMA.16816.F32 R172, R4, R18, R172 ;  /* 0x0000001204ac723c */ /* 0x000fe200000018ac */
[----:B------:R-:W2:Y:S01]  /*67d0*/  LDSM.16.MT88.4 R16, [R247+0x5100] ;  /* 0x00510000f710783b */ /* 0x000ea20000004200 */
[----:B------:R-:W-:-:S03]  /*67e0*/  FADD.FTZ R183, R209, R204 ;  /* 0x000000ccd1b77221 */ /* 0x000fc60000010000 */
[----:B------:R-:W-:Y:S03]  /*67f0*/  STL [R1+0x2c], R3 ;  /* 0x00002c0301007387 */ /* 0x000fe60000100800 */
[C---:B---3--:R-:W-:Y:S08]  /*6800*/  HMMA.16816.F32 R160, R4.reuse, R8, R160 ;  /* 0x0000000804a0723c */ /* 0x048ff000000018a0 */
[C---:B------:R-:W-:Y:S01]  /*6810*/  HMMA.16816.F32 R156, R4.reuse, R10, R156 ;  /* 0x0000000a049c723c */ /* 0x040fe2000000189c */
[----:B------:R-:W3:Y:S07]  /*6820*/  LDSM.16.MT88.4 R8, [R241+0x5100] ;  /* 0x00510000f108783b */ /* 0x000eee0000004200 */
        /* <DEDUP_REMOVED lines=22> */
[C---:B-1----:R-:W-:Y:S08]  /*6990*/  HMMA.16816.F32 R108, R4.reuse, R12, R108 ;  /* 0x0000000c046c723c */ /* 0x042ff0000000186c */
[C---:B------:R-:W-:Y:S01]  /*69a0*/  HMMA.16816.F32 R112, R4.reuse, R14, R112 ;  /* 0x0000000e0470723c */ /* 0x040fe20000001870 */
[----:B------:R-:W1:Y:S07]  /*69b0*/  LDSM.16.MT88.4 R12, [R240+0xb100] ;  /* 0x00b10000f00c783b */ /* 0x000e6e0000004200 */
[C---:B------:R-:W-:Y:S01]  /*69c0*/  HMMA.16816.F32 R64, R4.reuse, R22, R64 ;  /* 0x000000160440723c */ /* 0x040fe20000001840 */
[----:B------:R-:W4:Y:S07]  /*69d0*/  LDSM.16.MT88.4 R20, [R240+0x8100] ;  /* 0x00810000f014783b */ /* 0x000f2e0000004200 */
[C---:B--2---:R-:W-:Y:S08]  /*69e0*/  HMMA.16816.F32 R100, R4.reuse, R16, R100 ;  /* 0x000000100464723c */ /* 0x044ff00000001864 */
[C---:B------:R-:W-:Y:S01]  /*69f0*/  HMMA.16816.F32 R104, R4.reuse, R18, R104 ;  /* 0x000000120468723c */ /* 0x040fe20000001868 */
[----:B------:R-:W-:Y:S07]  /*6a00*/  LDSM.16.MT88.4 R16, [R247+0x5900] ;  /* 0x00590000f710783b */ /* 0x000fee0000004200 */
[C---:B---3--:R-:W-:Y:S08]  /*6a10*/  HMMA.16816.F32 R116, R4.reuse, R8, R116 ;  /* 0x000000080474723c */ /* 0x048ff00000001874 */
[C---:B------:R-:W-:Y:S01]  /*6a20*/  HMMA.16816.F32 R120, R4.reuse, R10, R120 ;  /* 0x0000000a0478723c */ /* 0x040fe20000001878 */
[----:B------:R-:W2:Y:S07]  /*6a30*/  LDSM.16.MT88.4 R8, [R242+0x2900] ;  /* 0x00290000f208783b */ /* 0x000eae0000004200 */
[C---:B-1----:R-:W-:Y:S08]  /*6a40*/  HMMA.16816.F32 R124, R4.reuse, R12, R124 ;  /* 0x0000000c047c723c */ /* 0x042ff0000000187c */
[C---:B------:R-:W-:Y:S01]  /*6a50*/  HMMA.16816.F32 R128, R4.reuse, R14, R128 ;  /* 0x0000000e0480723c */ /* 0x040fe20000001880 */
[----:B------:R-:W1:Y:S07]  /*6a60*/  LDSM.16.MT88.4 R12, [R247+0x2900] ;  /* 0x00290000f70c783b */ /* 0x000e6e0000004200 */
[C---:B----4-:R-:W-:Y:S08]  /*6a70*/  HMMA.16816.F32 R92, R4.reuse, R20, R92 ;  /* 0x00000014045c723c */ /* 0x050ff0000000185c */
[----:B------:R-:W-:Y:S01]  /*6a80*/  HMMA.16816.F32 R96, R4, R22, R96 ;  /* 0x000000160460723c */ /* 0x000fe20000001860 */
[----:B------:R-:W-:Y:S06]  /*6a90*/  LDSM.16.MT88.4 R20, [R240+0x2900] ;  /* 0x00290000f014783b */ /* 0x000fec0000004200 */
[----:B------:R-:W-:-:S02]  /*6aa0*/  F2FP.PACK_AB R4, R190, R191 ;  /* 0x000000bfbe04723e */ /* 0x000fc400000000ff */
[----:B------:R-:W-:Y:S02]  /*6ab0*/  F2FP.PACK_AB R6, R188, R189 ;  /* 0x000000bdbc06723e */ /* 0x000fe400000000ff */
[----:B------:R-:W-:Y:S02]  /*6ac0*/  F2FP.PACK_AB R5, R186, R187 ;  /* 0x000000bbba05723e */ /* 0x000fe400000000ff */
[----:B------:R-:W-:-:S07]  /*6ad0*/  F2FP.PACK_AB R7, R209, R192 ;  /* 0x000000c0d107723e */ /* 0x000fce00000000ff */
[C---:B--2---:R-:W-:Y:S08]  /*6ae0*/  HMMA.16816.F32 R168, R4.reuse, R8, R168 ;  /* 0x0000000804a8723c */ /* 0x044ff000000018a8 */
[C---:B-1----:R-:W-:Y:S08]  /*6af0*/  HMMA.16816.F32 R176, R4.reuse, R12, R176 ;  /* 0x0000000c04b0723c */ /* 0x042ff000000018b0 */
[C---:B------:R-:W-:Y:S01]  /*6b00*/  HMMA.16816.F32 R172, R4.reuse, R14, R172 ;  /* 0x0000000e04ac723c */ /* 0x040fe200000018ac */
[----:B------:R-:W1:Y:S07]  /*6b10*/  LDSM.16.MT88.4 R12, [R242+0x5900] ;  /* 0x00590000f20c783b */ /* 0x000e6e0000004200 */
[C---:B------:R-:W-:Y:S01]  /*6b20*/  HMMA.16816.F32 R164, R4.reuse, R10, R164 ;  /* 0x0000000a04a4723c */ /* 0x040fe200000018a4 */
[----:B------:R-:W2:Y:S07]  /*6b30*/  LDSM.16.MT88.4 R8, [R241+0x5900] ;  /* 0x00590000f108783b */ /* 0x000eae0000004200 */
[C---:B------:R-:W-:Y:S08]  /*6b40*/  HMMA.16816.F32 R144, R4.reuse, R16, R144 ;  /* 0x000000100490723c */ /* 0x040ff00000001890 */
        /* <DEDUP_REMOVED lines=27> */
[C---:B------:R-:W-:Y:S08]  /*6d00*/  HMMA.16816.F32 R64, R4.reuse, R26, R64 ;  /* 0x0000001a0440723c */ /* 0x040ff00000001840 */
[C---:B----4-:R-:W-:Y:S08]  /*6d10*/  HMMA.16816.F32 R68, R4.reuse, R20, R68 ;  /* 0x000000140444723c */ /* 0x050ff00000001844 */
[C---:B------:R-:W-:Y:S08]  /*6d20*/  HMMA.16816.F32 R72, R4.reuse, R22, R72 ;  /* 0x000000160448723c */ /* 0x040ff00000001848 */
[C---:B-1----:R-:W-:Y:S08]  /*6d30*/  HMMA.16816.F32 R108, R4.reuse, R12, R108 ;  /* 0x0000000c046c723c */ /* 0x042ff0000000186c */
[C---:B------:R-:W-:Y:S08]  /*6d40*/  HMMA.16816.F32 R112, R4.reuse, R14, R112 ;  /* 0x0000000e0470723c */ /* 0x040ff00000001870 */
[C---:B--2---:R-:W-:Y:S08]  /*6d50*/  HMMA.16816.F32 R116, R4.reuse, R8, R116 ;  /* 0x000000080474723c */ /* 0x044ff00000001874 */
[C---:B------:R-:W-:Y:S08]  /*6d60*/  HMMA.16816.F32 R120, R4.reuse, R10, R120 ;  /* 0x0000000a0478723c */ /* 0x040ff00000001878 */
[C---:B---3--:R-:W-:Y:S08]  /*6d70*/  HMMA.16816.F32 R124, R4.reuse, R16, R124 ;  /* 0x00000010047c723c */ /* 0x048ff0000000187c */
[----:B------:R-:W-:Y:S01]  /*6d80*/  HMMA.16816.F32 R128, R4, R18, R128 ;  /* 0x000000120480723c */ /* 0x000fe20000001880 */
[----:B------:R-:W-:Y:S07]  /*6d90*/  @P0 BRA `(.L_x_801) ;  /* 0x000051e000000947 */ /* 0x000fee0003800000 */
[C---:B------:R-:W-:Y:S01]  /*6da0*/  SHF.L.U64.HI R3, R33.reuse, 0x1, R35 ;  /* 0x0000000121037819 */ /* 0x040fe20000010223 */
[----:B------:R-:W-:Y:S01]  /*6db0*/  IMAD.SHL.U32 R5, R33, 0x2, RZ ;  /* 0x0000000221057824 */ /* 0x000fe200078e00ff */
[----:B------:R-:W-:Y:S01]  /*6dc0*/  SHF.L.U64.HI R4, R31, 0x1, R34 ;  /* 0x000000011f047819 */ /* 0x000fe20000010222 */
[----:B------:R-:W-:Y:S01]  /*6dd0*/  IMAD.MOV.U32 R180, RZ, RZ, R2 ;  /* 0x000000ffffb47224 */ /* 0x000fe200078e0002 */
[----:B------:R-:W-:Y:S01]  /*6de0*/  SHF.L.U64.HI R2, R28, 0x1, R30 ;  /* 0x000000011c027819 */ /* 0x000fe2000001021e */
[----:B------:R1:W-:Y:S01]  /*6df0*/  STL [R1+0x28], R3 ;  /* 0x0000280301007387 */ /* 0x0003e20000100800 */
[----:B------:R-:W-:-:S03]  /*6e00*/  UIADD3 UR6, UR6, -0x2, URZ ;  /* 0xfffffffe06067890 */ /* 0x000fc6000fffe03f */
[----:B------:R2:W-:Y:S04]  /*6e10*/  STL [R1+0x24], R5 ;  /* 0x0000240501007387 */ /* 0x0005e80000100800 */
[----:B------:R3:W-:Y:S01]  /*6e20*/  STL [R1+0x20], R4 ;  /* 0x0000200401007387 */ /* 0x0007e20000100800 */
[----:B-1----:R-:W-:Y:S01]  /*6e30*/  IMAD.SHL.U32 R3, R31, 0x2, RZ ;  /* 0x000000021f037824 */ /* 0x002fe200078e00ff */
[----:B--2---:R-:W-:-:S04]  /*6e40*/  SHF.L.U64.HI R5, R29, 0x1, R32 ;  /* 0x000000011d057819 */ /* 0x004fc80000010220 */
[----:B------:R1:W-:Y:S01]  /*6e50*/  STL [R1+0x1c], R3 ;  /* 0x00001c0301007387 */ /* 0x0003e20000100800 */
[----:B---3--:R-:W-:-:S03]  /*6e60*/  IMAD.SHL.U32 R4, R29, 0x2, RZ ;  /* 0x000000021d047824 */ /* 0x008fc600078e00ff */
[----:B------:R2:W-:Y:S04]  /*6e70*/  STL [R1+0x18], R5 ;  /* 0x0000180501007387 */ /* 0x0005e80000100800 */
[----:B------:R2:W-:Y:S01]  /*6e80*/  STL [R1+0x14], R4 ;  /* 0x0000140401007387 */ /* 0x0005e20000100800 */
[----:B-1----:R-:W-:Y:S02]  /*6e90*/  MOV R3, R0 ;  /* 0x0000000000037202 */ /* 0x002fe40000000f00 */
[----:B------:R-:W-:-:S05]  /*6ea0*/  SHF.L.U32 R0, R28, 0x1, RZ ;  /* 0x000000011c007819 */ /* 0x000fca00000006ff */
[----:B------:R2:W-:Y:S04]  /*6eb0*/  STL [R1+0xc], R0 ;  /* 0x00000c0001007387 */ /* 0x0005e80000100800 */
[----:B------:R2:W-:Y:S01]  /*6ec0*/  STL [R1+0x10], R2 ;  /* 0x0000100201007387 */ /* 0x0005e20000100800 */
[----:B------:R-:W-:Y:S05]  /*6ed0*/  BRA `(.L_x_802) ;  /* 0x0000052000007947 */ /* 0x000fea0003800000 */
.L_x_804:
[----:B------:R-:W2:Y:S01]  /*6ee0*/  LDL R2, [R1+0x8] ;  /* 0x0000080001027983 */ /* 0x000ea20000100800 */
[----:B------:R-:W-:Y:S01]  /*6ef0*/  UIMAD UR4, UR6, 0x60, UR10 ;  /* 0x00000060060478a4 */ /* 0x000fe2000f8e020a */
[----:B------:R-:W-:Y:S01]  /*6f00*/  ISETP.NE.AND P6, PT, R252, 0x1, PT ;  /* 0x00000001fc00780c */ /* 0x000fe20003fc5270 */
[----:B------:R-:W-:Y:S01]  /*6f10*/  IMAD.MOV.U32 R7, RZ, RZ, RZ ;  /* 0x000000ffff077224 */ /* 0x000fe200078e00ff */
        /* <DEDUP_REMOVED lines=16> */
[----:B------:R-:W-:Y:S03]  /*7020*/  @!P5 LEA R4, P0, R6, c[0x0][0x2a0], 0x2 ;  /* 0x0000a8000604da11 */ /* 0x000fe600078010ff */
[----:B------:R-:W-:Y:S01]  /*7030*/  IMAD R8, R2, c[0x0][0x2b8], R0 ;  /* 0x0000ae0002087a24 */ /* 0x000fe200078e0200 */
[----:B------:R-:W-:Y:S04]  /*7040*/  @!P5 LEA.HI.X R5, R6, c[0x0][0x2a4], R5, 0x2, P0 ;  /* 0x0000a9000605da11 */ /* 0x000fe800000f1405 */
[----:B------:R-:W-:Y:S01]  /*7050*/  SHF.R.S32.HI R0, RZ, 0x1f, R8 ;  /* 0x0000001fff007819 */ /* 0x000fe20000011408 */
[----:B------:R1:W2:Y:S04]  /*7060*/  @!P5 LDG.E R7, [R4.64] ;  /* 0x0000000c0407d981 */ /* 0x0002a8000c1e1900 */
[----:B------:R-:W-:Y:S04]  /*7070*/  IMAD R0, R0, c[0x0][0x1e0], RZ ;  /* 0x0000780000007a24 */ /* 0x000fe800078e02ff */
[C---:B------:R-:W-:Y:S02]  /*7080*/  IMAD R0, R8.reuse, c[0x0][0x1e4], R0 ;  /* 0x0000790008007a24 */ /* 0x040fe400078e0200 */
[----:B-1----:R-:W-:Y:S04]  /*7090*/  IMAD.WIDE.U32 R4, R8, c[0x0][0x1e0], RZ ;  /* 0x0000780008047a25 */ /* 0x002fe800078e00ff */
[----:B------:R-:W-:Y:S01]  /*70a0*/  IMAD.IADD R5, R5, 0x1, R0 ;  /* 0x0000000105057824 */ /* 0x000fe200078e0200 */
[----:B--2---:R-:W-:Y:S01]  /*70b0*/  STL [R1], R7 ;  /* 0x0000000701007387 */ /* 0x004fe20000100800 */
[----:B------:R-:W-:Y:S02]  /*70c0*/  SHF.R.S32.HI R0, RZ, 0x1f, R7 ;  /* 0x0000001fff007819 */ /* 0x000fe40000011407 */
[C---:B------:R-:W-:Y:S01]  /*70d0*/  IMAD.WIDE.U32 R4, R7.reuse, c[0x0][0x1f0], R4 ;  /* 0x00007c0007047a25 */ /* 0x040fe200078e0004 */
[----:B------:R-:W-:Y:S03]  /*70e0*/  STL [R1+0x4], R8 ;  /* 0x0000040801007387 */ /* 0x000fe60000100800 */
        /* <DEDUP_REMOVED lines=9> */
[----:B------:R-:W2:Y:S04]  /*7180*/  SHFL.IDX PT, R5, R0, 0x1, 0x181f ;  /* 0x00381f0000057f89 */ /* 0x000ea800000e0000 */
[----:B------:R-:W1:Y:S04]  /*7190*/  SHFL.IDX PT, R2, R2, 0x2, 0x181f ;  /* 0x00581f0002027f89 */ /* 0x000e6800000e0000 */
[----:B------:R-:W1:Y:S01]  /*71a0*/  SHFL.IDX PT, R0, R0, 0x2, 0x181f ;  /* 0x00581f0000007f89 */ /* 0x000e6200000e0000 */
[CC--:B---3--:R-:W-:Y:S05]  /*71b0*/  IADD3 R12, P0, R6.reuse, R20.reuse, RZ ;  /* 0x00000014060c7210 */ /* 0x0c8fea0007f1e0ff */
[C---:B----4-:R-:W-:Y:S01]  /*71c0*/  IMAD.X R13, R7.reuse, 0x1, R36, P0 ;  /* 0x00000001070d7824 */ /* 0x050fe200000e0624 */
[C---:B-----5:R-:W-:Y:S04]  /*71d0*/  IADD3 R10, P0, R6.reuse, R35, RZ ;  /* 0x00000023060a7210 */ /* 0x060fe80007f1e0ff */
[----:B------:R3:W-:Y:S01]  /*71e0*/  LDGSTS.E.BYPASS.LTC128B.128 [R251+0xc100], [R12.64], !P4 ;  /* 0x0c1000000cfb7fae */ /* 0x0007e2000e101d4c */
[C---:B------:R-:W-:Y:S01]  /*71f0*/  IMAD.X R11, R7.reuse, 0x1, R34, P0 ;  /* 0x00000001070b7824 */ /* 0x040fe200000e0622 */
[C---:B------:R-:W-:Y:S04]  /*7200*/  IADD3 R8, P0, R6.reuse, R31, RZ ;  /* 0x0000001f06087210 */ /* 0x040fe80007f1e0ff */
[----:B------:R4:W-:Y:S01]  /*7210*/  LDGSTS.E.BYPASS.LTC128B.128 [R251+0xf100], [R10.64], !P3 ;  /* 0x0f1000000afb7fae */ /* 0x0009e2000d901d4c */
[C---:B------:R-:W-:Y:S01]  /*7220*/  IMAD.X R9, R7.reuse, 0x1, R30, P0 ;  /* 0x0000000107097824 */ /* 0x040fe200000e061e */
[----:B------:R-:W-:Y:S04]  /*7230*/  IADD3 R6, P0, R6, R29, RZ ;  /* 0x0000001d06067210 */ /* 0x000fe80007f1e0ff */
[----:B------:R5:W-:Y:S01]  /*7240*/  LDGSTS.E.BYPASS.LTC128B.128 [R251+0x12100], [R8.64], !P2 ;  /* 0x1210000008fb7fae */ /* 0x000be2000d101d4c */
[----:B------:R-:W-:Y:S01]  /*7250*/  IMAD.X R7, R7, 0x1, R28, P0 ;  /* 0x0000000107077824 */ /* 0x000fe200000e061c */
[CC--:B-1----:R-:W-:Y:S04]  /*7260*/  IADD3 R14, P0, R4.reuse, R20.reuse, RZ ;  /* 0x00000014040e7210 */ /* 0x0c2fe80007f1e0ff */
[----:B------:R1:W-:Y:S01]  /*7270*/  LDGSTS.E.BYPASS.LTC128B.128 [R251+0x15100], [R6.64], !P1 ;  /* 0x1510000006fb7fae */ /* 0x0003e2000c901d4c */
[C---:B--2---:R-:W-:Y:S01]  /*7280*/  IMAD.X R15, R5.reuse, 0x1, R36, P0 ;  /* 0x00000001050f7824 */ /* 0x044fe200000e0624 */
[C---:B------:R-:W-:Y:S04]  /*7290*/  IADD3 R18, P0, R4.reuse, R35, RZ ;  /* 0x0000002304127210 */ /* 0x040fe80007f1e0ff */
        /* <DEDUP_REMOVED lines=8> */
[----:B------:R-:W-:Y:S04]  /*7320*/  IADD3 R20, P0, R2, R20, RZ ;  /* 0x0000001402147210 */ /* 0x000fe80007f1e0ff */
[----:B------:R3:W-:Y:S01]  /*7330*/  LDGSTS.E.BYPASS.LTC128B.128 [R251+0x16100], [R4.64], !P1 ;  /* 0x1610000004fb7fae */ /* 0x0007e2000c901d4c */
[----:B------:R-:W-:Y:S01]  /*7340*/  IMAD.X R21, R0, 0x1, R36, P0 ;  /* 0x0000000100157824 */ /* 0x000fe200000e0624 */
[----:B----4-:R-:W-:Y:S04]  /*7350*/  IADD3 R10, P0, R2, R35, RZ ;  /* 0x00000023020a7210 */ /* 0x010fe80007f1e0ff */
[----:B------:R3:W-:Y:S01]  /*7360*/  LDGSTS.E.BYPASS.LTC128B.128 [R251+0xe100], [R20.64], !P4 ;  /* 0x0e10000014fb7fae */ /* 0x0007e2000e101d4c */
[----:B------:R-:W-:Y:S01]  /*7370*/  IMAD.X R11, R0, 0x1, R34, P0 ;  /* 0x00000001000b7824 */ /* 0x000fe200000e0622 */
[----:B-1----:R-:W-:Y:S04]  /*7380*/  IADD3 R6, P0, R2, R31, RZ ;  /* 0x0000001f02067210 */ /* 0x002fe80007f1e0ff */
[----:B------:R3:W-:Y:S01]  /*7390*/  LDGSTS.E.BYPASS.LTC128B.128 [R251+0x11100], [R10.64], !P3 ;  /* 0x111000000afb7fae */ /* 0x0007e2000d901d4c */
[----:B------:R-:W-:Y:S01]  /*73a0*/  IMAD.X R7, R0, 0x1, R30, P0 ;  /* 0x0000000100077824 */ /* 0x000fe200000e061e */
[----:B-----5:R-:W-:Y:S04]  /*73b0*/  IADD3 R8, P0, R2, R29, RZ ;  /* 0x0000001d02087210 */ /* 0x020fe80007f1e0ff */
[----:B------:R3:W-:Y:S01]  /*73c0*/  LDGSTS.E.BYPASS.LTC128B.128 [R251+0x14100], [R6.64], !P2 ;  /* 0x1410000006fb7fae */ /* 0x0007e2000d101d4c */
[----:B------:R-:W-:Y:S05]  /*73d0*/  IMAD.X R9, R0, 0x1, R28, P0 ;  /* 0x0000000100097824 */ /* 0x000fea00000e061c */
[----:B------:R3:W-:Y:S01]  /*73e0*/  LDGSTS.E.BYPASS.LTC128B.128 [R251+0x17100], [R8.64], !P1 ;  /* 0x1710000008fb7fae */ /* 0x0007e2000c901d4c */
[----:B------:R-:W-:-:S05]  /*73f0*/  BRA `(.L_x_803) ;  /* 0x00001ec000007947 */ /* 0x000fca0003800000 */
.L_x_802:
[----:B--2---:R-:W2:Y:S01]  /*7400*/  LDL R2, [R1+0x4] ;  /* 0x0000040001027983 */ /* 0x004ea20000100800 */
[----:B------:R-:W-:Y:S04]  /*7410*/  DEPBAR.LE SB0, 0x0 ;  /* 0x000080000000791a */ /* 0x000fe80000000000 */
[----:B------:R-:W3:Y:S01]  /*7420*/  LDL R6, [R1] ;  /* 0x0000000001067983 */ /* 0x000ee20000100800 */
[----:B------:R-:W-:Y:S01]  /*7430*/  IADD3 R181, R251, 0x100, RZ ;  /* 0x00000100fbb57810 */ /* 0x000fe20007ffe0ff */
[----:B------:R-:W-:Y:S03]  /*7440*/  UISETP.GE.AND UP0, UPT, UR6, 0x1, UPT ;  /* 0x000000010600788c */ /* 0x000fe6000bf06270 */
[----:B------:R1:W-:Y:S05]  /*7450*/  STL [R1+0x58], R55 ;  /* 0x0000583701007387 */ /* 0x0003ea0000100800 */
[----:B------:R4:W-:Y:S05]  /*7460*/  STL [R1+0x54], R54 ;  /* 0x0000543601007387 */ /* 0x0009ea0000100800 */
[----:B------:R4:W-:Y:S05]  /*7470*/  STL [R1+0x50], R53 ;  /* 0x0000503501007387 */ /* 0x0009ea0000100800 */
[----:B------:R4:W-:Y:S05]  /*7480*/  STL [R1+0x4c], R52 ;  /* 0x00004c3401007387 */ /* 0x0009ea0000100800 */
[----:B------:R4:W-:Y:S05]  /*7490*/  STL [R1+0x48], R3 ;  /* 0x0000480301007387 */ /* 0x0009ea0000100800 */
        /* <DEDUP_REMOVED lines=10> */
[----:B------:R-:W1:Y:S05]  /*7540*/  LDSM.16.M88.4 R8, [R249+0xc100] ;  /* 0x00c10000f908783b */ /* 0x000e6a0000000200 */
[----:B------:R-:W1:Y:S05]  /*7550*/  LDSM.16.M88.4 R16, [R249+0xc900] ;  /* 0x00c90000f910783b */ /* 0x000e6a0000000200 */
[----:B------:R-:W-:Y:S05]  /*7560*/  LDSM.16.M88.4 R24, [R249+0xd100] ;  /* 0x00d10000f918783b */ /* 0x000fea0000000200 */
        /* <DEDUP_REMOVED lines=9> */
[----:B------:R-:W-:Y:S01]  /*7600*/  LDSM.16.M88.4 R212, [R235] ;  /* 0x00000000ebd4783b */ /* 0x000fe20000000200 */
        /* <DEDUP_REMOVED lines=12> */
[----:B------:R-:W-:Y:S01]  /*76d0*/  LEA.HI.X R0, R0, c[0x0][0x1fc], R4, 0x1, P0 ;  /* 0x00007f0000007a11 */ /* 0x000fe200000f0c04 */
[----:B------:R-:W2:Y:S01]  /*76e0*/  SHFL.IDX PT, R44, R2, RZ, 0x181f ;  /* 0x00181fff022c7589 */ /* 0x000ea200000e0000 */
[C---:B-1----:R-:W-:Y:S04]  /*76f0*/  HMMA.16816.F32 R4, R48.reuse, R8, RZ ;  /* 0x000000083004723c */ /* 0x042fe800000018ff */
[----:B------:R-:W4:Y:S04]  /*7700*/  SHFL.IDX PT, R20, R0, RZ, 0x181f ;  /* 0x00181fff00147589 */ /* 0x000f2800000e0000 */
[C---:B------:R-:W-:Y:S01]  /*7710*/  HMMA.16816.F32 R8, R48.reuse, R10, RZ ;  /* 0x0000000a3008723c */ /* 0x040fe200000018ff */
[----:B------:R-:W1:Y:S05]  /*7720*/  SHFL.IDX PT, R38, R2, 0x1, 0x181f ;  /* 0x00381f0002267f89 */ /* 0x000e6a00000e0000 */
[----:B------:R-:W3:Y:S02]  /*7730*/  SHFL.IDX PT, R28, R0, 0x1, 0x181f ;  /* 0x00381f00001c7f89 */ /* 0x000ee400000e0000 */
[C---:B------:R-:W-:Y:S03]  /*7740*/  HMMA.16816.F32 R12, R48.reuse, R16, RZ ;  /* 0x00000010300c723c */ /* 0x040fe600000018ff */
[----:B------:R-:W1:Y:S01]  /*7750*/  SHFL.IDX PT, R2, R2, 0x2, 0x181f ;  /* 0x00581f0002027f89 */ /* 0x000e6200000e0000 */
[----:B--2---:R-:W-:Y:S04]  /*7760*/  IADD3 R30, P0, R44, R55, RZ ;  /* 0x000000372c1e7210 */ /* 0x004fe80007f1e0ff */
[C---:B------:R-:W-:Y:S01]  /*7770*/  HMMA.16816.F32 R16, R48.reuse, R18, RZ ;  /* 0x000000123010723c */ /* 0x040fe200000018ff */
[----:B------:R-:W2:Y:S03]  /*7780*/  SHFL.IDX PT, R0, R0, 0x2, 0x181f ;  /* 0x00581f0000007f89 */ /* 0x000ea600000e0000 */
[----:B----4-:R-:W-:Y:S02]  /*7790*/  IADD3.X R31, R20, R54, RZ, P0, !PT ;  /* 0x00000036141f7210 */ /* 0x010fe400007fe4ff */
[----:B------:R-:W-:Y:S03]  /*77a0*/  IADD3 R22, P0, R44, R29, RZ ;  /* 0x0000001d2c167210 */ /* 0x000fe60007f1e0ff */
[----:B------:R4:W-:Y:S03]  /*77b0*/  LDGSTS.E.BYPASS.LTC128B.128 [R181], [R30.64], !P4 ;  /* 0x000000001eb57fae */ /* 0x0009e6000e101d4c */
[----:B------:R-:W-:Y:S02]  /*77c0*/  IADD3.X R23, R20, R53, RZ, P0, !PT ;  /* 0x0000003514177210 */ /* 0x000fe400007fe4ff */
[----:B------:R-:W-:Y:S03]  /*77d0*/  IADD3 R36, P0, R44, R52, RZ ;  /* 0x000000342c247210 */ /* 0x000fe60007f1e0ff */
[----:B------:R2:W-:Y:S01]  /*77e0*/  LDGSTS.E.BYPASS.LTC128B.128 [R181+0x3000], [R22.64], !P3 ;  /* 0x0300000016b57fae */ /* 0x0005e2000d901d4c */
[----:B------:R-:W-:Y:S02]  /*77f0*/  IADD3.X R37, R20, R3, RZ, P0, !PT ;  /* 0x0000000314257210 */ /* 0x000fe400007fe4ff */
[----:B------:R-:W-:Y:S03]  /*7800*/  IADD3 R44, P0, R44, R252, RZ ;  /* 0x000000fc2c2c7210 */ /* 0x000fe60007f1e0ff */
[----:B------:R2:W-:Y:S01]  /*7810*/  LDGSTS.E.BYPASS.LTC128B.128 [R181+0x6000], [R36.64], !P2 ;  /* 0x0600000024b57fae */ /* 0x0005e2000d101d4c */
[----:B------:R-:W-:Y:S02]  /*7820*/  IADD3.X R45, R20, R182, RZ, P0, !PT ;  /* 0x000000b6142d7210 */ /* 0x000fe400007fe4ff */
[----:B-1----:R-:W-:Y:S03]  /*7830*/  IADD3 R46, P0, R38, R55, RZ ;  /* 0x00000037262e7210 */ /* 0x002fe60007f1e0ff */
[----:B------:R1:W-:Y:S01]  /*7840*/  LDGSTS.E.BYPASS.LTC128B.128 [R181+0x9000], [R44.64], !P1 ;  /* 0x090000002cb57fae */ /* 0x0003e2000c901d4c */
[----:B---3--:R-:W-:Y:S05]  /*7850*/  IADD3.X R47, R28, R54, RZ, P0, !PT ;  /* 0x000000361c2f7210 */ /* 0x008fea00007fe4ff */
[----:B------:R3:W-:Y:S01]  /*7860*/  LDGSTS.E.BYPASS.LTC128B.128 [R181+0x1000], [R46.64], !P4 ;  /* 0x010000002eb57fae */ /* 0x0007e2000e101d4c */
[----:B----4-:R-:W-:Y:S04]  /*7870*/  IADD3 R30, P0, R38, R29, RZ ;  /* 0x0000001d261e7210 */ /* 0x010fe80007f1e0ff */
[----:B------:R-:W-:Y:S01]  /*7880*/  IADD3.X R31, R28, R53, RZ, P0, !PT ;  /* 0x000000351c1f7210 */ /* 0x000fe200007fe4ff */
[C---:B--2---:R-:W-:Y:S04]  /*7890*/  HMMA.16816.F32 R20, R48.reuse, R24, RZ ;  /* 0x000000183014723c */ /* 0x044fe800000018ff */
[----:B------:R2:W-:Y:S01]  /*78a0*/  LDGSTS.E.BYPASS.LTC128B.128 [R181+0x4000], [R30.64], !P3 ;  /* 0x040000001eb57fae */ /* 0x0005e2000d901d4c */
[----:B------:R-:W-:Y:S03]  /*78b0*/  IADD3 R36, P0, R38, R52, RZ ;  /* 0x0000003426247210 */ /* 0x000fe60007f1e0ff */
[C---:B------:R-:W-:Y:S01]  /*78c0*/  HMMA.16816.F32 R24, R48.reuse, R26, RZ ;  /* 0x0000001a3018723c */ /* 0x040fe200000018ff */
[----:B------:R-:W-:Y:S03]  /*78d0*/  IADD3.X R37, R28, R3, RZ, P0, !PT ;  /* 0x000000031c257210 */ /* 0x000fe600007fe4ff */
[----:B------:R-:W-:Y:S02]  /*78e0*/  IADD3 R38, P0, R38, R252, RZ ;  /* 0x000000fc26267210 */ /* 0x000fe40007f1e0ff */
[----:B------:R4:W-:Y:S02]  /*78f0*/  LDGSTS.E.BYPASS.LTC128B.128 [R181+0x7000], [R36.64], !P2 ;  /* 0x0700000024b57fae */ /* 0x0009e4000d101d4c */
[----:B------:R-:W-:Y:S04]  /*7900*/  IADD3.X R39, R28, R182, RZ, P0, !PT ;  /* 0x000000b61c277210 */ /* 0x000fe800007fe4ff */
[----:B-1----:R-:W-:Y:S02]  /*7910*/  IADD3 R44, P0, R2, R55, RZ ;  /* 0x00000037022c7210 */ /* 0x002fe40007f1e0ff */
[----:B------:R1:W5:Y:S02]  /*7920*/  LDL.LU R55, [R1+0x58] ;  /* 0x0000580001377983 */ /* 0x0003640000300800 */
[----:B------:R-:W-:Y:S03]  /*7930*/  IADD3.X R45, R0, R54, RZ, P0, !PT ;  /* 0x00000036002d7210 */ /* 0x000fe600007fe4ff */
[----:B------:R1:W-:Y:S05]  /*7940*/  LDGSTS.E.BYPASS.LTC128B.128 [R181+0xa000], [R38.64], !P1 ;  /* 0x0a00000026b57fae */ /* 0x0003ea000c901d4c */
[----:B------:R3:W-:Y:S05]  /*7950*/  LDGSTS.E.BYPASS.LTC128B.128 [R181+0x2000], [R44.64], !P4 ;  /* 0x020000002cb57fae */ /* 0x0007ea000e101d4c */
[----:B------:R3:W5:Y:S01]  /*7960*/  LDL.LU R54, [R1+0x54] ;  /* 0x0000540001367983 */ /* 0x0007620000300800 */
[----:B----4-:R-:W-:Y:S02]  /*7970*/  IADD3 R36, P0, R2, R29, RZ ;  /* 0x0000001d02247210 */ /* 0x010fe40007f1e0ff */
[C---:B--2---:R-:W-:Y:S02]  /*7980*/  HMMA.16816.F32 R28, R48.reuse, R32, RZ ;  /* 0x00000020301c723c */ /* 0x044fe400000018ff */
[----:B------:R-:W-:Y:S02]  /*7990*/  IADD3.X R37, R0, R53, RZ, P0, !PT ;  /* 0x0000003500257210 */ /* 0x000fe400007fe4ff */
[----:B------:R2:W5:Y:S04]  /*79a0*/  LDL.LU R53, [R1+0x50] ;  /* 0x0000500001357983 */ /* 0x0005680000300800 */
[C---:B------:R-:W-:Y:S01]  /*79b0*/  HMMA.16816.F32 R32, R48.reuse, R34, RZ ;  /* 0x000000223020723c */ /* 0x040fe200000018ff */
[----:B------:R4:W-:Y:S03]  /*79c0*/  LDGSTS.E.BYPASS.LTC128B.128 [R181+0x5000], [R36.64], !P3 ;  /* 0x0500000024b57fae */ /* 0x0009e6000d901d4c */
[----:B-1----:R-:W-:Y:S02]  /*79d0*/  IADD3 R38, P0, R2, R52, RZ ;  /* 0x0000003402267210 */ /* 0x002fe40007f1e0ff */
[----:B------:R2:W5:Y:S02]  /*79e0*/  LDL.LU R52, [R1+0x4c] ;  /* 0x00004c0001347983 */ /* 0x0005640000300800 */
[----:B------:R-:W-:Y:S03]  /*79f0*/  IADD3.X R39, R0, R3, RZ, P0, !PT ;  /* 0x0000000300277210 */ /* 0x000fe600007fe4ff */
[----:B------:R2:W5:Y:S01]  /*7a00*/  LDL.LU R3, [R1+0x48] ;  /* 0x0000480001037983 */ /* 0x0005620000300800 */
[----:B---3--:R-:W-:Y:S02]  /*7a10*/  IADD3 R44, P0, R2, R252, RZ ;  /* 0x000000fc022c7210 */ /* 0x008fe40007f1e0ff */
[----:B------:R-:W-:Y:S02]  /*7a20*/  MOV R252, c[0x0][0x2b8] ;  /* 0x0000ae0000fc7a02 */ /* 0x000fe40000000f00 */
[----:B------:R4:W-:Y:S01]  /*7a30*/  LDGSTS.E.BYPASS.LTC128B.128 [R181+0x8000], [R38.64], !P2 ;  /* 0x0800000026b57fae */ /* 0x0009e2000d101d4c */
[----:B------:R-:W-:Y:S02]  /*7a40*/  IADD3.X R45, R0, R182, RZ, P0, !PT ;  /* 0x000000b6002d7210 */ /* 0x000fe400007fe4ff */
[----:B------:R-:W-:Y:S03]  /*7a50*/  PLOP3.LUT P0, PT, PT, PT, UP0, 0x80, 0x0 ;  /* 0x000000000000781c */ /* 0x000fe60003f0f008 */
[----:B------:R1:W-:Y:S05]  /*7a60*/  LDGSTS.E.BYPASS.LTC128B.128 [R181+0xb000], [R44.64], !P1 ;  /* 0x0b0000002cb57fae */ /* 0x0003ea000c901d4c */
[----:B------:R-:W0:Y:S01]  /*7a70*/  LDGDEPBAR ;  /* 0x00000000000079af */ /* 0x000e220000000000 */
[C---:B----4-:R-:W-:Y:S08]  /*7a80*/  HMMA.16816.F32 R36, R48.reuse, R40, RZ ;  /* 0x000000283024723c */ /* 0x050ff000000018ff */
[C---:B------:R-:W-:Y:S08]  /*7a90*/  HMMA.16816.F32 R40, R48.reuse, R42, RZ ;  /* 0x0000002a3028723c */ /* 0x040ff000000018ff */
[C---:B-1----:R-:W-:Y:S08]  /*7aa0*/  HMMA.16816.F32 R44, R48.reuse, R184, RZ ;  /* 0x000000b8302c723c */ /* 0x042ff000000018ff */
[----:B------:R-:W-:Y:S01]  /*7ab0*/  HMMA.16816.F32 R48, R48, R186, RZ ;  /* 0x000000ba3030723c */ /* 0x000fe200000018ff */
[----:B------:R-:W-:Y:S07]  /*7ac0*/  LDSM.16.M88.4 R184, [R245+0x18100] ;  /* 0x01810000f5b8783b */ /* 0x000fee0000000200 */
        /* <DEDUP_REMOVED lines=11> */
[----:B------:R-:W2:Y:S07]  /*7b80*/  LDSM.16.M88.4 R204, [R244+0xd900] ;  /* 0x00d90000f4cc783b */ /* 0x000eae0000000200 */
[C---:B------:R-:W-:Y:S08]  /*7b90*/  HMMA.16816.F32 R36, R188.reuse, R208, R36 ;  /* 0x000000d0bc24723c */ /* 0x040ff00000001824 */
[C---:B------:R-:W-:Y:S01]  /*7ba0*/  HMMA.16816.F32 R40, R188.reuse, R210, R40 ;  /* 0x000000d2bc28723c */ /* 0x040fe20000001828 */
[----:B------:R-:W-:Y:S07]  /*7bb0*/  LDSM.16.M88.4 R208, [R244+0xe900] ;  /* 0x00e90000f4d0783b */ /* 0x000fee0000000200 */
[C---:B------:R-:W-:Y:S08]  /*7bc0*/  HMMA.16816.F32 R44, R188.reuse, R212, R44 ;  /* 0x000000d4bc2c723c */ /* 0x040ff0000000182c */
[----:B------:R-:W-:Y:S01]  /*7bd0*/  HMMA.16816.F32 R48, R188, R214, R48 ;  /* 0x000000d6bc30723c */ /* 0x000fe20000001830 */
[----:B------:R-:W2:Y:S07]  /*7be0*/  LDSM.16.M88.4 R188, [R244+0xe100] ;  /* 0x00e10000f4bc783b */ /* 0x000eae0000000200 */
[C---:B-1----:R-:W-:Y:S08]  /*7bf0*/  HMMA.16816.F32 R4, R184.reuse, R192, R4 ;  /* 0x000000c0b804723c */ /* 0x042ff00000001804 */
[C---:B------:R-:W-:Y:S01]  /*7c00*/  HMMA.16816.F32 R8, R184.reuse, R194, R8 ;  /* 0x000000c2b808723c */ /* 0x040fe20000001808 */
[----:B------:R-:W-:Y:S07]  /*7c10*/  LDSM.16.M88.4 R192, [R234] ;  /* 0x00000000eac0783b */ /* 0x000fee0000000200 */
[C---:B---3--:R-:W-:Y:S08]  /*7c20*/  HMMA.16816.F32 R12, R184.reuse, R196, R12 ;  /* 0x000000c4b80c723c */ /* 0x048ff0000000180c */
[C---:B------:R-:W-:Y:S01]  /*7c30*/  HMMA.16816.F32 R16, R184.reuse, R198, R16 ;  /* 0x000000c6b810723c */ /* 0x040fe20000001810 */
[----:B------:R-:W-:Y:S07]  /*7c40*/  LDSM.16.M88.4 R196, [R234+0x800] ;  /* 0x00080000eac4783b */ /* 0x000fee0000000200 */
[C---:B----4-:R-:W-:Y:S08]  /*7c50*/  HMMA.16816.F32 R20, R184.reuse, R200, R20 ;  /* 0x000000c8b814723c */ /* 0x050ff00000001814 */
        /* <DEDUP_REMOVED lines=182> */
[----:B------:R-:W1:Y:S02]  /*87c0*/  LDSM.16.M88.4 R192, [R249+0x17900] ;  /* 0x01790000f9c0783b */ /* 0x000e640000000200 */
        /* <DEDUP_REMOVED lines=15> */
[C---:B------:R-:W-:Y:S08]  /*88c0*/  HMMA.16816.F32 R44, R196.reuse, R192, R44 ;  /* 0x000000c0c42c723c */ /* 0x040ff0000000182c */
[----:B------:R-:W-:Y:S01]  /*88d0*/  HMMA.16816.F32 R48, R196, R194, R48 ;  /* 0x000000c2c430723c */ /* 0x000fe20000001830 */
[----:B------:R-:W1:Y:S05]  /*88e0*/  LDSM.16.M88.4 R192, [R217] ;  /* 0x00000000d9c0783b */ /* 0x000e6a0000000200 */
        /* <DEDUP_REMOVED lines=13> */
[C---:B------:R-:W-:Y:S08]  /*89c0*/  HMMA.16816.F32 R36, R200.reuse, R192, R36 ;  /* 0x000000c0c824723c */ /* 0x040ff00000001824 */
[C---:B------:R-:W-:Y:S01]  /*89d0*/  HMMA.16816.F32 R40, R200.reuse, R194, R40 ;  /* 0x000000c2c828723c */ /* 0x040fe20000001828 */
[----:B------:R-:W4:Y:S07]  /*89e0*/  LDSM.16.M88.4 R192, [R244+0x16900] ;  /* 0x01690000f4c0783b */ /* 0x000f2e0000000200 */
[C---:B------:R-:W-:Y:S08]  /*89f0*/  HMMA.16816.F32 R44, R200.reuse, R196, R44 ;  /* 0x000000c4c82c723c */ /* 0x040ff0000000182c */
[----:B------:R-:W-:Y:S01]  /*8a00*/  HMMA.16816.F32 R48, R200, R198, R48 ;  /* 0x000000c6c830723c */ /* 0x000fe20000001830 */
[----:B------:R-:W4:Y:S05]  /*8a10*/  LDSM.16.M88.4 R196, [R244+0x17100] ;  /* 0x01710000f4c4783b */ /* 0x000f2a0000000200 */
        /* <DEDUP_REMOVED lines=11> */
[C---:B------:R-:W-:Y:S08]  /*8ad0*/  HMMA.16816.F32 R36, R204.reuse, R196, R36 ;  /* 0x000000c4cc24723c */ /* 0x040ff00000001824 */
        /* <DEDUP_REMOVED lines=9> */
[----:B------:R-:W-:Y:S01]  /*8b70*/  MUFU.TANH R213, R4 ;  /* 0x0000000400d57308 */ /* 0x000fe20000002400 */
        /* <DEDUP_REMOVED lines=9> */
[----:B------:R-:W-:Y:S10]  /*8c10*/  MUFU.TANH R189, R5 ;  /* 0x0000000500bd7308 */ /* 0x000ff40000002400 */
        /* <DEDUP_REMOVED lines=8> */
[----:B------:R-:W-:Y:S02]  /*8ca0*/  FMUL.FTZ R17, R17, c[0x0][0x320] ;  /* 0x0000c80011117a20 */ /* 0x000fe40000410000 */
[----:B------:R-:W-:Y:S02]  /*8cb0*/  FMUL.FTZ R18, R18, c[0x0][0x320] ;  /* 0x0000c80012127a20 */ /* 0x000fe40000410000 */
[----:B------:R-:W-:Y:S05]  /*8cc0*/  FMUL.FTZ R19, R19, c[0x0][0x320] ;  /* 0x0000c80013137a20 */ /* 0x000fea0000410000 */
[----:B------:R-:W-:Y:S10]  /*8cd0*/  MUFU.TANH R185, R9 ;  /* 0x0000000900b97308 */ /* 0x000ff40000002400 */
[----:B-1----:R-:W1:Y:S01]  /*8ce0*/  MUFU.TANH R0, R10 ;  /* 0x0000000a00007308 */ /* 0x002e620000002400 */
[----:B--2---:R-:W2:Y:S09]  /*8cf0*/  LDSM.16.M88.4 R4, [R234+0xa000] ;  /* 0x00a00000ea04783b */ /* 0x004eb20000000200 */
[----:B------:R3:W-:Y:S10]  /*8d00*/  MUFU.TANH R184, R11 ;  /* 0x0000000b00b87308 */ /* 0x0007f40000002400 */
[----:B------:R-:W-:Y:S01]  /*8d10*/  MUFU.TANH R191, R12 ;  /* 0x0000000c00bf7308 */ /* 0x000fe20000002400 */
[----:B-1----:R-:W-:Y:S09]  /*8d20*/  STL [R1+0x44], R0 ;  /* 0x0000440001007387 */ /* 0x002ff20000100800 */
[----:B------:R-:W-:Y:S01]  /*8d30*/  MUFU.TANH R192, R13 ;  /* 0x0000000d00c07308 */ /* 0x000fe20000002400 */
[----:B---3--:R-:W1:Y:S09]  /*8d40*/  LDSM.16.M88.4 R8, [R234+0xa800] ;  /* 0x00a80000ea08783b */ /* 0x008e720000000200 */
[----:B------:R-:W-:Y:S01]  /*8d50*/  MUFU.TANH R193, R14 ;  /* 0x0000000e00c17308 */ /* 0x000fe20000002400 */
[C---:B--2---:R-:W-:Y:S09]  /*8d60*/  HMMA.16816.F32 R20, R200.reuse, R4, R20 ;  /* 0x00000004c814723c */ /* 0x044ff20000001814 */
[----:B------:R-:W-:Y:S01]  /*8d70*/  MUFU.TANH R194, R15 ;  /* 0x0000000f00c27308 */ /* 0x000fe20000002400 */
[C---:B------:R-:W-:Y:S01]  /*8d80*/  HMMA.16816.F32 R24, R200.reuse, R6, R24 ;  /* 0x00000006c818723c */ /* 0x040fe20000001818 */
[----:B------:R-:W2:Y:S08]  /*8d90*/  LDSM.16.M88.4 R4, [R234+0xb000] ;  /* 0x00b00000ea04783b */ /* 0x000eb00000000200 */
[----:B------:R-:W-:Y:S05]  /*8da0*/  MUFU.TANH R195, R16 ;  /* 0x0000001000c37308 */ /* 0x000fea0000002400 */
[----:B------:R-:W-:Y:S05]  /*8db0*/  FMUL.FTZ R21, R21, c[0x0][0x320] ;  /* 0x0000c80015157a20 */ /* 0x000fea0000410000 */
[----:B------:R-:W-:Y:S01]  /*8dc0*/  MUFU.TANH R196, R17 ;  /* 0x0000001100c47308 */ /* 0x000fe20000002400 */
[----:B------:R-:W-:Y:S02]  /*8dd0*/  FMUL.FTZ R22, R22, c[0x0][0x320] ;  /* 0x0000c80016167a20 */ /* 0x000fe40000410000 */
[----:B------:R-:W-:Y:S01]  /*8de0*/  FMUL.FTZ R23, R23, c[0x0][0x320] ;  /* 0x0000c80017177a20 */ /* 0x000fe20000410000 */
[C---:B-1----:R-:W-:Y:S03]  /*8df0*/  HMMA.16816.F32 R28, R200.reuse, R8, R28 ;  /* 0x00000008c81c723c */ /* 0x042fe6000000181c */
[----:B------:R-:W-:Y:S02]  /*8e00*/  FMUL.FTZ R24, R24, c[0x0][0x320] ;  /* 0x0000c80018187a20 */ /* 0x000fe40000410000 */
[----:B------:R-:W-:Y:S01]  /*8e10*/  FMUL.FTZ R25, R25, c[0x0][0x320] ;  /* 0x0000c80019197a20 */ /* 0x000fe20000410000 */
[----:B------:R-:W1:Y:S01]  /*8e20*/  MUFU.TANH R0, R21 ;  /* 0x0000001500007308 */ /* 0x000e620000002400 */
[----:B------:R-:W-:Y:S01]  /*8e30*/  FMUL.FTZ R26, R26, c[0x0][0x320] ;  /* 0x0000c8001a1a7a20 */ /* 0x000fe20000410000 */
[C---:B------:R-:W-:Y:S01]  /*8e40*/  HMMA.16816.F32 R32, R200.reuse, R10, R32 ;  /* 0x0000000ac820723c */ /* 0x040fe20000001820 */
[----:B------:R-:W3:Y:S01]  /*8e50*/  LDSM.16.M88.4 R8, [R234+0xb800] ;  /* 0x00b80000ea08783b */ /* 0x000ee20000000200 */
[----:B------:R-:W-:Y:S04]  /*8e60*/  DEPBAR.LE SB0, 0x0 ;  /* 0x000080000000791a */ /* 0x000fe80000000000 */
[----:B------:R-:W-:Y:S02]  /*8e70*/  FMUL.FTZ R27, R27, c[0x0][0x320] ;  /* 0x0000c8001b1b7a20 */ /* 0x000fe40000410000 */
[----:B------:R-:W-:Y:S01]  /*8e80*/  MUFU.TANH R197, R18 ;  /* 0x0000001200c57308 */ /* 0x000fe20000002400 */
[----:B------:R-:W-:Y:S01]  /*8e90*/  BAR.SYNC.DEFER_BLOCKING 0x0 ;  /* 0x0000000000007b1d */ /* 0x000fe20000010000 */
[C---:B--2---:R-:W-:Y:S05]  /*8ea0*/  HMMA.16816.F32 R36, R200.reuse, R4, R36 ;  /* 0x00000004c824723c */ /* 0x044fea0000001824 */
[----:B------:R-:W-:Y:S03]  /*8eb0*/  FMUL.FTZ R20, R20, c[0x0][0x320] ;  /* 0x0000c80014147a20 */ /* 0x000fe60000410000 */
[----:B------:R-:W-:Y:S01]  /*8ec0*/  MUFU.TANH R198, R19 ;  /* 0x0000001300c67308 */ /* 0x000fe20000002400 */
[C---:B------:R-:W-:Y:S01]  /*8ed0*/  HMMA.16816.F32 R40, R200.reuse, R6, R40 ;  /* 0x00000006c828723c */ /* 0x040fe20000001828 */
[----:B-1----:R1:W-:Y:S02]  /*8ee0*/  STL [R1+0x30], R0 ;  /* 0x0000300001007387 */ /* 0x0023e40000100800 */
[----:B------:R-:W-:Y:S02]  /*8ef0*/  FMUL.FTZ R28, R28, c[0x0][0x320] ;  /* 0x0000c8001c1c7a20 */ /* 0x000fe40000410000 */
[----:B------:R-:W-:Y:S02]  /*8f00*/  FMUL.FTZ R32, R32, c[0x0][0x320] ;  /* 0x0000c80020207a20 */ /* 0x000fe40000410000 */
[----:B------:R-:W-:Y:S02]  /*8f10*/  FMUL.FTZ R33, R33, c[0x0][0x320] ;  /* 0x0000c80021217a20 */ /* 0x000fe40000410000 */
[----:B------:R-:W-:Y:S03]  /*8f20*/  MUFU.TANH R214, R20 ;  /* 0x0000001400d67308 */ /* 0x000fe60000002400 */
[----:B------:R-:W-:Y:S02]  /*8f30*/  FMUL.FTZ R29, R29, c[0x0][0x320] ;  /* 0x0000c8001d1d7a20 */ /* 0x000fe40000410000 */
[----:B------:R-:W-:Y:S02]  /*8f40*/  FMUL.FTZ R30, R30, c[0x0][0x320] ;  /* 0x0000c8001e1e7a20 */ /* 0x000fe40000410000 */
[----:B------:R-:W-:Y:S02]  /*8f50*/  FMUL.FTZ R31, R31, c[0x0][0x320] ;  /* 0x0000c8001f1f7a20 */ /* 0x000fe40000410000 */
[----:B------:R-:W-:Y:S01]  /*8f60*/  FMUL.FTZ R34, R34, c[0x0][0x320] ;  /* 0x0000c80022227a20 */ /* 0x000fe20000410000 */
[----:B------:R-:W-:Y:S01]  /*8f70*/  MUFU.TANH R23, R23 ;  /* 0x0000001700177308 */ /* 0x000fe20000002400 */
[----:B------:R-:W-:Y:S01]  /*8f80*/  FMUL.FTZ R35, R35, c[0x0][0x320] ;  /* 0x0000c80023237a20 */ /* 0x000fe20000410000 */
[C---:B---3--:R-:W-:Y:S03]  /*8f90*/  HMMA.16816.F32 R44, R200.reuse, R8, R44 ;  /* 0x00000008c82c723c */ /* 0x048fe6000000182c */
[----:B------:R-:W-:Y:S02]  /*8fa0*/  FMUL.FTZ R36, R36, c[0x0][0x320] ;  /* 0x0000c80024247a20 */ /* 0x000fe40000410000 */
[----:B------:R-:W-:Y:S03]  /*8fb0*/  FMUL.FTZ R37, R37, c[0x0][0x320] ;  /* 0x0000c80025257a20 */ /* 0x000fe60000410000 */
[----:B-1----:R-:W1:Y:S01]  /*8fc0*/  MUFU.TANH R0, R22 ;  /* 0x0000001600007308 */ /* 0x002e620000002400 */
[----:B------:R-:W-:Y:S03]  /*8fd0*/  HMMA.16816.F32 R48, R200, R10, R48 ;  /* 0x0000000ac830723c */ /* 0x000fe60000001830 */
        /* <DEDUP_REMOVED lines=15> */
[----:B------:R-:W-:Y:S01]  /*90d0*/  MUFU.TANH R187, R31 ;  /* 0x0000001f00bb7308 */ /* 0x000fe20000002400 */
[----:B------:R-:W-:Y:S02]  /*90e0*/  FMUL.FTZ R50, R50, c[0x0][0x320] ;  /* 0x0000c80032327a20 */ /* 0x000fe40000410000 */
[----:B------:R-:W-:Y:S07]  /*90f0*/  FMUL.FTZ R51, R51, c[0x0][0x320] ;  /* 0x0000c80033337a20 */ /* 0x000fee0000410000 */
        /* <DEDUP_REMOVED lines=27> */
[----:B-12345:R-:W-:-:S05]  /*92b0*/  @P0 BRA `(.L_x_804) ;  /* 0xffffdc2000000947 */ /* 0x03efca000383ffff */
.L_x_803:
[----:B---3--:R-:W2:Y:S01]  /*92c0*/  LDL.LU R5, [R1+0x3c] ;  /* 0x00003c0001057983 */ /* 0x008ea20000300800 */
[----:B------:R-:W-:Y:S02]  /*92d0*/  MOV R47, R24 ;  /* 0x00000018002f7202 */ /* 0x000fe40000000f00 */
[----:B------:R-:W-:Y:S01]  /*92e0*/  MOV R24, R214 ;  /* 0x000000d600187202 */ /* 0x000fe20000000f00 */
[----:B------:R-:W3:Y:S01]  /*92f0*/  LDL.LU R4, [R1+0x34] ;  /* 0x0000340001047983 */ /* 0x000ee20000300800 */
[----:B------:R-:W-:Y:S02]  /*9300*/  MOV R44, R23 ;  /* 0x00000017002c7202 */ /* 0x000fe40000000f00 */
[----:B------:R-:W-:Y:S01]  /*9310*/  MOV R41, R22 ;  /* 0x0000001600297202 */ /* 0x000fe20000000f00 */
[----:B------:R-:W4:Y:S01]  /*9320*/  LDL.LU R2, [R1+0x38] ;  /* 0x0000380001027983 */ /* 0x000f220000300800 */
[----:B------:R-:W-:Y:S02]  /*9330*/  MOV R40, R186 ;  /* 0x000000ba00287202 */ /* 0x000fe40000000f00 */
[----:B------:R-:W-:Y:S01]  /*9340*/  MOV R35, R187 ;  /* 0x000000bb00237202 */ /* 0x000fe20000000f00 */
[----:B------:R-:W5:Y:S01]  /*9350*/  LDL.LU R0, [R1+0x30] ;  /* 0x0000300001007983 */ /* 0x000f620000300800 */
[----:B------:R-:W-:Y:S02]  /*9360*/  MOV R34, R215 ;  /* 0x000000d700227202 */ /* 0x000fe40000000f00 */
[----:B------:R-:W-:Y:S01]  /*9370*/  ISETP.LT.AND P0, PT, RZ, UR6, PT ;  /* 0x00000006ff007c0c */ /* 0x000fe2000bf01270 */
[----:B------:R-:W5:Y:S01]  /*9380*/  LDL.LU R7, [R1+0x40] ;  /* 0x0000400001077983 */ /* 0x000f620000300800 */
[----:B------:R-:W-:Y:S03]  /*9390*/  UIADD3 UR6, UR6, -0x1, URZ ;  /* 0xffffffff06067890 */ /* 0x000fe6000fffe03f */
[----:B------:R-:W5:Y:S04]  /*93a0*/  LDL.LU R6, [R1+0x44] ;  /* 0x0000440001067983 */ /* 0x000f680000300800 */
[----:B------:R-:W-:Y:S08]  /*93b0*/  LDSM.16.MT88.4 R12, [R247+0x100] ;  /* 0x00010000f70c783b */ /* 0x000ff00000004200 */
[----:B------:R-:W-:Y:S08]  /*93c0*/  LDSM.16.MT88.4 R20, [R242+0x100] ;  /* 0x00010000f214783b */ /* 0x000ff00000004200 */
[----:B------:R-:W-:Y:S08]  /*93d0*/  LDSM.16.MT88.4 R28, [R241+0x100] ;  /* 0x00010000f11c783b */ /* 0x000ff00000004200 */
[----:B------:R-:W-:Y:S08]  /*93e0*/  LDSM.16.MT88.4 R36, [R240+0x100] ;  /* 0x00010000f024783b */ /* 0x000ff00000004200 */
[----:B------:R-:W0:Y:S01]  /*93f0*/  LDGDEPBAR ;  /* 0x00000000000079af */ /* 0x000e220000000000 */
[----:B--2---:R-:W-:Y:S02]  /*9400*/  MOV R46, R5 ;  /* 0x00000005002e7202 */ /* 0x004fe40000000f00 */
[----:B------:R-:W-:Y:S02]  /*9410*/  FMNMX.FTZ R5, R190, R3, !PT ;  /* 0x00000003be057209 */ /* 0x000fe40007810000 */
[----:B---3--:R-:W-:Y:S02]  /*9420*/  MOV R45, R4 ;  /* 0x00000004002d7202 */ /* 0x008fe40000000f00 */
[----:B------:R-:W-:Y:S02]  /*9430*/  FMNMX.FTZ R4, R213, R180, !PT ;  /* 0x000000b4d5047209 */ /* 0x000fe40007810000 */
[----:B------:R-:W-:Y:S02]  /*9440*/  FMNMX.FTZ R5, R188, R5, !PT ;  /* 0x00000005bc057209 */ /* 0x000fe40007810000 */
[----:B------:R-:W-:Y:S02]  /*9450*/  FMNMX.FTZ R4, R189, R4, !PT ;  /* 0x00000004bd047209 */ /* 0x000fe40007810000 */
[----:B----4-:R-:W-:Y:S02]  /*9460*/  MOV R43, R2 ;  /* 0x00000002002b7202 */ /* 0x010fe40000000f00 */
[----:B-----5:R-:W-:Y:S02]  /*9470*/  MOV R42, R0 ;  /* 0x00000000002a7202 */ /* 0x020fe40000000f00 */
        /* <DEDUP_REMOVED lines=44> */
[----:B------:R-:W1:Y:S08]  /*9740*/  SHFL.BFLY PT, R2, R4, 0x2, 0x1f ;  /* 0x0c401f0004027f89 */ /* 0x000e7000000e0000 */
[----:B------:R-:W2:Y:S01]  /*9750*/  SHFL.BFLY PT, R0, R5, 0x2, 0x1f ;  /* 0x0c401f0005007f89 */ /* 0x000ea200000e0000 */
[----:B-1----:R-:W-:Y:S07]  /*9760*/  FMNMX.FTZ R4, R4, R2, !PT ;  /* 0x0000000204047209 */ /* 0x002fee0007810000 */
[----:B------:R-:W1:Y:S01]  /*9770*/  SHFL.BFLY PT, R2, R4, 0x1, 0x1f ;  /* 0x0c201f0004027f89 */ /* 0x000e6200000e0000 */
[----:B--2---:R-:W-:Y:S07]  /*9780*/  FMNMX.FTZ R5, R5, R0, !PT ;  /* 0x0000000005057209 */ /* 0x004fee0007810000 */
[----:B------:R-:W2:Y:S01]  /*9790*/  SHFL.BFLY PT, R0, R5, 0x1, 0x1f ;  /* 0x0c201f0005007f89 */ /* 0x000ea200000e0000 */
[----:B-1----:R-:W-:Y:S05]  /*97a0*/  FMNMX.FTZ R2, R4, R2, !PT ;  /* 0x0000000204027209 */ /* 0x002fea0007810000 */
[C---:B------:R-:W-:Y:S02]  /*97b0*/  FMUL.FTZ R215, R2.reuse, c[0x0][0x2d0] ;  /* 0x0000b40002d77a20 */ /* 0x040fe40000410000 */
[----:B------:R-:W-:Y:S01]  /*97c0*/  FADD.FTZ R4, -R2, R180 ;  /* 0x000000b402047221 */ /* 0x000fe20000010100 */
[----:B--2---:R-:W-:Y:S01]  /*97d0*/  FMNMX.FTZ R0, R0, R5, !PT ;  /* 0x0000000500007209 */ /* 0x004fe20007810000 */
[--C-:B------:R-:W-:Y:S02]  /*97e0*/  FFMA.FTZ R214, R213, c[0x0][0x2d0], -R215.reuse ;  /* 0x0000b400d5d67a23 */ /* 0x100fe400000108d7 */
[----:B------:R-:W-:Y:S02]  /*97f0*/  FFMA.FTZ R189, R189, c[0x0][0x2d0], -R215 ;  /* 0x0000b400bdbd7a23 */ /* 0x000fe400000108d7 */
[C---:B------:R-:W-:Y:S02]  /*9800*/  FMUL.FTZ R213, R0.reuse, c[0x0][0x2d0] ;  /* 0x0000b40000d57a20 */ /* 0x040fe40000410000 */
[----:B------:R-:W-:Y:S01]  /*9810*/  FADD.FTZ R3, -R0, R3 ;  /* 0x0000000300037221 */ /* 0x000fe20000010100 */
[----:B------:R-:W-:Y:S01]  /*9820*/  MUFU.EX2 R214, R214 ;  /* 0x000000d600d67308 */ /* 0x000fe20000000800 */
[--C-:B------:R-:W-:Y:S02]  /*9830*/  FFMA.FTZ R187, R7, c[0x0][0x2d0], -R215.reuse ;  /* 0x0000b40007bb7a23 */ /* 0x100fe400000108d7 */
[----:B------:R-:W-:Y:S02]  /*9840*/  FMUL.FTZ R3, R3, c[0x0][0x2d0] ;  /* 0x0000b40003037a20 */ /* 0x000fe40000410000 */
[----:B------:R-:W-:Y:S02]  /*9850*/  FFMA.FTZ R185, R185, c[0x0][0x2d0], -R215 ;  /* 0x0000b400b9b97a23 */ /* 0x000fe400000108d7 */
[--C-:B------:R-:W-:Y:S02]  /*9860*/  FFMA.FTZ R190, R190, c[0x0][0x2d0], -R213.reuse ;  /* 0x0000b400bebe7a23 */ /* 0x100fe400000108d5 */
[--C-:B------:R-:W-:Y:S01]  /*9870*/  FFMA.FTZ R188, R188, c[0x0][0x2d0], -R213.reuse ;  /* 0x0000b400bcbc7a23 */ /* 0x100fe200000108d5 */
[----:B------:R-:W1:Y:S01]  /*9880*/  MUFU.EX2 R3, R3 ;  /* 0x0000000300037308 */ /* 0x000e620000000800 */
[--C-:B------:R-:W-:Y:S02]  /*9890*/  FFMA.FTZ R186, R6, c[0x0][0x2d0], -R213.reuse ;  /* 0x0000b40006ba7a23 */ /* 0x100fe400000108d5 */
[----:B------:R-:W-:Y:S02]  /*98a0*/  FFMA.FTZ R184, R184, c[0x0][0x2d0], -R213 ;  /* 0x0000b400b8b87a23 */ /* 0x000fe400000108d5 */
[----:B------:R-:W-:Y:S02]  /*98b0*/  FMUL.FTZ R4, R4, c[0x0][0x2d0] ;  /* 0x0000b40004047a20 */ /* 0x000fe40000410000 */
[--C-:B------:R-:W-:Y:S02]  /*98c0*/  FFMA.FTZ R210, R210, c[0x0][0x2d0], -R215.reuse ;  /* 0x0000b400d2d27a23 */ /* 0x100fe400000108d7 */
[----:B------:R-:W-:Y:S01]  /*98d0*/  FFMA.FTZ R212, R212, c[0x0][0x2d0], -R215 ;  /* 0x0000b400d4d47a23 */ /* 0x000fe200000108d7 */
[----:B------:R-:W2:Y:S01]  /*98e0*/  MUFU.EX2 R180, R4 ;  /* 0x0000000400b47308 */ /* 0x000ea20000000800 */
[--C-:B------:R-:W-:Y:S02]  /*98f0*/  FFMA.FTZ R206, R206, c[0x0][0x2d0], -R213.reuse ;  /* 0x0000b400cece7a23 */ /* 0x100fe400000108d5 */
[----:B------:R-:W-:Y:S02]  /*9900*/  FFMA.FTZ R208, R208, c[0x0][0x2d0], -R213 ;  /* 0x0000b400d0d07a23 */ /* 0x000fe400000108d5 */
[--C-:B------:R-:W-:Y:S02]  /*9910*/  FFMA.FTZ R209, R209, c[0x0][0x2d0], -R215.reuse ;  /* 0x0000b400d1d17a23 */ /* 0x100fe400000108d7 */
[----:B------:R-:W-:Y:S02]  /*9920*/  FFMA.FTZ R207, R207, c[0x0][0x2d0], -R215 ;  /* 0x0000b400cfcf7a23 */ /* 0x000fe400000108d7 */
[--C-:B------:R-:W-:Y:S01]  /*9930*/  FFMA.FTZ R205, R205, c[0x0][0x2d0], -R213.reuse ;  /* 0x0000b400cdcd7a23 */ /* 0x100fe200000108d5 */
[----:B------:R-:W3:Y:S01]  /*9940*/  MUFU.EX2 R189, R189 ;  /* 0x000000bd00bd7308 */ /* 0x000ee20000000800 */
[----:B------:R-:W-:Y:S02]  /*9950*/  FFMA.FTZ R199, R199, c[0x0][0x2d0], -R213 ;  /* 0x0000b400c7c77a23 */ /* 0x000fe400000108d5 */
[--C-:B------:R-:W-:Y:S02]  /*9960*/  FFMA.FTZ R191, R191, c[0x0][0x2d0], -R215.reuse ;  /* 0x0000b400bfbf7a23 */ /* 0x100fe400000108d7 */
[C---:B-1----:R-:W-:Y:S02]  /*9970*/  FMUL.FTZ R6, R3.reuse, R178 ;  /* 0x000000b203067220 */ /* 0x042fe40000410000 */
[C---:B------:R-:W-:Y:S02]  /*9980*/  FMUL.FTZ R7, R3.reuse, R179 ;  /* 0x000000b303077220 */ /* 0x040fe40000410000 */
[C---:B------:R-:W-:Y:S01]  /*9990*/  FMUL.FTZ R10, R3.reuse, R174 ;  /* 0x000000ae030a7220 */ /* 0x040fe20000410000 */
[----:B------:R-:W-:Y:S01]  /*99a0*/  MUFU.EX2 R187, R187 ;  /* 0x000000bb00bb7308 */ /* 0x000fe20000000800 */
[C---:B------:R-:W-:Y:S01]  /*99b0*/  FMUL.FTZ R11, R3.reuse, R175 ;  /* 0x000000af030b7220 */ /* 0x040fe20000410000 */
[----:B------:R-:W-:Y:S01]  /*99c0*/  MOV R175, R34 ;  /* 0x0000002200af7202 */ /* 0x000fe20000000f00 */
[----:B------:R-:W-:Y:S01]  /*99d0*/  FMUL.FTZ R18, R3, R166 ;  /* 0x000000a603127220 */ /* 0x000fe20000410000 */
[----:B------:R-:W-:Y:S01]  /*99e0*/  MOV R174, R33 ;  /* 0x0000002100ae7202 */ /* 0x000fe20000000f00 */
[C---:B--2---:R-:W-:Y:S01]  /*99f0*/  FMUL.FTZ R4, R180.reuse, R176 ;  /* 0x000000b0b4047220 */ /* 0x044fe20000410000 */
[----:B------:R-:W-:Y:S01]  /*9a00*/  MOV R166, R41 ;  /* 0x0000002900a67202 */ /* 0x000fe20000000f00 */
[C---:B------:R-:W-:Y:S02]  /*9a10*/  FMUL.FTZ R5, R180.reuse, R177 ;  /* 0x000000b1b4057220 */ /* 0x040fe40000410000 */
[C---:B------:R-:W-:Y:S01]  /*9a20*/  FMUL.FTZ R8, R180.reuse, R172 ;  /* 0x000000acb4087220 */ /* 0x040fe20000410000 */
[----:B------:R-:W1:Y:S01]  /*9a30*/  MUFU.EX2 R185, R185 ;  /* 0x000000b900b97308 */ /* 0x000e620000000800 */
[C---:B------:R-:W-:Y:S01]  /*9a40*/  FMUL.FTZ R9, R180.reuse, R173 ;  /* 0x000000adb4097220 */ /* 0x040fe20000410000 */
[----:B------:R-:W-:Y:S01]  /*9a50*/  MOV R172, R27 ;  /* 0x0000001b00ac7202 */ /* 0x000fe20000000f00 */
[C---:B------:R-:W-:Y:S01]  /*9a60*/  FMUL.FTZ R16, R180.reuse, R164 ;  /* 0x000000a4b4107220 */ /* 0x040fe20000410000 */
[----:B---3--:R-:W-:Y:S01]  /*9a70*/  F2FP.PACK_AB R176, R189, R214 ;  /* 0x000000d6bdb0723e */ /* 0x008fe200000000ff */
[C---:B------:R-:W-:Y:S01]  /*9a80*/  FMUL.FTZ R17, R180.reuse, R165 ;  /* 0x000000a5b4117220 */ /* 0x040fe20000410000 */
[----:B------:R-:W-:Y:S01]  /*9a90*/  MOV R164, R35 ;  /* 0x0000002300a47202 */ /* 0x000fe20000000f00 */
[C---:B------:R-:W-:Y:S01]  /*9aa0*/  FMUL.FTZ R19, R3.reuse, R167 ;  /* 0x000000a703137220 */ /* 0x040fe20000410000 */
[----:B------:R-:W-:Y:S01]  /*9ab0*/  MOV R167, R25 ;  /* 0x0000001900a77202 */ /* 0x000fe20000000f00 */
[C---:B------:R-:W-:Y:S01]  /*9ac0*/  FMUL.FTZ R27, R3.reuse, R159 ;  /* 0x0000009f031b7220 */ /* 0x040fe20000410000 */
[----:B------:R-:W-:Y:S01]  /*9ad0*/  MUFU.EX2 R190, R190 ;  /* 0x000000be00be7308 */ /* 0x000fe20000000800 */
[C---:B------:R-:W-:Y:S01]  /*9ae0*/  FMUL.FTZ R25, R180.reuse, R157 ;  /* 0x0000009db4197220 */ /* 0x040fe20000410000 */
[----:B------:R-:W-:Y:S01]  /*9af0*/  MOV R173, R32 ;  /* 0x0000002000ad7202 */ /* 0x000fe20000000f00 */
[C---:B------:R-:W-:Y:S01]  /*9b00*/  FMUL.FTZ R33, R180.reuse, R149 ;  /* 0x00000095b4217220 */ /* 0x040fe20000410000 */
[----:B------:R-:W-:Y:S01]  /*9b10*/  MOV R165, R40 ;  /* 0x0000002800a57202 */ /* 0x000fe20000000f00 */
[C---:B------:R-:W-:Y:S02]  /*9b20*/  FMUL.FTZ R34, R3.reuse, R150 ;  /* 0x0000009603227220 */ /* 0x040fe40000410000 */
[----:B------:R-:W-:Y:S02]  /*9b30*/  FMUL.FTZ R35, R3, R151 ;  /* 0x0000009703237220 */ /* 0x000fe40000410000 */
[C---:B------:R-:W-:Y:S01]  /*9b40*/  FMUL.FTZ R32, R180.reuse, R148 ;  /* 0x00000094b4207220 */ /* 0x040fe20000410000 */
[----:B------:R-:W2:Y:S01]  /*9b50*/  MUFU.EX2 R188, R188 ;  /* 0x000000bc00bc7308 */ /* 0x000ea20000000800 */
[C---:B------:R-:W-:Y:S02]  /*9b60*/  FMUL.FTZ R40, R180.reuse, R140 ;  /* 0x0000008cb4287220 */ /* 0x040fe40000410000 */
[C---:B------:R-:W-:Y:S01]  /*9b70*/  FMUL.FTZ R41, R180.reuse, R141 ;  /* 0x0000008db4297220 */ /* 0x040fe20000410000 */
[----:B-1----:R-:W-:Y:S01]  /*9b80*/  F2FP.PACK_AB R178, R185, R187 ;  /* 0x000000bbb9b2723e */ /* 0x002fe200000000ff */
[C---:B------:R-:W-:Y:S02]  /*9b90*/  FMUL.FTZ R48, R180.reuse, R132 ;  /* 0x00000084b4307220 */ /* 0x040fe40000410000 */
[C---:B------:R-:W-:Y:S02]  /*9ba0*/  FMUL.FTZ R49, R180.reuse, R133 ;  /* 0x00000085b4317220 */ /* 0x040fe40000410000 */
[C---:B------:R-:W-:Y:S01]  /*9bb0*/  FMUL.FTZ R50, R3.reuse, R134 ;  /* 0x0000008603327220 */ /* 0x040fe20000410000 */
        /* <DEDUP_REMOVED lines=9> */
[----:B--2---:R-:W-:Y:S01]  /*9c50*/  F2FP.PACK_AB R177, R188, R190 ;  /* 0x000000bebcb1723e */ /* 0x004fe200000000ff */
        /* <DEDUP_REMOVED lines=10> */
[----:B------:R-:W-:Y:S02]  /*9d00*/  FMUL.FTZ R65, R180, R65 ;  /* 0x00000041b4417220 */ /* 0x000fe40000410000 */
[C---:B------:R-:W-:Y:S01]  /*9d10*/  FMUL.FTZ R66, R3.reuse, R66 ;  /* 0x0000004203427220 */ /* 0x040fe20000410000 */
[----:B-1----:R-:W-:Y:S01]  /*9d20*/  F2FP.PACK_AB R179, R184, R186 ;  /* 0x000000bab8b3723e */ /* 0x002fe200000000ff */
[C---:B------:R-:W-:Y:S02]  /*9d30*/  FMUL.FTZ R67, R3.reuse, R67 ;  /* 0x0000004303437220 */ /* 0x040fe40000410000 */
[C---:B------:R-:W-:Y:S02]  /*9d40*/  FMUL.FTZ R68, R180.reuse, R68 ;  /* 0x00000044b4447220 */ /* 0x040fe40000410000 */
[C---:B------:R-:W-:Y:S01]  /*9d50*/  FMUL.FTZ R69, R180.reuse, R69 ;  /* 0x00000045b4457220 */ /* 0x040fe20000410000 */
[----:B------:R-:W-:Y:S01]  /*9d60*/  MUFU.EX2 R206, R206 ;  /* 0x000000ce00ce7308 */ /* 0x000fe20000000800 */
[C---:B------:R-:W-:Y:S05]  /*9d70*/  HMMA.16816.F32 R4, R176.reuse, R12, R4 ;  /* 0x0000000cb004723c */ /* 0x040fea0000001804 */
[C---:B------:R-:W-:Y:S02]  /*9d80*/  FMUL.FTZ R70, R3.reuse, R70 ;  /* 0x0000004603467220 */ /* 0x040fe40000410000 */
[C---:B------:R-:W-:Y:S01]  /*9d90*/  FMUL.FTZ R71, R3.reuse, R71 ;  /* 0x0000004703477220 */ /* 0x040fe20000410000 */
[C---:B------:R-:W-:Y:S01]  /*9da0*/  HMMA.16816.F32 R8, R176.reuse, R14, R8 ;  /* 0x0000000eb008723c */ /* 0x040fe20000001808 */
[----:B------:R-:W-:Y:S03]  /*9db0*/  MUFU.EX2 R208, R208 ;  /* 0x000000d000d07308 */ /* 0x000fe60000000800 */
[C---:B------:R-:W-:Y:S01]  /*9dc0*/  FMUL.FTZ R12, R180.reuse, R168 ;  /* 0x000000a8b40c7220 */ /* 0x040fe20000410000 */
[----:B------:R-:W-:Y:S01]  /*9dd0*/  MOV R168, R42 ;  /* 0x0000002a00a87202 */ /* 0x000fe20000000f00 */
[C---:B------:R-:W-:Y:S01]  /*9de0*/  FMUL.FTZ R13, R180.reuse, R169 ;  /* 0x000000a9b40d7220 */ /* 0x040fe20000410000 */
[----:B------:R-:W-:Y:S01]  /*9df0*/  MOV R169, R43 ;  /* 0x0000002b00a97202 */ /* 0x000fe20000000f00 */
[C---:B------:R-:W-:Y:S01]  /*9e00*/  FMUL.FTZ R14, R3.reuse, R170 ;  /* 0x000000aa030e7220 */ /* 0x040fe20000410000 */
[----:B------:R-:W-:Y:S02]  /*9e10*/  MOV R170, R44 ;  /* 0x0000002c00aa7202 */ /* 0x000fe40000000f00 */
[----:B------:R-:W-:Y:S01]  /*9e20*/  MUFU.EX2 R209, R209 ;  /* 0x000000d100d17308 */ /* 0x000fe20000000800 */
[C---:B------:R-:W-:Y:S01]  /*9e30*/  FMUL.FTZ R15, R3.reuse, R171 ;  /* 0x000000ab030f7220 */ /* 0x040fe20000410000 */
[----:B------:R-:W-:Y:S01]  /*9e40*/  MOV R171, R45 ;  /* 0x0000002d00ab7202 */ /* 0x000fe20000000f00 */
[C---:B------:R-:W-:Y:S02]  /*9e50*/  FMUL.FTZ R42, R3.reuse, R142 ;  /* 0x0000008e032a7220 */ /* 0x040fe40000410000 */
[C---:B------:R-:W-:Y:S02]  /*9e60*/  FMUL.FTZ R43, R3.reuse, R143 ;  /* 0x0000008f032b7220 */ /* 0x040fe40000410000 */
[----:B------:R-:W-:Y:S01]  /*9e70*/  LDSM.16.MT88.4 R140, [R242+0x6100] ;  /* 0x00610000f28c783b */ /* 0x000fe20000004200 */
[C---:B------:R-:W-:Y:S02]  /*9e80*/  HMMA.16816.F32 R12, R176.reuse, R20, R12 ;  /* 0x00000014b00c723c */ /* 0x040fe4000000180c */
[----:B------:R-:W-:Y:S01]  /*9e90*/  MUFU.EX2 R207, R207 ;  /* 0x000000cf00cf7308 */ /* 0x000fe20000000800 */
[C---:B------:R-:W-:Y:S02]  /*9ea0*/  FMUL.FTZ R72, R180.reuse, R72 ;  /* 0x00000048b4487220 */ /* 0x040fe40000410000 */
[C---:B------:R-:W-:Y:S02]  /*9eb0*/  FMUL.FTZ R73, R180.reuse, R73 ;  /* 0x00000049b4497220 */ /* 0x040fe40000410000 */
[C---:B------:R-:W-:Y:S01]  /*9ec0*/  FMUL.FTZ R21, R180.reuse, R161 ;  /* 0x000000a1b4157220 */ /* 0x040fe20000410000 */
[C---:B------:R-:W-:Y:S04]  /*9ed0*/  HMMA.16816.F32 R16, R176.reuse, R22, R16 ;  /* 0x00000016b010723c */ /* 0x040fe80000001810 */
[C---:B------:R-:W-:Y:S01]  /*9ee0*/  FMUL.FTZ R20, R180.reuse, R160 ;  /* 0x000000a0b4147220 */ /* 0x040fe20000410000 */
[----:B------:R-:W-:Y:S01]  /*9ef0*/  MOV R160, R26 ;  /* 0x0000001a00a07202 */ /* 0x000fe20000000f00 */
[C---:B------:R-:W-:Y:S01]  /*9f00*/  FMUL.FTZ R26, R3.reuse, R158 ;  /* 0x0000009e031a7220 */ /* 0x040fe20000410000 */
[----:B------:R-:W-:Y:S01]  /*9f10*/  MOV R161, R47 ;  /* 0x0000002f00a17202 */ /* 0x000fe20000000f00 */
[C---:B------:R-:W-:Y:S01]  /*9f20*/  FMUL.FTZ R22, R3.reuse, R162 ;  /* 0x000000a203167220 */ /* 0x040fe20000410000 */
[----:B------:R-:W-:Y:S01]  /*9f30*/  MOV R162, R46 ;  /* 0x0000002e00a27202 */ /* 0x000fe20000000f00 */
[----:B------:R-:W2:Y:S01]  /*9f40*/  LDL.LU R158, [R1+0x2c] ;  /* 0x00002c00019e7983 */ /* 0x000ea20000300800 */
[----:B------:R-:W-:Y:S01]  /*9f50*/  MUFU.EX2 R205, R205 ;  /* 0x000000cd00cd7308 */ /* 0x000fe20000000800 */
[C---:B------:R-:W-:Y:S01]  /*9f60*/  FMUL.FTZ R23, R3.reuse, R163 ;  /* 0x000000a303177220 */ /* 0x040fe20000410000 */
[----:B------:R-:W-:Y:S01]  /*9f70*/  MOV R163, R24 ;  /* 0x0000001800a37202 */ /* 0x000fe20000000f00 */
[----:B------:R-:W1:Y:S01]  /*9f80*/  LDSM.16.MT88.4 R44, [R247+0x3100] ;  /* 0x00310000f72c783b */ /* 0x000e620000004200 */
[C---:B------:R-:W-:Y:S02]  /*9f90*/  FMUL.FTZ R24, R180.reuse, R156 ;  /* 0x0000009cb4187220 */ /* 0x040fe40000410000 */
[C---:B------:R-:W-:Y:S02]  /*9fa0*/  FMUL.FTZ R74, R3.reuse, R74 ;  /* 0x0000004a034a7220 */ /* 0x040fe40000410000 */
[C---:B------:R-:W-:Y:S02]  /*9fb0*/  HMMA.16816.F32 R20, R176.reuse, R28, R20 ;  /* 0x0000001cb014723c */ /* 0x040fe40000001814 */
[----:B------:R-:W-:Y:S01]  /*9fc0*/  MUFU.EX2 R199, R199 ;  /* 0x000000c700c77308 */ /* 0x000fe20000000800 */
[C---:B------:R-:W-:Y:S02]  /*9fd0*/  FMUL.FTZ R75, R3.reuse, R75 ;  /* 0x0000004b034b7220 */ /* 0x040fe40000410000 */
        /* <DEDUP_REMOVED lines=8> */
[----:B------:R-:W3:Y:S01]  /*a060*/  LDSM.16.MT88.4 R152, [R242+0x3100] ;  /* 0x00310000f298783b */ /* 0x000ee20000004200 */
[C---:B------:R-:W-:Y:S02]  /*a070*/  FMUL.FTZ R78, R3.reuse, R78 ;  /* 0x0000004e034e7220 */ /* 0x040fe40000410000 */
[C---:B------:R-:W-:Y:S02]  /*a080*/  FMUL.FTZ R79, R3.reuse, R79 ;  /* 0x0000004f034f7220 */ /* 0x040fe40000410000 */
[C---:B------:R-:W-:Y:S03]  /*a090*/  HMMA.16816.F32 R28, R176.reuse, R36, R28 ;  /* 0x00000024b01c723c */ /* 0x040fe6000000181c */
[C---:B------:R-:W-:Y:S02]  /*a0a0*/  FMUL.FTZ R80, R180.reuse, R80 ;  /* 0x00000050b4507220 */ /* 0x040fe40000410000 */
[C---:B------:R-:W-:Y:S02]  /*a0b0*/  FMUL.FTZ R81, R180.reuse, R81 ;  /* 0x00000051b4517220 */ /* 0x040fe40000410000 */
[C---:B------:R-:W-:Y:S01]  /*a0c0*/  FMUL.FTZ R36, R180.reuse, R144 ;  /* 0x00000090b4247220 */ /* 0x040fe20000410000 */
[C---:B------:R-:W-:Y:S04]  /*a0d0*/  HMMA.16816.F32 R32, R176.reuse, R38, R32 ;  /* 0x00000026b020723c */ /* 0x040fe80000001820 */
[C---:B------:R-:W-:Y:S02]  /*a0e0*/  FMUL.FTZ R37, R180.reuse, R145 ;  /* 0x00000091b4257220 */ /* 0x040fe40000410000 */
[C---:B------:R-:W-:Y:S02]  /*a0f0*/  FMUL.FTZ R82, R3.reuse, R82 ;  /* 0x0000005203527220 */ /* 0x040fe40000410000 */
[C---:B------:R-:W-:Y:S04]  /*a100*/  FMUL.FTZ R38, R3.reuse, R146 ;  /* 0x0000009203267220 */ /* 0x040fe80000410000 */
[C---:B------:R-:W-:Y:S02]  /*a110*/  FMUL.FTZ R39, R3.reuse, R147 ;  /* 0x0000009303277220 */ /* 0x040fe40000410000 */
[----:B------:R-:W4:Y:S01]  /*a120*/  LDSM.16.MT88.4 R144, [R241+0x3100] ;  /* 0x00310000f190783b */ /* 0x000f220000004200 */
[C---:B------:R-:W-:Y:S02]  /*a130*/  FMUL.FTZ R83, R3.reuse, R83 ;  /* 0x0000005303537220 */ /* 0x040fe40000410000 */
[C---:B------:R-:W-:Y:S02]  /*a140*/  FMUL.FTZ R84, R180.reuse, R84 ;  /* 0x00000054b4547220 */ /* 0x040fe40000410000 */
[C---:B-1----:R-:W-:Y:S03]  /*a150*/  HMMA.16816.F32 R36, R176.reuse, R44, R36 ;  /* 0x0000002cb024723c */ /* 0x042fe60000001824 */
        /* <DEDUP_REMOVED lines=8> */
[----:B------:R-:W1:Y:S01]  /*a1e0*/  LDSM.16.MT88.4 R136, [R240+0x3100] ;  /* 0x00310000f088783b */ /* 0x000e620000004200 */
[C---:B------:R-:W-:Y:S02]  /*a1f0*/  FMUL.FTZ R88, R180.reuse, R88 ;  /* 0x00000058b4587220 */ /* 0x040fe40000410000 */
[C---:B------:R-:W-:Y:S02]  /*a200*/  FMUL.FTZ R89, R180.reuse, R89 ;  /* 0x00000059b4597220 */ /* 0x040fe40000410000 */
[C---:B---3--:R-:W-:Y:S03]  /*a210*/  HMMA.16816.F32 R44, R176.reuse, R152, R44 ;  /* 0x00000098b02c723c */ /* 0x048fe6000000182c */
[C---:B------:R-:W-:Y:S02]  /*a220*/  FMUL.FTZ R90, R3.reuse, R90 ;  /* 0x0000005a035a7220 */ /* 0x040fe40000410000 */
[C---:B------:R-:W-:Y:S02]  /*a230*/  FMUL.FTZ R91, R3.reuse, R91 ;  /* 0x0000005b035b7220 */ /* 0x040fe40000410000 */
[C---:B------:R-:W-:Y:S01]  /*a240*/  FMUL.FTZ R92, R180.reuse, R92 ;  /* 0x0000005cb45c7220 */ /* 0x040fe20000410000 */
[C---:B------:R-:W-:Y:S04]  /*a250*/  HMMA.16816.F32 R48, R176.reuse, R154, R48 ;  /* 0x0000009ab030723c */ /* 0x040fe80000001830 */
[C---:B------:R-:W-:Y:S02]  /*a260*/  FMUL.FTZ R93, R180.reuse, R93 ;  /* 0x0000005db45d7220 */ /* 0x040fe40000410000 */
[C---:B------:R-:W-:Y:S02]  /*a270*/  FMUL.FTZ R94, R3.reuse, R94 ;  /* 0x0000005e035e7220 */ /* 0x040fe40000410000 */
[C---:B----4-:R-:W-:Y:S04]  /*a280*/  HMMA.16816.F32 R52, R176.reuse, R144, R52 ;  /* 0x00000090b034723c */ /* 0x050fe80000001834 */
[C---:B------:R-:W-:Y:S02]  /*a290*/  FMUL.FTZ R95, R3.reuse, R95 ;  /* 0x0000005f035f7220 */ /* 0x040fe40000410000 */
[C---:B------:R-:W-:Y:S02]  /*a2a0*/  FMUL.FTZ R96, R180.reuse, R96 ;  /* 0x00000060b4607220 */ /* 0x040fe40000410000 */
[C---:B------:R-:W-:Y:S01]  /*a2b0*/  HMMA.16816.F32 R56, R176.reuse, R146, R56 ;  /* 0x00000092b038723c */ /* 0x040fe20000001838 */
[----:B------:R-:W-:Y:S03]  /*a2c0*/  LDSM.16.MT88.4 R144, [R242+0x900] ;  /* 0x00090000f290783b */ /* 0x000fe60000004200 */
        /* <DEDUP_REMOVED lines=51> */
[----:B------:R-:W-:Y:S02]  /*a600*/  FMUL.FTZ R121, R180, R121 ;  /* 0x00000079b4797220 */ /* 0x000fe40000410000 */
[----:B------:R-:W-:Y:S01]  /*a610*/  FMUL.FTZ R122, R3, R122 ;  /* 0x0000007a037a7220 */ /* 0x000fe20000410000 */
[C---:B------:R-:W-:Y:S01]  /*a620*/  HMMA.16816.F32 R112, R176.reuse, R138, R112 ;  /* 0x0000008ab070723c */ /* 0x040fe20000001870 */
[----:B------:R-:W1:Y:S03]  /*a630*/  LDSM.16.MT88.4 R136, [R247+0x900] ;  /* 0x00090000f788783b */ /* 0x000e660000004200 */
[----:B------:R-:W-:Y:S02]  /*a640*/  FFMA.FTZ R192, R192, c[0x0][0x2d0], -R215 ;  /* 0x0000b400c0c07a23 */ /* 0x000fe400000108d7 */
[--C-:B------:R-:W-:Y:S02]  /*a650*/  FFMA.FTZ R193, R193, c[0x0][0x2d0], -R213.reuse ;  /* 0x0000b400c1c17a23 */ /* 0x100fe400000108d5 */
[C---:B---3--:R-:W-:Y:S02]  /*a660*/  HMMA.16816.F32 R116, R176.reuse, R132, R116 ;  /* 0x00000084b074723c */ /* 0x048fe40000001874 */
[----:B------:R-:W3:Y:S02]  /*a670*/  MUFU.EX2 R192, R192 ;  /* 0x000000c000c07308 */ /* 0x000ee40000000800 */
[----:B------:R-:W-:Y:S02]  /*a680*/  FFMA.FTZ R194, R194, c[0x0][0x2d0], -R213 ;  /* 0x0000b400c2c27a23 */ /* 0x000fe400000108d5 */
[--C-:B------:R-:W-:Y:S02]  /*a690*/  FFMA.FTZ R195, R195, c[0x0][0x2d0], -R215.reuse ;  /* 0x0000b400c3c37a23 */ /* 0x100fe400000108d7 */
[----:B------:R-:W-:Y:S04]  /*a6a0*/  FFMA.FTZ R196, R196, c[0x0][0x2d0], -R215 ;  /* 0x0000b400c4c47a23 */ /* 0x000fe800000108d7 */
[--C-:B------:R-:W-:Y:S01]  /*a6b0*/  FFMA.FTZ R197, R197, c[0x0][0x2d0], -R213.reuse ;  /* 0x0000b400c5c57a23 */ /* 0x100fe200000108d5 */
[----:B------:R-:W-:Y:S01]  /*a6c0*/  MUFU.EX2 R193, R193 ;  /* 0x000000c100c17308 */ /* 0x000fe20000000800 */
[----:B------:R-:W-:Y:S02]  /*a6d0*/  FFMA.FTZ R198, R198, c[0x0][0x2d0], -R213 ;  /* 0x0000b400c6c67a23 */ /* 0x000fe400000108d5 */
[C---:B------:R-:W-:Y:S02]  /*a6e0*/  FMUL.FTZ R123, R3.reuse, R123 ;  /* 0x0000007b037b7220 */ /* 0x040fe40000410000 */
[--C-:B------:R-:W-:Y:S02]  /*a6f0*/  FFMA.FTZ R148, R168, c[0x0][0x2d0], -R215.reuse ;  /* 0x0000b400a8947a23 */ /* 0x100fe400000108d7 */
[----:B------:R-:W-:Y:S02]  /*a700*/  FFMA.FTZ R152, R204, c[0x0][0x2d0], -R215 ;  /* 0x0000b400cc987a23 */ /* 0x000fe400000108d7 */
[----:B------:R-:W-:Y:S01]  /*a710*/  FFMA.FTZ R153, R200, c[0x0][0x2d0], -R213 ;  /* 0x0000b400c8997a23 */ /* 0x000fe200000108d5 */
[C---:B------:R-:W-:Y:S01]  /*a720*/  HMMA.16816.F32 R120, R176.reuse, R134, R120 ;  /* 0x00000086b078723c */ /* 0x040fe20000001878 */
[----:B------:R-:W5:Y:S02]  /*a730*/  MUFU.EX2 R194, R194 ;  /* 0x000000c200c27308 */ /* 0x000f640000000800 */
[----:B---3--:R-:W-:Y:S01]  /*a740*/  F2FP.PACK_AB R132, R192, R191 ;  /* 0x000000bfc084723e */ /* 0x008fe200000000ff */
[----:B------:R-:W-:Y:S02]  /*a750*/  FFMA.FTZ R190, R3, R183, R190 ;  /* 0x000000b703be7223 */ /* 0x000fe400000100be */
[--C-:B------:R-:W-:Y:S02]  /*a760*/  FFMA.FTZ R202, R202, c[0x0][0x2d0], -R215.reuse ;  /* 0x0000b400caca7a23 */ /* 0x100fe400000108d7 */
[C---:B----4-:R-:W-:Y:S03]  /*a770*/  HMMA.16816.F32 R124, R176.reuse, R140, R124 ;  /* 0x0000008cb07c723c */ /* 0x050fe6000000187c */
[----:B------:R-:W-:Y:S01]  /*a780*/  MUFU.EX2 R195, R195 ;  /* 0x000000c300c37308 */ /* 0x000fe20000000800 */
[----:B------:R-:W-:Y:S02]  /*a790*/  FADD.FTZ R190, R188, R190 ;  /* 0x000000bebcbe7221 */ /* 0x000fe40000010000 */
[----:B------:R-:W-:Y:S02]  /*a7a0*/  FFMA.FTZ R204, R203, c[0x0][0x2d0], -R215 ;  /* 0x0000b400cbcc7a23 */ /* 0x000fe400000108d7 */
[----:B------:R-:W-:Y:S01]  /*a7b0*/  HMMA.16816.F32 R128, R176, R142, R128 ;  /* 0x0000008eb080723c */ /* 0x000fe20000001880 */
[----:B------:R-:W3:Y:S03]  /*a7c0*/  LDSM.16.MT88.4 R140, [R241+0x900] ;  /* 0x00090000f18c783b */ /* 0x000ee60000004200 */
[----:B------:R-:W-:Y:S01]  /*a7d0*/  FADD.FTZ R186, R186, R190 ;  /* 0x000000bebaba7221 */ /* 0x000fe20000010000 */
[----:B------:R-:W4:Y:S01]  /*a7e0*/  MUFU.EX2 R196, R196 ;  /* 0x000000c400c47308 */ /* 0x000f220000000800 */
[----:B------:R-:W-:Y:S02]  /*a7f0*/  FFMA.FTZ R200, R201, c[0x0][0x2d0], -R213 ;  /* 0x0000b400c9c87a23 */ /* 0x000fe400000108d5 */
[----:B------:R-:W-:Y:S01]  /*a800*/  FADD.FTZ R186, R184, R186 ;  /* 0x000000bab8ba7221 */ /* 0x000fe20000010000 */
[C---:B-----5:R-:W-:Y:S03]  /*a810*/  F2FP.PACK_AB R133, R194.reuse, R193 ;  /* 0x000000c1c285723e */ /* 0x060fe600000000ff */
[----:B------:R-:W-:Y:S03]  /*a820*/  FADD.FTZ R186, R193, R186 ;  /* 0x000000bac1ba7221 */ /* 0x000fe60000010000 */
[----:B------:R-:W5:Y:S01]  /*a830*/  MUFU.EX2 R197, R197 ;  /* 0x000000c500c57308 */ /* 0x000f620000000800 */
[----:B------:R-:W-:Y:S02]  /*a840*/  FADD.FTZ R194, R194, R186 ;  /* 0x000000bac2c27221 */ /* 0x000fe40000010000 */
[----:B--2---:R-:W-:Y:S07]  /*a850*/  FFMA.FTZ R214, R180, R158, R214 ;  /* 0x0000009eb4d67223 */ /* 0x004fee00000100d6 */
[----:B------:R-:W2:Y:S01]  /*a860*/  MUFU.EX2 R198, R198 ;  /* 0x000000c600c67308 */ /* 0x000ea20000000800 */
[----:B------:R-:W-:Y:S01]  /*a870*/  FADD.FTZ R214, R189, R214 ;  /* 0x000000d6bdd67221 */ /* 0x000fe20000010000 */
[----:B----4-:R-:W-:Y:S03]  /*a880*/  F2FP.PACK_AB R134, R196, R195 ;  /* 0x000000c3c486723e */ /* 0x010fe600000000ff */
[----:B------:R-:W-:Y:S04]  /*a890*/  FADD.FTZ R187, R187, R214 ;  /* 0x000000d6bbbb7221 */ /* 0x000fe80000010000 */
[----:B------:R-:W-:Y:S01]  /*a8a0*/  FADD.FTZ R185, R185, R187 ;  /* 0x000000bbb9b97221 */ /* 0x000fe20000010000 */
[----:B------:R4:W-:Y:S03]  /*a8b0*/  MUFU.EX2 R168, R148 ;  /* 0x0000009400a87308 */ /* 0x0009e60000000800 */
[----:B------:R-:W-:Y:S02]  /*a8c0*/  FADD.FTZ R185, R191, R185 ;  /* 0x000000b9bfb97221 */ /* 0x000fe40000010000 */
[----:B-----5:R-:W-:Y:S02]  /*a8d0*/  FADD.FTZ R194, R197, R194 ;  /* 0x000000c2c5c27221 */ /* 0x020fe40000010000 */
[----:B------:R-:W-:Y:S03]  /*a8e0*/  FADD.FTZ R192, R192, R185 ;  /* 0x000000b9c0c07221 */ /* 0x000fe60000010000 */
[----:B------:R-:W-:Y:S01]  /*a8f0*/  MUFU.EX2 R203, R152 ;  /* 0x0000009800cb7308 */ /* 0x000fe20000000800 */
[----:B------:R-:W-:Y:S01]  /*a900*/  FADD.FTZ R192, R195, R192 ;  /* 0x000000c0c3c07221 */ /* 0x000fe20000010000 */
[----:B--2---:R-:W-:Y:S03]  /*a910*/  F2FP.PACK_AB R135, R198, R197 ;  /* 0x000000c5c687723e */ /* 0x004fe600000000ff */
[----:B------:R-:W-:Y:S02]  /*a920*/  FADD.FTZ R196, R196, R192 ;  /* 0x000000c0c4c47221 */ /* 0x000fe40000010000 */
[----:B------:R-:W-:Y:S03]  /*a930*/  FADD.FTZ R198, R198, R194 ;  /* 0x000000c2c6c67221 */ /* 0x000fe60000010000 */
[----:B------:R-:W2:Y:S01]  /*a940*/  MUFU.EX2 R202, R202 ;  /* 0x000000ca00ca7308 */ /* 0x000ea20000000800 */
[C---:B-1----:R-:W-:Y:S05]  /*a950*/  HMMA.16816.F32 R4, R132.reuse, R136, R4 ;  /* 0x000000888404723c */ /* 0x042fea0000001804 */
[----:B----4-:R-:W-:Y:S03]  /*a960*/  FFMA.FTZ R148, R170, c[0x0][0x2d0], -R213 ;  /* 0x0000b400aa947a23 */ /* 0x010fe600000108d5 */
[C---:B------:R-:W-:Y:S01]  /*a970*/  HMMA.16816.F32 R8, R132.reuse, R138, R8 ;  /* 0x0000008a8408723c */ /* 0x040fe20000001808 */
[----:B------:R-:W1:Y:S01]  /*a980*/  LDSM.16.MT88.4 R136, [R240+0x900] ;  /* 0x00090000f088783b */ /* 0x000e620000004200 */
[----:B------:R4:W-:Y:S06]  /*a990*/  MUFU.EX2 R170, R148 ;  /* 0x0000009400aa7308 */ /* 0x0009ec0000000800 */
[C---:B------:R-:W-:Y:S04]  /*a9a0*/  HMMA.16816.F32 R12, R132.reuse, R144, R12 ;  /* 0x00000090840c723c */ /* 0x040fe8000000180c */
[----:B------:R-:W-:Y:S01]  /*a9b0*/  MUFU.EX2 R201, R153 ;  /* 0x0000009900c97308 */ /* 0x000fe20000000800 */
[----:B--2---:R-:W-:Y:S03]  /*a9c0*/  F2FP.PACK_AB R180, R202, R203 ;  /* 0x000000cbcab4723e */ /* 0x004fe600000000ff */
[C---:B------:R-:W-:Y:S01]  /*a9d0*/  HMMA.16816.F32 R16, R132.reuse, R146, R16 ;  /* 0x000000928410723c */ /* 0x040fe20000001810 */
[----:B------:R-:W2:Y:S05]  /*a9e0*/  LDSM.16.MT88.4 R144, [R247+0x3900] ;  /* 0x00390000f790783b */ /* 0x000eaa0000004200 */
[----:B------:R-:W-:Y:S02]  /*a9f0*/  MUFU.EX2 R200, R200 ;  /* 0x000000c800c87308 */ /* 0x000fe40000000800 */
[C---:B---3--:R-:W-:Y:S04]  /*aa00*/  HMMA.16816.F32 R20, R132.reuse, R140, R20 ;  /* 0x0000008c8414723c */ /* 0x048fe80000001814 */
[--C-:B----4-:R-:W-:Y:S04]  /*aa10*/  FFMA.FTZ R148, R171, c[0x0][0x2d0], -R215.reuse ;  /* 0x0000b400ab947a23 */ /* 0x110fe800000108d7 */
[C---:B------:R-:W-:Y:S01]  /*aa20*/  HMMA.16816.F32 R24, R132.reuse, R142, R24 ;  /* 0x0000008e8418723c */ /* 0x040fe20000001818 */
[----:B------:R-:W3:Y:S01]  /*aa30*/  LDSM.16.MT88.4 R140, [R242+0x3900] ;  /* 0x00390000f28c783b */ /* 0x000ee20000004200 */
[----:B------:R4:W-:Y:S06]  /*aa40*/  MUFU.EX2 R171, R148 ;  /* 0x0000009400ab7308 */ /* 0x0009ec0000000800 */
[C---:B-1----:R-:W-:Y:S04]  /*aa50*/  HMMA.16816.F32 R28, R132.reuse, R136, R28 ;  /* 0x00000088841c723c */ /* 0x042fe8000000181c */
[----:B------:R-:W-:Y:S04]  /*aa60*/  MUFU.EX2 R204, R204 ;  /* 0x000000cc00cc7308 */ /* 0x000fe80000000800 */
[C---:B------:R-:W-:Y:S01]  /*aa70*/  HMMA.16816.F32 R32, R132.reuse, R138, R32 ;  /* 0x0000008a8420723c */ /* 0x040fe20000001820 */
[----:B------:R-:W1:Y:S07]  /*aa80*/  LDSM.16.MT88.4 R136, [R241+0x3900] ;  /* 0x00390000f188783b */ /* 0x000e6e0000004200 */
[C---:B--2---:R-:W-:Y:S04]  /*aa90*/  HMMA.16816.F32 R36, R132.reuse, R144, R36 ;  /* 0x000000908424723c */ /* 0x044fe80000001824 */
[--C-:B----4-:R-:W-:Y:S04]  /*aaa0*/  FFMA.FTZ R148, R167, c[0x0][0x2d0], -R215.reuse ;  /* 0x0000b400a7947a23 */ /* 0x110fe800000108d7 */
        /* <DEDUP_REMOVED lines=20> */
[C---:B---3--:R-:W-:Y:S07]  /*abf0*/  HMMA.16816.F32 R92, R132.reuse, R140, R92 ;  /* 0x0000008c845c723c */ /* 0x048fee000000185c */
[----:B------:R-:W-:Y:S01]  /*ac00*/  FFMA.FTZ R140, R163, c[0x0][0x2d0], -R215 ;  /* 0x0000b400a38c7a23 */ /* 0x000fe200000108d7 */
[C---:B------:R-:W-:Y:S03]  /*ac10*/  HMMA.16816.F32 R96, R132.reuse, R142, R96 ;  /* 0x0000008e8460723c */ /* 0x040fe60000001860 */
[----:B------:R3:W4:Y:S05]  /*ac20*/  MUFU.EX2 R178, R140 ;  /* 0x0000008c00b27308 */ /* 0x00072a0000000800 */
[C---:B-1----:R-:W-:Y:S07]  /*ac30*/  HMMA.16816.F32 R100, R132.reuse, R136, R100 ;  /* 0x000000888464723c */ /* 0x042fee0000001864 */
[----:B------:R-:W-:Y:S01]  /*ac40*/  FFMA.FTZ R136, R169, c[0x0][0x2d0], -R213 ;  /* 0x0000b400a9887a23 */ /* 0x000fe200000108d5 */
[C---:B------:R-:W-:Y:S03]  /*ac50*/  HMMA.16816.F32 R104, R132.reuse, R138, R104 ;  /* 0x0000008a8468723c */ /* 0x040fe60000001868 */
[----:B------:R1:W5:Y:S05]  /*ac60*/  MUFU.EX2 R169, R136 ;  /* 0x0000008800a97308 */ /* 0x00036a0000000800 */
[C---:B--2---:R-:W-:Y:S01]  /*ac70*/  HMMA.16816.F32 R108, R132.reuse, R144, R108 ;  /* 0x00000090846c723c */ /* 0x044fe2000000186c */
[----:B---3--:R-:W2:Y:S03]  /*ac80*/  LDSM.16.MT88.4 R140, [R241+0x9900] ;  /* 0x00990000f18c783b */ /* 0x008ea60000004200 */
[-C--:B----4-:R-:W-:Y:S03]  /*ac90*/  MOV R3, R178.reuse ;  /* 0x000000b200037202 */ /* 0x090fe60000000f00 */
[----:B------:R-:W-:Y:S01]  /*aca0*/  FFMA.FTZ R144, R162, c[0x0][0x2d0], -R215 ;  /* 0x0000b400a2907a23 */ /* 0x000fe200000108d7 */
[C---:B------:R-:W-:Y:S01]  /*acb0*/  HMMA.16816.F32 R112, R132.reuse, R146, R112 ;  /* 0x000000928470723c */ /* 0x040fe20000001870 */
[----:B------:R3:W-:Y:S03]  /*acc0*/  MUFU.EX2 R162, R148 ;  /* 0x0000009400a27308 */ /* 0x0007e60000000800 */
[----:B------:R-:W-:Y:S07]  /*acd0*/  FADD.FTZ R3, R3, R196 ;  /* 0x000000c403037221 */ /* 0x000fee0000010000 */
[----:B------:R4:W4:Y:S01]  /*ace0*/  MUFU.EX2 R177, R144 ;  /* 0x0000009000b17308 */ /* 0x0009220000000800 */
[----:B-1----:R-:W1:Y:S01]  /*acf0*/  LDSM.16.MT88.4 R136, [R240+0x9900] ;  /* 0x00990000f088783b */ /* 0x002e620000004200 */
[--C-:B---3--:R-:W-:Y:S08]  /*ad00*/  FFMA.FTZ R148, R165, c[0x0][0x2d0], -R213.reuse ;  /* 0x0000b400a5947a23 */ /* 0x108ff000000108d5 */
[----:B------:R3:W-:Y:S01]  /*ad10*/  MUFU.EX2 R154, R148 ;  /* 0x00000094009a7308 */ /* 0x0007e20000000800 */
[C---:B--2---:R-:W-:Y:S03]  /*ad20*/  HMMA.16816.F32 R116, R132.reuse, R140, R116 ;  /* 0x0000008c8474723c */ /* 0x044fe60000001874 */
[--C-:B----4-:R-:W-:Y:S06]  /*ad30*/  FFMA.FTZ R144, R161, c[0x0][0x2d0], -R213.reuse ;  /* 0x0000b400a1907a23 */ /* 0x110fec00000108d5 */
[----:B------:R2:W-:Y:S01]  /*ad40*/  MUFU.EX2 R176, R144 ;  /* 0x0000009000b07308 */ /* 0x0005e20000000800 */
[C---:B------:R-:W-:Y:S03]  /*ad50*/  HMMA.16816.F32 R120, R132.reuse, R142, R120 ;  /* 0x0000008e8478723c */ /* 0x040fe60000001878 */
[--C-:B------:R-:W-:Y:S06]  /*ad60*/  FFMA.FTZ R140, R160, c[0x0][0x2d0], -R213.reuse ;  /* 0x0000b400a08c7a23 */ /* 0x100fec00000108d5 */
[----:B------:R-:W4:Y:S01]  /*ad70*/  MUFU.EX2 R161, R140 ;  /* 0x0000008c00a17308 */ /* 0x000f220000000800 */
[C---:B-1----:R-:W-:Y:S03]  /*ad80*/  HMMA.16816.F32 R124, R132.reuse, R136, R124 ;  /* 0x00000088847c723c */ /* 0x042fe6000000187c */
[----:B---3--:R-:W-:Y:S05]  /*ad90*/  FFMA.FTZ R148, R164, c[0x0][0x2d0], -R213 ;  /* 0x0000b400a4947a23 */ /* 0x008fea00000108d5 */
[----:B------:R-:W-:Y:S01]  /*ada0*/  HMMA.16816.F32 R128, R132, R138, R128 ;  /* 0x0000008a8480723c */ /* 0x000fe20000001880 */
[----:B------:R-:W-:Y:S01]  /*adb0*/  LDSM.16.MT88.4 R136, [R241+0x1100] ;  /* 0x00110000f188783b */ /* 0x000fe20000004200 */
[----:B------:R1:W3:Y:S05]  /*adc0*/  MUFU.EX2 R160, R148 ;  /* 0x0000009400a07308 */ /* 0x0002ea0000000800 */
[----:B------:R-:W-:Y:S02]  /*add0*/  F2FP.PACK_AB R132, R168, R178 ;  /* 0x000000b2a884723e */ /* 0x000fe400000000ff */
[----:B--2---:R-:W2:Y:S03]  /*ade0*/  LDSM.16.MT88.4 R144, [R247+0x1100] ;  /* 0x00110000f790783b */ /* 0x004ea60000004200 */
[----:B-----5:R-:W-:Y:S02]  /*adf0*/  F2FP.PACK_AB R133, R170, R169 ;  /* 0x000000a9aa85723e */ /* 0x020fe400000000ff */
[----:B------:R-:W-:Y:S02]  /*ae00*/  F2FP.PACK_AB R134, R177, R171 ;  /* 0x000000abb186723e */ /* 0x000fe400000000ff */
[----:B----4-:R-:W-:Y:S01]  /*ae10*/  F2FP.PACK_AB R135, R161, R176 ;  /* 0x000000b0a187723e */ /* 0x010fe200000000ff */
[----:B------:R-:W4:Y:S01]  /*ae20*/  LDSM.16.MT88.4 R140, [R242+0x1100] ;  /* 0x00110000f28c783b */ /* 0x000f220000004200 */
[----:B-1----:R-:W-:Y:S01]  /*ae30*/  FFMA.FTZ R148, R174, c[0x0][0x2d0], -R215 ;  /* 0x0000b400ae947a23 */ /* 0x002fe200000108d7 */
[----:B---3--:R-:W-:Y:S03]  /*ae40*/  MOV R187, R160 ;  /* 0x000000a000bb7202 */ /* 0x008fe60000000f00 */
[----:B------:R1:W-:Y:S01]  /*ae50*/  MUFU.EX2 R157, R148 ;  /* 0x00000094009d7308 */ /* 0x0003e20000000800 */
[C---:B--2---:R-:W-:Y:S03]  /*ae60*/  HMMA.16816.F32 R4, R132.reuse, R144, R4 ;  /* 0x000000908404723c */ /* 0x044fe60000001804 */
[----:B-1----:R-:W-:Y:S05]  /*ae70*/  FFMA.FTZ R148, R172, c[0x0][0x2d0], -R213 ;  /* 0x0000b400ac947a23 */ /* 0x002fea00000108d5 */
[C---:B------:R-:W-:Y:S01]  /*ae80*/  HMMA.16816.F32 R8, R132.reuse, R146, R8 ;  /* 0x000000928408723c */ /* 0x040fe20000001808 */
[----:B------:R-:W1:Y:S01]  /*ae90*/  LDSM.16.MT88.4 R144, [R240+0x1100] ;  /* 0x00110000f090783b */ /* 0x000e620000004200 */
[----:B------:R2:W3:Y:S06]  /*aea0*/  MUFU.EX2 R156, R148 ;  /* 0x00000094009c7308 */ /* 0x0004ec0000000800 */
[C---:B----4-:R-:W-:Y:S08]  /*aeb0*/  HMMA.16816.F32 R12, R132.reuse, R140, R12 ;  /* 0x0000008c840c723c */ /* 0x050ff0000000180c */
[C---:B------:R-:W-:Y:S01]  /*aec0*/  HMMA.16816.F32 R16, R132.reuse, R142, R16 ;  /* 0x0000008e8410723c */ /* 0x040fe20000001810 */
[----:B------:R-:W4:Y:S07]  /*aed0*/  LDSM.16.MT88.4 R140, [R247+0x4100] ;  /* 0x00410000f78c783b */ /* 0x000f2e0000004200 */
[C---:B------:R-:W-:Y:S01]  /*aee0*/  HMMA.16816.F32 R20, R132.reuse, R136, R20 ;  /* 0x000000888414723c */ /* 0x040fe20000001814 */
[----:B--2---:R-:W-:Y:S03]  /*aef0*/  LDSM.16.MT88.4 R148, [R241+0x2100] ;  /* 0x00210000f194783b */ /* 0x004fe60000004200 */
[----:B---3--:R-:W-:Y:S04]  /*af00*/  MOV R189, R156 ;  /* 0x0000009c00bd7202 */ /* 0x008fe80000000f00 */
[C---:B------:R-:W-:Y:S01]  /*af10*/  HMMA.16816.F32 R24, R132.reuse, R138, R24 ;  /* 0x0000008a8418723c */ /* 0x040fe20000001818 */
[----:B------:R-:W2:Y:S07]  /*af20*/  LDSM.16.MT88.4 R136, [R242+0x4100] ;  /* 0x00410000f288783b */ /* 0x000eae0000004200 */
[C---:B-1----:R-:W-:Y:S08]  /*af30*/  HMMA.16816.F32 R28, R132.reuse, R144, R28 ;  /* 0x00000090841c723c */ /* 0x042ff0000000181c */
[C---:B------:R-:W-:Y:S01]  /*af40*/  HMMA.16816.F32 R32, R132.reuse, R146, R32 ;  /* 0x000000928420723c */ /* 0x040fe20000001820 */
[----:B------:R-:W1:Y:S07]  /*af50*/  LDSM.16.MT88.4 R144, [R241+0x4100] ;  /* 0x00410000f190783b */ /* 0x000e6e0000004200 */
[C---:B----4-:R-:W-:Y:S08]  /*af60*/  HMMA.16816.F32 R36, R132.reuse, R140, R36 ;  /* 0x0000008c8424723c */ /* 0x050ff00000001824 */
        /* <DEDUP_REMOVED lines=20> */
[C---:B--2---:R-:W-:Y:S07]  /*b0b0*/  HMMA.16816.F32 R92, R132.reuse, R136, R92 ;  /* 0x00000088845c723c */ /* 0x044fee000000185c */
[--C-:B------:R-:W-:Y:S01]  /*b0c0*/  FFMA.FTZ R136, R166, c[0x0][0x2d0], -R215.reuse ;  /* 0x0000b400a6887a23 */ /* 0x100fe200000108d7 */
[C---:B------:R-:W-:Y:S01]  /*b0d0*/  HMMA.16816.F32 R96, R132.reuse, R138, R96 ;  /* 0x0000008a8460723c */ /* 0x040fe20000001860 */
[----:B------:R-:W-:Y:S02]  /*b0e0*/  LDSM.16.MT88.4 R164, [R242+0x2900] ;  /* 0x00290000f2a4783b */ /* 0x000fe40000004200 */
[----:B------:R2:W-:Y:S05]  /*b0f0*/  MUFU.EX2 R155, R136 ;  /* 0x00000088009b7308 */ /* 0x0005ea0000000800 */
[C---:B-1----:R-:W-:Y:S07]  /*b100*/  HMMA.16816.F32 R100, R132.reuse, R144, R100 ;  /* 0x000000908464723c */ /* 0x042fee0000001864 */
[--C-:B------:R-:W-:Y:S01]  /*b110*/  FFMA.FTZ R144, R175, c[0x0][0x2d0], -R215.reuse ;  /* 0x0000b400af907a23 */ /* 0x100fe200000108d7 */
[C---:B------:R-:W-:Y:S03]  /*b120*/  HMMA.16816.F32 R104, R132.reuse, R146, R104 ;  /* 0x000000928468723c */ /* 0x040fe60000001868 */
[----:B------:R1:W4:Y:S01]  /*b130*/  MUFU.EX2 R163, R144 ;  /* 0x0000009000a37308 */ /* 0x0003220000000800 */
[----:B------:R-:W-:Y:S02]  /*b140*/  FFMA.FTZ R215, R211, c[0x0][0x2d0], -R215 ;  /* 0x0000b400d3d77a23 */ /* 0x000fe400000108d7 */
[--C-:B------:R-:W-:Y:S01]  /*b150*/  FFMA.FTZ R211, R182, c[0x0][0x2d0], -R213.reuse ;  /* 0x0000b400b6d37a23 */ /* 0x100fe200000108d5 */
[----:B------:R-:W-:Y:S01]  /*b160*/  MOV R182, R157 ;  /* 0x0000009d00b67202 */ /* 0x000fe20000000f00 */
[C---:B---3--:R-:W-:Y:S01]  /*b170*/  HMMA.16816.F32 R108, R132.reuse, R140, R108 ;  /* 0x0000008c846c723c */ /* 0x048fe2000000186c */
[----:B--2---:R-:W2:Y:S03]  /*b180*/  LDSM.16.MT88.4 R136, [R241+0xa100] ;  /* 0x00a10000f188783b */ /* 0x004ea60000004200 */
[----:B------:R-:W-:Y:S01]  /*b190*/  MOV R188, R182 ;  /* 0x000000b600bc7202 */ /* 0x000fe20000000f00 */
[----:B------:R-:W3:Y:S02]  /*b1a0*/  MUFU.EX2 R215, R215 ;  /* 0x000000d700d77308 */ /* 0x000ee40000000800 */
[--C-:B------:R-:W-:Y:S01]  /*b1b0*/  FFMA.FTZ R140, R173, c[0x0][0x2d0], -R213.reuse ;  /* 0x0000b400ad8c7a23 */ /* 0x100fe200000108d5 */
[C---:B------:R-:W-:Y:S01]  /*b1c0*/  HMMA.16816.F32 R112, R132.reuse, R142, R112 ;  /* 0x0000008e8470723c */ /* 0x040fe20000001870 */
[----:B------:R-:W-:Y:S03]  /*b1d0*/  LDSM.16.MT88.4 R172, [R247+0x2900] ;  /* 0x00290000f7ac783b */ /* 0x000fe60000004200 */
[----:B------:R-:W-:Y:S01]  /*b1e0*/  FFMA.FTZ R213, R181, c[0x0][0x2d0], -R213 ;  /* 0x0000b400b5d57a23 */ /* 0x000fe200000108d5 */
[----:B------:R-:W-:Y:S02]  /*b1f0*/  F2FP.PACK_AB R181, R200, R201 ;  /* 0x000000c9c8b5723e */ /* 0x000fe400000000ff */
[----:B------:R5:W5:Y:S02]  /*b200*/  MUFU.EX2 R179, R140 ;  /* 0x0000008c00b37308 */ /* 0x000b640000000800 */
[----:B-1----:R-:W1:Y:S03]  /*b210*/  LDSM.16.MT88.4 R144, [R240+0xa100] ;  /* 0x00a10000f090783b */ /* 0x002e660000004200 */
[----:B----4-:R-:W-:Y:S05]  /*b220*/  MOV R190, R163 ;  /* 0x000000a300be7202 */ /* 0x010fea0000000f00 */
[----:B------:R-:W-:Y:S01]  /*b230*/  MUFU.EX2 R211, R211 ;  /* 0x000000d300d37308 */ /* 0x000fe20000000800 */
[----:B---3--:R-:W-:Y:S09]  /*b240*/  F2FP.PACK_AB R182, R215, R204 ;  /* 0x000000ccd7b6723e */ /* 0x008ff200000000ff */
[----:B------:R-:W3:Y:S01]  /*b250*/  MUFU.EX2 R213, R213 ;  /* 0x000000d500d57308 */ /* 0x000ee20000000800 */
[----:B-----5:R-:W4:Y:S01]  /*b260*/  LDSM.16.MT88.4 R140, [R247+0x1900] ;  /* 0x00190000f78c783b */ /* 0x020f220000004200 */
[----:B------:R-:W-:Y:S01]  /*b270*/  MOV R214, R179 ;  /* 0x000000b300d67202 */ /* 0x000fe20000000f00 */
[C---:B--2---:R-:W-:Y:S08]  /*b280*/  HMMA.16816.F32 R116, R132.reuse, R136, R116 ;  /* 0x000000888474723c */ /* 0x044ff00000001874 */
[C---:B------:R-:W-:Y:S01]  /*b290*/  HMMA.16816.F32 R120, R132.reuse, R138, R120 ;  /* 0x0000008a8478723c */ /* 0x040fe20000001878 */
[----:B------:R-:W2:Y:S07]  /*b2a0*/  LDSM.16.MT88.4 R136, [R242+0x1900] ;  /* 0x00190000f288783b */ /* 0x000eae0000004200 */
[C---:B-1----:R-:W-:Y:S04]  /*b2b0*/  HMMA.16816.F32 R124, R132.reuse, R144, R124 ;  /* 0x00000090847c723c */ /* 0x042fe8000000187c */
[----:B---3--:R-:W-:Y:S04]  /*b2c0*/  F2FP.PACK_AB R183, R213, R211 ;  /* 0x000000d3d5b7723e */ /* 0x008fe800000000ff */
[----:B------:R-:W-:Y:S01]  /*b2d0*/  HMMA.16816.F32 R128, R132, R146, R128 ;  /* 0x000000928480723c */ /* 0x000fe20000001880 */
[----:B------:R-:W1:Y:S06]  /*b2e0*/  LDSM.16.MT88.4 R144, [R241+0x1900] ;  /* 0x00190000f190783b */ /* 0x000e6c0000004200 */
[----:B------:R-:W-:Y:S02]  /*b2f0*/  F2FP.PACK_AB R134, R157, R163 ;  /* 0x000000a39d86723e */ /* 0x000fe400000000ff */
[----:B------:R-:W-:Y:S02]  /*b300*/  F2FP.PACK_AB R135, R156, R179 ;  /* 0x000000b39c87723e */ /* 0x000fe400000000ff */
[----:B------:R-:W-:Y:S01]  /*b310*/  LDSM.16.MT88.4 R156, [R241+0x2900] ;  /* 0x00290000f19c783b */ /* 0x000fe20000004200 */
[----:B------:R-:W-:Y:S02]  /*b320*/  F2FP.PACK_AB R132, R155, R162 ;  /* 0x000000a29b84723e */ /* 0x000fe400000000ff */
[----:B------:R-:W-:Y:S07]  /*b330*/  F2FP.PACK_AB R133, R160, R154 ;  /* 0x0000009aa085723e */ /* 0x000fee00000000ff */
        /* <DEDUP_REMOVED lines=46> */
[----:B------:R-:W-:Y:S01]  /*b620*/  HMMA.16816.F32 R128, R132, R142, R128 ;  /* 0x0000008e8480723c */ /* 0x000fe20000001880 */
[----:B------:R-:W-:Y:S06]  /*b630*/  LDSM.16.MT88.4 R140, [R247+0x5100] ;  /* 0x00510000f78c783b */ /* 0x000fec0000004200 */
[----:B------:R-:W-:Y:S02]  /*b640*/  F2FP.PACK_AB R132, R212, R210 ;  /* 0x000000d2d484723e */ /* 0x000fe400000000ff */
[----:B------:R-:W-:Y:S03]  /*b650*/  F2FP.PACK_AB R133, R208, R206 ;  /* 0x000000ced085723e */ /* 0x000fe600000000ff */
[----:B------:R-:W-:Y:S02]  /*b660*/  F2FP.PACK_AB R134, R207, R209 ;  /* 0x000000d1cf86723e */ /* 0x000fe400000000ff */
[----:B------:R-:W-:Y:S07]  /*b670*/  F2FP.PACK_AB R135, R199, R205 ;  /* 0x000000cdc787723e */ /* 0x000fee00000000ff */
        /* <DEDUP_REMOVED lines=14> */
[----:B------:R-:W4:Y:S07]  /*b760*/  LDSM.16.MT88.4 R140, [R247+0x8100] ;  /* 0x00810000f78c783b */ /* 0x000f2e0000004200 */
        /* <DEDUP_REMOVED lines=23> */
[----:B------:R-:W-:Y:S07]  /*b8e0*/  LDSM.16.MT88.4 R140, [R247+0x5900] ;  /* 0x00590000f78c783b */ /* 0x000fee0000004200 */
[C---:B-1----:R-:W-:Y:S07]  /*b8f0*/  HMMA.16816.F32 R108, R132.reuse, R144, R108 ;  /* 0x00000090846c723c */ /* 0x042fee000000186c */
[----:B------:R-:W-:Y:S01]  /*b900*/  MOV R144, R171 ;  /* 0x000000ab00907202 */ /* 0x000fe20000000f00 */
[C---:B------:R-:W-:Y:S04]  /*b910*/  HMMA.16816.F32 R112, R132.reuse, R146, R112 ;  /* 0x000000928470723c */ /* 0x040fe80000001870 */
[----:B------:R-:W-:Y:S03]  /*b920*/  MOV R145, R170 ;  /* 0x000000aa00917202 */ /* 0x000fe60000000f00 */
[----:B------:R-:W-:Y:S01]  /*b930*/  MOV R146, R177 ;  /* 0x000000b100927202 */ /* 0x000fe20000000f00 */
[C---:B---3--:R-:W-:Y:S04]  /*b940*/  HMMA.16816.F32 R116, R132.reuse, R148, R116 ;  /* 0x000000948474723c */ /* 0x048fe80000001874 */
[----:B------:R-:W-:Y:S04]  /*b950*/  MOV R147, R176 ;  /* 0x000000b000937202 */ /* 0x000fe80000000f00 */
[C---:B------:R-:W-:Y:S01]  /*b960*/  HMMA.16816.F32 R120, R132.reuse, R150, R120 ;  /* 0x000000968478723c */ /* 0x040fe20000001878 */
[----:B------:R-:W1:Y:S07]  /*b970*/  LDSM.16.MT88.4 R148, [R240+0x2900] ;  /* 0x00290000f094783b */ /* 0x000e6e0000004200 */
[C---:B--2---:R-:W-:Y:S07]  /*b980*/  HMMA.16816.F32 R124, R132.reuse, R136, R124 ;  /* 0x00000088847c723c */ /* 0x044fee000000187c */
[----:B------:R-:W-:Y:S01]  /*b990*/  MOV R137, R169 ;  /* 0x000000a900897202 */ /* 0x000fe20000000f00 */
[----:B------:R-:W-:Y:S01]  /*b9a0*/  HMMA.16816.F32 R128, R132, R138, R128 ;  /* 0x0000008a8480723c */ /* 0x000fe20000001880 */
[----:B------:R-:W2:Y:S03]  /*b9b0*/  LDSM.16.MT88.4 R132, [R242+0x5900] ;  /* 0x00590000f284783b */ /* 0x000ea60000004200 */
[----:B------:R-:W-:Y:S03]  /*b9c0*/  MOV R136, R168 ;  /* 0x000000a800887202 */ /* 0x000fe60000000f00 */
[----:B------:R-:W-:Y:S01]  /*b9d0*/  MOV R138, R162 ;  /* 0x000000a2008a7202 */ /* 0x000fe20000000f00 */
[C---:B------:R-:W-:Y:S01]  /*b9e0*/  HMMA.16816.F32 R176, R180.reuse, R172, R4 ;  /* 0x000000acb4b0723c */ /* 0x040fe20000001804 */
[----:B------:R-:W3:Y:S04]  /*b9f0*/  LDSM.16.MT88.4 R4, [R241+0x5900] ;  /* 0x00590000f104783b */ /* 0x000ee80000004200 */
[----:B------:R-:W-:Y:S03]  /*ba00*/  MOV R139, R161 ;  /* 0x000000a1008b7202 */ /* 0x000fe60000000f00 */
[C---:B------:R-:W-:Y:S07]  /*ba10*/  HMMA.16816.F32 R172, R180.reuse, R174, R8 ;  /* 0x000000aeb4ac723c */ /* 0x040fee0000001808 */
[----:B------:R-:W-:Y:S01]  /*ba20*/  MOV R10, R155 ;  /* 0x0000009b000a7202 */ /* 0x000fe20000000f00 */
[C---:B------:R-:W-:Y:S01]  /*ba30*/  HMMA.16816.F32 R168, R180.reuse, R164, R12 ;  /* 0x000000a4b4a8723c */ /* 0x040fe2000000180c */
[----:B------:R-:W-:Y:S03]  /*ba40*/  LDSM.16.MT88.4 R12, [R247+0x8900] ;  /* 0x00890000f70c783b */ /* 0x000fe60000004200 */
[----:B------:R-:W-:Y:S04]  /*ba50*/  MOV R11, R154 ;  /* 0x0000009a000b7202 */ /* 0x000fe80000000f00 */
[C---:B------:R-:W-:Y:S01]  /*ba60*/  HMMA.16816.F32 R164, R180.reuse, R166, R16 ;  /* 0x000000a6b4a4723c */ /* 0x040fe20000001810 */
[----:B------:R-:W-:Y:S07]  /*ba70*/  LDSM.16.MT88.4 R16, [R242+0x8900] ;  /* 0x00890000f210783b */ /* 0x000fee0000004200 */
[C---:B------:R-:W-:Y:S01]  /*ba80*/  HMMA.16816.F32 R160, R180.reuse, R156, R20 ;  /* 0x0000009cb4a0723c */ /* 0x040fe20000001814 */
[----:B------:R-:W-:Y:S07]  /*ba90*/  LDSM.16.MT88.4 R20, [R241+0x8900] ;  /* 0x00890000f114783b */ /* 0x000fee0000004200 */
[C---:B------:R-:W-:Y:S01]  /*baa0*/  HMMA.16816.F32 R156, R180.reuse, R158, R24 ;  /* 0x0000009eb49c723c */ /* 0x040fe20000001818 */
[----:B------:R-:W-:Y:S07]  /*bab0*/  LDSM.16.MT88.4 R24, [R240+0x8900] ;  /* 0x00890000f018783b */ /* 0x000fee0000004200 */
[C---:B-1----:R-:W-:Y:S07]  /*bac0*/  HMMA.16816.F32 R152, R180.reuse, R148, R28 ;  /* 0x00000094b498723c */ /* 0x042fee000000181c */
[----:B------:R-:W-:Y:S01]  /*bad0*/  MOV R31, R10 ;  /* 0x0000000a001f7202 */ /* 0x000fe20000000f00 */
[C---:B------:R-:W-:Y:S04]  /*bae0*/  HMMA.16816.F32 R148, R180.reuse, R150, R32 ;  /* 0x00000096b494723c */ /* 0x040fe80000001820 */
[----:B------:R-:W-:Y:S02]  /*baf0*/  MOV R30, R11 ;  /* 0x0000000b001e7202 */ /* 0x000fe40000000f00 */
[----:B------:R-:W1:Y:S01]  /*bb00*/  LDSM.16.MT88.4 R8, [R240+0x5900] ;  /* 0x00590000f008783b */ /* 0x000e620000004200 */
[----:B------:R-:W-:Y:S02]  /*bb10*/  MOV R35, R146 ;  /* 0x0000009200237202 */ /* 0x000fe40000000f00 */
[----:B------:R-:W-:Y:S03]  /*bb20*/  MOV R34, R147 ;  /* 0x0000009300227202 */ /* 0x000fe60000000f00 */
[----:B------:R-:W-:Y:S02]  /*bb30*/  MOV R33, R144 ;  /* 0x0000009000217202 */ /* 0x000fe40000000f00 */
[----:B------:R-:W-:Y:S02]  /*bb40*/  MOV R32, R145 ;  /* 0x0000009100207202 */ /* 0x000fe40000000f00 */
[C---:B------:R-:W-:Y:S03]  /*bb50*/  HMMA.16816.F32 R144, R180.reuse, R140, R36 ;  /* 0x0000008cb490723c */ /* 0x040fe60000001824 */
[----:B------:R-:W-:Y:S02]  /*bb60*/  MOV R29, R138 ;  /* 0x0000008a001d7202 */ /* 0x000fe40000000f00 */
[----:B------:R-:W-:Y:S02]  /*bb70*/  MOV R28, R139 ;  /* 0x0000008b001c7202 */ /* 0x000fe40000000f00 */
[----:B------:R-:W-:Y:S01]  /*bb80*/  MOV R39, R136 ;  /* 0x0000008800277202 */ /* 0x000fe20000000f00 */
[C---:B------:R-:W-:Y:S04]  /*bb90*/  HMMA.16816.F32 R140, R180.reuse, R142, R40 ;  /* 0x0000008eb48c723c */ /* 0x040fe80000001828 */
[----:B------:R-:W-:Y:S01]  /*bba0*/  MOV R38, R137 ;  /* 0x0000008900267202 */ /* 0x000fe20000000f00 */
[----:B------:R-:W-:Y:S03]  /*bbb0*/  FADD.FTZ R3, R39, R3 ;  /* 0x0000000327037221 */ /* 0x000fe60000010000 */
[C---:B--2---:R-:W-:Y:S04]  /*bbc0*/  HMMA.16816.F32 R136, R180.reuse, R132, R44 ;  /* 0x00000084b488723c */ /* 0x044fe8000000182c */
[----:B------:R-:W-:Y:S04]  /*bbd0*/  FADD.FTZ R3, R33, R3 ;  /* 0x0000000321037221 */ /* 0x000fe80000010000 */
[C---:B------:R-:W-:Y:S04]  /*bbe0*/  HMMA.16816.F32 R132, R180.reuse, R134, R48 ;  /* 0x00000086b484723c */ /* 0x040fe80000001830 */
[----:B------:R-:W-:Y:S04]  /*bbf0*/  FADD.FTZ R3, R35, R3 ;  /* 0x0000000323037221 */ /* 0x000fe80000010000 */
[C---:B---3--:R-:W-:Y:S04]  /*bc00*/  HMMA.16816.F32 R52, R180.reuse, R4, R52 ;  /* 0x00000004b434723c */ /* 0x048fe80000001834 */
[----:B------:R-:W-:Y:S04]  /*bc10*/  FADD.FTZ R3, R29, R3 ;  /* 0x000000031d037221 */ /* 0x000fe80000010000 */
[C---:B------:R-:W-:Y:S01]  /*bc20*/  HMMA.16816.F32 R56, R180.reuse, R6, R56 ;  /* 0x00000006b438723c */ /* 0x040fe20000001838 */
[----:B------:R-:W2:Y:S03]  /*bc30*/  LDSM.16.MT88.4 R4, [R247+0xb900] ;  /* 0x00b90000f704783b */ /* 0x000ea60000004200 */
[----:B------:R-:W-:Y:S04]  /*bc40*/  FADD.FTZ R3, R31, R3 ;  /* 0x000000031f037221 */ /* 0x000fe80000010000 */
[C---:B-1----:R-:W-:Y:S04]  /*bc50*/  HMMA.16816.F32 R60, R180.reuse, R8, R60 ;  /* 0x00000008b43c723c */ /* 0x042fe8000000183c */
[----:B------:R-:W-:Y:S04]  /*bc60*/  FADD.FTZ R3, R190, R3 ;  /* 0x00000003be037221 */ /* 0x000fe80000010000 */
[C---:B------:R-:W-:Y:S01]  /*bc70*/  HMMA.16816.F32 R64, R180.reuse, R10, R64 ;  /* 0x0000000ab440723c */ /* 0x040fe20000001840 */
[----:B------:R-:W1:Y:S03]  /*bc80*/  LDSM.16.MT88.4 R8, [R242+0xb900] ;  /* 0x00b90000f208783b */ /* 0x000e660000004200 */
[----:B------:R-:W-:Y:S04]  /*bc90*/  FADD.FTZ R3, R188, R3 ;  /* 0x00000003bc037221 */ /* 0x000fe80000010000 */
[C---:B------:R-:W-:Y:S04]  /*bca0*/  HMMA.16816.F32 R68, R180.reuse, R12, R68 ;  /* 0x0000000cb444723c */ /* 0x040fe80000001844 */
[----:B------:R-:W-:Y:S04]  /*bcb0*/  FADD.FTZ R3, R210, R3 ;  /* 0x00000003d2037221 */ /* 0x000fe80000010000 */
[C---:B------:R-:W-:Y:S01]  /*bcc0*/  HMMA.16816.F32 R72, R180.reuse, R14, R72 ;  /* 0x0000000eb448723c */ /* 0x040fe20000001848 */
[----:B------:R-:W3:Y:S03]  /*bcd0*/  LDSM.16.MT88.4 R12, [R241+0xb900] ;  /* 0x00b90000f10c783b */ /* 0x000ee60000004200 */
[----:B------:R-:W-:Y:S04]  /*bce0*/  FADD.FTZ R212, R212, R3 ;  /* 0x00000003d4d47221 */ /* 0x000fe80000010000 */
[C---:B------:R-:W-:Y:S04]  /*bcf0*/  HMMA.16816.F32 R76, R180.reuse, R16, R76 ;  /* 0x00000010b44c723c */ /* 0x040fe8000000184c */
[----:B------:R-:W-:Y:S03]  /*bd00*/  FADD.FTZ R212, R209, R212 ;  /* 0x000000d4d1d47221 */ /* 0x000fe60000010000 */
[----:B------:R-:W-:Y:S01]  /*bd10*/  FADD.FTZ R16, R38, R198 ;  /* 0x000000c626107221 */ /* 0x000fe20000010000 */
[C---:B------:R-:W-:Y:S04]  /*bd20*/  HMMA.16816.F32 R80, R180.reuse, R18, R80 ;  /* 0x00000012b450723c */ /* 0x040fe80000001850 */
[----:B------:R-:W-:Y:S02]  /*bd30*/  FADD.FTZ R207, R207, R212 ;  /* 0x000000d4cfcf7221 */ /* 0x000fe40000010000 */
[----:B------:R-:W-:Y:S02]  /*bd40*/  FADD.FTZ R16, R32, R16 ;  /* 0x0000001020107221 */ /* 0x000fe40000010000 */
        /* <DEDUP_REMOVED lines=8> */
[C---:B--2---:R-:W-:Y:S01]  /*bdd0*/  HMMA.16816.F32 R100, R180.reuse, R4, R100 ;  /* 0x00000004b464723c */ /* 0x044fe20000001864 */
[----:B------:R2:W-:Y:S07]  /*bde0*/  STL [R1+0x2c], R3 ;  /* 0x00002c0301007387 */ /* 0x0005ee0000100800 */
[C---:B------:R-:W-:Y:S01]  /*bdf0*/  HMMA.16816.F32 R104, R180.reuse, R6, R104 ;  /* 0x00000006b468723c */ /* 0x040fe20000001868 */
[----:B------:R-:W4:Y:S07]  /*be00*/  LDSM.16.MT88.4 R4, [R240+0xb900] ;  /* 0x00b90000f004783b */ /* 0x000f2e0000004200 */
[C---:B-1----:R-:W-:Y:S07]  /*be10*/  HMMA.16816.F32 R108, R180.reuse, R8, R108 ;  /* 0x00000008b46c723c */ /* 0x042fee000000186c */
[----:B------:R-:W-:Y:S01]  /*be20*/  FADD.FTZ R8, R34, R16 ;  /* 0x0000001022087221 */ /* 0x000fe20000010000 */
[C---:B------:R-:W-:Y:S04]  /*be30*/  HMMA.16816.F32 R112, R180.reuse, R10, R112 ;  /* 0x0000000ab470723c */ /* 0x040fe80000001870 */
[----:B------:R-:W-:Y:S01]  /*be40*/  FADD.FTZ R8, R28, R8 ;  /* 0x000000081c087221 */ /* 0x000fe20000010000 */
[----:B--2---:R-:W-:Y:S03]  /*be50*/  MOV R3, R0 ;  /* 0x0000000000037202 */ /* 0x004fe60000000f00 */
[C---:B---3--:R-:W-:Y:S04]  /*be60*/  HMMA.16816.F32 R116, R180.reuse, R12, R116 ;  /* 0x0000000cb474723c */ /* 0x048fe80000001874 */
[----:B------:R-:W-:Y:S04]  /*be70*/  FADD.FTZ R8, R30, R8 ;  /* 0x000000081e087221 */ /* 0x000fe80000010000 */
[C---:B------:R-:W-:Y:S04]  /*be80*/  HMMA.16816.F32 R120, R180.reuse, R14, R120 ;  /* 0x0000000eb478723c */ /* 0x040fe80000001878 */
[----:B------:R-:W-:Y:S04]  /*be90*/  FADD.FTZ R8, R187, R8 ;  /* 0x00000008bb087221 */ /* 0x000fe80000010000 */
[----:B------:R-:W-:Y:S01]  /*bea0*/  FADD.FTZ R8, R214, R8 ;  /* 0x00000008d6087221 */ /* 0x000fe20000010000 */
[C---:B----4-:R-:W-:Y:S03]  /*beb0*/  HMMA.16816.F32 R124, R180.reuse, R4, R124 ;  /* 0x00000004b47c723c */ /* 0x050fe6000000187c */
[----:B------:R-:W-:Y:S04]  /*bec0*/  FADD.FTZ R8, R189, R8 ;  /* 0x00000008bd087221 */ /* 0x000fe80000010000 */
[----:B------:R-:W-:Y:S01]  /*bed0*/  FADD.FTZ R8, R206, R8 ;  /* 0x00000008ce087221 */ /* 0x000fe20000010000 */
[----:B------:R-:W-:Y:S04]  /*bee0*/  HMMA.16816.F32 R128, R180, R6, R128 ;  /* 0x00000006b480723c */ /* 0x000fe80000001880 */
[----:B------:R-:W-:Y:S03]  /*bef0*/  FADD.FTZ R208, R208, R8 ;  /* 0x00000008d0d07221 */ /* 0x000fe60000010000 */
[----:B------:R-:W-:Y:S01]  /*bf00*/  MOV R180, R2 ;  /* 0x0000000200b47202 */ /* 0x000fe20000000f00 */
[----:B------:R-:W-:Y:S04]  /*bf10*/  FADD.FTZ R208, R205, R208 ;  /* 0x000000d0cdd07221 */ /* 0x000fe80000010000 */
[----:B------:R-:W-:Y:S04]  /*bf20*/  FADD.FTZ R199, R199, R208 ;  /* 0x000000d0c7c77221 */ /* 0x000fe80000010000 */
[----:B------:R-:W-:Y:S04]  /*bf30*/  FADD.FTZ R199, R201, R199 ;  /* 0x000000c7c9c77221 */ /* 0x000fe80000010000 */
[----:B------:R-:W-:Y:S04]  /*bf40*/  FADD.FTZ R199, R200, R199 ;  /* 0x000000c7c8c77221 */ /* 0x000fe80000010000 */
[----:B------:R-:W-:Y:S04]  /*bf50*/  FADD.FTZ R199, R211, R199 ;  /* 0x000000c7d3c77221 */ /* 0x000fe80000010000 */
[----:B------:R-:W-:Y:S01]  /*bf60*/  FADD.FTZ R183, R213, R199 ;  /* 0x000000c7d5b77221 */ /* 0x000fe20000010000 */
[----:B------:R-:W-:-:S05]  /*bf70*/  @P0 BRA `(.L_x_802) ;  /* 0xffffb48000000947 */ /* 0x000fca000383ffff */
.L_x_801:
[----:B------:R-:W2:Y:S01]  /*bf80*/  LDL.LU R4, [R1+0x2c] ;  /* 0x00002c0001047983 */ /* 0x000ea20000300800 */
[----:B------:R-:W-:-:S02]  /*bf90*/  MOV R7, 0xff800000 ;  /* 0xff80000000077802 */ /* 0x000fc40000000f00 */
[----:B------:R-:W-:Y:S01]  /*bfa0*/  MOV R8, 0xff800000 ;  /* 0xff80000000087802 */ /* 0x000fe20000000f00 */
[----:B------:R-:W1:Y:S01]  /*bfb0*/  SHFL.BFLY PT, R3, R183, 0x2, 0x1f ;  /* 0x0c401f00b7037f89 */ /* 0x000e6200000e0000 */
[----:B------:R-:W-:Y:S01]  /*bfc0*/  PLOP3.LUT P2, PT, PT, PT, PT, 0x8, 0x0 ;  /* 0x000000000000781c */ /* 0x000fe20003f4e170 */
[----:B-1----:R-:W-:-:S05]  /*bfd0*/  FADD.FTZ R183, R3, R183 ;  /* 0x000000b703b77221 */ /* 0x002fca0000010000 */
[----:B------:R-:W1:Y:S02]  /*bfe0*/  SHFL.BFLY PT, R3, R183, 0x1, 0x1f ;  /* 0x0c201f00b7037f89 */ /* 0x000e6400000e0000 */
[----:B-1----:R-:W-:-:S05]  /*bff0*/  FADD.FTZ R3, R3, R183 ;  /* 0x000000b703037221 */ /* 0x002fca0000010000 */
[----:B------:R-:W-:-:S13]  /*c000*/  FSETP.NE.FTZ.AND P0, PT, R3, RZ, PT ;  /* 0x000000ff0300720b */ /* 0x000fda0003f15000 */
[----:B------:R-:W-:-:S05]  /*c010*/  @P0 MOV R9, 0x3f317218 ;  /* 0x3f31721800090802 */ /* 0x000fca0000000f00 */
[----:B------:R-:W-:Y:S01]  /*c020*/  @P0 FMUL.FTZ R9, R9, c[0x0][0x2d0] ;  /* 0x0000b40009090a20 */ /* 0x000fe20000410000 */
[----:B--2---:R-:W1:Y:S02]  /*c030*/  SHFL.BFLY PT, R6, R4, 0x2, 0x1f ;  /* 0x0c401f0004067f89 */ /* 0x004e6400000e0000 */
[----:B-1----:R-:W-:-:S05]  /*c040*/  FADD.FTZ R6, R6, R4 ;  /* 0x0000000406067221 */ /* 0x002fca0000010000 */
[----:B------:R-:W1:Y:S02]  /*c050*/  SHFL.BFLY PT, R4, R6, 0x1, 0x1f ;  /* 0x0c201f0006047f89 */ /* 0x000e6400000e0000 */
[----:B-1----:R-:W-:Y:S02]  /*c060*/  FADD.FTZ R6, R6, R4 ;  /* 0x0000000406067221 */ /* 0x002fe40000010000 */
[----:B------:R-:W-:-:S03]  /*c070*/  CS2R R4, SRZ ;  /* 0x0000000000047805 */ /* 0x000fc6000001ff00 */
[----:B------:R-:W-:-:S03]  /*c080*/  FSETP.NE.FTZ.AND P1, PT, R6, RZ, PT ;  /* 0x000000ff0600720b */ /* 0x000fc60003f35000 */
[----:B------:R-:W1:Y:S08]  /*c090*/  @P0 MUFU.RCP R4, R3 ;  /* 0x0000000300040308 */ /* 0x000e700000001000 */
[----:B------:R-:W2:Y:S02]  /*c0a0*/  @P0 MUFU.LG2 R3, R3 ;  /* 0x0000000300030308 */ /* 0x000ea40000000c00 */
[----:B------:R-:W-:-:S05]  /*c0b0*/  @P1 MOV R10, 0x3f317218 ;  /* 0x3f317218000a1802 */ /* 0x000fca0000000f00 */
[----:B------:R-:W-:Y:S01]  /*c0c0*/  @P1 FMUL.FTZ R10, R10, c[0x0][0x2d0] ;  /* 0x0000b4000a0a1a20 */ /* 0x000fe20000410000 */
[----:B------:R-:W3:Y:S01]  /*c0d0*/  @P1 MUFU.RCP R5, R6 ;  /* 0x0000000600051308 */ /* 0x000ee20000001000 */
[C---:B-1----:R-:W-:Y:S02]  /*c0e0*/  FMUL.FTZ R178, R4.reuse, R178 ;  /* 0x000000b204b27220 */ /* 0x042fe40000410000 */
[C---:B------:R-:W-:Y:S02]  /*c0f0*/  FMUL.FTZ R179, R4.reuse, R179 ;  /* 0x000000b304b37220 */ /* 0x040fe40000410000 */
[C---:B------:R-:W-:Y:S02]  /*c100*/  FMUL.FTZ R174, R4.reuse, R174 ;  /* 0x000000ae04ae7220 */ /* 0x040fe40000410000 */
[----:B------:R-:W-:Y:S01]  /*c110*/  FMUL.FTZ R175, R4, R175 ;  /* 0x000000af04af7220 */ /* 0x000fe20000410000 */
[----:B------:R-:W1:Y:S01]  /*c120*/  @P1 MUFU.LG2 R6, R6 ;  /* 0x0000000600061308 */ /* 0x000e620000000c00 */
[----:B--2---:R-:W-:-:S02]  /*c130*/  @P0 FMUL.FTZ R3, R3, 0.69314718246459960938 ;  /* 0x3f31721803030820 */ /* 0x004fc40000410000 */
[C---:B------:R-:W-:Y:S02]  /*c140*/  FMUL.FTZ R170, R4.reuse, R170 ;  /* 0x000000aa04aa7220 */ /* 0x040fe40000410000 */
[C---:B------:R-:W-:Y:S02]  /*c150*/  FMUL.FTZ R171, R4.reuse, R171 ;  /* 0x000000ab04ab7220 */ /* 0x040fe40000410000 */
[----:B------:R-:W-:Y:S02]  /*c160*/  FMUL.FTZ R166, R4, R166 ;  /* 0x000000a604a67220 */ /* 0x000fe40000410000 */
[C---:B---3--:R-:W-:Y:S02]  /*c170*/  FMUL.FTZ R176, R5.reuse, R176 ;  /* 0x000000b005b07220 */ /* 0x048fe40000410000 */
[C---:B------:R-:W-:Y:S02]  /*c180*/  FMUL.FTZ R177, R5.reuse, R177 ;  /* 0x000000b105b17220 */ /* 0x040fe40000410000 */
[----:B------:R-:W-:-:S02]  /*c190*/  FMUL.FTZ R172, R5, R172 ;  /* 0x000000ac05ac7220 */ /* 0x000fc40000410000 */
[C---:B------:R-:W-:Y:S02]  /*c1a0*/  FMUL.FTZ R173, R5.reuse, R173 ;  /* 0x000000ad05ad7220 */ /* 0x040fe40000410000 */
[----:B-1----:R-:W-:Y:S02]  /*c1b0*/  @P1 FMUL.FTZ R6, R6, 0.69314718246459960938 ;  /* 0x3f31721806061820 */ /* 0x002fe40000410000 */
        /* <DEDUP_REMOVED lines=58> */
[----:B------:R-:W-:Y:S02]  /*c560*/  FMUL.FTZ R128, R5, R128 ;  /* 0x0000008005807220 */ /* 0x000fe40000410000 */
        /* <DEDUP_REMOVED lines=57> */
[----:B------:R-:W-:Y:S02]  /*c900*/  FMUL.FTZ R4, R4, R131 ;  /* 0x0000008304047220 */ /* 0x000fe40000410000 */
[----:B------:R-:W-:-:S02]  /*c910*/  @P1 FFMA.FTZ R7, R10, R2, R6 ;  /* 0x000000020a071223 */ /* 0x000fc40000010006 */
[----:B------:R-:W-:Y:S02]  /*c920*/  @P0 FFMA.FTZ R8, R9, R0, R3 ;  /* 0x0000000009080223 */ /* 0x000fe40000010003 */
.L_x_793:
[----:B------:R-:W-:Y:S01]  /*c930*/  USHF.R.S32.HI UR8, URZ, 0x1f, UR9 ;  /* 0x0000001f3f087899 */ /* 0x000fe20008011409 */
[----:B------:R-:W-:Y:S05]  /*c940*/  @P2 BRA `(.L_x_805) ;  /* 0x00001be000002947 */ /* 0x000fea0003800000 */
[----:B-----5:R-:W1:Y:S01]  /*c950*/  S2R R0, SR_TID.X ;  /* 0x0000000000007919 */ /* 0x020e620000002100 */
        /* <DEDUP_REMOVED lines=194> */
.L_x_806:
[----:B-1----:R-:W-:Y:S01]  /*d580*/  SHF.R.S32.HI R9, RZ, 0x1f, R10 ;  /* 0x0000001fff097819 */ /* 0x002fe2000001140a */
[----:B------:R-:W1:Y:S01]  /*d590*/  S2R R73, SR_CTAID.X ;  /* 0x0000000000497919 */ /* 0x000e620000002500 */
[----:B------:R-:W-:Y:S01]  /*d5a0*/  LOP3.LUT R5, R6, 0xffffffe0, RZ, 0xc0, !PT ;  /* 0xffffffe006057812 */ /* 0x000fe200078ec0ff */
[----:B------:R-:W-:Y:S01]  /*d5b0*/  IMAD.MOV.U32 R6, RZ, RZ, c[0x0][0x4e8] ;  /* 0x00013a00ff067624 */ /* 0x000fe200078e00ff */
[----:B------:R-:W-:Y:S01]  /*d5c0*/  LEA.HI R9, R9, R10, RZ, 0x3 ;  /* 0x0000000a09097211 */ /* 0x000fe200078f18ff */
[----:B------:R-:W-:Y:S01]  /*d5d0*/  ULDC.64 UR4, c[0x0][0x3a0] ;  /* 0x0000e80000047ab9 */ /* 0x000fe20000000a00 */
[----:B------:R-:W-:Y:S01]  /*d5e0*/  BSSY B0, `(.L_x_807) ;  /* 0x0000097000007945 */ /* 0x000fe20003800000 */
[----:B------:R-:W-:Y:S01]  /*d5f0*/  IMAD.IADD R5, R0, 0x1, -R5 ;  /* 0x0000000100057824 */ /* 0x000fe200078e0a05 */
[----:B------:R-:W-:Y:S01]  /*d600*/  LOP3.LUT R9, R9, 0xffffff8, RZ, 0xc0, !PT ;  /* 0x0ffffff809097812 */ /* 0x000fe200078ec0ff */
[----:B------:R-:W-:Y:S01]  /*d610*/  UMOV UR15, UR17 ;  /* 0x00000011000f7c82 */ /* 0x000fe20008000000 */
[----:B------:R-:W-:Y:S01]  /*d620*/  ISETP.NE.AND P1, PT, R6, 0x1, PT ;  /* 0x000000010600780c */ /* 0x000fe20003f25270 */
        /* <DEDUP_REMOVED lines=16> */
[----:B------:R-:W-:Y:S01]  /*d730*/  LEA.HI R3, R2, R0, RZ, 0x3 ;  /* 0x0000000002037211 */ /* 0x000fe200078f18ff */
[----:B------:R-:W-:Y:S01]  /*d740*/  USEL UR16, UR16, URZ, !UP1 ;  /* 0x0000003f10107287 */ /* 0x000fe2000c800000 */
[--C-:B------:R-:W-:Y:S01]  /*d750*/  IMAD R9, R9, 0x8, R6.reuse ;  /* 0x0000000809097824 */ /* 0x100fe200078e0206 */
[----:B------:R-:W-:Y:S01]  /*d760*/  UIMAD.WIDE.U32 UR14, UR9, UR6, UR14 ;  /* 0x00000006090e72a5 */ /* 0x000fe2000f8e000e */
[----:B------:R-:W-:Y:S01]  /*d770*/  LOP3.LUT R10, R3, 0xfffffff8, RZ, 0xc0, !PT ;  /* 0xfffffff8030a7812 */ /* 0x000fe200078ec0ff */
[----:B------:R-:W-:Y:S01]  /*d780*/  UIMAD UR10, UR9, UR7, UR10 ;  /* 0x00000007090a72a4 */ /* 0x000fe2000f8e020a */
[----:B------:R-:W-:Y:S01]  /*d790*/  SHF.R.S32.HI R3, RZ, 0x3, R3 ;  /* 0x00000003ff037819 */ /* 0x000fe20000011403 */
[----:B------:R-:W-:Y:S01]  /*d7a0*/  USEL UR11, UR11, URZ, !UP1 ;  /* 0x0000003f0b0b7287 */ /* 0x000fe2000c800000 */
[C---:B-1----:R-:W-:Y:S01]  /*d7b0*/  LEA R9, R73.reuse, R9, 0x7 ;  /* 0x0000000949097211 */ /* 0x042fe200078e38ff */
[----:B------:R-:W-:Y:S01]  /*d7c0*/  ULDC.64 UR6, c[0x0][0x498] ;  /* 0x0001260000067ab9 */ /* 0x000fe20000000a00 */
[----:B------:R-:W-:Y:S01]  /*d7d0*/  IMAD R6, R73, 0x80, R6 ;  /* 0x0000008049067824 */ /* 0x000fe200078e0206 */
[----:B------:R-:W-:Y:S01]  /*d7e0*/  UIMAD UR20, UR16, UR6, URZ ;  /* 0x00000006101472a4 */ /* 0x000fe2000f8e023f */
[----:B------:R-:W-:Y:S01]  /*d7f0*/  IMAD.SHL.U32 R12, R3, 0x40, RZ ;  /* 0x00000040030c7824 */ /* 0x000fe200078e00ff */
[----:B------:R-:W-:Y:S01]  /*d800*/  UIADD3 UR15, UR15, UR10, URZ ;  /* 0x0000000a0f0f7290 */ /* 0x000fe2000fffe03f */
[----:B------:R-:W-:Y:S01]  /*d810*/  @P1 IMAD.HI.U32 R5, R9, c[0x0][0x4ec], RZ ;  /* 0x00013b0009051a27 */ /* 0x000fe200078e00ff */
[----:B------:R-:W-:-:S02]  /*d820*/  UIMAD UR7, UR11, UR7, UR20 ;  /* 0x000000070b0772a4 */ /* 0x000fc4000f8e0214 */
[----:B------:R-:W-:Y:S01]  /*d830*/  UIMAD.WIDE.U32 UR14, UR11, UR6, UR14 ;  /* 0x000000060b0e72a5 */ /* 0x000fe2000f8e000e */
[----:B------:R-:W-:Y:S01]  /*d840*/  IMAD.MOV.U32 R16, RZ, RZ, R9 ;  /* 0x000000ffff107224 */ /* 0x000fe200078e0009 */
[----:B------:R-:W-:Y:S01]  /*d850*/  @P1 SHF.R.U32.HI R16, RZ, c[0x0][0x4f0], R5 ;  /* 0x00013c00ff101a19 */ /* 0x000fe20000011605 */
[----:B------:R-:W-:Y:S01]  /*d860*/  ULDC.64 UR4, c[0x0][0x3e8] ;  /* 0x0000fa0000047ab9 */ /* 0x000fe20000000a00 */
[----:B------:R-:W-:Y:S01]  /*d870*/  LEA.HI R5, R2, R0, RZ, 0x6 ;  /* 0x0000000002057211 */ /* 0x000fe200078f30ff */
[----:B------:R-:W-:Y:S01]  /*d880*/  IMAD.IADD R0, R0, 0x1, -R10 ;  /* 0x0000000100007824 */ /* 0x000fe200078e0a0a */
[--C-:B------:R-:W-:Y:S01]  /*d890*/  SHF.R.S32.HI R10, RZ, 0x1f, R16.reuse ;  /* 0x0000001fff0a7819 */ /* 0x100fe20000011410 */
[----:B------:R-:W-:Y:S01]  /*d8a0*/  IMAD.MOV R2, RZ, RZ, -R16 ;  /* 0x000000ffff027224 */ /* 0x000fe200078e0a10 */
[----:B------:R-:W-:Y:S01]  /*d8b0*/  IADD3 R16, P0, R16, UR14, RZ ;  /* 0x0000000e10107c10 */ /* 0x000fe2000ff1e0ff */
[----:B------:R-:W-:Y:S01]  /*d8c0*/  UIMAD UR8, UR8, UR4, URZ ;  /* 0x00000004080872a4 */ /* 0x000fe2000f8e023f */
[----:B------:R-:W-:Y:S01]  /*d8d0*/  LOP3.LUT R12, R12, 0x1c0, RZ, 0xc0, !PT ;  /* 0x000001c00c0c7812 */ /* 0x000fe200078ec0ff */
[----:B------:R-:W-:Y:S01]  /*d8e0*/  IMAD R9, R2, c[0x0][0x4e8], R9 ;  /* 0x00013a0002097a24 */ /* 0x000fe200078e0209 */
[----:B------:R-:W-:Y:S01]  /*d8f0*/  UIADD3 UR19, UR19, UR17, URZ ;  /* 0x0000001113137290 */ /* 0x000fe2000fffe03f */
[----:B------:R-:W-:Y:S01]  /*d900*/  IMAD.U32 R2, RZ, RZ, UR7 ;  /* 0x00000007ff027e24 */ /* 0x000fe2000f8e00ff */
[----:B------:R-:W-:Y:S01]  /*d910*/  UIMAD UR5, UR9, UR5, UR8 ;  /* 0x00000005090572a4 */ /* 0x000fe2000f8e0208 */
[----:B------:R-:W-:Y:S01]  /*d920*/  IMAD.SHL.U32 R5, R5, 0x8, RZ ;  /* 0x0000000805057824 */ /* 0x000fe200078e00ff */
[----:B------:R-:W-:Y:S01]  /*d930*/  SHF.R.S32.HI R11, RZ, 0x1f, R9 ;  /* 0x0000001fff0b7819 */ /* 0x000fe20000011409 */
[----:B------:R-:W-:Y:S01]  /*d940*/  UIMAD.WIDE.U32 UR18, UR9, UR4, UR18 ;  /* 0x00000004091272a5 */ /* 0x000fe2000f8e0012 */
[----:B------:R-:W-:Y:S01]  /*d950*/  IADD3.X R17, R10, UR15, R2, P0, !PT ;  /* 0x0000000f0a117c10 */ /* 0x000fe200087fe402 */
[----:B------:R-:W-:Y:S01]  /*d960*/  ULDC.64 UR6, c[0x0][0x3f0] ;  /* 0x0000fc0000067ab9 */ /* 0x000fe20000000a00 */
[----:B------:R-:W-:Y:S01]  /*d970*/  LEA R2, R0, R3, 0x5 ;  /* 0x0000000300027211 */ /* 0x000fe200078e28ff */
[----:B------:R-:W-:Y:S01]  /*d980*/  IMAD R11, R11, c[0x0][0x488], RZ ;  /* 0x000122000b0b7a24 */ /* 0x000fe200078e02ff */
[----:B------:R-:W-:Y:S01]  /*d990*/  UIMAD UR16, UR16, UR6, URZ ;  /* 0x00000006101072a4 */ /* 0x000fe2000f8e023f */
[----:B------:R-:W-:Y:S01]  /*d9a0*/  IMAD.WIDE.U32 R16, R9, c[0x0][0x488], R16 ;  /* 0x0001220009107a25 */ /* 0x000fe200078e0010 */
[----:B------:R-:W-:-:S02]  /*d9b0*/  UIADD3 UR19, UR19, UR5, URZ ;  /* 0x0000000513137290 */ /* 0x000fc4000fffe03f */
[----:B------:R-:W-:Y:S01]  /*d9c0*/  UIMAD UR7, UR11, UR7, UR16 ;  /* 0x000000070b0772a4 */ /* 0x000fe2000f8e0210 */
[----:B------:R-:W-:Y:S01]  /*d9d0*/  IMAD R11, R9, c[0x0][0x48c], R11 ;  /* 0x00012300090b7a24 */ /* 0x000fe200078e020b */
[----:B------:R-:W-:Y:S01]  /*d9e0*/  LEA R10, P0, R16, c[0x0][0x450], 0x2 ;  /* 0x00011400100a7a11 */ /* 0x000fe200078010ff */
[----:B------:R-:W-:Y:S01]  /*d9f0*/  IMAD R2, R73, 0x80, R2 ;  /* 0x0000008049027824 */ /* 0x000fe200078e0202 */
[----:B------:R-:W-:Y:S01]  /*da00*/  SHF.R.U32.HI R9, RZ, 0x3, R12 ;  /* 0x00000003ff097819 */ /* 0x000fe2000001160c */
[----:B------:R-:W-:Y:S01]  /*da10*/  IMAD.SHL.U32 R0, R0, 0x8, RZ ;  /* 0x0000000800007824 */ /* 0x000fe200078e00ff */
[----:B------:R-:W-:Y:S01]  /*da20*/  UIMAD.WIDE.U32 UR18, UR11, UR6, UR18 ;  /* 0x000000060b1272a5 */ /* 0x000fe2000f8e0012 */
[----:B------:R-:W-:Y:S02]  /*da30*/  IMAD.IADD R11, R17, 0x1, R11 ;  /* 0x00000001110b7824 */ /* 0x000fe400078e020b */
[----:B------:R-:W-:Y:S01]  /*da40*/  @P1 IMAD.HI.U32 R13, R2, c[0x0][0x4ec], RZ ;  /* 0x00013b00020d1a27 */ /* 0x000fe200078e00ff */
[----:B------:R-:W-:Y:S01]  /*da50*/  LOP3.LUT R12, R12, 0x38, R0, 0xf8, !PT ;  /* 0x000000380c0c7812 */ /* 0x000fe200078ef800 */
[----:B------:R-:W-:Y:S01]  /*da60*/  UIADD3 UR7, UR19, UR7, URZ ;  /* 0x0000000713077290 */ /* 0x000fe2000fffe03f */
[----:B------:R-:W-:Y:S01]  /*da70*/  LEA.HI.X R11, R16, c[0x0][0x454], R11, 0x2, P0 ;  /* 0x00011500100b7a11 */ /* 0x000fe200000f140b */
[----:B------:R-:W-:Y:S01]  /*da80*/  IMAD.MOV.U32 R14, RZ, RZ, R2 ;  /* 0x000000ffff0e7224 */ /* 0x000fe200078e0002 */
[----:B------:R-:W-:Y:S01]  /*da90*/  @P1 SHF.R.U32.HI R14, RZ, c[0x0][0x4f0], R13 ;  /* 0x00013c00ff0e1a19 */ /* 0x000fe2000001160d */
[----:B------:R-:W-:Y:S01]  /*daa0*/  IMAD.U32 R19, RZ, RZ, UR19 ;  /* 0x00000013ff137e24 */ /* 0x000fe2000f8e00ff */
[----:B------:R-:W-:Y:S01]  /*dab0*/  LOP3.LUT R9, R12, R9, RZ, 0x3c, !PT ;  /* 0x000000090c097212 */ /* 0x000fe200078e3cff */
[----:B------:R-:W-:Y:S01]  /*dac0*/  SHFL.IDX PT, R13, R11, RZ, 0x1c1f ;  /* 0x001c1fff0b0d7589 */ /* 0x000fe200000e0000 */
[--C-:B------:R-:W-:Y:S01]  /*dad0*/  SHF.R.S32.HI R16, RZ, 0x1f, R14.reuse ;  /* 0x0000001fff107819 */ /* 0x100fe2000001140e */
[----:B------:R-:W-:Y:S01]  /*dae0*/  IMAD.MOV R15, RZ, RZ, -R14 ;  /* 0x000000ffff0f7224 */ /* 0x000fe200078e0a0e */
[----:B------:R-:W-:Y:S01]  /*daf0*/  MOV R18, UR18 ;  /* 0x0000001200127c02 */ /* 0x000fe20008000f00 */
[----:B------:R-:W1:Y:S01]  /*db00*/  SHFL.IDX PT, R12, R10, RZ, 0x1c1f ;  /* 0x001c1fff0a0c7589 */ /* 0x000e6200000e0000 */
[----:B------:R-:W-:Y:S01]  /*db10*/  IMAD.U32 R19, RZ, RZ, UR7 ;  /* 0x00000007ff137e24 */ /* 0x000fe2000f8e00ff */
[----:B------:R-:W-:Y:S01]  /*db20*/  LOP3.LUT R5, R9, 0x7ffffe00, R5, 0xf8, !PT ;  /* 0x7ffffe0009057812 */ /* 0x000fe200078ef805 */
[----:B------:R-:W-:Y:S01]  /*db30*/  IMAD R15, R15, c[0x0][0x4e8], R2 ;  /* 0x00013a000f0f7a24 */ /* 0x000fe200078e0202 */
[----:B------:R-:W-:Y:S01]  /*db40*/  SHFL.IDX PT, R10, R10, 0x1, 0x1c1f ;  /* 0x003c1f000a0a7f89 */ /* 0x000fe200000e0000 */
[----:B-----5:R-:W-:Y:S01]  /*db50*/  IMAD R2, R4, c[0x0][0x4e8], RZ ;  /* 0x00013a0004027a24 */ /* 0x020fe200078e02ff */
[----:B------:R-:W-:Y:S01]  /*db60*/  IADD3 R4, R6, 0x8, RZ ;  /* 0x0000000806047810 */ /* 0x000fe20007ffe0ff */
[----:B------:R-:W-:Y:S01]  /*db70*/  IMAD R16, R16, c[0x0][0x3e0], RZ ;  /* 0x0000f80010107a24 */ /* 0x000fe200078e02ff */
[----:B------:R-:W2:Y:S01]  /*db80*/  SHFL.IDX PT, R11, R11, 0x1, 0x1c1f ;  /* 0x003c1f000b0b7f89 */ /* 0x000ea200000e0000 */
[----:B------:R-:W-:Y:S01]  /*db90*/  IMAD.WIDE.U32 R18, R14, c[0x0][0x3e0], R18 ;  /* 0x0000f8000e127a25 */ /* 0x000fe200078e0012 */
[----:B------:R-:W-:-:S02]  /*dba0*/  ISETP.GE.OR P1, PT, R6, R2, P2 ;  /* 0x000000020600720c */ /* 0x000fc40001726670 */
[----:B------:R-:W-:Y:S01]  /*dbb0*/  ISETP.GE.OR P0, PT, R4, R2, P2 ;  /* 0x000000020400720c */ /* 0x000fe20001706670 */
[----:B------:R-:W-:Y:S01]  /*dbc0*/  IMAD R16, R14, c[0x0][0x3e4], R16 ;  /* 0x0000f9000e107a24 */ /* 0x000fe200078e0210 */
[----:B------:R-:W-:Y:S01]  /*dbd0*/  SHF.R.S32.HI R6, RZ, 0x1f, R15 ;  /* 0x0000001fff067819 */ /* 0x000fe2000001140f */
[----:B------:R-:W-:-:S03]  /*dbe0*/  IMAD R73, R73, 0x80, R3 ;  /* 0x0000008049497824 */ /* 0x000fc600078e0203 */
[----:B------:R-:W-:Y:S01]  /*dbf0*/  IADD3 R19, R19, R16, RZ ;  /* 0x0000001013137210 */ /* 0x000fe20007ffe0ff */
[----:B------:R-:W-:Y:S02]  /*dc00*/  IMAD R6, R6, c[0x0][0x3d8], RZ ;  /* 0x0000f60006067a24 */ /* 0x000fe400078e02ff */
[----:B------:R-:W-:Y:S02]  /*dc10*/  IMAD.SHL.U32 R16, R5, 0x2, RZ ;  /* 0x0000000205107824 */ /* 0x000fe400078e00ff */
[C---:B------:R-:W-:Y:S01]  /*dc20*/  IMAD R17, R15.reuse, c[0x0][0x3dc], R6 ;  /* 0x0000f7000f117a24 */ /* 0x040fe200078e0206 */
[----:B-1----:R1:W-:Y:S01]  /*dc30*/  @!P1 ST.E [R12.64], R7 ;  /* 0x000000070c009985 */ /* 0x0023e2000c10190c */
[----:B------:R-:W-:-:S04]  /*dc40*/  IMAD.WIDE.U32 R74, R15, c[0x0][0x3d8], R18 ;  /* 0x0000f6000f4a7a25 */ /* 0x000fc800078e0012 */
[----:B------:R-:W-:Y:S01]  /*dc50*/  IMAD.IADD R17, R75, 0x1, R17 ;  /* 0x000000014b117824 */ /* 0x000fe200078e0211 */
[----:B--2---:R1:W-:Y:S01]  /*dc60*/  @!P0 ST.E [R10.64], R8 ;  /* 0x000000080a008985 */ /* 0x0043e2000c10190c */
        /* <DEDUP_REMOVED lines=46> */
.L_x_808:
[----:B--234-:R-:W-:Y:S05]  /*df50*/  BSYNC B0 ;  /* 0x0000000000007941 */ /* 0x01cfea0003800000 */
.L_x_807:
        /* <DEDUP_REMOVED lines=30> */
.L_x_810:
[----:B------:R-:W-:Y:S05]  /*e140*/  BSYNC B0 ;  /* 0x0000000000007941 */ /* 0x000fea0003800000 */
.L_x_809:
        /* <DEDUP_REMOVED lines=30> */
.L_x_812:
[----:B------:R-:W-:Y:S05]  /*e330*/  BSYNC B0 ;  /* 0x0000000000007941 */ /* 0x000fea0003800000 */
.L_x_811:
        /* <DEDUP_REMOVED lines=31> */
.L_x_805:
        /* <DEDUP_REMOVED lines=10> */
[----:B-----5:R-:W2:Y:S01]  /*e5d0*/  @P0 LDG.E R0, [R6.64] ;  /* 0x0000000c06000981 */ /* 0x020ea2000c1e1900 */
        /* <DEDUP_REMOVED lines=20> */
.L_x_813:
        /* <DEDUP_REMOVED lines=43> */
.L_x_815:
[----:B------:R-:W-:Y:S05]  /*e9d0*/  BSYNC B0 ;  /* 0x0000000000007941 */ /* 0x000fea0003800000 */
.L_x_814:
        /* <DEDUP_REMOVED lines=20> */
[----:B------:R-:W-:Y:S01]  /*eb20*/  UIMAD UR7, UR9, UR5, UR7 ;  /* 0x00000005090772a4 */ /* 0x000fe2000f8e0207 */
[C---:B-1----:R-:W-:Y:S02]  /*eb30*/  IMAD R4, R0.reuse, 0x80, R4 ;  /* 0x0000008000047824 */ /* 0x042fe400078e0204 */
[----:B------:R-:W-:Y:S01]  /*eb40*/  IMAD R3, R0, 0x80, R3 ;  /* 0x0000008000037824 */ /* 0x000fe200078e0203 */
[----:B------:R-:W-:Y:S01]  /*eb50*/  ULDC.64 UR4, c[0x0][0x3f0] ;  /* 0x0000fc0000047ab9 */ /* 0x000fe20000000a00 */
[----:B------:R-:W-:Y:S01]  /*eb60*/  IADD3 R8, R9, 0x40, RZ ;  /* 0x0000004009087810 */ /* 0x000fe20007ffe0ff */
[----:B------:R-:W-:Y:S01]  /*eb70*/  UIMAD UR6, UR6, UR4, URZ ;  /* 0x00000004060672a4 */ /* 0x000fe2000f8e023f */
[----:B------:R-:W-:Y:S01]  /*eb80*/  @P0 IMAD.HI.U32 R2, R3, c[0x0][0x4ec], RZ ;  /* 0x00013b0003020a27 */ /* 0x000fe200078e00ff */
[----:B------:R-:W-:-:S02]  /*eb90*/  UIADD3 UR17, UR7, UR17, URZ ;  /* 0x0000001107117290 */ /* 0x000fc4000fffe03f */
        /* <DEDUP_REMOVED lines=49> */
.L_x_817:
[----:B------:R-:W-:Y:S05]  /*eeb0*/  BSYNC B0 ;  /* 0x0000000000007941 */ /* 0x000fea0003800000 */
.L_x_816:
        /* <DEDUP_REMOVED lines=27> */
.L_x_819:
[----:B------:R-:W-:Y:S05]  /*f070*/  BSYNC B0 ;  /* 0x0000000000007941 */ /* 0x000fea0003800000 */
.L_x_818:
        /* <DEDUP_REMOVED lines=27> */
.L_x_821:
[----:B------:R-:W-:Y:S05]  /*f230*/  BSYNC B0 ;  /* 0x0000000000007941 */ /* 0x000fea0003800000 */
.L_x_820:
        /* <DEDUP_REMOVED lines=28> */
.L_x_822:
        /* <DEDUP_REMOVED lines=16> */
.L_x_3546:


//--------------------- .text._ZN7cutlass13device_kernelIN5flash19enable_sm80_to_sm89INS1_16FlashAttnFwdSm80INS1_25CollectiveMainloopFwdSm80ILi8ELi1ELb0EN4cute5tupleIJNS5_1CILi128EEENS7_ILi48EEENS7_ILi256EEEEEELi256ENS_6half_tEfNS_4arch4Sm80ELb0ELb0ELb1ELb1ELb1ELb1ELb1ELb0EEENS1_21CollectiveEpilogueFwdINS6_IJS8_SA_S9_EEENS6_IJNS7_ILi1EEESI_SI_EEESC_SE_Li256ELb1ELb1ELb0ELb0EEENS1_19SingleTileSchedulerILb1ELb0ELb1ELi128EEEEEEEEEvNT_6ParamsE --------------------------
	.section	.text._ZN7cutlass13device_kernelIN5flash19enable_sm80_to_sm89INS1_16FlashAttnFwdSm80INS1_25CollectiveMainloopFwdSm80ILi8ELi1ELb0EN4cute5tupleIJNS5_1CILi128EEENS7_ILi48EEENS7_ILi256EEEEEELi256ENS_6half_tEfNS_4arch4Sm80ELb0ELb0ELb1ELb1ELb1ELb1ELb1ELb0EEENS1_21CollectiveEpilogueFwdINS6_IJS8_SA_S9_EEENS6_IJNS7_ILi1EEESI_SI_EEESC_SE_Li256ELb1ELb1ELb0ELb0EEENS1_19SingleTileSchedulerILb1ELb0ELb1ELi128EEEEEEEEEvNT_6ParamsE,"ax",@progbits
	.sectioninfo	@"SHI_REGISTERS=255"
	.align	128
.text._ZN7cutlass13device_kernelIN5flash19enable_sm80_to_sm89INS1_16FlashAttnFwdSm80INS1_25CollectiveMainloopFwdSm80ILi8ELi1ELb0EN4cute5tupleIJNS5_1CILi128EEENS7_ILi48EEENS7_ILi256EEEEEELi256ENS_6half_tEfNS_4arch4Sm80ELb0ELb0ELb1ELb1ELb1ELb1ELb1ELb0EEENS1_21CollectiveEpilogueFwdINS6_IJS8_SA_S9_EEENS6_IJNS7_ILi1EEESI_SI_EEESC_SE_Li256ELb1ELb1ELb0ELb0EEENS1_19SingleTileSchedulerILb1ELb0ELb1ELi128EEEEEEEEEvNT_6ParamsE:
        .type           _ZN7cutlass13device_kernelIN5flash19enable_sm80_to_sm89INS1_16FlashAttnFwdSm80INS1_25CollectiveMainloopFwdSm80ILi8ELi1ELb0EN4cute5tupleIJNS5_1CILi128EEENS7_ILi48EEENS7_ILi256EEEEEELi256ENS_6half_tEfNS_4arch4Sm80ELb0ELb0ELb1ELb1ELb1ELb1ELb1ELb0EEENS1_21CollectiveEpilogueFwdINS6_IJS8_SA_S9_EEENS6_IJNS7_ILi1EEESI_SI_EEESC_SE_Li256ELb1ELb1ELb0ELb0EEENS1_19SingleTileSchedulerILb1ELb0ELb1ELi128EEEEEEEEEvNT_6ParamsE,@function
        .size           _ZN7cutlass13device_kernelIN5flash19enable_sm80_to_sm89INS1_16FlashAttnFwdSm80INS1_25CollectiveMainloopFwdSm80ILi8ELi1ELb0EN4cute5tupleIJNS5_1CILi128EEENS7_ILi48EEENS7_ILi256EEEEEELi256ENS_6half_tEfNS_4arch4Sm80ELb0ELb0ELb1ELb1ELb1ELb1ELb1ELb0EEENS1_21CollectiveEpilogueFwdINS6_IJS8_SA_S9_EEENS6_IJNS7_ILi1EEESI_SI_EEESC_SE_Li256ELb1ELb1ELb0ELb0EEENS1_19SingleTileSchedulerILb1ELb0ELb1ELi128EEEEEEEEEvNT_6ParamsE,(.L_x_3547 - _ZN7cutlass13device_kernelIN5flash19enable_sm80_to_sm89INS1_16FlashAttnFwdSm80INS1_25CollectiveMainloopFwdSm80ILi8ELi1ELb0EN4cute5tupleIJNS5_1CILi128EEENS7_ILi48EEENS7_ILi256EEEEEELi256ENS_6half_tEfNS_4arch4Sm80ELb0ELb0ELb1ELb1ELb1ELb1ELb1ELb0EEENS1_21CollectiveEpilogueFwdINS6_IJS8_SA_S9_EEENS6_IJNS7_ILi1EEESI_SI_EEESC_SE_Li256ELb1ELb1ELb0ELb0EEENS1_19SingleTileSchedulerILb1ELb0ELb1ELi128EEEEEEEEEvNT_6ParamsE)
        .other          _ZN7cutlass13device_kernelIN5flash19enable_sm80_to_sm89INS1_16FlashAttnFwdSm80INS1_25CollectiveMainloopFwdSm80ILi8ELi1ELb0EN4cute5tupleIJNS5_1CILi128EEENS7_ILi48EEENS7_ILi256EEEEEELi256ENS_6half_tEfNS_4arch4Sm80ELb0ELb0ELb1ELb1ELb1ELb1ELb1ELb0EEENS1_21CollectiveEpilogueFwdINS6_IJS8_SA_S9_EEENS6_IJNS7_ILi1EEESI_SI_EEESC_SE_Li256ELb1ELb1ELb0ELb0EEENS1_19SingleTileSchedulerILb1ELb0ELb1ELi128EEEEEEEEEvNT_6ParamsE,@"STO_CUDA_ENTRY STV_DEFAULT"
_ZN7cutlass13device_kernelIN5flash19enable_sm80_to_sm89INS1_16FlashAttnFwdSm80INS1_25CollectiveMainloopFwdSm80ILi8ELi1ELb0EN4cute5tupleIJNS5_1CILi128EEENS7_ILi48EEENS7_ILi256EEEEEELi256ENS_6half_tEfNS_4arch4Sm80ELb0ELb0ELb1ELb1ELb1ELb1ELb1ELb0EEENS1_21CollectiveEpilogueFwdINS6_IJS8_SA_S9_EEENS6_IJNS7_ILi1EEESI_SI_EEESC_SE_Li256ELb1ELb1ELb0ELb0EEENS1_19SingleTileSchedulerILb1ELb0ELb1ELi128EEEEEEEEEvNT_6ParamsE:
[----:B------:R-:W-:Y:S02]  /*0000*/  MOV R1, c[0x0][0x28] ;  /* 0x00000a0000017a02 */ /* 0x000fe40000000f00 */
[----:B------:R-:W1:Y:S01]  /*0010*/  S2R R224, SR_TID.X ;  /* 0x0000000000e07919 */ /* 0x000e620000002100 */
[----:B------:R-:W-:Y:S01]  /*0020*/  MOV R7, 0x4 ;  /* 0x0000000400077802 */ /* 0x000fe20000000f00 */
[----:B------:R-:W-:Y:S02]  /*0030*/  ULDC.64 UR16, c[0x0][0x118] ;  /* 0x0000460000107ab9 */ /* 0x000fe40000000a00 */
[----:B------:R-:W2:Y:S04]  /*0040*/  S2R R226, SR_CTAID.Z ;  /* 0x0000000000e27919 */ /* 0x000ea80000002700 */
[----:B------:R-:W3:Y:S01]  /*0050*/  S2R R97, SR_CTAID.X ;  /* 0x0000000000617919 */ /* 0x000ee20000002500 */
[----:B-1----:R-:W-:Y:S01]  /*0060*/  SHF.R.U32.HI R0, RZ, 0x5, R224 ;  /* 0x00000005ff007819 */ /* 0x002fe200000116e0 */
[----:B--2---:R-:W-:-:S05]  /*0070*/  IMAD.WIDE R2, R226, R7, c[0x0][0x568] ;  /* 0x00015a00e2027625 */ /* 0x004fca00078e0207 */
[----:B------:R-:W1:Y:S02]  /*0080*/  SHFL.IDX PT, R0, R0, RZ, 0x1f ;  /* 0x00001fff00007589 */ /* 0x000e6400000e0000 */
[----:B-1----:R-:W-:-:S13]  /*0090*/  ISETP.NE.AND P0, PT, R0, RZ, PT ;  /* 0x000000ff0000720c */ /* 0x002fda0003f05270 */
[----:B------:R-:W-:Y:S05]  /*00a0*/  @!P0 BRA `(.L_x_823) ;  /* 0x0000013000008947 */ /* 0x000fea0003800000 */
[----:B---3--:R-:W-:-:S04]  /*00b0*/  ISETP.NE.U32.AND P0, PT, RZ, c[0x0][0x568], PT ;  /* 0x00015a00ff007a0c */ /* 0x008fc80003f05070 */
[----:B------:R-:W-:-:S13]  /*00c0*/  ISETP.NE.AND.EX P0, PT, RZ, c[0x0][0x56c], PT, P0 ;  /* 0x00015b00ff007a0c */ /* 0x000fda0003f05300 */
[----:B------:R-:W-:Y:S05]  /*00d0*/  @!P0 BRA `(.L_x_824) ;  /* 0x0000002000008947 */ /* 0x000fea0003800000 */
[----:B------:R1:W5:Y:S01]  /*00e0*/  LDG.E R3, [R2.64] ;  /* 0x0000001002037981 */ /* 0x000362000c1e1900 */
[----:B------:R-:W-:Y:S05]  /*00f0*/  BRA `(.L_x_825) ;  /* 0x0000009000007947 */ /* 0x000fea0003800000 */
.L_x_824:
[----:B------:R-:W-:-:S04]  /*0100*/  ISETP.NE.U32.AND P0, PT, RZ, c[0x0][0x560], PT ;  /* 0x00015800ff007a0c */ /* 0x000fc80003f05070 */
[----:B------:R-:W-:-:S13]  /*0110*/  ISETP.NE.AND.EX P0, PT, RZ, c[0x0][0x564], PT, P0 ;  /* 0x00015900ff007a0c */ /* 0x000fda0003f05300 */
[----:B------:R-:W-:Y:S05]  /*0120*/  @!P0 BRA `(.L_x_826) ;  /* 0x0000005000008947 */ /* 0x000fea0003800000 */
[----:B------:R-:W-:-:S05]  /*0130*/  IMAD.WIDE R4, R226, R7, c[0x0][0x560] ;  /* 0x00015800e2047625 */ /* 0x000fca00078e0207 */
[----:B------:R-:W2:Y:S04]  /*0140*/  LDG.E R3, [R4.64] ;  /* 0x0000001004037981 */ /* 0x000ea8000c1e1900 */
[----:B------:R-:W2:Y:S02]  /*0150*/  LDG.E R0, [R4.64+0x4] ;  /* 0x0000041004007981 */ /* 0x000ea4000c1e1900 */
[----:B--2---:R-:W-:Y:S01]  /*0160*/  IADD3 R3, -R3, R0, RZ ;  /* 0x0000000003037210 */ /* 0x004fe20007ffe1ff */
[----:B------:R-:W-:Y:S05]  /*0170*/  BRA `(.L_x_825) ;  /* 0x0000001000007947 */ /* 0x000fea0003800000 */
.L_x_826:
[----:B------:R-:W-:-:S05]  /*0180*/  MOV R3, c[0x0][0x54c] ;  /* 0x0001530000037a02 */ /* 0x000fca0000000f00 */
.L_x_825:
[----:B-----5:R-:W-:Y:S01]  /*0190*/  IMAD R3, R3, c[0x0][0x548], RZ ;  /* 0x0001520003037a24 */ /* 0x020fe200078e02ff */
[----:B------:R-:W-:-:S04]  /*01a0*/  SHF.L.U32 R0, R97, 0x7, RZ ;  /* 0x0000000761007819 */ /* 0x000fc800000006ff */
[----:B------:R-:W-:-:S04]  /*01b0*/  ISETP.GE.AND P0, PT, R0, R3, PT ;  /* 0x000000030000720c */ /* 0x000fc80003f06270 */
[----:B------:R-:W-:Y:S01]  /*01c0*/  SEL R226, R226, 0xffffffff, !P0 ;  /* 0xffffffffe2e27807 */ /* 0x000fe20004000000 */
[----:B------:R-:W-:Y:S05]  /*01d0*/  BRA `(.L_x_827) ;  /* 0x0000012000007947 */ /* 0x000fea0003800000 */
.L_x_823:
[----:B---3--:R-:W-:-:S04]  /*01e0*/  ISETP.NE.U32.AND P0, PT, RZ, c[0x0][0x568], PT ;  /* 0x00015a00ff007a0c */ /* 0x008fc80003f05070 */
[----:B------:R-:W-:-:S13]  /*01f0*/  ISETP.NE.AND.EX P0, PT, RZ, c[0x0][0x56c], PT, P0 ;  /* 0x00015b00ff007a0c */ /* 0x000fda0003f05300 */
[----:B------:R-:W-:Y:S05]  /*0200*/  @!P0 BRA `(.L_x_828) ;  /* 0x0000002000008947 */ /* 0x000fea0003800000 */
[----:B------:R1:W5:Y:S01]  /*0210*/  LDG.E R3, [R2.64] ;  /* 0x0000001002037981 */ /* 0x000362000c1e1900 */
[----:B------:R-:W-:Y:S05]  /*0220*/  BRA `(.L_x_829) ;  /* 0x0000009000007947 */ /* 0x000fea0003800000 */
.L_x_828:
        /* <DEDUP_REMOVED lines=8> */
.L_x_830:
[----:B------:R-:W-:-:S05]  /*02b0*/  MOV R3, c[0x0][0x54c] ;  /* 0x0001530000037a02 */ /* 0x000fca0000000f00 */
.L_x_829:
[----:B-----5:R-:W-:Y:S01]  /*02c0*/  IMAD R3, R3, c[0x0][0x548], RZ ;  /* 0x0001520003037a24 */ /* 0x020fe200078e02ff */
[----:B------:R-:W-:-:S04]  /*02d0*/  SHF.L.U32 R0, R97, 0x7, RZ ;  /* 0x0000000761007819 */ /* 0x000fc800000006ff */
[----:B------:R-:W-:-:S04]  /*02e0*/  ISETP.GE.AND P0, PT, R0, R3, PT ;  /* 0x000000030000720c */ /* 0x000fc80003f06270 */
[----:B------:R-:W-:-:S04]  /*02f0*/  SEL R226, R226, 0xffffffff, !P0 ;  /* 0xffffffffe2e27807 */ /* 0x000fc80004000000 */
.L_x_827:
[----:B------:R-:W-:-:S13]  /*0300*/  ISETP.GE.AND P0, PT, R226, RZ, PT ;  /* 0x000000ffe200720c */ /* 0x000fda0003f06270 */
[----:B------:R-:W-:Y:S05]  /*0310*/  @!P0 EXIT ;  /* 0x000000000000894d */ /* 0x000fea0003800000 */
[----:B------:R-:W-:Y:S01]  /*0320*/  ISETP.NE.U32.AND P0, PT, RZ, c[0x0][0x370], PT ;  /* 0x0000dc00ff007a0c */ /* 0x000fe20003f05070 */
[----:B------:R-:W-:Y:S01]  /*0330*/  IMAD.MOV.U32 R225, RZ, RZ, RZ ;  /* 0x000000ffffe17224 */ /* 0x000fe200078e00ff */
[----:B------:R-:W-:Y:S01]  /*0340*/  ISETP.NE.U32.AND P1, PT, RZ, c[0x0][0x360], PT ;  /* 0x0000d800ff007a0c */ /* 0x000fe20003f25070 */
[----:B------:R-:W-:Y:S01]  /*0350*/  IMAD.MOV.U32 R99, RZ, RZ, c[0x0][0x168] ;  /* 0x00005a00ff637624 */ /* 0x000fe200078e00ff */
[----:B------:R-:W-:Y:S01]  /*0360*/  ISETP.NE.AND.EX P2, PT, RZ, c[0x0][0x374], PT, P0 ;  /* 0x0000dd00ff007a0c */ /* 0x000fe20003f45300 */
[----:B------:R-:W-:Y:S01]  /*0370*/  CS2R R100, SRZ ;  /* 0x0000000000647805 */ /* 0x000fe2000001ff00 */
[----:B------:R-:W-:Y:S01]  /*0380*/  ISETP.NE.AND.EX P0, PT, RZ, c[0x0][0x364], PT, P1 ;  /* 0x0000d900ff007a0c */ /* 0x000fe20003f05310 */
[----:B------:R-:W-:Y:S01]  /*0390*/  IMAD.MOV.U32 R4, RZ, RZ, RZ ;  /* 0x000000ffff047224 */ /* 0x000fe200078e00ff */
[----:B------:R-:W-:Y:S01]  /*03a0*/  ISETP.NE.U32.AND P1, PT, RZ, c[0x0][0x348], PT ;  /* 0x0000d200ff007a0c */ /* 0x000fe20003f25070 */
[----:B------:R-:W-:Y:S01]  /*03b0*/  IMAD.WIDE R12, R226, R7, c[0x0][0x348] ;  /* 0x0000d200e20c7625 */ /* 0x000fe200078e0207 */
[----:B------:R-:W-:-:S02]  /*03c0*/  ISETP.NE.U32.AND P3, PT, RZ, c[0x0][0x350], PT ;  /* 0x0000d400ff007a0c */ /* 0x000fc40003f65070 */
[----:B------:R-:W-:Y:S01]  /*03d0*/  ISETP.NE.U32.AND P4, PT, RZ, c[0x0][0x358], PT ;  /* 0x0000d600ff007a0c */ /* 0x000fe20003f85070 */
[CC--:B------:R-:W-:Y:S01]  /*03e0*/  IMAD.WIDE R8, R226.reuse, R7.reuse, c[0x0][0x350] ;  /* 0x0000d400e2087625 */ /* 0x0c0fe200078e0207 */
[----:B------:R-:W-:Y:S02]  /*03f0*/  ISETP.NE.AND.EX P1, PT, RZ, c[0x0][0x34c], PT, P1 ;  /* 0x0000d300ff007a0c */ /* 0x000fe40003f25310 */
[----:B------:R-:W-:Y:S01]  /*0400*/  ISETP.NE.AND.EX P3, PT, RZ, c[0x0][0x354], PT, P3 ;  /* 0x0000d500ff007a0c */ /* 0x000fe20003f65330 */
[----:B------:R-:W-:Y:S01]  /*0410*/  @P2 IMAD.WIDE R16, R226, R7, c[0x0][0x370] ;  /* 0x0000dc00e2102625 */ /* 0x000fe200078e0207 */
[----:B------:R-:W-:-:S03]  /*0420*/  ISETP.NE.AND.EX P4, PT, RZ, c[0x0][0x35c], PT, P4 ;  /* 0x0000d700ff007a0c */ /* 0x000fc60003f85340 */
[CC--:B------:R-:W-:Y:S01]  /*0430*/  @P0 IMAD.WIDE R14, R226.reuse, R7.reuse, c[0x0][0x360] ;  /* 0x0000d800e20e0625 */ /* 0x0c0fe200078e0207 */
[----:B------:R2:W5:Y:S03]  /*0440*/  @P2 LDG.E R225, [R16.64] ;  /* 0x0000001010e12981 */ /* 0x000566000c1e1900 */
[----:B------:R-:W-:Y:S01]  /*0450*/  IMAD.WIDE R10, R226, R7, c[0x0][0x358] ;  /* 0x0000d600e20a7625 */ /* 0x000fe200078e0207 */
[----:B------:R2:W5:Y:S04]  /*0460*/  @P0 LDG.E R99, [R14.64] ;  /* 0x000000100e630981 */ /* 0x000568000c1e1900 */
[----:B------:R2:W5:Y:S04]  /*0470*/  @P1 LDG.E R101, [R12.64] ;  /* 0x000000100c651981 */ /* 0x000568000c1e1900 */
[----:B------:R2:W5:Y:S04]  /*0480*/  @P3 LDG.E R100, [R8.64] ;  /* 0x0000001008643981 */ /* 0x000568000c1e1900 */
[----:B------:R2:W5:Y:S04]  /*0490*/  @P4 LDG.E R4, [R10.64] ;  /* 0x000000100a044981 */ /* 0x000568000c1e1900 */
[----:B------:R-:W3:Y:S01]  /*04a0*/  S2R R223, SR_CTAID.Y ;  /* 0x0000000000df7919 */ /* 0x000ee20000002600 */
[----:B------:R-:W-:-:S02]  /*04b0*/  IMAD.MOV.U32 R5, RZ, RZ, c[0x0][0x2ac] ;  /* 0x0000ab00ff057624 */ /* 0x000fc400078e00ff */
[----:B-1----:R-:W-:Y:S02]  /*04c0*/  IMAD.MOV.U32 R2, RZ, RZ, c[0x0][0x228] ;  /* 0x00008a00ff027624 */ /* 0x002fe400078e00ff */
[----:B------:R-:W-:Y:S01]  /*04d0*/  IMAD R5, R5, c[0x0][0x1d0], RZ ;  /* 0x0000740005057a24 */ /* 0x000fe200078e02ff */
[----:B---3--:R-:W-:Y:S01]  /*04e0*/  SHF.R.S32.HI R96, RZ, 0x1f, R223 ;  /* 0x0000001fff607819 */ /* 0x008fe200000114df */
[----:B------:R-:W-:Y:S05]  /*04f0*/  @P0 BRA `(.L_x_831) ;  /* 0x0000004000000947 */ /* 0x000fea0003800000 */
[----:B--2---:R-:W-:Y:S05]  /*0500*/  @!P1 BRA `(.L_x_831) ;  /* 0x0000003000009947 */ /* 0x004fea0003800000 */
[----:B-----5:R-:W2:Y:S04]  /*0510*/  LDG.E R99, [R12.64] ;  /* 0x000000100c637981 */ /* 0x020ea8000c1e1900 */
[----:B------:R-:W2:Y:S02]  /*0520*/  LDG.E R0, [R12.64+0x4] ;  /* 0x000004100c007981 */ /* 0x000ea4000c1e1900 */
[----:B--2---:R-:W-:-:S02]  /*0530*/  IADD3 R99, -R99, R0, RZ ;  /* 0x0000000063637210 */ /* 0x004fc40007ffe1ff */
.L_x_831:
[----:B--2---:R-:W-:-:S04]  /*0540*/  ISETP.NE.U32.AND P0, PT, RZ, c[0x0][0x368], PT ;  /* 0x0000da00ff007a0c */ /* 0x004fc80003f05070 */
[----:B------:R-:W-:-:S13]  /*0550*/  ISETP.NE.AND.EX P0, PT, RZ, c[0x0][0x36c], PT, P0 ;  /* 0x0000db00ff007a0c */ /* 0x000fda0003f05300 */
[----:B------:R-:W-:Y:S05]  /*0560*/  @!P0 BRA `(.L_x_832) ;  /* 0x0000003000008947 */ /* 0x000fea0003800000 */
[----:B------:R-:W-:-:S05]  /*0570*/  IMAD.WIDE R8, R226, R7, c[0x0][0x368] ;  /* 0x0000da00e2087625 */ /* 0x000fca00078e0207 */
[----:B------:R1:W5:Y:S01]  /*0580*/  LDG.E R5, [R8.64] ;  /* 0x0000001008057981 */ /* 0x000362000c1e1900 */
[----:B------:R-:W-:Y:S05]  /*0590*/  BRA `(.L_x_833) ;  /* 0x0000004000007947 */ /* 0x000fea0003800000 */
.L_x_832:
[----:B------:R-:W-:Y:S05]  /*05a0*/  @!P3 BRA `(.L_x_833) ;  /* 0x000000300000b947 */ /* 0x000fea0003800000 */
[----:B------:R-:W2:Y:S04]  /*05b0*/  LDG.E R5, [R8.64] ;  /* 0x0000001008057981 */ /* 0x000ea8000c1e1900 */
[----:B------:R-:W2:Y:S02]  /*05c0*/  LDG.E R0, [R8.64+0x4] ;  /* 0x0000041008007981 */ /* 0x000ea4000c1e1900 */
[----:B--2---:R-:W-:Y:S02]  /*05d0*/  IADD3 R5, -R5, R0, RZ ;  /* 0x0000000005057210 */ /* 0x004fe40007ffe1ff */
.L_x_833:
[----:B------:R-:W2:Y:S04]  /*05e0*/  @P4 LDG.E R0, [R10.64] ;  /* 0x000000100a004981 */ /* 0x000ea8000c1e1900 */
[----:B------:R-:W2:Y:S01]  /*05f0*/  @P4 LDG.E R3, [R10.64+0x4] ;  /* 0x000004100a034981 */ /* 0x000ea2000c1e1900 */
[----:B-1---5:R-:W-:Y:S01]  /*0600*/  IMAD.IADD R9, R5, 0x1, -R225 ;  /* 0x0000000105097824 */ /* 0x022fe200078e0ae1 */
[----:B------:R-:W-:Y:S01]  /*0610*/  ISETP.NE.U32.AND P0, PT, RZ, c[0x0][0x378], PT ;  /* 0x0000de00ff007a0c */ /* 0x000fe20003f05070 */
[----:B------:R-:W-:-:S03]  /*0620*/  IMAD.MOV.U32 R98, RZ, RZ, R5 ;  /* 0x000000ffff627224 */ /* 0x000fc600078e0005 */
[----:B------:R-:W-:Y:S01]  /*0630*/  ISETP.NE.AND.EX P0, PT, RZ, c[0x0][0x37c], PT, P0 ;  /* 0x0000df00ff007a0c */ /* 0x000fe20003f05300 */
[----:B------:R-:W-:-:S05]  /*0640*/  IMAD.MOV R102, RZ, RZ, -R9 ;  /* 0x000000ffff667224 */ /* 0x000fca00078e0a09 */
[----:B------:R-:W-:-:S07]  /*0650*/  IMNMX R102, RZ, R102, !PT ;  /* 0x00000066ff667217 */ /* 0x000fce0007800200 */
[----:B------:R-:W-:-:S05]  /*0660*/  @P0 IMAD.WIDE R12, R226, R7, c[0x0][0x378] ;  /* 0x0000de00e20c0625 */ /* 0x000fca00078e0207 */
[----:B------:R1:W5:Y:S01]  /*0670*/  @P0 LDG.E R98, [R12.64] ;  /* 0x000000100c620981 */ /* 0x000362000c1e1900 */
[----:B--2---:R-:W-:-:S04]  /*0680*/  @P4 IMAD.IADD R2, R3, 0x1, -R0 ;  /* 0x0000000103024824 */ /* 0x004fc800078e0a00 */
[----:B------:R-:W-:-:S05]  /*0690*/  IMAD.IADD R95, R9, 0x1, R2 ;  /* 0x00000001095f7824 */ /* 0x000fca00078e0202 */
[----:B------:R-:W-:-:S05]  /*06a0*/  IADD3 R3, R95, 0x2f, RZ ;  /* 0x0000002f5f037810 */ /* 0x000fca0007ffe0ff */
[----:B------:R-:W-:-:S05]  /*06b0*/  IMAD.HI R3, R3, 0x2aaaaaab, RZ ;  /* 0x2aaaaaab03037827 */ /* 0x000fca00078e02ff */
[----:B------:R-:W-:-:S04]  /*06c0*/  SHF.R.U32.HI R156, RZ, 0x1f, R3 ;  /* 0x0000001fff9c7819 */ /* 0x000fc80000011603 */
[----:B------:R-:W-:-:S05]  /*06d0*/  LEA.HI.SX32 R156, R3, R156, 0x1d ;  /* 0x0000009c039c7211 */ /* 0x000fca00078feaff */
[----:B------:R-:W-:-:S05]  /*06e0*/  IMAD R9, R156, 0x30, -R9 ;  /* 0x000000309c097824 */ /* 0x000fca00078e0a09 */
[----:B------:R-:W-:-:S04]  /*06f0*/  IMNMX R9, R9, R2, PT ;  /* 0x0000000209097217 */ /* 0x000fc80003800200 */
[----:B------:R-:W-:Y:S01]  /*0700*/  ISETP.GT.AND P0, PT, R9, R102, PT ;  /* 0x000000660900720c */ /* 0x000fe20003f04270 */
[----:B------:R-:W-:-:S05]  /*0710*/  IMAD.WIDE.U32 R102, R102, -0x55555555, RZ ;  /* 0xaaaaaaab66667825 */ /* 0x000fca00078e00ff */
[----:B------:R-:W-:-:S05]  /*0720*/  SHF.R.U32.HI R102, RZ, 0x5, R103 ;  /* 0x00000005ff667819 */ /* 0x000fca0000011667 */
[----:B------:R-:W-:Y:S02]  /*0730*/  IMAD.MOV.U32 R3, RZ, RZ, R102 ;  /* 0x000000ffff037224 */ /* 0x000fe400078e0066 */
[----:B------:R-:W-:-:S05]  /*0740*/  @P0 IADD3 R9, R9, 0x2f, RZ ;  /* 0x0000002f09090810 */ /* 0x000fca0007ffe0ff */
[----:B------:R-:W-:-:S05]  /*0750*/  @P0 IMAD.HI R9, R9, 0x2aaaaaab, RZ ;  /* 0x2aaaaaab09090827 */ /* 0x000fca00078e02ff */
[----:B------:R-:W-:-:S04]  /*0760*/  @P0 SHF.R.U32.HI R0, RZ, 0x1f, R9 ;  /* 0x0000001fff000819 */ /* 0x000fc80000011609 */
[----:B------:R-:W-:-:S04]  /*0770*/  @P0 LEA.HI.SX32 R3, R9, R0, 0x1d ;  /* 0x0000000009030211 */ /* 0x000fc800078feaff */
[----:B------:R-:W-:-:S13]  /*0780*/  ISETP.GT.AND P0, PT, R3, R102, PT ;  /* 0x000000660300720c */ /* 0x000fda0003f04270 */
[----:B------:R-:W-:Y:S05]  /*0790*/  @!P0 BRA `(.L_x_834) ;  /* 0x00006bb000008947 */ /* 0x000fea0003800000 */
[----:B-1----:R-:W-:Y:S01]  /*07a0*/  ISETP.NE.U32.AND P1, PT, RZ, c[0x0][0x340], PT ;  /* 0x0000d000ff007a0c */ /* 0x002fe20003f25070 */
[----:B------:R-:W-:Y:S01]  /*07b0*/  UMOV UR7, 0x30 ;  /* 0x0000003000077882 */ /* 0x000fe20000000000 */
[----:B------:R-:W-:Y:S01]  /*07c0*/  IADD3 R55, R3, -0x1, RZ ;  /* 0xffffffff03377810 */ /* 0x000fe20007ffe0ff */
[----:B------:R-:W-:Y:S01]  /*07d0*/  ULDC.64 UR4, c[0x0][0x238] ;  /* 0x00008e0000047ab9 */ /* 0x000fe20000000a00 */
[----:B------:R-:W-:-:S13]  /*07e0*/  ISETP.NE.AND.EX P1, PT, RZ, c[0x0][0x344], PT, P1 ;  /* 0x0000d100ff007a0c */ /* 0x000fda0003f25310 */
[----:B------:R-:W-:-:S06]  /*07f0*/  @P1 IMAD.WIDE R164, R226, R7, c[0x0][0x340] ;  /* 0x0000d000e2a41625 */ /* 0x000fcc00078e0207 */
[----:B------:R-:W2:Y:S01]  /*0800*/  @P1 LDG.E R164, [R164.64] ;  /* 0x00000010a4a41981 */ /* 0x000ea2000c1e1900 */
[----:B------:R-:W-:Y:S01]  /*0810*/  SHF.R.S32.HI R7, RZ, 0x1f, R224 ;  /* 0x0000001fff077819 */ /* 0x000fe200000114e0 */
[----:B------:R-:W-:Y:S01]  /*0820*/  IMAD R150, R96, c[0x0][0x240], RZ ;  /* 0x0000900060967a24 */ /* 0x000fe200078e02ff */
[----:B------:R-:W-:Y:S01]  /*0830*/  SHF.R.S32.HI R127, RZ, 0x1f, R226 ;  /* 0x0000001fff7f7819 */ /* 0x000fe200000114e2 */
[----:B------:R-:W-:Y:S01]  /*0840*/  UIMAD.WIDE.U32 UR10, UR7, UR4, URZ ;  /* 0x00000004070a72a5 */ /* 0x000fe2000f8e003f */
[----:B------:R-:W-:Y:S01]  /*0850*/  LEA.HI R9, R7, R224, RZ, 0x3 ;  /* 0x000000e007097211 */ /* 0x000fe200078f18ff */
[----:B------:R-:W-:Y:S01]  /*0860*/  IMAD R150, R223, c[0x0][0x244], R150 ;  /* 0x00009100df967a24 */ /* 0x000fe200078e0296 */
[----:B------:R-:W-:Y:S01]  /*0870*/  SEL R148, R226, RZ, !P4 ;  /* 0x000000ffe2947207 */ /* 0x000fe20006000000 */
[----:B------:R-:W-:Y:S01]  /*0880*/  UIMAD UR8, UR7, UR5, URZ ;  /* 0x00000005070872a4 */ /* 0x000fe2000f8e023f */
[----:B------:R-:W-:Y:S01]  /*0890*/  SHF.R.S32.HI R17, RZ, 0x3, R9 ;  /* 0x00000003ff117819 */ /* 0x000fe20000011409 */
[----:B------:R-:W-:Y:S01]  /*08a0*/  IMAD.IADD R100, R100, 0x1, R5 ;  /* 0x0000000164647824 */ /* 0x000fe200078e0205 */
[----:B------:R-:W-:Y:S01]  /*08b0*/  LOP3.LUT R9, R9, 0xfffffff8, RZ, 0xc0, !PT ;  /* 0xfffffff809097812 */ /* 0x000fe200078ec0ff */
[----:B------:R-:W-:Y:S01]  /*08c0*/  UIADD3 UR8, UR11, UR8, URZ ;  /* 0x000000080b087290 */ /* 0x000fe2000fffe03f */
[----:B------:R-:W-:Y:S01]  /*08d0*/  SHF.R.S32.HI R160, RZ, 0x1f, R17 ;  /* 0x0000001fffa07819 */ /* 0x000fe20000011411 */
[C---:B------:R-:W-:Y:S01]  /*08e0*/  IMAD.SHL.U32 R108, R17.reuse, 0x40, RZ ;  /* 0x00000040116c7824 */ /* 0x040fe200078e00ff */
[----:B------:R-:W-:Y:S01]  /*08f0*/  IADD3 R146, P0, R17, R4, RZ ;  /* 0x0000000411927210 */ /* 0x000fe20007f1e0ff */
[----:B------:R-:W-:Y:S01]  /*0900*/  IMAD.IADD R0, R224, 0x1, -R9 ;  /* 0x00000001e0007824 */ /* 0x000fe200078e0a09 */
[----:B------:R-:W-:Y:S01]  /*0910*/  LEA.HI R7, R7, R224, RZ, 0x6 ;  /* 0x000000e007077211 */ /* 0x000fe200078f30ff */
[C---:B------:R-:W-:Y:S01]  /*0920*/  IMAD R3, R55.reuse, UR8, RZ ;  /* 0x0000000837037c24 */ /* 0x040fe2000f8e02ff */
[----:B------:R-:W-:Y:S01]  /*0930*/  LEA.HI.X.SX32 R147, R4, R160, 0x1, P0 ;  /* 0x000000a004937211 */ /* 0x000fe200000f0eff */
[----:B------:R-:W-:Y:S01]  /*0940*/  IMAD.SHL.U32 R18, R0, 0x8, RZ ;  /* 0x0000000800127824 */ /* 0x000fe200078e00ff */
[----:B------:R-:W-:Y:S01]  /*0950*/  SHF.R.S32.HI R6, RZ, 0x1f, R55 ;  /* 0x0000001fff067819 */ /* 0x000fe20000011437 */
[----:B------:R-:W-:Y:S01]  /*0960*/  IMAD R4, R55, -0x30, R2 ;  /* 0xffffffd037047824 */ /* 0x000fe200078e0202 */
[----:B------:R-:W-:Y:S01]  /*0970*/  LOP3.LUT R108, R108, 0x1c0, RZ, 0xc0, !PT ;  /* 0x000001c06c6c7812 */ /* 0x000fe200078ec0ff */
[----:B------:R-:W-:Y:S01]  /*0980*/  IMAD R9, R147, c[0x0][0x238], RZ ;  /* 0x00008e0093097a24 */ /* 0x000fe200078e02ff */
[--C-:B------:R-:W-:Y:S01]  /*0990*/  SHF.R.S32.HI R19, RZ, 0x1f, R18.reuse ;  /* 0x0000001fff137819 */ /* 0x100fe20000011412 */
[----:B------:R-:W-:Y:S01]  /*09a0*/  IMAD.SHL.U32 R20, R0, 0x4, RZ ;  /* 0x0000000400147824 */ /* 0x000fe200078e00ff */
[----:B------:R-:W-:Y:S01]  /*09b0*/  IMNMX R4, R4, 0x30, PT ;  /* 0x0000003004047817 */ /* 0x000fe20003800200 */
[----:B------:R-:W-:Y:S01]  /*09c0*/  IMAD R8, R146, c[0x0][0x23c], R9 ;  /* 0x00008f0092087a24 */ /* 0x000fe200078e0209 */
[----:B------:R-:W-:Y:S01]  /*09d0*/  IADD3 R109, R18, 0x80, RZ ;  /* 0x00000080126d7810 */ /* 0x000fe20007ffe0ff */
[----:B------:R-:W-:Y:S01]  /*09e0*/  IMAD.WIDE.U32 R10, R146, c[0x0][0x238], R18 ;  /* 0x00008e00920a7a25 */ /* 0x000fe200078e0012 */
[----:B------:R-:W-:Y:S01]  /*09f0*/  IADD3 R16, R20, 0x40, RZ ;  /* 0x0000004014107810 */ /* 0x000fe20007ffe0ff */
[----:B------:R-:W-:Y:S01]  /*0a00*/  USHF.L.U32 UR12, UR4, 0x5, URZ ;  /* 0x00000005040c7899 */ /* 0x000fe2000800063f */
[----:B------:R-:W-:Y:S01]  /*0a10*/  LOP3.LUT R105, R108, 0x38, R18, 0xf8, !PT ;  /* 0x000000386c697812 */ /* 0x000fe200078ef812 */
[----:B------:R-:W-:Y:S01]  /*0a20*/  IMAD.IADD R9, R11, 0x1, R8 ;  /* 0x000000010b097824 */ /* 0x000fe200078e0208 */
[----:B------:R-:W-:Y:S01]  /*0a30*/  SHF.R.U32.HI R106, RZ, 0x3, R108 ;  /* 0x00000003ff6a7819 */ /* 0x000fe2000001166c */
[----:B------:R-:W-:Y:S01]  /*0a40*/  IMAD.MOV.U32 R8, RZ, RZ, R10 ;  /* 0x000000ffff087224 */ /* 0x000fe200078e000a */
[----:B------:R-:W-:Y:S01]  /*0a50*/  IADD3 R107, R18, 0xc0, RZ ;  /* 0x000000c0126b7810 */ /* 0x000fe20007ffe0ff */
[----:B------:R-:W-:Y:S01]  /*0a60*/  IMAD.IADD R4, R4, 0x1, -R17 ;  /* 0x0000000104047824 */ /* 0x000fe200078e0a11 */
[----:B------:R-:W-:Y:S01]  /*0a70*/  ISETP.GE.AND P2, PT, R18, c[0x0][0x1d4], PT ;  /* 0x0000750012007a0c */ /* 0x000fe20003f46270 */
[----:B------:R-:W-:Y:S01]  /*0a80*/  IMAD.WIDE.U32 R8, R223, c[0x0][0x240], R8 ;  /* 0x00009000df087a25 */ /* 0x000fe200078e0008 */
[----:B------:R-:W-:Y:S01]  /*0a90*/  ISETP.GE.AND P6, PT, R109, c[0x0][0x1d4], PT ;  /* 0x000075006d007a0c */ /* 0x000fe20003fc6270 */
[----:B------:R-:W-:Y:S01]  /*0aa0*/  UMOV UR6, 0x5 ;  /* 0x0000000500067882 */ /* 0x000fe20000000000 */
[C---:B------:R-:W-:Y:S01]  /*0ab0*/  ISETP.GE.AND P0, PT, R4.reuse, 0x1, PT ;  /* 0x000000010400780c */ /* 0x040fe20003f06270 */
[----:B------:R-:W-:Y:S01]  /*0ac0*/  IMAD.IADD R151, R9, 0x1, R150 ;  /* 0x0000000109977824 */ /* 0x000fe200078e0296 */
[----:B------:R-:W-:Y:S01]  /*0ad0*/  ISETP.GT.AND P3, PT, R4, 0x20, PT ;  /* 0x000000200400780c */ /* 0x000fe20003f64270 */
[----:B------:R-:W-:Y:S01]  /*0ae0*/  IMAD.MOV.U32 R150, RZ, RZ, R8 ;  /* 0x000000ffff967224 */ /* 0x000fe200078e0008 */
[----:B------:R-:W-:Y:S01]  /*0af0*/  ISETP.GE.AND P5, PT, R107, c[0x0][0x1d4], PT ;  /* 0x000075006b007a0c */ /* 0x000fe20003fa6270 */
[----:B------:R-:W-:Y:S01]  /*0b00*/  IMAD.SHL.U32 R7, R7, 0x8, RZ ;  /* 0x0000000807077824 */ /* 0x000fe200078e00ff */
[----:B------:R-:W-:Y:S01]  /*0b10*/  USHF.L.U64.HI UR9, UR4, UR6, UR5 ;  /* 0x0000000604097299 */ /* 0x000fe20008010205 */
[----:B------:R-:W-:Y:S01]  /*0b20*/  IMAD.WIDE.U32 R150, R148, c[0x0][0x248], R150 ;  /* 0x0000920094967a25 */ /* 0x000fe200078e0096 */
[----:B------:R-:W-:Y:S01]  /*0b30*/  P2R R113, PR, RZ, 0x4 ;  /* 0x00000004ff717803 */ /* 0x000fe20000000000 */
[----:B------:R-:W-:Y:S01]  /*0b40*/  ULDC.64 UR4, c[0x0][0x280] ;  /* 0x0000a00000047ab9 */ /* 0x000fe20000000a00 */
[----:B------:R-:W-:Y:S01]  /*0b50*/  LOP3.LUT R7, R7, 0xfffffe00, RZ, 0xc0, !PT ;  /* 0xfffffe0007077812 */ /* 0x000fe200078ec0ff */
[----:B------:R-:W-:Y:S01]  /*0b60*/  IMAD.IADD R15, R20, 0x1, R16 ;  /* 0x00000001140f7824 */ /* 0x000fe200078e0210 */
[----:B------:R-:W-:Y:S01]  /*0b70*/  MOV R152, R150 ;  /* 0x0000009600987202 */ /* 0x000fe20000000f00 */
[----:B------:R-:W-:Y:S01]  /*0b80*/  IMAD R3, R6, UR10, R3 ;  /* 0x0000000a06037c24 */ /* 0x000fe2000f8e0203 */
[----:B------:R-:W-:Y:S01]  /*0b90*/  LOP3.LUT R105, R7, R105, R106, 0xf6, !PT ;  /* 0x0000006907697212 */ /* 0x000fe200078ef66a */
[----:B------:R-:W-:Y:S01]  /*0ba0*/  IMAD R22, R96, c[0x0][0x260], RZ ;  /* 0x0000980060167a24 */ /* 0x000fe200078e02ff */
[----:B------:R-:W-:Y:S01]  /*0bb0*/  SHF.R.S32.HI R21, RZ, 0x1f, R20 ;  /* 0x0000001fff157819 */ /* 0x000fe20000011414 */
[----:B------:R-:W-:Y:S01]  /*0bc0*/  IMAD.WIDE.U32 R10, R223, c[0x0][0x260], R18 ;  /* 0x00009800df0a7a25 */ /* 0x000fe200078e0012 */
[----:B------:R-:W-:Y:S01]  /*0bd0*/  IADD3 R103, R17, 0x20, RZ ;  /* 0x0000002011677810 */ /* 0x000fe20007ffe0ff */
[----:B------:R-:W-:Y:S01]  /*0be0*/  USHF.L.U64.HI UR13, UR4, UR6, UR5 ;  /* 0x00000006040d7299 */ /* 0x000fe20008010205 */
[----:B------:R-:W-:Y:S01]  /*0bf0*/  SHF.R.S32.HI R122, RZ, 0x1f, R107 ;  /* 0x0000001fff7a7819 */ /* 0x000fe2000001146b */
[----:B------:R-:W-:Y:S01]  /*0c00*/  IMAD.SHL.U32 R105, R105, 0x2, RZ ;  /* 0x0000000269697824 */ /* 0x000fe200078e00ff */
[----:B------:R-:W-:Y:S01]  /*0c10*/  USHF.L.U32 UR14, UR4, 0x5, URZ ;  /* 0x00000005040e7899 */ /* 0x000fe2000800063f */
[----:B------:R-:W-:Y:S01]  /*0c20*/  IMAD R22, R223, c[0x0][0x264], R22 ;  /* 0x00009900df167a24 */ /* 0x000fe200078e0216 */
[----:B------:R-:W-:Y:S01]  /*0c30*/  LEA.HI R122, R122, R107, RZ, 0x3 ;  /* 0x0000006b7a7a7211 */ /* 0x000fe200078f18ff */
[----:B------:R-:W-:Y:S01]  /*0c40*/  IMAD R162, R160, c[0x0][0x280], RZ ;  /* 0x0000a000a0a27a24 */ /* 0x000fe200078e02ff */
[----:B------:R-:W-:Y:S01]  /*0c50*/  UIMAD.WIDE.U32 UR20, UR4, 0x30, URZ ;  /* 0x00000030041478a5 */ /* 0x000fe2000f8e003f */
[----:B------:R-:W-:Y:S01]  /*0c60*/  IMAD.IADD R23, R11, 0x1, R22 ;  /* 0x000000010b177824 */ /* 0x000fe200078e0216 */
[----:B------:R-:W-:Y:S01]  /*0c70*/  UIMAD UR15, UR7, UR5, URZ ;  /* 0x00000005070f72a4 */ /* 0x000fe2000f8e023f */
[----:B------:R-:W-:Y:S01]  /*0c80*/  IMAD.MOV.U32 R22, RZ, RZ, R10 ;  /* 0x000000ffff167224 */ /* 0x000fe200078e000a */
[----:B------:R-:W-:Y:S01]  /*0c90*/  LOP3.LUT R122, R122, 0xfffffff8, RZ, 0xc0, !PT ;  /* 0xfffffff87a7a7812 */ /* 0x000fe200078ec0ff */
[----:B------:R-:W-:Y:S01]  /*0ca0*/  IMAD R160, R160, c[0x0][0x290], RZ ;  /* 0x0000a400a0a07a24 */ /* 0x000fe200078e02ff */
[----:B------:R-:W-:Y:S01]  /*0cb0*/  ULDC.64 UR4, c[0x0][0x290] ;  /* 0x0000a40000047ab9 */ /* 0x000fe20000000a00 */
[C---:B------:R-:W-:Y:S01]  /*0cc0*/  IMAD.WIDE.U32 R8, R17.reuse, c[0x0][0x290], R18 ;  /* 0x0000a40011087a25 */ /* 0x040fe200078e0012 */
[----:B------:R-:W-:Y:S01]  /*0cd0*/  USHF.L.U64.HI UR6, UR4, UR6, UR5 ;  /* 0x0000000604067299 */ /* 0x000fe20008010205 */
[----:B------:R-:W-:Y:S01]  /*0ce0*/  P2R R111, PR, RZ, 0x40 ;  /* 0x00000040ff6f7803 */ /* 0x000fe20000000000 */
[----:B------:R-:W-:Y:S01]  /*0cf0*/  UIMAD.WIDE.U32 UR22, UR4, 0x30, URZ ;  /* 0x00000030041678a5 */ /* 0x000fe2000f8e003f */
[C---:B------:R-:W-:Y:S01]  /*0d00*/  IMAD R160, R17.reuse, c[0x0][0x294], R160 ;  /* 0x0000a50011a07a24 */ /* 0x040fe200078e02a0 */
[----:B------:R-:W-:Y:S01]  /*0d10*/  UIMAD UR5, UR7, UR5, URZ ;  /* 0x00000005070572a4 */ /* 0x000fe2000f8e023f */
[C---:B------:R-:W-:Y:S01]  /*0d20*/  IMAD R162, R17.reuse, c[0x0][0x284], R162 ;  /* 0x0000a10011a27a24 */ /* 0x040fe200078e02a2 */
[----:B------:R-:W-:Y:S01]  /*0d30*/  P2R R110, PR, RZ, 0x20 ;  /* 0x00000020ff6e7803 */ /* 0x000fe20000000000 */
[C---:B------:R-:W-:Y:S01]  /*0d40*/  IMAD.WIDE.U32 R168, R17.reuse, c[0x0][0x280], R20 ;  /* 0x0000a00011a87a25 */ /* 0x040fe200078e0014 */
[C---:B------:R-:W-:Y:S01]  /*0d50*/  IADD3 R117, -R17.reuse, 0x30, RZ ;  /* 0x0000003011757810 */ /* 0x040fe20007ffe1ff */
[----:B------:R-:W-:Y:S01]  /*0d60*/  USHF.L.U32 UR18, UR4, 0x5, URZ ;  /* 0x0000000504127899 */ /* 0x000fe2000800063f */
[----:B------:R-:W-:Y:S01]  /*0d70*/  IADD3 R14, R20, 0x20, RZ ;  /* 0x00000020140e7810 */ /* 0x000fe20007ffe0ff */
[----:B------:R-:W-:Y:S01]  /*0d80*/  IMAD.WIDE.U32 R12, R17, c[0x0][0x280], R18 ;  /* 0x0000a000110c7a25 */ /* 0x000fe200078e0012 */
[----:B------:R-:W-:Y:S01]  /*0d90*/  SHF.R.S32.HI R119, RZ, 0x1f, R122 ;  /* 0x0000001fff777819 */ /* 0x000fe2000001147a */
[----:B------:R-:W-:-:S02]  /*0da0*/  UIADD3 UR15, UR21, UR15, URZ ;  /* 0x0000000f150f7290 */ /* 0x000fc4000fffe03f */
[----:B------:R-:W-:Y:S01]  /*0db0*/  IMAD.IADD R161, R160, 0x1, R9 ;  /* 0x00000001a0a17824 */ /* 0x000fe200078e0209 */
[----:B------:R-:W-:Y:S01]  /*0dc0*/  UIADD3 UR5, UR23, UR5, URZ ;  /* 0x0000000517057290 */ /* 0x000fe2000fffe03f */
[----:B------:R-:W-:Y:S01]  /*0dd0*/  IMAD.IADD R169, R169, 0x1, R162 ;  /* 0x00000001a9a97824 */ /* 0x000fe200078e02a2 */
[----:B------:R-:W-:Y:S01]  /*0de0*/  ULDC.U8 UR4, c[0x0][0x298] ;  /* 0x0000a60000047ab9 */ /* 0x000fe20000000000 */
[----:B------:R-:W-:Y:S02]  /*0df0*/  IMAD.IADD R163, R162, 0x1, R13 ;  /* 0x00000001a2a37824 */ /* 0x000fe400078e020d */
[----:B------:R-:W-:Y:S01]  /*0e00*/  IMAD.MOV.U32 R162, RZ, RZ, R12 ;  /* 0x000000ffffa27224 */ /* 0x000fe200078e000c */
[----:B------:R-:W-:Y:S01]  /*0e10*/  SHF.R.S32.HI R12, RZ, 0x1f, R103 ;  /* 0x0000001fff0c7819 */ /* 0x000fe20000011467 */
[----:B------:R-:W-:Y:S02]  /*0e20*/  IMAD.SHL.U32 R104, R103, 0x40, RZ ;  /* 0x0000004067687824 */ /* 0x000fe400078e00ff */
[----:B------:R-:W-:Y:S01]  /*0e30*/  IMAD.WIDE.U32 R154, R223, c[0x0][0x210], RZ ;  /* 0x00008400df9a7a25 */ /* 0x000fe200078e00ff */
[----:B------:R-:W-:-:S02]  /*0e40*/  LEA.HI R12, R12, R103, RZ, 0x3 ;  /* 0x000000670c0c7211 */ /* 0x000fc400078f18ff */
[----:B------:R-:W-:Y:S01]  /*0e50*/  LOP3.LUT R104, R104, 0x1c0, RZ, 0xc0, !PT ;  /* 0x000001c068687812 */ /* 0x000fe200078ec0ff */
[----:B------:R-:W-:Y:S01]  /*0e60*/  IMAD.WIDE.U32 R166, R17, c[0x0][0x290], R20 ;  /* 0x0000a40011a67a25 */ /* 0x000fe200078e0014 */
[----:B------:R-:W-:Y:S02]  /*0e70*/  SHF.L.U32 R12, R12, 0x6, RZ ;  /* 0x000000060c0c7819 */ /* 0x000fe400000006ff */
[----:B------:R-:W-:Y:S01]  /*0e80*/  SHF.R.U32.HI R114, RZ, 0x3, R104 ;  /* 0x00000003ff727819 */ /* 0x000fe20000011668 */
[----:B------:R-:W-:Y:S01]  /*0e90*/  IMAD.MOV.U32 R134, RZ, RZ, c[0x0][0x27c] ;  /* 0x00009f00ff867624 */ /* 0x000fe200078e00ff */
[----:B------:R-:W-:Y:S01]  /*0ea0*/  LOP3.LUT R12, R12, 0xfffffe00, RZ, 0xc0, !PT ;  /* 0xfffffe000c0c7812 */ /* 0x000fe200078ec0ff */
[----:B------:R-:W-:Y:S02]  /*0eb0*/  IMAD.IADD R167, R167, 0x1, R160 ;  /* 0x00000001a7a77824 */ /* 0x000fe400078e02a0 */
[----:B------:R-:W-:Y:S02]  /*0ec0*/  IMAD.MOV.U32 R135, RZ, RZ, c[0x0][0x2b8] ;  /* 0x0000ae00ff877624 */ /* 0x000fe400078e00ff */
[----:B------:R-:W-:-:S02]  /*0ed0*/  IMAD.MOV.U32 R160, RZ, RZ, R8 ;  /* 0x000000ffffa07224 */ /* 0x000fc400078e0008 */
[----:B-----5:R-:W-:-:S04]  /*0ee0*/  IMAD.WIDE.U32 R168, R98, c[0x0][0x280], R168 ;  /* 0x0000a00062a87a25 */ /* 0x020fc800078e00a8 */
[----:B------:R-:W-:Y:S02]  /*0ef0*/  IMAD.MOV.U32 R68, RZ, RZ, c[0x0][0x27c] ;  /* 0x00009f00ff447624 */ /* 0x000fe400078e00ff */
[----:B------:R-:W-:-:S04]  /*0f00*/  IMAD.WIDE.U32 R158, R223, c[0x0][0x1e8], RZ ;  /* 0x00007a00df9e7a25 */ /* 0x000fc800078e00ff */
[----:B------:R-:W-:-:S04]  /*0f10*/  IMAD.WIDE.U32 R166, R98, c[0x0][0x290], R166 ;  /* 0x0000a40062a67a25 */ /* 0x000fc800078e00a6 */
[----:B------:R-:W-:-:S04]  /*0f20*/  IMAD.WIDE.U32 R162, R98, c[0x0][0x280], R162 ;  /* 0x0000a00062a27a25 */ /* 0x000fc800078e00a2 */
[----:B------:R-:W-:-:S04]  /*0f30*/  IMAD.WIDE.U32 R160, R98, c[0x0][0x290], R160 ;  /* 0x0000a40062a07a25 */ /* 0x000fc800078e00a0 */
[----:B------:R-:W-:Y:S02]  /*0f40*/  IMAD.SHL.U32 R68, R68, 0x2, RZ ;  /* 0x0000000244447824 */ /* 0x000fe400078e00ff */
[----:B------:R-:W-:Y:S01]  /*0f50*/  IMAD R0, R0, 0x20, R17 ;  /* 0x0000002000007824 */ /* 0x000fe200078e0211 */
[----:B--2---:R-:W-:Y:S01]  /*0f60*/  @P1 SHF.R.S32.HI R165, RZ, 0x1f, R164 ;  /* 0x0000001fffa51819 */ /* 0x004fe200000114a4 */
[----:B------:R-:W-:Y:S01]  /*0f70*/  @!P1 IMAD.MOV.U32 R165, RZ, RZ, R127 ;  /* 0x000000ffffa59224 */ /* 0x000fe200078e007f */
[----:B------:R-:W-:Y:S01]  /*0f80*/  SEL R127, R127, RZ, !P4 ;  /* 0x000000ff7f7f7207 */ /* 0x000fe20006000000 */
[----:B------:R-:W-:Y:S01]  /*0f90*/  @!P1 IMAD.MOV.U32 R164, RZ, RZ, R226 ;  /* 0x000000ffffa49224 */ /* 0x000fe200078e00e2 */
[----:B------:R-:W-:-:S03]  /*0fa0*/  ISETP.GE.AND P4, PT, R15, c[0x0][0x1d4], PT ;  /* 0x000075000f007a0c */ /* 0x000fc60003f86270 */
[C---:B------:R-:W-:Y:S01]  /*0fb0*/  IMAD R153, R127.reuse, c[0x0][0x248], RZ ;  /* 0x000092007f997a24 */ /* 0x040fe200078e02ff */
[----:B------:R-:W-:Y:S01]  /*0fc0*/  P2R R112, PR, RZ, 0x10 ;  /* 0x00000010ff707803 */ /* 0x000fe20000000000 */
[----:B------:R-:W-:Y:S02]  /*0fd0*/  IMAD R127, R127, c[0x0][0x268], RZ ;  /* 0x00009a007f7f7a24 */ /* 0x000fe400078e02ff */
[C---:B------:R-:W-:Y:S02]  /*0fe0*/  IMAD R153, R148.reuse, c[0x0][0x24c], R153 ;  /* 0x0000930094997a24 */ /* 0x040fe400078e0299 */
[C---:B------:R-:W-:Y:S02]  /*0ff0*/  IMAD R127, R148.reuse, c[0x0][0x26c], R127 ;  /* 0x00009b00947f7a24 */ /* 0x040fe400078e027f */
[----:B------:R-:W-:Y:S02]  /*1000*/  IMAD.IADD R153, R151, 0x1, R153 ;  /* 0x0000000197997824 */ /* 0x000fe400078e0299 */
[----:B------:R-:W-:-:S04]  /*1010*/  IMAD.WIDE.U32 R148, R148, c[0x0][0x268], R22 ;  /* 0x00009a0094947a25 */ /* 0x000fc800078e0016 */
[----:B------:R-:W-:-:S04]  /*1020*/  IMAD.WIDE.U32 R4, R55, UR10, R152 ;  /* 0x0000000a37047c25 */ /* 0x000fc8000f8e0098 */
[----:B------:R-:W-:Y:S01]  /*1030*/  IMAD.IADD R3, R5, 0x1, R3 ;  /* 0x0000000105037824 */ /* 0x000fe200078e0203 */
[----:B------:R-:W-:Y:S01]  /*1040*/  @P0 LEA R24, P1, R4, c[0x0][0x220], 0x1 ;  /* 0x0000880004180a11 */ /* 0x000fe200078208ff */
[----:B------:R-:W-:-:S03]  /*1050*/  IMAD.IADD R127, R149, 0x1, R127 ;  /* 0x00000001957f7824 */ /* 0x000fc600078e027f */
[C---:B------:R-:W-:Y:S02]  /*1060*/  @P0 LEA.HI.X R25, R4.reuse, c[0x0][0x224], R3, 0x1, P1 ;  /* 0x0000890004190a11 */ /* 0x040fe400008f0c03 */
[----:B------:R-:W-:-:S03]  /*1070*/  @P3 IADD3 R4, P1, R4, UR12, RZ ;  /* 0x0000000c04043c10 */ /* 0x000fc6000ff3e0ff */
[----:B------:R-:W-:Y:S01]  /*1080*/  @!PT LDS RZ, [RZ] ;  /* 0x00000000fffff984 */ /* 0x000fe20000000800 */
[----:B------:R-:W-:Y:S01]  /*1090*/  @!PT LDS RZ, [RZ] ;  /* 0x00000000fffff984 */ /* 0x000fe20000000800 */
[----:B------:R-:W-:Y:S01]  /*10a0*/  @!PT LDS RZ, [RZ] ;  /* 0x00000000fffff984 */ /* 0x000fe20000000800 */
[----:B------:R1:W-:Y:S01]  /*10b0*/  @P0 LDGSTS.E.BYPASS.LTC128B.128 [R105+0xa080], [R24.64], !P2 ;  /* 0x0a08000018690fae */ /* 0x0003e2000d101d50 */
[----:B------:R-:W-:Y:S02]  /*10c0*/  @P3 IADD3.X R3, R3, UR9, RZ, P1, !PT ;  /* 0x0000000903033c10 */ /* 0x000fe40008ffe4ff */
[----:B------:R-:W-:Y:S01]  /*10d0*/  ISETP.GE.AND P1, PT, R18, c[0x0][0x27c], PT ;  /* 0x00009f0012007a0c */ /* 0x000fe20003f26270 */
[----:B------:R1:W-:Y:S01]  /*10e0*/  @P0 LDGSTS.E.BYPASS.LTC128B.128 [R105+0xb880], [R24.64+0x80], !P4 ;  /* 0x0b88008018690fae */ /* 0x0003e2000e101d50 */
[----:B------:R-:W-:Y:S02]  /*10f0*/  ISETP.GE.AND P2, PT, R15, c[0x0][0x27c], PT ;  /* 0x00009f000f007a0c */ /* 0x000fe40003f46270 */
[----:B------:R-:W-:Y:S01]  /*1100*/  SEL R5, RZ, c[0x0][0x27c], !P1 ;  /* 0x00009f00ff057a07 */ /* 0x000fe20004800000 */
[----:B------:R1:W-:Y:S01]  /*1110*/  @P0 LDGSTS.E.BYPASS.LTC128B.128 [R105+0xd080], [R24.64+0x100], !P6 ;  /* 0x0d08010018690fae */ /* 0x0003e2000f101d50 */
[----:B------:R-:W-:-:S03]  /*1120*/  SEL R6, RZ, c[0x0][0x27c], !P2 ;  /* 0x00009f00ff067a07 */ /* 0x000fc60005000000 */
[----:B------:R1:W-:Y:S01]  /*1130*/  @P0 LDGSTS.E.BYPASS.LTC128B.128 [R105+0xe880], [R24.64+0x180], !P5 ;  /* 0x0e88018018690fae */ /* 0x0003e2000e901d50 */
[----:B------:R-:W-:Y:S01]  /*1140*/  @P3 LEA R10, P0, R4, c[0x0][0x220], 0x1 ;  /* 0x00008800040a3a11 */ /* 0x000fe200078008ff */
[----:B------:R-:W-:-:S03]  /*1150*/  IMAD.IADD R9, R15, 0x1, R6 ;  /* 0x000000010f097824 */ /* 0x000fc600078e0206 */
[----:B------:R-:W-:Y:S01]  /*1160*/  @P3 LEA.HI.X R11, R4, c[0x0][0x224], R3, 0x1, P0 ;  /* 0x00008900040b3a11 */ /* 0x000fe200000f0c03 */
[----:B------:R-:W-:Y:S01]  /*1170*/  IMAD.IADD R4, R18, 0x1, R5 ;  /* 0x0000000112047824 */ /* 0x000fe200078e0205 */
[----:B------:R-:W-:-:S04]  /*1180*/  ISETP.NE.AND P0, PT, R113, RZ, PT ;  /* 0x000000ff7100720c */ /* 0x000fc80003f05270 */
[----:B------:R-:W-:-:S04]  /*1190*/  SHF.R.S32.HI R5, RZ, 0x1f, R4 ;  /* 0x0000001fff057819 */ /* 0x000fc80000011404 */
[CC--:B------:R-:W-:Y:S02]  /*11a0*/  LEA.HI R3, R5.reuse, R4.reuse, RZ, 0x3 ;  /* 0x0000000405037211 */ /* 0x0c0fe400078f18ff */
[----:B------:R-:W-:Y:S02]  /*11b0*/  LEA.HI R5, R5, R4, RZ, 0x6 ;  /* 0x0000000405057211 */ /* 0x000fe400078f30ff */
[----:B------:R-:W-:Y:S01]  /*11c0*/  SHF.R.S32.HI R4, RZ, 0x1f, R9 ;  /* 0x0000001fff047819 */ /* 0x000fe20000011409 */
[----:B------:R1:W-:Y:S01]  /*11d0*/  @P3 LDGSTS.E.BYPASS.LTC128B.128 [R105+0xb080], [R10.64], !P0 ;  /* 0x0b0800000a693fae */ /* 0x0003e2000c101d50 */
[----:B------:R-:W-:Y:S02]  /*11e0*/  SHF.R.S32.HI R5, RZ, 0x6, R5 ;  /* 0x00000006ff057819 */ /* 0x000fe40000011405 */
[CC--:B------:R-:W-:Y:S01]  /*11f0*/  LEA.HI R69, R4.reuse, R9.reuse, RZ, 0x3 ;  /* 0x0000000904457211 */ /* 0x0c0fe200078f18ff */
[----:B------:R1:W-:Y:S01]  /*1200*/  @P3 LDGSTS.E.BYPASS.LTC128B.128 [R105+0xc880], [R10.64+0x80], !P4 ;  /* 0x0c8800800a693fae */ /* 0x0003e2000e101d50 */
[----:B------:R-:W-:Y:S01]  /*1210*/  LEA.HI R4, R4, R9, RZ, 0x6 ;  /* 0x0000000904047211 */ /* 0x000fe200078f30ff */
[C---:B------:R-:W-:Y:S01]  /*1220*/  IMAD R9, R5.reuse, 0xc00, R7 ;  /* 0x00000c0005097824 */ /* 0x040fe200078e0207 */
[----:B------:R-:W-:Y:S01]  /*1230*/  LOP3.LUT R137, R104, 0x38, R69, 0xf8, !PT ;  /* 0x0000003868897812 */ /* 0x000fe200078ef845 */
[----:B------:R1:W-:Y:S01]  /*1240*/  @P3 LDGSTS.E.BYPASS.LTC128B.128 [R105+0xe080], [R10.64+0x100], !P6 ;  /* 0x0e0801000a693fae */ /* 0x0003e2000f101d50 */
[----:B------:R-:W-:Y:S01]  /*1250*/  SHF.R.S32.HI R4, RZ, 0x6, R4 ;  /* 0x00000006ff047819 */ /* 0x000fe20000011404 */
[--C-:B------:R-:W-:Y:S01]  /*1260*/  IMAD R5, R5, 0xc00, R12.reuse ;  /* 0x00000c0005057824 */ /* 0x100fe200078e020c */
[----:B------:R-:W-:Y:S01]  /*1270*/  LOP3.LUT R23, R108, 0x38, R3, 0xf8, !PT ;  /* 0x000000386c177812 */ /* 0x000fe200078ef803 */
[----:B------:R1:W-:Y:S01]  /*1280*/  @P3 LDGSTS.E.BYPASS.LTC128B.128 [R105+0xf880], [R10.64+0x180], !P5 ;  /* 0x0f8801800a693fae */ /* 0x0003e2000e901d50 */
[----:B------:R-:W-:Y:S01]  /*1290*/  LOP3.LUT R137, R137, R114, RZ, 0x3c, !PT ;  /* 0x0000007289897212 */ /* 0x000fe200078e3cff */
[----:B------:R-:W-:Y:S01]  /*12a0*/  IMAD R6, R4, 0xc00, R7 ;  /* 0x00000c0004067824 */ /* 0x000fe200078e0207 */
[----:B------:R-:W-:Y:S01]  /*12b0*/  LOP3.LUT R13, R104, 0x38, R3, 0xf8, !PT ;  /* 0x00000038680d7812 */ /* 0x000fe200078ef803 */
[----:B------:R-:W-:Y:S01]  /*12c0*/  IMAD R4, R4, 0xc00, R12 ;  /* 0x00000c0004047824 */ /* 0x000fe200078e020c */
[----:B------:R-:W-:Y:S01]  /*12d0*/  LOP3.LUT R140, R23, R106, RZ, 0x3c, !PT ;  /* 0x0000006a178c7212 */ /* 0x000fe200078e3cff */
[----:B------:R-:W0:Y:S01]  /*12e0*/  LDGDEPBAR ;  /* 0x00000000000079af */ /* 0x000e220000000000 */
[----:B------:R-:W-:Y:S01]  /*12f0*/  LOP3.LUT R138, R13, R114, RZ, 0x3c, !PT ;  /* 0x000000720d8a7212 */ /* 0x000fe200078e3cff */
[----:B------:R-:W-:Y:S01]  /*1300*/  IMAD.IADD R137, R4, 0x1, R137 ;  /* 0x0000000104897824 */ /* 0x000fe200078e0289 */
[----:B------:R-:W-:Y:S01]  /*1310*/  LOP3.LUT R139, R108, 0x38, R69, 0xf8, !PT ;  /* 0x000000386c8b7812 */ /* 0x000fe200078ef845 */
[----:B------:R-:W-:Y:S01]  /*1320*/  IMAD R4, R96, c[0x0][0x210], RZ ;  /* 0x0000840060047a24 */ /* 0x000fe200078e02ff */
[----:B------:R-:W-:Y:S01]  /*1330*/  ISETP.GE.AND P0, PT, R134, 0x1, PT ;  /* 0x000000018600780c */ /* 0x000fe20003f06270 */
[----:B------:R-:W-:Y:S01]  /*1340*/  IMAD.IADD R140, R9, 0x1, R140 ;  /* 0x00000001098c7824 */ /* 0x000fe200078e028c */
[----:B------:R-:W-:Y:S01]  /*1350*/  LOP3.LUT R139, R139, R106, RZ, 0x3c, !PT ;  /* 0x0000006a8b8b7212 */ /* 0x000fe200078e3cff */
[----:B------:R-:W-:Y:S01]  /*1360*/  IMAD R9, R223, c[0x0][0x214], R4 ;  /* 0x00008500df097a24 */ /* 0x000fe200078e0204 */
[----:B------:R-:W-:Y:S01]  /*1370*/  SHF.R.S32.HI R4, RZ, 0x1f, R109 ;  /* 0x0000001fff047819 */ /* 0x000fe2000001146d */
[----:B------:R-:W-:Y:S01]  /*1380*/  IMAD.IADD R138, R5, 0x1, R138 ;  /* 0x00000001058a7824 */ /* 0x000fe200078e028a */
[----:B------:R-:W-:Y:S01]  /*1390*/  SHF.R.S32.HI R5, RZ, 0x1f, R98 ;  /* 0x0000001fff057819 */ /* 0x000fe20000011462 */
[----:B------:R-:W-:Y:S01]  /*13a0*/  IMAD.IADD R116, R155, 0x1, R9 ;  /* 0x000000019b747824 */ /* 0x000fe200078e0209 */
[----:B------:R-:W-:Y:S01]  /*13b0*/  LEA.HI R121, R4, R109, RZ, 0x3 ;  /* 0x0000006d04797211 */ /* 0x000fe200078f18ff */
[----:B------:R-:W-:Y:S01]  /*13c0*/  IMAD.IADD R139, R6, 0x1, R139 ;  /* 0x00000001068b7824 */ /* 0x000fe200078e028b */
[----:B------:R-:W-:Y:S01]  /*13d0*/  SHF.R.S32.HI R4, RZ, 0x1f, R15 ;  /* 0x0000001fff047819 */ /* 0x000fe2000001140f */
[----:B------:R-:W-:Y:S01]  /*13e0*/  IMAD R125, R5, c[0x0][0x280], RZ ;  /* 0x0000a000057d7a24 */ /* 0x000fe200078e02ff */
[----:B------:R-:W-:Y:S01]  /*13f0*/  LOP3.LUT R121, R121, 0xfffffff8, RZ, 0xc0, !PT ;  /* 0xfffffff879797812 */ /* 0x000fe200078ec0ff */
[----:B------:R-:W-:Y:S01]  /*1400*/  IMAD R9, R165, c[0x0][0x2b0], RZ ;  /* 0x0000ac00a5097a24 */ /* 0x000fe200078e02ff */
[----:B------:R-:W-:Y:S01]  /*1410*/  LEA.HI R123, R4, R15, RZ, 0x3 ;  /* 0x0000000f047b7211 */ /* 0x000fe200078f18ff */
[----:B------:R-:W-:Y:S01]  /*1420*/  IMAD R6, R96, c[0x0][0x1e8], RZ ;  /* 0x00007a0060067a24 */ /* 0x000fe200078e02ff */
[----:B------:R-:W-:Y:S01]  /*1430*/  LOP3.LUT R133, R3, 0xfffffff8, RZ, 0xc0, !PT ;  /* 0xfffffff803857812 */ /* 0x000fe200078ec0ff */
[----:B------:R-:W-:Y:S01]  /*1440*/  IMAD R5, R5, c[0x0][0x290], RZ ;  /* 0x0000a40005057a24 */ /* 0x000fe200078e02ff */
[----:B------:R-:W-:Y:S01]  /*1450*/  LOP3.LUT R123, R123, 0xfffffff8, RZ, 0xc0, !PT ;  /* 0xfffffff87b7b7812 */ /* 0x000fe200078ec0ff */
[----:B------:R-:W-:Y:S01]  /*1460*/  IMAD R125, R98, c[0x0][0x284], R125 ;  /* 0x0000a100627d7a24 */ /* 0x000fe200078e027d */
[----:B------:R-:W-:Y:S01]  /*1470*/  LOP3.LUT R131, R69, 0xfffffff8, RZ, 0xc0, !PT ;  /* 0xfffffff845837812 */ /* 0x000fe200078ec0ff */
[----:B------:R-:W-:Y:S01]  /*1480*/  IMAD R9, R164, c[0x0][0x2b4], R9 ;  /* 0x0000ad00a4097a24 */ /* 0x000fe200078e0209 */
[----:B------:R-:W-:Y:S01]  /*1490*/  ISETP.NE.AND P3, PT, R135, 0x1, PT ;  /* 0x000000018700780c */ /* 0x000fe20003f65270 */
[----:B------:R-:W-:Y:S01]  /*14a0*/  IMAD R115, R223, c[0x0][0x1ec], R6 ;  /* 0x00007b00df737a24 */ /* 0x000fe200078e0206 */
[----:B------:R-:W-:Y:S01]  /*14b0*/  SHF.R.S32.HI R70, RZ, 0x3, R3 ;  /* 0x00000003ff467819 */ /* 0x000fe20000011403 */
[----:B------:R-:W-:Y:S01]  /*14c0*/  IMAD R5, R98, c[0x0][0x294], R5 ;  /* 0x0000a50062057a24 */ /* 0x000fe200078e0205 */
[----:B------:R-:W-:Y:S01]  /*14d0*/  IADD3 R129, R169, R125, RZ ;  /* 0x0000007da9817210 */ /* 0x000fe20007ffe0ff */
[----:B------:R-:W-:Y:S01]  /*14e0*/  IMAD.WIDE.U32 R164, R164, c[0x0][0x2b0], RZ ;  /* 0x0000ac00a4a47a25 */ /* 0x000fe200078e00ff */
[----:B------:R-:W-:-:S02]  /*14f0*/  P2R R3, PR, RZ, 0x1 ;  /* 0x00000001ff037803 */ /* 0x000fc40000000000 */
[----:B------:R-:W-:Y:S01]  /*1500*/  IADD3 R13, R20, 0x60, RZ ;  /* 0x00000060140d7810 */ /* 0x000fe20007ffe0ff */
[----:B------:R-:W-:Y:S01]  /*1510*/  IMAD.IADD R115, R159, 0x1, R115 ;  /* 0x000000019f737824 */ /* 0x000fe200078e0273 */
[----:B------:R-:W-:Y:S01]  /*1520*/  SHF.R.S32.HI R120, RZ, 0x1f, R121 ;  /* 0x0000001fff787819 */ /* 0x000fe20000011479 */
        /* <DEDUP_REMOVED lines=8> */
[----:B------:R-:W-:Y:S01]  /*15b0*/  IMAD.SHL.U32 R140, R140, 0x2, RZ ;  /* 0x000000028c8c7824 */ /* 0x000fe200078e00ff */
[----:B------:R-:W-:Y:S01]  /*15c0*/  P2R R3, PR, RZ, 0x8 ;  /* 0x00000008ff037803 */ /* 0x000fe20000000000 */
[----:B------:R-:W-:-:S02]  /*15d0*/  IMAD.SHL.U32 R138, R138, 0x2, RZ ;  /* 0x000000028a8a7824 */ /* 0x000fc400078e00ff */
[----:B------:R-:W-:Y:S02]  /*15e0*/  IMAD.SHL.U32 R139, R139, 0x2, RZ ;  /* 0x000000028b8b7824 */ /* 0x000fe400078e00ff */
[----:B------:R-:W-:Y:S01]  /*15f0*/  IMAD.SHL.U32 R137, R137, 0x2, RZ ;  /* 0x0000000289897824 */ /* 0x000fe200078e00ff */
[----:B-1----:R-:W-:Y:S06]  /*1600*/  BAR.SYNC.DEFER_BLOCKING 0x0 ;  /* 0x0000000000007b1d */ /* 0x002fec0000010000 */
.L_x_874:
[----:B-1----:R-:W-:Y:S01]  /*1610*/  IMAD R3, R55, 0x30, R0 ;  /* 0x0000003037037824 */ /* 0x002fe200078e0200 */
[----:B------:R-:W-:Y:S01]  /*1620*/  ISETP.NE.AND P3, PT, R135, 0x1, PT ;  /* 0x000000018700780c */ /* 0x000fe20003f65270 */
[----:B------:R-:W-:Y:S01]  /*1630*/  IMAD.MOV.U32 R144, RZ, RZ, RZ ;  /* 0x000000ffff907224 */ /* 0x000fe200078e00ff */
[----:B------:R-:W-:Y:S04]  /*1640*/  DEPBAR.LE SB0, 0x0 ;  /* 0x000080000000791a */ /* 0x000fe80000000000 */
[----:B------:R-:W-:Y:S01]  /*1650*/  IMAD.IADD R143, R100, 0x1, R3 ;  /* 0x00000001648f7824 */ /* 0x000fe200078e0203 */
[----:B------:R-:W-:Y:S01]  /*1660*/  ISETP.GE.AND P0, PT, R3, R2, PT ;  /* 0x000000020300720c */ /* 0x000fe20003f06270 */
[----:B------:R-:W-:Y:S01]  /*1670*/  BSSY B2, `(.L_x_835) ;  /* 0x0000538000027945 */ /* 0x000fe20003800000 */
[----:B------:R-:W-:Y:S01]  /*1680*/  ISETP.GE.AND P4, PT, R134, 0x1, PT ;  /* 0x000000018600780c */ /* 0x000fe20003f86270 */
[----:B------:R-:W-:Y:S01]  /*1690*/  IMAD.MOV.U32 R5, RZ, RZ, R143 ;  /* 0x000000ffff057224 */ /* 0x000fe200078e008f */
[----:B------:R-:W-:Y:S02]  /*16a0*/  ISETP.GT.OR P0, PT, R0, 0x2f, P0 ;  /* 0x0000002f0000780c */ /* 0x000fe40000704670 */
[----:B---3--:R-:W-:Y:S05]  /*16b0*/  @P3 IMAD.HI.U32 R4, R143, c[0x0][0x2bc], RZ ;  /* 0x0000af008f043a27 */ /* 0x008fea00078e00ff */
[----:B------:R-:W-:Y:S06]  /*16c0*/  @P3 SHF.R.U32.HI R5, RZ, c[0x0][0x2c0], R4 ;  /* 0x0000b000ff053a19 */ /* 0x000fec0000011604 */
[C---:B------:R-:W-:Y:S04]  /*16d0*/  @!P0 IADD3 R9, P3, R5.reuse, R164, RZ ;  /* 0x000000a405098210 */ /* 0x040fe80007f7e0ff */
[----:B------:R-:W-:Y:S02]  /*16e0*/  @!P0 LEA.HI.X.SX32 R4, R5, R118, 0x1, P3 ;  /* 0x0000007605048211 */ /* 0x000fe400018f0eff */
[C---:B------:R-:W-:Y:S04]  /*16f0*/  @!P0 LEA R10, P3, R9.reuse, c[0x0][0x2a0], 0x2 ;  /* 0x0000a800090a8a11 */ /* 0x040fe800078610ff */
[----:B------:R-:W-:Y:S01]  /*1700*/  @!P0 LEA.HI.X R11, R9, c[0x0][0x2a4], R4, 0x2, P3 ;  /* 0x0000a900090b8a11 */ /* 0x000fe200018f1404 */
[----:B------:R-:W-:Y:S04]  /*1710*/  IMAD.MOV R4, RZ, RZ, -R5 ;  /* 0x000000ffff047224 */ /* 0x000fe800078e0a05 */
[----:B------:R-:W-:Y:S01]  /*1720*/  IMAD R143, R4, c[0x0][0x2b8], R143 ;  /* 0x0000ae00048f7a24 */ /* 0x000fe200078e028f */
[----:B--2---:R-:W2:Y:S03]  /*1730*/  @!P0 LDG.E R144, [R10.64] ;  /* 0x000000100a908981 */ /* 0x004ea6000c1e1900 */
[C---:B------:R-:W-:Y:S01]  /*1740*/  IMAD.WIDE.U32 R8, R143.reuse, c[0x0][0x1e0], RZ ;  /* 0x000078008f087a25 */ /* 0x040fe200078e00ff */
[----:B------:R-:W-:Y:S01]  /*1750*/  SHF.R.S32.HI R142, RZ, 0x1f, R143 ;  /* 0x0000001fff8e7819 */ /* 0x000fe2000001148f */
[----:B------:R-:W-:Y:S04]  /*1760*/  BAR.SYNC.DEFER_BLOCKING 0x0 ;  /* 0x0000000000007b1d */ /* 0x000fe80000010000 */
[----:B------:R-:W-:Y:S04]  /*1770*/  IMAD R4, R142, c[0x0][0x1e0], RZ ;  /* 0x000078008e047a24 */ /* 0x000fe800078e02ff */
[----:B------:R-:W-:Y:S04]  /*1780*/  IMAD R4, R143, c[0x0][0x1e4], R4 ;  /* 0x000079008f047a24 */ /* 0x000fe800078e0204 */
[----:B------:R-:W-:Y:S02]  /*1790*/  IMAD.IADD R5, R9, 0x1, R4 ;  /* 0x0000000109057824 */ /* 0x000fe400078e0204 */
[----:B------:R-:W-:Y:S01]  /*17a0*/  IMAD.MOV.U32 R4, RZ, RZ, R8 ;  /* 0x000000ffff047224 */ /* 0x000fe200078e0008 */
[----:B--2---:R-:W-:Y:S03]  /*17b0*/  SHF.R.S32.HI R141, RZ, 0x1f, R144 ;  /* 0x0000001fff8d7819 */ /* 0x004fe60000011490 */
[----:B------:R-:W-:Y:S04]  /*17c0*/  IMAD.WIDE.U32 R4, R144, c[0x0][0x1f0], R4 ;  /* 0x00007c0090047a25 */ /* 0x000fe800078e0004 */
[----:B------:R-:W-:Y:S01]  /*17d0*/  IMAD R6, R141, c[0x0][0x1f0], RZ ;  /* 0x00007c008d067a24 */ /* 0x000fe200078e02ff */
[----:B------:R-:W-:Y:S03]  /*17e0*/  IADD3 R4, P0, R158, R4, RZ ;  /* 0x000000049e047210 */ /* 0x000fe60007f1e0ff */
[----:B------:R-:W-:Y:S05]  /*17f0*/  IMAD R6, R144, c[0x0][0x1f4], R6 ;  /* 0x00007d0090067a24 */ /* 0x000fea00078e0206 */
[----:B------:R-:W-:Y:S02]  /*1800*/  IADD3.X R145, R115, R5, R6, P0, !PT ;  /* 0x0000000573917210 */ /* 0x000fe400007fe406 */
[C---:B------:R-:W-:Y:S04]  /*1810*/  LEA R157, P0, R4.reuse, c[0x0][0x1c8], 0x1 ;  /* 0x00007200049d7a11 */ /* 0x040fe800078008ff */
[----:B------:R-:W-:Y:S01]  /*1820*/  LEA.HI.X R145, R4, c[0x0][0x1cc], R145, 0x1, P0 ;  /* 0x0000730004917a11 */ /* 0x000fe200000f0c91 */
[----:B------:R-:W-:-:S05]  /*1830*/  @!P4 BRA `(.L_x_836) ;  /* 0x00004e300000c947 */ /* 0x000fca0003800000 */
[C---:B------:R-:W-:Y:S01]  /*1840*/  IMAD R5, R55.reuse, UR15, RZ ;  /* 0x0000000f37057c24 */ /* 0x040fe2000f8e02ff */
[----:B------:R-:W-:Y:S01]  /*1850*/  ISETP.NE.AND P0, PT, RZ, UR4, PT ;  /* 0x00000004ff007c0c */ /* 0x000fe2000bf05270 */
[C---:B------:R-:W-:Y:S01]  /*1860*/  IMAD R57, R55.reuse, UR5, RZ ;  /* 0x0000000537397c24 */ /* 0x040fe2000f8e02ff */
[----:B------:R-:W-:Y:S01]  /*1870*/  SHF.R.S32.HI R4, RZ, 0x1f, R55 ;  /* 0x0000001fff047819 */ /* 0x000fe20000011437 */
[C---:B------:R-:W-:Y:S02]  /*1880*/  IMAD R3, R55.reuse, -0x30, R2 ;  /* 0xffffffd037037824 */ /* 0x040fe400078e0202 */
[----:B------:R-:W-:Y:S03]  /*1890*/  IMAD.WIDE.U32 R88, R55, UR20, RZ ;  /* 0x0000001437587c25 */ /* 0x000fe6000f8e00ff */
[----:B------:R-:W-:Y:S01]  /*18a0*/  IMNMX R126, R3, 0x30, PT ;  /* 0x00000030037e7817 */ /* 0x000fe20003800200 */
[C---:B------:R-:W-:Y:S02]  /*18b0*/  IMAD R5, R4.reuse, UR20, R5 ;  /* 0x0000001404057c24 */ /* 0x040fe4000f8e0205 */
        /* <DEDUP_REMOVED lines=15> */
[----:B------:R-:W-:Y:S03]  /*19b0*/  CS2R R40, SRZ ;  /* 0x0000000000287805 */ /* 0x000fe6000001ff00 */
[----:B------:R-:W-:-:S05]  /*19c0*/  @P4 BRA `(.L_x_839) ;  /* 0x0000020000004947 */ /* 0x000fca0003800000 */
[----:B------:R-:W-:Y:S01]  /*19d0*/  IADD3 R4, P0, R168, R88, RZ ;  /* 0x00000058a8047210 */ /* 0x000fe20007f1e0ff */
[----:B------:R-:W-:Y:S01]  /*19e0*/  CS2R R80, SRZ ;  /* 0x0000000000507805 */ /* 0x000fe2000001ff00 */
[----:B------:R-:W-:Y:S01]  /*19f0*/  CS2R R40, SRZ ;  /* 0x0000000000287805 */ /* 0x000fe2000001ff00 */
[----:B------:R-:W-:Y:S01]  /*1a00*/  CS2R R78, SRZ ;  /* 0x00000000004e7805 */ /* 0x000fe2000001ff00 */
[----:B------:R-:W-:Y:S01]  /*1a10*/  CS2R R48, SRZ ;  /* 0x0000000000307805 */ /* 0x000fe2000001ff00 */
[----:B------:R-:W-:Y:S01]  /*1a20*/  IMAD.X R3, R54, 0x1, R129, P0 ;  /* 0x0000000136037824 */ /* 0x000fe200000e0681 */
[----:B------:R-:W-:Y:S01]  /*1a30*/  IADD3 R6, P0, R166, R82, RZ ;  /* 0x00000052a6067210 */ /* 0x000fe20007f1e0ff */
[----:B------:R-:W-:Y:S01]  /*1a40*/  CS2R R76, SRZ ;  /* 0x00000000004c7805 */ /* 0x000fe2000001ff00 */
[----:B------:R-:W-:Y:S01]  /*1a50*/  CS2R R42, SRZ ;  /* 0x00000000002a7805 */ /* 0x000fe2000001ff00 */
[----:B------:R-:W-:Y:S01]  /*1a60*/  CS2R R74, SRZ ;  /* 0x00000000004a7805 */ /* 0x000fe2000001ff00 */
[----:B------:R-:W-:Y:S01]  /*1a70*/  CS2R R38, SRZ ;  /* 0x0000000000267805 */ /* 0x000fe2000001ff00 */
[----:B------:R-:W-:Y:S01]  /*1a80*/  IMAD.X R5, R57, 0x1, R128, P0 ;  /* 0x0000000139057824 */ /* 0x000fe200000e0680 */
[C---:B------:R-:W-:Y:S04]  /*1a90*/  LEA R8, P0, R4.reuse, c[0x0][0x270], 0x1 ;  /* 0x00009c0004087a11 */ /* 0x040fe800078008ff */
[----:B------:R-:W-:Y:S02]  /*1aa0*/  LEA.HI.X R9, R4, c[0x0][0x274], R3, 0x1, P0 ;  /* 0x00009d0004097a11 */ /* 0x000fe400000f0c03 */
[C---:B------:R-:W-:Y:S04]  /*1ab0*/  LEA R10, P0, R6.reuse, c[0x0][0x288], 0x1 ;  /* 0x0000a200060a7a11 */ /* 0x040fe800078008ff */
[----:B------:R-:W-:Y:S02]  /*1ac0*/  LEA.HI.X R11, R6, c[0x0][0x28c], R5, 0x1, P0 ;  /* 0x0000a300060b7a11 */ /* 0x000fe400000f0c05 */
[----:B------:R-:W-:Y:S11]  /*1ad0*/  ISETP.GE.AND P0, PT, R20, c[0x0][0x27c], PT ;  /* 0x00009f0014007a0c */ /* 0x000ff60003f06270 */
[----:B------:R-:W-:Y:S02]  /*1ae0*/  @!UPT UIADD3 URZ, URZ, URZ, URZ ;  /* 0x0000003f3f3ff290 */ /* 0x000fe4000fffe03f */
[----:B------:R1:W5:Y:S04]  /*1af0*/  @!P0 LDG.E.64 R80, [R8.64] ;  /* 0x0000001008508981 */ /* 0x000368000c1e1b00 */
[----:B------:R1:W5:Y:S01]  /*1b00*/  @!P0 LDG.E.64 R40, [R10.64] ;  /* 0x000000100a288981 */ /* 0x000362000c1e1b00 */
[----:B------:R-:W-:Y:S11]  /*1b10*/  ISETP.GE.AND P0, PT, R14, c[0x0][0x27c], PT ;  /* 0x00009f000e007a0c */ /* 0x000ff60003f06270 */
[----:B------:R-:W-:Y:S02]  /*1b20*/  @!UPT UIADD3 URZ, URZ, URZ, URZ ;  /* 0x0000003f3f3ff290 */ /* 0x000fe4000fffe03f */
[----:B------:R1:W5:Y:S04]  /*1b30*/  @!P0 LDG.E.64 R78, [R8.64+0x40] ;  /* 0x00004010084e8981 */ /* 0x000368000c1e1b00 */
[----:B------:R1:W5:Y:S01]  /*1b40*/  @!P0 LDG.E.64 R48, [R10.64+0x40] ;  /* 0x000040100a308981 */ /* 0x000362000c1e1b00 */
[----:B------:R-:W-:Y:S11]  /*1b50*/  ISETP.GE.AND P0, PT, R16, c[0x0][0x27c], PT ;  /* 0x00009f0010007a0c */ /* 0x000ff60003f06270 */
[----:B------:R-:W-:Y:S02]  /*1b60*/  @!UPT UIADD3 URZ, URZ, URZ, URZ ;  /* 0x0000003f3f3ff290 */ /* 0x000fe4000fffe03f */
[----:B------:R1:W5:Y:S04]  /*1b70*/  @!P0 LDG.E.64 R76, [R8.64+0x80] ;  /* 0x00008010084c8981 */ /* 0x000368000c1e1b00 */
[----:B------:R1:W5:Y:S01]  /*1b80*/  @!P0 LDG.E.64 R42, [R10.64+0x80] ;  /* 0x000080100a2a8981 */ /* 0x000362000c1e1b00 */
[----:B------:R-:W-:Y:S11]  /*1b90*/  ISETP.GE.AND P0, PT, R13, c[0x0][0x27c], PT ;  /* 0x00009f000d007a0c */ /* 0x000ff60003f06270 */
[----:B------:R-:W-:Y:S02]  /*1ba0*/  @!UPT UIADD3 URZ, URZ, URZ, URZ ;  /* 0x0000003f3f3ff290 */ /* 0x000fe4000fffe03f */
[----:B------:R1:W5:Y:S04]  /*1bb0*/  @!P0 LDG.E.64 R74, [R8.64+0xc0] ;  /* 0x0000c010084a8981 */ /* 0x000368000c1e1b00 */
[----:B------:R1:W5:Y:S02]  /*1bc0*/  @!P0 LDG.E.64 R38, [R10.64+0xc0] ;  /* 0x0000c0100a268981 */ /* 0x000364000c1e1b00 */
.L_x_839:
[----:B------:R-:W-:Y:S05]  /*1bd0*/  BSYNC B0 ;  /* 0x0000000000007941 */ /* 0x000fea0003800000 */
.L_x_838:
[----:B------:R-:W-:Y:S01]  /*1be0*/  ISETP.GE.AND P5, PT, R103, R126, PT ;  /* 0x0000007e6700720c */ /* 0x000fe20003fa6270 */
[----:B-----5:R-:W-:Y:S01]  /*1bf0*/  IMAD.MOV.U32 R23, RZ, RZ, R74 ;  /* 0x000000ffff177224 */ /* 0x020fe200078e004a */
[----:B------:R-:W-:Y:S01]  /*1c00*/  MOV R6, R38 ;  /* 0x0000002600067202 */ /* 0x000fe20000000f00 */
[----:B------:R-:W-:Y:S01]  /*1c10*/  IMAD.MOV.U32 R22, RZ, RZ, R75 ;  /* 0x000000ffff167224 */ /* 0x000fe200078e004b */
[----:B------:R-:W-:Y:S01]  /*1c20*/  MOV R3, R43 ;  /* 0x0000002b00037202 */ /* 0x000fe20000000f00 */
[----:B-1----:R-:W-:Y:S01]  /*1c30*/  IMAD.MOV.U32 R9, RZ, RZ, R76 ;  /* 0x000000ffff097224 */ /* 0x002fe200078e004c */
[----:B------:R-:W-:Y:S01]  /*1c40*/  BSSY B0, `(.L_x_840) ;  /* 0x000003e000007945 */ /* 0x000fe20003800000 */
        /* <DEDUP_REMOVED lines=18> */
[----:B------:R-:W-:Y:S01]  /*1d70*/  CS2R R62, SRZ ;  /* 0x00000000003e7805 */ /* 0x000fe2000001ff00 */
[----:B------:R-:W-:Y:S01]  /*1d80*/  PRMT R36, R5, 0x5410, R6 ;  /* 0x0000541005247816 */ /* 0x000fe20000000006 */
        /* <DEDUP_REMOVED lines=8> */
[----:B------:R-:W-:-:S05]  /*1e10*/  @P5 BRA `(.L_x_841) ;  /* 0x0000020000005947 */ /* 0x000fca0003800000 */
[----:B------:R-:W-:Y:S01]  /*1e20*/  IADD3 R88, P3, P0, R168, UR14, R88 ;  /* 0x0000000ea8587c10 */ /* 0x000fe2000f87e058 */
[----:B------:R-:W-:Y:S01]  /*1e30*/  CS2R R72, SRZ ;  /* 0x0000000000487805 */ /* 0x000fe2000001ff00 */
[----:B------:R-:W-:Y:S01]  /*1e40*/  CS2R R34, SRZ ;  /* 0x0000000000227805 */ /* 0x000fe2000001ff00 */
[----:B------:R-:W-:Y:S01]  /*1e50*/  CS2R R66, SRZ ;  /* 0x0000000000427805 */ /* 0x000fe2000001ff00 */
[----:B------:R-:W-:Y:S01]  /*1e60*/  IADD3.X R3, R129, UR13, R54, P3, P0 ;  /* 0x0000000d81037c10 */ /* 0x000fe20009fe0436 */
[----:B------:R-:W-:Y:S01]  /*1e70*/  CS2R R32, SRZ ;  /* 0x0000000000207805 */ /* 0x000fe2000001ff00 */
[----:B------:R-:W-:Y:S01]  /*1e80*/  IADD3 R82, P3, P0, R166, UR18, R82 ;  /* 0x00000012a6527c10 */ /* 0x000fe2000f87e052 */
[----:B------:R-:W-:Y:S01]  /*1e90*/  CS2R R62, SRZ ;  /* 0x00000000003e7805 */ /* 0x000fe2000001ff00 */
[----:B------:R-:W-:Y:S01]  /*1ea0*/  CS2R R30, SRZ ;  /* 0x00000000001e7805 */ /* 0x000fe2000001ff00 */
[----:B------:R-:W-:Y:S01]  /*1eb0*/  CS2R R58, SRZ ;  /* 0x00000000003a7805 */ /* 0x000fe2000001ff00 */
[----:B------:R-:W-:Y:S01]  /*1ec0*/  IADD3.X R57, R128, UR6, R57, P3, P0 ;  /* 0x0000000680397c10 */ /* 0x000fe20009fe0439 */
[----:B------:R-:W-:Y:S01]  /*1ed0*/  CS2R R10, SRZ ;  /* 0x00000000000a7805 */ /* 0x000fe2000001ff00 */
        /* <DEDUP_REMOVED lines=20> */
.L_x_841:
[----:B------:R-:W-:Y:S05]  /*2020*/  BSYNC B0 ;  /* 0x0000000000007941 */ /* 0x000fea0003800000 */
.L_x_840:
[----:B-1---5:R-:W-:Y:S01]  /*2030*/  MOV R5, R11 ;  /* 0x0000000b00057202 */ /* 0x022fe20000000f00 */
[----:B------:R1:W2:Y:S01]  /*2040*/  SHFL.IDX PT, R83, R145, RZ, 0x181f ;  /* 0x00181fff91537589 */ /* 0x0002a200000e0000 */
[----:B------:R-:W-:Y:S01]  /*2050*/  IMAD.MOV.U32 R26, RZ, RZ, R58 ;  /* 0x000000ffff1a7224 */ /* 0x000fe200078e003a */
[----:B------:R-:W-:Y:S01]  /*2060*/  BSSY B1, `(.L_x_842) ;  /* 0x0000103000017945 */ /* 0x000fe20003800000 */
[----:B------:R-:W-:Y:S02]  /*2070*/  IMAD.MOV.U32 R25, RZ, RZ, R59 ;  /* 0x000000ffff197224 */ /* 0x000fe400078e003b */
[----:B------:R-:W-:Y:S02]  /*2080*/  IMAD.MOV.U32 R24, RZ, RZ, R62 ;  /* 0x000000ffff187224 */ /* 0x000fe400078e003e */
[----:B------:R-:W-:Y:S01]  /*2090*/  IMAD.MOV.U32 R6, RZ, RZ, R10 ;  /* 0x000000ffff067224 */ /* 0x000fe200078e000a */
[----:B------:R-:W-:Y:S01]  /*20a0*/  PRMT R57, R25, 0x5410, R26 ;  /* 0x0000541019397816 */ /* 0x000fe2000000001a */
[----:B------:R1:W3:Y:S01]  /*20b0*/  SHFL.IDX PT, R82, R157, RZ, 0x181f ;  /* 0x00181fff9d527589 */ /* 0x0002e200000e0000 */
[----:B------:R-:W-:Y:S01]  /*20c0*/  MOV R25, R63 ;  /* 0x0000003f00197202 */ /* 0x000fe20000000f00 */
        /* <DEDUP_REMOVED lines=12> */
[----:B------:R-:W-:Y:S01]  /*2190*/  IMAD.MOV.U32 R4, RZ, RZ, R34 ;  /* 0x000000ffff047224 */ /* 0x000fe200078e0022 */
[----:B------:R-:W-:Y:S02]  /*21a0*/  MOV R3, R35 ;  /* 0x0000002300037202 */ /* 0x000fe40000000f00 */
[----:B------:R-:W-:Y:S02]  /*21b0*/  PRMT R64, R24, 0x5410, R25 ;  /* 0x0000541018407816 */ /* 0x000fe40000000019 */
[----:B------:R-:W-:Y:S02]  /*21c0*/  PRMT R22, R5, 0x5410, R6 ;  /* 0x0000541005167816 */ /* 0x000fe40000000006 */
[----:B------:R-:W-:Y:S01]  /*21d0*/  PRMT R23, R3, 0x5410, R4 ;  /* 0x0000541003177816 */ /* 0x000fe20000000004 */
[----:B------:R-:W-:-:S05]  /*21e0*/  @P4 BRA `(.L_x_843) ;  /* 0x00000ea000004947 */ /* 0x000fca0003800000 */
[----:B--2---:R-:W-:Y:S01]  /*21f0*/  ISETP.GE.AND P0, PT, R18, c[0x0][0x1d4], PT ;  /* 0x0000750012007a0c */ /* 0x004fe20003f06270 */
[----:B------:R-:W-:Y:S01]  /*2200*/  @!UPT UIADD3 URZ, URZ, URZ, URZ ;  /* 0x0000003f3f3ff290 */ /* 0x000fe2000fffe03f */
[----:B------:R-:W-:Y:S11]  /*2210*/  BSSY B0, `(.L_x_844) ;  /* 0x0000038000007945 */ /* 0x000ff60003800000 */
[----:B------:R-:W-:-:S05]  /*2220*/  @P0 BRA `(.L_x_845) ;  /* 0x0000036000000947 */ /* 0x000fca0003800000 */
[C---:B---3--:R-:W-:Y:S01]  /*2230*/  LEA R88, P0, R18.reuse, R82, 0x1 ;  /* 0x0000005212587211 */ /* 0x048fe200078008ff */
[----:B------:R-:W2:Y:S03]  /*2240*/  LDS.128 R24, [R105+0xa080] ;  /* 0x00a0800069187984 */ /* 0x000ea60000000c00 */
[----:B------:R-:W-:Y:S02]  /*2250*/  LEA.HI.X R89, R18, R83, R19, 0x1, P0 ;  /* 0x0000005312597211 */ /* 0x000fe400000f0c13 */
[----:B------:R-:W-:Y:S11]  /*2260*/  ISETP.GE.AND P0, PT, R20, c[0x0][0x27c], PT ;  /* 0x00009f0014007a0c */ /* 0x000ff60003f06270 */
[----:B------:R-:W-:Y:S02]  /*2270*/  @!UPT UIADD3 URZ, URZ, URZ, URZ ;  /* 0x0000003f3f3ff290 */ /* 0x000fe4000fffe03f */
        /* <DEDUP_REMOVED lines=11> */
[----:B--2---:R-:W-:Y:S02]  /*2330*/  @!P0 MOV R37, R24 ;  /* 0x0000001800258202 */ /* 0x004fe40000000f00 */
        /* <DEDUP_REMOVED lines=8> */
[----:B------:R-:W-:Y:S01]  /*23c0*/  @!P0 FMUL.FTZ R85, R47, R46 ;  /* 0x0000002e2f558220 */ /* 0x000fe20000410000 */
[----:B------:R-:W-:Y:S01]  /*23d0*/  @!P0 MOV R41, R26 ;  /* 0x0000001a00298202 */ /* 0x000fe20000000f00 */
[----:B------:R-:W-:Y:S01]  /*23e0*/  @!P0 FFMA.FTZ R3, R45, R52, R3 ;  /* 0x000000342d038223 */ /* 0x000fe20000010003 */
[----:B------:R-:W-:Y:S01]  /*23f0*/  @!P0 HADD2.F32 R52, -RZ, R51.H0_H0 ;  /* 0x20000033ff348230 */ /* 0x000fe20000004100 */
[C---:B------:R-:W-:Y:S02]  /*2400*/  @!P0 FMUL.FTZ R4, R37.reuse, R46 ;  /* 0x0000002e25048220 */ /* 0x040fe40000410000 */
[-C--:B------:R-:W-:Y:S01]  /*2410*/  @!P0 FFMA.FTZ R85, R37, R54.reuse, -R85 ;  /* 0x0000003625558223 */ /* 0x080fe20000010855 */
[----:B------:R-:W-:Y:S01]  /*2420*/  @!P0 MOV R37, R27 ;  /* 0x0000001b00258202 */ /* 0x000fe20000000f00 */
[----:B------:R-:W-:Y:S01]  /*2430*/  @!P0 FFMA.FTZ R4, R47, R54, R4 ;  /* 0x000000362f048223 */ /* 0x000fe20000010004 */
[----:B------:R-:W-:Y:S01]  /*2440*/  @!P0 F2FP.PACK_AB R84, R3, R84 ;  /* 0x000000540354823e */ /* 0x000fe200000000ff */
[--C-:B------:R-:W-:Y:S02]  /*2450*/  @!P0 HADD2.F32 R45, -RZ, R41.reuse.H1_H1 ;  /* 0x30000029ff2d8230 */ /* 0x100fe40000004100 */
[----:B------:R-:W-:Y:S01]  /*2460*/  @!P0 HADD2.F32 R41, -RZ, R41.H0_H0 ;  /* 0x20000029ff298230 */ /* 0x000fe20000004100 */
[----:B------:R-:W-:Y:S01]  /*2470*/  @!P0 MOV R24, R84 ;  /* 0x0000005400188202 */ /* 0x000fe20000000f00 */
[--C-:B------:R-:W-:Y:S01]  /*2480*/  @!P0 HADD2.F32 R51, -RZ, R37.reuse.H1_H1 ;  /* 0x30000025ff338230 */ /* 0x100fe20000004100 */
[-C--:B------:R-:W-:Y:S01]  /*2490*/  @!P0 FMUL.FTZ R86, R45, R44.reuse ;  /* 0x0000002c2d568220 */ /* 0x080fe20000410000 */
[----:B------:R-:W-:Y:S01]  /*24a0*/  @!P0 HADD2.F32 R37, -RZ, R37.H0_H0 ;  /* 0x20000025ff258230 */ /* 0x000fe20000004100 */
[----:B------:R-:W-:Y:S01]  /*24b0*/  @!P0 FMUL.FTZ R5, R41, R44 ;  /* 0x0000002c29058220 */ /* 0x000fe20000410000 */
[----:B------:R-:W-:Y:S01]  /*24c0*/  @!P0 F2FP.PACK_AB R85, R4, R85 ;  /* 0x000000550455823e */ /* 0x000fe200000000ff */
[-C--:B------:R-:W-:Y:S02]  /*24d0*/  @!P0 FMUL.FTZ R87, R51, R40.reuse ;  /* 0x0000002833578220 */ /* 0x080fe40000410000 */
[----:B------:R-:W-:Y:S01]  /*24e0*/  @!P0 FMUL.FTZ R6, R37, R40 ;  /* 0x0000002825068220 */ /* 0x000fe20000410000 */
[----:B------:R-:W-:Y:S01]  /*24f0*/  @!P0 MOV R25, R85 ;  /* 0x0000005500198202 */ /* 0x000fe20000000f00 */
[-C--:B------:R-:W-:Y:S02]  /*2500*/  @!P0 FFMA.FTZ R5, R45, R52.reuse, R5 ;  /* 0x000000342d058223 */ /* 0x080fe40000010005 */
        /* <DEDUP_REMOVED lines=8> */
.L_x_845:
[----:B------:R-:W-:Y:S05]  /*2590*/  BSYNC B0 ;  /* 0x0000000000007941 */ /* 0x000fea0003800000 */
.L_x_844:
[----:B------:R-:W-:Y:S01]  /*25a0*/  ISETP.GE.AND P0, PT, R15, c[0x0][0x1d4], PT ;  /* 0x000075000f007a0c */ /* 0x000fe20003f06270 */
[----:B------:R-:W-:Y:S01]  /*25b0*/  @!UPT UIADD3 URZ, URZ, URZ, URZ ;  /* 0x0000003f3f3ff290 */ /* 0x000fe2000fffe03f */
[----:B------:R-:W-:Y:S11]  /*25c0*/  BSSY B0, `(.L_x_846) ;  /* 0x0000038000007945 */ /* 0x000ff60003800000 */
[----:B------:R-:W-:-:S05]  /*25d0*/  @P0 BRA `(.L_x_847) ;  /* 0x0000036000000947 */ /* 0x000fca0003800000 */
[C---:B---3--:R-:W-:Y:S01]  /*25e0*/  LEA R84, P0, R123.reuse, R82, 0x1 ;  /* 0x000000527b547211 */ /* 0x048fe200078008ff */
[----:B--2---:R-:W2:Y:S03]  /*25f0*/  LDS.128 R24, [R105+0xb880] ;  /* 0x00b8800069187984 */ /* 0x004ea60000000c00 */
[----:B------:R-:W-:Y:S02]  /*2600*/  LEA.HI.X R85, R123, R83, R132, 0x1, P0 ;  /* 0x000000537b557211 */ /* 0x000fe400000f0c84 */
[----:B------:R-:W-:Y:S11]  /*2610*/  ISETP.GE.AND P0, PT, R14, c[0x0][0x27c], PT ;  /* 0x00009f000e007a0c */ /* 0x000ff60003f06270 */
[----:B------:R-:W-:Y:S02]  /*2620*/  @!UPT UIADD3 URZ, URZ, URZ, URZ ;  /* 0x0000003f3f3ff290 */ /* 0x000fe4000fffe03f */
        /* <DEDUP_REMOVED lines=14> */
[----:B------:R-:W-:Y:S01]  /*2710*/  @!P0 HADD2.F32 R45, -RZ, R40.H0_H0 ;  /* 0x20000028ff2d8230 */ /* 0x000fe20000004100 */
[----:B------:R-:W-:Y:S01]  /*2720*/  @!P0 MOV R40, R26 ;  /* 0x0000001a00288202 */ /* 0x000fe20000000f00 */
[--C-:B------:R-:W-:Y:S01]  /*2730*/  @!P0 HADD2.F32 R47, -RZ, R41.reuse.H1_H1 ;  /* 0x30000029ff2f8230 */ /* 0x100fe20000004100 */
[-C--:B------:R-:W-:Y:S02]  /*2740*/  @!P0 FMUL.FTZ R54, R46, R44.reuse ;  /* 0x0000002c2e368220 */ /* 0x080fe40000410000 */
[----:B------:R-:W-:Y:S01]  /*2750*/  @!P0 FMUL.FTZ R3, R45, R44 ;  /* 0x0000002c2d038220 */ /* 0x000fe20000410000 */
[----:B------:R-:W-:Y:S01]  /*2760*/  @!P0 HADD2.F32 R44, -RZ, R41.H0_H0 ;  /* 0x20000029ff2c8230 */ /* 0x000fe20000004100 */
[-C--:B------:R-:W-:Y:S01]  /*2770*/  @!P0 FMUL.FTZ R81, R47, R37.reuse ;  /* 0x000000252f518220 */ /* 0x080fe20000410000 */
[--C-:B------:R-:W-:Y:S01]  /*2780*/  @!P0 HADD2.F32 R41, -RZ, R40.reuse.H0_H0 ;  /* 0x20000028ff298230 */ /* 0x100fe20000004100 */
[-C--:B------:R-:W-:Y:S02]  /*2790*/  @!P0 FFMA.FTZ R54, R45, R50.reuse, -R54 ;  /* 0x000000322d368223 */ /* 0x080fe40000010836 */
[----:B------:R-:W-:Y:S01]  /*27a0*/  @!P0 FMUL.FTZ R4, R44, R37 ;  /* 0x000000252c048220 */ /* 0x000fe20000410000 */
[----:B------:R-:W-:Y:S01]  /*27b0*/  @!P0 MOV R37, R27 ;  /* 0x0000001b00258202 */ /* 0x000fe20000000f00 */
[----:B------:R-:W-:Y:S01]  /*27c0*/  @!P0 FFMA.FTZ R3, R46, R50, R3 ;  /* 0x000000322e038223 */ /* 0x000fe20000010003 */
[----:B------:R-:W-:Y:S01]  /*27d0*/  @!P0 HADD2.F32 R50, -RZ, R53.H0_H0 ;  /* 0x20000035ff328230 */ /* 0x000fe20000004100 */
[----:B------:R-:W-:Y:S01]  /*27e0*/  @!P0 FMUL.FTZ R5, R41, R36 ;  /* 0x0000002429058220 */ /* 0x000fe20000410000 */
[----:B------:R-:W-:Y:S01]  /*27f0*/  @!P0 HADD2.F32 R46, -RZ, R40.H1_H1 ;  /* 0x30000028ff2e8230 */ /* 0x000fe20000004100 */
[-C--:B------:R-:W-:Y:S01]  /*2800*/  @!P0 FFMA.FTZ R4, R47, R51.reuse, R4 ;  /* 0x000000332f048223 */ /* 0x080fe20000010004 */
[----:B------:R-:W-:Y:S01]  /*2810*/  @!P0 F2FP.PACK_AB R54, R3, R54 ;  /* 0x000000360336823e */ /* 0x000fe200000000ff */
[----:B------:R-:W-:Y:S01]  /*2820*/  @!P0 FFMA.FTZ R81, R44, R51, -R81 ;  /* 0x000000332c518223 */ /* 0x000fe20000010851 */
[--C-:B------:R-:W-:Y:S01]  /*2830*/  @!P0 HADD2.F32 R53, -RZ, R37.reuse.H1_H1 ;  /* 0x30000025ff358230 */ /* 0x100fe20000004100 */
[----:B------:R-:W-:Y:S01]  /*2840*/  @!P0 FMUL.FTZ R56, R46, R36 ;  /* 0x000000242e388220 */ /* 0x000fe20000410000 */
[----:B------:R-:W-:Y:S01]  /*2850*/  @!P0 MOV R24, R54 ;  /* 0x0000003600188202 */ /* 0x000fe20000000f00 */
[----:B------:R-:W-:Y:S01]  /*2860*/  @!P0 HADD2.F32 R37, -RZ, R37.H0_H0 ;  /* 0x20000025ff258230 */ /* 0x000fe20000004100 */
[----:B------:R-:W-:Y:S01]  /*2870*/  @!P0 F2FP.PACK_AB R81, R4, R81 ;  /* 0x000000510451823e */ /* 0x000fe200000000ff */
[----:B------:R-:W-:Y:S02]  /*2880*/  @!P0 FMUL.FTZ R80, R53, R48 ;  /* 0x0000003035508220 */ /* 0x000fe40000410000 */
[----:B------:R-:W-:Y:S01]  /*2890*/  @!P0 FFMA.FTZ R5, R46, R50, R5 ;  /* 0x000000322e058223 */ /* 0x000fe20000010005 */
[----:B------:R-:W-:Y:S01]  /*28a0*/  @!P0 MOV R25, R81 ;  /* 0x0000005100198202 */ /* 0x000fe20000000f00 */
        /* <DEDUP_REMOVED lines=9> */
.L_x_847:
[----:B------:R-:W-:Y:S05]  /*2940*/  BSYNC B0 ;  /* 0x0000000000007941 */ /* 0x000fea0003800000 */
.L_x_846:
        /* <DEDUP_REMOVED lines=31> */
[----:B------:R-:W-:Y:S01]  /*2b40*/  @!P0 FFMA.FTZ R3, R46, R45, R3 ;  /* 0x0000002d2e038223 */ /* 0x000fe20000010003 */
[----:B------:R-:W-:Y:S01]  /*2b50*/  @!P0 HADD2.F32 R46, -RZ, R37.H1_H1 ;  /* 0x30000025ff2e8230 */ /* 0x000fe20000004100 */
[----:B------:R-:W-:Y:S01]  /*2b60*/  @!P0 FMUL.FTZ R4, R41, R36 ;  /* 0x0000002429048220 */ /* 0x000fe20000410000 */
[----:B------:R-:W-:Y:S01]  /*2b70*/  @!P0 MOV R36, R27 ;  /* 0x0000001b00248202 */ /* 0x000fe20000000f00 */
[----:B------:R-:W-:Y:S01]  /*2b80*/  @!P0 FFMA.FTZ R52, R44, R45, -R52 ;  /* 0x0000002d2c348223 */ /* 0x000fe20000010834 */
[----:B------:R-:W-:Y:S01]  /*2b90*/  @!P0 HADD2.F32 R45, -RZ, R71.H0_H0 ;  /* 0x20000047ff2d8230 */ /* 0x000fe20000004100 */
[-C--:B------:R-:W-:Y:S02]  /*2ba0*/  @!P0 FMUL.FTZ R5, R40, R29.reuse ;  /* 0x0000001d28058220 */ /* 0x080fe40000410000 */
[C---:B------:R-:W-:Y:S01]  /*2bb0*/  @!P0 FMUL.FTZ R54, R46.reuse, R29 ;  /* 0x0000001d2e368220 */ /* 0x040fe20000410000 */
[----:B------:R-:W-:Y:S01]  /*2bc0*/  @!P0 F2FP.PACK_AB R52, R3, R52 ;  /* 0x000000340334823e */ /* 0x000fe200000000ff */
[----:B------:R-:W-:Y:S01]  /*2bd0*/  @!P0 FFMA.FTZ R4, R47, R48, R4 ;  /* 0x000000302f048223 */ /* 0x000fe20000010004 */
        /* <DEDUP_REMOVED lines=9> */
[-C--:B------:R-:W-:Y:S01]  /*2c70*/  @!P0 FFMA.FTZ R53, R37, R50.reuse, -R53 ;  /* 0x0000003225358223 */ /* 0x080fe20000010835 */
[----:B------:R-:W-:Y:S01]  /*2c80*/  @!P0 MOV R25, R51 ;  /* 0x0000003300198202 */ /* 0x000fe20000000f00 */
[----:B------:R-:W-:Y:S01]  /*2c90*/  @!P0 FFMA.FTZ R6, R49, R50, R6 ;  /* 0x0000003231068223 */ /* 0x000fe20000010006 */
[----:B------:R-:W-:Y:S04]  /*2ca0*/  @!P0 F2FP.PACK_AB R54, R5, R54 ;  /* 0x000000360536823e */ /* 0x000fe800000000ff */
[----:B------:R-:W-:Y:S02]  /*2cb0*/  @!P0 F2FP.PACK_AB R53, R6, R53 ;  /* 0x000000350635823e */ /* 0x000fe400000000ff */
[----:B------:R-:W-:Y:S02]  /*2cc0*/  @!P0 MOV R26, R54 ;  /* 0x00000036001a8202 */ /* 0x000fe40000000f00 */
[----:B------:R-:W-:Y:S05]  /*2cd0*/  @!P0 MOV R27, R53 ;  /* 0x00000035001b8202 */ /* 0x000fea0000000f00 */
[----:B------:R2:W-:Y:S02]  /*2ce0*/  ST.E.128 [R78.64], R24 ;  /* 0x000000184e007985 */ /* 0x0005e4000c101d10 */
.L_x_849:
[----:B------:R-:W-:Y:S05]  /*2cf0*/  BSYNC B0 ;  /* 0x0000000000007941 */ /* 0x000fea0003800000 */
.L_x_848:
[----:B------:R-:W-:Y:S11]  /*2d00*/  ISETP.GE.AND P0, PT, R107, c[0x0][0x1d4], PT ;  /* 0x000075006b007a0c */ /* 0x000ff60003f06270 */
[----:B------:R-:W-:Y:S02]  /*2d10*/  @!UPT UIADD3 URZ, URZ, URZ, URZ ;  /* 0x0000003f3f3ff290 */ /* 0x000fe4000fffe03f */
[----:B------:R-:W-:-:S05]  /*2d20*/  @P0 BRA `(.L_x_843) ;  /* 0x0000036000000947 */ /* 0x000fca0003800000 */
[C---:B---3--:R-:W-:Y:S01]  /*2d30*/  LEA R82, P0, R122.reuse, R82, 0x1 ;  /* 0x000000527a527211 */ /* 0x048fe200078008ff */
[----:B--2---:R-:W2:Y:S03]  /*2d40*/  LDS.128 R24, [R105+0xe880] ;  /* 0x00e8800069187984 */ /* 0x004ea60000000c00 */
[----:B------:R-:W-:Y:S02]  /*2d50*/  LEA.HI.X R83, R122, R83, R119, 0x1, P0 ;  /* 0x000000537a537211 */ /* 0x000fe400000f0c77 */
[----:B------:R-:W-:Y:S11]  /*2d60*/  ISETP.GE.AND P0, PT, R13, c[0x0][0x27c], PT ;  /* 0x00009f000d007a0c */ /* 0x000ff60003f06270 */
[----:B------:R-:W-:Y:S02]  /*2d70*/  @!UPT UIADD3 URZ, URZ, URZ, URZ ;  /* 0x0000003f3f3ff290 */ /* 0x000fe4000fffe03f */
[----:B------:R-:W-:Y:S01]  /*2d80*/  @!P0 HADD2.F32 R41, -RZ, R65.H1_H1 ;  /* 0x30000041ff298230 */ /* 0x000fe20000004100 */
[--C-:B------:R-:W-:Y:S02]  /*2d90*/  @!P0 SHF.R.U64 R29, R38, 0x10, R39.reuse ;  /* 0x00000010261d8819 */ /* 0x100fe40000001227 */
        /* <DEDUP_REMOVED lines=14> */
[-C--:B------:R-:W-:Y:S01]  /*2e80*/  @!P0 FMUL.FTZ R46, R42, R39.reuse ;  /* 0x000000272a2e8220 */ /* 0x080fe20000410000 */
[----:B------:R-:W-:Y:S01]  /*2e90*/  @!P0 HADD2.F32 R40, -RZ, R37.H0_H0 ;  /* 0x20000025ff288230 */ /* 0x000fe20000004100 */
[C---:B------:R-:W-:Y:S02]  /*2ea0*/  @!P0 FMUL.FTZ R3, R36.reuse, R39 ;  /* 0x0000002724038220 */ /* 0x040fe40000410000 */
[----:B------:R-:W-:Y:S01]  /*2eb0*/  @!P0 FFMA.FTZ R46, R36, R41, -R46 ;  /* 0x00000029242e8223 */ /* 0x000fe2000001082e */
[----:B------:R-:W-:Y:S01]  /*2ec0*/  @!P0 MOV R36, R26 ;  /* 0x0000001a00248202 */ /* 0x000fe20000000f00 */
[CC--:B------:R-:W-:Y:S02]  /*2ed0*/  @!P0 FMUL.FTZ R49, R43.reuse, R29.reuse ;  /* 0x0000001d2b318220 */ /* 0x0c0fe40000410000 */
        /* <DEDUP_REMOVED lines=14> */
[-C--:B------:R-:W-:Y:S01]  /*2fc0*/  @!P0 FMUL.FTZ R50, R47, R38.reuse ;  /* 0x000000262f328220 */ /* 0x080fe20000410000 */
[----:B------:R-:W-:Y:S01]  /*2fd0*/  @!P0 MOV R25, R49 ;  /* 0x0000003100198202 */ /* 0x000fe20000000f00 */
[----:B------:R-:W-:Y:S01]  /*2fe0*/  @!P0 HADD2.F32 R42, -RZ, R65.H0_H0 ;  /* 0x20000041ff2a8230 */ /* 0x000fe20000004100 */
[C---:B------:R-:W-:Y:S02]  /*2ff0*/  @!P0 FMUL.FTZ R6, R29.reuse, R38 ;  /* 0x000000261d068220 */ /* 0x040fe40000410000 */
[----:B------:R-:W-:Y:S02]  /*3000*/  @!P0 FFMA.FTZ R50, R29, R44, -R50 ;  /* 0x0000002c1d328223 */ /* 0x000fe40000010832 */
        /* <DEDUP_REMOVED lines=8> */
.L_x_843:
[----:B--2---:R-:W-:Y:S05]  /*3090*/  BSYNC B1 ;  /* 0x0000000000017941 */ /* 0x004fea0003800000 */
.L_x_842:
[----:B-1----:R-:W1:Y:S04]  /*30a0*/  SHFL.IDX PT, R145, R145, 0x1, 0x181f ;  /* 0x00381f0091917f89 */ /* 0x002e6800000e0000 */
[----:B------:R-:W2:Y:S01]  /*30b0*/  SHFL.IDX PT, R157, R157, 0x1, 0x181f ;  /* 0x00381f009d9d7f89 */ /* 0x000ea200000e0000 */
[----:B------:R-:W-:-:S05]  /*30c0*/  @P5 BRA `(.L_x_850) ;  /* 0x0000392000005947 */ /* 0x000fca0003800000 */
[----:B------:R-:W-:Y:S01]  /*30d0*/  ISETP.GE.AND P0, PT, R18, c[0x0][0x1d4], PT ;  /* 0x0000750012007a0c */ /* 0x000fe20003f06270 */
[----:B------:R-:W-:Y:S01]  /*30e0*/  @!UPT UIADD3 URZ, URZ, URZ, URZ ;  /* 0x0000003f3f3ff290 */ /* 0x000fe2000fffe03f */
[----:B------:R-:W-:Y:S11]  /*30f0*/  BSSY B0, `(.L_x_851) ;  /* 0x0000038000007945 */ /* 0x000ff60003800000 */
[----:B------:R-:W-:-:S05]  /*3100*/  @P0 BRA `(.L_x_852) ;  /* 0x0000036000000947 */ /* 0x000fca0003800000 */
[C---:B--2---:R-:W-:Y:S01]  /*3110*/  LEA R46, P0, R18.reuse, R157, 0x1 ;  /* 0x0000009d122e7211 */ /* 0x044fe200078008ff */
[----:B------:R-:W2:Y:S03]  /*3120*/  LDS.128 R24, [R105+0xb080] ;  /* 0x00b0800069187984 */ /* 0x000ea60000000c00 */
[----:B-1----:R-:W-:Y:S02]  /*3130*/  LEA.HI.X R47, R18, R145, R19, 0x1, P0 ;  /* 0x00000091122f7211 */ /* 0x002fe400000f0c13 */
[----:B------:R-:W-:Y:S11]  /*3140*/  ISETP.GE.AND P0, PT, R20, c[0x0][0x27c], PT ;  /* 0x00009f0014007a0c */ /* 0x000ff60003f06270 */
[----:B------:R-:W-:Y:S02]  /*3150*/  @!UPT UIADD3 URZ, URZ, URZ, URZ ;  /* 0x0000003f3f3ff290 */ /* 0x000fe4000fffe03f */
[--C-:B------:R-:W-:Y:S01]  /*3160*/  @!P0 HADD2.F32 R36, -RZ, R23.reuse.H1_H1 ;  /* 0x30000017ff248230 */ /* 0x100fe20000004100 */
[--C-:B------:R-:W-:Y:S01]  /*3170*/  @!P0 SHF.R.U64 R28, R34, 0x10, R35.reuse ;  /* 0x00000010221c8819 */ /* 0x100fe20000001223 */
[----:B------:R-:W-:Y:S01]  /*3180*/  @!P0 HADD2.F32 R38, -RZ, R64.H1_H1 ;  /* 0x30000040ff268230 */ /* 0x000fe20000004100 */
        /* <DEDUP_REMOVED lines=37> */
[-C--:B------:R-:W-:Y:S02]  /*33e0*/  @!P0 FFMA.FTZ R45, R29, R42.reuse, -R45 ;  /* 0x0000002a1d2d8223 */ /* 0x080fe4000001082d */
        /* <DEDUP_REMOVED lines=8> */
.L_x_852:
[----:B------:R-:W-:Y:S05]  /*3470*/  BSYNC B0 ;  /* 0x0000000000007941 */ /* 0x000fea0003800000 */
.L_x_851:
[----:B------:R-:W-:Y:S01]  /*3480*/  ISETP.GE.AND P0, PT, R15, c[0x0][0x1d4], PT ;  /* 0x000075000f007a0c */ /* 0x000fe20003f06270 */
[----:B------:R-:W-:Y:S01]  /*3490*/  @!UPT UIADD3 URZ, URZ, URZ, URZ ;  /* 0x0000003f3f3ff290 */ /* 0x000fe2000fffe03f */
[----:B------:R-:W-:Y:S11]  /*34a0*/  BSSY B0, `(.L_x_853) ;  /* 0x0000038000007945 */ /* 0x000ff60003800000 */
[----:B------:R-:W-:-:S05]  /*34b0*/  @P0 BRA `(.L_x_854) ;  /* 0x0000036000000947 */ /* 0x000fca0003800000 */
[C---:B--2---:R-:W-:Y:S01]  /*34c0*/  LEA R44, P0, R123.reuse, R157, 0x1 ;  /* 0x0000009d7b2c7211 */ /* 0x044fe200078008ff */
[----:B-1----:R-:W1:Y:S03]  /*34d0*/  LDS.128 R24, [R105+0xc880] ;  /* 0x00c8800069187984 */ /* 0x002e660000000c00 */
        /* <DEDUP_REMOVED lines=52> */
.L_x_854:
[----:B------:R-:W-:Y:S05]  /*3820*/  BSYNC B0 ;  /* 0x0000000000007941 */ /* 0x000fea0003800000 */
.L_x_853:
        /* <DEDUP_REMOVED lines=58> */
.L_x_856:
[----:B------:R-:W-:Y:S05]  /*3bd0*/  BSYNC B0 ;  /* 0x0000000000007941 */ /* 0x000fea0003800000 */
.L_x_855:
[----:B------:R-:W-:Y:S11]  /*3be0*/  ISETP.GE.AND P0, PT, R107, c[0x0][0x1d4], PT ;  /* 0x000075006b007a0c */ /* 0x000ff60003f06270 */
[----:B------:R-:W-:Y:S02]  /*3bf0*/  @!UPT UIADD3 URZ, URZ, URZ, URZ ;  /* 0x0000003f3f3ff290 */ /* 0x000fe4000fffe03f */
[----:B------:R-:W-:-:S05]  /*3c00*/  @P0 BRA `(.L_x_850) ;  /* 0x00002de000000947 */ /* 0x000fca0003800000 */
[C---:B--2---:R-:W-:Y:S01]  /*3c10*/  LEA R38, P0, R122.reuse, R157, 0x1 ;  /* 0x0000009d7a267211 */ /* 0x044fe200078008ff */
[----:B-1----:R-:W1:Y:S03]  /*3c20*/  LDS.128 R24, [R105+0xf880] ;  /* 0x00f8800069187984 */ /* 0x002e660000000c00 */
[----:B------:R-:W-:Y:S02]  /*3c30*/  LEA.HI.X R39, R122, R145, R119, 0x1, P0 ;  /* 0x000000917a277211 */ /* 0x000fe400000f0c77 */
        /* <DEDUP_REMOVED lines=25> */
[----:B------:R-:W-:Y:S02]  /*3dd0*/  @!P0 FFMA.FTZ R3, R28, R29, R3 ;  /* 0x0000001d1c038223 */ /* 0x000fe40000010003 */
[C---:B------:R-:W-:Y:S01]  /*3de0*/  @!P0 FMUL.FTZ R4, R22.reuse, R9 ;  /* 0x0000000916048220 */ /* 0x040fe20000410000 */
[----:B------:R-:W-:Y:S01]  /*3df0*/  @!P0 MOV R9, R27 ;  /* 0x0000001b00098202 */ /* 0x000fe20000000f00 */
[-C--:B------:R-:W-:Y:S01]  /*3e00*/  @!P0 FFMA.FTZ R33, R22, R31.reuse, -R33 ;  /* 0x0000001f16218223 */ /* 0x080fe20000010821 */
[--C-:B------:R-:W-:Y:S01]  /*3e10*/  @!P0 HADD2.F32 R28, -RZ, R11.reuse.H1_H1 ;  /* 0x3000000bff1c8230 */ /* 0x100fe20000004100 */
[----:B------:R-:W-:Y:S01]  /*3e20*/  @!P0 FFMA.FTZ R4, R30, R31, R4 ;  /* 0x0000001f1e048223 */ /* 0x000fe20000010004 */
[----:B------:R-:W-:Y:S01]  /*3e30*/  @!P0 F2FP.PACK_AB R36, R3, R36 ;  /* 0x000000240324823e */ /* 0x000fe200000000ff */
[----:B------:R-:W-:Y:S02]  /*3e40*/  @!P0 HADD2.F32 R11, -RZ, R11.H0_H0 ;  /* 0x2000000bff0b8230 */ /* 0x000fe40000004100 */
[-C--:B------:R-:W-:Y:S01]  /*3e50*/  @!P0 FMUL.FTZ R40, R28, R8.reuse ;  /* 0x000000081c288220 */ /* 0x080fe20000410000 */
[----:B------:R-:W-:Y:S01]  /*3e60*/  @!P0 F2FP.PACK_AB R33, R4, R33 ;  /* 0x000000210421823e */ /* 0x000fe200000000ff */
[--C-:B------:R-:W-:Y:S01]  /*3e70*/  @!P0 HADD2.F32 R29, -RZ, R9.reuse.H1_H1 ;  /* 0x30000009ff1d8230 */ /* 0x100fe20000004100 */
[C---:B------:R-:W-:Y:S01]  /*3e80*/  @!P0 FMUL.FTZ R5, R11.reuse, R8 ;  /* 0x000000080b058220 */ /* 0x040fe20000410000 */
[----:B------:R-:W-:Y:S01]  /*3e90*/  @!P0 MOV R24, R36 ;  /* 0x0000002400188202 */ /* 0x000fe20000000f00 */
[----:B------:R-:W-:Y:S01]  /*3ea0*/  @!P0 FFMA.FTZ R40, R11, R32, -R40 ;  /* 0x000000200b288223 */ /* 0x000fe20000010828 */
[----:B------:R-:W-:Y:S01]  /*3eb0*/  @!P0 MOV R25, R33 ;  /* 0x0000002100198202 */ /* 0x000fe20000000f00 */
[----:B------:R-:W-:Y:S01]  /*3ec0*/  @!P0 FMUL.FTZ R35, R29, R10 ;  /* 0x0000000a1d238220 */ /* 0x000fe20000410000 */
[----:B------:R-:W-:Y:S01]  /*3ed0*/  @!P0 HADD2.F32 R9, -RZ, R9.H0_H0 ;  /* 0x20000009ff098230 */ /* 0x000fe20000004100 */
[----:B------:R-:W-:Y:S04]  /*3ee0*/  @!P0 FFMA.FTZ R5, R28, R32, R5 ;  /* 0x000000201c058223 */ /* 0x000fe80000010005 */
[----:B------:R-:W-:Y:S01]  /*3ef0*/  @!P0 FMUL.FTZ R6, R9, R10 ;  /* 0x0000000a09068220 */ /* 0x000fe20000410000 */
[----:B------:R-:W-:Y:S01]  /*3f00*/  @!P0 F2FP.PACK_AB R40, R5, R40 ;  /* 0x000000280528823e */ /* 0x000fe200000000ff */
[-C--:B------:R-:W-:Y:S02]  /*3f10*/  @!P0 FFMA.FTZ R35, R9, R34.reuse, -R35 ;  /* 0x0000002209238223 */ /* 0x080fe40000010823 */
[----:B------:R-:W-:Y:S01]  /*3f20*/  @!P0 FFMA.FTZ R6, R29, R34, R6 ;  /* 0x000000221d068223 */ /* 0x000fe20000010006 */
[----:B------:R-:W-:Y:S04]  /*3f30*/  @!P0 MOV R26, R40 ;  /* 0x00000028001a8202 */ /* 0x000fe80000000f00 */
[----:B------:R-:W-:Y:S04]  /*3f40*/  @!P0 F2FP.PACK_AB R35, R6, R35 ;  /* 0x000000230623823e */ /* 0x000fe800000000ff */
[----:B------:R-:W-:Y:S05]  /*3f50*/  @!P0 MOV R27, R35 ;  /* 0x00000023001b8202 */ /* 0x000fea0000000f00 */
[----:B------:R1:W-:Y:S01]  /*3f60*/  ST.E.128 [R38.64], R24 ;  /* 0x0000001826007985 */ /* 0x0003e2000c101d10 */
[----:B------:R-:W-:-:S05]  /*3f70*/  BRA `(.L_x_850) ;  /* 0x00002a7000007947 */ /* 0x000fca0003800000 */
.L_x_837:
        /* <DEDUP_REMOVED lines=30> */
[----:B------:R1:W5:Y:S04]  /*4160*/  @!P0 LDG.E.128 R60, [R8.64] ;  /* 0x00000010083c8981 */ /* 0x000368000c1e1d00 */
[----:B------:R1:W5:Y:S01]  /*4170*/  @!P0 LDG.E.128 R44, [R4.64] ;  /* 0x00000010042c8981 */ /* 0x000362000c1e1d00 */
[----:B------:R-:W-:Y:S11]  /*4180*/  ISETP.GE.AND P0, PT, R15, c[0x0][0x27c], PT ;  /* 0x00009f000f007a0c */ /* 0x000ff60003f06270 */
[----:B------:R-:W-:Y:S02]  /*4190*/  @!UPT UIADD3 URZ, URZ, URZ, URZ ;  /* 0x0000003f3f3ff290 */ /* 0x000fe4000fffe03f */
[----:B------:R1:W5:Y:S04]  /*41a0*/  @!P0 LDG.E.128 R84, [R8.64+0x80] ;  /* 0x0000801008548981 */ /* 0x000368000c1e1d00 */
[----:B------:R1:W5:Y:S02]  /*41b0*/  @!P0 LDG.E.128 R36, [R4.64+0x80] ;  /* 0x0000801004248981 */ /* 0x000364000c1e1d00 */
.L_x_858:
[----:B------:R-:W-:Y:S05]  /*41c0*/  BSYNC B0 ;  /* 0x0000000000007941 */ /* 0x000fea0003800000 */
.L_x_857:
        /* <DEDUP_REMOVED lines=60> */
.L_x_860:
[----:B------:R-:W-:Y:S05]  /*4590*/  BSYNC B0 ;  /* 0x0000000000007941 */ /* 0x000fea0003800000 */
.L_x_859:
[----:B-1---5:R-:W-:Y:S01]  /*45a0*/  MOV R8, R73 ;  /* 0x0000004900087202 */ /* 0x022fe20000000f00 */
[----:B------:R1:W2:Y:S01]  /*45b0*/  SHFL.IDX PT, R171, R145, RZ, 0x181f ;  /* 0x00181fff91ab7589 */ /* 0x0002a200000e0000 */
[----:B------:R-:W-:Y:S01]  /*45c0*/  MOV R5, R27 ;  /* 0x0000001b00057202 */ /* 0x000fe20000000f00 */
[----:B------:R-:W-:Y:S01]  /*45d0*/  IMAD.MOV.U32 R11, RZ, RZ, R74 ;  /* 0x000000ffff0b7224 */ /* 0x000fe200078e004a */
[----:B------:R-:W-:Y:S01]  /*45e0*/  IADD3 R81, -R68, c[0x0][0x1d4], RZ ;  /* 0x0000750044517a10 */ /* 0x000fe20007ffe1ff */
[----:B------:R-:W-:Y:S01]  /*45f0*/  IMAD.MOV.U32 R10, RZ, RZ, R75 ;  /* 0x000000ffff0a7224 */ /* 0x000fe200078e004b */
[----:B------:R-:W-:Y:S01]  /*4600*/  BSSY B1, `(.L_x_861) ;  /* 0x000010b000017945 */ /* 0x000fe20003800000 */
[----:B------:R-:W-:Y:S02]  /*4610*/  IMAD.MOV.U32 R9, RZ, RZ, R72 ;  /* 0x000000ffff097224 */ /* 0x000fe400078e0048 */
[----:B------:R1:W3:Y:S01]  /*4620*/  SHFL.IDX PT, R170, R157, RZ, 0x181f ;  /* 0x00181fff9daa7589 */ /* 0x0002e200000e0000 */
        /* <DEDUP_REMOVED lines=24> */
[----:B------:R-:W-:Y:S01]  /*47b0*/  SEL R57, R68, R81, !P1 ;  /* 0x0000005144397207 */ /* 0x000fe20004800000 */
[----:B------:R-:W2:Y:S01]  /*47c0*/  LDS.128 R32, [R140+0xa080] ;  /* 0x00a080008c207984 */ /* 0x000ea20000000c00 */
[----:B------:R-:W-:Y:S02]  /*47d0*/  ISETP.GE.AND P0, PT, R18, c[0x0][0x27c], PT ;  /* 0x00009f0012007a0c */ /* 0x000fe40003f06270 */
[----:B------:R-:W-:Y:S04]  /*47e0*/  SHF.R.S32.HI R56, RZ, 0x1f, R57 ;  /* 0x0000001fff387819 */ /* 0x000fe80000011439 */
[----:B------:R-:W-:Y:S04]  /*47f0*/  LEA.HI R57, R56, R57, RZ, 0x4 ;  /* 0x0000003938397211 */ /* 0x000fe800078f20ff */
[----:B------:R-:W-:Y:S03]  /*4800*/  LEA.HI.SX32 R57, R57, R70, 0x1c ;  /* 0x0000004639397211 */ /* 0x000fe600078fe2ff */
[----:B------:R-:W-:Y:S01]  /*4810*/  @!P0 SHF.R.U64 R50, R44, 0x10, R45 ;  /* 0x000000102c328819 */ /* 0x000fe2000000122d */
[----:B------:R-:W-:Y:S01]  /*4820*/  @!P0 HADD2.F32 R52, -RZ, R49.H1_H1 ;  /* 0x30000031ff348230 */ /* 0x000fe20000004100 */
[----:B------:R-:W-:Y:S01]  /*4830*/  SHF.R.S32.HI R56, RZ, 0x1f, R57 ;  /* 0x0000001fff387819 */ /* 0x000fe20000011439 */
[----:B------:R-:W-:Y:S01]  /*4840*/  @!P0 HADD2.F32 R58, -RZ, R58.H0_H0 ;  /* 0x2000003aff3a8230 */ /* 0x000fe20000004100 */
[----:B------:R-:W-:Y:S01]  /*4850*/  SHF.L.U32 R173, R57, 0x3, RZ ;  /* 0x0000000339ad7819 */ /* 0x000fe200000006ff */
[----:B------:R-:W-:Y:S01]  /*4860*/  @!P0 HADD2.F32 R51, -RZ, R50.H0_H0 ;  /* 0x20000032ff338230 */ /* 0x000fe20000004100 */
[----:B------:R-:W-:Y:S01]  /*4870*/  LEA.HI R56, R56, R57, RZ, 0x3 ;  /* 0x0000003938387211 */ /* 0x000fe200078f18ff */
[----:B------:R-:W-:Y:S01]  /*4880*/  @!P0 HADD2.F32 R65, -RZ, R65.H0_H0 ;  /* 0x20000041ff418230 */ /* 0x000fe20000004100 */
[----:B------:R-:W-:Y:S02]  /*4890*/  LOP3.LUT R175, R108, 0x38, R173, 0xf8, !PT ;  /* 0x000000386caf7812 */ /* 0x000fe400078ef8ad */
[----:B------:R-:W-:Y:S02]  /*48a0*/  SHF.R.S32.HI R56, RZ, 0x3, R56 ;  /* 0x00000003ff387819 */ /* 0x000fe40000011438 */
[----:B------:R-:W-:Y:S02]  /*48b0*/  LOP3.LUT R175, R175, R106, RZ, 0x3c, !PT ;  /* 0x0000006aafaf7212 */ /* 0x000fe400078e3cff */
[----:B------:R-:W-:Y:S01]  /*48c0*/  @!P0 SHF.R.U32.HI R44, RZ, 0x10, R47 ;  /* 0x00000010ff2c8819 */ /* 0x000fe2000001162f */
[----:B------:R-:W-:Y:S01]  /*48d0*/  IMAD R54, R56, 0xc00, R7 ;  /* 0x00000c0038367824 */ /* 0x000fe200078e0207 */
[----:B------:R-:W-:Y:S02]  /*48e0*/  @!P0 SHF.R.U64 R46, R46, 0x10, R47 ;  /* 0x000000102e2e8819 */ /* 0x000fe4000000122f */
[----:B------:R-:W-:Y:S01]  /*48f0*/  @!P0 SHF.R.U64 R59, R60, 0x10, R61 ;  /* 0x000000103c3b8819 */ /* 0x000fe2000000123d */
[----:B------:R-:W-:Y:S01]  /*4900*/  IMAD.IADD R175, R54, 0x1, R175 ;  /* 0x0000000136af7824 */ /* 0x000fe200078e02af */
[----:B------:R-:W-:Y:S02]  /*4910*/  @!P0 SHF.R.U32.HI R45, RZ, 0x10, R45 ;  /* 0x00000010ff2d8819 */ /* 0x000fe4000001162d */
[----:B------:R-:W-:Y:S01]  /*4920*/  @!P0 SHF.R.U32.HI R60, RZ, 0x10, R61 ;  /* 0x00000010ff3c8819 */ /* 0x000fe2000001163d */
[----:B------:R-:W-:Y:S01]  /*4930*/  @!P0 HADD2.F32 R59, -RZ, R59.H0_H0 ;  /* 0x2000003bff3b8230 */ /* 0x000fe20000004100 */
[----:B------:R-:W-:Y:S01]  /*4940*/  SHF.L.U32 R172, R175, 0x1, RZ ;  /* 0x00000001afac7819 */ /* 0x000fe200000006ff */
[----:B------:R-:W-:Y:S01]  /*4950*/  @!P0 HADD2.F32 R61, -RZ, R94.H0_H0 ;  /* 0x2000005eff3d8230 */ /* 0x000fe20000004100 */
[----:B--2---:R-:W-:Y:S01]  /*4960*/  @!P0 IMAD.MOV.U32 R53, RZ, RZ, R32 ;  /* 0x000000ffff358224 */ /* 0x004fe200078e0020 */
[--C-:B------:R-:W-:Y:S02]  /*4970*/  @!P0 SHF.R.U32.HI R67, RZ, 0x10, R63.reuse ;  /* 0x00000010ff438819 */ /* 0x100fe4000001163f */
[----:B------:R-:W2:Y:S01]  /*4980*/  LDS.128 R88, [R172+0xa080] ;  /* 0x00a08000ac587984 */ /* 0x000ea20000000c00 */
[----:B------:R-:W-:Y:S01]  /*4990*/  @!P0 SHF.R.U64 R63, R62, 0x10, R63 ;  /* 0x000000103e3f8819 */ /* 0x000fe2000000123f */
[--C-:B------:R-:W-:Y:S02]  /*49a0*/  @!P0 HADD2.F32 R47, -RZ, R53.reuse.H0_H0 ;  /* 0x20000035ff2f8230 */ /* 0x100fe40000004100 */
[----:B------:R-:W-:Y:S02]  /*49b0*/  @!P0 HADD2.F32 R50, -RZ, R53.H1_H1 ;  /* 0x30000035ff328230 */ /* 0x000fe40000004100 */
[----:B------:R-:W-:Y:S01]  /*49c0*/  @!P0 HADD2.F32 R67, -RZ, R67.H0_H0 ;  /* 0x20000043ff438230 */ /* 0x000fe20000004100 */
[C---:B------:R-:W-:Y:S01]  /*49d0*/  @!P0 FMUL.FTZ R3, R47.reuse, R52 ;  /* 0x000000342f038220 */ /* 0x040fe20000410000 */
[----:B------:R-:W-:Y:S01]  /*49e0*/  @!P0 HADD2.F32 R63, -RZ, R63.H0_H0 ;  /* 0x2000003fff3f8230 */ /* 0x000fe20000004100 */
[----:B------:R-:W-:Y:S01]  /*49f0*/  @!P0 FMUL.FTZ R4, R50, R51 ;  /* 0x0000003332048220 */ /* 0x000fe20000410000 */
[----:B--2---:R-:W-:Y:S02]  /*4a00*/  @!P0 MOV R57, R88 ;  /* 0x0000005800398202 */ /* 0x004fe40000000f00 */
[----:B------:R-:W-:Y:S03]  /*4a10*/  @!P0 MOV R62, R90 ;  /* 0x0000005a003e8202 */ /* 0x000fe60000000f00 */
[--C-:B------:R-:W-:Y:S02]  /*4a20*/  @!P0 HADD2.F32 R56, -RZ, R57.reuse.H0_H0 ;  /* 0x20000039ff388230 */ /* 0x100fe40000004100 */
[----:B------:R-:W-:Y:S03]  /*4a30*/  @!P0 HADD2.F32 R57, -RZ, R57.H1_H1 ;  /* 0x30000039ff398230 */ /* 0x000fe60000004100 */
[C---:B------:R-:W-:Y:S02]  /*4a40*/  @!P0 FMUL.FTZ R172, R56.reuse, R52 ;  /* 0x0000003438ac8220 */ /* 0x040fe40000410000 */
[-C--:B------:R-:W-:Y:S02]  /*4a50*/  @!P0 FFMA.FTZ R3, R56, R58.reuse, R3 ;  /* 0x0000003a38038223 */ /* 0x080fe40000010003 */
[----:B------:R-:W-:Y:S01]  /*4a60*/  @!P0 FFMA.FTZ R172, R47, R58, -R172 ;  /* 0x0000003a2fac8223 */ /* 0x000fe200000108ac */
[----:B------:R-:W-:Y:S01]  /*4a70*/  @!P0 HADD2.F32 R47, -RZ, R49.H0_H0 ;  /* 0x20000031ff2f8230 */ /* 0x000fe20000004100 */
[----:B------:R-:W-:Y:S01]  /*4a80*/  @!P0 IMAD.MOV.U32 R58, RZ, RZ, R89 ;  /* 0x000000ffff3a8224 */ /* 0x000fe200078e0059 */
[----:B------:R-:W-:Y:S01]  /*4a90*/  @!P0 MOV R49, R35 ;  /* 0x0000002300318202 */ /* 0x000fe20000000f00 */
[C---:B------:R-:W-:Y:S01]  /*4aa0*/  @!P0 FMUL.FTZ R175, R57.reuse, R51 ;  /* 0x0000003339af8220 */ /* 0x040fe20000410000 */
[----:B------:R-:W-:Y:S01]  /*4ab0*/  @!P0 MOV R51, R33 ;  /* 0x0000002100338202 */ /* 0x000fe20000000f00 */
[-C--:B------:R-:W-:Y:S01]  /*4ac0*/  @!P0 FFMA.FTZ R4, R57, R59.reuse, R4 ;  /* 0x0000003b39048223 */ /* 0x080fe20000010004 */
[--C-:B------:R-:W-:Y:S01]  /*4ad0*/  @!P0 HADD2.F32 R56, -RZ, R58.reuse.H0_H0 ;  /* 0x2000003aff388230 */ /* 0x100fe20000004100 */
[----:B------:R-:W-:Y:S01]  /*4ae0*/  @!P0 FFMA.FTZ R175, R50, R59, -R175 ;  /* 0x0000003b32af8223 */ /* 0x000fe200000108af */
[----:B------:R-:W-:Y:S02]  /*4af0*/  @!P0 HADD2.F32 R50, -RZ, R45.H0_H0 ;  /* 0x2000002dff328230 */ /* 0x000fe40000004100 */
[----:B------:R-:W-:Y:S01]  /*4b00*/  @!P0 HADD2.F32 R59, -RZ, R58.H1_H1 ;  /* 0x3000003aff3b8230 */ /* 0x000fe20000004100 */
[----:B------:R-:W-:Y:S01]  /*4b10*/  @!P0 FMUL.FTZ R174, R56, R47 ;  /* 0x0000002f38ae8220 */ /* 0x000fe20000410000 */
[--C-:B------:R-:W-:Y:S01]  /*4b20*/  @!P0 HADD2.F32 R45, -RZ, R51.reuse.H1_H1 ;  /* 0x30000033ff2d8230 */ /* 0x100fe20000004100 */
[----:B------:R-:W-:Y:S01]  /*4b30*/  @!P0 F2FP.PACK_AB R175, R175, R172 ;  /* 0x000000acafaf823e */ /* 0x000fe200000000ff */
[----:B------:R-:W-:Y:S01]  /*4b40*/  @!P0 HADD2.F32 R58, -RZ, R60.H0_H0 ;  /* 0x2000003cff3a8230 */ /* 0x000fe20000004100 */
[----:B------:R-:W-:Y:S01]  /*4b50*/  @!P0 IMAD.MOV.U32 R60, RZ, RZ, R91 ;  /* 0x000000ffff3c8224 */ /* 0x000fe200078e005b */
[----:B------:R-:W-:Y:S01]  /*4b60*/  @!P0 HADD2.F32 R52, -RZ, R51.H0_H0 ;  /* 0x20000033ff348230 */ /* 0x000fe20000004100 */
[-C--:B------:R-:W-:Y:S01]  /*4b70*/  @!P0 FMUL.FTZ R177, R59, R50.reuse ;  /* 0x000000323bb18220 */ /* 0x080fe20000410000 */
[----:B------:R-:W-:Y:S01]  /*4b80*/  @!P0 MOV R32, R175 ;  /* 0x000000af00208202 */ /* 0x000fe20000000f00 */
[C---:B------:R-:W-:Y:S01]  /*4b90*/  @!P0 FMUL.FTZ R6, R45.reuse, R50 ;  /* 0x000000322d068220 */ /* 0x040fe20000410000 */
[----:B------:R-:W-:Y:S01]  /*4ba0*/  @!P0 HADD2.F32 R66, -RZ, R60.H1_H1 ;  /* 0x3000003cff428230 */ /* 0x000fe20000004100 */
[----:B------:R-:W-:Y:S01]  /*4bb0*/  @!P0 FFMA.FTZ R177, R45, R58, -R177 ;  /* 0x0000003a2db18223 */ /* 0x000fe200000108b1 */
[----:B------:R-:W-:Y:S01]  /*4bc0*/  @!P0 HADD2.F32 R45, -RZ, R44.H0_H0 ;  /* 0x2000002cff2d8230 */ /* 0x000fe20000004100 */
[----:B------:R-:W-:Y:S01]  /*4bd0*/  @!P0 FMUL.FTZ R5, R52, R47 ;  /* 0x0000002f34058220 */ /* 0x000fe20000410000 */
[--C-:B------:R-:W-:Y:S01]  /*4be0*/  @!P0 HADD2.F32 R44, -RZ, R49.reuse.H1_H1 ;  /* 0x30000031ff2c8230 */ /* 0x100fe20000004100 */
[----:B------:R-:W-:Y:S01]  /*4bf0*/  @!P0 F2FP.PACK_AB R172, R4, R3 ;  /* 0x0000000304ac823e */ /* 0x000fe200000000ff */
[----:B------:R-:W-:Y:S01]  /*4c00*/  @!P0 HADD2.F32 R57, -RZ, R64.H0_H0 ;  /* 0x20000040ff398230 */ /* 0x000fe20000004100 */
[-C--:B------:R-:W-:Y:S01]  /*4c10*/  @!P0 FMUL.FTZ R179, R66, R45.reuse ;  /* 0x0000002d42b38220 */ /* 0x080fe20000410000 */
[----:B------:R-:W-:Y:S01]  /*4c20*/  @!P0 HADD2.F32 R47, -RZ, R48.H1_H1 ;  /* 0x30000030ff2f8230 */ /* 0x000fe20000004100 */
[C---:B------:R-:W-:Y:S01]  /*4c30*/  @!P0 FMUL.FTZ R11, R44.reuse, R45 ;  /* 0x0000002d2c0b8220 */ /* 0x040fe20000410000 */
[----:B------:R-:W-:Y:S01]  /*4c40*/  @!P0 MOV R88, R172 ;  /* 0x000000ac00588202 */ /* 0x000fe20000000f00 */
[----:B------:R-:W-:Y:S01]  /*4c50*/  @!P0 FFMA.FTZ R179, R44, R67, -R179 ;  /* 0x000000432cb38223 */ /* 0x000fe200000108b3 */
[----:B------:R-:W-:Y:S01]  /*4c60*/  @!P0 HADD2.F32 R64, -RZ, R60.H0_H0 ;  /* 0x2000003cff408230 */ /* 0x000fe20000004100 */
[----:B------:R-:W-:Y:S01]  /*4c70*/  @!P0 IMAD.MOV.U32 R44, RZ, RZ, R34 ;  /* 0x000000ffff2c8224 */ /* 0x000fe200078e0022 */
[----:B------:R-:W-:Y:S01]  /*4c80*/  @!P0 HADD2.F32 R50, -RZ, R49.H0_H0 ;  /* 0x20000031ff328230 */ /* 0x000fe20000004100 */
[----:B------:R-:W-:Y:S01]  /*4c90*/  @!P0 FFMA.FTZ R5, R56, R57, R5 ;  /* 0x0000003938058223 */ /* 0x000fe20000010005 */
[----:B------:R-:W-:Y:S01]  /*4ca0*/  @!P0 HADD2.F32 R45, -RZ, R46.H0_H0 ;  /* 0x2000002eff2d8230 */ /* 0x000fe20000004100 */
[-C--:B------:R-:W-:Y:S01]  /*4cb0*/  @!P0 FMUL.FTZ R176, R64, R47.reuse ;  /* 0x0000002f40b08220 */ /* 0x080fe20000410000 */
[----:B------:R-:W-:Y:S01]  /*4cc0*/  @!P0 HADD2.F32 R46, -RZ, R44.H0_H0 ;  /* 0x2000002cff2e8230 */ /* 0x000fe20000004100 */
[----:B------:R-:W-:Y:S01]  /*4cd0*/  @!P0 FMUL.FTZ R10, R50, R47 ;  /* 0x0000002f320a8220 */ /* 0x000fe20000410000 */
[----:B------:R-:W-:Y:S01]  /*4ce0*/  @!P0 HADD2.F32 R47, -RZ, R48.H0_H0 ;  /* 0x20000030ff2f8230 */ /* 0x000fe20000004100 */
[----:B------:R-:W-:Y:S01]  /*4cf0*/  @!P0 FFMA.FTZ R6, R59, R58, R6 ;  /* 0x0000003a3b068223 */ /* 0x000fe20000010006 */
[----:B------:R-:W-:Y:S01]  /*4d00*/  @!P0 HADD2.F32 R44, -RZ, R44.H1_H1 ;  /* 0x3000002cff2c8230 */ /* 0x000fe20000004100 */
[----:B------:R-:W-:Y:S01]  /*4d10*/  @!P0 FFMA.FTZ R174, R52, R57, -R174 ;  /* 0x0000003934ae8223 */ /* 0x000fe200000108ae */
[--C-:B------:R-:W-:Y:S01]  /*4d20*/  @!P0 HADD2.F32 R60, -RZ, R62.reuse.H0_H0 ;  /* 0x2000003eff3c8230 */ /* 0x100fe20000004100 */
[----:B------:R-:W-:Y:S01]  /*4d30*/  @!P0 FMUL.FTZ R8, R46, R47 ;  /* 0x0000002f2e088220 */ /* 0x000fe20000410000 */
[----:B------:R-:W-:Y:S01]  /*4d40*/  @!P0 HADD2.F32 R62, -RZ, R62.H1_H1 ;  /* 0x3000003eff3e8230 */ /* 0x000fe20000004100 */
[----:B------:R-:W-:Y:S01]  /*4d50*/  @!P0 FMUL.FTZ R9, R44, R45 ;  /* 0x0000002d2c098220 */ /* 0x000fe20000410000 */
[----:B------:R-:W-:Y:S01]  /*4d60*/  @!P0 F2FP.PACK_AB R174, R177, R174 ;  /* 0x000000aeb1ae823e */ /* 0x000fe200000000ff */
[----:B------:R-:W-:Y:S01]  /*4d70*/  @!P0 FFMA.FTZ R8, R60, R61, R8 ;  /* 0x0000003d3c088223 */ /* 0x000fe20000010008 */
[----:B------:R-:W-:Y:S01]  /*4d80*/  @!P0 F2FP.PACK_AB R177, R6, R5 ;  /* 0x0000000506b1823e */ /* 0x000fe200000000ff */
[----:B------:R-:W-:Y:S01]  /*4d90*/  @!P0 FMUL.FTZ R178, R60, R47 ;  /* 0x0000002f3cb28220 */ /* 0x000fe20000410000 */
[----:B------:R-:W-:Y:S01]  /*4da0*/  @!P0 MOV R33, R174 ;  /* 0x000000ae00218202 */ /* 0x000fe20000000f00 */
[C---:B------:R-:W-:Y:S02]  /*4db0*/  @!P0 FMUL.FTZ R181, R62.reuse, R45 ;  /* 0x0000002d3eb58220 */ /* 0x040fe40000410000 */
[----:B------:R-:W-:Y:S02]  /*4dc0*/  @!P0 FFMA.FTZ R9, R62, R63, R9 ;  /* 0x0000003f3e098223 */ /* 0x000fe40000010009 */
[----:B------:R-:W-:Y:S02]  /*4dd0*/  @!P0 FFMA.FTZ R10, R64, R65, R10 ;  /* 0x00000041400a8223 */ /* 0x000fe4000001000a */
[----:B------:R-:W-:Y:S02]  /*4de0*/  @!P0 FFMA.FTZ R178, R46, R61, -R178 ;  /* 0x0000003d2eb28223 */ /* 0x000fe400000108b2 */
[----:B------:R-:W-:Y:S02]  /*4df0*/  @!P0 FFMA.FTZ R181, R44, R63, -R181 ;  /* 0x0000003f2cb58223 */ /* 0x000fe400000108b5 */
[----:B------:R-:W-:Y:S02]  /*4e00*/  @!P0 FFMA.FTZ R176, R50, R65, -R176 ;  /* 0x0000004132b08223 */ /* 0x000fe400000108b0 */
[----:B------:R-:W-:Y:S01]  /*4e10*/  @!P0 FFMA.FTZ R11, R66, R67, R11 ;  /* 0x00000043420b8223 */ /* 0x000fe2000001000b */
[----:B------:R-:W-:Y:S01]  /*4e20*/  @!P0 F2FP.PACK_AB R181, R181, R178 ;  /* 0x000000b2b5b5823e */ /* 0x000fe200000000ff */
[----:B------:R-:W-:Y:S01]  /*4e30*/  @!P0 IMAD.MOV.U32 R89, RZ, RZ, R177 ;  /* 0x000000ffff598224 */ /* 0x000fe200078e00b1 */
[----:B------:R-:W-:Y:S02]  /*4e40*/  @!P0 F2FP.PACK_AB R176, R179, R176 ;  /* 0x000000b0b3b0823e */ /* 0x000fe400000000ff */
[----:B------:R-:W-:Y:S01]  /*4e50*/  @!P0 F2FP.PACK_AB R178, R9, R8 ;  /* 0x0000000809b2823e */ /* 0x000fe200000000ff */
[----:B------:R-:W-:Y:S01]  /*4e60*/  @!P0 IMAD.MOV.U32 R34, RZ, RZ, R181 ;  /* 0x000000ffff228224 */ /* 0x000fe200078e00b5 */
[----:B------:R-:W-:Y:S02]  /*4e70*/  @!P0 F2FP.PACK_AB R179, R11, R10 ;  /* 0x0000000a0bb3823e */ /* 0x000fe400000000ff */
[----:B------:R-:W-:Y:S02]  /*4e80*/  @!P0 MOV R35, R176 ;  /* 0x000000b000238202 */ /* 0x000fe40000000f00 */
[----:B------:R-:W-:Y:S02]  /*4e90*/  @!P0 MOV R90, R178 ;  /* 0x000000b2005a8202 */ /* 0x000fe40000000f00 */
[----:B------:R-:W-:Y:S02]  /*4ea0*/  @!P0 MOV R91, R179 ;  /* 0x000000b3005b8202 */ /* 0x000fe40000000f00 */
[C---:B---3--:R-:W-:Y:S04]  /*4eb0*/  LEA R174, P0, R133.reuse, R170, 0x1 ;  /* 0x000000aa85ae7211 */ /* 0x048fe800078008ff */
[----:B------:R-:W-:Y:S02]  /*4ec0*/  LEA.HI.X R175, R133, R171, R130, 0x1, P0 ;  /* 0x000000ab85af7211 */ /* 0x000fe400000f0c82 */
[C---:B------:R-:W-:Y:S03]  /*4ed0*/  ISETP.GE.AND P0, PT, R173.reuse, c[0x0][0x1d4], PT ;  /* 0x00007500ad007a0c */ /* 0x040fe60003f06270 */
[----:B------:R2:W-:Y:S10]  /*4ee0*/  ST.E.128 [R174.64], R32 ;  /* 0x00000020ae007985 */ /* 0x0005f4000c101d10 */
[----:B------:R-:W-:Y:S05]  /*4ef0*/  @!P0 IMAD.WIDE R172, R173, 0x2, R170 ;  /* 0x00000002adac8825 */ /* 0x000fea00078e02aa */
[----:B------:R2:W-:Y:S02]  /*4f00*/  @!P0 ST.E.128 [R172.64], R88 ;  /* 0x00000058ac008985 */ /* 0x0005e4000c101d10 */
.L_x_864:
[----:B------:R-:W-:Y:S05]  /*4f10*/  BSYNC B0 ;  /* 0x0000000000007941 */ /* 0x000fea0003800000 */
.L_x_863:
[----:B------:R-:W-:Y:S11]  /*4f20*/  ISETP.GE.AND P0, PT, R15, c[0x0][0x1d4], PT ;  /* 0x000075000f007a0c */ /* 0x000ff60003f06270 */
[----:B------:R-:W-:Y:S02]  /*4f30*/  @!UPT UIADD3 URZ, URZ, URZ, URZ ;  /* 0x0000003f3f3ff290 */ /* 0x000fe4000fffe03f */
[----:B------:R-:W-:-:S05]  /*4f40*/  @P0 BRA `(.L_x_862) ;  /* 0x0000076000000947 */ /* 0x000fca0003800000 */
[----:B------:R-:W-:Y:S01]  /*4f50*/  SEL R50, R68, R81, !P2 ;  /* 0x0000005144327207 */ /* 0x000fe20005000000 */
[----:B--2---:R-:W2:Y:S01]  /*4f60*/  LDS.128 R32, [R139+0xa080] ;  /* 0x00a080008b207984 */ /* 0x004ea20000000c00 */
        /* <DEDUP_REMOVED lines=11> */
[----:B------:R-:W-:Y:S01]  /*5020*/  @!P0 HADD2.F32 R61, -RZ, R92.H1_H1 ;  /* 0x3000005cff3d8230 */ /* 0x000fe20000004100 */
[----:B------:R-:W-:Y:S02]  /*5030*/  LOP3.LUT R91, R108, 0x38, R89, 0xf8, !PT ;  /* 0x000000386c5b7812 */ /* 0x000fe400078ef859 */
[----:B------:R-:W-:Y:S02]  /*5040*/  SHF.R.S32.HI R50, RZ, 0x3, R50 ;  /* 0x00000003ff327819 */ /* 0x000fe40000011432 */
[----:B------:R-:W-:Y:S02]  /*5050*/  LOP3.LUT R91, R91, R106, RZ, 0x3c, !PT ;  /* 0x0000006a5b5b7212 */ /* 0x000fe400078e3cff */
[----:B------:R-:W-:Y:S01]  /*5060*/  @!P0 SHF.R.U32.HI R36, RZ, 0x10, R39 ;  /* 0x00000010ff248819 */ /* 0x000fe20000011627 */
[----:B------:R-:W-:Y:S01]  /*5070*/  IMAD R48, R50, 0xc00, R7 ;  /* 0x00000c0032307824 */ /* 0x000fe200078e0207 */
[----:B------:R-:W-:Y:S01]  /*5080*/  @!P0 SHF.R.U64 R38, R38, 0x10, R39 ;  /* 0x0000001026268819 */ /* 0x000fe20000001227 */
[----:B------:R-:W-:Y:S01]  /*5090*/  @!P0 HADD2.F32 R50, -RZ, R93.H1_H1 ;  /* 0x3000005dff328230 */ /* 0x000fe20000004100 */
[----:B------:R-:W-:Y:S01]  /*50a0*/  @!P0 SHF.R.U64 R53, R84, 0x10, R85 ;  /* 0x0000001054358819 */ /* 0x000fe20000001255 */
[----:B------:R-:W-:Y:S01]  /*50b0*/  IMAD.IADD R91, R48, 0x1, R91 ;  /* 0x00000001305b7824 */ /* 0x000fe200078e025b */
[----:B------:R-:W-:Y:S02]  /*50c0*/  @!P0 SHF.R.U32.HI R37, RZ, 0x10, R37 ;  /* 0x00000010ff258819 */ /* 0x000fe40000011625 */
[----:B------:R-:W-:Y:S01]  /*50d0*/  @!P0 SHF.R.U32.HI R52, RZ, 0x10, R85 ;  /* 0x00000010ff348819 */ /* 0x000fe20000011655 */
[----:B------:R-:W-:Y:S01]  /*50e0*/  @!P0 HADD2.F32 R53, -RZ, R53.H0_H0 ;  /* 0x20000035ff358230 */ /* 0x000fe20000004100 */
[----:B------:R-:W-:Y:S01]  /*50f0*/  SHF.L.U32 R60, R91, 0x1, RZ ;  /* 0x000000015b3c7819 */ /* 0x000fe200000006ff */
[----:B--2---:R-:W-:Y:S02]  /*5100*/  @!P0 IMAD.MOV.U32 R47, RZ, RZ, R32 ;  /* 0x000000ffff2f8224 */ /* 0x004fe400078e0020 */
[----:B------:R-:W-:Y:S01]  /*5110*/  @!P0 HADD2.F32 R52, -RZ, R52.H0_H0 ;  /* 0x20000034ff348230 */ /* 0x000fe20000004100 */
[--C-:B------:R-:W-:Y:S01]  /*5120*/  @!P0 SHF.R.U32.HI R63, RZ, 0x10, R87.reuse ;  /* 0x00000010ff3f8819 */ /* 0x100fe20000011657 */
[----:B------:R-:W2:Y:S01]  /*5130*/  LDS.128 R64, [R60+0xa080] ;  /* 0x00a080003c407984 */ /* 0x000ea20000000c00 */
[----:B------:R-:W-:Y:S01]  /*5140*/  @!P0 SHF.R.U64 R59, R86, 0x10, R87 ;  /* 0x00000010563b8819 */ /* 0x000fe20000001257 */
[--C-:B------:R-:W-:Y:S02]  /*5150*/  @!P0 HADD2.F32 R39, -RZ, R47.reuse.H0_H0 ;  /* 0x2000002fff278230 */ /* 0x100fe40000004100 */
[----:B------:R-:W-:Y:S02]  /*5160*/  @!P0 HADD2.F32 R44, -RZ, R47.H1_H1 ;  /* 0x3000002fff2c8230 */ /* 0x000fe40000004100 */
[----:B------:R-:W-:Y:S01]  /*5170*/  @!P0 HADD2.F32 R63, -RZ, R63.H0_H0 ;  /* 0x2000003fff3f8230 */ /* 0x000fe20000004100 */
[----:B------:R-:W-:Y:S01]  /*5180*/  @!P0 FMUL.FTZ R3, R39, R46 ;  /* 0x0000002e27038220 */ /* 0x000fe20000410000 */
[----:B------:R-:W-:Y:S01]  /*5190*/  @!P0 HADD2.F32 R59, -RZ, R59.H0_H0 ;  /* 0x2000003bff3b8230 */ /* 0x000fe20000004100 */
[CC--:B------:R-:W-:Y:S02]  /*51a0*/  @!P0 FMUL.FTZ R4, R44.reuse, R45.reuse ;  /* 0x0000002d2c048220 */ /* 0x0c0fe40000410000 */
[----:B--2---:R-:W-:Y:S01]  /*51b0*/  @!P0 IMAD.MOV.U32 R54, RZ, RZ, R65 ;  /* 0x000000ffff368224 */ /* 0x004fe200078e0041 */
[----:B------:R-:W-:Y:S05]  /*51c0*/  @!P0 MOV R51, R64 ;  /* 0x0000004000338202 */ /* 0x000fea0000000f00 */
[--C-:B------:R-:W-:Y:S02]  /*51d0*/  @!P0 HADD2.F32 R49, -RZ, R51.reuse.H0_H0 ;  /* 0x20000033ff318230 */ /* 0x100fe40000004100 */
[----:B------:R-:W-:Y:S03]  /*51e0*/  @!P0 HADD2.F32 R51, -RZ, R51.H1_H1 ;  /* 0x30000033ff338230 */ /* 0x000fe60000004100 */
[----:B------:R-:W-:Y:S02]  /*51f0*/  @!P0 FFMA.FTZ R3, R49, R50, R3 ;  /* 0x0000003231038223 */ /* 0x000fe40000010003 */
[C---:B------:R-:W-:Y:S01]  /*5200*/  @!P0 FMUL.FTZ R91, R51.reuse, R45 ;  /* 0x0000002d335b8220 */ /* 0x040fe20000410000 */
[----:B------:R-:W-:Y:S01]  /*5210*/  @!P0 MOV R45, R33 ;  /* 0x00000021002d8202 */ /* 0x000fe20000000f00 */
[-C--:B------:R-:W-:Y:S01]  /*5220*/  @!P0 FFMA.FTZ R4, R51, R53.reuse, R4 ;  /* 0x0000003533048223 */ /* 0x080fe20000010004 */
[----:B------:R-:W-:Y:S01]  /*5230*/  @!P0 HADD2.F32 R51, -RZ, R54.H1_H1 ;  /* 0x30000036ff338230 */ /* 0x000fe20000004100 */
[----:B------:R-:W-:Y:S01]  /*5240*/  @!P0 FFMA.FTZ R91, R44, R53, -R91 ;  /* 0x000000352c5b8223 */ /* 0x000fe2000001085b */
[----:B------:R-:W-:Y:S01]  /*5250*/  @!P0 HADD2.F32 R44, -RZ, R37.H0_H0 ;  /* 0x20000025ff2c8230 */ /* 0x000fe20000004100 */
[----:B------:R-:W-:Y:S01]  /*5260*/  @!P0 FMUL.FTZ R60, R49, R46 ;  /* 0x0000002e313c8220 */ /* 0x000fe20000410000 */
[--C-:B------:R-:W-:Y:S01]  /*5270*/  @!P0 HADD2.F32 R37, -RZ, R45.reuse.H1_H1 ;  /* 0x3000002dff258230 */ /* 0x100fe20000004100 */
[----:B------:R-:W-:Y:S01]  /*5280*/  @!P0 IMAD.MOV.U32 R53, RZ, RZ, R67 ;  /* 0x000000ffff358224 */ /* 0x000fe200078e0043 */
[----:B------:R-:W-:Y:S01]  /*5290*/  @!P0 HADD2.F32 R46, -RZ, R45.H0_H0 ;  /* 0x2000002dff2e8230 */ /* 0x000fe20000004100 */
[----:B------:R-:W-:Y:S01]  /*52a0*/  @!P0 FMUL.FTZ R173, R51, R44 ;  /* 0x0000002c33ad8220 */ /* 0x000fe20000410000 */
[----:B------:R-:W-:Y:S01]  /*52b0*/  @!P0 HADD2.F32 R49, -RZ, R93.H0_H0 ;  /* 0x2000005dff318230 */ /* 0x000fe20000004100 */
[----:B------:R-:W-:Y:S01]  /*52c0*/  @!P0 FFMA.FTZ R60, R39, R50, -R60 ;  /* 0x00000032273c8223 */ /* 0x000fe2000001083c */
[----:B------:R-:W-:Y:S01]  /*52d0*/  @!P0 HADD2.F32 R39, -RZ, R43.H0_H0 ;  /* 0x2000002bff278230 */ /* 0x000fe20000004100 */
[C---:B------:R-:W-:Y:S01]  /*52e0*/  @!P0 FMUL.FTZ R6, R37.reuse, R44 ;  /* 0x0000002c25068220 */ /* 0x040fe20000410000 */
[----:B------:R-:W-:Y:S01]  /*52f0*/  @!P0 MOV R43, R35 ;  /* 0x00000023002b8202 */ /* 0x000fe20000000f00 */
[----:B------:R-:W-:Y:S01]  /*5300*/  @!P0 FFMA.FTZ R173, R37, R52, -R173 ;  /* 0x0000003425ad8223 */ /* 0x000fe200000108ad */
[----:B------:R-:W-:Y:S01]  /*5310*/  @!P0 HADD2.F32 R37, -RZ, R36.H0_H0 ;  /* 0x20000024ff258230 */ /* 0x000fe20000004100 */
[----:B------:R-:W-:Y:S01]  /*5320*/  @!P0 FMUL.FTZ R5, R46, R39 ;  /* 0x000000272e058220 */ /* 0x000fe20000410000 */
[----:B------:R-:W-:Y:S01]  /*5330*/  @!P0 HADD2.F32 R58, -RZ, R53.H1_H1 ;  /* 0x30000035ff3a8230 */ /* 0x000fe20000004100 */
[----:B------:R-:W-:Y:S01]  /*5340*/  @!P0 F2FP.PACK_AB R91, R91, R60 ;  /* 0x0000003c5b5b823e */ /* 0x000fe200000000ff */
[----:B------:R-:W-:Y:S01]  /*5350*/  @!P0 HADD2.F32 R50, -RZ, R54.H0_H0 ;  /* 0x20000036ff328230 */ /* 0x000fe20000004100 */
[----:B------:R-:W-:Y:S01]  /*5360*/  @!P0 MOV R54, R66 ;  /* 0x0000004200368202 */ /* 0x000fe20000000f00 */
[----:B------:R-:W-:Y:S01]  /*5370*/  @!P0 HADD2.F32 R36, -RZ, R43.H1_H1 ;  /* 0x3000002bff248230 */ /* 0x000fe20000004100 */
[----:B------:R-:W-:Y:S01]  /*5380*/  @!P0 FMUL.FTZ R175, R58, R37 ;  /* 0x000000253aaf8220 */ /* 0x000fe20000410000 */
[----:B------:R-:W-:Y:S01]  /*5390*/  @!P0 MOV R32, R91 ;  /* 0x0000005b00208202 */ /* 0x000fe20000000f00 */
[----:B------:R-:W-:Y:S01]  /*53a0*/  @!P0 FMUL.FTZ R62, R50, R39 ;  /* 0x00000027323e8220 */ /* 0x000fe20000410000 */
[----:B------:R-:W-:Y:S01]  /*53b0*/  @!P0 HADD2.F32 R39, -RZ, R42.H1_H1 ;  /* 0x3000002aff278230 */ /* 0x000fe20000004100 */
[C---:B------:R-:W-:Y:S01]  /*53c0*/  @!P0 FMUL.FTZ R11, R36.reuse, R37 ;  /* 0x00000025240b8220 */ /* 0x040fe20000410000 */
[----:B------:R-:W-:Y:S01]  /*53d0*/  @!P0 HADD2.F32 R56, -RZ, R53.H0_H0 ;  /* 0x20000035ff388230 */ /* 0x000fe20000004100 */
[----:B------:R-:W-:Y:S01]  /*53e0*/  @!P0 FFMA.FTZ R175, R36, R63, -R175 ;  /* 0x0000003f24af8223 */ /* 0x000fe200000108af */
[----:B------:R-:W-:Y:S01]  /*53f0*/  @!P0 HADD2.F32 R44, -RZ, R43.H0_H0 ;  /* 0x2000002bff2c8230 */ /* 0x000fe20000004100 */
[----:B------:R-:W-:Y:S01]  /*5400*/  @!P0 IMAD.MOV.U32 R36, RZ, RZ, R34 ;  /* 0x000000ffff248224 */ /* 0x000fe200078e0022 */
[----:B------:R-:W-:Y:S01]  /*5410*/  @!P0 HADD2.F32 R37, -RZ, R38.H0_H0 ;  /* 0x20000026ff258230 */ /* 0x000fe20000004100 */
[-C--:B------:R-:W-:Y:S01]  /*5420*/  @!P0 FMUL.FTZ R88, R56, R39.reuse ;  /* 0x0000002738588220 */ /* 0x080fe20000410000 */
[----:B------:R-:W-:Y:S01]  /*5430*/  @!P0 HADD2.F32 R53, -RZ, R54.H0_H0 ;  /* 0x20000036ff358230 */ /* 0x000fe20000004100 */
[----:B------:R-:W-:Y:S01]  /*5440*/  @!P0 FMUL.FTZ R10, R44, R39 ;  /* 0x000000272c0a8220 */ /* 0x000fe20000410000 */
[----:B------:R-:W-:Y:S01]  /*5450*/  @!P0 HADD2.F32 R39, -RZ, R42.H0_H0 ;  /* 0x2000002aff278230 */ /* 0x000fe20000004100 */
[----:B------:R-:W-:Y:S01]  /*5460*/  @!P0 FFMA.FTZ R5, R50, R49, R5 ;  /* 0x0000003132058223 */ /* 0x000fe20000010005 */
[--C-:B------:R-:W-:Y:S01]  /*5470*/  @!P0 HADD2.F32 R38, -RZ, R36.reuse.H0_H0 ;  /* 0x20000024ff268230 */ /* 0x100fe20000004100 */
[----:B------:R-:W-:Y:S01]  /*5480*/  @!P0 FFMA.FTZ R6, R51, R52, R6 ;  /* 0x0000003433068223 */ /* 0x000fe20000010006 */
[----:B------:R-:W-:Y:S01]  /*5490*/  @!P0 HADD2.F32 R36, -RZ, R36.H1_H1 ;  /* 0x30000024ff248230 */ /* 0x000fe20000004100 */
[C---:B------:R-:W-:Y:S01]  /*54a0*/  @!P0 FMUL.FTZ R90, R53.reuse, R39 ;  /* 0x00000027355a8220 */ /* 0x040fe20000410000 */
[----:B------:R-:W-:Y:S01]  /*54b0*/  @!P0 F2FP.PACK_AB R60, R4, R3 ;  /* 0x00000003043c823e */ /* 0x000fe200000000ff */
[----:B------:R-:W-:Y:S01]  /*54c0*/  @!P0 FMUL.FTZ R8, R38, R39 ;  /* 0x0000002726088220 */ /* 0x000fe20000410000 */
[----:B------:R-:W-:Y:S01]  /*54d0*/  @!P0 HADD2.F32 R54, -RZ, R54.H1_H1 ;  /* 0x30000036ff368230 */ /* 0x000fe20000004100 */
[----:B------:R-:W-:Y:S01]  /*54e0*/  @!P0 FMUL.FTZ R9, R36, R37 ;  /* 0x0000002524098220 */ /* 0x000fe20000410000 */
[----:B------:R-:W-:Y:S01]  /*54f0*/  @!P0 MOV R64, R60 ;  /* 0x0000003c00408202 */ /* 0x000fe20000000f00 */
[----:B------:R-:W-:Y:S02]  /*5500*/  @!P0 FFMA.FTZ R8, R53, R57, R8 ;  /* 0x0000003935088223 */ /* 0x000fe40000010008 */
[C---:B------:R-:W-:Y:S02]  /*5510*/  @!P0 FMUL.FTZ R177, R54.reuse, R37 ;  /* 0x0000002536b18220 */ /* 0x040fe40000410000 */
[----:B------:R-:W-:Y:S02]  /*5520*/  @!P0 FFMA.FTZ R9, R54, R59, R9 ;  /* 0x0000003b36098223 */ /* 0x000fe40000010009 */
[----:B------:R-:W-:Y:S02]  /*5530*/  @!P0 FFMA.FTZ R10, R56, R61, R10 ;  /* 0x0000003d380a8223 */ /* 0x000fe4000001000a */
[----:B------:R-:W-:Y:S02]  /*5540*/  @!P0 FFMA.FTZ R62, R46, R49, -R62 ;  /* 0x000000312e3e8223 */ /* 0x000fe4000001083e */
[----:B------:R-:W-:Y:S02]  /*5550*/  @!P0 FFMA.FTZ R90, R38, R57, -R90 ;  /* 0x00000039265a8223 */ /* 0x000fe4000001085a */
[----:B------:R-:W-:Y:S01]  /*5560*/  @!P0 FFMA.FTZ R177, R36, R59, -R177 ;  /* 0x0000003b24b18223 */ /* 0x000fe200000108b1 */
[----:B------:R-:W-:Y:S01]  /*5570*/  @!P0 F2FP.PACK_AB R62, R173, R62 ;  /* 0x0000003ead3e823e */ /* 0x000fe200000000ff */
[----:B------:R-:W-:Y:S01]  /*5580*/  @!P0 FFMA.FTZ R88, R44, R61, -R88 ;  /* 0x0000003d2c588223 */ /* 0x000fe20000010858 */
[----:B------:R-:W-:Y:S01]  /*5590*/  @!P0 F2FP.PACK_AB R173, R6, R5 ;  /* 0x0000000506ad823e */ /* 0x000fe200000000ff */
[----:B------:R-:W-:Y:S01]  /*55a0*/  @!P0 FFMA.FTZ R11, R58, R63, R11 ;  /* 0x0000003f3a0b8223 */ /* 0x000fe2000001000b */
[----:B------:R-:W-:Y:S02]  /*55b0*/  @!P0 F2FP.PACK_AB R177, R177, R90 ;  /* 0x0000005ab1b1823e */ /* 0x000fe400000000ff */
[----:B------:R-:W-:Y:S01]  /*55c0*/  @!P0 F2FP.PACK_AB R88, R175, R88 ;  /* 0x00000058af58823e */ /* 0x000fe200000000ff */
[----:B------:R-:W-:Y:S01]  /*55d0*/  @!P0 IMAD.MOV.U32 R65, RZ, RZ, R173 ;  /* 0x000000ffff418224 */ /* 0x000fe200078e00ad */
[----:B------:R-:W-:Y:S01]  /*55e0*/  @!P0 F2FP.PACK_AB R90, R9, R8 ;  /* 0x00000008095a823e */ /* 0x000fe200000000ff */
[----:B------:R-:W-:Y:S01]  /*55f0*/  @!P0 IMAD.MOV.U32 R34, RZ, RZ, R177 ;  /* 0x000000ffff228224 */ /* 0x000fe200078e00b1 */
[----:B------:R-:W-:Y:S02]  /*5600*/  @!P0 F2FP.PACK_AB R175, R11, R10 ;  /* 0x0000000a0baf823e */ /* 0x000fe400000000ff */
[----:B------:R-:W-:Y:S02]  /*5610*/  @!P0 MOV R33, R62 ;  /* 0x0000003e00218202 */ /* 0x000fe40000000f00 */
        /* <DEDUP_REMOVED lines=9> */
.L_x_862:
[----:B--2---:R-:W-:Y:S05]  /*56b0*/  BSYNC B1 ;  /* 0x0000000000017941 */ /* 0x004fea0003800000 */
.L_x_861:
[----:B------:R2:W4:Y:S04]  /*56c0*/  SHFL.IDX PT, R65, R145, 0x1, 0x181f ;  /* 0x00381f0091417f89 */ /* 0x00052800000e0000 */
[----:B------:R2:W1:Y:S01]  /*56d0*/  SHFL.IDX PT, R64, R157, 0x1, 0x181f ;  /* 0x00381f009d407f89 */ /* 0x00046200000e0000 */
[----:B------:R-:W-:-:S05]  /*56e0*/  @P5 BRA `(.L_x_850) ;  /* 0x0000130000005947 */ /* 0x000fca0003800000 */
[----:B------:R-:W-:Y:S01]  /*56f0*/  ISETP.GE.AND P0, PT, R18, c[0x0][0x1d4], PT ;  /* 0x0000750012007a0c */ /* 0x000fe20003f06270 */
[----:B------:R-:W-:Y:S01]  /*5700*/  @!UPT UIADD3 URZ, URZ, URZ, URZ ;  /* 0x0000003f3f3ff290 */ /* 0x000fe2000fffe03f */
[----:B------:R-:W-:Y:S11]  /*5710*/  BSSY B0, `(.L_x_865) ;  /* 0x0000078000007945 */ /* 0x000ff60003800000 */
[----:B------:R-:W-:-:S05]  /*5720*/  @P0 BRA `(.L_x_866) ;  /* 0x0000076000000947 */ /* 0x000fca0003800000 */
[----:B------:R-:W-:Y:S01]  /*5730*/  SEL R44, R68, R81, !P1 ;  /* 0x00000051442c7207 */ /* 0x000fe20004800000 */
[----:B------:R-:W5:Y:S01]  /*5740*/  LDS.128 R32, [R138+0xa080] ;  /* 0x00a080008a207984 */ /* 0x000f620000000c00 */
        /* <DEDUP_REMOVED lines=12> */
[----:B------:R-:W-:Y:S01]  /*5810*/  LOP3.LUT R67, R104, 0x38, R59, 0xf8, !PT ;  /* 0x0000003868437812 */ /* 0x000fe200078ef83b */
[----:B------:R-:W-:Y:S01]  /*5820*/  @!P0 HADD2.F32 R53, -RZ, R82.H1_H1 ;  /* 0x30000052ff358230 */ /* 0x000fe20000004100 */
[----:B------:R-:W-:Y:S02]  /*5830*/  SHF.R.S32.HI R43, RZ, 0x3, R43 ;  /* 0x00000003ff2b7819 */ /* 0x000fe4000001142b */
[----:B------:R-:W-:Y:S02]  /*5840*/  LOP3.LUT R67, R67, R114, RZ, 0x3c, !PT ;  /* 0x0000007243437212 */ /* 0x000fe400078e3cff */
[--C-:B------:R-:W-:Y:S01]  /*5850*/  @!P0 SHF.R.U32.HI R28, RZ, 0x10, R31.reuse ;  /* 0x00000010ff1c8819 */ /* 0x100fe2000001161f */
        /* <DEDUP_REMOVED lines=8> */
[----:B-----5:R-:W-:Y:S02]  /*58e0*/  @!P0 IMAD.MOV.U32 R39, RZ, RZ, R32 ;  /* 0x000000ffff278224 */ /* 0x020fe400078e0020 */
[----:B------:R-:W-:Y:S01]  /*58f0*/  @!P0 HADD2.F32 R46, -RZ, R46.H0_H0 ;  /* 0x2000002eff2e8230 */ /* 0x000fe20000004100 */
[--C-:B------:R-:W-:Y:S01]  /*5900*/  @!P0 SHF.R.U32.HI R57, RZ, 0x10, R79.reuse ;  /* 0x00000010ff398819 */ /* 0x100fe2000001164f */
[----:B------:R-:W5:Y:S01]  /*5910*/  LDS.128 R60, [R54+0xa080] ;  /* 0x00a08000363c7984 */ /* 0x000f620000000c00 */
[----:B------:R-:W-:Y:S01]  /*5920*/  @!P0 SHF.R.U64 R51, R78, 0x10, R79 ;  /* 0x000000104e338819 */ /* 0x000fe2000000124f */
[--C-:B------:R-:W-:Y:S02]  /*5930*/  @!P0 HADD2.F32 R31, -RZ, R39.reuse.H0_H0 ;  /* 0x20000027ff1f8230 */ /* 0x100fe40000004100 */
[----:B------:R-:W-:Y:S02]  /*5940*/  @!P0 HADD2.F32 R36, -RZ, R39.H1_H1 ;  /* 0x30000027ff248230 */ /* 0x000fe40000004100 */
[----:B------:R-:W-:Y:S01]  /*5950*/  @!P0 HADD2.F32 R57, -RZ, R57.H0_H0 ;  /* 0x20000039ff398230 */ /* 0x000fe20000004100 */
[----:B------:R-:W-:Y:S01]  /*5960*/  @!P0 FMUL.FTZ R3, R31, R38 ;  /* 0x000000261f038220 */ /* 0x000fe20000410000 */
[----:B------:R-:W-:Y:S01]  /*5970*/  @!P0 HADD2.F32 R51, -RZ, R51.H0_H0 ;  /* 0x20000033ff338230 */ /* 0x000fe20000004100 */
[CC--:B------:R-:W-:Y:S02]  /*5980*/  @!P0 FMUL.FTZ R4, R36.reuse, R37.reuse ;  /* 0x0000002524048220 */ /* 0x0c0fe40000410000 */
[----:B-----5:R-:W-:Y:S01]  /*5990*/  @!P0 IMAD.MOV.U32 R48, RZ, RZ, R61 ;  /* 0x000000ffff308224 */ /* 0x020fe200078e003d */
        /* <DEDUP_REMOVED lines=10> */
[----:B------:R-:W-:Y:S01]  /*5a40*/  @!P0 IMAD.MOV.U32 R47, RZ, RZ, R63 ;  /* 0x000000ffff2f8224 */ /* 0x000fe200078e003f */
[--C-:B------:R-:W-:Y:S01]  /*5a50*/  @!P0 HADD2.F32 R29, -RZ, R37.reuse.H1_H1 ;  /* 0x30000025ff1d8230 */ /* 0x100fe20000004100 */
[----:B------:R-:W-:Y:S01]  /*5a60*/  @!P0 FMUL.FTZ R54, R43, R38 ;  /* 0x000000262b368220 */ /* 0x000fe20000410000 */
[----:B------:R-:W-:Y:S01]  /*5a70*/  @!P0 HADD2.F32 R38, -RZ, R37.H0_H0 ;  /* 0x20000025ff268230 */ /* 0x000fe20000004100 */
[-C--:B------:R-:W-:Y:S01]  /*5a80*/  @!P0 FMUL.FTZ R85, R45, R36.reuse ;  /* 0x000000242d558220 */ /* 0x080fe20000410000 */
[----:B------:R-:W-:Y:S01]  /*5a90*/  @!P0 MOV R37, R35 ;  /* 0x0000002300258202 */ /* 0x000fe20000000f00 */
[C---:B------:R-:W-:Y:S01]  /*5aa0*/  @!P0 FMUL.FTZ R6, R29.reuse, R36 ;  /* 0x000000241d068220 */ /* 0x040fe20000410000 */
[----:B------:R-:W-:Y:S01]  /*5ab0*/  @!P0 HADD2.F32 R52, -RZ, R47.H1_H1 ;  /* 0x3000002fff348230 */ /* 0x000fe20000004100 */
[----:B------:R-:W-:Y:S01]  /*5ac0*/  @!P0 FFMA.FTZ R85, R29, R46, -R85 ;  /* 0x0000002e1d558223 */ /* 0x000fe20000010855 */
[----:B------:R-:W-:Y:S01]  /*5ad0*/  @!P0 HADD2.F32 R29, -RZ, R28.H0_H0 ;  /* 0x2000001cff1d8230 */ /* 0x000fe20000004100 */
[----:B------:R-:W-:Y:S01]  /*5ae0*/  @!P0 FFMA.FTZ R54, R31, R44, -R54 ;  /* 0x0000002c1f368223 */ /* 0x000fe20000010836 */
[----:B------:R-:W-:Y:S02]  /*5af0*/  @!P0 HADD2.F32 R31, -RZ, R41.H0_H0 ;  /* 0x20000029ff1f8230 */ /* 0x000fe40000004100 */
[----:B------:R-:W-:Y:S01]  /*5b00*/  @!P0 HADD2.F32 R44, -RZ, R48.H0_H0 ;  /* 0x20000030ff2c8230 */ /* 0x000fe20000004100 */
[----:B------:R-:W-:Y:S01]  /*5b10*/  @!P0 FMUL.FTZ R87, R52, R29 ;  /* 0x0000001d34578220 */ /* 0x000fe20000410000 */
[----:B------:R-:W-:Y:S01]  /*5b20*/  @!P0 HADD2.F32 R28, -RZ, R37.H1_H1 ;  /* 0x30000025ff1c8230 */ /* 0x000fe20000004100 */
[-C--:B------:R-:W-:Y:S01]  /*5b30*/  @!P0 FMUL.FTZ R5, R38, R31.reuse ;  /* 0x0000001f26058220 */ /* 0x080fe20000410000 */
[----:B------:R-:W-:Y:S01]  /*5b40*/  @!P0 HADD2.F32 R50, -RZ, R47.H0_H0 ;  /* 0x2000002fff328230 */ /* 0x000fe20000004100 */
[----:B------:R-:W-:Y:S01]  /*5b50*/  @!P0 FMUL.FTZ R56, R44, R31 ;  /* 0x0000001f2c388220 */ /* 0x000fe20000410000 */
[----:B------:R-:W-:Y:S01]  /*5b60*/  @!P0 HADD2.F32 R31, -RZ, R40.H1_H1 ;  /* 0x30000028ff1f8230 */ /* 0x000fe20000004100 */
[C---:B------:R-:W-:Y:S01]  /*5b70*/  @!P0 FMUL.FTZ R11, R28.reuse, R29 ;  /* 0x0000001d1c0b8220 */ /* 0x040fe20000410000 */
[----:B------:R-:W-:Y:S01]  /*5b80*/  @!P0 HADD2.F32 R36, -RZ, R37.H0_H0 ;  /* 0x20000025ff248230 */ /* 0x000fe20000004100 */
[----:B------:R-:W-:Y:S01]  /*5b90*/  @!P0 FFMA.FTZ R87, R28, R57, -R87 ;  /* 0x000000391c578223 */ /* 0x000fe20000010857 */
[----:B------:R-:W-:Y:S01]  /*5ba0*/  @!P0 MOV R48, R62 ;  /* 0x0000003e00308202 */ /* 0x000fe20000000f00 */
[----:B------:R-:W-:Y:S01]  /*5bb0*/  @!P0 IMAD.MOV.U32 R28, RZ, RZ, R34 ;  /* 0x000000ffff1c8224 */ /* 0x000fe200078e0022 */
[----:B------:R-:W-:Y:S01]  /*5bc0*/  @!P0 HADD2.F32 R43, -RZ, R83.H0_H0 ;  /* 0x20000053ff2b8230 */ /* 0x000fe20000004100 */
[-C--:B------:R-:W-:Y:S01]  /*5bd0*/  @!P0 FMUL.FTZ R58, R50, R31.reuse ;  /* 0x0000001f323a8220 */ /* 0x080fe20000410000 */
[----:B------:R-:W-:Y:S01]  /*5be0*/  @!P0 HADD2.F32 R29, -RZ, R30.H0_H0 ;  /* 0x2000001eff1d8230 */ /* 0x000fe20000004100 */
[----:B------:R-:W-:Y:S01]  /*5bf0*/  @!P0 FMUL.FTZ R10, R36, R31 ;  /* 0x0000001f240a8220 */ /* 0x000fe20000410000 */
[----:B------:R-:W-:Y:S01]  /*5c00*/  @!P0 HADD2.F32 R31, -RZ, R40.H0_H0 ;  /* 0x20000028ff1f8230 */ /* 0x000fe20000004100 */
[----:B------:R-:W-:Y:S01]  /*5c10*/  @!P0 FFMA.FTZ R5, R44, R43, R5 ;  /* 0x0000002b2c058223 */ /* 0x000fe20000010005 */
[----:B------:R-:W-:Y:S01]  /*5c20*/  @!P0 F2FP.PACK_AB R67, R67, R54 ;  /* 0x000000364343823e */ /* 0x000fe200000000ff */
[----:B------:R-:W-:Y:S01]  /*5c30*/  @!P0 FFMA.FTZ R6, R45, R46, R6 ;  /* 0x0000002e2d068223 */ /* 0x000fe20000010006 */
[----:B------:R-:W-:Y:S01]  /*5c40*/  @!P0 F2FP.PACK_AB R54, R4, R3 ;  /* 0x000000030436823e */ /* 0x000fe200000000ff */
[----:B------:R-:W-:Y:S01]  /*5c50*/  @!P0 FFMA.FTZ R56, R38, R43, -R56 ;  /* 0x0000002b26388223 */ /* 0x000fe20000010838 */
[----:B------:R-:W-:Y:S01]  /*5c60*/  @!P0 MOV R32, R67 ;  /* 0x0000004300208202 */ /* 0x000fe20000000f00 */
[----:B------:R-:W-:Y:S01]  /*5c70*/  @!P0 FFMA.FTZ R58, R36, R53, -R58 ;  /* 0x00000035243a8223 */ /* 0x000fe2000001083a */
[----:B------:R-:W-:Y:S01]  /*5c80*/  @!P0 MOV R60, R54 ;  /* 0x00000036003c8202 */ /* 0x000fe20000000f00 */
[--C-:B------:R-:W-:Y:S01]  /*5c90*/  @!P0 HADD2.F32 R30, -RZ, R28.reuse.H0_H0 ;  /* 0x2000001cff1e8230 */ /* 0x100fe20000004100 */
[----:B------:R-:W-:Y:S01]  /*5ca0*/  @!P0 F2FP.PACK_AB R56, R85, R56 ;  /* 0x000000385538823e */ /* 0x000fe200000000ff */
[----:B------:R-:W-:Y:S01]  /*5cb0*/  @!P0 HADD2.F32 R28, -RZ, R28.H1_H1 ;  /* 0x3000001cff1c8230 */ /* 0x000fe20000004100 */
[----:B------:R-:W-:Y:S01]  /*5cc0*/  @!P0 F2FP.PACK_AB R85, R6, R5 ;  /* 0x000000050655823e */ /* 0x000fe200000000ff */
[--C-:B------:R-:W-:Y:S01]  /*5cd0*/  @!P0 HADD2.F32 R47, -RZ, R48.reuse.H0_H0 ;  /* 0x20000030ff2f8230 */ /* 0x100fe20000004100 */
[----:B------:R-:W-:Y:S01]  /*5ce0*/  @!P0 FMUL.FTZ R8, R30, R31 ;  /* 0x0000001f1e088220 */ /* 0x000fe20000410000 */
[----:B------:R-:W-:Y:S01]  /*5cf0*/  @!P0 HADD2.F32 R48, -RZ, R48.H1_H1 ;  /* 0x30000030ff308230 */ /* 0x000fe20000004100 */
[----:B------:R-:W-:Y:S01]  /*5d00*/  @!P0 FMUL.FTZ R9, R28, R29 ;  /* 0x0000001d1c098220 */ /* 0x000fe20000410000 */
[----:B------:R-:W-:Y:S01]  /*5d10*/  @!P0 MOV R33, R56 ;  /* 0x0000003800218202 */ /* 0x000fe20000000f00 */
[----:B------:R-:W-:Y:S01]  /*5d20*/  @!P0 FFMA.FTZ R8, R47, R49, R8 ;  /* 0x000000312f088223 */ /* 0x000fe20000010008 */
[----:B------:R-:W-:Y:S01]  /*5d30*/  @!P0 F2FP.PACK_AB R58, R87, R58 ;  /* 0x0000003a573a823e */ /* 0x000fe200000000ff */
[----:B------:R-:W-:Y:S02]  /*5d40*/  @!P0 FMUL.FTZ R66, R47, R31 ;  /* 0x0000001f2f428220 */ /* 0x000fe40000410000 */
[C---:B------:R-:W-:Y:S01]  /*5d50*/  @!P0 FMUL.FTZ R89, R48.reuse, R29 ;  /* 0x0000001d30598220 */ /* 0x040fe20000410000 */
[----:B------:R-:W-:Y:S01]  /*5d60*/  @!P0 MOV R35, R58 ;  /* 0x0000003a00238202 */ /* 0x000fe20000000f00 */
[----:B------:R-:W-:Y:S02]  /*5d70*/  @!P0 FFMA.FTZ R9, R48, R51, R9 ;  /* 0x0000003330098223 */ /* 0x000fe40000010009 */
[----:B------:R-:W-:Y:S02]  /*5d80*/  @!P0 FFMA.FTZ R10, R50, R53, R10 ;  /* 0x00000035320a8223 */ /* 0x000fe4000001000a */
[----:B------:R-:W-:Y:S02]  /*5d90*/  @!P0 FFMA.FTZ R66, R30, R49, -R66 ;  /* 0x000000311e428223 */ /* 0x000fe40000010842 */
[----:B------:R-:W-:Y:S02]  /*5da0*/  @!P0 FFMA.FTZ R89, R28, R51, -R89 ;  /* 0x000000331c598223 */ /* 0x000fe40000010859 */
[----:B------:R-:W-:Y:S02]  /*5db0*/  @!P0 FFMA.FTZ R11, R52, R57, R11 ;  /* 0x00000039340b8223 */ /* 0x000fe4000001000b */
[----:B------:R-:W-:Y:S01]  /*5dc0*/  @!P0 IMAD.MOV.U32 R61, RZ, RZ, R85 ;  /* 0x000000ffff3d8224 */ /* 0x000fe200078e0055 */
[----:B------:R-:W-:Y:S02]  /*5dd0*/  @!P0 F2FP.PACK_AB R89, R89, R66 ;  /* 0x000000425959823e */ /* 0x000fe400000000ff */
[----:B------:R-:W-:Y:S02]  /*5de0*/  @!P0 F2FP.PACK_AB R66, R9, R8 ;  /* 0x000000080942823e */ /* 0x000fe400000000ff */
[----:B------:R-:W-:Y:S01]  /*5df0*/  @!P0 F2FP.PACK_AB R87, R11, R10 ;  /* 0x0000000a0b57823e */ /* 0x000fe200000000ff */
[----:B------:R-:W-:Y:S01]  /*5e00*/  @!P0 IMAD.MOV.U32 R34, RZ, RZ, R89 ;  /* 0x000000ffff228224 */ /* 0x000fe200078e0059 */
[----:B------:R-:W-:Y:S02]  /*5e10*/  @!P0 MOV R62, R66 ;  /* 0x00000042003e8202 */ /* 0x000fe40000000f00 */
[----:B------:R-:W-:Y:S02]  /*5e20*/  @!P0 MOV R63, R87 ;  /* 0x00000057003f8202 */ /* 0x000fe40000000f00 */
[C---:B-1----:R-:W-:Y:S04]  /*5e30*/  LEA R84, P0, R133.reuse, R64, 0x1 ;  /* 0x0000004085547211 */ /* 0x042fe800078008ff */
[----:B----4-:R-:W-:Y:S02]  /*5e40*/  LEA.HI.X R85, R133, R65, R130, 0x1, P0 ;  /* 0x0000004185557211 */ /* 0x010fe400000f0c82 */
[C---:B------:R-:W-:Y:S03]  /*5e50*/  ISETP.GE.AND P0, PT, R59.reuse, c[0x0][0x1d4], PT ;  /* 0x000075003b007a0c */ /* 0x040fe60003f06270 */
[----:B------:R1:W-:Y:S10]  /*5e60*/  ST.E.128 [R84.64], R32 ;  /* 0x0000002054007985 */ /* 0x0003f4000c101d10 */
[----:B------:R-:W-:Y:S05]  /*5e70*/  @!P0 IMAD.WIDE R58, R59, 0x2, R64 ;  /* 0x000000023b3a8825 */ /* 0x000fea00078e0240 */
[----:B------:R1:W-:Y:S02]  /*5e80*/  @!P0 ST.E.128 [R58.64], R60 ;  /* 0x0000003c3a008985 */ /* 0x0003e4000c101d10 */
.L_x_866:
[----:B------:R-:W-:Y:S05]  /*5e90*/  BSYNC B0 ;  /* 0x0000000000007941 */ /* 0x000fea0003800000 */
.L_x_865:
[----:B------:R-:W-:Y:S11]  /*5ea0*/  ISETP.GE.AND P0, PT, R15, c[0x0][0x1d4], PT ;  /* 0x000075000f007a0c */ /* 0x000ff60003f06270 */
[----:B------:R-:W-:Y:S02]  /*5eb0*/  @!UPT UIADD3 URZ, URZ, URZ, URZ ;  /* 0x0000003f3f3ff290 */ /* 0x000fe4000fffe03f */
[----:B------:R-:W-:-:S05]  /*5ec0*/  @P0 BRA `(.L_x_850) ;  /* 0x00000b2000000947 */ /* 0x000fca0003800000 */
[----:B------:R-:W-:Y:S01]  /*5ed0*/  SEL R38, R68, R81, !P2 ;  /* 0x0000005144267207 */ /* 0x000fe20005000000 */
[----:B------:R-:W5:Y:S01]  /*5ee0*/  LDS.128 R28, [R137+0xa080] ;  /* 0x00a08000891c7984 */ /* 0x000f620000000c00 */
[C---:B-1----:R-:W-:Y:S02]  /*5ef0*/  LEA R50, P0, R131.reuse, R64, 0x1 ;  /* 0x0000004083327211 */ /* 0x042fe400078008ff */
[----:B------:R-:W-:Y:S02]  /*5f00*/  SHF.R.S32.HI R37, RZ, 0x1f, R38 ;  /* 0x0000001fff257819 */ /* 0x000fe40000011426 */
[----:B----4-:R-:W-:Y:S02]  /*5f10*/  LEA.HI.X R51, R131, R65, R136, 0x1, P0 ;  /* 0x0000004183337211 */ /* 0x010fe400000f0c88 */
[----:B------:R-:W-:Y:S02]  /*5f20*/  LEA.HI R38, R37, R38, RZ, 0x4 ;  /* 0x0000002625267211 */ /* 0x000fe400078f20ff */
[----:B------:R-:W-:Y:S02]  /*5f30*/  ISETP.GE.AND P0, PT, R15, c[0x0][0x27c], PT ;  /* 0x00009f000f007a0c */ /* 0x000fe40003f06270 */
[----:B------:R-:W-:Y:S04]  /*5f40*/  LEA.HI.SX32 R38, R38, R69, 0x1c ;  /* 0x0000004526267211 */ /* 0x000fe800078fe2ff */
[----:B------:R-:W-:Y:S02]  /*5f50*/  SHF.R.S32.HI R37, RZ, 0x1f, R38 ;  /* 0x0000001fff257819 */ /* 0x000fe40000011426 */
[----:B------:R-:W-:Y:S02]  /*5f60*/  SHF.L.U32 R49, R38, 0x3, RZ ;  /* 0x0000000326317819 */ /* 0x000fe400000006ff */
[----:B------:R-:W-:Y:S02]  /*5f70*/  LEA.HI R37, R37, R38, RZ, 0x3 ;  /* 0x0000002625257211 */ /* 0x000fe400078f18ff */
[----:B------:R-:W-:Y:S01]  /*5f80*/  LOP3.LUT R53, R104, 0x38, R49, 0xf8, !PT ;  /* 0x0000003868357812 */ /* 0x000fe200078ef831 */
[----:B------:R-:W-:Y:S01]  /*5f90*/  @!P0 HADD2.F32 R34, -RZ, R23.H1_H1 ;  /* 0x30000017ff228230 */ /* 0x000fe20000004100 */
[----:B------:R-:W-:Y:S01]  /*5fa0*/  SHF.R.S32.HI R37, RZ, 0x3, R37 ;  /* 0x00000003ff257819 */ /* 0x000fe20000011425 */
[----:B------:R-:W-:Y:S01]  /*5fb0*/  @!P0 HADD2.F32 R38, -RZ, R80.H1_H1 ;  /* 0x30000050ff268230 */ /* 0x000fe20000004100 */
[----:B------:R-:W-:Y:S01]  /*5fc0*/  LOP3.LUT R53, R53, R114, RZ, 0x3c, !PT ;  /* 0x0000007235357212 */ /* 0x000fe200078e3cff */
[----:B------:R-:W-:Y:S01]  /*5fd0*/  @!P0 HADD2.F32 R47, -RZ, R71.H1_H1 ;  /* 0x30000047ff2f8230 */ /* 0x000fe20000004100 */
[--C-:B------:R-:W-:Y:S01]  /*5fe0*/  @!P0 SHF.R.U64 R32, R24, 0x10, R25.reuse ;  /* 0x0000001018208819 */ /* 0x100fe20000001219 */
[----:B------:R-:W-:Y:S01]  /*5ff0*/  IMAD R36, R37, 0xc00, R12 ;  /* 0x00000c0025247824 */ /* 0x000fe200078e020c */
[----:B------:R-:W-:Y:S02]  /*6000*/  @!P0 SHF.R.U32.HI R25, RZ, 0x10, R25 ;  /* 0x00000010ff198819 */ /* 0x000fe40000011619 */
[----:B------:R-:W-:Y:S01]  /*6010*/  @!P0 SHF.R.U32.HI R24, RZ, 0x10, R27 ;  /* 0x00000010ff188819 */ /* 0x000fe2000001161b */
[----:B------:R-:W-:Y:S01]  /*6020*/  IMAD.IADD R53, R36, 0x1, R53 ;  /* 0x0000000124357824 */ /* 0x000fe200078e0235 */
[----:B------:R-:W-:Y:S01]  /*6030*/  @!P0 HADD2.F32 R33, -RZ, R32.H0_H0 ;  /* 0x20000020ff218230 */ /* 0x000fe20000004100 */
[----:B------:R-:W-:Y:S02]  /*6040*/  @!P0 SHF.R.U64 R26, R26, 0x10, R27 ;  /* 0x000000101a1a8819 */ /* 0x000fe4000000121b */
[----:B------:R-:W-:Y:S01]  /*6050*/  @!P0 HADD2.F32 R24, -RZ, R24.H0_H0 ;  /* 0x20000018ff188230 */ /* 0x000fe20000004100 */
[----:B------:R-:W-:Y:S02]  /*6060*/  SHF.L.U32 R52, R53, 0x1, RZ ;  /* 0x0000000135347819 */ /* 0x000fe400000006ff */
[--C-:B------:R-:W-:Y:S01]  /*6070*/  @!P0 SHF.R.U64 R41, R72, 0x10, R73.reuse ;  /* 0x0000001048298819 */ /* 0x100fe20000001249 */
[----:B-----5:R-:W-:Y:S01]  /*6080*/  @!P0 IMAD.MOV.U32 R35, RZ, RZ, R28 ;  /* 0x000000ffff238224 */ /* 0x020fe200078e001c */
[----:B------:R-:W-:Y:S01]  /*6090*/  @!P0 SHF.R.U32.HI R40, RZ, 0x10, R73 ;  /* 0x00000010ff288819 */ /* 0x000fe20000011649 */
[----:B------:R-:W1:Y:S01]  /*60a0*/  LDS.128 R56, [R52+0xa080] ;  /* 0x00a0800034387984 */ /* 0x000e620000000c00 */
[--C-:B------:R-:W-:Y:S01]  /*60b0*/  @!P0 SHF.R.U32.HI R48, RZ, 0x10, R75.reuse ;  /* 0x00000010ff308819 */ /* 0x100fe2000001164b */
[----:B------:R-:W-:Y:S01]  /*60c0*/  @!P0 HADD2.F32 R41, -RZ, R41.H0_H0 ;  /* 0x20000029ff298230 */ /* 0x000fe20000004100 */
[----:B------:R-:W-:Y:S01]  /*60d0*/  @!P0 SHF.R.U64 R43, R74, 0x10, R75 ;  /* 0x000000104a2b8819 */ /* 0x000fe2000000124b */
[--C-:B------:R-:W-:Y:S02]  /*60e0*/  @!P0 HADD2.F32 R27, -RZ, R35.reuse.H0_H0 ;  /* 0x20000023ff1b8230 */ /* 0x100fe40000004100 */
[----:B------:R-:W-:Y:S02]  /*60f0*/  @!P0 HADD2.F32 R32, -RZ, R35.H1_H1 ;  /* 0x30000023ff208230 */ /* 0x000fe40000004100 */
[----:B------:R-:W-:Y:S01]  /*6100*/  @!P0 HADD2.F32 R40, -RZ, R40.H0_H0 ;  /* 0x20000028ff288230 */ /* 0x000fe20000004100 */
[----:B------:R-:W-:Y:S01]  /*6110*/  @!P0 FMUL.FTZ R3, R27, R34 ;  /* 0x000000221b038220 */ /* 0x000fe20000410000 */
[----:B------:R-:W-:Y:S01]  /*6120*/  @!P0 HADD2.F32 R48, -RZ, R48.H0_H0 ;  /* 0x20000030ff308230 */ /* 0x000fe20000004100 */
[CC--:B------:R-:W-:Y:S01]  /*6130*/  @!P0 FMUL.FTZ R4, R32.reuse, R33.reuse ;  /* 0x0000002120048220 */ /* 0x0c0fe20000410000 */
[----:B------:R-:W-:Y:S01]  /*6140*/  @!P0 HADD2.F32 R43, -RZ, R43.H0_H0 ;  /* 0x2000002bff2b8230 */ /* 0x000fe20000004100 */
[----:B-1----:R-:W-:Y:S01]  /*6150*/  @!P0 IMAD.MOV.U32 R42, RZ, RZ, R57 ;  /* 0x000000ffff2a8224 */ /* 0x002fe200078e0039 */
[----:B------:R-:W-:Y:S02]  /*6160*/  @!P0 MOV R39, R56 ;  /* 0x0000003800278202 */ /* 0x000fe40000000f00 */
[----:B------:R-:W-:Y:S03]  /*6170*/  @!P0 MOV R44, R58 ;  /* 0x0000003a002c8202 */ /* 0x000fe60000000f00 */
[--C-:B------:R-:W-:Y:S02]  /*6180*/  @!P0 HADD2.F32 R37, -RZ, R39.reuse.H0_H0 ;  /* 0x20000027ff258230 */ /* 0x100fe40000004100 */
[----:B------:R-:W-:Y:S03]  /*6190*/  @!P0 HADD2.F32 R39, -RZ, R39.H1_H1 ;  /* 0x30000027ff278230 */ /* 0x000fe60000004100 */
[----:B------:R-:W-:Y:S02]  /*61a0*/  @!P0 FFMA.FTZ R3, R37, R38, R3 ;  /* 0x0000002625038223 */ /* 0x000fe40000010003 */
[----:B------:R-:W-:Y:S01]  /*61b0*/  @!P0 FMUL.FTZ R53, R39, R33 ;  /* 0x0000002127358220 */ /* 0x000fe20000410000 */
[----:B------:R-:W-:Y:S01]  /*61c0*/  @!P0 MOV R33, R29 ;  /* 0x0000001d00218202 */ /* 0x000fe20000000f00 */
[----:B------:R-:W-:Y:S01]  /*61d0*/  @!P0 FMUL.FTZ R52, R37, R34 ;  /* 0x0000002225348220 */ /* 0x000fe20000410000 */
[----:B------:R-:W-:Y:S01]  /*61e0*/  @!P0 HADD2.F32 R37, -RZ, R80.H0_H0 ;  /* 0x20000050ff258230 */ /* 0x000fe20000004100 */
[-C--:B------:R-:W-:Y:S01]  /*61f0*/  @!P0 FFMA.FTZ R53, R32, R41.reuse, -R53 ;  /* 0x0000002920358223 */ /* 0x080fe20000010835 */
[----:B------:R-:W-:Y:S01]  /*6200*/  @!P0 HADD2.F32 R32, -RZ, R25.H0_H0 ;  /* 0x20000019ff208230 */ /* 0x000fe20000004100 */
[----:B------:R-:W-:Y:S01]  /*6210*/  @!P0 FFMA.FTZ R4, R39, R41, R4 ;  /* 0x0000002927048223 */ /* 0x000fe20000010004 */
[----:B------:R-:W-:Y:S01]  /*6220*/  @!P0 HADD2.F32 R39, -RZ, R42.H1_H1 ;  /* 0x3000002aff278230 */ /* 0x000fe20000004100 */
[----:B------:R-:W-:Y:S01]  /*6230*/  @!P0 FFMA.FTZ R52, R27, R38, -R52 ;  /* 0x000000261b348223 */ /* 0x000fe20000010834 */
[----:B------:R-:W-:Y:S01]  /*6240*/  @!P0 HADD2.F32 R27, -RZ, R23.H0_H0 ;  /* 0x20000017ff1b8230 */ /* 0x000fe20000004100 */
[----:B------:R-:W-:Y:S01]  /*6250*/  @!P0 IMAD.MOV.U32 R41, RZ, RZ, R59 ;  /* 0x000000ffff298224 */ /* 0x000fe200078e003b */
[----:B------:R-:W-:Y:S01]  /*6260*/  @!P0 HADD2.F32 R23, -RZ, R33.H1_H1 ;  /* 0x30000021ff178230 */ /* 0x000fe20000004100 */
[----:B------:R-:W-:Y:S01]  /*6270*/  @!P0 FMUL.FTZ R61, R39, R32 ;  /* 0x00000020273d8220 */ /* 0x000fe20000410000 */
[----:B------:R-:W-:Y:S01]  /*6280*/  @!P0 F2FP.PACK_AB R53, R53, R52 ;  /* 0x000000343535823e */ /* 0x000fe200000000ff */
[----:B------:R-:W-:Y:S01]  /*6290*/  @!P0 HADD2.F32 R25, -RZ, R22.H1_H1 ;  /* 0x30000016ff198230 */ /* 0x000fe20000004100 */
[----:B------:R-:W-:Y:S01]  /*62a0*/  @!P0 F2FP.PACK_AB R52, R4, R3 ;  /* 0x000000030434823e */ /* 0x000fe200000000ff */
[C---:B------:R-:W-:Y:S01]  /*62b0*/  @!P0 FMUL.FTZ R6, R23.reuse, R32 ;  /* 0x0000002017068220 */ /* 0x040fe20000410000 */
[----:B------:R-:W-:Y:S01]  /*62c0*/  @!P0 MOV R28, R53 ;  /* 0x00000035001c8202 */ /* 0x000fe20000000f00 */
[----:B------:R-:W-:Y:S01]  /*62d0*/  @!P0 FFMA.FTZ R61, R23, R40, -R61 ;  /* 0x00000028173d8223 */ /* 0x000fe2000001083d */
[----:B------:R-:W-:Y:S01]  /*62e0*/  @!P0 MOV R23, R31 ;  /* 0x0000001f00178202 */ /* 0x000fe20000000f00 */
[----:B------:R-:W-:Y:S01]  /*62f0*/  @!P0 HADD2.F32 R46, -RZ, R41.H1_H1 ;  /* 0x30000029ff2e8230 */ /* 0x000fe20000004100 */
[----:B------:R-:W-:Y:S01]  /*6300*/  @!P0 MOV R56, R52 ;  /* 0x0000003400388202 */ /* 0x000fe20000000f00 */
[----:B------:R-:W-:Y:S02]  /*6310*/  @!P0 HADD2.F32 R34, -RZ, R33.H0_H0 ;  /* 0x20000021ff228230 */ /* 0x000fe40000004100 */
[--C-:B------:R-:W-:Y:S01]  /*6320*/  @!P0 HADD2.F32 R32, -RZ, R23.reuse.H0_H0 ;  /* 0x20000017ff208230 */ /* 0x100fe20000004100 */
[-C--:B------:R-:W-:Y:S01]  /*6330*/  @!P0 FMUL.FTZ R63, R46, R24.reuse ;  /* 0x000000182e3f8220 */ /* 0x080fe20000410000 */
[----:B------:R-:W-:Y:S01]  /*6340*/  @!P0 HADD2.F32 R23, -RZ, R23.H1_H1 ;  /* 0x30000017ff178230 */ /* 0x000fe20000004100 */
[----:B------:R-:W-:Y:S01]  /*6350*/  @!P0 FMUL.FTZ R5, R34, R27 ;  /* 0x0000001b22058220 */ /* 0x000fe20000410000 */
[----:B------:R-:W-:Y:S01]  /*6360*/  @!P0 HADD2.F32 R45, -RZ, R41.H0_H0 ;  /* 0x20000029ff2d8230 */ /* 0x000fe20000004100 */
[-C--:B------:R-:W-:Y:S01]  /*6370*/  @!P0 FMUL.FTZ R10, R32, R25.reuse ;  /* 0x00000019200a8220 */ /* 0x080fe20000410000 */
[----:B------:R-:W-:Y:S01]  /*6380*/  @!P0 HADD2.F32 R41, -RZ, R44.H0_H0 ;  /* 0x2000002cff298230 */ /* 0x000fe20000004100 */
[C---:B------:R-:W-:Y:S01]  /*6390*/  @!P0 FMUL.FTZ R11, R23.reuse, R24 ;  /* 0x00000018170b8220 */ /* 0x040fe20000410000 */
[----:B------:R-:W-:Y:S01]  /*63a0*/  @!P0 HADD2.F32 R24, -RZ, R22.H0_H0 ;  /* 0x20000016ff188230 */ /* 0x000fe20000004100 */
[----:B------:R-:W-:Y:S01]  /*63b0*/  @!P0 IMAD.MOV.U32 R22, RZ, RZ, R30 ;  /* 0x000000ffff168224 */ /* 0x000fe200078e001e */
[----:B------:R-:W-:Y:S01]  /*63c0*/  @!P0 HADD2.F32 R44, -RZ, R44.H1_H1 ;  /* 0x3000002cff2c8230 */ /* 0x000fe20000004100 */
[----:B------:R-:W-:Y:S01]  /*63d0*/  @!P0 FFMA.FTZ R63, R23, R48, -R63 ;  /* 0x00000030173f8223 */ /* 0x000fe2000001083f */
[----:B------:R-:W-:Y:S01]  /*63e0*/  @!P0 HADD2.F32 R23, -RZ, R26.H0_H0 ;  /* 0x2000001aff178230 */ /* 0x000fe20000004100 */
[----:B------:R-:W-:Y:S01]  /*63f0*/  @!P0 FMUL.FTZ R60, R45, R25 ;  /* 0x000000192d3c8220 */ /* 0x000fe20000410000 */
[----:B------:R-:W-:Y:S01]  /*6400*/  @!P0 HADD2.F32 R38, -RZ, R42.H0_H0 ;  /* 0x2000002aff268230 */ /* 0x000fe20000004100 */
[----:B------:R-:W-:Y:S01]  /*6410*/  @!P0 FMUL.FTZ R62, R41, R24 ;  /* 0x00000018293e8220 */ /* 0x000fe20000410000 */
[----:B------:R-:W-:Y:S01]  /*6420*/  @!P0 HADD2.F32 R42, -RZ, R71.H0_H0 ;  /* 0x20000047ff2a8230 */ /* 0x000fe20000004100 */
[----:B------:R-:W-:Y:S01]  /*6430*/  @!P0 FMUL.FTZ R67, R44, R23 ;  /* 0x000000172c438220 */ /* 0x000fe20000410000 */
[--C-:B------:R-:W-:Y:S01]  /*6440*/  @!P0 HADD2.F32 R25, -RZ, R22.reuse.H0_H0 ;  /* 0x20000016ff198230 */ /* 0x100fe20000004100 */
[----:B------:R-:W-:Y:S01]  /*6450*/  @!P0 FMUL.FTZ R54, R38, R27 ;  /* 0x0000001b26368220 */ /* 0x000fe20000410000 */
[----:B------:R-:W-:Y:S01]  /*6460*/  @!P0 HADD2.F32 R22, -RZ, R22.H1_H1 ;  /* 0x30000016ff168230 */ /* 0x000fe20000004100 */
[----:B------:R-:W-:Y:S02]  /*6470*/  @!P0 FFMA.FTZ R60, R32, R47, -R60 ;  /* 0x0000002f203c8223 */ /* 0x000fe4000001083c */
[----:B------:R-:W-:Y:S02]  /*6480*/  @!P0 FFMA.FTZ R62, R25, R42, -R62 ;  /* 0x0000002a193e8223 */ /* 0x000fe4000001083e */
[----:B------:R-:W-:Y:S01]  /*6490*/  @!P0 FFMA.FTZ R67, R22, R43, -R67 ;  /* 0x0000002b16438223 */ /* 0x000fe20000010843 */
[----:B------:R-:W-:Y:S01]  /*64a0*/  @!P0 F2FP.PACK_AB R60, R63, R60 ;  /* 0x0000003c3f3c823e */ /* 0x000fe200000000ff */
[-C--:B------:R-:W-:Y:S02]  /*64b0*/  @!P0 FFMA.FTZ R54, R34, R37.reuse, -R54 ;  /* 0x0000002522368223 */ /* 0x080fe40000010836 */
[----:B------:R-:W-:Y:S01]  /*64c0*/  @!P0 FMUL.FTZ R8, R25, R24 ;  /* 0x0000001819088220 */ /* 0x000fe20000410000 */
[----:B------:R-:W-:Y:S01]  /*64d0*/  @!P0 F2FP.PACK_AB R67, R67, R62 ;  /* 0x0000003e4343823e */ /* 0x000fe200000000ff */
[----:B------:R-:W-:Y:S01]  /*64e0*/  @!P0 FFMA.FTZ R5, R38, R37, R5 ;  /* 0x0000002526058223 */ /* 0x000fe20000010005 */
[----:B------:R-:W-:Y:S01]  /*64f0*/  @!P0 F2FP.PACK_AB R54, R61, R54 ;  /* 0x000000363d36823e */ /* 0x000fe200000000ff */
[----:B------:R-:W-:Y:S01]  /*6500*/  @!P0 FMUL.FTZ R9, R22, R23 ;  /* 0x0000001716098220 */ /* 0x000fe20000410000 */
[----:B------:R-:W-:Y:S01]  /*6510*/  @!P0 MOV R31, R60 ;  /* 0x0000003c001f8202 */ /* 0x000fe20000000f00 */
[----:B------:R-:W-:Y:S01]  /*6520*/  @!P0 FFMA.FTZ R6, R39, R40, R6 ;  /* 0x0000002827068223 */ /* 0x000fe20000010006 */
[----:B------:R-:W-:Y:S01]  /*6530*/  @!P0 MOV R29, R54 ;  /* 0x00000036001d8202 */ /* 0x000fe20000000f00 */
[----:B------:R-:W-:Y:S02]  /*6540*/  @!P0 FFMA.FTZ R8, R41, R42, R8 ;  /* 0x0000002a29088223 */ /* 0x000fe40000010008 */
[----:B------:R-:W-:Y:S01]  /*6550*/  @!P0 FFMA.FTZ R9, R44, R43, R9 ;  /* 0x0000002b2c098223 */ /* 0x000fe20000010009 */
[----:B------:R-:W-:Y:S01]  /*6560*/  @!P0 F2FP.PACK_AB R61, R6, R5 ;  /* 0x00000005063d823e */ /* 0x000fe200000000ff */
[----:B------:R-:W-:Y:S02]  /*6570*/  @!P0 FFMA.FTZ R10, R45, R47, R10 ;  /* 0x0000002f2d0a8223 */ /* 0x000fe4000001000a */
[----:B------:R-:W-:Y:S01]  /*6580*/  @!P0 IMAD.MOV.U32 R30, RZ, RZ, R67 ;  /* 0x000000ffff1e8224 */ /* 0x000fe200078e0043 */
[----:B------:R-:W-:Y:S01]  /*6590*/  @!P0 F2FP.PACK_AB R62, R9, R8 ;  /* 0x00000008093e823e */ /* 0x000fe200000000ff */
[----:B------:R-:W-:Y:S02]  /*65a0*/  @!P0 FFMA.FTZ R11, R46, R48, R11 ;  /* 0x000000302e0b8223 */ /* 0x000fe4000001000b */
[----:B------:R-:W-:Y:S01]  /*65b0*/  @!P0 IMAD.MOV.U32 R57, RZ, RZ, R61 ;  /* 0x000000ffff398224 */ /* 0x000fe200078e003d */
[----:B------:R1:W-:Y:S01]  /*65c0*/  ST.E.128 [R50.64], R28 ;  /* 0x0000001c32007985 */ /* 0x0003e2000c101d10 */
[----:B------:R-:W-:Y:S02]  /*65d0*/  @!P0 MOV R58, R62 ;  /* 0x0000003e003a8202 */ /* 0x000fe40000000f00 */
[----:B------:R-:W-:Y:S04]  /*65e0*/  @!P0 F2FP.PACK_AB R63, R11, R10 ;  /* 0x0000000a0b3f823e */ /* 0x000fe800000000ff */
[----:B------:R-:W-:Y:S02]  /*65f0*/  @!P0 MOV R59, R63 ;  /* 0x0000003f003b8202 */ /* 0x000fe40000000f00 */
[----:B------:R-:W-:Y:S11]  /*6600*/  ISETP.GE.AND P0, PT, R49, c[0x0][0x1d4], PT ;  /* 0x0000750031007a0c */ /* 0x000ff60003f06270 */
[----:B------:R-:W-:Y:S02]  /*6610*/  @!UPT UIADD3 URZ, URZ, URZ, URZ ;  /* 0x0000003f3f3ff290 */ /* 0x000fe4000fffe03f */
[----:B------:R-:W-:-:S05]  /*6620*/  @P0 BRA `(.L_x_850) ;  /* 0x000003c000000947 */ /* 0x000fca0003800000 */
[C---:B------:R-:W-:Y:S04]  /*6630*/  LEA R4, P0, R49.reuse, R64, 0x1 ;  /* 0x0000004031047211 */ /* 0x040fe800078008ff */
[----:B------:R-:W-:Y:S05]  /*6640*/  LEA.HI.X.SX32 R5, R49, R65, 0x1, P0 ;  /* 0x0000004131057211 */ /* 0x000fea00000f0eff */
[----:B------:R4:W-:Y:S01]  /*6650*/  ST.E.128 [R4.64], R56 ;  /* 0x0000003804007985 */ /* 0x0009e2000c101d10 */
[----:B------:R-:W-:-:S05]  /*6660*/  BRA `(.L_x_850) ;  /* 0x0000038000007947 */ /* 0x000fca0003800000 */
.L_x_836:
[----:B------:R1:W2:Y:S01]  /*6670*/  SHFL.IDX PT, R9, R145, RZ, 0x181f ;  /* 0x00181fff91097589 */ /* 0x0002a200000e0000 */
[----:B------:R-:W-:Y:S01]  /*6680*/  IMAD R3, R55, -0x30, R2 ;  /* 0xffffffd037037824 */ /* 0x000fe200078e0202 */
[----:B------:R-:W-:Y:S02]  /*6690*/  BSSY B0, `(.L_x_867) ;  /* 0x000001c000007945 */ /* 0x000fe40003800000 */
[----:B------:R1:W3:Y:S02]  /*66a0*/  SHFL.IDX PT, R5, R157, RZ, 0x181f ;  /* 0x00181fff9d057589 */ /* 0x0002e400000e0000 */
[----:B------:R-:W-:Y:S04]  /*66b0*/  IMNMX R126, R3, 0x30, PT ;  /* 0x00000030037e7817 */ /* 0x000fe80003800200 */
[----:B------:R-:W-:Y:S04]  /*66c0*/  IADD3 R4, -R17, R126, RZ ;  /* 0x0000007e11047210 */ /* 0x000fe80007ffe1ff */
[----:B------:R-:W-:Y:S11]  /*66d0*/  ISETP.GE.AND P0, PT, R4, 0x1, PT ;  /* 0x000000010400780c */ /* 0x000ff60003f06270 */
[----:B------:R-:W-:Y:S02]  /*66e0*/  @!UPT UIADD3 URZ, URZ, URZ, URZ ;  /* 0x0000003f3f3ff290 */ /* 0x000fe4000fffe03f */
[----:B------:R-:W-:-:S05]  /*66f0*/  @!P0 BRA `(.L_x_868) ;  /* 0x0000015000008947 */ /* 0x000fca0003800000 */
[C---:B-12---:R-:W-:Y:S02]  /*6700*/  ISETP.GE.AND P0, PT, R18.reuse, c[0x0][0x1d4], PT ;  /* 0x0000750012007a0c */ /* 0x046fe40003f06270 */
[----:B------:R-:W-:Y:S11]  /*6710*/  ISETP.GE.AND P4, PT, R15, c[0x0][0x1d4], PT ;  /* 0x000075000f007a0c */ /* 0x000ff60003f86270 */
[----:B------:R-:W1:Y:S01]  /*6720*/  @!P0 LDS.128 R32, [R105+0xa080] ;  /* 0x00a0800069208984 */ /* 0x000e620000000c00 */
[C---:B---3--:R-:W-:Y:S04]  /*6730*/  @!P0 LEA R40, P3, R18.reuse, R5, 0x1 ;  /* 0x0000000512288211 */ /* 0x048fe800078608ff */
[----:B------:R-:W-:Y:S02]  /*6740*/  @!P0 LEA.HI.X R41, R18, R9, R19, 0x1, P3 ;  /* 0x0000000912298211 */ /* 0x000fe400018f0c13 */
[C---:B------:R-:W-:Y:S04]  /*6750*/  @!P4 LEA R38, P3, R123.reuse, R5, 0x1 ;  /* 0x000000057b26c211 */ /* 0x040fe800078608ff */
[----:B------:R-:W-:Y:S02]  /*6760*/  @!P4 LEA.HI.X R39, R123, R9, R132, 0x1, P3 ;  /* 0x000000097b27c211 */ /* 0x000fe400018f0c84 */
[----:B------:R-:W-:Y:S11]  /*6770*/  ISETP.GE.AND P3, PT, R109, c[0x0][0x1d4], PT ;  /* 0x000075006d007a0c */ /* 0x000ff60003f66270 */
[----:B------:R-:W-:Y:S02]  /*6780*/  @!UPT UIADD3 URZ, URZ, URZ, URZ ;  /* 0x0000003f3f3ff290 */ /* 0x000fe4000fffe03f */
[C---:B------:R-:W-:Y:S04]  /*6790*/  @!P3 LEA R22, P5, R121.reuse, R5, 0x1 ;  /* 0x000000057916b211 */ /* 0x040fe800078a08ff */
[----:B------:R-:W-:Y:S01]  /*67a0*/  @!P3 LEA.HI.X R23, R121, R9, R120, 0x1, P5 ;  /* 0x000000097917b211 */ /* 0x000fe200028f0c78 */
[----:B-1----:R-:W-:Y:S01]  /*67b0*/  @!P0 ST.E.128 [R40.64], R32 ;  /* 0x0000002028008985 */ /* 0x002fe2000c101d10 */
[----:B------:R-:W-:Y:S03]  /*67c0*/  ISETP.GE.AND P0, PT, R107, c[0x0][0x1d4], PT ;  /* 0x000075006b007a0c */ /* 0x000fe60003f06270 */
[----:B------:R-:W1:Y:S10]  /*67d0*/  @!P4 LDS.128 R28, [R105+0xb880] ;  /* 0x00b88000691cc984 */ /* 0x000e740000000c00 */
[C---:B------:R-:W-:Y:S04]  /*67e0*/  @!P0 LEA R36, P5, R122.reuse, R5, 0x1 ;  /* 0x000000057a248211 */ /* 0x040fe800078a08ff */
[----:B------:R-:W-:Y:S01]  /*67f0*/  @!P0 LEA.HI.X R37, R122, R9, R119, 0x1, P5 ;  /* 0x000000097a258211 */ /* 0x000fe200028f0c77 */
[----:B-1----:R-:W-:Y:S04]  /*6800*/  @!P4 ST.E.128 [R38.64], R28 ;  /* 0x0000001c2600c985 */ /* 0x002fe8000c101d10 */
[----:B------:R-:W1:Y:S04]  /*6810*/  @!P3 LDS.128 R24, [R105+0xd080] ;  /* 0x00d080006918b984 */ /* 0x000e680000000c00 */
[----:B-1----:R-:W-:Y:S04]  /*6820*/  @!P3 ST.E.128 [R22.64], R24 ;  /* 0x000000181600b985 */ /* 0x002fe8000c101d10 */
[----:B------:R-:W1:Y:S04]  /*6830*/  @!P0 LDS.128 R8, [R105+0xe880] ;  /* 0x00e8800069088984 */ /* 0x000e680000000c00 */
[----:B-1----:R1:W-:Y:S02]  /*6840*/  @!P0 ST.E.128 [R36.64], R8 ;  /* 0x0000000824008985 */ /* 0x0023e4000c101d10 */
.L_x_868:
[----:B-12---:R-:W-:Y:S05]  /*6850*/  BSYNC B0 ;  /* 0x0000000000007941 */ /* 0x006fea0003800000 */
.L_x_867:
[----:B------:R-:W1:Y:S01]  /*6860*/  SHFL.IDX PT, R145, R145, 0x1, 0x181f ;  /* 0x00381f0091917f89 */ /* 0x000e6200000e0000 */
[----:B------:R-:W-:Y:S03]  /*6870*/  ISETP.GE.AND P0, PT, R4, 0x21, PT ;  /* 0x000000210400780c */ /* 0x000fe60003f06270 */
[----:B------:R-:W2:Y:S10]  /*6880*/  SHFL.IDX PT, R157, R157, 0x1, 0x181f ;  /* 0x00381f009d9d7f89 */ /* 0x000eb400000e0000 */
[----:B------:R-:W-:-:S05]  /*6890*/  @!P0 BRA `(.L_x_850) ;  /* 0x0000015000008947 */ /* 0x000fca0003800000 */
[C---:B------:R-:W-:Y:S02]  /*68a0*/  ISETP.GE.AND P0, PT, R18.reuse, c[0x0][0x1d4], PT ;  /* 0x0000750012007a0c */ /* 0x040fe40003f06270 */
[----:B------:R-:W-:Y:S11]  /*68b0*/  ISETP.GE.AND P4, PT, R15, c[0x0][0x1d4], PT ;  /* 0x000075000f007a0c */ /* 0x000ff60003f86270 */
[----:B------:R-:W4:Y:S01]  /*68c0*/  @!P0 LDS.128 R32, [R105+0xb080] ;  /* 0x00b0800069208984 */ /* 0x000f220000000c00 */
[C---:B--2---:R-:W-:Y:S04]  /*68d0*/  @!P0 LEA R38, P3, R18.reuse, R157, 0x1 ;  /* 0x0000009d12268211 */ /* 0x044fe800078608ff */
[----:B-1----:R-:W-:Y:S02]  /*68e0*/  @!P0 LEA.HI.X R39, R18, R145, R19, 0x1, P3 ;  /* 0x0000009112278211 */ /* 0x002fe400018f0c13 */
[C---:B------:R-:W-:Y:S04]  /*68f0*/  @!P4 LEA R36, P3, R123.reuse, R157, 0x1 ;  /* 0x0000009d7b24c211 */ /* 0x040fe800078608ff */
[----:B------:R-:W-:Y:S02]  /*6900*/  @!P4 LEA.HI.X R37, R123, R145, R132, 0x1, P3 ;  /* 0x000000917b25c211 */ /* 0x000fe400018f0c84 */
[----:B------:R-:W-:Y:S11]  /*6910*/  ISETP.GE.AND P3, PT, R109, c[0x0][0x1d4], PT ;  /* 0x000075006d007a0c */ /* 0x000ff60003f66270 */
[----:B------:R-:W-:Y:S02]  /*6920*/  @!UPT UIADD3 URZ, URZ, URZ, URZ ;  /* 0x0000003f3f3ff290 */ /* 0x000fe4000fffe03f */
[C---:B------:R-:W-:Y:S04]  /*6930*/  @!P3 LEA R4, P5, R121.reuse, R157, 0x1 ;  /* 0x0000009d7904b211 */ /* 0x040fe800078a08ff */
[----:B---3--:R-:W-:Y:S01]  /*6940*/  @!P3 LEA.HI.X R5, R121, R145, R120, 0x1, P5 ;  /* 0x000000917905b211 */ /* 0x008fe200028f0c78 */
[----:B----4-:R-:W-:Y:S01]  /*6950*/  @!P0 ST.E.128 [R38.64], R32 ;  /* 0x0000002026008985 */ /* 0x010fe2000c101d10 */
        /* <DEDUP_REMOVED lines=9> */
.L_x_850:
[----:B------:R-:W-:Y:S05]  /*69f0*/  BSYNC B2 ;  /* 0x0000000000027941 */ /* 0x000fea0003800000 */
.L_x_835:
[----:B------:R-:W-:Y:S01]  /*6a00*/  IMAD.IADD R126, R126, 0x1, -R17 ;  /* 0x000000017e7e7824 */ /* 0x000fe200078e0a11 */
[----:B---34-:R-:W-:Y:S01]  /*6a10*/  P2R R5, PR, RZ, 0x2 ;  /* 0x00000002ff057803 */ /* 0x018fe20000000000 */
[----:B-1----:R-:W-:Y:S01]  /*6a20*/  IMAD.WIDE R22, R55, 0x30, R146 ;  /* 0x0000003037167825 */ /* 0x002fe200078e0292 */
[----:B------:R-:W-:Y:S01]  /*6a30*/  ISETP.NE.AND P1, PT, R113, RZ, PT ;  /* 0x000000ff7100720c */ /* 0x000fe20003f25270 */
[----:B------:R-:W-:Y:S01]  /*6a40*/  BSSY B0, `(.L_x_869) ;  /* 0x0000049000007945 */ /* 0x000fe20003800000 */
[----:B------:R-:W-:Y:S01]  /*6a50*/  ISETP.GE.AND P3, PT, R126, 0x21, PT ;  /* 0x000000217e00780c */ /* 0x000fe20003f66270 */
[----:B------:R-:W-:Y:S01]  /*6a60*/  IMAD.WIDE.U32 R26, R143, c[0x0][0x208], RZ ;  /* 0x000082008f1a7a25 */ /* 0x000fe200078e00ff */
[----:B------:R-:W-:Y:S02]  /*6a70*/  ISETP.NE.AND P6, PT, R111, RZ, PT ;  /* 0x000000ff6f00720c */ /* 0x000fe40003fc5270 */
[----:B------:R-:W-:Y:S09]  /*6a80*/  ISETP.NE.AND P5, PT, R110, RZ, PT ;  /* 0x000000ff6e00720c */ /* 0x000ff20003fa5270 */
[----:B------:R-:W-:Y:S05]  /*6a90*/  @P3 IADD3 R9, P0, R22, 0x20, RZ ;  /* 0x0000002016093810 */ /* 0x000fea0007f1e0ff */
[----:B------:R-:W-:Y:S01]  /*6aa0*/  @P3 IMAD.X R3, RZ, RZ, R23, P0 ;  /* 0x000000ffff033224 */ /* 0x000fe200000e0617 */
[----:B------:R-:W-:Y:S11]  /*6ab0*/  ISETP.GE.AND P0, PT, R126, 0x1, PT ;  /* 0x000000017e00780c */ /* 0x000ff60003f06270 */
[----:B------:R-:W-:Y:S02]  /*6ac0*/  @!UPT UIADD3 URZ, URZ, URZ, URZ ;  /* 0x0000003f3f3ff290 */ /* 0x000fe4000fffe03f */
[----:B------:R-:W-:Y:S01]  /*6ad0*/  @P0 MOV R126, R148 ;  /* 0x00000094007e0202 */ /* 0x000fe20000000f00 */
[----:B------:R-:W-:Y:S02]  /*6ae0*/  @P0 IMAD R4, R23, c[0x0][0x258], RZ ;  /* 0x0000960017040a24 */ /* 0x000fe400078e02ff */
[----:B------:R-:W-:Y:S02]  /*6af0*/  IMAD R23, R141, c[0x0][0x218], RZ ;  /* 0x000086008d177a24 */ /* 0x000fe400078e02ff */
[C---:B------:R-:W-:Y:S04]  /*6b00*/  @P0 IMAD.WIDE.U32 R10, R22.reuse, c[0x0][0x258], R126 ;  /* 0x00009600160a0a25 */ /* 0x040fe800078e007e */
[----:B------:R-:W-:Y:S01]  /*6b10*/  @P0 IMAD R4, R22, c[0x0][0x25c], R4 ;  /* 0x0000970016040a24 */ /* 0x000fe200078e0204 */
[----:B------:R-:W-:Y:S01]  /*6b20*/  @P0 LEA R24, P4, R10, c[0x0][0x250], 0x1 ;  /* 0x000094000a180a11 */ /* 0x000fe200078808ff */
[----:B------:R-:W-:Y:S02]  /*6b30*/  IMAD R23, R144, c[0x0][0x21c], R23 ;  /* 0x0000870090177a24 */ /* 0x000fe400078e0217 */
[----:B------:R-:W-:Y:S02]  /*6b40*/  @P0 IMAD.IADD R4, R11, 0x1, R4 ;  /* 0x000000010b040824 */ /* 0x000fe400078e0204 */
[----:B------:R-:W-:Y:S03]  /*6b50*/  @P3 IMAD.MOV.U32 R126, RZ, RZ, R148 ;  /* 0x000000ffff7e3224 */ /* 0x000fe600078e0094 */
[----:B------:R-:W-:Y:S01]  /*6b60*/  @P0 LEA.HI.X R25, R10, c[0x0][0x254], R4, 0x1, P4 ;  /* 0x000095000a190a11 */ /* 0x000fe200020f0c04 */
[----:B------:R-:W-:Y:S04]  /*6b70*/  IMAD R4, R142, c[0x0][0x208], RZ ;  /* 0x000082008e047a24 */ /* 0x000fe800078e02ff */
[----:B------:R-:W-:Y:S01]  /*6b80*/  @!PT LDS RZ, [RZ] ;  /* 0x00000000fffff984 */ /* 0x000fe20000000800 */
[----:B------:R-:W-:Y:S01]  /*6b90*/  @!PT LDS RZ, [RZ] ;  /* 0x00000000fffff984 */ /* 0x000fe20000000800 */
[----:B------:R-:W-:Y:S01]  /*6ba0*/  @!PT LDS RZ, [RZ] ;  /* 0x00000000fffff984 */ /* 0x000fe20000000800 */
[----:B------:R1:W-:Y:S01]  /*6bb0*/  @P0 LDGSTS.E.BYPASS.LTC128B.128 [R105+0x4080], [R24.64], !P1 ;  /* 0x0408000018690fae */ /* 0x0003e2000c901d50 */
[----:B------:R-:W-:Y:S05]  /*6bc0*/  IMAD R4, R143, c[0x0][0x20c], R4 ;  /* 0x000083008f047a24 */ /* 0x000fea00078e0204 */
[----:B------:R-:W-:Y:S01]  /*6bd0*/  IADD3 R27, R27, R4, RZ ;  /* 0x000000041b1b7210 */ /* 0x000fe20007ffe0ff */
[----:B------:R-:W-:Y:S04]  /*6be0*/  @P3 IMAD R4, R3, c[0x0][0x258], RZ ;  /* 0x0000960003043a24 */ /* 0x000fe800078e02ff */
[----:B------:R-:W-:Y:S04]  /*6bf0*/  IMAD.WIDE.U32 R26, R144, c[0x0][0x218], R26 ;  /* 0x00008600901a7a25 */ /* 0x000fe800078e001a */
[C---:B------:R-:W-:Y:S01]  /*6c00*/  @P3 IMAD R4, R9.reuse, c[0x0][0x25c], R4 ;  /* 0x0000970009043a24 */ /* 0x040fe200078e0204 */
[----:B------:R-:W-:Y:S04]  /*6c10*/  IADD3 R11, P4, R154, R26, RZ ;  /* 0x0000001a9a0b7210 */ /* 0x000fe80007f9e0ff */
[----:B------:R-:W-:Y:S01]  /*6c20*/  IADD3.X R6, R116, R27, R23, P4, !PT ;  /* 0x0000001b74067210 */ /* 0x000fe200027fe417 */
[----:B------:R-:W-:Y:S05]  /*6c30*/  @P3 IMAD.WIDE.U32 R22, R9, c[0x0][0x258], R126 ;  /* 0x0000960009163a25 */ /* 0x000fea00078e007e */
[C---:B------:R-:W-:Y:S02]  /*6c40*/  @P3 LEA R26, P4, R22.reuse, c[0x0][0x250], 0x1 ;  /* 0x00009400161a3a11 */ /* 0x040fe400078808ff */
[----:B------:R-:W-:Y:S04]  /*6c50*/  @P3 IADD3 R4, R23, R4, RZ ;  /* 0x0000000417043210 */ /* 0x000fe80007ffe0ff */
[----:B------:R-:W-:Y:S02]  /*6c60*/  @P3 LEA.HI.X R27, R22, c[0x0][0x254], R4, 0x1, P4 ;  /* 0x00009500161b3a11 */ /* 0x000fe400020f0c04 */
[C---:B------:R-:W-:Y:S04]  /*6c70*/  LEA R4, P4, R11.reuse, c[0x0][0x1f8], 0x1 ;  /* 0x00007e000b047a11 */ /* 0x040fe800078808ff */
[----:B------:R-:W-:Y:S02]  /*6c80*/  LEA.HI.X R3, R11, c[0x0][0x1fc], R6, 0x1, P4 ;  /* 0x00007f000b037a11 */ /* 0x000fe400020f0c06 */
[----:B------:R-:W-:Y:S03]  /*6c90*/  ISETP.NE.AND P4, PT, R112, RZ, PT ;  /* 0x000000ff7000720c */ /* 0x000fe60003f85270 */
[----:B------:R1:W3:Y:S10]  /*6ca0*/  SHFL.IDX PT, R9, R3, RZ, 0x181f ;  /* 0x00181fff03097589 */ /* 0x0002f400000e0000 */
[----:B------:R1:W-:Y:S04]  /*6cb0*/  @P0 LDGSTS.E.BYPASS.LTC128B.128 [R105+0x5880], [R24.64+0x80], !P4 ;  /* 0x0588008018690fae */ /* 0x0003e8000e101d50 */
[----:B------:R1:W-:Y:S04]  /*6cc0*/  @P0 LDGSTS.E.BYPASS.LTC128B.128 [R105+0x7080], [R24.64+0x100], !P6 ;  /* 0x0708010018690fae */ /* 0x0003e8000f101d50 */
[----:B------:R1:W-:Y:S04]  /*6cd0*/  @P0 LDGSTS.E.BYPASS.LTC128B.128 [R105+0x8880], [R24.64+0x180], !P5 ;  /* 0x0888018018690fae */ /* 0x0003e8000e901d50 */
[----:B------:R1:W-:Y:S01]  /*6ce0*/  @P3 LDGSTS.E.BYPASS.LTC128B.128 [R105+0x5080], [R26.64], !P1 ;  /* 0x050800001a693fae */ /* 0x0003e2000c901d50 */
[----:B------:R-:W-:Y:S03]  /*6cf0*/  ISETP.NE.AND P1, PT, R5, RZ, PT ;  /* 0x000000ff0500720c */ /* 0x000fe60003f25270 */
[----:B------:R1:W-:Y:S04]  /*6d00*/  @P3 LDGSTS.E.BYPASS.LTC128B.128 [R105+0x6880], [R26.64+0x80], !P4 ;  /* 0x068800801a693fae */ /* 0x0003e8000e101d50 */
[----:B------:R1:W-:Y:S04]  /*6d10*/  @P3 LDGSTS.E.BYPASS.LTC128B.128 [R105+0x8080], [R26.64+0x100], !P6 ;  /* 0x080801001a693fae */ /* 0x0003e8000f101d50 */
[----:B------:R1:W-:Y:S04]  /*6d20*/  @P3 LDGSTS.E.BYPASS.LTC128B.128 [R105+0x9880], [R26.64+0x180], !P5 ;  /* 0x098801801a693fae */ /* 0x0003e8000e901d50 */
[----:B------:R-:W0:Y:S04]  /*6d30*/  LDGDEPBAR ;  /* 0x00000000000079af */ /* 0x000e280000000000 */
[----:B------:R1:W4:Y:S01]  /*6d40*/  SHFL.IDX PT, R5, R4, RZ, 0x181f ;  /* 0x00181fff04057589 */ /* 0x00032200000e0000 */
[----:B------:R-:W-:Y:S04]  /*6d50*/  DEPBAR.LE SB0, 0x0 ;  /* 0x000080000000791a */ /* 0x000fe80000000000 */
[----:B------:R-:W-:Y:S06]  /*6d60*/  BAR.SYNC.DEFER_BLOCKING 0x0 ;  /* 0x0000000000007b1d */ /* 0x000fec0000010000 */
[----:B------:R-:W-:-:S05]  /*6d70*/  @!P0 BRA `(.L_x_870) ;  /* 0x0000015000008947 */ /* 0x000fca0003800000 */
[C---:B-1-34-:R-:W-:Y:S02]  /*6d80*/  ISETP.GE.AND P0, PT, R18.reuse, c[0x0][0x1d4], PT ;  /* 0x0000750012007a0c */ /* 0x05afe40003f06270 */
[----:B------:R-:W-:Y:S11]  /*6d90*/  ISETP.GE.AND P5, PT, R15, c[0x0][0x1d4], PT ;  /* 0x000075000f007a0c */ /* 0x000ff60003fa6270 */
[----:B------:R-:W1:Y:S01]  /*6da0*/  @!P0 LDS.128 R32, [R105+0x4080] ;  /* 0x0040800069208984 */ /* 0x000e620000000c00 */
[C---:B------:R-:W-:Y:S04]  /*6db0*/  @!P0 LEA R40, P4, R18.reuse, R5, 0x1 ;  /* 0x0000000512288211 */ /* 0x040fe800078808ff */
        /* <DEDUP_REMOVED lines=17> */
.L_x_870:
[----:B-1-34-:R-:W-:Y:S05]  /*6ed0*/  BSYNC B0 ;  /* 0x0000000000007941 */ /* 0x01afea0003800000 */
.L_x_869:
[----:B------:R-:W1:Y:S01]  /*6ee0*/  SHFL.IDX PT, R3, R3, 0x1, 0x181f ;  /* 0x00381f0003037f89 */ /* 0x000e6200000e0000 */
[----:B------:R-:W-:Y:S03]  /*6ef0*/  BSSY B0, `(.L_x_871) ;  /* 0x0000018000007945 */ /* 0x000fe60003800000 */
[----:B------:R-:W3:Y:S01]  /*6f00*/  SHFL.IDX PT, R4, R4, 0x1, 0x181f ;  /* 0x00381f0004047f89 */ /* 0x000ee200000e0000 */
[----:B------:R-:W-:-:S05]  /*6f10*/  @!P3 BRA `(.L_x_872) ;  /* 0x000001500000b947 */ /* 0x000fca0003800000 */
[C---:B------:R-:W-:Y:S02]  /*6f20*/  ISETP.GE.AND P0, PT, R18.reuse, c[0x0][0x1d4], PT ;  /* 0x0000750012007a0c */ /* 0x040fe40003f06270 */
[----:B------:R-:W-:Y:S11]  /*6f30*/  ISETP.GE.AND P4, PT, R15, c[0x0][0x1d4], PT ;  /* 0x000075000f007a0c */ /* 0x000ff60003f86270 */
[----:B------:R-:W4:Y:S01]  /*6f40*/  @!P0 LDS.128 R32, [R105+0x5080] ;  /* 0x0050800069208984 */ /* 0x000f220000000c00 */
[CC--:B---3--:R-:W-:Y:S04]  /*6f50*/  @!P0 LEA R38, P3, R18.reuse, R4.reuse, 0x1 ;  /* 0x0000000412268211 */ /* 0x0c8fe800078608ff */
[-C--:B-1----:R-:W-:Y:S02]  /*6f60*/  @!P0 LEA.HI.X R39, R18, R3.reuse, R19, 0x1, P3 ;  /* 0x0000000312278211 */ /* 0x082fe400018f0c13 */
[CC--:B------:R-:W-:Y:S04]  /*6f70*/  @!P4 LEA R36, P3, R123.reuse, R4.reuse, 0x1 ;  /* 0x000000047b24c211 */ /* 0x0c0fe800078608ff */
[-C--:B------:R-:W-:Y:S02]  /*6f80*/  @!P4 LEA.HI.X R37, R123, R3.reuse, R132, 0x1, P3 ;  /* 0x000000037b25c211 */ /* 0x080fe400018f0c84 */
[----:B------:R-:W-:Y:S11]  /*6f90*/  ISETP.GE.AND P3, PT, R109, c[0x0][0x1d4], PT ;  /* 0x000075006d007a0c */ /* 0x000ff60003f66270 */
[----:B------:R-:W-:Y:S02]  /*6fa0*/  @!UPT UIADD3 URZ, URZ, URZ, URZ ;  /* 0x0000003f3f3ff290 */ /* 0x000fe4000fffe03f */
[CC--:B------:R-:W-:Y:S04]  /*6fb0*/  @!P3 LEA R22, P5, R121.reuse, R4.reuse, 0x1 ;  /* 0x000000047916b211 */ /* 0x0c0fe800078a08ff */
[-C--:B------:R-:W-:Y:S01]  /*6fc0*/  @!P3 LEA.HI.X R23, R121, R3.reuse, R120, 0x1, P5 ;  /* 0x000000037917b211 */ /* 0x080fe200028f0c78 */
        /* <DEDUP_REMOVED lines=10> */
.L_x_872:
[----:B------:R-:W-:Y:S05]  /*7070*/  BSYNC B0 ;  /* 0x0000000000007941 */ /* 0x000fea0003800000 */
.L_x_871:
[----:B------:R-:W-:Y:S11]  /*7080*/  ISETP.GT.AND P5, PT, R55, R102, PT ;  /* 0x000000663700720c */ /* 0x000ff60003fa4270 */
[----:B------:R-:W-:Y:S02]  /*7090*/  @!UPT UIADD3 URZ, URZ, URZ, URZ ;  /* 0x0000003f3f3ff290 */ /* 0x000fe4000fffe03f */
[----:B------:R-:W-:-:S05]  /*70a0*/  @!P5 BRA `(.L_x_873) ;  /* 0x000002600000d947 */ /* 0x000fca0003800000 */
[----:B-1----:R-:W-:Y:S01]  /*70b0*/  IADD3 R5, R55, -0x1, RZ ;  /* 0xffffffff37057810 */ /* 0x002fe20007ffe0ff */
[----:B------:R-:W-:Y:S01]  /*70c0*/  IMAD.MOV.U32 R10, RZ, RZ, R150 ;  /* 0x000000ffff0a7224 */ /* 0x000fe200078e0096 */
[----:B------:R-:W-:Y:S01]  /*70d0*/  ISETP.GE.AND P3, PT, R117, 0x1, PT ;  /* 0x000000017500780c */ /* 0x000fe20003f66270 */
[----:B------:R-:W-:Y:S01]  /*70e0*/  IMAD.MOV.U32 R11, RZ, RZ, R153 ;  /* 0x000000ffff0b7224 */ /* 0x000fe200078e0099 */
[----:B---3--:R-:W-:Y:S01]  /*70f0*/  SHF.R.S32.HI R4, RZ, 0x1f, R5 ;  /* 0x0000001fff047819 */ /* 0x008fe20000011405 */
[C---:B------:R-:W-:Y:S01]  /*7100*/  IMAD R3, R5.reuse, UR8, RZ ;  /* 0x0000000805037c24 */ /* 0x040fe2000f8e02ff */
[----:B------:R-:W-:Y:S01]  /*7110*/  P2R R8, PR, RZ, 0x4 ;  /* 0x00000004ff087803 */ /* 0x000fe20000000000 */
[----:B------:R-:W-:Y:S01]  /*7120*/  IMAD.WIDE.U32 R10, R5, UR10, R10 ;  /* 0x0000000a050a7c25 */ /* 0x000fe2000f8e000a */
[----:B------:R-:W-:Y:S02]  /*7130*/  ISETP.NE.AND P2, PT, R113, RZ, PT ;  /* 0x000000ff7100720c */ /* 0x000fe40003f45270 */
[----:B------:R-:W-:Y:S01]  /*7140*/  P2R R6, PR, RZ, 0x2 ;  /* 0x00000002ff067803 */ /* 0x000fe20000000000 */
[----:B------:R-:W-:Y:S01]  /*7150*/  IMAD R3, R4, UR10, R3 ;  /* 0x0000000a04037c24 */ /* 0x000fe2000f8e0203 */
[----:B------:R-:W-:Y:S02]  /*7160*/  ISETP.NE.AND P1, PT, R112, RZ, PT ;  /* 0x000000ff7000720c */ /* 0x000fe40003f25270 */
[----:B------:R-:W-:Y:S01]  /*7170*/  ISETP.NE.AND P6, PT, R110, RZ, PT ;  /* 0x000000ff6e00720c */ /* 0x000fe20003fc5270 */
[----:B------:R-:W-:Y:S01]  /*7180*/  IMAD.IADD R3, R11, 0x1, R3 ;  /* 0x000000010b037824 */ /* 0x000fe200078e0203 */
[C---:B------:R-:W-:Y:S04]  /*7190*/  @P3 LEA R22, P0, R10.reuse, c[0x0][0x220], 0x1 ;  /* 0x000088000a163a11 */ /* 0x040fe800078008ff */
[----:B------:R-:W-:Y:S02]  /*71a0*/  @P3 LEA.HI.X R23, R10, c[0x0][0x224], R3, 0x1, P0 ;  /* 0x000089000a173a11 */ /* 0x000fe400000f0c03 */
[----:B------:R-:W-:Y:S03]  /*71b0*/  ISETP.GE.AND P0, PT, R117, 0x21, PT ;  /* 0x000000217500780c */ /* 0x000fe60003f06270 */
[----:B------:R-:W-:Y:S01]  /*71c0*/  @!PT LDS RZ, [RZ] ;  /* 0x00000000fffff984 */ /* 0x000fe20000000800 */
[----:B------:R-:W-:Y:S01]  /*71d0*/  @!PT LDS RZ, [RZ] ;  /* 0x00000000fffff984 */ /* 0x000fe20000000800 */
[----:B------:R-:W-:Y:S01]  /*71e0*/  @!PT LDS RZ, [RZ] ;  /* 0x00000000fffff984 */ /* 0x000fe20000000800 */
[----:B------:R1:W-:Y:S01]  /*71f0*/  @P3 LDGSTS.E.BYPASS.LTC128B.128 [R105+0xa080], [R22.64], !P2 ;  /* 0x0a08000016693fae */ /* 0x0003e2000d101d50 */
[----:B------:R-:W-:Y:S03]  /*7200*/  ISETP.NE.AND P2, PT, R8, RZ, PT ;  /* 0x000000ff0800720c */ /* 0x000fe60003f45270 */
[----:B------:R1:W-:Y:S06]  /*7210*/  @P3 LDGSTS.E.BYPASS.LTC128B.128 [R105+0xb880], [R22.64+0x80], !P1 ;  /* 0x0b88008016693fae */ /* 0x0003ec000c901d50 */
[----:B------:R-:W-:Y:S04]  /*7220*/  @P0 IADD3 R4, P4, R10, UR12, RZ ;  /* 0x0000000c0a040c10 */ /* 0x000fe8000ff9e0ff */
[----:B------:R-:W-:Y:S02]  /*7230*/  @P0 IADD3.X R3, R3, UR9, RZ, P4, !PT ;  /* 0x0000000903030c10 */ /* 0x000fe4000a7fe4ff */
[C---:B------:R-:W-:Y:S04]  /*7240*/  @P0 LEA R10, P4, R4.reuse, c[0x0][0x220], 0x1 ;  /* 0x00008800040a0a11 */ /* 0x040fe800078808ff */
[----:B------:R-:W-:Y:S02]  /*7250*/  @P0 LEA.HI.X R11, R4, c[0x0][0x224], R3, 0x1, P4 ;  /* 0x00008900040b0a11 */ /* 0x000fe400020f0c03 */
[----:B------:R-:W-:Y:S11]  /*7260*/  ISETP.NE.AND P4, PT, R111, RZ, PT ;  /* 0x000000ff6f00720c */ /* 0x000ff60003f85270 */
[----:B------:R-:W-:Y:S02]  /*7270*/  @!UPT UIADD3 URZ, URZ, URZ, URZ ;  /* 0x0000003f3f3ff290 */ /* 0x000fe4000fffe03f */
[----:B------:R1:W-:Y:S04]  /*7280*/  @P3 LDGSTS.E.BYPASS.LTC128B.128 [R105+0xd080], [R22.64+0x100], !P4 ;  /* 0x0d08010016693fae */ /* 0x0003e8000e101d50 */
[----:B------:R1:W-:Y:S01]  /*7290*/  @P3 LDGSTS.E.BYPASS.LTC128B.128 [R105+0xe880], [R22.64+0x180], !P6 ;  /* 0x0e88018016693fae */ /* 0x0003e2000f101d50 */
[----:B------:R-:W-:Y:S11]  /*72a0*/  ISETP.NE.AND P3, PT, R113, RZ, PT ;  /* 0x000000ff7100720c */ /* 0x000ff60003f65270 */
[----:B------:R-:W-:Y:S02]  /*72b0*/  @!UPT UIADD3 URZ, URZ, URZ, URZ ;  /* 0x0000003f3f3ff290 */ /* 0x000fe4000fffe03f */
[----:B------:R1:W-:Y:S04]  /*72c0*/  @P0 LDGSTS.E.BYPASS.LTC128B.128 [R105+0xb080], [R10.64], !P3 ;  /* 0x0b0800000a690fae */ /* 0x0003e8000d901d50 */
[----:B------:R1:W-:Y:S01]  /*72d0*/  @P0 LDGSTS.E.BYPASS.LTC128B.128 [R105+0xc880], [R10.64+0x80], !P1 ;  /* 0x0c8800800a690fae */ /* 0x0003e2000c901d50 */
[----:B------:R-:W-:Y:S03]  /*72e0*/  ISETP.NE.AND P1, PT, R6, RZ, PT ;  /* 0x000000ff0600720c */ /* 0x000fe60003f25270 */
[----:B------:R1:W-:Y:S04]  /*72f0*/  @P0 LDGSTS.E.BYPASS.LTC128B.128 [R105+0xe080], [R10.64+0x100], !P4 ;  /* 0x0e0801000a690fae */ /* 0x0003e8000e101d50 */
[----:B------:R1:W-:Y:S04]  /*7300*/  @P0 LDGSTS.E.BYPASS.LTC128B.128 [R105+0xf880], [R10.64+0x180], !P6 ;  /* 0x0f8801800a690fae */ /* 0x0003e8000f101d50 */
.L_x_873:
[----:B------:R-:W0:Y:S01]  /*7310*/  LDGDEPBAR ;  /* 0x00000000000079af */ /* 0x000e220000000000 */
[----:B------:R-:W-:Y:S01]  /*7320*/  IADD3 R55, R55, -0x1, RZ ;  /* 0xffffffff37377810 */ /* 0x000fe20007ffe0ff */
[----:B------:R-:W-:-:S05]  /*7330*/  @P5 BRA `(.L_x_874) ;  /* 0xffffa2d000005947 */ /* 0x000fca000383ffff */
[----:B------:R-:W-:Y:S06]  /*7340*/  BAR.SYNC.DEFER_BLOCKING 0x0 ;  /* 0x0000000000007b1d */ /* 0x000fec0000010000 */
.L_x_834:
[----:B-1----:R-:W-:Y:S01]  /*7350*/  ISETP.GE.AND P0, PT, R95, 0x1, PT ;  /* 0x000000015f00780c */ /* 0x002fe20003f06270 */
[----:B------:R-:W-:Y:S01]  /*7360*/  CS2R R2, SRZ ;  /* 0x0000000000027805 */ /* 0x000fe2000001ff00 */
[----:B------:R-:W-:Y:S01]  /*7370*/  PLOP3.LUT P2, PT, PT, PT, PT, 0x80, 0x0 ;  /* 0x000000000000781c */ /* 0x000fe20003f4f070 */
        /* <DEDUP_REMOVED lines=17> */
[----:B------:R-:W-:Y:S01]  /*7490*/  MOV R13, RZ ;  /* 0x000000ff000d7202 */ /* 0x000fe20000000f00 */
[----:B---3--:R-:W-:Y:S01]  /*74a0*/  IMAD.MOV.U32 R4, RZ, RZ, RZ ;  /* 0x000000ffff047224 */ /* 0x008fe200078e00ff */
[----:B------:R-:W-:Y:S01]  /*74b0*/  CS2R R6, SRZ ;  /* 0x0000000000067805 */ /* 0x000fe2000001ff00 */
[----:B------:R-:W-:Y:S01]  /*74c0*/  MOV R11, RZ ;  /* 0x000000ff000b7202 */ /* 0x000fe20000000f00 */
        /* <DEDUP_REMOVED lines=41> */
[----:B--2---:R-:W-:Y:S01]  /*7760*/  CS2R R144, SRZ ;  /* 0x0000000000907805 */ /* 0x004fe2000001ff00 */
[----:B------:R-:W-:Y:S01]  /*7770*/  CS2R R150, SRZ ;  /* 0x0000000000967805 */ /* 0x000fe2000001ff00 */
[----:B------:R-:W-:Y:S01]  /*7780*/  CS2R R148, SRZ ;  /* 0x0000000000947805 */ /* 0x000fe2000001ff00 */
[----:B------:R-:W-:Y:S01]  /*7790*/  CS2R R154, SRZ ;  /* 0x00000000009a7805 */ /* 0x000fe2000001ff00 */
[----:B------:R-:W-:Y:S01]  /*77a0*/  CS2R R152, SRZ ;  /* 0x0000000000987805 */ /* 0x000fe2000001ff00 */
[----:B------:R-:W-:Y:S05]  /*77b0*/  @!P0 BRA `(.L_x_875) ;  /* 0x0000e47000008947 */ /* 0x000fea0003800000 */
[----:B------:R-:W-:-:S04]  /*77c0*/  ISETP.NE.U32.AND P0, PT, RZ, c[0x0][0x340], PT ;  /* 0x0000d000ff007a0c */ /* 0x000fc80003f05070 */
[----:B------:R-:W-:-:S13]  /*77d0*/  ISETP.NE.AND.EX P2, PT, RZ, c[0x0][0x344], PT, P0 ;  /* 0x0000d100ff007a0c */ /* 0x000fda0003f45300 */
[----:B------:R-:W-:-:S04]  /*77e0*/  @P2 IMAD.MOV.U32 R237, RZ, RZ, 0x4 ;  /* 0x00000004ffed2424 */ /* 0x000fc800078e00ff */
[----:B------:R-:W-:-:S06]  /*77f0*/  @P2 IMAD.WIDE R236, R226, R237, c[0x0][0x340] ;  /* 0x0000d000e2ec2625 */ /* 0x000fcc00078e02ed */
[----:B------:R1:W5:Y:S01]  /*7800*/  @P2 LDG.E R236, [R236.64] ;  /* 0x00000010ecec2981 */ /* 0x000362000c1e1900 */
[----:B------:R-:W-:Y:S01]  /*7810*/  SHF.R.S32.HI R0, RZ, 0x1f, R101 ;  /* 0x0000001fff007819 */ /* 0x000fe20000011465 */
[----:B------:R-:W-:Y:S01]  /*7820*/  IMAD.WIDE.U32 R2, R101, c[0x0][0x178], RZ ;  /* 0x00005e0065027a25 */ /* 0x000fe200078e00ff */
[----:B------:R-:W-:Y:S01]  /*7830*/  SHF.R.S32.HI R15, RZ, 0x1f, R224 ;  /* 0x0000001fff0f7819 */ /* 0x000fe200000114e0 */
[----:B------:R-:W-:Y:S01]  /*7840*/  BSSY B0, `(.L_x_876) ;  /* 0x0000064000007945 */ /* 0x000fe20003800000 */
[----:B------:R-:W-:Y:S01]  /*7850*/  ISETP.NE.U32.AND P0, PT, RZ, c[0x0][0x348], PT ;  /* 0x0000d200ff007a0c */ /* 0x000fe20003f05070 */
[----:B------:R-:W-:Y:S01]  /*7860*/  IMAD R0, R0, c[0x0][0x178], RZ ;  /* 0x00005e0000007a24 */ /* 0x000fe200078e02ff */
[-C--:B------:R-:W-:Y:S01]  /*7870*/  LEA.HI R80, R15, R224.reuse, RZ, 0x3 ;  /* 0x000000e00f507211 */ /* 0x080fe200078f18ff */
[----:B------:R-:W-:Y:S01]  /*7880*/  IMAD R38, R99, c[0x0][0x2c4], RZ ;  /* 0x0000b10063267a24 */ /* 0x000fe200078e02ff */
[----:B------:R-:W-:Y:S01]  /*7890*/  SHF.R.S32.HI R9, RZ, 0x1f, R226 ;  /* 0x0000001fff097819 */ /* 0x000fe200000114e2 */
[----:B------:R-:W-:Y:S01]  /*78a0*/  IMAD R101, R101, c[0x0][0x17c], R0 ;  /* 0x00005f0065657a24 */ /* 0x000fe200078e0200 */
[----:B------:R-:W-:Y:S01]  /*78b0*/  LOP3.LUT R13, R80, 0xfffffff8, RZ, 0xc0, !PT ;  /* 0xfffffff8500d7812 */ /* 0x000fe200078ec0ff */
[----:B------:R-:W-:Y:S01]  /*78c0*/  IMAD.MOV.U32 R0, RZ, RZ, c[0x0][0x2c4] ;  /* 0x0000b100ff007624 */ /* 0x000fe200078e00ff */
[----:B------:R-:W-:Y:S01]  /*78d0*/  SHF.R.S32.HI R80, RZ, 0x3, R80 ;  /* 0x00000003ff507819 */ /* 0x000fe20000011450 */
[----:B------:R-:W-:Y:S01]  /*78e0*/  IMAD.IADD R3, R3, 0x1, R101 ;  /* 0x0000000103037824 */ /* 0x000fe200078e0265 */
[----:B------:R-:W-:Y:S01]  /*78f0*/  ISETP.NE.AND.EX P0, PT, RZ, c[0x0][0x34c], PT, P0 ;  /* 0x0000d300ff007a0c */ /* 0x000fe20003f05300 */
[----:B------:R-:W-:Y:S01]  /*7900*/  IMAD.IADD R13, R224, 0x1, -R13 ;  /* 0x00000001e00d7824 */ /* 0x000fe200078e0a0d */
[----:B------:R-:W-:Y:S01]  /*7910*/  ISETP.NE.AND P1, PT, R0, 0x1, PT ;  /* 0x000000010000780c */ /* 0x000fe20003f25270 */
[----:B------:R-:W-:Y:S01]  /*7920*/  IMAD R0, R96, c[0x0][0x1b8], RZ ;  /* 0x00006e0060007a24 */ /* 0x000fe200078e02ff */
[----:B------:R-:W-:Y:S01]  /*7930*/  SEL R9, R9, RZ, !P0 ;  /* 0x000000ff09097207 */ /* 0x000fe20004000000 */
[----:B------:R-:W-:Y:S01]  /*7940*/  IMAD R228, R13, 0x20, R80 ;  /* 0x000000200de47824 */ /* 0x000fe200078e0250 */
[----:B------:R-:W-:Y:S01]  /*7950*/  SEL R4, R226, RZ, !P0 ;  /* 0x000000ffe2047207 */ /* 0x000fe20004000000 */
[----:B------:R-:W-:Y:S01]  /*7960*/  IMAD R5, R223, c[0x0][0x1bc], R0 ;  /* 0x00006f00df057a24 */ /* 0x000fe200078e0200 */
[-C--:B------:R-:W-:Y:S01]  /*7970*/  LEA.HI R14, R15, R224.reuse, RZ, 0x4 ;  /* 0x000000e00f0e7211 */ /* 0x080fe200078f20ff */
[----:B------:R-:W-:Y:S01]  /*7980*/  IMAD R7, R97, 0x80, R228 ;  /* 0x0000008061077824 */ /* 0x000fe200078e02e4 */
[----:B------:R-:W-:Y:S01]  /*7990*/  LEA.HI R42, R15, R224, RZ, 0x6 ;  /* 0x000000e00f2a7211 */ /* 0x000fe200078f30ff */
[----:B------:R-:W-:-:S04]  /*79a0*/  IMAD.WIDE.U32 R2, R223, c[0x0][0x1b8], R2 ;  /* 0x00006e00df027a25 */ /* 0x000fc800078e0002 */
[----:B------:R-:W-:-:S04]  /*79b0*/  @P1 IMAD.HI.U32 R0, R7, c[0x0][0x2c8], RZ ;  /* 0x0000b20007001a27 */ /* 0x000fc800078e00ff */
[----:B------:R-:W-:Y:S02]  /*79c0*/  IMAD R9, R9, c[0x0][0x1c0], RZ ;  /* 0x0000700009097a24 */ /* 0x000fe400078e02ff */
[----:B------:R-:W-:Y:S02]  /*79d0*/  IMAD.IADD R3, R3, 0x1, R5 ;  /* 0x0000000103037824 */ /* 0x000fe400078e0205 */
[----:B------:R-:W-:Y:S01]  /*79e0*/  IMAD.MOV.U32 R8, RZ, RZ, R7 ;  /* 0x000000ffff087224 */ /* 0x000fe200078e0007 */
[----:B------:R-:W-:Y:S01]  /*79f0*/  @P1 SHF.R.U32.HI R8, RZ, c[0x0][0x2cc], R0 ;  /* 0x0000b300ff081a19 */ /* 0x000fe20000011600 */
[C---:B------:R-:W-:Y:S02]  /*7a00*/  IMAD R9, R4.reuse, c[0x0][0x1c4], R9 ;  /* 0x0000710004097a24 */ /* 0x040fe400078e0209 */
[----:B------:R-:W-:Y:S01]  /*7a10*/  IMAD.WIDE.U32 R4, R4, c[0x0][0x1c0], R2 ;  /* 0x0000700004047a25 */ /* 0x000fe200078e0002 */
[----:B------:R-:W-:-:S03]  /*7a20*/  SHF.R.S32.HI R3, RZ, 0x1f, R8 ;  /* 0x0000001fff037819 */ /* 0x000fc60000011408 */
[----:B------:R-:W-:Y:S02]  /*7a30*/  IMAD.IADD R5, R5, 0x1, R9 ;  /* 0x0000000105057824 */ /* 0x000fe400078e0209 */
[----:B------:R-:W-:Y:S02]  /*7a40*/  IMAD R3, R3, c[0x0][0x1b0], RZ ;  /* 0x00006c0003037a24 */ /* 0x000fe400078e02ff */
[----:B------:R-:W-:Y:S02]  /*7a50*/  IMAD.MOV R2, RZ, RZ, -R8 ;  /* 0x000000ffff027224 */ /* 0x000fe400078e0a08 */
[C---:B------:R-:W-:Y:S02]  /*7a60*/  IMAD R3, R8.reuse, c[0x0][0x1b4], R3 ;  /* 0x00006d0008037a24 */ /* 0x040fe400078e0203 */
[----:B------:R-:W-:Y:S01]  /*7a70*/  IMAD.WIDE.U32 R8, R8, c[0x0][0x1b0], R4 ;  /* 0x00006c0008087a25 */ /* 0x000fe200078e0004 */
[----:B------:R-:W-:-:S03]  /*7a80*/  LOP3.LUT R5, R14, 0xfffffff0, RZ, 0xc0, !PT ;  /* 0xfffffff00e057812 */ /* 0x000fc600078ec0ff */
[----:B------:R-:W-:Y:S02]  /*7a90*/  IMAD R2, R2, c[0x0][0x2c4], R7 ;  /* 0x0000b10002027a24 */ /* 0x000fe400078e0207 */
[----:B------:R-:W-:Y:S02]  /*7aa0*/  IMAD.IADD R5, R224, 0x1, -R5 ;  /* 0x00000001e0057824 */ /* 0x000fe400078e0a05 */
[----:B------:R-:W-:Y:S01]  /*7ab0*/  IMAD.IADD R9, R9, 0x1, R3 ;  /* 0x0000000109097824 */ /* 0x000fe200078e0203 */
[----:B------:R-:W-:Y:S01]  /*7ac0*/  SHF.R.S32.HI R7, RZ, 0x1f, R2 ;  /* 0x0000001fff077819 */ /* 0x000fe20000011402 */
[----:B------:R-:W-:Y:S01]  /*7ad0*/  IMAD.SHL.U32 R44, R80, 0x40, RZ ;  /* 0x00000040502c7824 */ /* 0x000fe200078e00ff */
[----:B------:R-:W-:Y:S01]  /*7ae0*/  SHF.R.S32.HI R0, RZ, 0x1f, R5 ;  /* 0x0000001fff007819 */ /* 0x000fe20000011405 */
[----:B------:R-:W-:Y:S02]  /*7af0*/  IMAD.SHL.U32 R42, R42, 0x8, RZ ;  /* 0x000000082a2a7824 */ /* 0x000fe400078e00ff */
[----:B------:R-:W-:Y:S01]  /*7b00*/  IMAD R7, R7, c[0x0][0x1a8], RZ ;  /* 0x00006a0007077a24 */ /* 0x000fe200078e02ff */
[----:B------:R-:W-:Y:S01]  /*7b10*/  LEA.HI R0, R0, R5, RZ, 0x3 ;  /* 0x0000000500007211 */ /* 0x000fe200078f18ff */
[----:B------:R-:W-:Y:S01]  /*7b20*/  IMAD.MOV.U32 R221, RZ, RZ, 0x10 ;  /* 0x00000010ffdd7424 */ /* 0x000fe200078e00ff */
[----:B------:R-:W-:Y:S01]  /*7b30*/  LOP3.LUT R44, R44, 0x1c0, RZ, 0xc0, !PT ;  /* 0x000001c02c2c7812 */ /* 0x000fe200078ec0ff */
[----:B------:R-:W-:Y:S01]  /*7b40*/  IMAD R7, R2, c[0x0][0x1ac], R7 ;  /* 0x00006b0002077a24 */ /* 0x000fe200078e0207 */
[----:B------:R-:W-:Y:S01]  /*7b50*/  LOP3.LUT R12, R0, 0xfffffff8, RZ, 0xc0, !PT ;  /* 0xfffffff8000c7812 */ /* 0x000fe200078ec0ff */
[----:B------:R-:W-:Y:S01]  /*7b60*/  IMAD.WIDE.U32 R2, R2, c[0x0][0x1a8], R8 ;  /* 0x00006a0002027a25 */ /* 0x000fe200078e0008 */
[----:B------:R-:W-:-:S02]  /*7b70*/  SHF.R.U32.HI R43, RZ, 0x3, R44 ;  /* 0x00000003ff2b7819 */ /* 0x000fc4000001162c */
[----:B------:R-:W-:Y:S01]  /*7b80*/  LOP3.LUT R42, R42, 0xfffffe00, RZ, 0xc0, !PT ;  /* 0xfffffe002a2a7812 */ /* 0x000fe200078ec0ff */
[----:B------:R-:W-:Y:S01]  /*7b90*/  IMAD.IADD R12, R5, 0x1, -R12 ;  /* 0x00000001050c7824 */ /* 0x000fe200078e0a0c */
[----:B------:R-:W-:Y:S01]  /*7ba0*/  IADD3 R7, R3, R7, RZ ;  /* 0x0000000703077210 */ /* 0x000fe20007ffe0ff */
[----:B------:R-:W-:Y:S01]  /*7bb0*/  IMAD R5, R97, 0x80, R80 ;  /* 0x0000008061057824 */ /* 0x000fe200078e0250 */
[C---:B------:R-:W-:Y:S01]  /*7bc0*/  LEA R6, P0, R2.reuse, c[0x0][0x160], 0x1 ;  /* 0x0000580002067a11 */ /* 0x040fe200078008ff */
[----:B------:R-:W-:Y:S02]  /*7bd0*/  IMAD.SHL.U32 R3, R13, 0x8, RZ ;  /* 0x000000080d037824 */ /* 0x000fe400078e00ff */
[----:B------:R-:W-:Y:S01]  /*7be0*/  IMAD.MOV.U32 R219, RZ, RZ, 0x20 ;  /* 0x00000020ffdb7424 */ /* 0x000fe200078e00ff */
[----:B------:R-:W-:Y:S01]  /*7bf0*/  LEA.HI.X R7, R2, c[0x0][0x164], R7, 0x1, P0 ;  /* 0x0000590002077a11 */ /* 0x000fe200000f0c07 */
[----:B------:R1:W2:Y:S01]  /*7c00*/  SHFL.IDX PT, R8, R6, RZ, 0x181f ;  /* 0x00181fff06087589 */ /* 0x0002a200000e0000 */
[----:B------:R-:W-:Y:S01]  /*7c10*/  ISETP.GE.AND P0, PT, R5, R38, PT ;  /* 0x000000260500720c */ /* 0x000fe20003f06270 */
[----:B------:R-:W-:Y:S01]  /*7c20*/  IMAD.MOV.U32 R230, RZ, RZ, 0x181f ;  /* 0x0000181fffe67424 */ /* 0x000fe200078e00ff */
[C---:B------:R-:W-:Y:S01]  /*7c30*/  IADD3 R229, R3.reuse, 0x40, RZ ;  /* 0x0000004003e57810 */ /* 0x040fe20007ffe0ff */
[----:B------:R1:W3:Y:S01]  /*7c40*/  SHFL.IDX PT, R9, R7, RZ, 0x181f ;  /* 0x00181fff07097589 */ /* 0x0002e200000e0000 */
[C---:B------:R-:W-:Y:S01]  /*7c50*/  IADD3 R19, R3.reuse, 0x80, RZ ;  /* 0x0000008003137810 */ /* 0x040fe20007ffe0ff */
[----:B------:R-:W-:Y:S01]  /*7c60*/  IMAD.MOV.U32 R227, RZ, RZ, -0x1 ;  /* 0xffffffffffe37424 */ /* 0x000fe200078e00ff */
[----:B------:R-:W-:-:S02]  /*7c70*/  IADD3 R18, R3, 0xc0, RZ ;  /* 0x000000c003127810 */ /* 0x000fc40007ffe0ff */
[----:B------:R-:W-:Y:S02]  /*7c80*/  ISETP.GE.AND P3, PT, R3, c[0x0][0x198], PT ;  /* 0x0000660003007a0c */ /* 0x000fe40003f66270 */
[----:B------:R-:W-:Y:S02]  /*7c90*/  LOP3.LUT R2, R44, 0x38, R3, 0xf8, !PT ;  /* 0x000000382c027812 */ /* 0x000fe400078ef803 */
[----:B------:R-:W-:Y:S02]  /*7ca0*/  ISETP.GE.AND P4, PT, R229, c[0x0][0x198], PT ;  /* 0x00006600e5007a0c */ /* 0x000fe40003f86270 */
[----:B------:R-:W-:Y:S02]  /*7cb0*/  ISETP.GE.AND P6, PT, R18, c[0x0][0x198], PT ;  /* 0x0000660012007a0c */ /* 0x000fe40003fc6270 */
[----:B------:R-:W-:Y:S02]  /*7cc0*/  ISETP.GE.AND P5, PT, R19, c[0x0][0x198], PT ;  /* 0x0000660013007a0c */ /* 0x000fe40003fa6270 */
[----:B------:R-:W-:-:S02]  /*7cd0*/  LOP3.LUT R11, R2, R43, RZ, 0x3c, !PT ;  /* 0x0000002b020b7212 */ /* 0x000fc400078e3cff */
[----:B------:R-:W-:-:S03]  /*7ce0*/  P2R R4, PR, RZ, 0x1 ;  /* 0x00000001ff047803 */ /* 0x000fc60000000000 */
[----:B------:R-:W-:Y:S01]  /*7cf0*/  IMAD.IADD R2, R11, 0x1, R42 ;  /* 0x000000010b027824 */ /* 0x000fe200078e022a */
[----:B------:R-:W-:Y:S02]  /*7d00*/  @!P2 MOV R236, R226 ;  /* 0x000000e200eca202 */ /* 0x000fe40000000f00 */
[----:B------:R-:W-:-:S05]  /*7d10*/  R2P PR, R12, 0x6 ;  /* 0x000000060c007804 */ /* 0x000fca0000000000 */
[----:B------:R-:W-:Y:S02]  /*7d20*/  SEL R221, R221, 0xfffffff0, !P1 ;  /* 0xfffffff0dddd7807 */ /* 0x000fe40004800000 */
[----:B------:R-:W-:Y:S01]  /*7d30*/  SEL R219, R219, 0xffffffe0, !P2 ;  /* 0xffffffe0dbdb7807 */ /* 0x000fe20005000000 */
[----:B------:R-:W-:Y:S05]  /*7d40*/  @P0 BRA `(.L_x_877) ;  /* 0x0000013000000947 */ /* 0x000fea0003800000 */
[----:B-123--:R-:W-:Y:S01]  /*7d50*/  SHF.R.S32.HI R16, RZ, 0x1f, R229 ;  /* 0x0000001fff107819 */ /* 0x00efe200000114e5 */
[----:B------:R-:W-:Y:S01]  /*7d60*/  IMAD.WIDE R22, R3, 0x2, R8 ;  /* 0x0000000203167825 */ /* 0x000fe200078e0208 */
[----:B------:R-:W-:Y:S02]  /*7d70*/  SHF.R.S32.HI R10, RZ, 0x1f, R19 ;  /* 0x0000001fff0a7819 */ /* 0x000fe40000011413 */
[----:B------:R-:W-:Y:S02]  /*7d80*/  SHF.R.S32.HI R11, RZ, 0x1f, R18 ;  /* 0x0000001fff0b7819 */ /* 0x000fe40000011412 */
[----:B------:R-:W-:Y:S02]  /*7d90*/  LEA.HI R21, R16, R229, RZ, 0x3 ;  /* 0x000000e510157211 */ /* 0x000fe400078f18ff */
[----:B------:R-:W-:Y:S01]  /*7da0*/  LEA.HI R17, R10, R19, RZ, 0x3 ;  /* 0x000000130a117211 */ /* 0x000fe200078f18ff */
[----:B------:R-:W-:Y:S01]  /*7db0*/  IMAD.SHL.U32 R10, R2, 0x2, RZ ;  /* 0x00000002020a7824 */ /* 0x000fe200078e00ff */
[----:B------:R-:W-:-:S02]  /*7dc0*/  LEA.HI R11, R11, R18, RZ, 0x3 ;  /* 0x000000120b0b7211 */ /* 0x000fc400078f18ff */
[----:B------:R-:W-:Y:S02]  /*7dd0*/  LOP3.LUT R21, R21, 0xfffffff8, RZ, 0xc0, !PT ;  /* 0xfffffff815157812 */ /* 0x000fe400078ec0ff */
[----:B------:R-:W-:Y:S01]  /*7de0*/  LOP3.LUT R17, R17, 0xfffffff8, RZ, 0xc0, !PT ;  /* 0xfffffff811117812 */ /* 0x000fe200078ec0ff */
[----:B------:R-:W-:Y:S01]  /*7df0*/  @!PT LDS RZ, [RZ] ;  /* 0x00000000fffff984 */ /* 0x000fe20000000800 */
[----:B------:R1:W-:Y:S01]  /*7e00*/  LDGSTS.E.BYPASS.LTC128B.128 [R10+0x10080], [R22.64], !P3 ;  /* 0x10080000160a7fae */ /* 0x0003e2000d901d50 */
[----:B------:R-:W-:Y:S01]  /*7e10*/  LOP3.LUT R11, R11, 0xfffffff8, RZ, 0xc0, !PT ;  /* 0xfffffff80b0b7812 */ /* 0x000fe200078ec0ff */
[----:B------:R-:W-:-:S04]  /*7e20*/  IMAD.WIDE R20, R21, 0x2, R8 ;  /* 0x0000000215147825 */ /* 0x000fc800078e0208 */
[--C-:B------:R-:W-:Y:S01]  /*7e30*/  IMAD.WIDE R16, R17, 0x2, R8.reuse ;  /* 0x0000000211107825 */ /* 0x100fe200078e0208 */
[----:B------:R1:W-:Y:S03]  /*7e40*/  LDGSTS.E.BYPASS.LTC128B.128 [R10+0x14080], [R20.64], !P4 ;  /* 0x14080000140a7fae */ /* 0x0003e6000e101d50 */
[----:B------:R-:W-:Y:S01]  /*7e50*/  IMAD.WIDE R8, R11, 0x2, R8 ;  /* 0x000000020b087825 */ /* 0x000fe200078e0208 */
[----:B------:R1:W-:Y:S04]  /*7e60*/  LDGSTS.E.BYPASS.LTC128B.128 [R10+0x18080], [R16.64], !P5 ;  /* 0x18080000100a7fae */ /* 0x0003e8000e901d50 */
[----:B------:R1:W-:Y:S02]  /*7e70*/  LDGSTS.E.BYPASS.LTC128B.128 [R10+0x1c080], [R8.64], !P6 ;  /* 0x1c080000080a7fae */ /* 0x0003e4000f101d50 */
.L_x_877:
[----:B-123--:R-:W-:Y:S05]  /*7e80*/  BSYNC B0 ;  /* 0x0000000000007941 */ /* 0x00efea0003800000 */
.L_x_876:
[----:B------:R-:W-:Y:S01]  /*7e90*/  IADD3 R9, R5, 0x20, RZ ;  /* 0x0000002005097810 */ /* 0x000fe20007ffe0ff */
[----:B------:R1:W2:Y:S01]  /*7ea0*/  SHFL.IDX PT, R17, R7, 0x1, 0x181f ;  /* 0x00381f0007117f89 */ /* 0x0002a200000e0000 */
[----:B------:R-:W-:Y:S02]  /*7eb0*/  BSSY B0, `(.L_x_878) ;  /* 0x0000017000007945 */ /* 0x000fe40003800000 */
[----:B------:R-:W-:Y:S01]  /*7ec0*/  ISETP.GE.AND P0, PT, R9, R38, PT ;  /* 0x000000260900720c */ /* 0x000fe20003f06270 */
[----:B------:R1:W3:-:S12]  /*7ed0*/  SHFL.IDX PT, R16, R6, 0x1, 0x181f ;  /* 0x00381f0006107f89 */ /* 0x0002d800000e0000 */
        /* <DEDUP_REMOVED lines=20> */
.L_x_879:
[----:B------:R-:W-:Y:S05]  /*8020*/  BSYNC B0 ;  /* 0x0000000000007941 */ /* 0x000fea0003800000 */
.L_x_878:
[----:B--2---:R-:W-:Y:S01]  /*8030*/  IADD3 R9, R5, 0x40, RZ ;  /* 0x0000004005097810 */ /* 0x004fe20007ffe0ff */
[----:B------:R2:W4:Y:S01]  /*8040*/  SHFL.IDX PT, R17, R7, 0x2, 0x181f ;  /* 0x00581f0007117f89 */ /* 0x00052200000e0000 */
[----:B------:R-:W-:Y:S02]  /*8050*/  BSSY B0, `(.L_x_880) ;  /* 0x0000017000007945 */ /* 0x000fe40003800000 */
[----:B------:R-:W-:Y:S01]  /*8060*/  ISETP.GE.AND P0, PT, R9, R38, PT ;  /* 0x000000260900720c */ /* 0x000fe20003f06270 */
[----:B---3--:R2:W3:-:S12]  /*8070*/  SHFL.IDX PT, R16, R6, 0x2, 0x181f ;  /* 0x00581f0006107f89 */ /* 0x0084d800000e0000 */
[----:B------:R-:W-:Y:S05]  /*8080*/  @P0 BRA `(.L_x_881) ;  /* 0x0000013000000947 */ /* 0x000fea0003800000 */
[----:B------:R-:W-:Y:S01]  /*8090*/  SHF.R.S32.HI R10, RZ, 0x1f, R229 ;  /* 0x0000001fff0a7819 */ /* 0x000fe200000114e5 */
[----:B---34-:R-:W-:Y:S01]  /*80a0*/  IMAD.WIDE R20, R3, 0x2, R16 ;  /* 0x0000000203147825 */ /* 0x018fe200078e0210 */
        /* <DEDUP_REMOVED lines=17> */
.L_x_881:
[----:B------:R-:W-:Y:S05]  /*81c0*/  BSYNC B0 ;  /* 0x0000000000007941 */ /* 0x000fea0003800000 */
.L_x_880:
[----:B---3--:R3:W-:Y:S01]  /*81d0*/  SHFL.IDX PT, R20, R6, 0x3, 0x181f ;  /* 0x00781f0006147f89 */ /* 0x0087e200000e0000 */
[----:B------:R-:W-:Y:S01]  /*81e0*/  IADD3 R5, R5, 0x60, RZ ;  /* 0x0000006005057810 */ /* 0x000fe20007ffe0ff */
[----:B------:R-:W-:Y:S01]  /*81f0*/  IMAD.MOV.U32 R85, RZ, RZ, 0x30 ;  /* 0x00000030ff557424 */ /* 0x000fe200078e00ff */
[----:B-----5:R-:W-:Y:S01]  /*8200*/  SHF.R.S32.HI R9, RZ, 0x1f, R236 ;  /* 0x0000001fff097819 */ /* 0x020fe200000114ec */
[----:B------:R-:W1:Y:S01]  /*8210*/  SHFL.IDX PT, R21, R7, 0x3, 0x181f ;  /* 0x00781f0007157f89 */ /* 0x000e6200000e0000 */
[----:B------:R-:W-:Y:S01]  /*8220*/  ISETP.GE.AND P0, PT, R5, R38, PT ;  /* 0x000000260500720c */ /* 0x000fe20003f06270 */
[----:B------:R-:W-:Y:S01]  /*8230*/  IMAD.MOV.U32 R231, RZ, RZ, c[0x0][0x2b8] ;  /* 0x0000ae00ffe77624 */ /* 0x000fe200078e00ff */
[----:B------:R-:W-:Y:S01]  /*8240*/  LOP3.LUT R16, R16, 0xffffffef, RZ, 0xc0, !PT ;  /* 0xffffffef10107812 */ /* 0x000fe200078ec0ff */
[----:B------:R-:W-:-:S02]  /*8250*/  IMAD R85, R156, R85, -0x30 ;  /* 0xffffffd09c557424 */ /* 0x000fc400078e0255 */
[----:B------:R-:W-:Y:S01]  /*8260*/  IMAD R9, R9, c[0x0][0x2b0], RZ ;  /* 0x0000ac0009097a24 */ /* 0x000fe200078e02ff */
[----:B------:R-:W-:Y:S01]  /*8270*/  ISETP.NE.AND P2, PT, R231, 0x1, PT ;  /* 0x00000001e700780c */ /* 0x000fe20003f45270 */
[----:B------:R-:W-:Y:S02]  /*8280*/  IMAD.IADD R234, R228, 0x1, R85 ;  /* 0x00000001e4ea7824 */ /* 0x000fe400078e0255 */
[C---:B------:R-:W-:Y:S02]  /*8290*/  IMAD R9, R236.reuse, c[0x0][0x2b4], R9 ;  /* 0x0000ad00ec097a24 */ /* 0x040fe400078e0209 */
[----:B------:R-:W-:Y:S01]  /*82a0*/  IMAD.WIDE.U32 R236, R236, c[0x0][0x2b0], RZ ;  /* 0x0000ac00ecec7a25 */ /* 0x000fe200078e00ff */
[----:B------:R-:W-:-:S03]  /*82b0*/  ISETP.GE.AND P1, PT, R234, R95, PT ;  /* 0x0000005fea00720c */ /* 0x000fc60003f26270 */
[----:B------:R-:W-:Y:S01]  /*82c0*/  @!P0 IMAD.SHL.U32 R5, R2, 0x2, RZ ;  /* 0x0000000202058824 */ /* 0x000fe200078e00ff */
[----:B------:R-:W-:Y:S01]  /*82d0*/  ISETP.GT.OR P1, PT, R228, 0x2f, P1 ;  /* 0x0000002fe400780c */ /* 0x000fe20000f24670 */
[----:B------:R-:W-:Y:S01]  /*82e0*/  IMAD.IADD R234, R234, 0x1, R225 ;  /* 0x00000001eaea7824 */ /* 0x000fe200078e02e1 */
[----:B-123--:R-:W-:Y:S01]  /*82f0*/  @!P0 SHF.R.S32.HI R6, RZ, 0x1f, R229 ;  /* 0x0000001fff068819 */ /* 0x00efe200000114e5 */
[----:B------:R-:W-:Y:S01]  /*8300*/  IMAD.IADD R232, R237, 0x1, R9 ;  /* 0x00000001ede87824 */ /* 0x000fe200078e0209 */
[----:B------:R-:W-:Y:S01]  /*8310*/  @P2 LOP3.LUT R16, R16, 0x10, RZ, 0xfc, !PT ;  /* 0x0000001010102812 */ /* 0x000fe200078efcff */
[----:B------:R-:W-:Y:S01]  /*8320*/  @P2 IMAD.HI.U32 R8, R234, c[0x0][0x2bc], RZ ;  /* 0x0000af00ea082a27 */ /* 0x000fe200078e00ff */
[----:B------:R-:W-:Y:S02]  /*8330*/  @!P0 LEA.HI R23, R6, R229, RZ, 0x3 ;  /* 0x000000e506178211 */ /* 0x000fe400078f18ff */
[----:B------:R-:W-:Y:S01]  /*8340*/  @!P0 SHF.R.S32.HI R6, RZ, 0x1f, R19 ;  /* 0x0000001fff068819 */ /* 0x000fe20000011413 */
[----:B------:R-:W-:Y:S01]  /*8350*/  @!P0 IMAD.WIDE R10, R3, 0x2, R20 ;  /* 0x00000002030a8825 */ /* 0x000fe200078e0214 */
[----:B------:R-:W-:-:S02]  /*8360*/  @!P0 LOP3.LUT R23, R23, 0xfffffff8, RZ, 0xc0, !PT ;  /* 0xfffffff817178812 */ /* 0x000fc400078ec0ff */
[----:B------:R-:W-:Y:S01]  /*8370*/  @!P0 LEA.HI R6, R6, R19, RZ, 0x3 ;  /* 0x0000001306068211 */ /* 0x000fe200078f18ff */
[----:B------:R-:W-:Y:S01]  /*8380*/  IMAD.MOV.U32 R7, RZ, RZ, R234 ;  /* 0x000000ffff077224 */ /* 0x000fe200078e00ea */
[----:B------:R-:W-:Y:S01]  /*8390*/  @!PT LDS RZ, [RZ] ;  /* 0x00000000fffff984 */ /* 0x000fe20000000800 */
[----:B------:R1:W-:Y:S01]  /*83a0*/  @!P0 LDGSTS.E.BYPASS.LTC128B.128 [R5+0x13080], [R10.64], !P3 ;  /* 0x130800000a058fae */ /* 0x0003e2000d901d50 */
[----:B------:R-:W-:Y:S01]  /*83b0*/  @!P0 IMAD.WIDE R22, R23, 0x2, R20 ;  /* 0x0000000217168825 */ /* 0x000fe200078e0214 */
[----:B----4-:R-:W-:Y:S02]  /*83c0*/  @!P0 LOP3.LUT R17, R6, 0xfffffff8, RZ, 0xc0, !PT ;  /* 0xfffffff806118812 */ /* 0x010fe400078ec0ff */
[----:B------:R-:W-:Y:S01]  /*83d0*/  @P2 SHF.R.U32.HI R7, RZ, c[0x0][0x2c0], R8 ;  /* 0x0000b000ff072a19 */ /* 0x000fe20000011608 */
[----:B------:R-:W-:Y:S01]  /*83e0*/  IMAD.MOV.U32 R233, RZ, RZ, RZ ;  /* 0x000000ffffe97224 */ /* 0x000fe200078e00ff */
[----:B------:R2:W-:Y:S01]  /*83f0*/  @!P0 LDGSTS.E.BYPASS.LTC128B.128 [R5+0x17080], [R22.64], !P4 ;  /* 0x1708000016058fae */ /* 0x0005e2000e101d50 */
[----:B------:R-:W-:Y:S01]  /*8400*/  @!P0 IMAD.WIDE R24, R17, 0x2, R20 ;  /* 0x0000000211188825 */ /* 0x000fe200078e0214 */
[----:B------:R-:W-:-:S04]  /*8410*/  @!P1 IADD3 R6, P2, R7, R236, RZ ;  /* 0x000000ec07069210 */ /* 0x000fc80007f5e0ff */
[----:B------:R3:W-:Y:S01]  /*8420*/  @!P0 LDGSTS.E.BYPASS.LTC128B.128 [R5+0x1b080], [R24.64], !P5 ;  /* 0x1b08000018058fae */ /* 0x0007e2000e901d50 */
[----:B------:R-:W-:Y:S02]  /*8430*/  @!P1 LEA.HI.X.SX32 R9, R7, R232, 0x1, P2 ;  /* 0x000000e807099211 */ /* 0x000fe400010f0eff */
[----:B------:R-:W-:-:S04]  /*8440*/  @!P1 LEA R8, P2, R6, c[0x0][0x2a0], 0x2 ;  /* 0x0000a80006089a11 */ /* 0x000fc800078410ff */
[----:B------:R-:W-:Y:S02]  /*8450*/  @!P1 LEA.HI.X R9, R6, c[0x0][0x2a4], R9, 0x2, P2 ;  /* 0x0000a90006099a11 */ /* 0x000fe400010f1409 */
[----:B-1----:R-:W-:-:S04]  /*8460*/  @!P0 SHF.R.S32.HI R11, RZ, 0x1f, R18 ;  /* 0x0000001fff0b8819 */ /* 0x002fc80000011412 */
[----:B------:R-:W-:-:S04]  /*8470*/  @!P0 LEA.HI R11, R11, R18, RZ, 0x3 ;  /* 0x000000120b0b8211 */ /* 0x000fc800078f18ff */
[----:B------:R-:W-:-:S05]  /*8480*/  @!P0 LOP3.LUT R11, R11, 0xfffffff8, RZ, 0xc0, !PT ;  /* 0xfffffff80b0b8812 */ /* 0x000fca00078ec0ff */
[----:B------:R-:W-:-:S05]  /*8490*/  @!P0 IMAD.WIDE R26, R11, 0x2, R20 ;  /* 0x000000020b1a8825 */ /* 0x000fca00078e0214 */
[----:B------:R3:W-:Y:S04]  /*84a0*/  @!P0 LDGSTS.E.BYPASS.LTC128B.128 [R5+0x1f080], [R26.64], !P6 ;  /* 0x1f0800001a058fae */ /* 0x0007e8000f101d50 */
[----:B------:R-:W0:Y:S04]  /*84b0*/  LDGDEPBAR ;  /* 0x00000000000079af */ /* 0x000e280000000000 */
[----:B------:R-:W-:Y:S06]  /*84c0*/  BAR.SYNC.DEFER_BLOCKING 0x0 ;  /* 0x0000000000007b1d */ /* 0x000fec0000010000 */
[----:B------:R1:W4:Y:S01]  /*84d0*/  @!P1 LDG.E R233, [R8.64] ;  /* 0x0000001008e99981 */ /* 0x000322000c1e1900 */
[----:B------:R-:W-:Y:S01]  /*84e0*/  IMAD.MOV R7, RZ, RZ, -R7 ;  /* 0x000000ffff077224 */ /* 0x000fe200078e0a07 */
[----:B------:R-:W-:Y:S01]  /*84f0*/  ISETP.GE.AND P6, PT, R3, c[0x0][0x1d4], PT ;  /* 0x0000750003007a0c */ /* 0x000fe20003fc6270 */
[----:B------:R-:W-:Y:S01]  /*8500*/  IMAD R6, R96, c[0x0][0x1e8], RZ ;  /* 0x00007a0060067a24 */ /* 0x000fe200078e02ff */
[----:B------:R-:W-:Y:S01]  /*8510*/  ISETP.GE.AND P3, PT, R229, c[0x0][0x1d4], PT ;  /* 0x00007500e5007a0c */ /* 0x000fe20003f66270 */
[----:B------:R-:W-:Y:S01]  /*8520*/  IMAD R234, R7, c[0x0][0x2b8], R234 ;  /* 0x0000ae0007ea7a24 */ /* 0x000fe200078e02ea */
[----:B------:R-:W-:Y:S01]  /*8530*/  ISETP.GE.AND P5, PT, R19, c[0x0][0x1d4], PT ;  /* 0x0000750013007a0c */ /* 0x000fe20003fa6270 */
[----:B------:R-:W-:Y:S01]  /*8540*/  IMAD R81, R223, c[0x0][0x1ec], R6 ;  /* 0x00007b00df517a24 */ /* 0x000fe200078e0206 */
[----:B------:R-:W-:Y:S01]  /*8550*/  ISETP.GE.AND P4, PT, R18, c[0x0][0x1d4], PT ;  /* 0x0000750012007a0c */ /* 0x000fe20003f86270 */
[----:B--2---:R-:W-:Y:S01]  /*8560*/  IMAD.WIDE.U32 R22, R234, c[0x0][0x1e0], RZ ;  /* 0x00007800ea167a25 */ /* 0x004fe200078e00ff */
[----:B------:R-:W-:-:S02]  /*8570*/  SHF.R.S32.HI R21, RZ, 0x1f, R234 ;  /* 0x0000001fff157819 */ /* 0x000fc400000114ea */
[----:B------:R-:W-:Y:S01]  /*8580*/  LOP3.LUT R16, R16, 0xfffffffe, RZ, 0xc0, !PT ;  /* 0xfffffffe10107812 */ /* 0x000fe200078ec0ff */
[----:B------:R-:W-:-:S04]  /*8590*/  IMAD.WIDE.U32 R86, R223, c[0x0][0x1e8], RZ ;  /* 0x00007a00df567a25 */ /* 0x000fc800078e00ff */
[----:B------:R-:W-:Y:S01]  /*85a0*/  IMAD R7, R21, c[0x0][0x1e0], RZ ;  /* 0x0000780015077a24 */ /* 0x000fe200078e02ff */
[----:B------:R-:W-:Y:S01]  /*85b0*/  @P3 LOP3.LUT R16, R16, 0x1, RZ, 0xfc, !PT ;  /* 0x0000000110103812 */ /* 0x000fe200078efcff */
[----:B------:R-:W-:Y:S02]  /*85c0*/  IMAD.IADD R81, R87, 0x1, R81 ;  /* 0x0000000157517824 */ /* 0x000fe400078e0251 */
[----:B------:R-:W-:Y:S02]  /*85d0*/  IMAD R10, R234, c[0x0][0x1e4], R7 ;  /* 0x00007900ea0a7a24 */ /* 0x000fe400078e0207 */
[----:B------:R-:W-:Y:S02]  /*85e0*/  IMAD R96, R96, c[0x0][0x210], RZ ;  /* 0x0000840060607a24 */ /* 0x000fe400078e02ff */
[----:B------:R-:W-:Y:S01]  /*85f0*/  IMAD.IADD R11, R23, 0x1, R10 ;  /* 0x00000001170b7824 */ /* 0x000fe200078e020a */
[----:B-1----:R-:W-:Y:S01]  /*8600*/  IADD3 R8, R156, -0x1, RZ ;  /* 0xffffffff9c087810 */ /* 0x002fe20007ffe0ff */
[----:B------:R-:W-:-:S04]  /*8610*/  IMAD.MOV.U32 R10, RZ, RZ, R22 ;  /* 0x000000ffff0a7224 */ /* 0x000fc800078e0016 */
[----:B------:R-:W-:-:S05]  /*8620*/  IMAD R83, R8, -0x30, R95 ;  /* 0xffffffd008537824 */ /* 0x000fca00078e025f */
[----:B------:R-:W-:-:S05]  /*8630*/  IMNMX R9, R83, 0x30, PT ;  /* 0x0000003053097817 */ /* 0x000fca0003800200 */
[----:B------:R-:W-:Y:S01]  /*8640*/  IMAD.IADD R9, R9, 0x1, -R80 ;  /* 0x0000000109097824 */ /* 0x000fe200078e0a50 */
[----:B----4-:R-:W-:Y:S01]  /*8650*/  SHF.R.S32.HI R20, RZ, 0x1f, R233 ;  /* 0x0000001fff147819 */ /* 0x010fe200000114e9 */
[----:B------:R-:W-:-:S04]  /*8660*/  IMAD.WIDE.U32 R6, R233, c[0x0][0x1f0], R10 ;  /* 0x00007c00e9067a25 */ /* 0x000fc800078e000a */
[----:B------:R-:W-:Y:S01]  /*8670*/  IMAD R10, R20, c[0x0][0x1f0], RZ ;  /* 0x00007c00140a7a24 */ /* 0x000fe200078e02ff */
[----:B---3--:R-:W-:-:S03]  /*8680*/  IADD3 R5, P0, R86, R6, RZ ;  /* 0x0000000656057210 */ /* 0x008fc60007f1e0ff */
[----:B------:R-:W-:-:S05]  /*8690*/  IMAD R10, R233, c[0x0][0x1f4], R10 ;  /* 0x00007d00e90a7a24 */ /* 0x000fca00078e020a */
[----:B------:R-:W-:Y:S02]  /*86a0*/  IADD3.X R10, R81, R7, R10, P0, !PT ;  /* 0x00000007510a7210 */ /* 0x000fe400007fe40a */
[----:B------:R-:W-:-:S04]  /*86b0*/  LEA R11, P0, R5, c[0x0][0x1c8], 0x1 ;  /* 0x00007200050b7a11 */ /* 0x000fc800078008ff */
[----:B------:R-:W-:Y:S01]  /*86c0*/  LEA.HI.X R10, R5, c[0x0][0x1cc], R10, 0x1, P0 ;  /* 0x00007300050a7a11 */ /* 0x000fe200000f0c0a */
[----:B------:R-:W-:Y:S01]  /*86d0*/  SHFL.IDX PT, R22, R11, RZ, 0x181f ;  /* 0x00181fff0b167589 */ /* 0x000fe200000e0000 */
[----:B------:R-:W-:-:S03]  /*86e0*/  ISETP.GE.AND P0, PT, R9, 0x1, PT ;  /* 0x000000010900780c */ /* 0x000fc60003f06270 */
[----:B------:R-:W1:Y:S10]  /*86f0*/  SHFL.IDX PT, R23, R10, RZ, 0x181f ;  /* 0x00181fff0a177589 */ /* 0x000e7400000e0000 */
[----:B------:R-:W-:-:S02]  /*8700*/  @P0 SHF.R.S32.HI R8, RZ, 0x1f, R229 ;  /* 0x0000001fff080819 */ /* 0x000fc400000114e5 */
[----:B------:R-:W-:Y:S02]  /*8710*/  @P0 SHF.R.S32.HI R6, RZ, 0x1f, R19 ;  /* 0x0000001fff060819 */ /* 0x000fe40000011413 */
[----:B------:R-:W-:Y:S02]  /*8720*/  @P0 SHF.R.S32.HI R5, RZ, 0x1f, R18 ;  /* 0x0000001fff050819 */ /* 0x000fe40000011412 */
[----:B------:R-:W-:Y:S01]  /*8730*/  @P0 LEA.HI R7, R8, R229, RZ, 0x3 ;  /* 0x000000e508070211 */ /* 0x000fe200078f18ff */
[----:B------:R-:W-:Y:S01]  /*8740*/  @P0 IMAD.SHL.U32 R8, R2, 0x2, RZ ;  /* 0x0000000202080824 */ /* 0x000fe200078e00ff */
[----:B------:R-:W-:Y:S02]  /*8750*/  @P0 LEA.HI R6, R6, R19, RZ, 0x3 ;  /* 0x0000001306060211 */ /* 0x000fe400078f18ff */
[----:B------:R-:W-:Y:S02]  /*8760*/  @P0 LEA.HI R5, R5, R18, RZ, 0x3 ;  /* 0x0000001205050211 */ /* 0x000fe400078f18ff */
[----:B------:R-:W-:-:S02]  /*8770*/  @P0 LOP3.LUT R7, R7, 0xfffffff8, RZ, 0xc0, !PT ;  /* 0xfffffff807070812 */ /* 0x000fc400078ec0ff */
[----:B------:R-:W-:Y:S01]  /*8780*/  @P0 LOP3.LUT R6, R6, 0xfffffff8, RZ, 0xc0, !PT ;  /* 0xfffffff806060812 */ /* 0x000fe200078ec0ff */
[----:B-1----:R-:W-:Y:S01]  /*8790*/  @P0 IMAD.WIDE R24, R3, 0x2, R22 ;  /* 0x0000000203180825 */ /* 0x002fe200078e0216 */
[----:B------:R-:W-:-:S03]  /*87a0*/  @P0 LOP3.LUT R5, R5, 0xfffffff8, RZ, 0xc0, !PT ;  /* 0xfffffff805050812 */ /* 0x000fc600078ec0ff */
        /* <DEDUP_REMOVED lines=8> */
[----:B------:R-:W-:-:S03]  /*8830*/  ISETP.GE.AND P0, PT, R9, 0x21, PT ;  /* 0x000000210900780c */ /* 0x000fc60003f06270 */
[----:B------:R-:W-:Y:S04]  /*8840*/  SHFL.IDX PT, R22, R11, 0x1, 0x181f ;  /* 0x00381f000b167f89 */ /* 0x000fe800000e0000 */
[----:B------:R-:W1:Y:S06]  /*8850*/  SHFL.IDX PT, R23, R10, 0x1, 0x181f ;  /* 0x00381f000a177f89 */ /* 0x000e6c00000e0000 */
[----:B------:R-:W-:Y:S01]  /*8860*/  @P0 SHF.R.S32.HI R28, RZ, 0x1f, R229 ;  /* 0x0000001fff1c0819 */ /* 0x000fe200000114e5 */
[----:B------:R-:W-:Y:S01]  /*8870*/  @P0 IMAD.SHL.U32 R9, R2, 0x2, RZ ;  /* 0x0000000202090824 */ /* 0x000fe200078e00ff */
[----:B------:R-:W-:-:S02]  /*8880*/  @P0 SHF.R.S32.HI R32, RZ, 0x1f, R19 ;  /* 0x0000001fff200819 */ /* 0x000fc40000011413 */
[----:B------:R-:W-:Y:S02]  /*8890*/  @P0 SHF.R.S32.HI R5, RZ, 0x1f, R18 ;  /* 0x0000001fff050819 */ /* 0x000fe40000011412 */
[----:B------:R-:W-:Y:S02]  /*88a0*/  @P0 LEA.HI R28, R28, R229, RZ, 0x3 ;  /* 0x000000e51c1c0211 */ /* 0x000fe400078f18ff */
[----:B------:R-:W-:Y:S02]  /*88b0*/  @P0 LEA.HI R17, R32, R19, RZ, 0x3 ;  /* 0x0000001320110211 */ /* 0x000fe400078f18ff */
[----:B------:R-:W-:Y:S02]  /*88c0*/  @P0 LEA.HI R5, R5, R18, RZ, 0x3 ;  /* 0x0000001205050211 */ /* 0x000fe400078f18ff */
[----:B---3--:R-:W-:Y:S02]  /*88d0*/  @P0 LOP3.LUT R7, R28, 0xfffffff8, RZ, 0xc0, !PT ;  /* 0xfffffff81c070812 */ /* 0x008fe400078ec0ff */
[----:B------:R-:W-:Y:S01]  /*88e0*/  @P0 LOP3.LUT R6, R17, 0xfffffff8, RZ, 0xc0, !PT ;  /* 0xfffffff811060812 */ /* 0x000fe200078ec0ff */
[----:B------:R-:W-:Y:S01]  /*88f0*/  IMAD R17, R223, c[0x0][0x214], R96 ;  /* 0x00008500df117a24 */ /* 0x000fe200078e0260 */
[----:B------:R-:W-:Y:S01]  /*8900*/  @P0 LOP3.LUT R5, R5, 0xfffffff8, RZ, 0xc0, !PT ;  /* 0xfffffff805050812 */ /* 0x000fe200078ec0ff */
[----:B-1----:R-:W-:-:S04]  /*8910*/  @P0 IMAD.WIDE R10, R3, 0x2, R22 ;  /* 0x00000002030a0825 */ /* 0x002fc800078e0216 */
[--C-:B------:R-:W-:Y:S01]  /*8920*/  @P0 IMAD.WIDE R24, R7, 0x2, R22.reuse ;  /* 0x0000000207180825 */ /* 0x100fe200078e0216 */
[----:B------:R4:W-:Y:S03]  /*8930*/  @P0 LDGSTS.E.BYPASS.LTC128B.128 [R9+0xb080], [R10.64], !P6 ;  /* 0x0b0800000a090fae */ /* 0x0009e6000f101d50 */
[--C-:B------:R-:W-:Y:S01]  /*8940*/  @P0 IMAD.WIDE R6, R6, 0x2, R22.reuse ;  /* 0x0000000206060825 */ /* 0x100fe200078e0216 */
[----:B------:R4:W-:Y:S01]  /*8950*/  @P0 LDGSTS.E.BYPASS.LTC128B.128 [R9+0xc880], [R24.64], !P3 ;  /* 0x0c88000018090fae */ /* 0x0009e2000d901d50 */
[----:B------:R-:W-:Y:S02]  /*8960*/  ISETP.GT.AND P3, PT, R228, 0x2f, PT ;  /* 0x0000002fe400780c */ /* 0x000fe40003f64270 */
[----:B--2---:R-:W-:Y:S01]  /*8970*/  @P0 IMAD.WIDE R26, R5, 0x2, R22 ;  /* 0x00000002051a0825 */ /* 0x004fe200078e0216 */
[----:B------:R4:W-:Y:S03]  /*8980*/  @P0 LDGSTS.E.BYPASS.LTC128B.128 [R9+0xe080], [R6.64], !P5 ;  /* 0x0e08000006090fae */ /* 0x0009e6000e901d50 */
[----:B------:R-:W-:Y:S01]  /*8990*/  IMAD.WIDE.U32 R22, R223, c[0x0][0x210], RZ ;  /* 0x00008400df167a25 */ /* 0x000fe200078e00ff */
[----:B------:R4:W-:Y:S01]  /*89a0*/  @P0 LDGSTS.E.BYPASS.LTC128B.128 [R9+0xf880], [R26.64], !P4 ;  /* 0x0f8800001a090fae */ /* 0x0009e2000e101d50 */
[----:B------:R-:W-:-:S02]  /*89b0*/  ISETP.LT.AND P0, PT, RZ, c[0x0][0x27c], PT ;  /* 0x00009f00ff007a0c */ /* 0x000fc40003f01270 */
[----:B------:R-:W-:Y:S01]  /*89c0*/  IMAD.IADD R17, R23, 0x1, R17 ;  /* 0x0000000117117824 */ /* 0x000fe200078e0211 */
[----:B------:R-:W0:Y:S10]  /*89d0*/  LDGDEPBAR ;  /* 0x00000000000079af */ /* 0x000e340000000000 */
[----:B------:R-:W-:Y:S05]  /*89e0*/  @P0 BRA `(.L_x_882) ;  /* 0x0000002000000947 */ /* 0x000fea0003800000 */
[----:B------:R-:W-:-:S04]  /*89f0*/  DEPBAR.LE SB0, 0x1 ;  /* 0x000080400000791a */ /* 0x000fc80000000000 */
[----:B------:R-:W-:Y:S05]  /*8a00*/  BRA `(.L_x_883) ;  /* 0x00006a9000007947 */ /* 0x000fea0003800000 */
.L_x_882:
[----:B------:R-:W-:Y:S01]  /*8a10*/  SHF.R.S32.HI R5, RZ, 0x1f, R98 ;  /* 0x0000001fff057819 */ /* 0x000fe20000011462 */
[----:B----4-:R-:W-:Y:S01]  /*8a20*/  IMAD.WIDE.U32 R8, R98, c[0x0][0x280], RZ ;  /* 0x0000a00062087a25 */ /* 0x010fe200078e00ff */
[----:B------:R-:W-:Y:S01]  /*8a30*/  ULDC.U8 UR4, c[0x0][0x298] ;  /* 0x0000a60000047ab9 */ /* 0x000fe20000000000 */
[----:B------:R-:W-:Y:S01]  /*8a40*/  BSSY B2, `(.L_x_883) ;  /* 0x00006a5000027945 */ /* 0x000fe20003800000 */
[----:B------:R-:W-:Y:S01]  /*8a50*/  SHF.L.U32 R40, R2, 0x1, RZ ;  /* 0x0000000102287819 */ /* 0x000fe200000006ff */
[C---:B------:R-:W-:Y:S01]  /*8a60*/  IMAD R7, R5.reuse, c[0x0][0x280], RZ ;  /* 0x0000a00005077a24 */ /* 0x040fe200078e02ff */
[----:B------:R-:W-:Y:S01]  /*8a70*/  LEA R32, P0, R8, c[0x0][0x270], 0x1 ;  /* 0x00009c0008207a11 */ /* 0x000fe200078008ff */
[----:B------:R-:W-:Y:S02]  /*8a80*/  IMAD R5, R5, c[0x0][0x290], RZ ;  /* 0x0000a40005057a24 */ /* 0x000fe400078e02ff */
[C---:B------:R-:W-:Y:S02]  /*8a90*/  IMAD R6, R98.reuse, c[0x0][0x284], R7 ;  /* 0x0000a10062067a24 */ /* 0x040fe400078e0207 */
[----:B------:R-:W-:-:S03]  /*8aa0*/  IMAD R5, R98, c[0x0][0x294], R5 ;  /* 0x0000a50062057a24 */ /* 0x000fc600078e0205 */
[----:B------:R-:W-:-:S04]  /*8ab0*/  IADD3 R6, R6, R9, RZ ;  /* 0x0000000906067210 */ /* 0x000fc80007ffe0ff */
[----:B------:R-:W-:Y:S01]  /*8ac0*/  LEA.HI.X R33, R8, c[0x0][0x274], R6, 0x1, P0 ;  /* 0x00009d0008217a11 */ /* 0x000fe200000f0c06 */
[----:B------:R-:W-:-:S05]  /*8ad0*/  IMAD.WIDE.U32 R6, R98, c[0x0][0x290], RZ ;  /* 0x0000a40062067a25 */ /* 0x000fca00078e00ff */
[----:B------:R-:W-:Y:S02]  /*8ae0*/  IADD3 R5, R5, R7, RZ ;  /* 0x0000000705057210 */ /* 0x000fe40007ffe0ff */
[----:B------:R-:W-:-:S04]  /*8af0*/  LEA R34, P0, R6, c[0x0][0x288], 0x1 ;  /* 0x0000a20006227a11 */ /* 0x000fc800078008ff */
        /* <DEDUP_REMOVED lines=35> */
[----:B-1----:R-:W-:Y:S01]  /*8d30*/  CS2R R10, SRZ ;  /* 0x00000000000a7805 */ /* 0x002fe2000001ff00 */
[----:B--2---:R-:W-:-:S11]  /*8d40*/  IADD3 R8, R24, 0x60, RZ ;  /* 0x0000006018087810 */ /* 0x004fd60007ffe0ff */
[----:B------:R-:W-:-:S04]  /*8d50*/  @!P0 SHF.R.S32.HI R5, RZ, 0x1f, R4 ;  /* 0x0000001fff058819 */ /* 0x000fc80000011404 */
[----:B------:R-:W-:-:S04]  /*8d60*/  @!P0 LEA.HI R5, R5, R4, RZ, 0x2 ;  /* 0x0000000405058211 */ /* 0x000fc800078f10ff */
[----:B------:R-:W-:Y:S02]  /*8d70*/  @!P0 LOP3.LUT R9, R5, 0xfffffffc, RZ, 0xc0, !PT ;  /* 0xfffffffc05098812 */ /* 0x000fe400078ec0ff */
[----:B------:R-:W-:-:S03]  /*8d80*/  CS2R R4, SRZ ;  /* 0x0000000000047805 */ /* 0x000fc6000001ff00 */
[----:B------:R-:W-:-:S04]  /*8d90*/  @!P0 IMAD.WIDE R30, R9, 0x2, R32 ;  /* 0x00000002091e8825 */ /* 0x000fc800078e0220 */
[----:B------:R-:W-:Y:S01]  /*8da0*/  @!P0 IMAD.WIDE R36, R9, 0x2, R34 ;  /* 0x0000000209248825 */ /* 0x000fe200078e0222 */
[----:B------:R3:W5:Y:S04]  /*8db0*/  @!P0 LD.E.64 R10, [R30.64] ;  /* 0x000000101e0a8980 */ /* 0x000768000c101b00 */
[----:B------:R3:W5:Y:S01]  /*8dc0*/  @!P0 LD.E.64 R4, [R36.64] ;  /* 0x0000001024048980 */ /* 0x000762000c101b00 */
[----:B------:R-:W-:Y:S01]  /*8dd0*/  ISETP.GE.AND P0, PT, R8, c[0x0][0x27c], PT ;  /* 0x00009f0008007a0c */ /* 0x000fe20003f06270 */
[----:B------:R-:W-:-:S12]  /*8de0*/  CS2R R52, SRZ ;  /* 0x0000000000347805 */ /* 0x000fd8000001ff00 */
[----:B------:R-:W-:-:S04]  /*8df0*/  @!P0 SHF.R.S32.HI R9, RZ, 0x1f, R8 ;  /* 0x0000001fff098819 */ /* 0x000fc80000011408 */
[----:B------:R-:W-:-:S04]  /*8e00*/  @!P0 LEA.HI R9, R9, R8, RZ, 0x2 ;  /* 0x0000000809098211 */ /* 0x000fc800078f10ff */
[----:B------:R-:W-:-:S05]  /*8e10*/  @!P0 LOP3.LUT R9, R9, 0xfffffffc, RZ, 0xc0, !PT ;  /* 0xfffffffc09098812 */ /* 0x000fca00078ec0ff */
[----:B------:R-:W-:-:S04]  /*8e20*/  @!P0 IMAD.WIDE R32, R9, 0x2, R32 ;  /* 0x0000000209208825 */ /* 0x000fc800078e0220 */
[----:B------:R-:W-:Y:S02]  /*8e30*/  @!P0 IMAD.WIDE R34, R9, 0x2, R34 ;  /* 0x0000000209228825 */ /* 0x000fe400078e0222 */
[----:B------:R-:W-:-:S03]  /*8e40*/  CS2R R8, SRZ ;  /* 0x0000000000087805 */ /* 0x000fc6000001ff00 */
[----:B------:R3:W5:Y:S04]  /*8e50*/  @!P0 LD.E.64 R52, [R34.64] ;  /* 0x0000001022348980 */ /* 0x000768000c101b00 */
[----:B------:R3:W5:Y:S02]  /*8e60*/  @!P0 LD.E.64 R8, [R32.64] ;  /* 0x0000001020088980 */ /* 0x000764000c101b00 */
.L_x_886:
[----:B------:R-:W-:Y:S05]  /*8e70*/  BSYNC B0 ;  /* 0x0000000000007941 */ /* 0x000fea0003800000 */
.L_x_885:
[----:B---3--:R-:W-:Y:S01]  /*8e80*/  IMAD R37, R97, -0x80, R38 ;  /* 0xffffff8061257824 */ /* 0x008fe200078e0226 */
[----:B-----5:R-:W-:Y:S01]  /*8e90*/  SHF.R.U64 R50, R28, 0x10, R29 ;  /* 0x000000101c327819 */ /* 0x020fe2000000121d */
[----:B------:R-:W-:Y:S01]  /*8ea0*/  IMAD.MOV.U32 R36, RZ, RZ, R28 ;  /* 0x000000ffff247224 */ /* 0x000fe200078e001c */
[--C-:B------:R-:W-:Y:S01]  /*8eb0*/  SHF.R.U64 R47, R26, 0x10, R27.reuse ;  /* 0x000000101a2f7819 */ /* 0x100fe2000000121b */
[----:B------:R-:W-:Y:S01]  /*8ec0*/  IMAD.MOV.U32 R32, RZ, RZ, R26 ;  /* 0x000000ffff207224 */ /* 0x000fe200078e001a */
[----:B------:R-:W-:Y:S01]  /*8ed0*/  IMNMX R37, R37, 0x80, PT ;  /* 0x0000008025257817 */ /* 0x000fe20003800200 */
[--C-:B------:R-:W-:Y:S01]  /*8ee0*/  IMAD.MOV.U32 R49, RZ, RZ, R27.reuse ;  /* 0x000000ffff317224 */ /* 0x100fe200078e001b */
[----:B------:R-:W-:Y:S01]  /*8ef0*/  SHF.R.U32.HI R30, RZ, 0x10, R27 ;  /* 0x00000010ff1e7819 */ /* 0x000fe2000001161b */
[----:B------:R-:W-:Y:S01]  /*8f00*/  IMAD.MOV.U32 R46, RZ, RZ, R6 ;  /* 0x000000ffff2e7224 */ /* 0x000fe200078e0006 */
[----:B------:R-:W-:Y:S01]  /*8f10*/  ISETP.GE.AND P0, PT, R80, R37, PT ;  /* 0x000000255000720c */ /* 0x000fe20003f06270 */
[----:B------:R-:W-:Y:S01]  /*8f20*/  IMAD.MOV.U32 R28, RZ, RZ, R10 ;  /* 0x000000ffff1c7224 */ /* 0x000fe200078e000a */
[----:B------:R-:W-:Y:S01]  /*8f30*/  SHF.R.U64 R39, R6, 0x10, R7 ;  /* 0x0000001006277819 */ /* 0x000fe20000001207 */
[--C-:B------:R-:W-:Y:S01]  /*8f40*/  IMAD.MOV.U32 R45, RZ, RZ, R11.reuse ;  /* 0x000000ffff2d7224 */ /* 0x100fe200078e000b */
        /* <DEDUP_REMOVED lines=16> */
[--C-:B------:R-:W-:Y:S01]  /*9050*/  SHF.R.U64 R7, R54, 0x10, R55.reuse ;  /* 0x0000001036077819 */ /* 0x100fe20000001237 */
[----:B------:R-:W-:Y:S01]  /*9060*/  IMAD.MOV.U32 R10, RZ, RZ, R52 ;  /* 0x000000ffff0a7224 */ /* 0x000fe200078e0034 */
[----:B------:R-:W-:Y:S01]  /*9070*/  SHF.R.U32.HI R29, RZ, 0x10, R55 ;  /* 0x00000010ff1d7819 */ /* 0x000fe20000011637 */
[--C-:B------:R-:W-:Y:S01]  /*9080*/  IMAD.MOV.U32 R5, RZ, RZ, R53.reuse ;  /* 0x000000ffff057224 */ /* 0x100fe200078e0035 */
[----:B------:R-:W-:Y:S01]  /*9090*/  SHF.R.U64 R4, R52, 0x10, R53 ;  /* 0x0000001034047819 */ /* 0x000fe20000001235 */
[----:B------:R-:W-:-:S04]  /*90a0*/  DEPBAR.LE SB0, 0x1 ;  /* 0x000080400000791a */ /* 0x000fc80000000000 */
[----:B------:R-:W-:Y:S01]  /*90b0*/  SHF.R.U32.HI R8, RZ, 0x10, R53 ;  /* 0x00000010ff087819 */ /* 0x000fe20000011635 */
[----:B------:R-:W-:Y:S01]  /*90c0*/  BSSY B1, `(.L_x_887) ;  /* 0x00000bc000017945 */ /* 0x000fe20003800000 */
        /* <DEDUP_REMOVED lines=39> */
[----:B------:R-:W-:Y:S01]  /*9340*/  HADD2.F32 R48, -RZ, R36.H0_H0 ;  /* 0x20000024ff307230 */ /* 0x000fe20000004100 */
[----:B------:R-:W-:Y:S01]  /*9350*/  FMUL.FTZ R39, R47, R49 ;  /* 0x000000312f277220 */ /* 0x000fe20000410000 */
[----:B------:R-:W-:Y:S01]  /*9360*/  HADD2.F32 R46, -RZ, R34.H0_H0 ;  /* 0x20000022ff2e7230 */ /* 0x000fe20000004100 */
[-C--:B------:R-:W-:Y:S02]  /*9370*/  FMUL.FTZ R38, R42, R7.reuse ;  /* 0x000000072a267220 */ /* 0x080fe40000410000 */
[C---:B------:R-:W-:Y:S02]  /*9380*/  FMUL.FTZ R7, R4.reuse, R7 ;  /* 0x0000000704077220 */ /* 0x040fe40000410000 */
[-C--:B------:R-:W-:Y:S01]  /*9390*/  FFMA.FTZ R38, R4, R45.reuse, -R38 ;  /* 0x0000002d04267223 */ /* 0x080fe20000010826 */
[----:B------:R-:W-:Y:S01]  /*93a0*/  HADD2.F32 R4, -RZ, R35.H0_H0 ;  /* 0x20000023ff047230 */ /* 0x000fe20000004100 */
[----:B------:R-:W-:-:S02]  /*93b0*/  FFMA.FTZ R45, R42, R45, R7 ;  /* 0x0000002d2a2d7223 */ /* 0x000fc40000010007 */
[C---:B------:R-:W-:Y:S02]  /*93c0*/  FFMA.FTZ R39, R6.reuse, R46, -R39 ;  /* 0x0000002e06277223 */ /* 0x040fe40000010827 */
[-C--:B------:R-:W-:Y:S02]  /*93d0*/  FMUL.FTZ R7, R43, R4.reuse ;  /* 0x000000042b077220 */ /* 0x080fe40000410000 */
[C---:B------:R-:W-:Y:S02]  /*93e0*/  FMUL.FTZ R42, R5.reuse, R4 ;  /* 0x00000004052a7220 */ /* 0x040fe40000410000 */
[----:B------:R-:W-:Y:S02]  /*93f0*/  FMUL.FTZ R4, R6, R49 ;  /* 0x0000003106047220 */ /* 0x000fe40000410000 */
[----:B------:R-:W-:Y:S01]  /*9400*/  FFMA.FTZ R7, R5, R48, -R7 ;  /* 0x0000003005077223 */ /* 0x000fe20000010807 */
[----:B------:R-:W-:Y:S01]  /*9410*/  F2FP.PACK_AB R5, R45, R38 ;  /* 0x000000262d05723e */ /* 0x000fe200000000ff */
[----:B------:R-:W-:-:S02]  /*9420*/  FFMA.FTZ R42, R43, R48, R42 ;  /* 0x000000302b2a7223 */ /* 0x000fc4000001002a */
[----:B------:R-:W-:Y:S01]  /*9430*/  FFMA.FTZ R46, R47, R46, R4 ;  /* 0x0000002e2f2e7223 */ /* 0x000fe20000010004 */
[----:B------:R-:W-:Y:S02]  /*9440*/  F2FP.PACK_AB R4, R41, R44 ;  /* 0x0000002c2904723e */ /* 0x000fe400000000ff */
[----:B------:R-:W-:Y:S02]  /*9450*/  F2FP.PACK_AB R6, R42, R7 ;  /* 0x000000072a06723e */ /* 0x000fe400000000ff */
[----:B------:R-:W-:-:S05]  /*9460*/  F2FP.PACK_AB R7, R46, R39 ;  /* 0x000000272e07723e */ /* 0x000fca00000000ff */
[----:B------:R1:W-:Y:S02]  /*9470*/  STS.128 [R40+0x10080], R4 ;  /* 0x0100800428007388 */ /* 0x0003e40000000c00 */
.L_x_890:
[----:B------:R-:W-:Y:S05]  /*9480*/  BSYNC B0 ;  /* 0x0000000000007941 */ /* 0x000fea0003800000 */
.L_x_889:
        /* <DEDUP_REMOVED lines=42> */
.L_x_892:
[----:B------:R-:W-:Y:S05]  /*9730*/  BSYNC B0 ;  /* 0x0000000000007941 */ /* 0x000fea0003800000 */
.L_x_891:
        /* <DEDUP_REMOVED lines=42> */
.L_x_894:
[----:B------:R-:W-:Y:S05]  /*99e0*/  BSYNC B0 ;  /* 0x0000000000007941 */ /* 0x000fea0003800000 */
.L_x_893:
        /* <DEDUP_REMOVED lines=41> */
.L_x_888:
[----:B------:R-:W-:Y:S05]  /*9c80*/  BSYNC B1 ;  /* 0x0000000000017941 */ /* 0x000fea0003800000 */
.L_x_887:
[----:B-1----:R-:W-:Y:S01]  /*9c90*/  IADD3 R4, R80, 0x20, RZ ;  /* 0x0000002050047810 */ /* 0x002fe20007ffe0ff */
[----:B------:R-:W-:Y:S03]  /*9ca0*/  BSSY B1, `(.L_x_895) ;  /* 0x00000ac000017945 */ /* 0x000fe60003800000 */
[----:B------:R-:W-:-:S13]  /*9cb0*/  ISETP.GE.AND P0, PT, R4, R37, PT ;  /* 0x000000250400720c */ /* 0x000fda0003f06270 */
        /* <DEDUP_REMOVED lines=8> */
[--C-:B-1----:R-:W-:Y:S02]  /*9d40*/  HADD2.F32 R43, -RZ, R4.reuse.H1_H1 ;  /* 0x30000004ff2b7230 */ /* 0x102fe40000004100 */
[----:B------:R-:W-:Y:S02]  /*9d50*/  HADD2.F32 R47, -RZ, R4.H0_H0 ;  /* 0x20000004ff2f7230 */ /* 0x000fe40000004100 */
[----:B------:R-:W-:Y:S01]  /*9d60*/  HADD2.F32 R38, -RZ, R5.H0_H0 ;  /* 0x20000005ff267230 */ /* 0x000fe20000004100 */
[C---:B------:R-:W-:Y:S01]  /*9d70*/  FMUL.FTZ R44, R42.reuse, R43 ;  /* 0x0000002b2a2c7220 */ /* 0x040fe20000410000 */
[--C-:B------:R-:W-:Y:S01]  /*9d80*/  HADD2.F32 R4, -RZ, R7.reuse.H0_H0 ;  /* 0x20000007ff047230 */ /* 0x100fe20000004100 */
[-C--:B------:R-:W-:Y:S01]  /*9d90*/  FMUL.FTZ R42, R42, R47.reuse ;  /* 0x0000002f2a2a7220 */ /* 0x080fe20000410000 */
[----:B------:R-:W-:Y:S01]  /*9da0*/  HADD2.F32 R48, -RZ, R7.H1_H1 ;  /* 0x30000007ff307230 */ /* 0x000fe20000004100 */
[C---:B------:R-:W-:Y:S01]  /*9db0*/  FFMA.FTZ R47, R46.reuse, R47, -R44 ;  /* 0x0000002f2e2f7223 */ /* 0x040fe2000001082c */
[----:B------:R-:W-:Y:S01]  /*9dc0*/  HADD2.F32 R5, -RZ, R5.H1_H1 ;  /* 0x30000005ff057230 */ /* 0x000fe20000004100 */
[----:B------:R-:W-:Y:S01]  /*9dd0*/  FFMA.FTZ R46, R46, R43, R42 ;  /* 0x0000002b2e2e7223 */ /* 0x000fe2000001002a */
[----:B------:R-:W-:Y:S01]  /*9de0*/  HADD2.F32 R7, -RZ, R33.H1_H1 ;  /* 0x30000021ff077230 */ /* 0x000fe20000004100 */
[----:B------:R-:W-:Y:S01]  /*9df0*/  FMUL.FTZ R43, R49, R48 ;  /* 0x00000030312b7220 */ /* 0x000fe20000410000 */
[----:B------:R-:W-:-:S02]  /*9e00*/  HADD2.F32 R41, -RZ, R6.H0_H0 ;  /* 0x20000006ff297230 */ /* 0x000fc40000004100 */
[----:B------:R-:W-:Y:S01]  /*9e10*/  HADD2.F32 R39, -RZ, R6.H1_H1 ;  /* 0x30000006ff277230 */ /* 0x000fe20000004100 */
[CC--:B------:R-:W-:Y:S01]  /*9e20*/  FMUL.FTZ R45, R7.reuse, R5.reuse ;  /* 0x00000005072d7220 */ /* 0x0c0fe20000410000 */
[----:B------:R-:W-:Y:S01]  /*9e30*/  HADD2.F32 R6, -RZ, R34.H1_H1 ;  /* 0x30000022ff067230 */ /* 0x000fe20000004100 */
[-C--:B------:R-:W-:Y:S01]  /*9e40*/  FMUL.FTZ R7, R7, R38.reuse ;  /* 0x0000002607077220 */ /* 0x080fe20000410000 */
[----:B------:R-:W-:Y:S02]  /*9e50*/  HADD2.F32 R44, -RZ, R35.H0_H0 ;  /* 0x20000023ff2c7230 */ /* 0x000fe40000004100 */
[----:B------:R-:W-:Y:S01]  /*9e60*/  HADD2.F32 R42, -RZ, R36.H0_H0 ;  /* 0x20000024ff2a7230 */ /* 0x000fe20000004100 */
[C---:B------:R-:W-:Y:S02]  /*9e70*/  FFMA.FTZ R38, R6.reuse, R38, -R45 ;  /* 0x0000002606267223 */ /* 0x040fe4000001082d */
[----:B------:R-:W-:Y:S01]  /*9e80*/  FFMA.FTZ R5, R6, R5, R7 ;  /* 0x0000000506057223 */ /* 0x000fe20000010007 */
[----:B------:R-:W-:Y:S01]  /*9e90*/  HADD2.F32 R7, -RZ, R34.H0_H0 ;  /* 0x20000022ff077230 */ /* 0x000fe20000004100 */
[----:B------:R-:W-:-:S02]  /*9ea0*/  FMUL.FTZ R6, R44, R39 ;  /* 0x000000272c067220 */ /* 0x000fc40000410000 */
        /* <DEDUP_REMOVED lines=11> */
.L_x_898:
[----:B------:R-:W-:Y:S05]  /*9f60*/  BSYNC B0 ;  /* 0x0000000000007941 */ /* 0x000fea0003800000 */
.L_x_897:
        /* <DEDUP_REMOVED lines=42> */
.L_x_900:
[----:B------:R-:W-:Y:S05]  /*a210*/  BSYNC B0 ;  /* 0x0000000000007941 */ /* 0x000fea0003800000 */
.L_x_899:
        /* <DEDUP_REMOVED lines=42> */
.L_x_902:
[----:B------:R-:W-:Y:S05]  /*a4c0*/  BSYNC B0 ;  /* 0x0000000000007941 */ /* 0x000fea0003800000 */
.L_x_901:
[----:B-1----:R-:W-:-:S04]  /*a4d0*/  IADD3 R4, R24, 0x60, RZ ;  /* 0x0000006018047810 */ /* 0x002fc80007ffe0ff */
        /* <DEDUP_REMOVED lines=40> */
.L_x_896:
[----:B------:R-:W-:Y:S05]  /*a760*/  BSYNC B1 ;  /* 0x0000000000017941 */ /* 0x000fea0003800000 */
.L_x_895:
        /* <DEDUP_REMOVED lines=45> */
.L_x_906:
[----:B------:R-:W-:Y:S05]  /*aa40*/  BSYNC B0 ;  /* 0x0000000000007941 */ /* 0x000fea0003800000 */
.L_x_905:
        /* <DEDUP_REMOVED lines=42> */
.L_x_908:
[----:B------:R-:W-:Y:S05]  /*acf0*/  BSYNC B0 ;  /* 0x0000000000007941 */ /* 0x000fea0003800000 */
.L_x_907:
        /* <DEDUP_REMOVED lines=42> */
.L_x_910:
[----:B------:R-:W-:Y:S05]  /*afa0*/  BSYNC B0 ;  /* 0x0000000000007941 */ /* 0x000fea0003800000 */
.L_x_909:
        /* <DEDUP_REMOVED lines=41> */
.L_x_904:
[----:B------:R-:W-:Y:S05]  /*b240*/  BSYNC B1 ;  /* 0x0000000000017941 */ /* 0x000fea0003800000 */
.L_x_903:
[----:B-1----:R-:W-:-:S04]  /*b250*/  IADD3 R4, R80, 0x60, RZ ;  /* 0x0000006050047810 */ /* 0x002fc80007ffe0ff */
[----:B------:R-:W-:-:S13]  /*b260*/  ISETP.GE.AND P0, PT, R4, R37, PT ;  /* 0x000000250400720c */ /* 0x000fda0003f06270 */
[----:B------:R-:W-:Y:S05]  /*b270*/  @P0 BRA `(.L_x_911) ;  /* 0x0000421000000947 */ /* 0x000fea0003800000 */
[----:B------:R-:W-:Y:S01]  /*b280*/  ISETP.GE.AND P0, PT, R24, c[0x0][0x27c], PT ;  /* 0x00009f0018007a0c */ /* 0x000fe20003f06270 */
[----:B------:R-:W-:-:S12]  /*b290*/  BSSY B0, `(.L_x_912) ;  /* 0x0000028000007945 */ /* 0x000fd80003800000 */
[----:B------:R-:W-:Y:S05]  /*b2a0*/  @P0 BRA `(.L_x_913) ;  /* 0x0000026000000947 */ /* 0x000fea0003800000 */
[----:B------:R-:W1:Y:S01]  /*b2b0*/  LDS.128 R4, [R40+0x13080] ;  /* 0x0130800028047984 */ /* 0x000e620000000c00 */
[----:B------:R-:W-:Y:S02]  /*b2c0*/  HADD2.F32 R37, -RZ, R35.H1_H1 ;  /* 0x30000023ff257230 */ /* 0x000fe40000004100 */
[--C-:B------:R-:W-:Y:S02]  /*b2d0*/  HADD2.F32 R43, -RZ, R33.reuse.H1_H1 ;  /* 0x30000021ff2b7230 */ /* 0x100fe40000004100 */
[----:B------:R-:W-:Y:S02]  /*b2e0*/  HADD2.F32 R46, -RZ, R34.H1_H1 ;  /* 0x30000022ff2e7230 */ /* 0x000fe40000004100 */
[----:B------:R-:W-:Y:S02]  /*b2f0*/  HADD2.F32 R33, -RZ, R33.H0_H0 ;  /* 0x20000021ff217230 */ /* 0x000fe40000004100 */
[--C-:B------:R-:W-:Y:S02]  /*b300*/  HADD2.F32 R45, -RZ, R36.reuse.H1_H1 ;  /* 0x30000024ff2d7230 */ /* 0x100fe40000004100 */
[----:B------:R-:W-:-:S02]  /*b310*/  HADD2.F32 R36, -RZ, R36.H0_H0 ;  /* 0x20000024ff247230 */ /* 0x000fc40000004100 */
        /* <DEDUP_REMOVED lines=8> */
[CC--:B------:R-:W-:Y:S01]  /*b3a0*/  FMUL.FTZ R37, R43.reuse, R39.reuse ;  /* 0x000000272b257220 */ /* 0x0c0fe20000410000 */
[----:B------:R-:W-:Y:S01]  /*b3b0*/  HADD2.F32 R41, -RZ, R6.H1_H1 ;  /* 0x30000006ff297230 */ /* 0x000fe20000004100 */
[-C--:B------:R-:W-:Y:S01]  /*b3c0*/  FMUL.FTZ R43, R43, R4.reuse ;  /* 0x000000042b2b7220 */ /* 0x080fe20000410000 */
[--C-:B------:R-:W-:Y:S01]  /*b3d0*/  HADD2.F32 R6, -RZ, R7.reuse.H0_H0 ;  /* 0x20000007ff067230 */ /* 0x100fe20000004100 */
[C---:B------:R-:W-:Y:S01]  /*b3e0*/  FFMA.FTZ R37, R46.reuse, R4, -R37 ;  /* 0x000000042e257223 */ /* 0x040fe20000010825 */
[----:B------:R-:W-:Y:S01]  /*b3f0*/  HADD2.F32 R7, -RZ, R7.H1_H1 ;  /* 0x30000007ff077230 */ /* 0x000fe20000004100 */
[----:B------:R-:W-:Y:S01]  /*b400*/  FFMA.FTZ R46, R46, R39, R43 ;  /* 0x000000272e2e7223 */ /* 0x000fe2000001002b */
[----:B------:R-:W-:Y:S01]  /*b410*/  HADD2.F32 R4, -RZ, R35.H0_H0 ;  /* 0x20000023ff047230 */ /* 0x000fe20000004100 */
[----:B------:R-:W-:-:S02]  /*b420*/  FFMA.FTZ R44, R45, R38, -R44 ;  /* 0x000000262d2c7223 */ /* 0x000fc4000001082c */
[C---:B------:R-:W-:Y:S02]  /*b430*/  FMUL.FTZ R39, R33.reuse, R7 ;  /* 0x0000000721277220 */ /* 0x040fe40000410000 */
[C---:B------:R-:W-:Y:S02]  /*b440*/  FMUL.FTZ R35, R4.reuse, R41 ;  /* 0x0000002904237220 */ /* 0x040fe40000410000 */
[-C--:B------:R-:W-:Y:S02]  /*b450*/  FMUL.FTZ R4, R4, R5.reuse ;  /* 0x0000000504047220 */ /* 0x080fe40000410000 */
[-C--:B------:R-:W-:Y:S02]  /*b460*/  FMUL.FTZ R33, R33, R6.reuse ;  /* 0x0000000621217220 */ /* 0x080fe40000410000 */
[----:B------:R-:W-:Y:S01]  /*b470*/  FFMA.FTZ R35, R36, R5, -R35 ;  /* 0x0000000524237223 */ /* 0x000fe20000010823 */
[----:B------:R-:W-:Y:S01]  /*b480*/  F2FP.PACK_AB R5, R46, R37 ;  /* 0x000000252e05723e */ /* 0x000fe200000000ff */
[----:B------:R-:W-:-:S02]  /*b490*/  FFMA.FTZ R39, R34, R6, -R39 ;  /* 0x0000000622277223 */ /* 0x000fc40000010827 */
[----:B------:R-:W-:Y:S02]  /*b4a0*/  FFMA.FTZ R47, R45, R42, R47 ;  /* 0x0000002a2d2f7223 */ /* 0x000fe4000001002f */
[----:B------:R-:W-:Y:S02]  /*b4b0*/  FFMA.FTZ R36, R36, R41, R4 ;  /* 0x0000002924247223 */ /* 0x000fe40000010004 */
[----:B------:R-:W-:Y:S01]  /*b4c0*/  FFMA.FTZ R34, R34, R7, R33 ;  /* 0x0000000722227223 */ /* 0x000fe20000010021 */
[----:B------:R-:W-:Y:S02]  /*b4d0*/  F2FP.PACK_AB R4, R47, R44 ;  /* 0x0000002c2f04723e */ /* 0x000fe400000000ff */
[----:B------:R-:W-:Y:S02]  /*b4e0*/  F2FP.PACK_AB R6, R36, R35 ;  /* 0x000000232406723e */ /* 0x000fe400000000ff */
[----:B------:R-:W-:-:S05]  /*b4f0*/  F2FP.PACK_AB R7, R34, R39 ;  /* 0x000000272207723e */ /* 0x000fca00000000ff */
[----:B------:R1:W-:Y:S02]  /*b500*/  STS.128 [R40+0x13080], R4 ;  /* 0x0130800428007388 */ /* 0x0003e40000000c00 */
.L_x_913:
[----:B------:R-:W-:Y:S05]  /*b510*/  BSYNC B0 ;  /* 0x0000000000007941 */ /* 0x000fea0003800000 */
.L_x_912:
[----:B-1----:R-:W-:Y:S01]  /*b520*/  IADD3 R4, R24, 0x20, RZ ;  /* 0x0000002018047810 */ /* 0x002fe20007ffe0ff */
[----:B------:R-:W-:Y:S03]  /*b530*/  BSSY B0, `(.L_x_914) ;  /* 0x0000029000007945 */ /* 0x000fe60003800000 */
[----:B------:R-:W-:-:S13]  /*b540*/  ISETP.GE.AND P0, PT, R4, c[0x0][0x27c], PT ;  /* 0x00009f0004007a0c */ /* 0x000fda0003f06270 */
        /* <DEDUP_REMOVED lines=39> */
.L_x_915:
[----:B------:R-:W-:Y:S05]  /*b7c0*/  BSYNC B0 ;  /* 0x0000000000007941 */ /* 0x000fea0003800000 */
.L_x_914:
        /* <DEDUP_REMOVED lines=42> */
.L_x_917:
[----:B------:R-:W-:Y:S05]  /*ba70*/  BSYNC B0 ;  /* 0x0000000000007941 */ /* 0x000fea0003800000 */
.L_x_916:
        /* <DEDUP_REMOVED lines=42> */
.L_x_884:
        /* <DEDUP_REMOVED lines=28> */
.L_x_919:
[----:B------:R-:W-:Y:S05]  /*bee0*/  BSYNC B0 ;  /* 0x0000000000007941 */ /* 0x000fea0003800000 */
.L_x_918:
[--C-:B-----5:R-:W-:Y:S01]  /*bef0*/  SHF.R.U64 R41, R6, 0x10, R7.reuse ;  /* 0x0000001006297819 */ /* 0x120fe20000001207 */
[----:B------:R-:W-:Y:S01]  /*bf00*/  IMAD R97, R97, -0x80, R38 ;  /* 0xffffff8061617824 */ /* 0x000fe200078e0226 */
[----:B-1----:R-:W-:Y:S01]  /*bf10*/  SHF.R.U32.HI R32, RZ, 0x10, R7 ;  /* 0x00000010ff207819 */ /* 0x002fe20000011607 */
[--C-:B------:R-:W-:Y:S01]  /*bf20*/  IMAD.MOV.U32 R39, RZ, RZ, R27.reuse ;  /* 0x000000ffff277224 */ /* 0x100fe200078e001b */
[----:B------:R-:W-:Y:S01]  /*bf30*/  SHF.R.U64 R34, R26, 0x10, R27 ;  /* 0x000000101a227819 */ /* 0x000fe2000000121b */
[----:B------:R-:W-:Y:S01]  /*bf40*/  IMAD.MOV.U32 R53, RZ, RZ, R28 ;  /* 0x000000ffff357224 */ /* 0x000fe200078e001c */
[----:B------:R-:W-:Y:S01]  /*bf50*/  PRMT R32, R32, 0x5410, R41 ;  /* 0x0000541020207816 */ /* 0x000fe20000000029 */
[----:B------:R-:W-:Y:S01]  /*bf60*/  IMAD.MOV.U32 R52, RZ, RZ, R29 ;  /* 0x000000ffff347224 */ /* 0x000fe200078e001d */
[----:B------:R-:W-:Y:S01]  /*bf70*/  IMNMX R41, R97, 0x80, PT ;  /* 0x0000008061297817 */ /* 0x000fe20003800200 */
[----:B------:R-:W-:Y:S01]  /*bf80*/  IMAD.MOV.U32 R36, RZ, RZ, R5 ;  /* 0x000000ffff247224 */ /* 0x000fe200078e0005 */
[----:B------:R-:W-:Y:S01]  /*bf90*/  SHF.R.U32.HI R54, RZ, 0x10, R27 ;  /* 0x00000010ff367819 */ /* 0x000fe2000001161b */
[----:B------:R-:W-:Y:S01]  /*bfa0*/  IMAD.MOV.U32 R37, RZ, RZ, R7 ;  /* 0x000000ffff257224 */ /* 0x000fe200078e0007 */
[----:B------:R-:W-:Y:S01]  /*bfb0*/  ISETP.GE.AND P0, PT, R80, R41, PT ;  /* 0x000000295000720c */ /* 0x000fe20003f06270 */
        /* <DEDUP_REMOVED lines=16> */
[--C-:B------:R-:W-:Y:S01]  /*c0c0*/  IMAD.MOV.U32 R28, RZ, RZ, R9.reuse ;  /* 0x000000ffff1c7224 */ /* 0x100fe200078e0009 */
        /* <DEDUP_REMOVED lines=32> */
[----:B------:R-:W-:Y:S02]  /*c2d0*/  HADD2.F32 R62, -RZ, R36.H1_H1 ;  /* 0x30000024ff3e7230 */ /* 0x000fe40000004100 */
[----:B------:R-:W-:Y:S01]  /*c2e0*/  SHF.R.S32.HI R4, RZ, 0x1f, R7 ;  /* 0x0000001fff047819 */ /* 0x000fe20000011407 */
[----:B------:R-:W-:Y:S01]  /*c2f0*/  HADD2.F32 R60, -RZ, R33.H1_H1 ;  /* 0x30000021ff3c7230 */ /* 0x000fe20000004100 */
[----:B------:R-:W-:Y:S01]  /*c300*/  SHF.L.U32 R5, R7, 0x3, RZ ;  /* 0x0000000307057819 */ /* 0x000fe200000006ff */
[----:B------:R-:W-:Y:S01]  /*c310*/  HADD2.F32 R70, -RZ, R38.H1_H1 ;  /* 0x30000026ff467230 */ /* 0x000fe20000004100 */
[----:B------:R-:W-:Y:S01]  /*c320*/  LEA.HI R4, R4, R7, RZ, 0x3 ;  /* 0x0000000704047211 */ /* 0x000fe200078f18ff */
[----:B------:R-:W-:Y:S01]  /*c330*/  HADD2.F32 R69, -RZ, R35.H1_H1 ;  /* 0x30000023ff457230 */ /* 0x000fe20000004100 */
[----:B------:R-:W-:Y:S01]  /*c340*/  LOP3.LUT R6, R44, 0x38, R5, 0xf8, !PT ;  /* 0x000000382c067812 */ /* 0x000fe200078ef805 */
[----:B------:R-:W-:Y:S01]  /*c350*/  HADD2.F32 R59, -RZ, R36.H0_H0 ;  /* 0x20000024ff3b7230 */ /* 0x000fe20000004100 */
[----:B------:R-:W-:Y:S01]  /*c360*/  SHF.L.U32 R4, R4, 0xa, RZ ;  /* 0x0000000a04047819 */ /* 0x000fe200000006ff */
[----:B------:R-:W-:Y:S01]  /*c370*/  HADD2.F32 R57, -RZ, R33.H0_H0 ;  /* 0x20000021ff397230 */ /* 0x000fe20000004100 */
[----:B------:R-:W-:Y:S01]  /*c380*/  LOP3.LUT R5, R6, R43, RZ, 0x3c, !PT ;  /* 0x0000002b06057212 */ /* 0x000fe200078e3cff */
[----:B------:R-:W-:Y:S01]  /*c390*/  HADD2.F32 R56, -RZ, R37.H1_H1 ;  /* 0x30000025ff387230 */ /* 0x000fe20000004100 */
[----:B------:R-:W-:Y:S01]  /*c3a0*/  LOP3.LUT R4, R4, 0x7fffe000, RZ, 0xc0, !PT ;  /* 0x7fffe00004047812 */ /* 0x000fe200078ec0ff */
[----:B------:R-:W-:-:S02]  /*c3b0*/  HADD2.F32 R68, -RZ, R38.H0_H0 ;  /* 0x20000026ff447230 */ /* 0x000fc40000004100 */
[----:B------:R-:W-:Y:S01]  /*c3c0*/  HADD2.F32 R67, -RZ, R35.H0_H0 ;  /* 0x20000023ff437230 */ /* 0x000fe20000004100 */
[----:B------:R-:W-:Y:S01]  /*c3d0*/  IADD3 R4, R5, R4, R42 ;  /* 0x0000000405047210 */ /* 0x000fe20007ffe02a */
[--C-:B------:R-:W-:Y:S02]  /*c3e0*/  HADD2.F32 R66, -RZ, R39.reuse.H1_H1 ;  /* 0x30000027ff427230 */ /* 0x100fe40000004100 */
[----:B------:R-:W-:Y:S01]  /*c3f0*/  HADD2.F32 R54, -RZ, R32.H1_H1 ;  /* 0x30000020ff367230 */ /* 0x000fe20000004100 */
[----:B------:R-:W-:Y:S01]  /*c400*/  SHF.L.U32 R45, R4, 0x1, RZ ;  /* 0x00000001042d7819 */ /* 0x000fe200000006ff */
[--C-:B------:R-:W-:Y:S02]  /*c410*/  HADD2.F32 R65, -RZ, R34.reuse.H1_H1 ;  /* 0x30000022ff417230 */ /* 0x100fe40000004100 */
[----:B------:R-:W-:Y:S02]  /*c420*/  HADD2.F32 R64, -RZ, R39.H0_H0 ;  /* 0x20000027ff407230 */ /* 0x000fe40000004100 */
[----:B------:R-:W2:Y:S01]  /*c430*/  LDS.128 R4, [R45+0x10080] ;  /* 0x010080002d047984 */ /* 0x000ea20000000c00 */
[----:B------:R-:W-:-:S02]  /*c440*/  HADD2.F32 R63, -RZ, R34.H0_H0 ;  /* 0x20000022ff3f7230 */ /* 0x000fc40000004100 */
[--C-:B-1----:R-:W-:Y:S02]  /*c450*/  HADD2.F32 R47, -RZ, R8.reuse.H0_H0 ;  /* 0x20000008ff2f7230 */ /* 0x102fe40000004100 */
[----:B------:R-:W-:Y:S02]  /*c460*/  HADD2.F32 R49, -RZ, R8.H1_H1 ;  /* 0x30000008ff317230 */ /* 0x000fe40000004100 */
[--C-:B------:R-:W-:Y:S02]  /*c470*/  HADD2.F32 R8, -RZ, R9.reuse.H0_H0 ;  /* 0x20000009ff087230 */ /* 0x100fe40000004100 */
[----:B------:R-:W-:Y:S01]  /*c480*/  HADD2.F32 R50, -RZ, R9.H1_H1 ;  /* 0x30000009ff327230 */ /* 0x000fe20000004100 */
[----:B------:R-:W-:Y:S01]  /*c490*/  FMUL.FTZ R58, R49, R60 ;  /* 0x0000003c313a7220 */ /* 0x000fe20000410000 */
[--C-:B------:R-:W-:Y:S01]  /*c4a0*/  HADD2.F32 R9, -RZ, R10.reuse.H0_H0 ;  /* 0x2000000aff097230 */ /* 0x100fe20000004100 */
[----:B------:R-:W-:Y:S01]  /*c4b0*/  FMUL.FTZ R52, R8, R59 ;  /* 0x0000003b08347220 */ /* 0x000fe20000410000 */
[----:B------:R-:W-:-:S02]  /*c4c0*/  HADD2.F32 R51, -RZ, R10.H1_H1 ;  /* 0x3000000aff337230 */ /* 0x000fc40000004100 */
[--C-:B------:R-:W-:Y:S02]  /*c4d0*/  HADD2.F32 R10, -RZ, R11.reuse.H0_H0 ;  /* 0x2000000bff0a7230 */ /* 0x100fe40000004100 */
[----:B------:R-:W-:Y:S02]  /*c4e0*/  HADD2.F32 R11, -RZ, R11.H1_H1 ;  /* 0x3000000bff0b7230 */ /* 0x000fe40000004100 */
[--C-:B--2---:R-:W-:Y:S02]  /*c4f0*/  HADD2.F32 R61, -RZ, R4.reuse.H0_H0 ;  /* 0x20000004ff3d7230 */ /* 0x104fe40000004100 */
[----:B------:R-:W-:Y:S02]  /*c500*/  HADD2.F32 R4, -RZ, R4.H1_H1 ;  /* 0x30000004ff047230 */ /* 0x000fe40000004100 */
[--C-:B------:R-:W-:Y:S02]  /*c510*/  HADD2.F32 R55, -RZ, R5.reuse.H0_H0 ;  /* 0x20000005ff377230 */ /* 0x100fe40000004100 */
[----:B------:R-:W-:Y:S01]  /*c520*/  HADD2.F32 R48, -RZ, R5.H1_H1 ;  /* 0x30000005ff307230 */ /* 0x000fe20000004100 */
[-C--:B------:R-:W-:Y:S01]  /*c530*/  FMUL.FTZ R5, R47, R62.reuse ;  /* 0x0000003e2f057220 */ /* 0x080fe20000410000 */
[--C-:B------:R-:W-:Y:S01]  /*c540*/  HADD2.F32 R53, -RZ, R6.reuse.H0_H0 ;  /* 0x20000006ff357230 */ /* 0x100fe20000004100 */
[C---:B------:R-:W-:Y:S01]  /*c550*/  FMUL.FTZ R62, R61.reuse, R62 ;  /* 0x0000003e3d3e7220 */ /* 0x040fe20000410000 */
[----:B------:R-:W-:Y:S01]  /*c560*/  HADD2.F32 R6, -RZ, R6.H1_H1 ;  /* 0x30000006ff067230 */ /* 0x000fe20000004100 */
[----:B------:R-:W-:Y:S01]  /*c570*/  FFMA.FTZ R61, R61, R70, R5 ;  /* 0x000000463d3d7223 */ /* 0x000fe20000010005 */
[--C-:B------:R-:W-:Y:S01]  /*c580*/  HADD2.F32 R71, -RZ, R7.reuse.H0_H0 ;  /* 0x20000007ff477230 */ /* 0x100fe20000004100 */
[C---:B------:R-:W-:Y:S01]  /*c590*/  FMUL.FTZ R60, R4.reuse, R60 ;  /* 0x0000003c043c7220 */ /* 0x040fe20000410000 */
[----:B------:R-:W-:Y:S01]  /*c5a0*/  HADD2.F32 R7, -RZ, R7.H1_H1 ;  /* 0x30000007ff077230 */ /* 0x000fe20000004100 */
[----:B------:R-:W-:-:S02]  /*c5b0*/  FFMA.FTZ R58, R4, R69, R58 ;  /* 0x00000045043a7223 */ /* 0x000fc4000001003a */
[----:B------:R-:W-:Y:S02]  /*c5c0*/  FMUL.FTZ R5, R50, R57 ;  /* 0x0000003932057220 */ /* 0x000fe40000410000 */
[-C--:B------:R-:W-:Y:S02]  /*c5d0*/  FMUL.FTZ R4, R9, R56.reuse ;  /* 0x0000003809047220 */ /* 0x080fe40000410000 */
[----:B------:R-:W-:Y:S02]  /*c5e0*/  FMUL.FTZ R56, R53, R56 ;  /* 0x0000003835387220 */ /* 0x000fe40000410000 */
[C---:B------:R-:W-:Y:S02]  /*c5f0*/  FMUL.FTZ R59, R55.reuse, R59 ;  /* 0x0000003b373b7220 */ /* 0x040fe40000410000 */
[----:B------:R-:W-:Y:S01]  /*c600*/  FFMA.FTZ R52, R55, R68, R52 ;  /* 0x0000004437347223 */ /* 0x000fe20000010034 */
[----:B------:R-:W-:Y:S01]  /*c610*/  HADD2.F32 R55, -RZ, R37.H0_H0 ;  /* 0x20000025ff377230 */ /* 0x000fe20000004100 */
[----:B------:R-:W-:-:S02]  /*c620*/  FMUL.FTZ R57, R48, R57 ;  /* 0x0000003930397220 */ /* 0x000fc40000410000 */
[----:B------:R-:W-:Y:S02]  /*c630*/  FFMA.FTZ R5, R48, R67, R5 ;  /* 0x0000004330057223 */ /* 0x000fe40000010005 */
[----:B------:R-:W-:Y:S01]  /*c640*/  FFMA.FTZ R53, R53, R66, R4 ;  /* 0x0000004235357223 */ /* 0x000fe20000010004 */
[----:B------:R-:W-:Y:S01]  /*c650*/  HADD2.F32 R4, -RZ, R32.H0_H0 ;  /* 0x20000020ff047230 */ /* 0x000fe20000004100 */
[----:B------:R-:W-:Y:S01]  /*c660*/  FMUL.FTZ R48, R51, R54 ;  /* 0x0000003633307220 */ /* 0x000fe20000410000 */
[----:B------:R-:W-:Y:S01]  /*c670*/  F2FP.PACK_AB R5, R5, R52 ;  /* 0x000000340505723e */ /* 0x000fe200000000ff */
[C---:B------:R-:W-:Y:S02]  /*c680*/  FMUL.FTZ R54, R6.reuse, R54 ;  /* 0x0000003606367220 */ /* 0x040fe40000410000 */
[----:B------:R-:W-:Y:S02]  /*c690*/  FFMA.FTZ R6, R6, R65, R48 ;  /* 0x0000004106067223 */ /* 0x000fe40000010030 */
[----:B------:R-:W-:-:S02]  /*c6a0*/  FMUL.FTZ R48, R10, R55 ;  /* 0x000000370a307220 */ /* 0x000fc40000410000 */
[-C--:B------:R-:W-:Y:S01]  /*c6b0*/  FMUL.FTZ R72, R11, R4.reuse ;  /* 0x000000040b487220 */ /* 0x080fe20000410000 */
[----:B------:R-:W-:Y:S01]  /*c6c0*/  F2FP.PACK_AB R6, R6, R53 ;  /* 0x000000350606723e */ /* 0x000fe200000000ff */
[----:B------:R-:W-:Y:S02]  /*c6d0*/  FMUL.FTZ R55, R71, R55 ;  /* 0x0000003747377220 */ /* 0x000fe40000410000 */
[----:B------:R-:W-:Y:S02]  /*c6e0*/  FMUL.FTZ R4, R7, R4 ;  /* 0x0000000407047220 */ /* 0x000fe40000410000 */
[----:B------:R-:W-:Y:S02]  /*c6f0*/  FFMA.FTZ R51, R51, R65, -R54 ;  /* 0x0000004133337223 */ /* 0x000fe40000010836 */
        /* <DEDUP_REMOVED lines=17> */
.L_x_923:
[----:B------:R-:W-:Y:S05]  /*c810*/  BSYNC B0 ;  /* 0x0000000000007941 */ /* 0x000fea0003800000 */
.L_x_922:
        /* <DEDUP_REMOVED lines=8> */
[----:B------:R-:W-:Y:S01]  /*c8a0*/  HADD2.F32 R65, -RZ, R27.H1_H1 ;  /* 0x3000001bff417230 */ /* 0x000fe20000004100 */
[----:B------:R-:W-:Y:S01]  /*c8b0*/  LEA.HI.SX32 R7, R5, R46, 0x1d ;  /* 0x0000002e05077211 */ /* 0x000fe200078feaff */
[----:B------:R-:W-:Y:S01]  /*c8c0*/  HADD2.F32 R55, -RZ, R28.H0_H0 ;  /* 0x2000001cff377230 */ /* 0x000fe20000004100 */
[----:B------:R-:W-:Y:S01]  /*c8d0*/  LOP3.LUT R8, R44, 0x38, R5, 0xf8, !PT ;  /* 0x000000382c087812 */ /* 0x000fe200078ef805 */
[----:B------:R-:W-:Y:S01]  /*c8e0*/  HADD2.F32 R53, -RZ, R25.H0_H0 ;  /* 0x20000019ff357230 */ /* 0x000fe20000004100 */
[----:B------:R-:W-:Y:S01]  /*c8f0*/  SHF.R.S32.HI R4, RZ, 0x1f, R7 ;  /* 0x0000001fff047819 */ /* 0x000fe20000011407 */
[----:B------:R-:W-:Y:S01]  /*c900*/  HADD2.F32 R52, -RZ, R29.H1_H1 ;  /* 0x3000001dff347230 */ /* 0x000fe20000004100 */
[----:B------:R-:W-:Y:S01]  /*c910*/  SHF.L.U32 R5, R7, 0x3, RZ ;  /* 0x0000000307057819 */ /* 0x000fe200000006ff */
[----:B------:R-:W-:Y:S01]  /*c920*/  HADD2.F32 R64, -RZ, R30.H0_H0 ;  /* 0x2000001eff407230 */ /* 0x000fe20000004100 */
[----:B------:R-:W-:Y:S01]  /*c930*/  LEA.HI R4, R4, R7, RZ, 0x3 ;  /* 0x0000000704047211 */ /* 0x000fe200078f18ff */
[----:B------:R-:W-:Y:S01]  /*c940*/  HADD2.F32 R63, -RZ, R27.H0_H0 ;  /* 0x2000001bff3f7230 */ /* 0x000fe20000004100 */
[----:B------:R-:W-:Y:S01]  /*c950*/  SHF.L.U32 R6, R6, 0x7, RZ ;  /* 0x0000000706067819 */ /* 0x000fe200000006ff */
[--C-:B------:R-:W-:Y:S01]  /*c960*/  HADD2.F32 R62, -RZ, R31.reuse.H1_H1 ;  /* 0x3000001fff3e7230 */ /* 0x100fe20000004100 */
[----:B------:R-:W-:Y:S01]  /*c970*/  LOP3.LUT R44, R44, 0x38, R5, 0xf8, !PT ;  /* 0x000000382c2c7812 */ /* 0x000fe200078ef805 */
[----:B------:R-:W-:Y:S01]  /*c980*/  HADD2.F32 R50, -RZ, R24.H1_H1 ;  /* 0x30000018ff327230 */ /* 0x000fe20000004100 */
[----:B------:R-:W-:Y:S01]  /*c990*/  SHF.L.U32 R4, R4, 0xa, RZ ;  /* 0x0000000a04047819 */ /* 0x000fe200000006ff */
[--C-:B------:R-:W-:Y:S01]  /*c9a0*/  HADD2.F32 R61, -RZ, R26.reuse.H1_H1 ;  /* 0x3000001aff3d7230 */ /* 0x100fe20000004100 */
[----:B------:R-:W-:Y:S01]  /*c9b0*/  LOP3.LUT R6, R6, 0x7fffe000, RZ, 0xc0, !PT ;  /* 0x7fffe00006067812 */ /* 0x000fe200078ec0ff */
[----:B------:R-:W-:Y:S01]  /*c9c0*/  HADD2.F32 R60, -RZ, R31.H0_H0 ;  /* 0x2000001fff3c7230 */ /* 0x000fe20000004100 */
[-C--:B------:R-:W-:Y:S01]  /*c9d0*/  LOP3.LUT R9, R8, R43.reuse, RZ, 0x3c, !PT ;  /* 0x0000002b08097212 */ /* 0x080fe200078e3cff */
[----:B------:R-:W-:Y:S01]  /*c9e0*/  HADD2.F32 R59, -RZ, R26.H0_H0 ;  /* 0x2000001aff3b7230 */ /* 0x000fe20000004100 */
[----:B------:R-:W-:-:S02]  /*c9f0*/  LOP3.LUT R43, R44, R43, RZ, 0x3c, !PT ;  /* 0x0000002b2c2b7212 */ /* 0x000fc400078e3cff */
[----:B------:R-:W-:Y:S02]  /*ca00*/  LOP3.LUT R4, R4, 0x7fffe000, RZ, 0xc0, !PT ;  /* 0x7fffe00004047812 */ /* 0x000fe400078ec0ff */
[--C-:B------:R-:W-:Y:S02]  /*ca10*/  IADD3 R6, R9, R6, R42.reuse ;  /* 0x0000000609067210 */ /* 0x100fe40007ffe02a */
[----:B------:R-:W-:Y:S02]  /*ca20*/  IADD3 R42, R43, R4, R42 ;  /* 0x000000042b2a7210 */ /* 0x000fe40007ffe02a */
[----:B------:R-:W-:Y:S02]  /*ca30*/  SHF.L.U32 R40, R6, 0x1, RZ ;  /* 0x0000000106287819 */ /* 0x000fe400000006ff */
[----:B------:R-:W-:-:S03]  /*ca40*/  SHF.L.U32 R42, R42, 0x1, RZ ;  /* 0x000000012a2a7819 */ /* 0x000fc600000006ff */
[----:B------:R-:W1:Y:S04]  /*ca50*/  LDS.128 R8, [R40+0x10080] ;  /* 0x0100800028087984 */ /* 0x000e680000000c00 */
[----:B------:R-:W2:Y:S01]  /*ca60*/  LDS.128 R4, [R42+0x10080] ;  /* 0x010080002a047984 */ /* 0x000ea20000000c00 */
[--C-:B-1----:R-:W-:Y:S02]  /*ca70*/  HADD2.F32 R43, -RZ, R8.reuse.H0_H0 ;  /* 0x20000008ff2b7230 */ /* 0x102fe40000004100 */
[----:B------:R-:W-:Y:S02]  /*ca80*/  HADD2.F32 R45, -RZ, R8.H1_H1 ;  /* 0x30000008ff2d7230 */ /* 0x000fe40000004100 */
[----:B--2---:R-:W-:Y:S02]  /*ca90*/  HADD2.F32 R57, -RZ, R4.H0_H0 ;  /* 0x20000004ff397230 */ /* 0x004fe40000004100 */
[--C-:B------:R-:W-:Y:S01]  /*caa0*/  HADD2.F32 R8, -RZ, R9.reuse.H0_H0 ;  /* 0x20000009ff087230 */ /* 0x100fe20000004100 */
[----:B------:R-:W-:Y:S01]  /*cab0*/  FMUL.FTZ R54, R45, R56 ;  /* 0x000000382d367220 */ /* 0x000fe20000410000 */
[----:B------:R-:W-:-:S02]  /*cac0*/  HADD2.F32 R46, -RZ, R9.H1_H1 ;  /* 0x30000009ff2e7230 */ /* 0x000fc40000004100 */
[----:B------:R-:W-:Y:S01]  /*cad0*/  HADD2.F32 R4, -RZ, R4.H1_H1 ;  /* 0x30000004ff047230 */ /* 0x000fe20000004100 */
[----:B------:R-:W-:Y:S01]  /*cae0*/  FMUL.FTZ R48, R8, R55 ;  /* 0x0000003708307220 */ /* 0x000fe20000410000 */
[--C-:B------:R-:W-:Y:S02]  /*caf0*/  HADD2.F32 R51, -RZ, R5.reuse.H0_H0 ;  /* 0x20000005ff337230 */ /* 0x100fe40000004100 */
[----:B------:R-:W-:Y:S01]  /*cb00*/  HADD2.F32 R44, -RZ, R5.H1_H1 ;  /* 0x30000005ff2c7230 */ /* 0x000fe20000004100 */
[-C--:B------:R-:W-:Y:S01]  /*cb10*/  FMUL.FTZ R5, R43, R58.reuse ;  /* 0x0000003a2b057220 */ /* 0x080fe20000410000 */
[----:B------:R-:W-:Y:S01]  /*cb20*/  HADD2.F32 R9, -RZ, R10.H0_H0 ;  /* 0x2000000aff097230 */ /* 0x000fe20000004100 */
        /* <DEDUP_REMOVED lines=9> */
[----:B------:R-:W-:Y:S01]  /*cbc0*/  HADD2.F32 R11, -RZ, R11.H1_H1 ;  /* 0x3000000bff0b7230 */ /* 0x000fe20000004100 */
[-C--:B------:R-:W-:Y:S01]  /*cbd0*/  FMUL.FTZ R4, R9, R52.reuse ;  /* 0x0000003409047220 */ /* 0x080fe20000410000 */
[--C-:B------:R-:W-:Y:S01]  /*cbe0*/  HADD2.F32 R67, -RZ, R7.reuse.H0_H0 ;  /* 0x20000007ff437230 */ /* 0x100fe20000004100 */
[----:B------:R-:W-:Y:S01]  /*cbf0*/  FMUL.FTZ R52, R49, R52 ;  /* 0x0000003431347220 */ /* 0x000fe20000410000 */
[----:B------:R-:W-:Y:S01]  /*cc00*/  HADD2.F32 R7, -RZ, R7.H1_H1 ;  /* 0x30000007ff077230 */ /* 0x000fe20000004100 */
[----:B------:R-:W-:-:S02]  /*cc10*/  FMUL.FTZ R55, R51, R55 ;  /* 0x0000003733377220 */ /* 0x000fc40000410000 */
[----:B------:R-:W-:Y:S01]  /*cc20*/  FFMA.FTZ R48, R51, R64, R48 ;  /* 0x0000004033307223 */ /* 0x000fe20000010030 */
[----:B------:R-:W-:Y:S01]  /*cc30*/  HADD2.F32 R51, -RZ, R29.H0_H0 ;  /* 0x2000001dff337230 */ /* 0x000fe20000004100 */
[C---:B------:R-:W-:Y:S02]  /*cc40*/  FMUL.FTZ R53, R44.reuse, R53 ;  /* 0x000000352c357220 */ /* 0x040fe40000410000 */
[----:B------:R-:W-:Y:S02]  /*cc50*/  FFMA.FTZ R5, R44, R63, R5 ;  /* 0x0000003f2c057223 */ /* 0x000fe40000010005 */
[----:B------:R-:W-:Y:S01]  /*cc60*/  FFMA.FTZ R49, R49, R62, R4 ;  /* 0x0000003e31317223 */ /* 0x000fe20000010004 */
[----:B------:R-:W-:Y:S01]  /*cc70*/  HADD2.F32 R4, -RZ, R24.H0_H0 ;  /* 0x20000018ff047230 */ /* 0x000fe20000004100 */
[----:B------:R-:W-:Y:S01]  /*cc80*/  FMUL.FTZ R44, R47, R50 ;  /* 0x000000322f2c7220 */ /* 0x000fe20000410000 */
[----:B------:R-:W-:Y:S01]  /*cc90*/  F2FP.PACK_AB R5, R5, R48 ;  /* 0x000000300505723e */ /* 0x000fe200000000ff */
[----:B------:R-:W-:-:S02]  /*cca0*/  FMUL.FTZ R50, R6, R50 ;  /* 0x0000003206327220 */ /* 0x000fc40000410000 */
[----:B------:R-:W-:Y:S02]  /*ccb0*/  FFMA.FTZ R6, R6, R61, R44 ;  /* 0x0000003d06067223 */ /* 0x000fe4000001002c */
[----:B------:R-:W-:Y:S02]  /*ccc0*/  FMUL.FTZ R44, R10, R51 ;  /* 0x000000330a2c7220 */ /* 0x000fe40000410000 */
[-C--:B------:R-:W-:Y:S01]  /*ccd0*/  FMUL.FTZ R68, R11, R4.reuse ;  /* 0x000000040b447220 */ /* 0x080fe20000410000 */
[----:B------:R-:W-:Y:S01]  /*cce0*/  F2FP.PACK_AB R6, R6, R49 ;  /* 0x000000310606723e */ /* 0x000fe200000000ff */
[----:B------:R-:W-:Y:S02]  /*ccf0*/  FMUL.FTZ R51, R67, R51 ;  /* 0x0000003343337220 */ /* 0x000fe40000410000 */
[----:B------:R-:W-:Y:S02]  /*cd00*/  FMUL.FTZ R4, R7, R4 ;  /* 0x0000000407047220 */ /* 0x000fe40000410000 */
[----:B------:R-:W-:-:S02]  /*cd10*/  FFMA.FTZ R47, R47, R61, -R50 ;  /* 0x0000003d2f2f7223 */ /* 0x000fc40000010832 */
[----:B------:R-:W-:Y:S02]  /*cd20*/  FFMA.FTZ R58, R43, R66, -R58 ;  /* 0x000000422b3a7223 */ /* 0x000fe4000001083a */
[----:B------:R-:W-:Y:S02]  /*cd30*/  FFMA.FTZ R45, R45, R65, -R56 ;  /* 0x000000412d2d7223 */ /* 0x000fe40000010838 */
        /* <DEDUP_REMOVED lines=15> */
.L_x_921:
[----:B------:R-:W-:Y:S05]  /*ce30*/  BSYNC B1 ;  /* 0x0000000000017941 */ /* 0x000fea0003800000 */
.L_x_920:
[----:B-1----:R-:W-:Y:S01]  /*ce40*/  IADD3 R4, R80, 0x20, RZ ;  /* 0x0000002050047810 */ /* 0x002fe20007ffe0ff */
[----:B------:R-:W-:Y:S03]  /*ce50*/  BSSY B1, `(.L_x_924) ;  /* 0x00000cb000017945 */ /* 0x000fe60003800000 */
[----:B------:R-:W-:-:S13]  /*ce60*/  ISETP.GE.AND P0, PT, R4, R41, PT ;  /* 0x000000290400720c */ /* 0x000fda0003f06270 */
        /* <DEDUP_REMOVED lines=18> */
[----:B------:R-:W-:Y:S01]  /*cf90*/  HADD2.F32 R60, -RZ, R38.H1_H1 ;  /* 0x30000026ff3c7230 */ /* 0x000fe20000004100 */
[----:B------:R-:W-:Y:S01]  /*cfa0*/  SHF.L.U32 R7, R4, 0x3, RZ ;  /* 0x0000000304077819 */ /* 0x000fe200000006ff */
[----:B------:R-:W-:Y:S01]  /*cfb0*/  HADD2.F32 R65, -RZ, R36.H0_H0 ;  /* 0x20000024ff417230 */ /* 0x000fe20000004100 */
[----:B------:R-:W-:Y:S01]  /*cfc0*/  LEA.HI R5, R5, R4, RZ, 0x3 ;  /* 0x0000000405057211 */ /* 0x000fe200078f18ff */
[----:B------:R-:W-:Y:S01]  /*cfd0*/  HADD2.F32 R59, -RZ, R38.H0_H0 ;  /* 0x20000026ff3b7230 */ /* 0x000fe20000004100 */
[----:B------:R-:W-:Y:S01]  /*cfe0*/  LOP3.LUT R7, R44, 0x38, R7, 0xf8, !PT ;  /* 0x000000382c077812 */ /* 0x000fe200078ef807 */
[--C-:B------:R-:W-:Y:S01]  /*cff0*/  HADD2.F32 R62, -RZ, R32.reuse.H1_H1 ;  /* 0x30000020ff3e7230 */ /* 0x100fe20000004100 */
[----:B------:R-:W-:Y:S01]  /*d000*/  SHF.L.U32 R5, R5, 0xa, RZ ;  /* 0x0000000a05057819 */ /* 0x000fe200000006ff */
[----:B------:R-:W-:Y:S01]  /*d010*/  HADD2.F32 R56, -RZ, R39.H1_H1 ;  /* 0x30000027ff387230 */ /* 0x000fe20000004100 */
[-C--:B------:R-:W-:Y:S01]  /*d020*/  LOP3.LUT R4, R7, R42.reuse, RZ, 0x3c, !PT ;  /* 0x0000002a07047212 */ /* 0x080fe200078e3cff */
[----:B------:R-:W-:Y:S01]  /*d030*/  HADD2.F32 R61, -RZ, R37.H0_H0 ;  /* 0x20000025ff3d7230 */ /* 0x000fe20000004100 */
[----:B------:R-:W-:Y:S01]  /*d040*/  LOP3.LUT R5, R5, 0x7fffe000, RZ, 0xc0, !PT ;  /* 0x7fffe00005057812 */ /* 0x000fe200078ec0ff */
[----:B------:R-:W-:Y:S01]  /*d050*/  HADD2.F32 R70, -RZ, R32.H0_H0 ;  /* 0x20000020ff467230 */ /* 0x000fe20000004100 */
[----:B------:R-:W-:-:S02]  /*d060*/  LOP3.LUT R45, R45, R42, RZ, 0x3c, !PT ;  /* 0x0000002a2d2d7212 */ /* 0x000fc400078e3cff */
[----:B------:R-:W-:Y:S02]  /*d070*/  IADD3 R4, R4, R5, R40 ;  /* 0x0000000504047210 */ /* 0x000fe40007ffe028 */
[----:B------:R-:W-:Y:S02]  /*d080*/  IADD3 R45, R40, R45, RZ ;  /* 0x0000002d282d7210 */ /* 0x000fe40007ffe0ff */
[----:B------:R-:W-:Y:S02]  /*d090*/  SHF.L.U32 R43, R4, 0x1, RZ ;  /* 0x00000001042b7819 */ /* 0x000fe400000006ff */
[----:B------:R-:W-:-:S03]  /*d0a0*/  SHF.L.U32 R45, R45, 0x1, RZ ;  /* 0x000000012d2d7819 */ /* 0x000fc600000006ff */
[----:B------:R-:W1:Y:S04]  /*d0b0*/  LDS.128 R4, [R43+0x10080] ;  /* 0x010080002b047984 */ /* 0x000e680000000c00 */
[----:B------:R-:W2:Y:S01]  /*d0c0*/  LDS.128 R8, [R45+0x10080] ;  /* 0x010080002d087984 */ /* 0x000ea20000000c00 */
[--C-:B-1----:R-:W-:Y:S02]  /*d0d0*/  HADD2.F32 R53, -RZ, R6.reuse.H0_H0 ;  /* 0x20000006ff357230 */ /* 0x102fe40000004100 */
[----:B------:R-:W-:Y:S02]  /*d0e0*/  HADD2.F32 R55, -RZ, R6.H1_H1 ;  /* 0x30000006ff377230 */ /* 0x000fe40000004100 */
[----:B--2---:R-:W-:Y:S02]  /*d0f0*/  HADD2.F32 R49, -RZ, R8.H1_H1 ;  /* 0x30000008ff317230 */ /* 0x004fe40000004100 */
[----:B------:R-:W-:-:S02]  /*d100*/  HADD2.F32 R6, -RZ, R33.H1_H1 ;  /* 0x30000021ff067230 */ /* 0x000fc40000004100 */
[----:B------:R-:W-:Y:S02]  /*d110*/  HADD2.F32 R47, -RZ, R8.H0_H0 ;  /* 0x20000008ff2f7230 */ /* 0x000fe40000004100 */
[--C-:B------:R-:W-:Y:S01]  /*d120*/  HADD2.F32 R69, -RZ, R4.reuse.H0_H0 ;  /* 0x20000004ff457230 */ /* 0x100fe20000004100 */
[----:B------:R-:W-:Y:S01]  /*d130*/  FMUL.FTZ R66, R6, R49 ;  /* 0x0000003106427220 */ /* 0x000fe20000410000 */
[----:B------:R-:W-:Y:S01]  /*d140*/  HADD2.F32 R57, -RZ, R4.H1_H1 ;  /* 0x30000004ff397230 */ /* 0x000fe20000004100 */
[C---:B------:R-:W-:Y:S01]  /*d150*/  FMUL.FTZ R4, R68.reuse, R47 ;  /* 0x0000002f44047220 */ /* 0x040fe20000410000 */
[--C-:B------:R-:W-:Y:S01]  /*d160*/  HADD2.F32 R48, -RZ, R7.reuse.H0_H0 ;  /* 0x20000007ff307230 */ /* 0x100fe20000004100 */
[----:B------:R-:W-:Y:S01]  /*d170*/  FMUL.FTZ R68, R68, R69 ;  /* 0x0000004544447220 */ /* 0x000fe20000410000 */
[----:B------:R-:W-:Y:S01]  /*d180*/  HADD2.F32 R71, -RZ, R7.H1_H1 ;  /* 0x30000007ff477230 */ /* 0x000fe20000004100 */
[-C--:B------:R-:W-:Y:S01]  /*d190*/  FMUL.FTZ R67, R6, R57.reuse ;  /* 0x0000003906437220 */ /* 0x080fe20000410000 */
[--C-:B------:R-:W-:Y:S01]  /*d1a0*/  HADD2.F32 R8, -RZ, R9.reuse.H0_H0 ;  /* 0x20000009ff087230 */ /* 0x100fe20000004100 */
[----:B------:R-:W-:Y:S01]  /*d1b0*/  FFMA.FTZ R66, R58, R57, R66 ;  /* 0x000000393a427223 */ /* 0x000fe20000010042 */
[----:B------:R-:W-:Y:S01]  /*d1c0*/  HADD2.F32 R50, -RZ, R9.H1_H1 ;  /* 0x30000009ff327230 */ /* 0x000fe20000004100 */
[C---:B------:R-:W-:Y:S01]  /*d1d0*/  FFMA.FTZ R69, R60.reuse, R69, R4 ;  /* 0x000000453c457223 */ /* 0x040fe20000010004 */
[----:B------:R-:W-:Y:S01]  /*d1e0*/  HADD2.F32 R7, -RZ, R33.H0_H0 ;  /* 0x20000021ff077230 */ /* 0x000fe20000004100 */
[----:B------:R-:W-:Y:S01]  /*d1f0*/  FMUL.FTZ R4, R65, R8 ;  /* 0x0000000841047220 */ /* 0x000fe20000410000 */
[--C-:B------:R-:W-:Y:S01]  /*d200*/  HADD2.F32 R52, -RZ, R5.reuse.H0_H0 ;  /* 0x20000005ff347230 */ /* 0x100fe20000004100 */
[----:B------:R-:W-:Y:S01]  /*d210*/  FFMA.FTZ R68, R60, R47, -R68 ;  /* 0x0000002f3c447223 */ /* 0x000fe20000010844 */
[----:B------:R-:W-:Y:S01]  /*d220*/  HADD2.F32 R54, -RZ, R5.H1_H1 ;  /* 0x30000005ff367230 */ /* 0x000fe20000004100 */
[----:B------:R-:W-:Y:S01]  /*d230*/  FMUL.FTZ R5, R7, R50 ;  /* 0x0000003207057220 */ /* 0x000fe20000410000 */
[----:B------:R-:W-:Y:S01]  /*d240*/  HADD2.F32 R57, -RZ, R35.H0_H0 ;  /* 0x20000023ff397230 */ /* 0x000fe20000004100 */
[-C--:B------:R-:W-:Y:S01]  /*d250*/  FMUL.FTZ R65, R65, R52.reuse ;  /* 0x0000003441417220 */ /* 0x080fe20000410000 */
[--C-:B------:R-:W-:Y:S01]  /*d260*/  HADD2.F32 R9, -RZ, R10.reuse.H0_H0 ;  /* 0x2000000aff097230 */ /* 0x100fe20000004100 */
[----:B------:R-:W-:Y:S01]  /*d270*/  FFMA.FTZ R52, R59, R52, R4 ;  /* 0x000000343b347223 */ /* 0x000fe20000010004 */
[----:B------:R-:W-:Y:S01]  /*d280*/  HADD2.F32 R6, -RZ, R37.H1_H1 ;  /* 0x30000025ff067230 */ /* 0x000fe20000004100 */
[-C--:B------:R-:W-:Y:S01]  /*d290*/  FMUL.FTZ R64, R7, R54.reuse ;  /* 0x0000003607407220 */ /* 0x080fe20000410000 */
[----:B------:R-:W-:Y:S01]  /*d2a0*/  HADD2.F32 R51, -RZ, R10.H1_H1 ;  /* 0x3000000aff337230 */ /* 0x000fe20000004100 */
[----:B------:R-:W-:Y:S01]  /*d2b0*/  FFMA.FTZ R5, R57, R54, R5 ;  /* 0x0000003639057223 */ /* 0x000fe20000010005 */
[--C-:B------:R-:W-:Y:S01]  /*d2c0*/  HADD2.F32 R10, -RZ, R11.reuse.H0_H0 ;  /* 0x2000000bff0a7230 */ /* 0x100fe20000004100 */
[C---:B------:R-:W-:Y:S01]  /*d2d0*/  FMUL.FTZ R4, R6.reuse, R9 ;  /* 0x0000000906047220 */ /* 0x040fe20000410000 */
[--C-:B------:R-:W-:Y:S01]  /*d2e0*/  HADD2.F32 R54, -RZ, R34.reuse.H1_H1 ;  /* 0x30000022ff367230 */ /* 0x100fe20000004100 */
        /* <DEDUP_REMOVED lines=16> */
[----:B------:R-:W-:Y:S01]  /*d3f0*/  FFMA.FTZ R64, R57, R50, -R64 ;  /* 0x0000003239407223 */ /* 0x000fe20000010840 */
[----:B------:R-:W-:Y:S01]  /*d400*/  F2FP.PACK_AB R8, R67, R68 ;  /* 0x000000444308723e */ /* 0x000fe200000000ff */
[----:B------:R-:W-:Y:S02]  /*d410*/  FFMA.FTZ R63, R56, R9, -R63 ;  /* 0x00000009383f7223 */ /* 0x000fe4000001083f */
[----:B------:R-:W-:Y:S01]  /*d420*/  FFMA.FTZ R62, R54, R51, -R62 ;  /* 0x00000033363e7223 */ /* 0x000fe2000001083e */
[----:B------:R-:W-:Y:S01]  /*d430*/  F2FP.PACK_AB R9, R64, R65 ;  /* 0x000000414009723e */ /* 0x000fe200000000ff */
[C---:B------:R-:W-:Y:S02]  /*d440*/  FFMA.FTZ R61, R55.reuse, R10, -R61 ;  /* 0x0000000a373d7223 */ /* 0x040fe4000001083d */
[----:B------:R-:W-:Y:S01]  /*d450*/  FFMA.FTZ R70, R4, R11, -R70 ;  /* 0x0000000b04467223 */ /* 0x000fe20000010846 */
[----:B------:R-:W-:Y:S01]  /*d460*/  F2FP.PACK_AB R10, R62, R63 ;  /* 0x0000003f3e0a723e */ /* 0x000fe200000000ff */
[----:B------:R-:W-:-:S02]  /*d470*/  FFMA.FTZ R48, R55, R48, R72 ;  /* 0x0000003037307223 */ /* 0x000fc40000010048 */
[----:B------:R-:W-:Y:S01]  /*d480*/  FFMA.FTZ R7, R4, R71, R7 ;  /* 0x0000004704077223 */ /* 0x000fe20000010007 */
[----:B------:R-:W-:Y:S02]  /*d490*/  F2FP.PACK_AB R11, R70, R61 ;  /* 0x0000003d460b723e */ /* 0x000fe400000000ff */
[----:B------:R-:W-:Y:S02]  /*d4a0*/  F2FP.PACK_AB R4, R66, R69 ;  /* 0x000000454204723e */ /* 0x000fe400000000ff */
[----:B------:R-:W-:Y:S01]  /*d4b0*/  F2FP.PACK_AB R7, R7, R48 ;  /* 0x000000300707723e */ /* 0x000fe200000000ff */
[----:B------:R1:W-:Y:S04]  /*d4c0*/  STS.128 [R45+0x10080], R8 ;  /* 0x010080082d007388 */ /* 0x0003e80000000c00 */
[----:B------:R1:W-:Y:S02]  /*d4d0*/  STS.128 [R43+0x10080], R4 ;  /* 0x010080042b007388 */ /* 0x0003e40000000c00 */
.L_x_927:
[----:B------:R-:W-:Y:S05]  /*d4e0*/  BSYNC B0 ;  /* 0x0000000000007941 */ /* 0x000fea0003800000 */
.L_x_926:
[----:B------:R-:W-:-:S13]  /*d4f0*/  ISETP.GE.AND P0, PT, R229, c[0x0][0x27c], PT ;  /* 0x00009f00e5007a0c */ /* 0x000fda0003f06270 */
[----:B------:R-:W-:Y:S05]  /*d500*/  @P0 BRA `(.L_x_925) ;  /* 0x000005f000000947 */ /* 0x000fea0003800000 */
[----:B-1----:R-:W-:Y:S01]  /*d510*/  SHF.R.S32.HI R4, RZ, 0x1f, R229 ;  /* 0x0000001fff047819 */ /* 0x002fe200000114e5 */
[--C-:B------:R-:W-:Y:S02]  /*d520*/  HADD2.F32 R55, -RZ, R28.reuse.H1_H1 ;  /* 0x3000001cff377230 */ /* 0x100fe40000004100 */
[----:B------:R-:W-:Y:S01]  /*d530*/  HADD2.F32 R54, -RZ, R27.H1_H1 ;  /* 0x3000001bff367230 */ /* 0x000fe20000004100 */
[CC--:B------:R-:W-:Y:S01]  /*d540*/  LEA.HI R5, R4.reuse, R229.reuse, RZ, 0x3 ;  /* 0x000000e504057211 */ /* 0x0c0fe200078f18ff */
[----:B------:R-:W-:Y:S01]  /*d550*/  HADD2.F32 R61, -RZ, R28.H0_H0 ;  /* 0x2000001cff3d7230 */ /* 0x000fe20000004100 */
[----:B------:R-:W-:Y:S01]  /*d560*/  LEA.HI R9, R4, R229, RZ, 0x6 ;  /* 0x000000e504097211 */ /* 0x000fe200078f30ff */
[----:B------:R-:W-:Y:S01]  /*d570*/  HADD2.F32 R57, -RZ, R30.H1_H1 ;  /* 0x3000001eff397230 */ /* 0x000fe20000004100 */
[----:B------:R-:W-:Y:S01]  /*d580*/  LEA.HI.SX32 R7, R5, R46, 0x1d ;  /* 0x0000002e05077211 */ /* 0x000fe200078feaff */
[--C-:B------:R-:W-:Y:S01]  /*d590*/  HADD2.F32 R58, -RZ, R24.reuse.H1_H1 ;  /* 0x30000018ff3a7230 */ /* 0x100fe20000004100 */
[----:B------:R-:W-:Y:S01]  /*d5a0*/  LOP3.LUT R5, R44, 0x38, R5, 0xf8, !PT ;  /* 0x000000382c057812 */ /* 0x000fe200078ef805 */
[----:B------:R-:W-:Y:S01]  /*d5b0*/  HADD2.F32 R66, -RZ, R24.H0_H0 ;  /* 0x20000018ff427230 */ /* 0x000fe20000004100 */
[----:B------:R-:W-:Y:S01]  /*d5c0*/  SHF.R.S32.HI R4, RZ, 0x1f, R7 ;  /* 0x0000001fff047819 */ /* 0x000fe20000011407 */
[----:B------:R-:W-:Y:S01]  /*d5d0*/  HADD2.F32 R69, -RZ, R29.H0_H0 ;  /* 0x2000001dff457230 */ /* 0x000fe20000004100 */
        /* <DEDUP_REMOVED lines=18> */
[----:B------:R-:W-:Y:S01]  /*d700*/  HADD2.F32 R51, -RZ, R6.H1_H1 ;  /* 0x30000006ff337230 */ /* 0x000fe20000004100 */
[----:B------:R-:W-:Y:S01]  /*d710*/  FMUL.FTZ R65, R55, R42 ;  /* 0x0000002a37417220 */ /* 0x000fe20000410000 */
[----:B------:R-:W-:-:S02]  /*d720*/  HADD2.F32 R6, -RZ, R25.H1_H1 ;  /* 0x30000019ff067230 */ /* 0x000fc40000004100 */
[--C-:B------:R-:W-:Y:S02]  /*d730*/  HADD2.F32 R52, -RZ, R4.reuse.H0_H0 ;  /* 0x20000004ff347230 */ /* 0x100fe40000004100 */
[----:B------:R-:W-:Y:S01]  /*d740*/  HADD2.F32 R53, -RZ, R4.H1_H1 ;  /* 0x30000004ff357230 */ /* 0x000fe20000004100 */
[C---:B------:R-:W-:Y:S01]  /*d750*/  FMUL.FTZ R62, R6.reuse, R45 ;  /* 0x0000002d063e7220 */ /* 0x040fe20000410000 */
[--C-:B------:R-:W-:Y:S01]  /*d760*/  HADD2.F32 R44, -RZ, R7.reuse.H0_H0 ;  /* 0x20000007ff2c7230 */ /* 0x100fe20000004100 */
[-C--:B------:R-:W-:Y:S01]  /*d770*/  FMUL.FTZ R64, R55, R52.reuse ;  /* 0x0000003437407220 */ /* 0x080fe20000410000 */
[----:B------:R-:W-:Y:S01]  /*d780*/  HADD2.F32 R67, -RZ, R7.H1_H1 ;  /* 0x30000007ff437230 */ /* 0x000fe20000004100 */
[-C--:B------:R-:W-:Y:S01]  /*d790*/  FMUL.FTZ R63, R6, R53.reuse ;  /* 0x00000035063f7220 */ /* 0x080fe20000410000 */
[--C-:B------:R-:W-:Y:S01]  /*d7a0*/  HADD2.F32 R8, -RZ, R9.reuse.H0_H0 ;  /* 0x20000009ff087230 */ /* 0x100fe20000004100 */
[----:B------:R-:W-:Y:S01]  /*d7b0*/  FFMA.FTZ R62, R54, R53, R62 ;  /* 0x00000035363e7223 */ /* 0x000fe2000001003e */
[----:B------:R-:W-:Y:S01]  /*d7c0*/  HADD2.F32 R46, -RZ, R9.H1_H1 ;  /* 0x30000009ff2e7230 */ /* 0x000fe20000004100 */
[----:B------:R-:W-:Y:S01]  /*d7d0*/  FFMA.FTZ R65, R57, R52, R65 ;  /* 0x0000003439417223 */ /* 0x000fe20000010041 */
[----:B------:R-:W-:Y:S01]  /*d7e0*/  HADD2.F32 R7, -RZ, R25.H0_H0 ;  /* 0x20000019ff077230 */ /* 0x000fe20000004100 */
[----:B------:R-:W-:Y:S01]  /*d7f0*/  FMUL.FTZ R4, R61, R8 ;  /* 0x000000083d047220 */ /* 0x000fe20000410000 */
[--C-:B------:R-:W-:Y:S01]  /*d800*/  HADD2.F32 R48, -RZ, R5.reuse.H0_H0 ;  /* 0x20000005ff307230 */ /* 0x100fe20000004100 */
[----:B------:R-:W-:Y:S01]  /*d810*/  FMUL.FTZ R56, R69, R44 ;  /* 0x0000002c45387220 */ /* 0x000fe20000410000 */
[----:B------:R-:W-:Y:S01]  /*d820*/  HADD2.F32 R50, -RZ, R5.H1_H1 ;  /* 0x30000005ff327230 */ /* 0x000fe20000004100 */
[----:B------:R-:W-:Y:S01]  /*d830*/  FMUL.FTZ R5, R7, R46 ;  /* 0x0000002e07057220 */ /* 0x000fe20000410000 */
[----:B------:R-:W-:Y:S01]  /*d840*/  HADD2.F32 R55, -RZ, R30.H0_H0 ;  /* 0x2000001eff377230 */ /* 0x000fe20000004100 */
[----:B------:R-:W-:Y:S01]  /*d850*/  FMUL.FTZ R61, R61, R48 ;  /* 0x000000303d3d7220 */ /* 0x000fe20000410000 */
[----:B------:R-:W-:Y:S01]  /*d860*/  HADD2.F32 R53, -RZ, R27.H0_H0 ;  /* 0x2000001bff357230 */ /* 0x000fe20000004100 */
[----:B------:R-:W-:Y:S01]  /*d870*/  FMUL.FTZ R60, R7, R50 ;  /* 0x00000032073c7220 */ /* 0x000fe20000410000 */
[--C-:B------:R-:W-:Y:S01]  /*d880*/  HADD2.F32 R9, -RZ, R10.reuse.H0_H0 ;  /* 0x2000000aff097230 */ /* 0x100fe20000004100 */
[----:B------:R-:W-:Y:S01]  /*d890*/  FFMA.FTZ R48, R55, R48, R4 ;  /* 0x0000003037307223 */ /* 0x000fe20000010004 */
[----:B------:R-:W-:Y:S01]  /*d8a0*/  HADD2.F32 R6, -RZ, R29.H1_H1 ;  /* 0x3000001dff067230 */ /* 0x000fe20000004100 */
[----:B------:R-:W-:Y:S01]  /*d8b0*/  FFMA.FTZ R5, R53, R50, R5 ;  /* 0x0000003235057223 */ /* 0x000fe20000010005 */
[----:B------:R-:W-:Y:S01]  /*d8c0*/  HADD2.F32 R47, -RZ, R10.H1_H1 ;  /* 0x3000000aff2f7230 */ /* 0x000fe20000004100 */
[----:B------:R-:W-:Y:S01]  /*d8d0*/  FFMA.FTZ R64, R57, R42, -R64 ;  /* 0x0000002a39407223 */ /* 0x000fe20000010840 */
[----:B------:R-:W-:Y:S01]  /*d8e0*/  HADD2.F32 R10, -RZ, R11.H0_H0 ;  /* 0x2000000bff0a7230 */ /* 0x000fe20000004100 */
[C---:B------:R-:W-:Y:S01]  /*d8f0*/  FMUL.FTZ R4, R6.reuse, R9 ;  /* 0x0000000906047220 */ /* 0x040fe20000410000 */
[----:B------:R-:W-:Y:S01]  /*d900*/  HADD2.F32 R52, -RZ, R31.H1_H1 ;  /* 0x3000001fff347230 */ /* 0x000fe20000004100 */
[----:B------:R-:W-:Y:S01]  /*d910*/  FMUL.FTZ R59, R6, R49 ;  /* 0x00000031063b7220 */ /* 0x000fe20000410000 */
[--C-:B------:R-:W-:Y:S01]  /*d920*/  HADD2.F32 R50, -RZ, R26.reuse.H1_H1 ;  /* 0x3000001aff327230 */ /* 0x100fe20000004100 */
[----:B------:R-:W-:Y:S01]  /*d930*/  FMUL.FTZ R6, R58, R47 ;  /* 0x0000002f3a067220 */ /* 0x000fe20000410000 */
[----:B------:R-:W-:Y:S01]  /*d940*/  HADD2.F32 R11, -RZ, R11.H1_H1 ;  /* 0x3000000bff0b7230 */ /* 0x000fe20000004100 */
[----:B------:R-:W-:Y:S01]  /*d950*/  FFMA.FTZ R49, R52, R49, R4 ;  /* 0x0000003134317223 */ /* 0x000fe20000010004 */
[----:B------:R-:W-:Y:S01]  /*d960*/  HADD2.F32 R4, -RZ, R26.H0_H0 ;  /* 0x2000001aff047230 */ /* 0x000fe20000004100 */
[-C--:B------:R-:W-:Y:S01]  /*d970*/  FMUL.FTZ R58, R58, R51.reuse ;  /* 0x000000333a3a7220 */ /* 0x080fe20000410000 */
[----:B------:R-:W-:Y:S01]  /*d980*/  F2FP.PACK_AB R5, R5, R48 ;  /* 0x000000300505723e */ /* 0x000fe200000000ff */
[----:B------:R-:W-:Y:S01]  /*d990*/  FFMA.FTZ R6, R50, R51, R6 ;  /* 0x0000003332067223 */ /* 0x000fe20000010006 */
[----:B------:R-:W-:Y:S01]  /*d9a0*/  HADD2.F32 R51, -RZ, R31.H0_H0 ;  /* 0x2000001fff337230 */ /* 0x000fe20000004100 */
[----:B------:R-:W-:-:S02]  /*d9b0*/  FMUL.FTZ R7, R66, R11 ;  /* 0x0000000b42077220 */ /* 0x000fc40000410000 */
[----:B------:R-:W-:Y:S01]  /*d9c0*/  FMUL.FTZ R66, R66, R67 ;  /* 0x0000004342427220 */ /* 0x000fe20000410000 */
[----:B------:R-:W-:Y:S01]  /*d9d0*/  F2FP.PACK_AB R6, R6, R49 ;  /* 0x000000310606723e */ /* 0x000fe200000000ff */
[----:B------:R-:W-:Y:S02]  /*d9e0*/  FMUL.FTZ R68, R69, R10 ;  /* 0x0000000a45447220 */ /* 0x000fe40000410000 */
[----:B------:R-:W-:Y:S02]  /*d9f0*/  FFMA.FTZ R63, R54, R45, -R63 ;  /* 0x0000002d363f7223 */ /* 0x000fe4000001083f */
[----:B------:R-:W-:Y:S02]  /*da00*/  FFMA.FTZ R61, R55, R8, -R61 ;  /* 0x00000008373d7223 */ /* 0x000fe4000001083d */
[----:B------:R-:W-:Y:S01]  /*da10*/  FFMA.FTZ R60, R53, R46, -R60 ;  /* 0x0000002e353c7223 */ /* 0x000fe2000001083c */
[----:B------:R-:W-:Y:S01]  /*da20*/  F2FP.PACK_AB R8, R63, R64 ;  /* 0x000000403f08723e */ /* 0x000fe200000000ff */
[----:B------:R-:W-:-:S02]  /*da30*/  FFMA.FTZ R59, R52, R9, -R59 ;  /* 0x00000009343b7223 */ /* 0x000fc4000001083b */
[----:B------:R-:W-:Y:S01]  /*da40*/  FFMA.FTZ R58, R50, R47, -R58 ;  /* 0x0000002f323a7223 */ /* 0x000fe2000001083a */
[----:B------:R-:W-:Y:S01]  /*da50*/  F2FP.PACK_AB R9, R60, R61 ;  /* 0x0000003d3c09723e */ /* 0x000fe200000000ff */
[C---:B------:R-:W-:Y:S02]  /*da60*/  FFMA.FTZ R56, R51.reuse, R10, -R56 ;  /* 0x0000000a33387223 */ /* 0x040fe40000010838 */
[----:B------:R-:W-:Y:S01]  /*da70*/  FFMA.FTZ R11, R4, R11, -R66 ;  /* 0x0000000b040b7223 */ /* 0x000fe20000010842 */
[----:B------:R-:W-:Y:S01]  /*da80*/  F2FP.PACK_AB R10, R58, R59 ;  /* 0x0000003b3a0a723e */ /* 0x000fe200000000ff */
[----:B------:R-:W-:Y:S02]  /*da90*/  FFMA.FTZ R44, R51, R44, R68 ;  /* 0x0000002c332c7223 */ /* 0x000fe40000010044 */
[----:B------:R-:W-:Y:S01]  /*daa0*/  FFMA.FTZ R7, R4, R67, R7 ;  /* 0x0000004304077223 */ /* 0x000fe20000010007 */
[----:B------:R-:W-:Y:S02]  /*dab0*/  F2FP.PACK_AB R11, R11, R56 ;  /* 0x000000380b0b723e */ /* 0x000fe400000000ff */
[----:B------:R-:W-:-:S02]  /*dac0*/  F2FP.PACK_AB R4, R62, R65 ;  /* 0x000000413e04723e */ /* 0x000fc400000000ff */
[----:B------:R-:W-:Y:S01]  /*dad0*/  F2FP.PACK_AB R7, R7, R44 ;  /* 0x0000002c0707723e */ /* 0x000fe200000000ff */
[----:B------:R1:W-:Y:S04]  /*dae0*/  STS.128 [R43+0x10080], R8 ;  /* 0x010080082b007388 */ /* 0x0003e80000000c00 */
[----:B------:R1:W-:Y:S02]  /*daf0*/  STS.128 [R40+0x10080], R4 ;  /* 0x0100800428007388 */ /* 0x0003e40000000c00 */
.L_x_925:
[----:B------:R-:W-:Y:S05]  /*db00*/  BSYNC B1 ;  /* 0x0000000000017941 */ /* 0x000fea0003800000 */
.L_x_924:
        /* <DEDUP_REMOVED lines=106> */
.L_x_931:
[----:B------:R-:W-:Y:S05]  /*e1b0*/  BSYNC B0 ;  /* 0x0000000000007941 */ /* 0x000fea0003800000 */
.L_x_930:
        /* <DEDUP_REMOVED lines=15> */
[----:B------:R-:W-:Y:S01]  /*e2b0*/  SHF.L.U32 R5, R7, 0x3, RZ ;  /* 0x0000000307057819 */ /* 0x000fe200000006ff */
[----:B------:R-:W-:Y:S01]  /*e2c0*/  HADD2.F32 R57, -RZ, R29.H0_H0 ;  /* 0x2000001dff397230 */ /* 0x000fe20000004100 */
[----:B------:R-:W-:Y:S01]  /*e2d0*/  LEA.HI R4, R4, R7, RZ, 0x3 ;  /* 0x0000000704047211 */ /* 0x000fe200078f18ff */
[----:B------:R-:W-:Y:S01]  /*e2e0*/  HADD2.F32 R66, -RZ, R24.H0_H0 ;  /* 0x20000018ff427230 */ /* 0x000fe20000004100 */
[----:B------:R-:W-:-:S02]  /*e2f0*/  SHF.L.U32 R9, R9, 0x7, RZ ;  /* 0x0000000709097819 */ /* 0x000fc400000006ff */
[----:B------:R-:W-:Y:S02]  /*e300*/  LOP3.LUT R46, R46, 0x38, R5, 0xf8, !PT ;  /* 0x000000382e2e7812 */ /* 0x000fe400078ef805 */
[----:B------:R-:W-:Y:S02]  /*e310*/  SHF.L.U32 R4, R4, 0xa, RZ ;  /* 0x0000000a04047819 */ /* 0x000fe400000006ff */
[----:B------:R-:W-:Y:S02]  /*e320*/  LOP3.LUT R9, R9, 0x7fffe000, RZ, 0xc0, !PT ;  /* 0x7fffe00009097812 */ /* 0x000fe400078ec0ff */
[-C--:B------:R-:W-:Y:S02]  /*e330*/  LOP3.LUT R6, R6, R45.reuse, RZ, 0x3c, !PT ;  /* 0x0000002d06067212 */ /* 0x080fe400078e3cff */
        /* <DEDUP_REMOVED lines=73> */
.L_x_929:
[----:B------:R-:W-:Y:S05]  /*e7d0*/  BSYNC B1 ;  /* 0x0000000000017941 */ /* 0x000fea0003800000 */
.L_x_928:
[----:B-1----:R-:W-:-:S04]  /*e7e0*/  IADD3 R40, R80, 0x60, RZ ;  /* 0x0000006050287810 */ /* 0x002fc80007ffe0ff */
        /* <DEDUP_REMOVED lines=17> */
[----:B------:R-:W-:Y:S01]  /*e900*/  HADD2.F32 R50, -RZ, R36.H1_H1 ;  /* 0x30000024ff327230 */ /* 0x000fe20000004100 */
[----:B------:R-:W-:Y:S01]  /*e910*/  SHF.R.S32.HI R5, RZ, 0x1f, R4 ;  /* 0x0000001fff057819 */ /* 0x000fe20000011404 */
[--C-:B------:R-:W-:Y:S01]  /*e920*/  HADD2.F32 R56, -RZ, R38.reuse.H1_H1 ;  /* 0x30000026ff387230 */ /* 0x100fe20000004100 */
[----:B------:R-:W-:Y:S01]  /*e930*/  SHF.L.U32 R7, R4, 0x3, RZ ;  /* 0x0000000304077819 */ /* 0x000fe200000006ff */
[----:B------:R-:W-:Y:S01]  /*e940*/  HADD2.F32 R59, -RZ, R38.H0_H0 ;  /* 0x20000026ff3b7230 */ /* 0x000fe20000004100 */
[----:B------:R-:W-:Y:S01]  /*e950*/  LEA.HI R5, R5, R4, RZ, 0x3 ;  /* 0x0000000405057211 */ /* 0x000fe200078f18ff */
[----:B------:R-:W-:Y:S01]  /*e960*/  HADD2.F32 R55, -RZ, R33.H1_H1 ;  /* 0x30000021ff377230 */ /* 0x000fe20000004100 */
[-C--:B------:R-:W-:Y:S01]  /*e970*/  LOP3.LUT R43, R43, R44.reuse, RZ, 0x3c, !PT ;  /* 0x0000002c2b2b7212 */ /* 0x080fe200078e3cff */
[----:B------:R-:W-:Y:S01]  /*e980*/  HADD2.F32 R36, -RZ, R35.H1_H1 ;  /* 0x30000023ff247230 */ /* 0x000fe20000004100 */
[----:B------:R-:W-:Y:S01]  /*e990*/  LOP3.LUT R7, R46, 0x38, R7, 0xf8, !PT ;  /* 0x000000382e077812 */ /* 0x000fe200078ef807 */
[----:B------:R-:W-:Y:S01]  /*e9a0*/  HADD2.F32 R33, -RZ, R33.H0_H0 ;  /* 0x20000021ff217230 */ /* 0x000fe20000004100 */
[----:B------:R-:W-:Y:S01]  /*e9b0*/  SHF.L.U32 R5, R5, 0xa, RZ ;  /* 0x0000000a05057819 */ /* 0x000fe200000006ff */
[----:B------:R-:W-:Y:S01]  /*e9c0*/  HADD2.F32 R35, -RZ, R35.H0_H0 ;  /* 0x20000023ff237230 */ /* 0x000fe20000004100 */
[----:B------:R-:W-:Y:S01]  /*e9d0*/  IADD3 R43, R40, R43, RZ ;  /* 0x0000002b282b7210 */ /* 0x000fe20007ffe0ff */
[----:B------:R-:W-:Y:S01]  /*e9e0*/  HADD2.F32 R60, -RZ, R32.H1_H1 ;  /* 0x30000020ff3c7230 */ /* 0x000fe20000004100 */
[----:B------:R-:W-:-:S02]  /*e9f0*/  LOP3.LUT R4, R7, R44, RZ, 0x3c, !PT ;  /* 0x0000002c07047212 */ /* 0x000fc400078e3cff */
        /* <DEDUP_REMOVED lines=29> */
[C---:B------:R-:W-:Y:S01]  /*ebd0*/  FMUL.FTZ R62, R33.reuse, R48 ;  /* 0x00000030213e7220 */ /* 0x040fe20000410000 */
[----:B------:R-:W-:Y:S01]  /*ebe0*/  HADD2.F32 R54, -RZ, R6.H1_H1 ;  /* 0x30000006ff367230 */ /* 0x000fe20000004100 */
[----:B------:R-:W-:Y:S01]  /*ebf0*/  FMUL.FTZ R33, R33, R53 ;  /* 0x0000003521217220 */ /* 0x000fe20000410000 */
[--C-:B------:R-:W-:Y:S01]  /*ec00*/  HADD2.F32 R10, -RZ, R11.reuse.H0_H0 ;  /* 0x2000000bff0a7230 */ /* 0x100fe20000004100 */
[-C--:B------:R-:W-:Y:S01]  /*ec10*/  FMUL.FTZ R4, R4, R5.reuse ;  /* 0x0000000504047220 */ /* 0x080fe20000410000 */
[----:B------:R-:W-:Y:S01]  /*ec20*/  HADD2.F32 R11, -RZ, R11.H1_H1 ;  /* 0x3000000bff0b7230 */ /* 0x000fe20000004100 */
[----:B------:R-:W-:Y:S01]  /*ec30*/  FFMA.FTZ R61, R58, R5, R61 ;  /* 0x000000053a3d7223 */ /* 0x000fe2000001003d */
[----:B------:R-:W-:Y:S01]  /*ec40*/  HADD2.F32 R5, -RZ, R34.H1_H1 ;  /* 0x30000022ff057230 */ /* 0x000fe20000004100 */
[----:B------:R-:W-:Y:S01]  /*ec50*/  FFMA.FTZ R53, R35, R53, R62 ;  /* 0x0000003523357223 */ /* 0x000fe2000001003e */
[----:B------:R-:W-:Y:S01]  /*ec60*/  HADD2.F32 R6, -RZ, R7.H0_H0 ;  /* 0x20000007ff067230 */ /* 0x000fe20000004100 */
[C---:B------:R-:W-:Y:S01]  /*ec70*/  FMUL.FTZ R63, R60.reuse, R49 ;  /* 0x000000313c3f7220 */ /* 0x040fe20000410000 */
[----:B------:R-:W-:Y:S01]  /*ec80*/  HADD2.F32 R37, -RZ, R37.H0_H0 ;  /* 0x20000025ff257230 */ /* 0x000fe20000004100 */
[-C--:B------:R-:W-:Y:S01]  /*ec90*/  FMUL.FTZ R60, R60, R54.reuse ;  /* 0x000000363c3c7220 */ /* 0x080fe20000410000 */
[----:B------:R-:W-:Y:S01]  /*eca0*/  HADD2.F32 R62, -RZ, R32.H0_H0 ;  /* 0x20000020ff3e7230 */ /* 0x000fe20000004100 */
[----:B------:R-:W-:Y:S01]  /*ecb0*/  FFMA.FTZ R54, R5, R54, R63 ;  /* 0x0000003605367223 */ /* 0x000fe2000001003f */
[----:B------:R-:W-:Y:S01]  /*ecc0*/  HADD2.F32 R7, -RZ, R7.H1_H1 ;  /* 0x30000007ff077230 */ /* 0x000fe20000004100 */
[C---:B------:R-:W-:Y:S01]  /*ecd0*/  FMUL.FTZ R32, R37.reuse, R10 ;  /* 0x0000000a25207220 */ /* 0x040fe20000410000 */
[----:B------:R-:W-:Y:S01]  /*ece0*/  HADD2.F32 R39, -RZ, R39.H0_H0 ;  /* 0x20000027ff277230 */ /* 0x000fe20000004100 */
[----:B------:R-:W-:Y:S01]  /*ecf0*/  FMUL.FTZ R63, R62, R11 ;  /* 0x0000000b3e3f7220 */ /* 0x000fe20000410000 */
[----:B------:R-:W-:Y:S01]  /*ed00*/  HADD2.F32 R34, -RZ, R34.H0_H0 ;  /* 0x20000022ff227230 */ /* 0x000fe20000004100 */
[----:B------:R-:W-:-:S02]  /*ed10*/  FMUL.FTZ R37, R37, R6 ;  /* 0x0000000625257220 */ /* 0x000fc40000410000 */
[----:B------:R-:W-:Y:S02]  /*ed20*/  FMUL.FTZ R62, R62, R7 ;  /* 0x000000073e3e7220 */ /* 0x000fe40000410000 */
[----:B------:R-:W-:Y:S02]  /*ed30*/  FFMA.FTZ R50, R56, R45, -R50 ;  /* 0x0000002d38327223 */ /* 0x000fe40000010832 */
[----:B------:R-:W-:Y:S02]  /*ed40*/  FFMA.FTZ R55, R36, R47, -R55 ;  /* 0x0000002f24377223 */ /* 0x000fe40000010837 */
[----:B------:R-:W-:Y:S02]  /*ed50*/  FFMA.FTZ R57, R59, R8, -R57 ;  /* 0x000000083b397223 */ /* 0x000fe40000010839 */
        /* <DEDUP_REMOVED lines=17> */
.L_x_933:
[----:B------:R-:W-:Y:S05]  /*ee70*/  BSYNC B0 ;  /* 0x0000000000007941 */ /* 0x000fea0003800000 */
.L_x_932:
[----:B------:R-:W-:-:S13]  /*ee80*/  ISETP.GE.AND P0, PT, R229, c[0x0][0x27c], PT ;  /* 0x00009f00e5007a0c */ /* 0x000fda0003f06270 */
[----:B------:R-:W-:Y:S05]  /*ee90*/  @P0 BRA `(.L_x_911) ;  /* 0x000005f000000947 */ /* 0x000fea0003800000 */
[----:B-1----:R-:W-:Y:S01]  /*eea0*/  SHF.R.S32.HI R4, RZ, 0x1f, R229 ;  /* 0x0000001fff047819 */ /* 0x002fe200000114e5 */
[----:B------:R-:W-:Y:S02]  /*eeb0*/  HADD2.F32 R45, -RZ, R28.H0_H0 ;  /* 0x2000001cff2d7230 */ /* 0x000fe40000004100 */
[--C-:B------:R-:W-:Y:S01]  /*eec0*/  HADD2.F32 R43, -RZ, R30.reuse.H1_H1 ;  /* 0x3000001eff2b7230 */ /* 0x100fe20000004100 */
        /* <DEDUP_REMOVED lines=8> */
[----:B------:R-:W-:-:S02]  /*ef50*/  SHF.R.S32.HI R4, RZ, 0x1f, R7 ;  /* 0x0000001fff047819 */ /* 0x000fc40000011407 */
[----:B------:R-:W-:Y:S02]  /*ef60*/  LOP3.LUT R6, R5, R44, RZ, 0x3c, !PT ;  /* 0x0000002c05067212 */ /* 0x000fe400078e3cff */
[----:B------:R-:W-:Y:S02]  /*ef70*/  SHF.L.U32 R5, R7, 0x3, RZ ;  /* 0x0000000307057819 */ /* 0x000fe400000006ff */
[----:B------:R-:W-:Y:S02]  /*ef80*/  SHF.L.U32 R9, R9, 0x7, RZ ;  /* 0x0000000709097819 */ /* 0x000fe400000006ff */
[----:B------:R-:W-:Y:S02]  /*ef90*/  LEA.HI R4, R4, R7, RZ, 0x3 ;  /* 0x0000000704047211 */ /* 0x000fe400078f18ff */
[----:B------:R-:W-:Y:S02]  /*efa0*/  LOP3.LUT R5, R46, 0x38, R5, 0xf8, !PT ;  /* 0x000000382e057812 */ /* 0x000fe400078ef805 */
[----:B------:R-:W-:-:S02]  /*efb0*/  LOP3.LUT R9, R9, 0x7fffe000, RZ, 0xc0, !PT ;  /* 0x7fffe00009097812 */ /* 0x000fc400078ec0ff */
[----:B------:R-:W-:Y:S02]  /*efc0*/  SHF.L.U32 R4, R4, 0xa, RZ ;  /* 0x0000000a04047819 */ /* 0x000fe400000006ff */
[----:B------:R-:W-:Y:S02]  /*efd0*/  LOP3.LUT R44, R5, R44, RZ, 0x3c, !PT ;  /* 0x0000002c052c7212 */ /* 0x000fe400078e3cff */
[--C-:B------:R-:W-:Y:S02]  /*efe0*/  IADD3 R6, R6, R9, R40.reuse ;  /* 0x0000000906067210 */ /* 0x100fe40007ffe028 */
[----:B------:R-:W-:Y:S02]  /*eff0*/  LOP3.LUT R5, R4, 0x7fffe000, RZ, 0xc0, !PT ;  /* 0x7fffe00004057812 */ /* 0x000fe400078ec0ff */
[----:B------:R-:W-:Y:S02]  /*f000*/  SHF.L.U32 R32, R6, 0x1, RZ ;  /* 0x0000000106207819 */ /* 0x000fe400000006ff */
[----:B------:R-:W-:Y:S01]  /*f010*/  IADD3 R5, R44, R5, R40 ;  /* 0x000000052c057210 */ /* 0x000fe20007ffe028 */
[----:B------:R-:W-:-:S02]  /*f020*/  HADD2.F32 R44, -RZ, R25.H1_H1 ;  /* 0x30000019ff2c7230 */ /* 0x000fc40000004100 */
[----:B------:R-:W1:Y:S01]  /*f030*/  LDS.128 R8, [R32+0x10080] ;  /* 0x0100800020087984 */ /* 0x000e620000000c00 */
[----:B------:R-:W-:Y:S01]  /*f040*/  SHF.L.U32 R33, R5, 0x1, RZ ;  /* 0x0000000105217819 */ /* 0x000fe200000006ff */
[----:B------:R-:W-:-:S04]  /*f050*/  HADD2.F32 R25, -RZ, R25.H0_H0 ;  /* 0x20000019ff197230 */ /* 0x000fc80000004100 */
[----:B------:R-:W2:Y:S01]  /*f060*/  LDS.128 R4, [R33+0x10080] ;  /* 0x0100800021047984 */ /* 0x000ea20000000c00 */
[--C-:B-1----:R-:W-:Y:S02]  /*f070*/  HADD2.F32 R34, -RZ, R8.reuse.H0_H0 ;  /* 0x20000008ff227230 */ /* 0x102fe40000004100 */
[----:B------:R-:W-:Y:S02]  /*f080*/  HADD2.F32 R35, -RZ, R8.H1_H1 ;  /* 0x30000008ff237230 */ /* 0x000fe40000004100 */
[----:B------:R-:W-:Y:S01]  /*f090*/  HADD2.F32 R8, -RZ, R9.H0_H0 ;  /* 0x20000009ff087230 */ /* 0x000fe20000004100 */
[----:B------:R-:W-:Y:S01]  /*f0a0*/  FMUL.FTZ R46, R39, R34 ;  /* 0x00000022272e7220 */ /* 0x000fe20000410000 */
[--C-:B--2---:R-:W-:Y:S01]  /*f0b0*/  HADD2.F32 R38, -RZ, R4.reuse.H0_H0 ;  /* 0x20000004ff267230 */ /* 0x104fe20000004100 */
[C---:B------:R-:W-:Y:S01]  /*f0c0*/  FMUL.FTZ R49, R44.reuse, R35 ;  /* 0x000000232c317220 */ /* 0x040fe20000410000 */
[----:B------:R-:W-:Y:S01]  /*f0d0*/  HADD2.F32 R40, -RZ, R4.H1_H1 ;  /* 0x30000004ff287230 */ /* 0x000fe20000004100 */
[----:B------:R-:W-:Y:S01]  /*f0e0*/  FMUL.FTZ R30, R45, R8 ;  /* 0x000000082d1e7220 */ /* 0x000fe20000410000 */
        /* <DEDUP_REMOVED lines=9> */
[----:B------:R-:W-:Y:S01]  /*f180*/  FFMA.FTZ R49, R28, R40, R49 ;  /* 0x000000281c317223 */ /* 0x000fe20000010031 */
        /* <DEDUP_REMOVED lines=14> */
[----:B------:R-:W-:Y:S01]  /*f270*/  HADD2.F32 R11, -RZ, R11.H1_H1 ;  /* 0x3000000bff0b7230 */ /* 0x000fe20000004100 */
[C---:B------:R-:W-:Y:S01]  /*f280*/  FMUL.FTZ R51, R46.reuse, R37 ;  /* 0x000000252e337220 */ /* 0x040fe20000410000 */
[----:B------:R-:W-:Y:S01]  /*f290*/  HADD2.F32 R6, -RZ, R7.H0_H0 ;  /* 0x20000007ff067230 */ /* 0x000fe20000004100 */
[-C--:B------:R-:W-:Y:S01]  /*f2a0*/  FMUL.FTZ R46, R46, R42.reuse ;  /* 0x0000002a2e2e7220 */ /* 0x080fe20000410000 */
[----:B------:R-:W-:Y:S01]  /*f2b0*/  HADD2.F32 R29, -RZ, R29.H0_H0 ;  /* 0x2000001dff1d7230 */ /* 0x000fe20000004100 */
[----:B------:R-:W-:Y:S01]  /*f2c0*/  FFMA.FTZ R51, R5, R42, R51 ;  /* 0x0000002a05337223 */ /* 0x000fe20000010033 */
[----:B------:R-:W-:Y:S01]  /*f2d0*/  HADD2.F32 R50, -RZ, R24.H0_H0 ;  /* 0x20000018ff327230 */ /* 0x000fe20000004100 */
[----:B------:R-:W-:Y:S01]  /*f2e0*/  FFMA.FTZ R39, R43, R34, -R39 ;  /* 0x000000222b277223 */ /* 0x000fe20000010827 */
        /* <DEDUP_REMOVED lines=17> */
[C---:B------:R-:W-:Y:S01]  /*f400*/  FFMA.FTZ R50, R26.reuse, R11, -R50 ;  /* 0x0000000b1a327223 */ /* 0x040fe20000010832 */
        /* <DEDUP_REMOVED lines=8> */
.L_x_911:
[----:B------:R-:W-:Y:S05]  /*f490*/  BSYNC B2 ;  /* 0x0000000000027941 */ /* 0x000fea0003800000 */
.L_x_883:
[----:B------:R-:W-:Y:S01]  /*f4a0*/  IMAD R21, R21, c[0x0][0x208], RZ ;  /* 0x0000820015157a24 */ /* 0x000fe200078e02ff */
[----:B-1--4-:R-:W-:Y:S01]  /*f4b0*/  SHF.R.S32.HI R7, RZ, 0x4, R14 ;  /* 0x00000004ff077819 */ /* 0x012fe2000001140e */
[----:B------:R-:W-:Y:S01]  /*f4c0*/  IMAD.SHL.U32 R6, R13, 0x40, RZ ;  /* 0x000000400d067824 */ /* 0x000fe200078e00ff */
[----:B------:R-:W-:Y:S01]  /*f4d0*/  LEA.HI R82, R15, R224, RZ, 0x5 ;  /* 0x000000e00f527211 */ /* 0x000fe200078f28ff */
[----:B------:R-:W-:Y:S01]  /*f4e0*/  IMAD.WIDE.U32 R8, R234, c[0x0][0x208], RZ ;  /* 0x00008200ea087a25 */ /* 0x000fe200078e00ff */
[----:B------:R-:W-:Y:S01]  /*f4f0*/  LEA.HI R14, R14, R7, RZ, 0x1 ;  /* 0x000000070e0e7211 */ /* 0x000fe200078f08ff */
[----:B------:R-:W-:-:S04]  /*f500*/  DEPBAR.LE SB0, 0x0 ;  /* 0x000080000000791a */ /* 0x000fc80000000000 */
[----:B------:R-:W-:Y:S01]  /*f510*/  IMAD R4, R234, c[0x0][0x20c], R21 ;  /* 0x00008300ea047a24 */ /* 0x000fe200078e0215 */
[----:B------:R-:W-:Y:S01]  /*f520*/  LOP3.LUT R6, R6, 0x1c0, RZ, 0xc0, !PT ;  /* 0x000001c006067812 */ /* 0x000fe200078ec0ff */
[----:B------:R-:W-:Y:S01]  /*f530*/  IMAD.SHL.U32 R5, R80, 0x8, RZ ;  /* 0x0000000850057824 */ /* 0x000fe200078e00ff */
[----:B------:R-:W-:Y:S01]  /*f540*/  SHF.R.S32.HI R88, RZ, 0x1f, R229 ;  /* 0x0000001fff587819 */ /* 0x000fe200000114e5 */
[----:B------:R-:W-:Y:S01]  /*f550*/  IMAD.IADD R9, R9, 0x1, R4 ;  /* 0x0000000109097824 */ /* 0x000fe200078e0204 */
[----:B------:R-:W-:Y:S01]  /*f560*/  LOP3.LUT R4, R14, 0xfffffffe, RZ, 0xc0, !PT ;  /* 0xfffffffe0e047812 */ /* 0x000fe200078ec0ff */
[----:B------:R-:W-:Y:S01]  /*f570*/  IMAD R20, R20, c[0x0][0x218], RZ ;  /* 0x0000860014147a24 */ /* 0x000fe200078e02ff */
[----:B------:R-:W-:Y:S01]  /*f580*/  LOP3.LUT R5, R6, 0x8, R5, 0xf8, !PT ;  /* 0x0000000806057812 */ /* 0x000fe200078ef805 */
[----:B------:R-:W-:Y:S01]  /*f590*/  IMAD.WIDE.U32 R8, R233, c[0x0][0x218], R8 ;  /* 0x00008600e9087a25 */ /* 0x000fe200078e0008 */
[----:B------:R-:W-:Y:S01]  /*f5a0*/  SHF.R.U32.HI R6, RZ, 0x3, R6 ;  /* 0x00000003ff067819 */ /* 0x000fe20000011606 */
[----:B------:R-:W-:Y:S01]  /*f5b0*/  BSSY B0, `(.L_x_934) ;  /* 0x0000070000007945 */ /* 0x000fe20003800000 */
[----:B------:R-:W-:Y:S01]  /*f5c0*/  LOP3.LUT R16, R16, 0xfffffff7, RZ, 0xc0, !PT ;  /* 0xfffffff710107812 */ /* 0x000fe200078ec0ff */
[----:B------:R-:W-:Y:S01]  /*f5d0*/  IMAD.IADD R4, R7, 0x1, -R4 ;  /* 0x0000000107047824 */ /* 0x000fe200078e0a04 */
[----:B------:R-:W-:Y:S01]  /*f5e0*/  LOP3.LUT R5, R5, R6, RZ, 0x3c, !PT ;  /* 0x0000000605057212 */ /* 0x000fe200078e3cff */
[----:B------:R-:W-:Y:S01]  /*f5f0*/  IMAD R20, R233, c[0x0][0x21c], R20 ;  /* 0x00008700e9147a24 */ /* 0x000fe200078e0214 */
[----:B------:R-:W-:Y:S01]  /*f600*/  BAR.SYNC.DEFER_BLOCKING 0x0 ;  /* 0x0000000000007b1d */ /* 0x000fe20000010000 */
[----:B------:R-:W-:Y:S01]  /*f610*/  IADD3 R10, P0, R22, R8, RZ ;  /* 0x00000008160a7210 */ /* 0x000fe20007f1e0ff */
[----:B------:R-:W-:Y:S01]  /*f620*/  IMAD.SHL.U32 R8, R12, 0x40, RZ ;  /* 0x000000400c087824 */ /* 0x000fe200078e00ff */
[----:B------:R-:W-:Y:S01]  /*f630*/  LEA.HI R88, R88, R229, RZ, 0x3 ;  /* 0x000000e558587211 */ /* 0x000fe200078f18ff */
[----:B------:R-:W-:Y:S01]  /*f640*/  IMAD R217, R4, 0x200, R5 ;  /* 0x0000020004d97824 */ /* 0x000fe200078e0205 */
[----:B------:R-:W-:Y:S01]  /*f650*/  R2P PR, R13, 0x6 ;  /* 0x000000060d007804 */ /* 0x000fe20000000000 */
[----:B------:R-:W-:Y:S01]  /*f660*/  IMAD.IADD R29, R83, 0x1, -R80 ;  /* 0x00000001531d7824 */ /* 0x000fe200078e0a50 */
[----:B------:R-:W-:Y:S01]  /*f670*/  IADD3.X R17, R17, R9, R20, P0, !PT ;  /* 0x0000000911117210 */ /* 0x000fe200007fe414 */
[----:B------:R-:W-:Y:S01]  /*f680*/  IMAD.SHL.U32 R217, R217, 0x2, RZ ;  /* 0x00000002d9d97824 */ /* 0x000fe200078e00ff */
[----:B------:R-:W-:Y:S01]  /*f690*/  LEA R28, P0, R10, c[0x0][0x1f8], 0x1 ;  /* 0x00007e000a1c7a11 */ /* 0x000fe200078008ff */
[----:B------:R-:W-:Y:S01]  /*f6a0*/  IMAD.SHL.U32 R9, R0, 0x40, RZ ;  /* 0x0000004000097824 */ /* 0x000fe200078e00ff */
[----:B------:R-:W-:Y:S01]  /*f6b0*/  LOP3.LUT R8, R8, 0x1c0, RZ, 0xc0, !PT ;  /* 0x000001c008087812 */ /* 0x000fe200078ec0ff */
[----:B------:R-:W-:Y:S01]  /*f6c0*/  IMAD.SHL.U32 R0, R82, 0x20, RZ ;  /* 0x0000002052007824 */ /* 0x000fe200078e00ff */
[C---:B------:R-:W-:Y:S01]  /*f6d0*/  IADD3 R5, R217.reuse, 0xa080, RZ ;  /* 0x0000a080d9057810 */ /* 0x040fe20007ffe0ff */
[----:B------:R-:W-:Y:S01]  /*f6e0*/  SHFL.IDX PT, R30, R28, RZ, 0x181f ;  /* 0x00181fff1c1e7589 */ /* 0x000fe200000e0000 */
[----:B------:R-:W-:Y:S01]  /*f6f0*/  LEA.HI.X R10, R10, c[0x0][0x1fc], R17, 0x1, P0 ;  /* 0x00007f000a0a7a11 */ /* 0x000fe200000f0c11 */
[----:B------:R-:W-:Y:S01]  /*f700*/  IMAD.SHL.U32 R235, R2, 0x2, RZ ;  /* 0x0000000202eb7824 */ /* 0x000fe200078e00ff */
[----:B------:R-:W-:-:S02]  /*f710*/  IADD3 R216, R217, 0xa0a0, RZ ;  /* 0x0000a0a0d9d87810 */ /* 0x000fc40007ffe0ff */
[----:B------:R-:W-:Y:S01]  /*f720*/  @P1 IADD3 R216, R5, -0x20, RZ ;  /* 0xffffffe005d81810 */ /* 0x000fe20007ffe0ff */
[----:B------:R-:W-:Y:S01]  /*f730*/  IMAD.SHL.U32 R5, R4, 0x8, RZ ;  /* 0x0000000804057824 */ /* 0x000fe200078e00ff */
[----:B------:R-:W1:Y:S01]  /*f740*/  SHFL.IDX PT, R31, R10, RZ, 0x181f ;  /* 0x00181fff0a1f7589 */ /* 0x000e6200000e0000 */
[----:B------:R-:W-:Y:S02]  /*f750*/  LOP3.LUT R9, R9, 0xfffffe00, RZ, 0xc0, !PT ;  /* 0xfffffe0009097812 */ /* 0x000fe400078ec0ff */
[----:B------:R-:W-:Y:S01]  /*f760*/  LOP3.LUT R0, R0, 0x7ffffc00, RZ, 0xc0, !PT ;  /* 0x7ffffc0000007812 */ /* 0x000fe200078ec0ff */
[----:B------:R2:W3:Y:S01]  /*f770*/  LDSM.16.M88.4 R12, [R217+0xa080] ;  /* 0x00a08000d90c783b */ /* 0x0004e20000000200 */
[----:B------:R-:W-:Y:S02]  /*f780*/  LOP3.LUT R5, R8, 0x8, R5, 0xf8, !PT ;  /* 0x0000000808057812 */ /* 0x000fe400078ef805 */
[----:B------:R-:W-:Y:S01]  /*f790*/  SHF.R.U32.HI R8, RZ, 0x3, R8 ;  /* 0x00000003ff087819 */ /* 0x000fe20000011608 */
[----:B------:R2:W4:Y:S01]  /*f7a0*/  LDSM.16.M88.4 R40, [R217+0xa880] ;  /* 0x00a88000d928783b */ /* 0x0005220000000200 */
[----:B------:R-:W-:-:S02]  /*f7b0*/  ISETP.GE.AND P1, PT, R3, c[0x0][0x1d4], PT ;  /* 0x0000750003007a0c */ /* 0x000fc40003f26270 */
[----:B------:R-:W-:Y:S01]  /*f7c0*/  LOP3.LUT R8, R5, R8, RZ, 0x3c, !PT ;  /* 0x0000000805087212 */ /* 0x000fe200078e3cff */
[----:B------:R2:W2:Y:S01]  /*f7d0*/  LDSM.16.M88.4 R20, [R217+0xb080] ;  /* 0x00b08000d914783b */ /* 0x0004a20000000200 */
[----:B------:R-:W-:Y:S02]  /*f7e0*/  ISETP.LT.OR P0, PT, R29, 0x1, P1 ;  /* 0x000000011d00780c */ /* 0x000fe40000f01670 */
[----:B------:R-:W-:Y:S01]  /*f7f0*/  IADD3 R0, R8, R9, R0 ;  /* 0x0000000908007210 */ /* 0x000fe20007ffe000 */
[----:B------:R2:W2:Y:S01]  /*f800*/  LDSM.16.M88.4 R48, [R216] ;  /* 0x00000000d830783b */ /* 0x0004a20000000200 */
[----:B------:R-:W-:Y:S02]  /*f810*/  LOP3.LUT R88, R88, 0xfffffff8, RZ, 0xc0, !PT ;  /* 0xfffffff858587812 */ /* 0x000fe400078ec0ff */
[C---:B------:R-:W-:Y:S01]  /*f820*/  LEA R218, R0.reuse, 0x10080, 0x1 ;  /* 0x0001008000da7811 */ /* 0x040fe200078e08ff */
[----:B------:R-:W-:Y:S01]  /*f830*/  IMAD.SHL.U32 R4, R0, 0x2, RZ ;  /* 0x0000000200047824 */ /* 0x000fe200078e00ff */
[----:B------:R2:W2:Y:S01]  /*f840*/  LDSM.16.M88.4 R36, [R216+0x800] ;  /* 0x00080000d824783b */ /* 0x0004a20000000200 */
[----:B------:R-:W-:Y:S01]  /*f850*/  SHF.R.S32.HI R84, RZ, 0x1f, R19 ;  /* 0x0000001fff547819 */ /* 0x000fe20000011413 */
[----:B------:R-:W-:Y:S01]  /*f860*/  IMAD.MOV.U32 R0, RZ, RZ, 0x20 ;  /* 0x00000020ff007424 */ /* 0x000fe200078e00ff */
[----:B------:R-:W-:Y:S01]  /*f870*/  SHF.R.S32.HI R11, RZ, 0x1f, R18 ;  /* 0x0000001fff0b7819 */ /* 0x000fe20000011412 */
[----:B------:R-:W-:Y:S01]  /*f880*/  IMAD R96, R221, 0x2, R218 ;  /* 0x00000002dd607824 */ /* 0x000fe200078e02da */
[----:B------:R2:W2:Y:S01]  /*f890*/  LDSM.16.M88.4 R24, [R216+0x1000] ;  /* 0x00100000d818783b */ /* 0x0004a20000000200 */
[----:B-1----:R-:W-:Y:S01]  /*f8a0*/  IMAD.WIDE R32, R3, 0x2, R30 ;  /* 0x0000000203207825 */ /* 0x002fe200078e021e */
[----:B------:R-:W-:-:S02]  /*f8b0*/  LEA.HI R84, R84, R19, RZ, 0x3 ;  /* 0x0000001354547211 */ /* 0x000fc400078f18ff */
[----:B------:R-:W1:Y:S01]  /*f8c0*/  LDSM.16.M88.4 R4, [R4+0x10080] ;  /* 0x010080000404783b */ /* 0x000e620000000200 */
[----:B------:R-:W-:Y:S01]  /*f8d0*/  IMAD.WIDE R34, R88, 0x2, R30 ;  /* 0x0000000258227825 */ /* 0x000fe200078e021e */
[----:B------:R-:W-:Y:S02]  /*f8e0*/  LOP3.LUT R84, R84, 0xfffffff8, RZ, 0xc0, !PT ;  /* 0xfffffff854547812 */ /* 0x000fe400078ec0ff */
[----:B------:R1:W1:Y:S01]  /*f8f0*/  LDSM.16.M88.4 R64, [R96] ;  /* 0x000000006040783b */ /* 0x0002620000000200 */
[----:B------:R-:W-:Y:S02]  /*f900*/  LEA.HI R238, R11, R18, RZ, 0x3 ;  /* 0x000000120bee7211 */ /* 0x000fe400078f18ff */
[----:B------:R-:W-:Y:S01]  /*f910*/  SEL R220, R0, 0xffffffe0, !P2 ;  /* 0xffffffe000dc7807 */ /* 0x000fe20005000000 */
[----:B------:R-:W-:Y:S01]  /*f920*/  @!PT LDS RZ, [RZ] ;  /* 0x00000000fffff984 */ /* 0x000fe20000000800 */
[----:B------:R-:W-:Y:S01]  /*f930*/  @!PT LDS RZ, [RZ] ;  /* 0x00000000fffff984 */ /* 0x000fe20000000800 */
[----:B------:R-:W-:Y:S01]  /*f940*/  @!PT LDS RZ, [RZ] ;  /* 0x00000000fffff984 */ /* 0x000fe20000000800 */
[----:B------:R5:W-:Y:S01]  /*f950*/  LDGSTS.E.BYPASS.LTC128B.128 [R235+0x4080], [R32.64], !P0 ;  /* 0x0408000020eb7fae */ /* 0x000be2000c101d50 */
[----:B------:R-:W-:Y:S02]  /*f960*/  ISETP.GE.AND P0, PT, R229, c[0x0][0x1d4], PT ;  /* 0x00007500e5007a0c */ /* 0x000fe40003f06270 */
[----:B------:R-:W-:-:S02]  /*f970*/  LOP3.LUT R238, R238, 0xfffffff8, RZ, 0xc0, !PT ;  /* 0xfffffff8eeee7812 */ /* 0x000fc400078ec0ff */
[----:B------:R-:W-:Y:S02]  /*f980*/  LOP3.LUT R2, R8, R9, RZ, 0xfc, !PT ;  /* 0x0000000908027212 */ /* 0x000fe400078efcff */
[----:B------:R-:W-:Y:S02]  /*f990*/  SHF.R.S32.HI R0, RZ, 0x1f, R3 ;  /* 0x0000001fff007819 */ /* 0x000fe40000011403 */
[----:B------:R-:W-:Y:S02]  /*f9a0*/  SHF.R.S32.HI R93, RZ, 0x1f, R88 ;  /* 0x0000001fff5d7819 */ /* 0x000fe40000011458 */
[----:B------:R-:W-:Y:S02]  /*f9b0*/  SHF.R.S32.HI R91, RZ, 0x1f, R84 ;  /* 0x0000001fff5b7819 */ /* 0x000fe40000011454 */
[----:B------:R-:W-:Y:S02]  /*f9c0*/  SHF.R.S32.HI R89, RZ, 0x1f, R238 ;  /* 0x0000001fff597819 */ /* 0x000fe400000114ee */
[----:B------:R-:W-:-:S02]  /*f9d0*/  @P0 LOP3.LUT R16, R16, 0x8, RZ, 0xfc, !PT ;  /* 0x0000000810100812 */ /* 0x000fc400078efcff */
[----:B------:R-:W-:Y:S02]  /*f9e0*/  ISETP.LT.OR P0, PT, R29, 0x1, P0 ;  /* 0x000000011d00780c */ /* 0x000fe40000701670 */
[----:B------:R-:W-:Y:S02]  /*f9f0*/  LOP3.LUT R16, R16, 0xfffffffb, RZ, 0xc0, !PT ;  /* 0xfffffffb10107812 */ /* 0x000fe400078ec0ff */
[C---:B------:R-:W-:Y:S02]  /*fa00*/  IADD3 R211, R216.reuse, 0x800, RZ ;  /* 0x00000800d8d37810 */ /* 0x040fe40007ffe0ff */
[----:B------:R-:W-:Y:S01]  /*fa10*/  IADD3 R210, R216, 0x1000, RZ ;  /* 0x00001000d8d27810 */ /* 0x000fe20007ffe0ff */
[----:B-----5:R-:W-:-:S06]  /*fa20*/  IMAD.WIDE R32, R84, 0x2, R30 ;  /* 0x0000000254207825 */ /* 0x020fcc00078e021e */
[----:B------:R1:W-:Y:S01]  /*fa30*/  LDGSTS.E.BYPASS.LTC128B.128 [R235+0x5880], [R34.64], !P0 ;  /* 0x0588000022eb7fae */ /* 0x0003e2000c101d50 */
[----:B------:R-:W-:Y:S01]  /*fa40*/  ISETP.GE.AND P0, PT, R19, c[0x0][0x1d4], PT ;  /* 0x0000750013007a0c */ /* 0x000fe20003f06270 */
[----:B------:R-:W-:-:S12]  /*fa50*/  IMAD.WIDE R30, R238, 0x2, R30 ;  /* 0x00000002ee1e7825 */ /* 0x000fd800078e021e */
[----:B------:R-:W-:Y:S02]  /*fa60*/  @P0 LOP3.LUT R16, R16, 0x4, RZ, 0xfc, !PT ;  /* 0x0000000410100812 */ /* 0x000fe400078efcff */
[----:B------:R-:W-:Y:S02]  /*fa70*/  ISETP.LT.OR P0, PT, R29, 0x1, P0 ;  /* 0x000000011d00780c */ /* 0x000fe40000701670 */
[----:B------:R-:W-:-:S11]  /*fa80*/  LOP3.LUT R16, R16, 0xfffffffd, RZ, 0xc0, !PT ;  /* 0xfffffffd10107812 */ /* 0x000fd600078ec0ff */
[----:B------:R1:W-:Y:S01]  /*fa90*/  LDGSTS.E.BYPASS.LTC128B.128 [R235+0x7080], [R32.64], !P0 ;  /* 0x0708000020eb7fae */ /* 0x0003e2000c101d50 */
[----:B------:R-:W-:-:S13]  /*faa0*/  ISETP.GE.AND P0, PT, R18, c[0x0][0x1d4], PT ;  /* 0x0000750012007a0c */ /* 0x000fda0003f06270 */
[----:B------:R-:W-:Y:S02]  /*fab0*/  @P0 LOP3.LUT R16, R16, 0x2, RZ, 0xfc, !PT ;  /* 0x0000000210100812 */ /* 0x000fe400078efcff */
[----:B------:R-:W-:Y:S02]  /*fac0*/  ISETP.LT.OR P0, PT, R29, 0x1, P0 ;  /* 0x000000011d00780c */ /* 0x000fe40000701670 */
[----:B------:R-:W-:-:S11]  /*fad0*/  LOP3.LUT R16, R16, 0xffffffdf, RZ, 0xc0, !PT ;  /* 0xffffffdf10107812 */ /* 0x000fd600078ec0ff */
[----:B------:R1:W-:Y:S01]  /*fae0*/  LDGSTS.E.BYPASS.LTC128B.128 [R235+0x8880], [R30.64], !P0 ;  /* 0x088800001eeb7fae */ /* 0x0003e2000c101d50 */
[----:B------:R-:W-:-:S13]  /*faf0*/  ISETP.GT.AND P0, PT, R224, 0x7f, PT ;  /* 0x0000007fe000780c */ /* 0x000fda0003f04270 */
[----:B------:R-:W-:Y:S01]  /*fb00*/  @P0 LOP3.LUT R16, R16, 0x20, RZ, 0xfc, !PT ;  /* 0x0000002010100812 */ /* 0x000fe200078efcff */
[----:B------:R-:W-:Y:S05]  /*fb10*/  @P0 BRA `(.L_x_935) ;  /* 0x0000019000000947 */ /* 0x000fea0003800000 */
[----:B--234-:R-:W-:Y:S05]  /*fb20*/  BRA.DIV ~URZ, `(.L_x_936) ;  /* 0x000089427f007947 */ /* 0x01cfea000b800000 */
[----:B-1----:R1:W2:Y:S04]  /*fb30*/  SHFL.IDX PT, R30, R10, 0x1, 0x181f ;  /* 0x00381f000a1e7f89 */ /* 0x0022a800000e0000 */
[----:B------:R1:W3:Y:S02]  /*fb40*/  SHFL.IDX PT, R9, R28, 0x1, 0x181f ;  /* 0x00381f001c097f89 */ /* 0x0002e400000e0000 */
.L_x_964:
[CC--:B---3--:R-:W-:Y:S02]  /*fb50*/  LEA R16, P0, R88.reuse, R9.reuse, 0x1 ;  /* 0x0000000958107211 */ /* 0x0c8fe400078008ff */
[----:B------:R-:W-:Y:S02]  /*fb60*/  ISETP.GE.AND P2, PT, R229, c[0x0][0x1d4], PT ;  /* 0x00007500e5007a0c */ /* 0x000fe40003f46270 */
[----:B--2---:R-:W-:Y:S02]  /*fb70*/  LEA.HI.X R17, R88, R30, R93, 0x1, P0 ;  /* 0x0000001e58117211 */ /* 0x004fe400000f0c5d */
[----:B-1----:R-:W-:-:S04]  /*fb80*/  LEA R10, P0, R84, R9, 0x1 ;  /* 0x00000009540a7211 */ /* 0x002fc800078008ff */
[----:B------:R-:W-:Y:S02]  /*fb90*/  LEA.HI.X R11, R84, R30, R91, 0x1, P0 ;  /* 0x0000001e540b7211 */ /* 0x000fe400000f0c5b */
[----:B------:R-:W-:-:S04]  /*fba0*/  LEA R32, P0, R3, R9, 0x1 ;  /* 0x0000000903207211 */ /* 0x000fc800078008ff */
[----:B------:R-:W-:Y:S02]  /*fbb0*/  LEA.HI.X R33, R3, R30, R0, 0x1, P0 ;  /* 0x0000001e03217211 */ /* 0x000fe400000f0c00 */
[----:B------:R-:W-:Y:S02]  /*fbc0*/  ISETP.LT.OR P0, PT, R29, 0x21, P1 ;  /* 0x000000211d00780c */ /* 0x000fe40000f01670 */
[----:B------:R-:W-:-:S11]  /*fbd0*/  ISETP.GE.AND P1, PT, R19, c[0x0][0x1d4], PT ;  /* 0x0000750013007a0c */ /* 0x000fd60003f26270 */
[----:B------:R-:W-:Y:S01]  /*fbe0*/  @!PT LDS RZ, [RZ] ;  /* 0x00000000fffff984 */ /* 0x000fe20000000800 */
[----:B------:R-:W-:Y:S01]  /*fbf0*/  @!PT LDS RZ, [RZ] ;  /* 0x00000000fffff984 */ /* 0x000fe20000000800 */
[----:B------:R-:W-:Y:S01]  /*fc00*/  @!PT LDS RZ, [RZ] ;  /* 0x00000000fffff984 */ /* 0x000fe20000000800 */
[----:B------:R1:W-:Y:S01]  /*fc10*/  LDGSTS.E.BYPASS.LTC128B.128 [R235+0x5080], [R32.64], !P0 ;  /* 0x0508000020eb7fae */ /* 0x0003e2000c101d50 */
[----:B------:R-:W-:-:S04]  /*fc20*/  LEA R8, P0, R238, R9, 0x1 ;  /* 0x00000009ee087211 */ /* 0x000fc800078008ff */
[----:B------:R-:W-:Y:S02]  /*fc30*/  LEA.HI.X R9, R238, R30, R89, 0x1, P0 ;  /* 0x0000001eee097211 */ /* 0x000fe400000f0c59 */
[----:B------:R-:W-:Y:S02]  /*fc40*/  ISETP.LT.OR P0, PT, R29, 0x21, P2 ;  /* 0x000000211d00780c */ /* 0x000fe40001701670 */
[----:B------:R-:W-:-:S11]  /*fc50*/  ISETP.GE.AND P2, PT, R18, c[0x0][0x1d4], PT ;  /* 0x0000750012007a0c */ /* 0x000fd60003f46270 */
[----:B------:R1:W-:Y:S01]  /*fc60*/  LDGSTS.E.BYPASS.LTC128B.128 [R235+0x6880], [R16.64], !P0 ;  /* 0x0688000010eb7fae */ /* 0x0003e2000c101d50 */
[----:B------:R-:W-:-:S13]  /*fc70*/  ISETP.LT.OR P0, PT, R29, 0x21, P1 ;  /* 0x000000211d00780c */ /* 0x000fda0000f01670 */
[----:B------:R1:W-:Y:S01]  /*fc80*/  LDGSTS.E.BYPASS.LTC128B.128 [R235+0x8080], [R10.64], !P0 ;  /* 0x080800000aeb7fae */ /* 0x0003e2000c101d50 */
[----:B------:R-:W-:-:S13]  /*fc90*/  ISETP.LT.OR P0, PT, R29, 0x21, P2 ;  /* 0x000000211d00780c */ /* 0x000fda0001701670 */
[----:B------:R1:W-:Y:S02]  /*fca0*/  LDGSTS.E.BYPASS.LTC128B.128 [R235+0x9880], [R8.64], !P0 ;  /* 0x0988000008eb7fae */ /* 0x0003e4000c101d50 */
.L_x_935:
[----:B--234-:R-:W-:Y:S05]  /*fcb0*/  BSYNC B0 ;  /* 0x0000000000007941 */ /* 0x01cfea0003800000 */
.L_x_934:
[----:B------:R-:W0:Y:S01]  /*fcc0*/  LDGDEPBAR ;  /* 0x00000000000079af */ /* 0x000e220000000000 */
[----:B------:R-:W-:Y:S02]  /*fcd0*/  WARPSYNC 0xffffffff ;  /* 0xffffffff00007948 */ /* 0x000fe40003800000 */
[C---:B-1----:R-:W-:Y:S01]  /*fce0*/  HMMA.16816.F32 R16, R4.reuse, R12, RZ ;  /* 0x0000000c0410723c */ /* 0x042fe200000018ff */
[C---:B------:R-:W-:Y:S01]  /*fcf0*/  LEA R94, R219.reuse, R218, 0x1 ;  /* 0x000000dadb5e7211 */ /* 0x040fe200078e08ff */
[----:B------:R-:W-:Y:S01]  /*fd00*/  LDSM.16.M88.4 R72, [R217+0xf080] ;  /* 0x00f08000d948783b */ /* 0x000fe20000000200 */
[C---:B------:R-:W-:Y:S02]  /*fd10*/  LEA R90, R220.reuse, R217, 0x1 ;  /* 0x000000d9dc5a7211 */ /* 0x040fe400078e08ff */
[----:B------:R-:W-:Y:S01]  /*fd20*/  LEA R92, R219, R96, 0x1 ;  /* 0x00000060db5c7211 */ /* 0x000fe200078e08ff */
[----:B------:R-:W-:Y:S01]  /*fd30*/  LDSM.16.M88.4 R8, [R94] ;  /* 0x000000005e08783b */ /* 0x000fe20000000200 */
[----:B------:R-:W-:Y:S01]  /*fd40*/  LEA R209, R220, R216, 0x1 ;  /* 0x000000d8dcd17211 */ /* 0x000fe200078e08ff */
[----:B------:R-:W-:Y:S01]  /*fd50*/  HMMA.16816.F32 R12, R4, R14, RZ ;  /* 0x0000000e040c723c */ /* 0x000fe200000018ff */
[----:B------:R-:W-:Y:S01]  /*fd60*/  ISETP.GE.AND P1, PT, R95, 0x31, PT ;  /* 0x000000315f00780c */ /* 0x000fe20003f26270 */
[----:B------:R-:W1:Y:S01]  /*fd70*/  LDSM.16.M88.4 R56, [R90+0xa080] ;  /* 0x00a080005a38783b */ /* 0x000e620000000200 */
[----:B------:R-:W-:-:S02]  /*fd80*/  IADD3 R208, R216, 0x1800, RZ ;  /* 0x00001800d8d07810 */ /* 0x000fc40007ffe0ff */
[C---:B------:R-:W-:Y:S01]  /*fd90*/  IADD3 R207, R216.reuse, 0x2000, RZ ;  /* 0x00002000d8cf7810 */ /* 0x040fe20007ffe0ff */
[----:B------:R-:W-:Y:S01]  /*fda0*/  LDSM.16.M88.4 R60, [R209] ;  /* 0x00000000d13c783b */ /* 0x000fe20000000200 */
[C---:B------:R-:W-:Y:S01]  /*fdb0*/  IADD3 R206, R216.reuse, 0x2800, RZ ;  /* 0x00002800d8ce7810 */ /* 0x040fe20007ffe0ff */
[----:B------:R-:W-:Y:S01]  /*fdc0*/  HMMA.16816.F32 R28, R4, R40, RZ ;  /* 0x00000028041c723c */ /* 0x000fe200000018ff */
[C---:B------:R-:W-:Y:S01]  /*fdd0*/  IADD3 R205, R216.reuse, 0x3000, RZ ;  /* 0x00003000d8cd7810 */ /* 0x040fe20007ffe0ff */
[----:B------:R-:W-:Y:S01]  /*fde0*/  LDSM.16.M88.4 R44, [R90+0xa880] ;  /* 0x00a880005a2c783b */ /* 0x000fe20000000200 */
[C---:B------:R-:W-:Y:S02]  /*fdf0*/  IADD3 R204, R216.reuse, 0x3800, RZ ;  /* 0x00003800d8cc7810 */ /* 0x040fe40007ffe0ff */
[C---:B------:R-:W-:Y:S01]  /*fe00*/  IADD3 R203, R216.reuse, 0x4000, RZ ;  /* 0x00004000d8cb7810 */ /* 0x040fe20007ffe0ff */
[----:B------:R-:W-:Y:S01]  /*fe10*/  LDSM.16.M88.4 R32, [R90+0xb080] ;  /* 0x00b080005a20783b */ /* 0x000fe20000000200 */
[C---:B------:R-:W-:Y:S01]  /*fe20*/  IADD3 R202, R216.reuse, 0x4800, RZ ;  /* 0x00004800d8ca7810 */ /* 0x040fe20007ffe0ff */
[----:B------:R-:W-:Y:S01]  /*fe30*/  HMMA.16816.F32 R16, R64, R48, R16 ;  /* 0x000000304010723c */ /* 0x000fe20000001810 */
[C---:B------:R-:W-:Y:S01]  /*fe40*/  IADD3 R201, R216.reuse, 0x5000, RZ ;  /* 0x00005000d8c97810 */ /* 0x040fe20007ffe0ff */
[----:B------:R-:W-:Y:S01]  /*fe50*/  LDSM.16.M88.4 R68, [R94+0x8000] ;  /* 0x008000005e44783b */ /* 0x000fe20000000200 */
[----:B------:R-:W-:-:S03]  /*fe60*/  IADD3 R200, R216, 0x5800, RZ ;  /* 0x00005800d8c87810 */ /* 0x000fc60007ffe0ff */
[----:B------:R-:W-:Y:S02]  /*fe70*/  LDSM.16.M88.4 R76, [R90+0xe080] ;  /* 0x00e080005a4c783b */ /* 0x000fe40000000200 */
[----:B------:R-:W-:Y:S02]  /*fe80*/  HMMA.16816.F32 R12, R64, R50, R12 ;  /* 0x00000032400c723c */ /* 0x000fe4000000180c */
[----:B------:R-:W-:Y:S06]  /*fe90*/  LDSM.16.M88.4 R48, [R217+0xb880] ;  /* 0x00b88000d930783b */ /* 0x000fec0000000200 */
[C---:B------:R-:W-:Y:S08]  /*fea0*/  HMMA.16816.F32 R40, R4.reuse, R42, RZ ;  /* 0x0000002a0428723c */ /* 0x040ff000000018ff */
[C---:B------:R-:W-:Y:S08]  /*feb0*/  HMMA.16816.F32 R52, R4.reuse, R20, RZ ;  /* 0x000000140434723c */ /* 0x040ff000000018ff */
[----:B------:R-:W-:Y:S01]  /*fec0*/  HMMA.16816.F32 R4, R4, R22, RZ ;  /* 0x000000160404723c */ /* 0x000fe200000018ff */
[----:B------:R-:W2:Y:S07]  /*fed0*/  LDSM.16.M88.4 R20, [R92] ;  /* 0x000000005c14783b */ /* 0x000eae0000000200 */
[C---:B-1----:R-:W-:Y:S08]  /*fee0*/  HMMA.16816.F32 R16, R8.reuse, R56, R16 ;  /* 0x000000380810723c */ /* 0x042ff00000001810 */
[----:B------:R-:W-:Y:S01]  /*fef0*/  HMMA.16816.F32 R12, R8, R58, R12 ;  /* 0x0000003a080c723c */ /* 0x000fe2000000180c */
[----:B------:R-:W-:Y:S07]  /*ff00*/  LDSM.16.M88.4 R56, [R216+0x1800] ;  /* 0x00180000d838783b */ /* 0x000fee0000000200 */
[C---:B------:R-:W-:Y:S08]  /*ff10*/  HMMA.16816.F32 R28, R64.reuse, R36, R28 ;  /* 0x00000024401c723c */ /* 0x040ff0000000181c */
[C---:B------:R-:W-:Y:S01]  /*ff20*/  HMMA.16816.F32 R40, R64.reuse, R38, R40 ;  /* 0x000000264028723c */ /* 0x040fe20000001828 */
[----:B------:R-:W-:Y:S07]  /*ff30*/  LDSM.16.M88.4 R36, [R209+0x800] ;  /* 0x00080000d124783b */ /* 0x000fee0000000200 */
[C---:B------:R-:W-:Y:S08]  /*ff40*/  HMMA.16816.F32 R52, R64.reuse, R24, R52 ;  /* 0x000000184034723c */ /* 0x040ff00000001834 */
[----:B------:R-:W-:Y:S01]  /*ff50*/  HMMA.16816.F32 R64, R64, R26, R4 ;  /* 0x0000001a4040723c */ /* 0x000fe20000001804 */
[----:B------:R-:W1:Y:S04]  /*ff60*/  LDSM.16.M88.4 R4, [R218+0x4000] ;  /* 0x00400000da04783b */ /* 0x000e680000000200 */
[----:B------:R-:W3:Y:S03]  /*ff70*/  LDSM.16.M88.4 R24, [R209+0x1000] ;  /* 0x00100000d118783b */ /* 0x000ee60000000200 */
[C---:B--2---:R-:W-:Y:S08]  /*ff80*/  HMMA.16816.F32 R16, R20.reuse, R60, R16 ;  /* 0x0000003c1410723c */ /* 0x044ff00000001810 */
[----:B------:R-:W-:Y:S01]  /*ff90*/  HMMA.16816.F32 R12, R20, R62, R12 ;  /* 0x0000003e140c723c */ /* 0x000fe2000000180c */
[----:B------:R-:W-:Y:S07]  /*ffa0*/  LDSM.16.M88.4 R60, [R90+0xb880] ;  /* 0x00b880005a3c783b */ /* 0x000fee0000000200 */
[C---:B------:R-:W-:Y:S08]  /*ffb0*/  HMMA.16816.F32 R28, R8.reuse, R44, R28 ;  /* 0x0000002c081c723c */ /* 0x040ff0000000181c */
[C---:B------:R-:W-:Y:S01]  /*ffc0*/  HMMA.16816.F32 R40, R8.reuse, R46, R40 ;  /* 0x0000002e0828723c */ /* 0x040fe20000001828 */
[----:B------:R-:W-:Y:S07]  /*ffd0*/  LDSM.16.M88.4 R44, [R217+0xc080] ;  /* 0x00c08000d92c783b */ /* 0x000fee0000000200 */
[C---:B------:R-:W-:Y:S08]  /*ffe0*/  HMMA.16816.F32 R52, R8.reuse, R32, R52 ;  /* 0x000000200834723c */ /* 0x040ff00000001834 */
[----:B------:R-:W-:Y:S01]  /*fff0*/  HMMA.16816.F32 R64, R8, R34, R64 ;  /* 0x000000220840723c */ /* 0x000fe20000001840 */
[----:B------:R-:W2:Y:S04]  /*10000*/  LDSM.16.M88.4 R8, [R96+0x4000] ;  /* 0x004000006008783b */ /* 0x000ea80000000200 */
[----:B------:R-:W4:Y:S03]  /*10010*/  LDSM.16.M88.4 R32, [R217+0xc880] ;  /* 0x00c88000d920783b */ /* 0x000f260000000200 */
[C---:B-1----:R-:W-:Y:S08]  /*10020*/  HMMA.16816.F32 R16, R4.reuse, R48, R16 ;  /* 0x000000300410723c */ /* 0x042ff00000001810 */
[----:B------:R-:W-:Y:S01]  /*10030*/  HMMA.16816.F32 R12, R4, R50, R12 ;  /* 0x00000032040c723c */ /* 0x000fe2000000180c */
[----:B------:R-:W-:Y:S07]  /*10040*/  LDSM.16.M88.4 R48, [R90+0xc080] ;  /* 0x00c080005a30783b */ /* 0x000fee0000000200 */
[C---:B------:R-:W-:Y:S08]  /*10050*/  HMMA.16816.F32 R28, R20.reuse, R36, R28 ;  /* 0x00000024141c723c */ /* 0x040ff0000000181c */
[C---:B------:R-:W-:Y:S01]  /*10060*/  HMMA.16816.F32 R40, R20.reuse, R38, R40 ;  /* 0x000000261428723c */ /* 0x040fe20000001828 */
[----:B------:R-:W-:Y:S07]  /*10070*/  LDSM.16.M88.4 R36, [R216+0x2000] ;  /* 0x00200000d824783b */ /* 0x000fee0000000200 */
[C---:B---3--:R-:W-:Y:S08]  /*10080*/  HMMA.16816.F32 R52, R20.reuse, R24, R52 ;  /* 0x000000181434723c */ /* 0x048ff00000001834 */
        /* <DEDUP_REMOVED lines=9> */
[C---:B----4-:R-:W-:Y:S08]  /*10120*/  HMMA.16816.F32 R52, R4.reuse, R32, R52 ;  /* 0x000000200434723c */ /* 0x050ff00000001834 */
[----:B------:R-:W-:Y:S01]  /*10130*/  HMMA.16816.F32 R64, R4, R34, R64 ;  /* 0x000000220440723c */ /* 0x000fe20000001840 */
[----:B------:R-:W-:Y:S04]  /*10140*/  LDSM.16.M88.4 R32, [R92+0x4000] ;  /* 0x004000005c20783b */ /* 0x000fe80000000200 */
[----:B------:R-:W2:Y:S03]  /*10150*/  LDSM.16.M88.4 R4, [R209+0x1800] ;  /* 0x00180000d104783b */ /* 0x000ea60000000200 */
        /* <DEDUP_REMOVED lines=8> */
[----:B------:R-:W-:Y:S04]  /*101e0*/  LDSM.16.M88.4 R24, [R218+0x8000] ;  /* 0x00800000da18783b */ /* 0x000fe80000000200 */
[----:B------:R-:W1:Y:S03]  /*101f0*/  LDSM.16.M88.4 R8, [R217+0xd080] ;  /* 0x00d08000d908783b */ /* 0x000e660000000200 */
        /* <DEDUP_REMOVED lines=9> */
[----:B------:R-:W3:Y:S03]  /*10290*/  LDSM.16.M88.4 R44, [R217+0xe080] ;  /* 0x00e08000d92c783b */ /* 0x000ee60000000200 */
        /* <DEDUP_REMOVED lines=9> */
[----:B------:R-:W4:Y:S03]  /*10330*/  LDSM.16.M88.4 R36, [R216+0x3800] ;  /* 0x00380000d824783b */ /* 0x000f260000000200 */
[C---:B--2---:R-:W-:Y:S08]  /*10340*/  HMMA.16816.F32 R16, R4.reuse, R20, R16 ;  /* 0x000000140410723c */ /* 0x044ff00000001810 */
[----:B------:R-:W-:Y:S01]  /*10350*/  HMMA.16816.F32 R12, R4, R22, R12 ;  /* 0x00000016040c723c */ /* 0x000fe2000000180c */
[----:B------:R-:W2:Y:S07]  /*10360*/  LDSM.16.M88.4 R20, [R209+0x3000] ;  /* 0x00300000d114783b */ /* 0x000eae0000000200 */
[C---:B------:R-:W-:Y:S08]  /*10370*/  HMMA.16816.F32 R28, R24.reuse, R48, R28 ;  /* 0x00000030181c723c */ /* 0x040ff0000000181c */
[C---:B------:R-:W-:Y:S01]  /*10380*/  HMMA.16816.F32 R40, R24.reuse, R50, R40 ;  /* 0x000000321828723c */ /* 0x040fe20000001828 */
[----:B------:R-:W-:Y:S07]  /*10390*/  LDSM.16.M88.4 R48, [R218+0xc000] ;  /* 0x00c00000da30783b */ /* 0x000fee0000000200 */
[C---:B---3--:R-:W-:Y:S08]  /*103a0*/  HMMA.16816.F32 R52, R24.reuse, R44, R52 ;  /* 0x0000002c1834723c */ /* 0x048ff00000001834 */
[----:B------:R-:W-:Y:S01]  /*103b0*/  HMMA.16816.F32 R64, R24, R46, R64 ;  /* 0x0000002e1840723c */ /* 0x000fe20000001840 */
[----:B------:R-:W3:Y:S04]  /*103c0*/  LDSM.16.M88.4 R24, [R90+0xd880] ;  /* 0x00d880005a18783b */ /* 0x000ee80000000200 */
[----:B------:R-:W-:Y:S03]  /*103d0*/  LDSM.16.M88.4 R44, [R216+0x4800] ;  /* 0x00480000d82c783b */ /* 0x000fe60000000200 */
[C---:B-1----:R-:W-:Y:S08]  /*103e0*/  HMMA.16816.F32 R16, R68.reuse, R32, R16 ;  /* 0x000000204410723c */ /* 0x042ff00000001810 */
[----:B------:R-:W-:Y:S01]  /*103f0*/  HMMA.16816.F32 R12, R68, R34, R12 ;  /* 0x00000022440c723c */ /* 0x000fe2000000180c */
[----:B------:R-:W-:Y:S07]  /*10400*/  LDSM.16.M88.4 R32, [R216+0x5000] ;  /* 0x00500000d820783b */ /* 0x000fee0000000200 */
[C---:B----4-:R-:W-:Y:S08]  /*10410*/  HMMA.16816.F32 R28, R4.reuse, R36, R28 ;  /* 0x00000024041c723c */ /* 0x050ff0000000181c */
        /* <DEDUP_REMOVED lines=8> */
[----:B------:R-:W-:Y:S07]  /*104a0*/  LDSM.16.M88.4 R20, [R90+0xe880] ;  /* 0x00e880005a14783b */ /* 0x000fee0000000200 */
[C---:B---3--:R-:W-:Y:S08]  /*104b0*/  HMMA.16816.F32 R28, R68.reuse, R24, R28 ;  /* 0x00000018441c723c */ /* 0x048ff0000000181c */
[C---:B------:R-:W-:Y:S01]  /*104c0*/  HMMA.16816.F32 R40, R68.reuse, R26, R40 ;  /* 0x0000001a4428723c */ /* 0x040fe20000001828 */
[----:B------:R-:W2:Y:S07]  /*104d0*/  LDSM.16.M88.4 R24, [R94+0xc000] ;  /* 0x00c000005e18783b */ /* 0x000eae0000000200 */
[----:B------:R-:W-:Y:S08]  /*104e0*/  HMMA.16816.F32 R52, R68, R76, R52 ;  /* 0x0000004c4434723c */ /* 0x000ff00000001834 */
[C---:B-1----:R-:W-:Y:S08]  /*104f0*/  HMMA.16816.F32 R16, R48.reuse, R4, R16 ;  /* 0x000000043010723c */ /* 0x042ff00000001810 */
[----:B------:R-:W-:Y:S01]  /*10500*/  HMMA.16816.F32 R12, R48, R6, R12 ;  /* 0x00000006300c723c */ /* 0x000fe2000000180c */
[----:B------:R-:W-:Y:S07]  /*10510*/  LDSM.16.M88.4 R4, [R209+0x4800] ;  /* 0x00480000d104783b */ /* 0x000fee0000000200 */
[----:B------:R-:W-:Y:S01]  /*10520*/  HMMA.16816.F32 R68, R68, R78, R64 ;  /* 0x0000004e4444723c */ /* 0x000fe20000001840 */
[----:B------:R-:W-:Y:S07]  /*10530*/  LDSM.16.M88.4 R64, [R90+0xf080] ;  /* 0x00f080005a40783b */ /* 0x000fee0000000200 */
[C---:B------:R-:W-:Y:S08]  /*10540*/  HMMA.16816.F32 R16, R36.reuse, R44, R16 ;  /* 0x0000002c2410723c */ /* 0x040ff00000001810 */
[----:B------:R-:W-:Y:S01]  /*10550*/  HMMA.16816.F32 R12, R36, R46, R12 ;  /* 0x0000002e240c723c */ /* 0x000fe2000000180c */
[----:B------:R-:W1:Y:S07]  /*10560*/  LDSM.16.M88.4 R44, [R217+0xf880] ;  /* 0x00f88000d92c783b */ /* 0x000e6e0000000200 */
[C---:B----4-:R-:W-:Y:S08]  /*10570*/  HMMA.16816.F32 R28, R60.reuse, R8, R28 ;  /* 0x000000083c1c723c */ /* 0x050ff0000000181c */
[C---:B------:R-:W-:Y:S01]  /*10580*/  HMMA.16816.F32 R40, R60.reuse, R10, R40 ;  /* 0x0000000a3c28723c */ /* 0x040fe20000001828 */
[----:B------:R-:W3:Y:S07]  /*10590*/  LDSM.16.M88.4 R8, [R92+0xc000] ;  /* 0x00c000005c08783b */ /* 0x000eee0000000200 */
[C---:B------:R-:W-:Y:S08]  /*105a0*/  HMMA.16816.F32 R52, R60.reuse, R56, R52 ;  /* 0x000000383c34723c */ /* 0x040ff00000001834 */
[----:B------:R-:W-:Y:S08]  /*105b0*/  HMMA.16816.F32 R68, R60, R58, R68 ;  /* 0x0000003a3c44723c */ /* 0x000ff00000001844 */
[C---:B--2---:R-:W-:Y:S08]  /*105c0*/  HMMA.16816.F32 R16, R24.reuse, R20, R16 ;  /* 0x000000141810723c */ /* 0x044ff00000001810 */
[----:B------:R-:W-:Y:S01]  /*105d0*/  HMMA.16816.F32 R12, R24, R22, R12 ;  /* 0x00000016180c723c */ /* 0x000fe2000000180c */
[----:B------:R-:W2:Y:S07]  /*105e0*/  LDSM.16.M88.4 R20, [R216+0x5800] ;  /* 0x00580000d814783b */ /* 0x000eae0000000200 */
[C---:B------:R-:W-:Y:S08]  /*105f0*/  HMMA.16816.F32 R28, R48.reuse, R72, R28 ;  /* 0x00000048301c723c */ /* 0x040ff0000000181c */
[C---:B------:R-:W-:Y:S08]  /*10600*/  HMMA.16816.F32 R40, R48.reuse, R74, R40 ;  /* 0x0000004a3028723c */ /* 0x040ff00000001828 */
[C---:B-1----:R-:W-:Y:S01]  /*10610*/  HMMA.16816.F32 R56, R48.reuse, R44, R52 ;  /* 0x0000002c3038723c */ /* 0x042fe20000001834 */
[----:B------:R-:W-:Y:S07]  /*10620*/  LDSM.16.M88.4 R52, [R209+0x5000] ;  /* 0x00500000d134783b */ /* 0x000fee0000000200 */
[----:B------:R-:W-:Y:S08]  /*10630*/  HMMA.16816.F32 R68, R48, R46, R68 ;  /* 0x0000002e3044723c */ /* 0x000ff00000001844 */
[C---:B---3--:R-:W-:Y:S08]  /*10640*/  HMMA.16816.F32 R16, R8.reuse, R4, R16 ;  /* 0x000000040810723c */ /* 0x048ff00000001810 */
[----:B------:R-:W-:Y:S01]  /*10650*/  HMMA.16816.F32 R12, R8, R6, R12 ;  /* 0x00000006080c723c */ /* 0x000fe2000000180c */
[----:B------:R-:W1:Y:S07]  /*10660*/  LDSM.16.M88.4 R4, [R90+0xf880] ;  /* 0x00f880005a04783b */ /* 0x000e6e0000000200 */
[C---:B------:R-:W-:Y:S08]  /*10670*/  HMMA.16816.F32 R28, R36.reuse, R32, R28 ;  /* 0x00000020241c723c */ /* 0x040ff0000000181c */
[----:B------:R-:W-:Y:S01]  /*10680*/  HMMA.16816.F32 R40, R36, R34, R40 ;  /* 0x000000222428723c */ /* 0x000fe20000001828 */
[----:B------:R-:W-:-:S02]  /*10690*/  FMUL.FTZ R16, R16, c[0x0][0x320] ;  /* 0x0000c80010107a20 */ /* 0x000fc40000410000 */
[----:B------:R-:W-:Y:S02]  /*106a0*/  FMUL.FTZ R33, R17, c[0x0][0x320] ;  /* 0x0000c80011217a20 */ /* 0x000fe40000410000 */
[----:B------:R3:W4:Y:S03]  /*106b0*/  MUFU.TANH R32, R16 ;  /* 0x0000001000207308 */ /* 0x0007260000002400 */
[C---:B--2---:R-:W-:Y:S01]  /*106c0*/  HMMA.16816.F32 R56, R36.reuse, R20, R56 ;  /* 0x000000142438723c */ /* 0x044fe20000001838 */
[----:B------:R-:W-:Y:S02]  /*106d0*/  FMUL.FTZ R12, R12, c[0x0][0x320] ;  /* 0x0000c8000c0c7a20 */ /* 0x000fe40000410000 */
[----:B------:R-:W-:Y:S02]  /*106e0*/  FMUL.FTZ R13, R13, c[0x0][0x320] ;  /* 0x0000c8000d0d7a20 */ /* 0x000fe40000410000 */
[----:B------:R-:W-:Y:S01]  /*106f0*/  FMUL.FTZ R14, R14, c[0x0][0x320] ;  /* 0x0000c8000e0e7a20 */ /* 0x000fe20000410000 */
[----:B------:R-:W2:Y:S01]  /*10700*/  MUFU.TANH R33, R33 ;  /* 0x0000002100217308 */ /* 0x000ea20000002400 */
[----:B------:R-:W-:Y:S01]  /*10710*/  FMUL.FTZ R20, R18, c[0x0][0x320] ;  /* 0x0000c80012147a20 */ /* 0x000fe20000410000 */
[----:B------:R-:W-:Y:S01]  /*10720*/  HMMA.16816.F32 R68, R36, R22, R68 ;  /* 0x000000162444723c */ /* 0x000fe20000001844 */
[----:B------:R-:W-:-:S02]  /*10730*/  FMUL.FTZ R21, R19, c[0x0][0x320] ;  /* 0x0000c80013157a20 */ /* 0x000fc40000410000 */
[----:B---3--:R-:W3:Y:S03]  /*10740*/  LDSM.16.M88.4 R16, [R209+0x5800] ;  /* 0x00580000d110783b */ /* 0x008ee60000000200 */
[----:B------:R-:W1:Y:S01]  /*10750*/  MUFU.TANH R20, R20 ;  /* 0x0000001400147308 */ /* 0x000e620000002400 */
[----:B------:R-:W-:-:S04]  /*10760*/  DEPBAR.LE SB0, 0x0 ;  /* 0x000080000000791a */ /* 0x000fc80000000000 */
[C---:B------:R-:W-:Y:S03]  /*10770*/  HMMA.16816.F32 R28, R24.reuse, R64, R28 ;  /* 0x00000040181c723c */ /* 0x040fe6000000181c */
[----:B------:R-:W2:Y:S05]  /*10780*/  MUFU.TANH R21, R21 ;  /* 0x0000001500157308 */ /* 0x000eaa0000002400 */
[C---:B------:R-:W-:Y:S03]  /*10790*/  HMMA.16816.F32 R40, R24.reuse, R66, R40 ;  /* 0x000000421828723c */ /* 0x040fe60000001828 */
[----:B------:R-:W2:Y:S05]  /*107a0*/  MUFU.TANH R12, R12 ;  /* 0x0000000c000c7308 */ /* 0x000eaa0000002400 */
[C---:B-1----:R-:W-:Y:S03]  /*107b0*/  HMMA.16816.F32 R56, R24.reuse, R4, R56 ;  /* 0x000000041838723c */ /* 0x042fe60000001838 */
[----:B------:R-:W1:Y:S04]  /*107c0*/  MUFU.TANH R13, R13 ;  /* 0x0000000d000d7308 */ /* 0x000e680000002400 */
[----:B------:R-:W-:Y:S01]  /*107d0*/  FMUL.FTZ R4, R15, c[0x0][0x320] ;  /* 0x0000c8000f047a20 */ /* 0x000fe20000410000 */
[----:B------:R-:W-:Y:S03]  /*107e0*/  HMMA.16816.F32 R68, R24, R6, R68 ;  /* 0x000000061844723c */ /* 0x000fe60000001844 */
[----:B------:R-:W1:Y:S05]  /*107f0*/  MUFU.TANH R14, R14 ;  /* 0x0000000e000e7308 */ /* 0x000e6a0000002400 */
[C---:B------:R-:W-:Y:S03]  /*10800*/  HMMA.16816.F32 R28, R8.reuse, R52, R28 ;  /* 0x00000034081c723c */ /* 0x040fe6000000181c */
[----:B------:R-:W1:Y:S05]  /*10810*/  MUFU.TANH R4, R4 ;  /* 0x0000000400047308 */ /* 0x000e6a0000002400 */
[C---:B------:R-:W-:Y:S08]  /*10820*/  HMMA.16816.F32 R40, R8.reuse, R54, R40 ;  /* 0x000000360828723c */ /* 0x040ff00000001828 */
[C---:B---3--:R-:W-:Y:S08]  /*10830*/  HMMA.16816.F32 R56, R8.reuse, R16, R56 ;  /* 0x000000100838723c */ /* 0x048ff00000001838 */
[----:B------:R-:W-:Y:S01]  /*10840*/  HMMA.16816.F32 R68, R8, R18, R68 ;  /* 0x000000120844723c */ /* 0x000fe20000001844 */
[----:B------:R-:W-:-:S02]  /*10850*/  FMUL.FTZ R15, R28, c[0x0][0x320] ;  /* 0x0000c8001c0f7a20 */ /* 0x000fc40000410000 */
[----:B------:R-:W-:Y:S02]  /*10860*/  FMUL.FTZ R5, R29, c[0x0][0x320] ;  /* 0x0000c8001d057a20 */ /* 0x000fe40000410000 */
[----:B------:R-:W-:Y:S02]  /*10870*/  FMUL.FTZ R6, R30, c[0x0][0x320] ;  /* 0x0000c8001e067a20 */ /* 0x000fe40000410000 */
[----:B------:R-:W-:Y:S01]  /*10880*/  FMUL.FTZ R31, R31, c[0x0][0x320] ;  /* 0x0000c8001f1f7a20 */ /* 0x000fe20000410000 */
[----:B------:R-:W3:Y:S01]  /*10890*/  MUFU.TANH R15, R15 ;  /* 0x0000000f000f7308 */ /* 0x000ee20000002400 */
        /* <DEDUP_REMOVED lines=12> */
[----:B------:R-:W-:Y:S02]  /*10960*/  FMUL.FTZ R70, R70, c[0x0][0x320] ;  /* 0x0000c80046467a20 */ /* 0x000fe40000410000 */
[----:B------:R-:W-:Y:S01]  /*10970*/  FMUL.FTZ R71, R71, c[0x0][0x320] ;  /* 0x0000c80047477a20 */ /* 0x000fe20000410000 */
[----:B------:R1:W1:Y:S08]  /*10980*/  MUFU.TANH R17, R31 ;  /* 0x0000001f00117308 */ /* 0x0002700000002400 */
[----:B------:R-:W1:Y:S08]  /*10990*/  MUFU.TANH R16, R16 ;  /* 0x0000001000107308 */ /* 0x000e700000002400 */
[----:B------:R-:W1:Y:S08]  /*109a0*/  MUFU.TANH R7, R7 ;  /* 0x0000000700077308 */ /* 0x000e700000002400 */
[----:B------:R-:W1:Y:S08]  /*109b0*/  MUFU.TANH R22, R22 ;  /* 0x0000001600167308 */ /* 0x000e700000002400 */
        /* <DEDUP_REMOVED lines=10> */
[----:B------:R-:W-:Y:S05]  /*10a60*/  @!P1 BRA `(.L_x_937) ;  /* 0x0000044000009947 */ /* 0x000fea0003800000 */
[----:B--234-:R-:W-:Y:S01]  /*10a70*/  ISETP.NE.AND P0, PT, R231, 0x1, PT ;  /* 0x00000001e700780c */ /* 0x01cfe20003f05270 */
[----:B------:R-:W-:Y:S01]  /*10a80*/  IMAD.MOV.U32 R233, RZ, RZ, RZ ;  /* 0x000000ffffe97224 */ /* 0x000fe200078e00ff */
[----:B------:R-:W-:-:S04]  /*10a90*/  IADD3 R234, R228, R85, R225 ;  /* 0x00000055e4ea7210 */ /* 0x000fc80007ffe0e1 */
[----:B------:R-:W-:-:S05]  /*10aa0*/  IADD3 R234, R234, -0x30, RZ ;  /* 0xffffffd0eaea7810 */ /* 0x000fca0007ffe0ff */
        /* <DEDUP_REMOVED lines=8> */
[----:B------:R-:W-:Y:S01]  /*10b30*/  IMAD.MOV R9, RZ, RZ, -R9 ;  /* 0x000000ffff097224 */ /* 0x000fe200078e0a09 */
[----:B------:R-:W-:Y:S01]  /*10b40*/  IADD3 R80, -R80, 0x30, RZ ;  /* 0x0000003050507810 */ /* 0x000fe20007ffe1ff */
[----:B------:R-:W-:Y:S01]  /*10b50*/  BSSY B0, `(.L_x_938) ;  /* 0x0000022000007945 */ /* 0x000fe20003800000 */
[----:B------:R-:W-:Y:S01]  /*10b60*/  ISETP.GE.AND P2, PT, R229, c[0x0][0x1d4], PT ;  /* 0x00007500e5007a0c */ /* 0x000fe20003f46270 */
[----:B------:R-:W-:-:S04]  /*10b70*/  IMAD R234, R9, c[0x0][0x2b8], R234 ;  /* 0x0000ae0009ea7a24 */ /* 0x000fc800078e02ea */
[----:B------:R-:W-:Y:S01]  /*10b80*/  IMAD.WIDE.U32 R10, R234, c[0x0][0x1e0], RZ ;  /* 0x00007800ea0a7a25 */ /* 0x000fe200078e00ff */
[----:B------:R-:W-:-:S03]  /*10b90*/  SHF.R.S32.HI R9, RZ, 0x1f, R234 ;  /* 0x0000001fff097819 */ /* 0x000fc600000114ea */
[----:B------:R-:W-:Y:S02]  /*10ba0*/  IMAD.MOV.U32 R24, RZ, RZ, R10 ;  /* 0x000000ffff187224 */ /* 0x000fe400078e000a */
[----:B------:R-:W-:-:S04]  /*10bb0*/  IMAD R9, R9, c[0x0][0x1e0], RZ ;  /* 0x0000780009097a24 */ /* 0x000fc800078e02ff */
[----:B------:R-:W-:-:S04]  /*10bc0*/  IMAD R9, R234, c[0x0][0x1e4], R9 ;  /* 0x00007900ea097a24 */ /* 0x000fc800078e0209 */
[----:B------:R-:W-:Y:S01]  /*10bd0*/  IMAD.IADD R25, R11, 0x1, R9 ;  /* 0x000000010b197824 */ /* 0x000fe200078e0209 */
[----:B--2---:R-:W-:-:S03]  /*10be0*/  SHF.R.S32.HI R9, RZ, 0x1f, R233 ;  /* 0x0000001fff097819 */ /* 0x004fc600000114e9 */
[----:B------:R-:W-:-:S04]  /*10bf0*/  IMAD.WIDE.U32 R18, R233, c[0x0][0x1f0], R24 ;  /* 0x00007c00e9127a25 */ /* 0x000fc800078e0018 */
[----:B------:R-:W-:Y:S01]  /*10c00*/  IMAD R10, R9, c[0x0][0x1f0], RZ ;  /* 0x00007c00090a7a24 */ /* 0x000fe200078e02ff */
[----:B------:R-:W-:-:S03]  /*10c10*/  IADD3 R9, P0, R86, R18, RZ ;  /* 0x0000001256097210 */ /* 0x000fc60007f1e0ff */
[----:B------:R-:W-:-:S05]  /*10c20*/  IMAD R10, R233, c[0x0][0x1f4], R10 ;  /* 0x00007d00e90a7a24 */ /* 0x000fca00078e020a */
[----:B------:R-:W-:Y:S02]  /*10c30*/  IADD3.X R18, R81, R19, R10, P0, !PT ;  /* 0x0000001351127210 */ /* 0x000fe400007fe40a */
[----:B------:R-:W-:-:S04]  /*10c40*/  LEA R10, P0, R9, c[0x0][0x1c8], 0x1 ;  /* 0x00007200090a7a11 */ /* 0x000fc800078008ff */
[----:B------:R-:W-:Y:S01]  /*10c50*/  LEA.HI.X R9, R9, c[0x0][0x1cc], R18, 0x1, P0 ;  /* 0x0000730009097a11 */ /* 0x000fe200000f0c12 */
[----:B------:R2:W3:Y:S01]  /*10c60*/  SHFL.IDX PT, R11, R10, RZ, 0x181f ;  /* 0x00181fff0a0b7589 */ /* 0x0004e200000e0000 */
[----:B------:R-:W-:-:S03]  /*10c70*/  ISETP.GE.AND P0, PT, R80, 0x1, PT ;  /* 0x000000015000780c */ /* 0x000fc60003f06270 */
[----:B------:R2:W4:Y:S10]  /*10c80*/  SHFL.IDX PT, R18, R9, RZ, 0x181f ;  /* 0x00181fff09127589 */ /* 0x00053400000e0000 */
[----:B------:R-:W-:Y:S05]  /*10c90*/  @!P0 BRA `(.L_x_939) ;  /* 0x000000d000008947 */ /* 0x000fea0003800000 */
[----:B---3--:R-:W-:-:S04]  /*10ca0*/  LEA R28, P0, R3, R11, 0x1 ;  /* 0x0000000b031c7211 */ /* 0x008fc800078008ff */
[----:B----4-:R-:W-:Y:S02]  /*10cb0*/  LEA.HI.X R29, R3, R18, R0, 0x1, P0 ;  /* 0x00000012031d7211 */ /* 0x010fe400000f0c00 */
        /* <DEDUP_REMOVED lines=9> */
[----:B-1----:R-:W-:-:S05]  /*10d50*/  LEA.HI.X R31, R238, R18, R89, 0x1, P0 ;  /* 0x00000012ee1f7211 */ /* 0x002fca00000f0c59 */
[----:B------:R3:W-:Y:S04]  /*10d60*/  LDGSTS.E.BYPASS.LTC128B.128 [R235+0xe880], [R30.64], !P4 ;  /* 0x0e8800001eeb7fae */ /* 0x0007e8000e101d50 */
.L_x_939:
[----:B------:R-:W-:Y:S05]  /*10d70*/  BSYNC B0 ;  /* 0x0000000000007941 */ /* 0x000fea0003800000 */
.L_x_938:
[----:B------:R-:W-:Y:S01]  /*10d80*/  ISETP.GE.AND P0, PT, R80, 0x21, PT ;  /* 0x000000215000780c */ /* 0x000fe20003f06270 */
[----:B--2---:R-:W2:Y:S01]  /*10d90*/  SHFL.IDX PT, R9, R9, 0x1, 0x181f ;  /* 0x00381f0009097f89 */ /* 0x004ea200000e0000 */
[----:B------:R-:W-:Y:S03]  /*10da0*/  BSSY B0, `(.L_x_937) ;  /* 0x0000010000007945 */ /* 0x000fe60003800000 */
[----:B---3--:R3:W4:Y:S08]  /*10db0*/  SHFL.IDX PT, R11, R10, 0x1, 0x181f ;  /* 0x00381f000a0b7f89 */ /* 0x00873000000e0000 */
[----:B------:R-:W-:Y:S05]  /*10dc0*/  @!P0 BRA `(.L_x_940) ;  /* 0x000000d000008947 */ /* 0x000fea0003800000 */
[----:B----4-:R-:W-:-:S04]  /*10dd0*/  LEA R18, P0, R3, R11, 0x1 ;  /* 0x0000000b03127211 */ /* 0x010fc800078008ff */
[----:B--2---:R-:W-:Y:S02]  /*10de0*/  LEA.HI.X R19, R3, R9, R0, 0x1, P0 ;  /* 0x0000000903137211 */ /* 0x004fe400000f0c00 */
[----:B------:R-:W-:-:S03]  /*10df0*/  LEA R24, P0, R88, R11, 0x1 ;  /* 0x0000000b58187211 */ /* 0x000fc600078008ff */
[----:B------:R-:W-:Y:S01]  /*10e00*/  @!PT LDS RZ, [RZ] ;  /* 0x00000000fffff984 */ /* 0x000fe20000000800 */
[----:B------:R2:W-:Y:S01]  /*10e10*/  LDGSTS.E.BYPASS.LTC128B.128 [R235+0xb080], [R18.64], !P6 ;  /* 0x0b08000012eb7fae */ /* 0x0005e2000f101d50 */
[----:B------:R-:W-:Y:S02]  /*10e20*/  LEA.HI.X R25, R88, R9, R93, 0x1, P0 ;  /* 0x0000000958197211 */ /* 0x000fe400000f0c5d */
[----:B------:R-:W-:-:S03]  /*10e30*/  LEA R26, P0, R84, R11, 0x1 ;  /* 0x0000000b541a7211 */ /* 0x000fc600078008ff */
[----:B------:R2:W-:Y:S01]  /*10e40*/  LDGSTS.E.BYPASS.LTC128B.128 [R235+0xc880], [R24.64], !P2 ;  /* 0x0c88000018eb7fae */ /* 0x0005e2000d101d50 */
[----:B------:R-:W-:Y:S02]  /*10e50*/  LEA.HI.X R27, R84, R9, R91, 0x1, P0 ;  /* 0x00000009541b7211 */ /* 0x000fe400000f0c5b */
[----:B---3--:R-:W-:-:S03]  /*10e60*/  LEA R10, P0, R238, R11, 0x1 ;  /* 0x0000000bee0a7211 */ /* 0x008fc600078008ff */
[----:B------:R2:W-:Y:S01]  /*10e70*/  LDGSTS.E.BYPASS.LTC128B.128 [R235+0xe080], [R26.64], !P5 ;  /* 0x0e0800001aeb7fae */ /* 0x0005e2000e901d50 */
[----:B------:R-:W-:-:S05]  /*10e80*/  LEA.HI.X R11, R238, R9, R89, 0x1, P0 ;  /* 0x00000009ee0b7211 */ /* 0x000fca00000f0c59 */
[----:B------:R2:W-:Y:S04]  /*10e90*/  LDGSTS.E.BYPASS.LTC128B.128 [R235+0xf880], [R10.64], !P4 ;  /* 0x0f8800000aeb7fae */ /* 0x0005e8000e101d50 */
.L_x_940:
[----:B------:R-:W-:Y:S05]  /*10ea0*/  BSYNC B0 ;  /* 0x0000000000007941 */ /* 0x000fea0003800000 */
.L_x_937:
[----:B--234-:R-:W-:Y:S01]  /*10eb0*/  LOP3.LUT R3, R82, 0xffffffe0, RZ, 0xc0, !PT ;  /* 0xffffffe052037812 */ /* 0x01cfe200078ec0ff */
[----:B------:R-:W-:Y:S01]  /*10ec0*/  IMAD.SHL.U32 R215, R2, 0x2, RZ ;  /* 0x0000000202d77824 */ /* 0x000fe200078e00ff */
[----:B------:R-:W0:Y:S03]  /*10ed0*/  LDGDEPBAR ;  /* 0x00000000000079af */ /* 0x000e260000000000 */
[----:B------:R-:W-:Y:S01]  /*10ee0*/  IMAD.IADD R3, R224, 0x1, -R3 ;  /* 0x00000001e0037824 */ /* 0x000fe200078e0a03 */
[----:B------:R-:W-:Y:S01]  /*10ef0*/  LDSM.16.MT88.4 R148, [R215+0x4080] ;  /* 0x00408000d794783b */ /* 0x000fe20000004200 */
[--C-:B------:R-:W-:Y:S02]  /*10f00*/  IMAD R214, R221, 0x2, R215.reuse ;  /* 0x00000002ddd67824 */ /* 0x100fe400078e02d7 */
[C---:B------:R-:W-:Y:S01]  /*10f10*/  IMAD R213, R219.reuse, 0x2, R215 ;  /* 0x00000002dbd57824 */ /* 0x040fe200078e02d7 */
[----:B------:R-:W-:Y:S01]  /*10f20*/  SHF.R.S32.HI R0, RZ, 0x1f, R3 ;  /* 0x0000001fff007819 */ /* 0x000fe20000011403 */
[----:B------:R-:W-:Y:S01]  /*10f30*/  IMAD R212, R219, 0x2, R214 ;  /* 0x00000002dbd47824 */ /* 0x000fe200078e02d6 */
[----:B------:R-:W-:Y:S02]  /*10f40*/  LDSM.16.MT88.4 R140, [R214+0x4080] ;  /* 0x00408000d68c783b */ /* 0x000fe40000004200 */
[----:B------:R-:W-:-:S02]  /*10f50*/  LEA.HI R0, R0, R3, RZ, 0x2 ;  /* 0x0000000300007211 */ /* 0x000fc400078f10ff */
[----:B------:R-:W-:Y:S02]  /*10f60*/  LDSM.16.MT88.4 R132, [R213+0x4080] ;  /* 0x00408000d584783b */ /* 0x000fe40000004200 */
[----:B------:R-:W-:Y:S02]  /*10f70*/  LOP3.LUT R0, R0, 0x7ffffffc, RZ, 0xc0, !PT ;  /* 0x7ffffffc00007812 */ /* 0x000fe400078ec0ff */
[----:B-1----:R-:W-:Y:S03]  /*10f80*/  LDSM.16.MT88.4 R40, [R215+0x5880] ;  /* 0x00588000d728783b */ /* 0x002fe60000004200 */
        /* <DEDUP_REMOVED lines=10> */
[----:B------:R-:W-:Y:S03]  /*11030*/  LDSM.16.MT88.4 R88, [R213+0x7080] ;  /* 0x00708000d558783b */ /* 0x000fe60000004200 */
[----:B------:R-:W-:Y:S01]  /*11040*/  FSEL R21, R21, -INF , P0 ;  /* 0xff80000015157808 */ /* 0x000fe20000000000 */
[----:B------:R-:W-:Y:S01]  /*11050*/  LDSM.16.MT88.4 R96, [R212+0x7080] ;  /* 0x00708000d460783b */ /* 0x000fe20000004200 */
[----:B------:R-:W-:Y:S02]  /*11060*/  FSEL R33, R33, -INF , P0 ;  /* 0xff80000021217808 */ /* 0x000fe40000000000 */
[----:B------:R-:W-:Y:S01]  /*11070*/  ISETP.GT.AND P0, PT, R83, 0x8, PT ;  /* 0x000000085300780c */ /* 0x000fe20003f04270 */
        /* <DEDUP_REMOVED lines=18> */
[----:B------:R-:W-:Y:S02]  /*111a0*/  FMNMX.FTZ R5, R32, R33, !PT ;  /* 0x0000002120057209 */ /* 0x000fe40007810000 */
[----:B------:R-:W-:Y:S02]  /*111b0*/  FSEL R17, R17, -INF , P0 ;  /* 0xff80000011117808 */ /* 0x000fe40000000000 */
[----:B------:R-:W-:-:S02]  /*111c0*/  FMNMX.FTZ R5, R12, R5, !PT ;  /* 0x000000050c057209 */ /* 0x000fc40007810000 */
[C---:B------:R-:W-:Y:S02]  /*111d0*/  ISETP.GT.AND P0, PT, R83.reuse, 0x18, PT ;  /* 0x000000185300780c */ /* 0x040fe40003f04270 */
[----:B------:R-:W-:Y:S02]  /*111e0*/  FMNMX.FTZ R5, R14, R5, !PT ;  /* 0x000000050e057209 */ /* 0x000fe40007810000 */
[----:B------:R-:W-:Y:S02]  /*111f0*/  FSEL R15, R22, -INF , P0 ;  /* 0xff800000160f7808 */ /* 0x000fe40000000000 */
[----:B------:R-:W-:Y:S02]  /*11200*/  FSEL R10, R16, -INF , P0 ;  /* 0xff800000100a7808 */ /* 0x000fe40000000000 */
[----:B------:R-:W-:Y:S02]  /*11210*/  ISETP.GT.AND P0, PT, R83, 0x19, PT ;  /* 0x000000195300780c */ /* 0x000fe40003f04270 */
[----:B------:R-:W-:-:S02]  /*11220*/  FMNMX.FTZ R5, R6, R5, !PT ;  /* 0x0000000506057209 */ /* 0x000fc40007810000 */
[----:B------:R-:W-:Y:S02]  /*11230*/  FSEL R13, R8, -INF , P0 ;  /* 0xff800000080d7808 */ /* 0x000fe40000000000 */
[----:B------:R-:W-:Y:S02]  /*11240*/  FSEL R8, R7, -INF , P0 ;  /* 0xff80000007087808 */ /* 0x000fe40000000000 */
[----:B------:R-:W-:Y:S02]  /*11250*/  FMNMX.FTZ R5, R4, R5, !PT ;  /* 0x0000000504057209 */ /* 0x000fe40007810000 */
[----:B------:R-:W-:Y:S02]  /*11260*/  ISETP.GT.AND P0, PT, R83, 0x20, PT ;  /* 0x000000205300780c */ /* 0x000fe40003f04270 */
[----:B------:R-:W-:Y:S02]  /*11270*/  FMNMX.FTZ R5, R10, R5, !PT ;  /* 0x000000050a057209 */ /* 0x000fe40007810000 */
[----:B------:R-:W-:-:S02]  /*11280*/  FSEL R181, R181, -INF , P0 ;  /* 0xff800000b5b57808 */ /* 0x000fc40000000000 */
[----:B------:R-:W-:Y:S02]  /*11290*/  FSEL R196, R196, -INF , P0 ;  /* 0xff800000c4c47808 */ /* 0x000fe40000000000 */
[----:B------:R-:W-:Y:S02]  /*112a0*/  ISETP.GT.AND P0, PT, R83, 0x21, PT ;  /* 0x000000215300780c */ /* 0x000fe40003f04270 */
[----:B------:R-:W-:Y:S02]  /*112b0*/  FMNMX.FTZ R5, R8, R5, !PT ;  /* 0x0000000508057209 */ /* 0x000fe40007810000 */
[----:B------:R-:W-:Y:S02]  /*112c0*/  FSEL R179, R179, -INF , P0 ;  /* 0xff800000b3b37808 */ /* 0x000fe40000000000 */
[----:B------:R-:W-:Y:S02]  /*112d0*/  FSEL R198, R198, -INF , P0 ;  /* 0xff800000c6c67808 */ /* 0x000fe40000000000 */
[----:B------:R-:W-:-:S02]  /*112e0*/  ISETP.GT.AND P0, PT, R83, 0x28, PT ;  /* 0x000000285300780c */ /* 0x000fc40003f04270 */
[----:B------:R-:W-:Y:S02]  /*112f0*/  FMNMX.FTZ R5, R196, R5, !PT ;  /* 0x00000005c4057209 */ /* 0x000fe40007810000 */
[----:B------:R-:W-:Y:S02]  /*11300*/  FSEL R177, R177, -INF , P0 ;  /* 0xff800000b1b17808 */ /* 0x000fe40000000000 */
[----:B------:R-:W-:Y:S02]  /*11310*/  FSEL R182, R182, -INF , P0 ;  /* 0xff800000b6b67808 */ /* 0x000fe40000000000 */
[----:B------:R-:W-:Y:S02]  /*11320*/  ISETP.GT.AND P0, PT, R83, 0x29, PT ;  /* 0x000000295300780c */ /* 0x000fe40003f04270 */
[----:B------:R-:W-:Y:S01]  /*11330*/  FMNMX.FTZ R5, R198, R5, !PT ;  /* 0x00000005c6057209 */ /* 0x000fe20007810000 */
[----:B------:R-:W-:Y:S01]  /*11340*/  LDSM.16.MT88.4 R80, [R214+0x7080] ;  /* 0x00708000d650783b */ /* 0x000fe20000004200 */
[----:B------:R-:W-:-:S02]  /*11350*/  FSEL R180, R180, -INF , P0 ;  /* 0xff800000b4b47808 */ /* 0x000fc40000000000 */
        /* <DEDUP_REMOVED lines=14> */
[----:B------:R-:W1:Y:S02]  /*11440*/  SHFL.BFLY PT, R0, R3, 0x1, 0x1f ;  /* 0x0c201f0003007f89 */ /* 0x000e6400000e0000 */
[----:B-1----:R-:W-:Y:S02]  /*11450*/  FMNMX.FTZ R0, R3, R0, !PT ;  /* 0x0000000003007209 */ /* 0x002fe40007810000 */
[----:B------:R-:W-:Y:S02]  /*11460*/  FMNMX.FTZ R3, R177, R16, !PT ;  /* 0x00000010b1037209 */ /* 0x000fe40007810000 */
[C---:B------:R-:W-:Y:S01]  /*11470*/  FSETP.NEU.FTZ.AND P0, PT, R0.reuse, -INF , PT ;  /* 0xff8000000000780b */ /* 0x040fe20003f1d000 */
[----:B------:R-:W-:Y:S01]  /*11480*/  FMUL.FTZ R183, R0, c[0x0][0x2d0] ;  /* 0x0000b40000b77a20 */ /* 0x000fe20000410000 */
[----:B------:R-:W-:-:S04]  /*11490*/  FMNMX.FTZ R3, R176, R3, !PT ;  /* 0x00000003b0037209 */ /* 0x000fc80007810000 */
[----:B------:R-:W-:Y:S01]  /*114a0*/  FSEL R183, R183, RZ, P0 ;  /* 0x000000ffb7b77208 */ /* 0x000fe20000000000 */
[----:B------:R-:W1:Y:S04]  /*114b0*/  SHFL.BFLY PT, R16, R3, 0x2, 0x1f ;  /* 0x0c401f0003107f89 */ /* 0x000e6800000e0000 */
[--C-:B------:R-:W-:Y:S02]  /*114c0*/  FFMA.FTZ R184, R32, c[0x0][0x2d0], -R183.reuse ;  /* 0x0000b40020b87a23 */ /* 0x100fe400000108b7 */
[--C-:B------:R-:W-:Y:S02]  /*114d0*/  FFMA.FTZ R157, R33, c[0x0][0x2d0], -R183.reuse ;  /* 0x0000b400219d7a23 */ /* 0x100fe400000108b7 */
[--C-:B------:R-:W-:Y:S01]  /*114e0*/  FFMA.FTZ R158, R12, c[0x0][0x2d0], -R183.reuse ;  /* 0x0000b4000c9e7a23 */ /* 0x100fe200000108b7 */
[----:B------:R-:W-:Y:S01]  /*114f0*/  LDSM.16.MT88.4 R32, [R212+0x4080] ;  /* 0x00408000d420783b */ /* 0x000fe20000004200 */
[--C-:B------:R-:W-:Y:S01]  /*11500*/  FFMA.FTZ R190, R6, c[0x0][0x2d0], -R183.reuse ;  /* 0x0000b40006be7a23 */ /* 0x100fe200000108b7 */
[----:B------:R-:W-:Y:S01]  /*11510*/  MUFU.EX2 R184, R184 ;  /* 0x000000b800b87308 */ /* 0x000fe20000000800 */
[----:B------:R-:W-:-:S02]  /*11520*/  FFMA.FTZ R189, R4, c[0x0][0x2d0], -R183 ;  /* 0x0000b40004bd7a23 */ /* 0x000fc400000108b7 */
[----:B------:R-:W-:Y:S01]  /*11530*/  LDSM.16.MT88.4 R4, [R212+0x8880] ;  /* 0x00888000d404783b */ /* 0x000fe20000004200 */
[--C-:B------:R-:W-:Y:S02]  /*11540*/  FFMA.FTZ R191, R10, c[0x0][0x2d0], -R183.reuse ;  /* 0x0000b4000abf7a23 */ /* 0x100fe400000108b7 */
[--C-:B------:R-:W-:Y:S02]  /*11550*/  FFMA.FTZ R188, R8, c[0x0][0x2d0], -R183.reuse ;  /* 0x0000b40008bc7a23 */ /* 0x100fe400000108b7 */
[----:B------:R-:W2:Y:S01]  /*11560*/  MUFU.EX2 R157, R157 ;  /* 0x0000009d009d7308 */ /* 0x000ea20000000800 */
[--C-:B------:R-:W-:Y:S02]  /*11570*/  FFMA.FTZ R197, R198, c[0x0][0x2d0], -R183.reuse ;  /* 0x0000b400c6c57a23 */ /* 0x100fe400000108b7 */
[--C-:B------:R-:W-:Y:S01]  /*11580*/  FFMA.FTZ R196, R196, c[0x0][0x2d0], -R183.reuse ;  /* 0x0000b400c4c47a23 */ /* 0x100fe200000108b7 */
[----:B-1----:R-:W-:Y:S01]  /*11590*/  FMNMX.FTZ R16, R3, R16, !PT ;  /* 0x0000001003107209 */ /* 0x002fe20007810000 */
[----:B------:R-:W-:-:S03]  /*115a0*/  FFMA.FTZ R3, R14, c[0x0][0x2d0], -R183 ;  /* 0x0000b4000e037a23 */ /* 0x000fc600000108b7 */
[----:B------:R-:W-:Y:S01]  /*115b0*/  MUFU.EX2 R158, R158 ;  /* 0x0000009e009e7308 */ /* 0x000fe20000000800 */
[--C-:B------:R-:W-:Y:S01]  /*115c0*/  FFMA.FTZ R199, R182, c[0x0][0x2d0], -R183.reuse ;  /* 0x0000b400b6c77a23 */ /* 0x100fe200000108b7 */
[----:B------:R-:W1:Y:S01]  /*115d0*/  SHFL.BFLY PT, R159, R16, 0x1, 0x1f ;  /* 0x0c201f00109f7f89 */ /* 0x000e6200000e0000 */
[----:B------:R-:W-:-:S05]  /*115e0*/  FFMA.FTZ R248, R180, c[0x0][0x2d0], -R183 ;  /* 0x0000b400b4f87a23 */ /* 0x000fca00000108b7 */
[----:B------:R-:W3:Y:S01]  /*115f0*/  MUFU.EX2 R3, R3 ;  /* 0x0000000300037308 */ /* 0x000ee20000000800 */
[----:B--2---:R-:W-:Y:S01]  /*11600*/  F2FP.PACK_AB R128, R157, R184 ;  /* 0x000000b89d80723e */ /* 0x004fe200000000ff */
[----:B------:R-:W-:-:S06]  /*11610*/  FADD.FTZ R157, R184, R157 ;  /* 0x0000009db89d7221 */ /* 0x000fcc0000010000 */
[----:B------:R-:W-:Y:S01]  /*11620*/  MUFU.EX2 R190, R190 ;  /* 0x000000be00be7308 */ /* 0x000fe20000000800 */
[----:B---3--:R-:W-:-:S07]  /*11630*/  F2FP.PACK_AB R130, R3, R158 ;  /* 0x0000009e0382723e */ /* 0x008fce00000000ff */
[----:B------:R-:W-:Y:S01]  /*11640*/  MUFU.EX2 R189, R189 ;  /* 0x000000bd00bd7308 */ /* 0x000fe20000000800 */
[----:B-1----:R-:W-:Y:S01]  /*11650*/  FMNMX.FTZ R159, R159, R16, !PT ;  /* 0x000000109f9f7209 */ /* 0x002fe20007810000 */
[----:B------:R-:W-:-:S03]  /*11660*/  FADD.FTZ R158, R158, R157 ;  /* 0x0000009d9e9e7221 */ /* 0x000fc60000010000 */
[C---:B------:R-:W-:Y:S01]  /*11670*/  FSETP.NEU.FTZ.AND P0, PT, R159.reuse, -INF , PT ;  /* 0xff8000009f00780b */ /* 0x040fe20003f1d000 */
[----:B------:R-:W-:Y:S02]  /*11680*/  FMUL.FTZ R178, R159, c[0x0][0x2d0] ;  /* 0x0000b4009fb27a20 */ /* 0x000fe40000410000 */
[----:B------:R-:W-:Y:S01]  /*11690*/  MUFU.EX2 R191, R191 ;  /* 0x000000bf00bf7308 */ /* 0x000fe20000000800 */
[----:B------:R-:W-:Y:S02]  /*116a0*/  FADD.FTZ R3, R3, R158 ;  /* 0x0000009e03037221 */ /* 0x000fe40000010000 */
[----:B------:R-:W-:-:S05]  /*116b0*/  FSEL R178, R178, RZ, P0 ;  /* 0x000000ffb2b27208 */ /* 0x000fca0000000000 */
[--C-:B------:R-:W-:Y:S01]  /*116c0*/  FFMA.FTZ R187, R20, c[0x0][0x2d0], -R178.reuse ;  /* 0x0000b40014bb7a23 */ /* 0x100fe200000108b2 */
[----:B------:R-:W-:Y:S01]  /*116d0*/  MUFU.EX2 R188, R188 ;  /* 0x000000bc00bc7308 */ /* 0x000fe20000000800 */
[--C-:B------:R-:W-:Y:S02]  /*116e0*/  FFMA.FTZ R186, R21, c[0x0][0x2d0], -R178.reuse ;  /* 0x0000b40015ba7a23 */ /* 0x100fe400000108b2 */
[--C-:B------:R-:W-:Y:S01]  /*116f0*/  FFMA.FTZ R185, R19, c[0x0][0x2d0], -R178.reuse ;  /* 0x0000b40013b97a23 */ /* 0x100fe200000108b2 */
[----:B------:R-:W-:Y:S01]  /*11700*/  LDSM.16.MT88.4 R20, [R214+0x7880] ;  /* 0x00788000d614783b */ /* 0x000fe20000004200 */
[--C-:B------:R-:W-:Y:S02]  /*11710*/  FFMA.FTZ R2, R11, c[0x0][0x2d0], -R178.reuse ;  /* 0x0000b4000b027a23 */ /* 0x100fe400000108b2 */
[--C-:B------:R-:W-:Y:S01]  /*11720*/  FFMA.FTZ R194, R9, c[0x0][0x2d0], -R178.reuse ;  /* 0x0000b40009c27a23 */ /* 0x100fe200000108b2 */
[----:B------:R-:W-:Y:S01]  /*11730*/  MUFU.EX2 R187, R187 ;  /* 0x000000bb00bb7308 */ /* 0x000fe20000000800 */
[----:B------:R-:W1:Y:S01]  /*11740*/  LDSM.16.MT88.4 R8, [R215+0x4880] ;  /* 0x00488000d708783b */ /* 0x000e620000004200 */
[----:B------:R-:W-:-:S02]  /*11750*/  FFMA.FTZ R193, R17, c[0x0][0x2d0], -R178 ;  /* 0x0000b40011c17a23 */ /* 0x000fc400000108b2 */
[--C-:B------:R-:W-:Y:S01]  /*11760*/  FFMA.FTZ R195, R15, c[0x0][0x2d0], -R178.reuse ;  /* 0x0000b4000fc37a23 */ /* 0x100fe200000108b2 */
[----:B------:R-:W2:Y:S01]  /*11770*/  LDSM.16.MT88.4 R16, [R214+0x4880] ;  /* 0x00488000d610783b */ /* 0x000ea20000004200 */
[--C-:B------:R-:W-:Y:S02]  /*11780*/  FFMA.FTZ R192, R13, c[0x0][0x2d0], -R178.reuse ;  /* 0x0000b4000dc07a23 */ /* 0x100fe400000108b2 */
[----:B------:R-:W3:Y:S01]  /*11790*/  MUFU.EX2 R186, R186 ;  /* 0x000000ba00ba7308 */ /* 0x000ee20000000800 */
[----:B------:R-:W4:Y:S01]  /*117a0*/  LDSM.16.MT88.4 R12, [R213+0x4880] ;  /* 0x00488000d50c783b */ /* 0x000f220000004200 */
[--C-:B------:R-:W-:Y:S02]  /*117b0*/  FFMA.FTZ R198, R181, c[0x0][0x2d0], -R178.reuse ;  /* 0x0000b400b5c67a23 */ /* 0x100fe400000108b2 */
[--C-:B------:R-:W-:Y:S01]  /*117c0*/  FFMA.FTZ R239, R179, c[0x0][0x2d0], -R178.reuse ;  /* 0x0000b400b3ef7a23 */ /* 0x100fe200000108b2 */
[----:B------:R-:W-:Y:S01]  /*117d0*/  LDSM.16.MT88.4 R180, [R215+0x6880] ;  /* 0x00688000d7b4783b */ /* 0x000fe20000004200 */
[----:B------:R-:W-:-:S02]  /*117e0*/  FFMA.FTZ R222, R177, c[0x0][0x2d0], -R178 ;  /* 0x0000b400b1de7a23 */ /* 0x000fc400000108b2 */
[----:B------:R-:W-:Y:S01]  /*117f0*/  MUFU.EX2 R185, R185 ;  /* 0x000000b900b97308 */ /* 0x000fe20000000800 */
[----:B------:R-:W-:Y:S02]  /*11800*/  FFMA.FTZ R247, R176, c[0x0][0x2d0], -R178 ;  /* 0x0000b400b0f77a23 */ /* 0x000fe400000108b2 */
[----:B------:R-:W-:Y:S05]  /*11810*/  LDSM.16.MT88.4 R176, [R213+0x6880] ;  /* 0x00688000d5b0783b */ /* 0x000fea0000004200 */
        /* <DEDUP_REMOVED lines=11> */
[----:B------:R-:W5:Y:S06]  /*118d0*/  MUFU.EX2 R192, R192 ;  /* 0x000000c000c07308 */ /* 0x000f6c0000000800 */
[C---:B------:R-:W-:Y:S02]  /*118e0*/  HMMA.16816.F32 R144, R128.reuse, R140, RZ ;  /* 0x0000008c8090723c */ /* 0x040fe400000018ff */
[----:B------:R-:W-:Y:S06]  /*118f0*/  MUFU.EX2 R196, R196 ;  /* 0x000000c400c47308 */ /* 0x000fec0000000800 */
[C---:B------:R-:W-:Y:S02]  /*11900*/  HMMA.16816.F32 R136, R128.reuse, R132, RZ ;  /* 0x000000848088723c */ /* 0x040fe400000018ff */
[----:B------:R-:W1:Y:S06]  /*11910*/  MUFU.EX2 R197, R197 ;  /* 0x000000c500c57308 */ /* 0x000e6c0000000800 */
        /* <DEDUP_REMOVED lines=33> */
[----:B------:R-:W-:Y:S01]  /*11b30*/  F2FP.PACK_AB R4, R189, R190 ;  /* 0x000000bebd04723e */ /* 0x000fe200000000ff */
[----:B------:R-:W-:Y:S01]  /*11b40*/  HMMA.16816.F32 R128, R128, R6, RZ ;  /* 0x000000068080723c */ /* 0x000fe200000018ff */
[----:B---3--:R-:W-:Y:S01]  /*11b50*/  F2FP.PACK_AB R5, R193, R194 ;  /* 0x000000c2c105723e */ /* 0x008fe200000000ff */
[----:B------:R-:W-:-:S02]  /*11b60*/  FADD.FTZ R190, R190, R3 ;  /* 0x00000003bebe7221 */ /* 0x000fc40000010000 */
[----:B------:R-:W-:Y:S02]  /*11b70*/  FADD.FTZ R194, R194, R185 ;  /* 0x000000b9c2c27221 */ /* 0x000fe40000010000 */
[----:B------:R-:W-:Y:S01]  /*11b80*/  FADD.FTZ R190, R189, R190 ;  /* 0x000000bebdbe7221 */ /* 0x000fe20000010000 */
[----:B------:R-:W-:Y:S01]  /*11b90*/  F2FP.PACK_AB R6, R188, R191 ;  /* 0x000000bfbc06723e */ /* 0x000fe200000000ff */
[----:B------:R-:W-:Y:S01]  /*11ba0*/  FADD.FTZ R194, R193, R194 ;  /* 0x000000c2c1c27221 */ /* 0x000fe20000010000 */
[----:B-----5:R-:W-:Y:S01]  /*11bb0*/  F2FP.PACK_AB R7, R192, R195 ;  /* 0x000000c3c007723e */ /* 0x020fe200000000ff */
[----:B------:R-:W-:Y:S02]  /*11bc0*/  FADD.FTZ R191, R191, R190 ;  /* 0x000000bebfbf7221 */ /* 0x000fe40000010000 */
[----:B------:R-:W-:Y:S02]  /*11bd0*/  FADD.FTZ R195, R195, R194 ;  /* 0x000000c2c3c37221 */ /* 0x000fe40000010000 */
[----:B------:R-:W-:-:S02]  /*11be0*/  FADD.FTZ R191, R188, R191 ;  /* 0x000000bfbcbf7221 */ /* 0x000fc40000010000 */
[----:B-1----:R-:W-:Y:S01]  /*11bf0*/  HMMA.16816.F32 R152, R4, R8, R152 ;  /* 0x000000080498723c */ /* 0x002fe20000001898 */
[----:B------:R-:W-:-:S07]  /*11c00*/  FADD.FTZ R195, R192, R195 ;  /* 0x000000c3c0c37221 */ /* 0x000fce0000010000 */
[C---:B------:R-:W-:Y:S01]  /*11c10*/  HMMA.16816.F32 R148, R4.reuse, R10, R148 ;  /* 0x0000000a0494723c */ /* 0x040fe20000001894 */
[----:B------:R-:W1:Y:S07]  /*11c20*/  LDSM.16.MT88.4 R8, [R212+0x6080] ;  /* 0x00608000d408783b */ /* 0x000e6e0000004200 */
[C---:B--2---:R-:W-:Y:S08]  /*11c30*/  HMMA.16816.F32 R144, R4.reuse, R16, R144 ;  /* 0x000000100490723c */ /* 0x044ff00000001890 */
[C---:B------:R-:W-:Y:S01]  /*11c40*/  HMMA.16816.F32 R140, R4.reuse, R18, R140 ;  /* 0x00000012048c723c */ /* 0x040fe2000000188c */
[----:B------:R-:W-:Y:S07]  /*11c50*/  LDSM.16.MT88.4 R16, [R213+0x7880] ;  /* 0x00788000d510783b */ /* 0x000fee0000004200 */
[C---:B----4-:R-:W-:Y:S08]  /*11c60*/  HMMA.16816.F32 R136, R4.reuse, R12, R136 ;  /* 0x0000000c0488723c */ /* 0x050ff00000001888 */
[C---:B------:R-:W-:Y:S01]  /*11c70*/  HMMA.16816.F32 R132, R4.reuse, R14, R132 ;  /* 0x0000000e0484723c */ /* 0x040fe20000001884 */
[----:B------:R-:W-:Y:S07]  /*11c80*/  LDSM.16.MT88.4 R12, [R212+0x7880] ;  /* 0x00788000d40c783b */ /* 0x000fee0000004200 */
[C---:B------:R-:W-:Y:S08]  /*11c90*/  HMMA.16816.F32 R44, R4.reuse, R164, R44 ;  /* 0x000000a4042c723c */ /* 0x040ff0000000182c */
        /* <DEDUP_REMOVED lines=14> */
[C---:B------:R-:W-:Y:S08]  /*11d80*/  HMMA.16816.F32 R28, R4.reuse, R172, R28 ;  /* 0x000000ac041c723c */ /* 0x040ff0000000181c */
[C---:B------:R-:W-:Y:S01]  /*11d90*/  HMMA.16816.F32 R32, R4.reuse, R174, R32 ;  /* 0x000000ae0420723c */ /* 0x040fe20000001820 */
[----:B------:R-:W-:Y:S07]  /*11da0*/  LDSM.16.MT88.4 R172, [R212+0x6880] ;  /* 0x00688000d4ac783b */ /* 0x000fee0000004200 */
[C---:B------:R-:W-:Y:S08]  /*11db0*/  HMMA.16816.F32 R36, R4.reuse, R168, R36 ;  /* 0x000000a80424723c */ /* 0x040ff00000001824 */
[C---:B------:R-:W-:Y:S01]  /*11dc0*/  HMMA.16816.F32 R40, R4.reuse, R170, R40 ;  /* 0x000000aa0428723c */ /* 0x040fe20000001828 */
[----:B------:R-:W-:Y:S07]  /*11dd0*/  LDSM.16.MT88.4 R168, [R215+0x8080] ;  /* 0x00808000d7a8783b */ /* 0x000fee0000004200 */
[C---:B------:R-:W-:Y:S08]  /*11de0*/  HMMA.16816.F32 R76, R4.reuse, R20, R76 ;  /* 0x00000014044c723c */ /* 0x040ff0000000184c */
[C---:B------:R-:W-:Y:S01]  /*11df0*/  HMMA.16816.F32 R80, R4.reuse, R22, R80 ;  /* 0x000000160450723c */ /* 0x040fe20000001850 */
[----:B------:R-:W5:Y:S07]  /*11e00*/  LDSM.16.MT88.4 R20, [R215+0x5080] ;  /* 0x00508000d714783b */ /* 0x000f6e0000004200 */
[C---:B------:R-:W-:Y:S08]  /*11e10*/  HMMA.16816.F32 R84, R4.reuse, R16, R84 ;  /* 0x000000100454723c */ /* 0x040ff00000001854 */
[C---:B------:R-:W-:Y:S01]  /*11e20*/  HMMA.16816.F32 R88, R4.reuse, R18, R88 ;  /* 0x000000120458723c */ /* 0x040fe20000001858 */
[----:B------:R-:W1:Y:S07]  /*11e30*/  LDSM.16.MT88.4 R16, [R213+0x5080] ;  /* 0x00508000d510783b */ /* 0x000e6e0000004200 */
[C---:B------:R-:W-:Y:S08]  /*11e40*/  HMMA.16816.F32 R92, R4.reuse, R12, R92 ;  /* 0x0000000c045c723c */ /* 0x040ff0000000185c */
[C---:B------:R-:W-:Y:S01]  /*11e50*/  HMMA.16816.F32 R96, R4.reuse, R14, R96 ;  /* 0x0000000e0460723c */ /* 0x040fe20000001860 */
[----:B------:R-:W1:Y:S07]  /*11e60*/  LDSM.16.MT88.4 R12, [R212+0x5080] ;  /* 0x00508000d40c783b */ /* 0x000e6e0000004200 */
[C---:B--2---:R-:W-:Y:S08]  /*11e70*/  HMMA.16816.F32 R108, R4.reuse, R164, R108 ;  /* 0x000000a4046c723c */ /* 0x044ff0000000186c */
[C---:B------:R-:W-:Y:S01]  /*11e80*/  HMMA.16816.F32 R112, R4.reuse, R166, R112 ;  /* 0x000000a60470723c */ /* 0x040fe20000001870 */
[----:B------:R-:W-:Y:S07]  /*11e90*/  LDSM.16.MT88.4 R164, [R214+0x8080] ;  /* 0x00808000d6a4783b */ /* 0x000fee0000004200 */
[C---:B---3--:R-:W-:Y:S08]  /*11ea0*/  HMMA.16816.F32 R116, R4.reuse, R160, R116 ;  /* 0x000000a00474723c */ /* 0x048ff00000001874 */
[C---:B------:R-:W-:Y:S01]  /*11eb0*/  HMMA.16816.F32 R120, R4.reuse, R162, R120 ;  /* 0x000000a20478723c */ /* 0x040fe20000001878 */
[----:B------:R-:W-:Y:S07]  /*11ec0*/  LDSM.16.MT88.4 R160, [R213+0x8080] ;  /* 0x00808000d5a0783b */ /* 0x000fee0000004200 */
[C---:B----4-:R-:W-:Y:S08]  /*11ed0*/  HMMA.16816.F32 R124, R4.reuse, R24, R124 ;  /* 0x00000018047c723c */ /* 0x050ff0000000187c */
[----:B------:R-:W-:Y:S01]  /*11ee0*/  HMMA.16816.F32 R128, R4, R26, R128 ;  /* 0x0000001a0480723c */ /* 0x000fe20000001880 */
[----:B------:R-:W-:Y:S06]  /*11ef0*/  LDSM.16.MT88.4 R24, [R212+0x8080] ;  /* 0x00808000d418783b */ /* 0x000fec0000004200 */
        /* <DEDUP_REMOVED lines=12> */
[----:B------:R-:W-:-:S03]  /*11fc0*/  FADD.FTZ R247, R247, R222 ;  /* 0x000000def7f77221 */ /* 0x000fc60000010000 */
[C---:B------:R-:W-:Y:S01]  /*11fd0*/  HMMA.16816.F32 R140, R4.reuse, R10, R140 ;  /* 0x0000000a048c723c */ /* 0x040fe2000000188c */
[----:B------:R-:W1:Y:S07]  /*11fe0*/  LDSM.16.MT88.4 R8, [R214+0x6880] ;  /* 0x00688000d608783b */ /* 0x000e6e0000004200 */
[C---:B-----5:R-:W-:Y:S08]  /*11ff0*/  HMMA.16816.F32 R152, R4.reuse, R20, R152 ;  /* 0x000000140498723c */ /* 0x060ff00000001898 */
        /* <DEDUP_REMOVED lines=25> */
[C---:B--2---:R-:W-:Y:S08]  /*12190*/  HMMA.16816.F32 R100, R4.reuse, R20, R100 ;  /* 0x000000140464723c */ /* 0x044ff00000001864 */
[C---:B------:R-:W-:Y:S08]  /*121a0*/  HMMA.16816.F32 R104, R4.reuse, R22, R104 ;  /* 0x000000160468723c */ /* 0x040ff00000001868 */
[C---:B---3--:R-:W-:Y:S08]  /*121b0*/  HMMA.16816.F32 R108, R4.reuse, R16, R108 ;  /* 0x00000010046c723c */ /* 0x048ff0000000186c */
[C---:B------:R-:W-:Y:S08]  /*121c0*/  HMMA.16816.F32 R112, R4.reuse, R18, R112 ;  /* 0x000000120470723c */ /* 0x040ff00000001870 */
[C---:B----4-:R-:W-:Y:S08]  /*121d0*/  HMMA.16816.F32 R116, R4.reuse, R12, R116 ;  /* 0x0000000c0474723c */ /* 0x050ff00000001874 */
[C---:B------:R-:W-:Y:S08]  /*121e0*/  HMMA.16816.F32 R120, R4.reuse, R14, R120 ;  /* 0x0000000e0478723c */ /* 0x040ff00000001878 */
[C---:B-1----:R-:W-:Y:S08]  /*121f0*/  HMMA.16816.F32 R124, R4.reuse, R8, R124 ;  /* 0x00000008047c723c */ /* 0x042ff0000000187c */
[----:B------:R-:W-:Y:S01]  /*12200*/  HMMA.16816.F32 R128, R4, R10, R128 ;  /* 0x0000000a0480723c */ /* 0x000fe20000001880 */
[----:B------:R-:W-:Y:S07]  /*12210*/  @!P1 BRA `(.L_x_941) ;  /* 0x0000306000009947 */ /* 0x000fee0003800000 */
[----:B------:R-:W1:Y:S01]  /*12220*/  S2R R3, SR_TID.X ;  /* 0x0000000000037919 */ /* 0x000e620000002100 */
[----:B------:R-:W-:-:S02]  /*12230*/  IADD3 R246, R156, -0x2, RZ ;  /* 0xfffffffe9cf67810 */ /* 0x000fc40007ffe0ff */
[----:B-1----:R-:W-:-:S04]  /*12240*/  SHF.R.S32.HI R2, RZ, 0x1f, R3 ;  /* 0x0000001fff027819 */ /* 0x002fc80000011403 */
[----:B------:R-:W-:-:S04]  /*12250*/  LEA.HI R239, R2, R3, RZ, 0x3 ;  /* 0x0000000302ef7211 */ /* 0x000fc800078f18ff */
[----:B------:R-:W-:Y:S02]  /*12260*/  LOP3.LUT R2, R239, 0xfffffff8, RZ, 0xc0, !PT ;  /* 0xfffffff8ef027812 */ /* 0x000fe400078ec0ff */
[----:B------:R-:W-:-:S03]  /*12270*/  SHF.R.S32.HI R239, RZ, 0x3, R239 ;  /* 0x00000003ffef7819 */ /* 0x000fc600000114ef */
[----:B------:R-:W-:Y:S01]  /*12280*/  IMAD.IADD R2, R3, 0x1, -R2 ;  /* 0x0000000103027824 */ /* 0x000fe200078e0a02 */
[----:B------:R-:W-:-:S03]  /*12290*/  IADD3 R239, -R239, 0x30, RZ ;  /* 0x00000030efef7810 */ /* 0x000fc60007ffe1ff */
[----:B------:R-:W-:-:S05]  /*122a0*/  IMAD.SHL.U32 R241, R2, 0x8, RZ ;  /* 0x0000000802f17824 */ /* 0x000fca00078e00ff */
[C---:B------:R-:W-:Y:S02]  /*122b0*/  IADD3 R4, R241.reuse, 0x40, RZ ;  /* 0x00000040f1047810 */ /* 0x040fe40007ffe0ff */
[----:B------:R-:W-:Y:S02]  /*122c0*/  IADD3 R2, R241, 0x80, RZ ;  /* 0x00000080f1027810 */ /* 0x000fe40007ffe0ff */
[----:B------:R-:W-:Y:S02]  /*122d0*/  SHF.R.S32.HI R243, RZ, 0x1f, R4 ;  /* 0x0000001ffff37819 */ /* 0x000fe40000011404 */
[----:B------:R-:W-:Y:S02]  /*122e0*/  SHF.R.S32.HI R245, RZ, 0x1f, R2 ;  /* 0x0000001ffff57819 */ /* 0x000fe40000011402 */
[----:B------:R-:W-:Y:S02]  /*122f0*/  LEA.HI R243, R243, R4, RZ, 0x3 ;  /* 0x00000004f3f37211 */ /* 0x000fe400078f18ff */
[----:B------:R-:W-:-:S02]  /*12300*/  LEA.HI R245, R245, R2, RZ, 0x3 ;  /* 0x00000002f5f57211 */ /* 0x000fc400078f18ff */
[----:B------:R-:W-:Y:S02]  /*12310*/  LOP3.LUT R243, R243, 0xfffffff8, RZ, 0xc0, !PT ;  /* 0xfffffff8f3f37812 */ /* 0x000fe400078ec0ff */
[----:B------:R-:W-:Y:S02]  /*12320*/  LOP3.LUT R245, R245, 0xfffffff8, RZ, 0xc0, !PT ;  /* 0xfffffff8f5f57812 */ /* 0x000fe400078ec0ff */
[----:B------:R-:W-:Y:S02]  /*12330*/  SHF.R.S32.HI R240, RZ, 0x1f, R241 ;  /* 0x0000001ffff07819 */ /* 0x000fe400000114f1 */
[----:B------:R-:W-:Y:S02]  /*12340*/  SHF.R.S32.HI R242, RZ, 0x1f, R243 ;  /* 0x0000001ffff27819 */ /* 0x000fe400000114f3 */
[----:B------:R-:W-:Y:S02]  /*12350*/  SHF.R.S32.HI R244, RZ, 0x1f, R245 ;  /* 0x0000001ffff47819 */ /* 0x000fe400000114f5 */
[C---:B------:R-:W-:Y:S01]  /*12360*/  SHF.L.U64.HI R240, R241.reuse, 0x1, R240 ;  /* 0x00000001f1f07819 */ /* 0x040fe200000102f0 */
[----:B------:R-:W-:Y:S01]  /*12370*/  IMAD.SHL.U32 R241, R241, 0x2, RZ ;  /* 0x00000002f1f17824 */ /* 0x000fe200078e00ff */
[C---:B------:R-:W-:Y:S01]  /*12380*/  SHF.L.U64.HI R242, R243.reuse, 0x1, R242 ;  /* 0x00000001f3f27819 */ /* 0x040fe200000102f2 */
[----:B------:R-:W-:Y:S01]  /*12390*/  IMAD.SHL.U32 R243, R243, 0x2, RZ ;  /* 0x00000002f3f37824 */ /* 0x000fe200078e00ff */
[C---:B------:R-:W-:Y:S01]  /*123a0*/  SHF.L.U64.HI R244, R245.reuse, 0x1, R244 ;  /* 0x00000001f5f47819 */ /* 0x040fe200000102f4 */
[----:B------:R-:W-:-:S02]  /*123b0*/  IMAD.SHL.U32 R245, R245, 0x2, RZ ;  /* 0x00000002f5f57824 */ /* 0x000fc400078e00ff */
.L_x_946:
[----:B------:R-:W-:Y:S01]  /*123c0*/  SHF.R.S32.HI R5, RZ, 0x1f, R234 ;  /* 0x0000001fff057819 */ /* 0x000fe200000114ea */
[C---:B------:R-:W-:Y:S01]  /*123d0*/  IMAD.WIDE.U32 R8, R234.reuse, c[0x0][0x208], RZ ;  /* 0x00008200ea087a25 */ /* 0x040fe200078e00ff */
[----:B------:R-:W-:Y:S01]  /*123e0*/  SHF.R.S32.HI R249, RZ, 0x1f, R223 ;  /* 0x0000001ffff97819 */ /* 0x000fe200000114df */
[----:B------:R-:W-:Y:S04]  /*123f0*/  DEPBAR.LE SB0, 0x0 ;  /* 0x000080000000791a */ /* 0x000fe80000000000 */
[----:B------:R-:W-:Y:S01]  /*12400*/  BAR.SYNC.DEFER_BLOCKING 0x0 ;  /* 0x0000000000007b1d */ /* 0x000fe20000010000 */
[----:B------:R-:W-:Y:S01]  /*12410*/  IMAD R5, R5, c[0x0][0x208], RZ ;  /* 0x0000820005057a24 */ /* 0x000fe200078e02ff */
[----:B------:R-:W-:Y:S01]  /*12420*/  SHF.R.S32.HI R6, RZ, 0x1f, R233 ;  /* 0x0000001fff067819 */ /* 0x000fe200000114e9 */
[----:B------:R-:W-:Y:S01]  /*12430*/  IMAD.WIDE.U32 R10, R223, c[0x0][0x210], RZ ;  /* 0x00008400df0a7a25 */ /* 0x000fe200078e00ff */
[----:B------:R-:W-:Y:S02]  /*12440*/  ISETP.GE.AND P1, PT, R229, c[0x0][0x1d4], PT ;  /* 0x00007500e5007a0c */ /* 0x000fe40003f26270 */
[----:B------:R-:W-:Y:S01]  /*12450*/  SHF.R.S32.HI R251, RZ, 0x1f, R238 ;  /* 0x0000001ffffb7819 */ /* 0x000fe200000114ee */
[----:B------:R-:W-:Y:S01]  /*12460*/  IMAD R5, R234, c[0x0][0x20c], R5 ;  /* 0x00008300ea057a24 */ /* 0x000fe200078e0205 */
[----:B------:R-:W-:Y:S01]  /*12470*/  MOV R3, R0 ;  /* 0x0000000000037202 */ /* 0x000fe20000000f00 */
[----:B------:R-:W-:Y:S02]  /*12480*/  IMAD R6, R6, c[0x0][0x218], RZ ;  /* 0x0000860006067a24 */ /* 0x000fe400078e02ff */
[----:B------:R-:W-:Y:S02]  /*12490*/  IMAD.IADD R9, R9, 0x1, R5 ;  /* 0x0000000109097824 */ /* 0x000fe400078e0205 */
[----:B------:R-:W-:Y:S02]  /*124a0*/  IMAD R5, R249, c[0x0][0x210], RZ ;  /* 0x00008400f9057a24 */ /* 0x000fe400078e02ff */
[----:B------:R-:W-:Y:S04]  /*124b0*/  IMAD.WIDE.U32 R8, R233, c[0x0][0x218], R8 ;  /* 0x00008600e9087a25 */ /* 0x000fe800078e0008 */
[----:B------:R-:W-:Y:S01]  /*124c0*/  IMAD R5, R223, c[0x0][0x214], R5 ;  /* 0x00008500df057a24 */ /* 0x000fe200078e0205 */
[----:B------:R-:W-:Y:S01]  /*124d0*/  IADD3 R4, P0, R10, R8, RZ ;  /* 0x000000080a047210 */ /* 0x000fe20007f1e0ff */
[----:B------:R-:W-:Y:S02]  /*124e0*/  IMAD R6, R233, c[0x0][0x21c], R6 ;  /* 0x00008700e9067a24 */ /* 0x000fe400078e0206 */
[----:B------:R-:W-:Y:S01]  /*124f0*/  IMAD.IADD R5, R11, 0x1, R5 ;  /* 0x000000010b057824 */ /* 0x000fe200078e0205 */
[----:B------:R-:W-:Y:S01]  /*12500*/  LDSM.16.M88.4 R160, [R218] ;  /* 0x00000000daa0783b */ /* 0x000fe20000000200 */
[----:B------:R-:W-:Y:S01]  /*12510*/  IMAD R158, R221, 0x2, R218 ;  /* 0x00000002dd9e7824 */ /* 0x000fe200078e02da */
[----:B------:R-:W-:Y:S01]  /*12520*/  ULDC.64 UR4, c[0x0][0x118] ;  /* 0x0000460000047ab9 */ /* 0x000fe20000000a00 */
[----:B------:R-:W-:Y:S01]  /*12530*/  BSSY B0, `(.L_x_942) ;  /* 0x0000031000007945 */ /* 0x000fe20003800000 */
[----:B------:R-:W-:Y:S01]  /*12540*/  LDSM.16.M88.4 R164, [R217+0xa080] ;  /* 0x00a08000d9a4783b */ /* 0x000fe20000000200 */
[----:B------:R-:W-:Y:S02]  /*12550*/  IADD3.X R5, R5, R9, R6, P0, !PT ;  /* 0x0000000905057210 */ /* 0x000fe400007fe406 */
[C---:B------:R-:W-:Y:S01]  /*12560*/  LEA R2, P0, R4.reuse, c[0x0][0x1f8], 0x1 ;  /* 0x00007e0004027a11 */ /* 0x040fe200078008ff */
[----:B------:R-:W-:Y:S03]  /*12570*/  LDSM.16.M88.4 R168, [R217+0xa880] ;  /* 0x00a88000d9a8783b */ /* 0x000fe60000000200 */
[----:B------:R-:W-:Y:S01]  /*12580*/  LEA.HI.X R10, R4, c[0x0][0x1fc], R5, 0x1, P0 ;  /* 0x00007f00040a7a11 */ /* 0x000fe200000f0c05 */
[----:B------:R-:W-:Y:S04]  /*12590*/  LDSM.16.M88.4 R24, [R217+0xb080] ;  /* 0x00b08000d918783b */ /* 0x000fe80000000200 */
[----:B------:R-:W1:Y:S04]  /*125a0*/  SHFL.IDX PT, R4, R2, RZ, 0x181f ;  /* 0x00181fff02047589 */ /* 0x000e6800000e0000 */
[----:B------:R-:W-:Y:S04]  /*125b0*/  LDSM.16.M88.4 R172, [R158] ;  /* 0x000000009eac783b */ /* 0x000fe80000000200 */
[----:B------:R-:W2:Y:S04]  /*125c0*/  SHFL.IDX PT, R5, R10, RZ, 0x181f ;  /* 0x00181fff0a057589 */ /* 0x000ea800000e0000 */
[----:B------:R3:W4:Y:S04]  /*125d0*/  LDSM.16.M88.4 R176, [R216] ;  /* 0x00000000d8b0783b */ /* 0x0007280000000200 */
[----:B------:R3:W3:Y:S04]  /*125e0*/  LDSM.16.M88.4 R180, [R211] ;  /* 0x00000000d3b4783b */ /* 0x0006e80000000200 */
[----:B------:R3:W3:Y:S01]  /*125f0*/  LDSM.16.M88.4 R184, [R210] ;  /* 0x00000000d2b8783b */ /* 0x0006e20000000200 */
[C---:B-1----:R-:W-:Y:S05]  /*12600*/  IADD3 R12, P0, R4.reuse, R241, RZ ;  /* 0x000000f1040c7210 */ /* 0x042fea0007f1e0ff */
[C---:B--2---:R-:W-:Y:S01]  /*12610*/  IMAD.X R13, R5.reuse, 0x1, R240, P0 ;  /* 0x00000001050d7824 */ /* 0x044fe200000e06f0 */
[C---:B------:R-:W-:Y:S04]  /*12620*/  IADD3 R8, P0, R4.reuse, R243, RZ ;  /* 0x000000f304087210 */ /* 0x040fe80007f1e0ff */
[----:B------:R-:W-:Y:S01]  /*12630*/  @!PT LDS RZ, [RZ] ;  /* 0x00000000fffff984 */ /* 0x000fe20000000800 */
[----:B------:R-:W-:Y:S01]  /*12640*/  @!PT LDS RZ, [RZ] ;  /* 0x00000000fffff984 */ /* 0x000fe20000000800 */
[----:B------:R-:W-:Y:S01]  /*12650*/  @!PT LDS RZ, [RZ] ;  /* 0x00000000fffff984 */ /* 0x000fe20000000800 */
[----:B------:R1:W-:Y:S01]  /*12660*/  LDGSTS.E.BYPASS.LTC128B.128 [R235+0x4080], [R12.64], !P6 ;  /* 0x040800000ceb7fae */ /* 0x0003e2000f101d44 */
[C---:B------:R-:W-:Y:S02]  /*12670*/  IADD3.X R9, R5.reuse, R242, RZ, P0, !PT ;  /* 0x000000f205097210 */ /* 0x040fe400007fe4ff */
[----:B------:R-:W-:Y:S03]  /*12680*/  IADD3 R6, P0, R4, R245, RZ ;  /* 0x000000f504067210 */ /* 0x000fe60007f1e0ff */
[----:B------:R1:W-:Y:S01]  /*12690*/  LDGSTS.E.BYPASS.LTC128B.128 [R235+0x5880], [R8.64], !P1 ;  /* 0x0588000008eb7fae */ /* 0x0003e2000c901d44 */
[----:B------:R-:W-:Y:S01]  /*126a0*/  ISETP.GT.AND P1, PT, R224, 0x7f, PT ;  /* 0x0000007fe000780c */ /* 0x000fe20003f24270 */
[----:B------:R-:W-:Y:S01]  /*126b0*/  IMAD.X R7, R5, 0x1, R244, P0 ;  /* 0x0000000105077824 */ /* 0x000fe200000e06f4 */
[C---:B------:R-:W-:Y:S04]  /*126c0*/  LEA R4, P0, R238.reuse, R4, 0x1 ;  /* 0x00000004ee047211 */ /* 0x040fe800078008ff */
[----:B------:R1:W-:Y:S01]  /*126d0*/  LDGSTS.E.BYPASS.LTC128B.128 [R235+0x7080], [R6.64], !P5 ;  /* 0x0708000006eb7fae */ /* 0x0003e2000e901d44 */
[----:B------:R-:W-:Y:S05]  /*126e0*/  LEA.HI.X R5, R238, R5, R251, 0x1, P0 ;  /* 0x00000005ee057211 */ /* 0x000fea00000f0cfb */
[----:B------:R1:W-:Y:S01]  /*126f0*/  LDGSTS.E.BYPASS.LTC128B.128 [R235+0x8880], [R4.64], !P4 ;  /* 0x0888000004eb7fae */ /* 0x0003e2000e101d44 */
[----:B------:R-:W-:-:S05]  /*12700*/  @P1 BRA `(.L_x_943) ;  /* 0x0000013000001947 */ /* 0x000fca0003800000 */
[----:B----4-:R-:W-:-:S05]  /*12710*/  BRA.DIV ~URZ, `(.L_x_944) ;  /* 0x00005de27f007947 */ /* 0x010fca000b800000 */
[----:B-1----:R1:W2:Y:S04]  /*12720*/  SHFL.IDX PT, R5, R10, 0x1, 0x181f ;  /* 0x00381f000a057f89 */ /* 0x0022a800000e0000 */
[----:B------:R1:W4:Y:S02]  /*12730*/  SHFL.IDX PT, R9, R2, 0x1, 0x181f ;  /* 0x00381f0002097f89 */ /* 0x00032400000e0000 */
.L_x_965:
[----:B----4-:R-:W-:Y:S02]  /*12740*/  IADD3 R12, P0, R9, R241, RZ ;  /* 0x000000f1090c7210 */ /* 0x010fe40007f1e0ff */
[----:B------:R-:W-:Y:S03]  /*12750*/  ISETP.GE.AND P1, PT, R229, c[0x0][0x1d4], PT ;  /* 0x00007500e5007a0c */ /* 0x000fe60003f26270 */
[----:B--2---:R-:W-:Y:S01]  /*12760*/  IMAD.X R13, R5, 0x1, R240, P0 ;  /* 0x00000001050d7824 */ /* 0x004fe200000e06f0 */
[----:B-1----:R-:W-:Y:S04]  /*12770*/  IADD3 R10, P0, R9, R243, RZ ;  /* 0x000000f3090a7210 */ /* 0x002fe80007f1e0ff */
[----:B------:R-:W-:Y:S01]  /*12780*/  @!PT LDS RZ, [RZ] ;  /* 0x00000000fffff984 */ /* 0x000fe20000000800 */
[----:B------:R-:W-:Y:S01]  /*12790*/  @!PT LDS RZ, [RZ] ;  /* 0x00000000fffff984 */ /* 0x000fe20000000800 */
[----:B------:R-:W-:Y:S01]  /*127a0*/  @!PT LDS RZ, [RZ] ;  /* 0x00000000fffff984 */ /* 0x000fe20000000800 */
[----:B------:R1:W-:Y:S01]  /*127b0*/  LDGSTS.E.BYPASS.LTC128B.128 [R235+0x5080], [R12.64], !P6 ;  /* 0x050800000ceb7fae */ /* 0x0003e2000f101d44 */
[----:B------:R-:W-:Y:S01]  /*127c0*/  IMAD.X R11, R5, 0x1, R242, P0 ;  /* 0x00000001050b7824 */ /* 0x000fe200000e06f2 */
[----:B------:R-:W-:Y:S04]  /*127d0*/  IADD3 R6, P0, R9, R245, RZ ;  /* 0x000000f509067210 */ /* 0x000fe80007f1e0ff */
[----:B------:R1:W-:Y:S01]  /*127e0*/  LDGSTS.E.BYPASS.LTC128B.128 [R235+0x6880], [R10.64], !P1 ;  /* 0x068800000aeb7fae */ /* 0x0003e2000c901d44 */
[----:B------:R-:W-:Y:S01]  /*127f0*/  IMAD.X R7, R5, 0x1, R244, P0 ;  /* 0x0000000105077824 */ /* 0x000fe200000e06f4 */
[C---:B------:R-:W-:Y:S04]  /*12800*/  LEA R4, P0, R238.reuse, R9, 0x1 ;  /* 0x00000009ee047211 */ /* 0x040fe800078008ff */
[----:B------:R1:W-:Y:S01]  /*12810*/  LDGSTS.E.BYPASS.LTC128B.128 [R235+0x8080], [R6.64], !P5 ;  /* 0x0808000006eb7fae */ /* 0x0003e2000e901d44 */
[----:B------:R-:W-:Y:S05]  /*12820*/  LEA.HI.X R5, R238, R5, R251, 0x1, P0 ;  /* 0x00000005ee057211 */ /* 0x000fea00000f0cfb */
[----:B------:R1:W-:Y:S03]  /*12830*/  LDGSTS.E.BYPASS.LTC128B.128 [R235+0x9880], [R4.64], !P4 ;  /* 0x0988000004eb7fae */ /* 0x0003e6000e101d44 */
.L_x_943:
[----:B----4-:R-:W-:Y:S05]  /*12840*/  BSYNC B0 ;  /* 0x0000000000007941 */ /* 0x010fea0003800000 */
.L_x_942:
[----:B------:R-:W0:Y:S01]  /*12850*/  LDGDEPBAR ;  /* 0x00000000000079af */ /* 0x000e220000000000 */
[----:B------:R-:W-:Y:S01]  /*12860*/  WARPSYNC 0xffffffff ;  /* 0xffffffff00007948 */ /* 0x000fe20003800000 */
[C---:B-1----:R-:W-:Y:S03]  /*12870*/  HMMA.16816.F32 R4, R160.reuse, R164, RZ ;  /* 0x000000a4a004723c */ /* 0x042fe600000018ff */
[----:B------:R-:W-:Y:S02]  /*12880*/  ISETP.GE.AND P0, PT, R246, 0x1, PT ;  /* 0x00000001f600780c */ /* 0x000fe40003f06270 */
[----:B------:R-:W-:Y:S01]  /*12890*/  LDSM.16.M88.4 R196, [R209] ;  /* 0x00000000d1c4783b */ /* 0x000fe20000000200 */
[C---:B------:R-:W-:Y:S02]  /*128a0*/  LEA R222, R219.reuse, R218, 0x1 ;  /* 0x000000dadbde7211 */ /* 0x040fe400078e08ff */
[C---:B------:R-:W-:Y:S01]  /*128b0*/  HMMA.16816.F32 R8, R160.reuse, R166, RZ ;  /* 0x000000a6a008723c */ /* 0x040fe200000018ff */
[----:B------:R-:W-:Y:S03]  /*128c0*/  LEA R2, R220, R217, 0x1 ;  /* 0x000000d9dc027211 */ /* 0x000fe600078e08ff */
[----:B------:R-:W-:Y:S01]  /*128d0*/  LDSM.16.M88.4 R188, [R222] ;  /* 0x00000000debc783b */ /* 0x000fe20000000200 */
[----:B------:R-:W-:Y:S03]  /*128e0*/  LEA R156, R219, R158, 0x1 ;  /* 0x0000009edb9c7211 */ /* 0x000fe600078e08ff */
[C---:B------:R-:W-:Y:S03]  /*128f0*/  HMMA.16816.F32 R12, R160.reuse, R168, RZ ;  /* 0x000000a8a00c723c */ /* 0x040fe600000018ff */
[----:B------:R-:W1:Y:S05]  /*12900*/  LDSM.16.M88.4 R192, [R2+0xa080] ;  /* 0x00a0800002c0783b */ /* 0x000e6a0000000200 */
[C---:B------:R-:W-:Y:S02]  /*12910*/  HMMA.16816.F32 R16, R160.reuse, R170, RZ ;  /* 0x000000aaa010723c */ /* 0x040fe400000018ff */
[----:B------:R-:W-:Y:S06]  /*12920*/  LDSM.16.M88.4 R164, [R2+0xb080] ;  /* 0x00b0800002a4783b */ /* 0x000fec0000000200 */
[C---:B------:R-:W-:Y:S01]  /*12930*/  HMMA.16816.F32 R20, R160.reuse, R24, RZ ;  /* 0x00000018a014723c */ /* 0x040fe200000018ff */
[----:B------:R-:W-:Y:S07]  /*12940*/  LDSM.16.M88.4 R168, [R156] ;  /* 0x000000009ca8783b */ /* 0x000fee0000000200 */
[----:B------:R-:W-:Y:S01]  /*12950*/  HMMA.16816.F32 R24, R160, R26, RZ ;  /* 0x0000001aa018723c */ /* 0x000fe200000018ff */
[----:B------:R-:W2:Y:S07]  /*12960*/  LDSM.16.M88.4 R160, [R2+0xa880] ;  /* 0x00a8800002a0783b */ /* 0x000eae0000000200 */
[C---:B------:R-:W-:Y:S08]  /*12970*/  HMMA.16816.F32 R4, R172.reuse, R176, R4 ;  /* 0x000000b0ac04723c */ /* 0x040ff00000001804 */
[C---:B------:R-:W-:Y:S01]  /*12980*/  HMMA.16816.F32 R8, R172.reuse, R178, R8 ;  /* 0x000000b2ac08723c */ /* 0x040fe20000001808 */
[----:B------:R-:W-:Y:S07]  /*12990*/  LDSM.16.M88.4 R176, [R209+0x1000] ;  /* 0x00100000d1b0783b */ /* 0x000fee0000000200 */
[C---:B---3--:R-:W-:Y:S08]  /*129a0*/  HMMA.16816.F32 R12, R172.reuse, R180, R12 ;  /* 0x000000b4ac0c723c */ /* 0x048ff0000000180c */
[C---:B------:R-:W-:Y:S01]  /*129b0*/  HMMA.16816.F32 R16, R172.reuse, R182, R16 ;  /* 0x000000b6ac10723c */ /* 0x040fe20000001810 */
[----:B------:R-:W-:Y:S07]  /*129c0*/  LDSM.16.M88.4 R180, [R218+0x4000] ;  /* 0x00400000dab4783b */ /* 0x000fee0000000200 */
[C---:B------:R-:W-:Y:S08]  /*129d0*/  HMMA.16816.F32 R20, R172.reuse, R184, R20 ;  /* 0x000000b8ac14723c */ /* 0x040ff00000001814 */
[----:B------:R-:W-:Y:S01]  /*129e0*/  HMMA.16816.F32 R24, R172, R186, R24 ;  /* 0x000000baac18723c */ /* 0x000fe20000001818 */
[----:B------:R-:W3:Y:S07]  /*129f0*/  LDSM.16.M88.4 R172, [R209+0x800] ;  /* 0x00080000d1ac783b */ /* 0x000eee0000000200 */
[C---:B-1----:R-:W-:Y:S01]  /*12a00*/  HMMA.16816.F32 R4, R188.reuse, R192, R4 ;  /* 0x000000c0bc04723c */ /* 0x042fe20000001804 */
[----:B------:R-:W1:Y:S07]  /*12a10*/  LDSM.16.M88.4 R184, [R217+0xb880] ;  /* 0x00b88000d9b8783b */ /* 0x000e6e0000000200 */
[C---:B------:R-:W-:Y:S01]  /*12a20*/  HMMA.16816.F32 R8, R188.reuse, R194, R8 ;  /* 0x000000c2bc08723c */ /* 0x040fe20000001808 */
[----:B------:R-:W-:Y:S07]  /*12a30*/  LDSM.16.M88.4 R192, [R208] ;  /* 0x00000000d0c0783b */ /* 0x000fee0000000200 */
[C---:B--2---:R-:W-:Y:S08]  /*12a40*/  HMMA.16816.F32 R12, R188.reuse, R160, R12 ;  /* 0x000000a0bc0c723c */ /* 0x044ff0000000180c */
[C---:B------:R-:W-:Y:S01]  /*12a50*/  HMMA.16816.F32 R16, R188.reuse, R162, R16 ;  /* 0x000000a2bc10723c */ /* 0x040fe20000001810 */
[----:B------:R-:W2:Y:S07]  /*12a60*/  LDSM.16.M88.4 R160, [R217+0xc080] ;  /* 0x00c08000d9a0783b */ /* 0x000eae0000000200 */
[C---:B------:R-:W-:Y:S08]  /*12a70*/  HMMA.16816.F32 R20, R188.reuse, R164, R20 ;  /* 0x000000a4bc14723c */ /* 0x040ff00000001814 */
[----:B------:R-:W-:Y:S01]  /*12a80*/  HMMA.16816.F32 R24, R188, R166, R24 ;  /* 0x000000a6bc18723c */ /* 0x000fe20000001818 */
[----:B------:R-:W4:Y:S07]  /*12a90*/  LDSM.16.M88.4 R164, [R217+0xc880] ;  /* 0x00c88000d9a4783b */ /* 0x000f2e0000000200 */
[C---:B------:R-:W-:Y:S01]  /*12aa0*/  HMMA.16816.F32 R4, R168.reuse, R196, R4 ;  /* 0x000000c4a804723c */ /* 0x040fe20000001804 */
[----:B------:R-:W5:Y:S07]  /*12ab0*/  LDSM.16.M88.4 R188, [R158+0x4000] ;  /* 0x004000009ebc783b */ /* 0x000f6e0000000200 */
[C---:B------:R-:W-:Y:S01]  /*12ac0*/  HMMA.16816.F32 R8, R168.reuse, R198, R8 ;  /* 0x000000c6a808723c */ /* 0x040fe20000001808 */
[----:B------:R-:W-:Y:S07]  /*12ad0*/  LDSM.16.M88.4 R196, [R2+0xb880] ;  /* 0x00b8800002c4783b */ /* 0x000fee0000000200 */
[C---:B---3--:R-:W-:Y:S08]  /*12ae0*/  HMMA.16816.F32 R12, R168.reuse, R172, R12 ;  /* 0x000000aca80c723c */ /* 0x048ff0000000180c */
[C---:B------:R-:W-:Y:S01]  /*12af0*/  HMMA.16816.F32 R16, R168.reuse, R174, R16 ;  /* 0x000000aea810723c */ /* 0x040fe20000001810 */
[----:B------:R-:W-:Y:S07]  /*12b00*/  LDSM.16.M88.4 R172, [R206] ;  /* 0x00000000ceac783b */ /* 0x000fee0000000200 */
[C---:B------:R-:W-:Y:S08]  /*12b10*/  HMMA.16816.F32 R20, R168.reuse, R176, R20 ;  /* 0x000000b0a814723c */ /* 0x040ff00000001814 */
[----:B------:R-:W-:Y:S01]  /*12b20*/  HMMA.16816.F32 R24, R168, R178, R24 ;  /* 0x000000b2a818723c */ /* 0x000fe20000001818 */
[----:B------:R-:W3:Y:S07]  /*12b30*/  LDSM.16.M88.4 R168, [R207] ;  /* 0x00000000cfa8783b */ /* 0x000eee0000000200 */
[C---:B-1----:R-:W-:Y:S01]  /*12b40*/  HMMA.16816.F32 R4, R180.reuse, R184, R4 ;  /* 0x000000b8b404723c */ /* 0x042fe20000001804 */
[----:B------:R-:W1:Y:S07]  /*12b50*/  LDSM.16.M88.4 R176, [R222+0x4000] ;  /* 0x00400000deb0783b */ /* 0x000e6e0000000200 */
[C---:B------:R-:W-:Y:S01]  /*12b60*/  HMMA.16816.F32 R8, R180.reuse, R186, R8 ;  /* 0x000000bab408723c */ /* 0x040fe20000001808 */
[----:B------:R-:W-:Y:S07]  /*12b70*/  LDSM.16.M88.4 R184, [R209+0x1800] ;  /* 0x00180000d1b8783b */ /* 0x000fee0000000200 */
[C---:B--2---:R-:W-:Y:S08]  /*12b80*/  HMMA.16816.F32 R12, R180.reuse, R160, R12 ;  /* 0x000000a0b40c723c */ /* 0x044ff0000000180c */
[C---:B------:R-:W-:Y:S01]  /*12b90*/  HMMA.16816.F32 R16, R180.reuse, R162, R16 ;  /* 0x000000a2b410723c */ /* 0x040fe20000001810 */
[----:B------:R-:W2:Y:S07]  /*12ba0*/  LDSM.16.M88.4 R160, [R2+0xc080] ;  /* 0x00c0800002a0783b */ /* 0x000eae0000000200 */
[C---:B----4-:R-:W-:Y:S08]  /*12bb0*/  HMMA.16816.F32 R20, R180.reuse, R164, R20 ;  /* 0x000000a4b414723c */ /* 0x050ff00000001814 */
[----:B------:R-:W-:Y:S01]  /*12bc0*/  HMMA.16816.F32 R24, R180, R166, R24 ;  /* 0x000000a6b418723c */ /* 0x000fe20000001818 */
[----:B------:R-:W4:Y:S07]  /*12bd0*/  LDSM.16.M88.4 R164, [R2+0xc880] ;  /* 0x00c8800002a4783b */ /* 0x000f2e0000000200 */
[C---:B-----5:R-:W-:Y:S01]  /*12be0*/  HMMA.16816.F32 R4, R188.reuse, R192, R4 ;  /* 0x000000c0bc04723c */ /* 0x060fe20000001804 */
[----:B------:R-:W5:Y:S07]  /*12bf0*/  LDSM.16.M88.4 R180, [R156+0x4000] ;  /* 0x004000009cb4783b */ /* 0x000f6e0000000200 */
[C---:B------:R-:W-:Y:S01]  /*12c00*/  HMMA.16816.F32 R8, R188.reuse, R194, R8 ;  /* 0x000000c2bc08723c */ /* 0x040fe20000001808 */
[----:B------:R-:W-:Y:S07]  /*12c10*/  LDSM.16.M88.4 R192, [R217+0xd080] ;  /* 0x00d08000d9c0783b */ /* 0x000fee0000000200 */
[C---:B---3--:R-:W-:Y:S08]  /*12c20*/  HMMA.16816.F32 R12, R188.reuse, R168, R12 ;  /* 0x000000a8bc0c723c */ /* 0x048ff0000000180c */
[C---:B------:R-:W-:Y:S01]  /*12c30*/  HMMA.16816.F32 R16, R188.reuse, R170, R16 ;  /* 0x000000aabc10723c */ /* 0x040fe20000001810 */
[----:B------:R-:W3:Y:S07]  /*12c40*/  LDSM.16.M88.4 R168, [R209+0x2000] ;  /* 0x00200000d1a8783b */ /* 0x000eee0000000200 */
        /* <DEDUP_REMOVED lines=19> */
[----:B------:R-:W3:Y:S07]  /*12d80*/  LDSM.16.M88.4 R168, [R204] ;  /* 0x00000000cca8783b */ /* 0x000eee0000000200 */
        /* <DEDUP_REMOVED lines=43> */
[----:B------:R-:W3:Y:S01]  /*13040*/  LDSM.16.M88.4 R188, [R222+0xc000] ;  /* 0x00c00000debc783b */ /* 0x000ee20000000200 */
[C---:B-1----:R-:W-:Y:S08]  /*13050*/  HMMA.16816.F32 R4, R176.reuse, R196, R4 ;  /* 0x000000c4b004723c */ /* 0x042ff00000001804 */
[C---:B------:R-:W-:Y:S01]  /*13060*/  HMMA.16816.F32 R8, R176.reuse, R198, R8 ;  /* 0x000000c6b008723c */ /* 0x040fe20000001808 */
[----:B------:R-:W-:Y:S07]  /*13070*/  LDSM.16.M88.4 R196, [R209+0x4800] ;  /* 0x00480000d1c4783b */ /* 0x000fee0000000200 */
[C---:B--2---:R-:W-:Y:S08]  /*13080*/  HMMA.16816.F32 R12, R176.reuse, R160, R12 ;  /* 0x000000a0b00c723c */ /* 0x044ff0000000180c */
[C---:B------:R-:W-:Y:S01]  /*13090*/  HMMA.16816.F32 R16, R176.reuse, R162, R16 ;  /* 0x000000a2b010723c */ /* 0x040fe20000001810 */
[----:B------:R-:W1:Y:S07]  /*130a0*/  LDSM.16.M88.4 R160, [R2+0xf080] ;  /* 0x00f0800002a0783b */ /* 0x000e6e0000000200 */
[C---:B----4-:R-:W-:Y:S08]  /*130b0*/  HMMA.16816.F32 R20, R176.reuse, R164, R20 ;  /* 0x000000a4b014723c */ /* 0x050ff00000001814 */
[----:B------:R-:W-:Y:S01]  /*130c0*/  HMMA.16816.F32 R24, R176, R166, R24 ;  /* 0x000000a6b018723c */ /* 0x000fe20000001818 */
[----:B------:R-:W2:Y:S07]  /*130d0*/  LDSM.16.M88.4 R164, [R2+0xf880] ;  /* 0x00f8800002a4783b */ /* 0x000eae0000000200 */
[----:B------:R-:W4:Y:S01]  /*130e0*/  LDSM.16.M88.4 R176, [R156+0xc000] ;  /* 0x00c000009cb0783b */ /* 0x000f220000000200 */
[C---:B-----5:R-:W-:Y:S08]  /*130f0*/  HMMA.16816.F32 R4, R180.reuse, R184, R4 ;  /* 0x000000b8b404723c */ /* 0x060ff00000001804 */
[C---:B------:R-:W-:Y:S08]  /*13100*/  HMMA.16816.F32 R8, R180.reuse, R186, R8 ;  /* 0x000000bab408723c */ /* 0x040ff00000001808 */
[C---:B---3--:R-:W-:Y:S08]  /*13110*/  HMMA.16816.F32 R12, R180.reuse, R168, R12 ;  /* 0x000000a8b40c723c */ /* 0x048ff0000000180c */
[C---:B------:R-:W-:Y:S08]  /*13120*/  HMMA.16816.F32 R16, R180.reuse, R170, R16 ;  /* 0x000000aab410723c */ /* 0x040ff00000001810 */
[C---:B------:R-:W-:Y:S08]  /*13130*/  HMMA.16816.F32 R20, R180.reuse, R172, R20 ;  /* 0x000000acb414723c */ /* 0x040ff00000001814 */
[----:B------:R-:W-:Y:S08]  /*13140*/  HMMA.16816.F32 R24, R180, R174, R24 ;  /* 0x000000aeb418723c */ /* 0x000ff00000001818 */
[C---:B------:R-:W-:Y:S08]  /*13150*/  HMMA.16816.F32 R4, R188.reuse, R192, R4 ;  /* 0x000000c0bc04723c */ /* 0x040ff00000001804 */
[C---:B------:R-:W-:Y:S08]  /*13160*/  HMMA.16816.F32 R8, R188.reuse, R194, R8 ;  /* 0x000000c2bc08723c */ /* 0x040ff00000001808 */
[C---:B-1----:R-:W-:Y:S08]  /*13170*/  HMMA.16816.F32 R12, R188.reuse, R160, R12 ;  /* 0x000000a0bc0c723c */ /* 0x042ff0000000180c */
[C---:B------:R-:W-:Y:S01]  /*13180*/  HMMA.16816.F32 R16, R188.reuse, R162, R16 ;  /* 0x000000a2bc10723c */ /* 0x040fe20000001810 */
[----:B------:R-:W1:Y:S07]  /*13190*/  LDSM.16.M88.4 R160, [R209+0x5000] ;  /* 0x00500000d1a0783b */ /* 0x000e6e0000000200 */
[C---:B--2---:R-:W-:Y:S08]  /*131a0*/  HMMA.16816.F32 R20, R188.reuse, R164, R20 ;  /* 0x000000a4bc14723c */ /* 0x044ff00000001814 */
[----:B------:R-:W-:Y:S01]  /*131b0*/  HMMA.16816.F32 R24, R188, R166, R24 ;  /* 0x000000a6bc18723c */ /* 0x000fe20000001818 */
[----:B------:R-:W2:Y:S01]  /*131c0*/  LDSM.16.M88.4 R164, [R209+0x5800] ;  /* 0x00580000d1a4783b */ /* 0x000ea20000000200 */
[----:B------:R-:W-:Y:S06]  /*131d0*/  DEPBAR.LE SB0, 0x0 ;  /* 0x000080000000791a */ /* 0x000fec0000000000 */
[----:B------:R-:W-:Y:S01]  /*131e0*/  BAR.SYNC.DEFER_BLOCKING 0x0 ;  /* 0x0000000000007b1d */ /* 0x000fe20000010000 */
[C---:B----4-:R-:W-:Y:S08]  /*131f0*/  HMMA.16816.F32 R4, R176.reuse, R196, R4 ;  /* 0x000000c4b004723c */ /* 0x050ff00000001804 */
[C---:B------:R-:W-:Y:S08]  /*13200*/  HMMA.16816.F32 R8, R176.reuse, R198, R8 ;  /* 0x000000c6b008723c */ /* 0x040ff00000001808 */
[C---:B-1----:R-:W-:Y:S08]  /*13210*/  HMMA.16816.F32 R12, R176.reuse, R160, R12 ;  /* 0x000000a0b00c723c */ /* 0x042ff0000000180c */
[C---:B------:R-:W-:Y:S04]  /*13220*/  HMMA.16816.F32 R16, R176.reuse, R162, R16 ;  /* 0x000000a2b010723c */ /* 0x040fe80000001810 */
[----:B------:R-:W-:Y:S02]  /*13230*/  FMUL.FTZ R157, R4, c[0x0][0x320] ;  /* 0x0000c800049d7a20 */ /* 0x000fe40000410000 */
[----:B------:R-:W-:Y:S02]  /*13240*/  FMUL.FTZ R156, R6, c[0x0][0x320] ;  /* 0x0000c800069c7a20 */ /* 0x000fe40000410000 */
[----:B------:R1:W3:Y:S01]  /*13250*/  MUFU.TANH R169, R157 ;  /* 0x0000009d00a97308 */ /* 0x0002e20000002400 */
[C---:B--2---:R-:W-:Y:S03]  /*13260*/  HMMA.16816.F32 R20, R176.reuse, R164, R20 ;  /* 0x000000a4b014723c */ /* 0x044fe60000001814 */
[----:B------:R-:W-:Y:S02]  /*13270*/  FMUL.FTZ R181, R5, c[0x0][0x320] ;  /* 0x0000c80005b57a20 */ /* 0x000fe40000410000 */
[----:B------:R-:W-:Y:S02]  /*13280*/  FMUL.FTZ R252, R7, c[0x0][0x320] ;  /* 0x0000c80007fc7a20 */ /* 0x000fe40000410000 */
[----:B------:R-:W-:Y:S01]  /*13290*/  FMUL.FTZ R180, R8, c[0x0][0x320] ;  /* 0x0000c80008b47a20 */ /* 0x000fe20000410000 */
[----:B------:R-:W-:Y:S01]  /*132a0*/  HMMA.16816.F32 R24, R176, R166, R24 ;  /* 0x000000a6b018723c */ /* 0x000fe20000001818 */
[----:B------:R2:W4:Y:S03]  /*132b0*/  MUFU.TANH R6, R156 ;  /* 0x0000009c00067308 */ /* 0x0005260000002400 */
[----:B------:R-:W-:Y:S02]  /*132c0*/  FMUL.FTZ R184, R9, c[0x0][0x320] ;  /* 0x0000c80009b87a20 */ /* 0x000fe40000410000 */
[----:B------:R-:W-:Y:S02]  /*132d0*/  FMUL.FTZ R250, R12, c[0x0][0x320] ;  /* 0x0000c8000cfa7a20 */ /* 0x000fe40000410000 */
[----:B------:R-:W-:Y:S03]  /*132e0*/  FMUL.FTZ R198, R13, c[0x0][0x320] ;  /* 0x0000c8000dc67a20 */ /* 0x000fe60000410000 */
[----:B------:R-:W3:Y:S01]  /*132f0*/  MUFU.TANH R181, R181 ;  /* 0x000000b500b57308 */ /* 0x000ee20000002400 */
[----:B------:R-:W-:Y:S02]  /*13300*/  FMUL.FTZ R174, R14, c[0x0][0x320] ;  /* 0x0000c8000eae7a20 */ /* 0x000fe40000410000 */
[----:B------:R-:W-:Y:S02]  /*13310*/  FMUL.FTZ R172, R15, c[0x0][0x320] ;  /* 0x0000c8000fac7a20 */ /* 0x000fe40000410000 */
[----:B-1----:R-:W-:Y:S02]  /*13320*/  FMUL.FTZ R157, R10, c[0x0][0x320] ;  /* 0x0000c8000a9d7a20 */ /* 0x002fe40000410000 */
[----:B------:R-:W-:Y:S02]  /*13330*/  FMUL.FTZ R170, R16, c[0x0][0x320] ;  /* 0x0000c80010aa7a20 */ /* 0x000fe40000410000 */
[----:B------:R-:W-:Y:S01]  /*13340*/  FMUL.FTZ R196, R20, c[0x0][0x320] ;  /* 0x0000c80014c47a20 */ /* 0x000fe20000410000 */
[----:B------:R-:W1:Y:S01]  /*13350*/  MUFU.TANH R252, R252 ;  /* 0x000000fc00fc7308 */ /* 0x000e620000002400 */
[----:B------:R-:W-:Y:S02]  /*13360*/  FMUL.FTZ R17, R17, c[0x0][0x320] ;  /* 0x0000c80011117a20 */ /* 0x000fe40000410000 */
[----:B------:R-:W-:Y:S02]  /*13370*/  FMUL.FTZ R185, R24, c[0x0][0x320] ;  /* 0x0000c80018b97a20 */ /* 0x000fe40000410000 */
[----:B--2---:R-:W-:Y:S02]  /*13380*/  FMUL.FTZ R156, R11, c[0x0][0x320] ;  /* 0x0000c8000b9c7a20 */ /* 0x004fe40000410000 */
[----:B------:R-:W-:Y:S02]  /*13390*/  FMUL.FTZ R18, R18, c[0x0][0x320] ;  /* 0x0000c80012127a20 */ /* 0x000fe40000410000 */
[----:B------:R-:W-:Y:S01]  /*133a0*/  FMUL.FTZ R19, R19, c[0x0][0x320] ;  /* 0x0000c80013137a20 */ /* 0x000fe20000410000 */
[----:B------:R-:W2:Y:S01]  /*133b0*/  MUFU.TANH R180, R180 ;  /* 0x000000b400b47308 */ /* 0x000ea20000002400 */
[----:B------:R-:W-:Y:S02]  /*133c0*/  FMUL.FTZ R21, R21, c[0x0][0x320] ;  /* 0x0000c80015157a20 */ /* 0x000fe40000410000 */
[----:B------:R-:W-:Y:S02]  /*133d0*/  FMUL.FTZ R22, R22, c[0x0][0x320] ;  /* 0x0000c80016167a20 */ /* 0x000fe40000410000 */
[----:B------:R-:W-:Y:S02]  /*133e0*/  FMUL.FTZ R23, R23, c[0x0][0x320] ;  /* 0x0000c80017177a20 */ /* 0x000fe40000410000 */
[----:B------:R-:W-:Y:S02]  /*133f0*/  FMUL.FTZ R25, R25, c[0x0][0x320] ;  /* 0x0000c80019197a20 */ /* 0x000fe40000410000 */
[----:B------:R-:W-:Y:S01]  /*13400*/  FMUL.FTZ R26, R26, c[0x0][0x320] ;  /* 0x0000c8001a1a7a20 */ /* 0x000fe20000410000 */
[----:B------:R-:W1:Y:S01]  /*13410*/  MUFU.TANH R184, R184 ;  /* 0x000000b800b87308 */ /* 0x000e620000002400 */
[----:B------:R-:W-:Y:S09]  /*13420*/  FMUL.FTZ R27, R27, c[0x0][0x320] ;  /* 0x0000c8001b1b7a20 */ /* 0x000ff20000410000 */
[----:B------:R1:W1:Y:S10]  /*13430*/  MUFU.TANH R189, R157 ;  /* 0x0000009d00bd7308 */ /* 0x0002740000002400 */
[----:B------:R1:W1:Y:S10]  /*13440*/  MUFU.TANH R9, R156 ;  /* 0x0000009c00097308 */ /* 0x0002740000002400 */
[----:B------:R-:W1:Y:S10]  /*13450*/  MUFU.TANH R250, R250 ;  /* 0x000000fa00fa7308 */ /* 0x000e740000002400 */
        /* <DEDUP_REMOVED lines=15> */
[----:B------:R-:W-:-:S05]  /*13550*/  @!P0 BRA `(.L_x_945) ;  /* 0x0000040000008947 */ /* 0x000fca0003800000 */
[----:B--234-:R-:W-:Y:S01]  /*13560*/  IMAD R5, R246, 0x30, R225 ;  /* 0x00000030f6057824 */ /* 0x01cfe200078e02e1 */
[----:B------:R-:W-:Y:S01]  /*13570*/  ISETP.NE.AND P1, PT, R231, 0x1, PT ;  /* 0x00000001e700780c */ /* 0x000fe20003f25270 */
[----:B------:R-:W-:Y:S03]  /*13580*/  IMAD.MOV.U32 R233, RZ, RZ, RZ ;  /* 0x000000ffffe97224 */ /* 0x000fe600078e00ff */
[----:B------:R-:W-:Y:S05]  /*13590*/  IADD3 R234, R5, -0x30, R228 ;  /* 0xffffffd005ea7810 */ /* 0x000fea0007ffe0e4 */
[----:B------:R-:W-:Y:S04]  /*135a0*/  IMAD.MOV.U32 R5, RZ, RZ, R234 ;  /* 0x000000ffff057224 */ /* 0x000fe800078e00ea */
[----:B------:R-:W-:Y:S05]  /*135b0*/  @P1 IMAD.HI.U32 R2, R234, c[0x0][0x2bc], RZ ;  /* 0x0000af00ea021a27 */ /* 0x000fea00078e00ff */
[----:B------:R-:W-:Y:S02]  /*135c0*/  @P1 SHF.R.U32.HI R5, RZ, c[0x0][0x2c0], R2 ;  /* 0x0000b000ff051a19 */ /* 0x000fe40000011602 */
[----:B------:R-:W-:Y:S02]  /*135d0*/  ISETP.GE.AND P1, PT, R239, 0x1, PT ;  /* 0x00000001ef00780c */ /* 0x000fe40003f26270 */
[C---:B------:R-:W-:Y:S04]  /*135e0*/  @!P3 IADD3 R7, P0, R5.reuse, R236, RZ ;  /* 0x000000ec0507b210 */ /* 0x040fe80007f1e0ff */
[----:B------:R-:W-:Y:S01]  /*135f0*/  @!P3 LEA.HI.X.SX32 R2, R5, R232, 0x1, P0 ;  /* 0x000000e80502b211 */ /* 0x000fe200000f0eff */
[----:B------:R-:W-:Y:S01]  /*13600*/  IMAD.MOV R5, RZ, RZ, -R5 ;  /* 0x000000ffff057224 */ /* 0x000fe200078e0a05 */
[----:B------:R-:W-:Y:S03]  /*13610*/  @!P3 LEA R12, P0, R7, c[0x0][0x2a0], 0x2 ;  /* 0x0000a800070cba11 */ /* 0x000fe600078010ff */
[----:B------:R-:W-:Y:S01]  /*13620*/  IMAD R234, R5, c[0x0][0x2b8], R234 ;  /* 0x0000ae0005ea7a24 */ /* 0x000fe200078e02ea */
[----:B------:R-:W-:Y:S01]  /*13630*/  @!P3 LEA.HI.X R13, R7, c[0x0][0x2a4], R2, 0x2, P0 ;  /* 0x0000a900070dba11 */ /* 0x000fe200000f1402 */
[----:B------:R-:W-:Y:S02]  /*13640*/  IMAD R7, R249, c[0x0][0x1e8], RZ ;  /* 0x00007a00f9077a24 */ /* 0x000fe400078e02ff */
[C---:B------:R-:W-:Y:S01]  /*13650*/  IMAD.WIDE.U32 R10, R234.reuse, c[0x0][0x1e0], RZ ;  /* 0x00007800ea0a7a25 */ /* 0x040fe200078e00ff */
[----:B------:R-:W-:Y:S01]  /*13660*/  SHF.R.S32.HI R5, RZ, 0x1f, R234 ;  /* 0x0000001fff057819 */ /* 0x000fe200000114ea */
[----:B------:R2:W3:Y:S02]  /*13670*/  @!P3 LDG.E R233, [R12.64] ;  /* 0x000000040ce9b981 */ /* 0x0004e4000c1e1900 */
[----:B------:R-:W-:Y:S02]  /*13680*/  IMAD R7, R223, c[0x0][0x1ec], R7 ;  /* 0x00007b00df077a24 */ /* 0x000fe400078e0207 */
[----:B------:R-:W-:Y:S04]  /*13690*/  IMAD R5, R5, c[0x0][0x1e0], RZ ;  /* 0x0000780005057a24 */ /* 0x000fe800078e02ff */
[----:B------:R-:W-:Y:S04]  /*136a0*/  IMAD R5, R234, c[0x0][0x1e4], R5 ;  /* 0x00007900ea057a24 */ /* 0x000fe800078e0205 */
[----:B------:R-:W-:Y:S02]  /*136b0*/  IMAD.IADD R11, R11, 0x1, R5 ;  /* 0x000000010b0b7824 */ /* 0x000fe400078e0205 */
[----:B--2---:R-:W-:Y:S04]  /*136c0*/  IMAD.WIDE.U32 R12, R223, c[0x0][0x1e8], RZ ;  /* 0x00007a00df0c7a25 */ /* 0x004fe800078e00ff */
[----:B------:R-:W-:Y:S01]  /*136d0*/  IMAD.IADD R7, R13, 0x1, R7 ;  /* 0x000000010d077824 */ /* 0x000fe200078e0207 */
[----:B---3--:R-:W-:Y:S01]  /*136e0*/  SHF.R.S32.HI R8, RZ, 0x1f, R233 ;  /* 0x0000001fff087819 */ /* 0x008fe200000114e9 */
[C---:B------:R-:W-:Y:S04]  /*136f0*/  IMAD.WIDE.U32 R10, R233.reuse, c[0x0][0x1f0], R10 ;  /* 0x00007c00e90a7a25 */ /* 0x040fe800078e000a */
[----:B------:R-:W-:Y:S01]  /*13700*/  IMAD R8, R8, c[0x0][0x1f0], RZ ;  /* 0x00007c0008087a24 */ /* 0x000fe200078e02ff */
[----:B------:R-:W-:Y:S03]  /*13710*/  IADD3 R5, P0, R12, R10, RZ ;  /* 0x0000000a0c057210 */ /* 0x000fe60007f1e0ff */
[----:B------:R-:W-:Y:S05]  /*13720*/  IMAD R8, R233, c[0x0][0x1f4], R8 ;  /* 0x00007d00e9087a24 */ /* 0x000fea00078e0208 */
[----:B------:R-:W-:Y:S02]  /*13730*/  IADD3.X R8, R7, R11, R8, P0, !PT ;  /* 0x0000000b07087210 */ /* 0x000fe400007fe408 */
[C---:B------:R-:W-:Y:S04]  /*13740*/  LEA R4, P0, R5.reuse, c[0x0][0x1c8], 0x1 ;  /* 0x0000720005047a11 */ /* 0x040fe800078008ff */
[----:B------:R-:W-:Y:S02]  /*13750*/  LEA.HI.X R2, R5, c[0x0][0x1cc], R8, 0x1, P0 ;  /* 0x0000730005027a11 */ /* 0x000fe400000f0c08 */
[----:B------:R-:W2:Y:S04]  /*13760*/  SHFL.IDX PT, R8, R4, RZ, 0x181f ;  /* 0x00181fff04087589 */ /* 0x000ea800000e0000 */
[----:B------:R-:W3:Y:S04]  /*13770*/  SHFL.IDX PT, R5, R2, RZ, 0x181f ;  /* 0x00181fff02057589 */ /* 0x000ee800000e0000 */
[----:B------:R-:W4:Y:S01]  /*13780*/  SHFL.IDX PT, R4, R4, 0x1, 0x181f ;  /* 0x00381f0004047f89 */ /* 0x000f2200000e0000 */
[C---:B--2---:R-:W-:Y:S05]  /*13790*/  @P1 IADD3 R14, P0, R8.reuse, R241, RZ ;  /* 0x000000f1080e1210 */ /* 0x044fea0007f1e0ff */
[C---:B---3--:R-:W-:Y:S01]  /*137a0*/  @P1 IMAD.X R15, R5.reuse, 0x1, R240, P0 ;  /* 0x00000001050f1824 */ /* 0x048fe200000e06f0 */
[C---:B------:R-:W-:Y:S04]  /*137b0*/  @P1 IADD3 R12, P0, R8.reuse, R243, RZ ;  /* 0x000000f3080c1210 */ /* 0x040fe80007f1e0ff */
[----:B------:R2:W-:Y:S01]  /*137c0*/  @P1 LDGSTS.E.BYPASS.LTC128B.128 [R235+0xa080], [R14.64], !P6 ;  /* 0x0a0800000eeb1fae */ /* 0x0005e2000f101d44 */
[C---:B------:R-:W-:Y:S01]  /*137d0*/  @P1 IMAD.X R13, R5.reuse, 0x1, R242, P0 ;  /* 0x00000001050d1824 */ /* 0x040fe200000e06f2 */
[----:B------:R-:W-:Y:S05]  /*137e0*/  @P1 IADD3 R10, P0, R8, R245, RZ ;  /* 0x000000f5080a1210 */ /* 0x000fea0007f1e0ff */
[----:B------:R-:W-:Y:S01]  /*137f0*/  @P1 IMAD.X R11, R5, 0x1, R244, P0 ;  /* 0x00000001050b1824 */ /* 0x000fe200000e06f4 */
[C---:B------:R-:W-:Y:S04]  /*13800*/  @P1 LEA R16, P0, R238.reuse, R8, 0x1 ;  /* 0x00000008ee101211 */ /* 0x040fe800078008ff */
[C-C-:B-1----:R-:W-:Y:S02]  /*13810*/  @P1 LEA.HI.X R17, R238.reuse, R5, R251.reuse, 0x1, P0 ;  /* 0x00000005ee111211 */ /* 0x142fe400000f0cfb */
[----:B------:R-:W1:Y:S01]  /*13820*/  SHFL.IDX PT, R5, R2, 0x1, 0x181f ;  /* 0x00381f0002057f89 */ /* 0x000e6200000e0000 */
[----:B------:R-:W-:Y:S11]  /*13830*/  ISETP.GE.AND P0, PT, R239, 0x21, PT ;  /* 0x00000021ef00780c */ /* 0x000ff60003f06270 */
[----:B------:R-:W-:Y:S02]  /*13840*/  @!UPT UIADD3 URZ, URZ, URZ, URZ ;  /* 0x0000003f3f3ff290 */ /* 0x000fe4000fffe03f */
[C---:B----4-:R-:W-:Y:S04]  /*13850*/  @P0 LEA R18, P2, R238.reuse, R4, 0x1 ;  /* 0x00000004ee120211 */ /* 0x050fe800078408ff */
[----:B-1----:R-:W-:Y:S02]  /*13860*/  @P0 LEA.HI.X R19, R238, R5, R251, 0x1, P2 ;  /* 0x00000005ee130211 */ /* 0x002fe400010f0cfb */
[C---:B------:R-:W-:Y:S05]  /*13870*/  @P0 IADD3 R22, P2, R4.reuse, R241, RZ ;  /* 0x000000f104160210 */ /* 0x040fea0007f5e0ff */
[C---:B------:R-:W-:Y:S01]  /*13880*/  @P0 IMAD.X R23, R5.reuse, 0x1, R240, P2 ;  /* 0x0000000105170824 */ /* 0x040fe200010e06f0 */
[C---:B------:R-:W-:Y:S05]  /*13890*/  @P0 IADD3 R20, P2, R4.reuse, R243, RZ ;  /* 0x000000f304140210 */ /* 0x040fea0007f5e0ff */
[C---:B------:R-:W-:Y:S01]  /*138a0*/  @P0 IMAD.X R21, R5.reuse, 0x1, R242, P2 ;  /* 0x0000000105150824 */ /* 0x040fe200010e06f2 */
[----:B------:R-:W-:Y:S05]  /*138b0*/  @P0 IADD3 R24, P2, R4, R245, RZ ;  /* 0x000000f504180210 */ /* 0x000fea0007f5e0ff */
[----:B------:R-:W-:Y:S01]  /*138c0*/  @P0 IMAD.X R25, R5, 0x1, R244, P2 ;  /* 0x0000000105190824 */ /* 0x000fe200010e06f4 */
[----:B------:R-:W-:Y:S11]  /*138d0*/  ISETP.GE.AND P2, PT, R229, c[0x0][0x1d4], PT ;  /* 0x00007500e5007a0c */ /* 0x000ff60003f46270 */
[----:B------:R-:W-:Y:S02]  /*138e0*/  @!UPT UIADD3 URZ, URZ, URZ, URZ ;  /* 0x0000003f3f3ff290 */ /* 0x000fe4000fffe03f */
[----:B------:R2:W-:Y:S04]  /*138f0*/  @P1 LDGSTS.E.BYPASS.LTC128B.128 [R235+0xb880], [R12.64], !P2 ;  /* 0x0b8800000ceb1fae */ /* 0x0005e8000d101d44 */
[----:B------:R2:W-:Y:S04]  /*13900*/  @P1 LDGSTS.E.BYPASS.LTC128B.128 [R235+0xd080], [R10.64], !P5 ;  /* 0x0d0800000aeb1fae */ /* 0x0005e8000e901d44 */
[----:B------:R2:W-:Y:S04]  /*13910*/  @P1 LDGSTS.E.BYPASS.LTC128B.128 [R235+0xe880], [R16.64], !P4 ;  /* 0x0e88000010eb1fae */ /* 0x0005e8000e101d44 */
[----:B------:R2:W-:Y:S04]  /*13920*/  @P0 LDGSTS.E.BYPASS.LTC128B.128 [R235+0xb080], [R22.64], !P6 ;  /* 0x0b08000016eb0fae */ /* 0x0005e8000f101d44 */
[----:B------:R2:W-:Y:S04]  /*13930*/  @P0 LDGSTS.E.BYPASS.LTC128B.128 [R235+0xc880], [R20.64], !P2 ;  /* 0x0c88000014eb0fae */ /* 0x0005e8000d101d44 */
[----:B------:R2:W-:Y:S04]  /*13940*/  @P0 LDGSTS.E.BYPASS.LTC128B.128 [R235+0xe080], [R24.64], !P5 ;  /* 0x0e08000018eb0fae */ /* 0x0005e8000e901d44 */
[----:B------:R2:W-:Y:S02]  /*13950*/  @P0 LDGSTS.E.BYPASS.LTC128B.128 [R235+0xf880], [R18.64], !P4 ;  /* 0x0f88000012eb0fae */ /* 0x0005e4000e101d44 */
.L_x_945:
[----:B--234-:R-:W-:Y:S01]  /*13960*/  FMNMX.FTZ R2, R169, R0, !PT ;  /* 0x00000000a9027209 */ /* 0x01cfe20007810000 */
[----:B-1----:R-:W-:Y:S01]  /*13970*/  LDSM.16.MT88.4 R20, [R214+0x4080] ;  /* 0x00408000d614783b */ /* 0x002fe20000004200 */
        /* <DEDUP_REMOVED lines=27> */
[----:B------:R-:W-:Y:S01]  /*13b30*/  ISETP.GT.AND P0, PT, R246, RZ, PT ;  /* 0x000000fff600720c */ /* 0x000fe20003f04270 */
[----:B------:R-:W-:Y:S08]  /*13b40*/  SHFL.BFLY PT, R11, R10, 0x2, 0x1f ;  /* 0x0c401f000a0b7f89 */ /* 0x000ff000000e0000 */
[----:B------:R-:W1:Y:S02]  /*13b50*/  SHFL.BFLY PT, R7, R4, 0x2, 0x1f ;  /* 0x0c401f0004077f89 */ /* 0x000e6400000e0000 */
[----:B-1----:R-:W-:Y:S02]  /*13b60*/  FMNMX.FTZ R5, R4, R7, !PT ;  /* 0x0000000704057209 */ /* 0x002fe40007810000 */
[----:B------:R-:W-:Y:S04]  /*13b70*/  FMNMX.FTZ R8, R10, R11, !PT ;  /* 0x0000000b0a087209 */ /* 0x000fe80007810000 */
[----:B------:R-:W1:Y:S08]  /*13b80*/  SHFL.BFLY PT, R156, R5, 0x1, 0x1f ;  /* 0x0c201f00059c7f89 */ /* 0x000e7000000e0000 */
[----:B------:R-:W2:Y:S01]  /*13b90*/  SHFL.BFLY PT, R11, R8, 0x1, 0x1f ;  /* 0x0c201f00080b7f89 */ /* 0x000ea200000e0000 */
[----:B-1----:R-:W-:Y:S02]  /*13ba0*/  FMNMX.FTZ R156, R156, R5, !PT ;  /* 0x000000059c9c7209 */ /* 0x002fe40007810000 */
[----:B--2---:R-:W-:Y:S05]  /*13bb0*/  FMNMX.FTZ R0, R8, R11, !PT ;  /* 0x0000000b08007209 */ /* 0x004fea0007810000 */
[C---:B------:R-:W-:Y:S02]  /*13bc0*/  FMUL.FTZ R186, R0.reuse, c[0x0][0x2d0] ;  /* 0x0000b40000ba7a20 */ /* 0x040fe40000410000 */
[----:B------:R-:W-:Y:S02]  /*13bd0*/  FADD.FTZ R2, -R0, R3 ;  /* 0x0000000300027221 */ /* 0x000fe40000010100 */
[--C-:B------:R-:W-:Y:S02]  /*13be0*/  FFMA.FTZ R179, R184, c[0x0][0x2d0], -R186.reuse ;  /* 0x0000b400b8b37a23 */ /* 0x100fe400000108ba */
[----:B------:R-:W-:Y:S02]  /*13bf0*/  FMUL.FTZ R184, R156, c[0x0][0x2d0] ;  /* 0x0000b4009cb87a20 */ /* 0x000fe40000410000 */
[----:B------:R-:W-:Y:S02]  /*13c00*/  FMUL.FTZ R3, R2, c[0x0][0x2d0] ;  /* 0x0000b40002037a20 */ /* 0x000fe40000410000 */
[----:B------:R-:W-:Y:S01]  /*13c10*/  FADD.FTZ R2, -R156, R159 ;  /* 0x0000009f9c027221 */ /* 0x000fe20000010100 */
[----:B------:R-:W-:Y:S01]  /*13c20*/  MUFU.EX2 R179, R179 ;  /* 0x000000b300b37308 */ /* 0x000fe20000000800 */
[----:B------:R-:W-:Y:S02]  /*13c30*/  FFMA.FTZ R182, R169, c[0x0][0x2d0], -R186 ;  /* 0x0000b400a9b67a23 */ /* 0x000fe400000108ba */
[----:B------:R-:W-:Y:S02]  /*13c40*/  FFMA.FTZ R159, R9, c[0x0][0x2d0], -R184 ;  /* 0x0000b400099f7a23 */ /* 0x000fe400000108b8 */
[--C-:B------:R-:W-:Y:S02]  /*13c50*/  FFMA.FTZ R181, R181, c[0x0][0x2d0], -R186.reuse ;  /* 0x0000b400b5b57a23 */ /* 0x100fe400000108ba */
[----:B------:R-:W-:Y:S02]  /*13c60*/  FFMA.FTZ R180, R180, c[0x0][0x2d0], -R186 ;  /* 0x0000b400b4b47a23 */ /* 0x000fe400000108ba */
[--C-:B------:R-:W-:Y:S01]  /*13c70*/  FFMA.FTZ R178, R6, c[0x0][0x2d0], -R184.reuse ;  /* 0x0000b40006b27a23 */ /* 0x100fe200000108b8 */
[----:B------:R-:W1:Y:S01]  /*13c80*/  MUFU.EX2 R3, R3 ;  /* 0x0000000300037308 */ /* 0x000e620000000800 */
[--C-:B------:R-:W-:Y:S02]  /*13c90*/  FFMA.FTZ R177, R252, c[0x0][0x2d0], -R184.reuse ;  /* 0x0000b400fcb17a23 */ /* 0x100fe400000108b8 */
[--C-:B------:R-:W-:Y:S02]  /*13ca0*/  FFMA.FTZ R176, R189, c[0x0][0x2d0], -R184.reuse ;  /* 0x0000b400bdb07a23 */ /* 0x100fe400000108b8 */
[----:B------:R-:W-:Y:S02]  /*13cb0*/  FMUL.FTZ R4, R2, c[0x0][0x2d0] ;  /* 0x0000b40002047a20 */ /* 0x000fe40000410000 */
[--C-:B------:R-:W-:Y:S02]  /*13cc0*/  FFMA.FTZ R190, R174, c[0x0][0x2d0], -R184.reuse ;  /* 0x0000b400aebe7a23 */ /* 0x100fe400000108b8 */
[----:B------:R-:W-:Y:S01]  /*13cd0*/  FFMA.FTZ R191, R172, c[0x0][0x2d0], -R184 ;  /* 0x0000b400acbf7a23 */ /* 0x000fe200000108b8 */
[----:B------:R2:W3:Y:S01]  /*13ce0*/  MUFU.EX2 R2, R4 ;  /* 0x0000000400027308 */ /* 0x0004e20000000800 */
[--C-:B------:R-:W-:Y:S02]  /*13cf0*/  FFMA.FTZ R193, R170, c[0x0][0x2d0], -R186.reuse ;  /* 0x0000b400aac17a23 */ /* 0x100fe400000108ba */
[----:B------:R-:W-:Y:S02]  /*13d00*/  FFMA.FTZ R192, R175, c[0x0][0x2d0], -R186 ;  /* 0x0000b400afc07a23 */ /* 0x000fe400000108ba */
[--C-:B------:R-:W-:Y:S02]  /*13d10*/  FFMA.FTZ R194, R173, c[0x0][0x2d0], -R184.reuse ;  /* 0x0000b400adc27a23 */ /* 0x100fe400000108b8 */
[----:B------:R-:W-:Y:S01]  /*13d20*/  LDSM.16.MT88.4 R172, [R215+0x7880] ;  /* 0x00788000d7ac783b */ /* 0x000fe20000004200 */
[----:B------:R-:W-:Y:S02]  /*13d30*/  FFMA.FTZ R195, R171, c[0x0][0x2d0], -R184 ;  /* 0x0000b400abc37a23 */ /* 0x000fe400000108b8 */
[----:B------:R-:W-:Y:S01]  /*13d40*/  MUFU.EX2 R182, R182 ;  /* 0x000000b600b67308 */ /* 0x000fe20000000800 */
        /* <DEDUP_REMOVED lines=8> */
[C---:B------:R-:W-:Y:S02]  /*13dd0*/  FMUL.FTZ R17, R3.reuse, R141 ;  /* 0x0000008d03117220 */ /* 0x040fe40000410000 */
[C---:B--2---:R-:W-:Y:S02]  /*13de0*/  FMUL.FTZ R4, R3.reuse, R152 ;  /* 0x0000009803047220 */ /* 0x044fe40000410000 */
[C---:B---3--:R-:W-:Y:S02]  /*13df0*/  FMUL.FTZ R6, R2.reuse, R154 ;  /* 0x0000009a02067220 */ /* 0x048fe40000410000 */
[C---:B------:R-:W-:Y:S01]  /*13e00*/  FMUL.FTZ R7, R2.reuse, R155 ;  /* 0x0000009b02077220 */ /* 0x040fe20000410000 */
[----:B------:R-:W2:Y:S01]  /*13e10*/  MUFU.EX2 R180, R180 ;  /* 0x000000b400b47308 */ /* 0x000ea20000000800 */
[C---:B------:R-:W-:Y:S02]  /*13e20*/  FMUL.FTZ R10, R2.reuse, R150 ;  /* 0x00000096020a7220 */ /* 0x040fe40000410000 */
[C---:B------:R-:W-:Y:S02]  /*13e30*/  FMUL.FTZ R11, R2.reuse, R151 ;  /* 0x00000097020b7220 */ /* 0x040fe40000410000 */
[C---:B------:R-:W-:Y:S01]  /*13e40*/  FMUL.FTZ R18, R2.reuse, R142 ;  /* 0x0000008e02127220 */ /* 0x040fe20000410000 */
[----:B------:R-:W-:Y:S01]  /*13e50*/  LDSM.16.MT88.4 R148, [R213+0x4880] ;  /* 0x00488000d594783b */ /* 0x000fe20000004200 */
[C---:B------:R-:W-:Y:S02]  /*13e60*/  FMUL.FTZ R19, R2.reuse, R143 ;  /* 0x0000008f02137220 */ /* 0x040fe40000410000 */
[C---:B------:R-:W-:Y:S01]  /*13e70*/  FMUL.FTZ R24, R3.reuse, R132 ;  /* 0x0000008403187220 */ /* 0x040fe20000410000 */
[----:B------:R-:W-:Y:S01]  /*13e80*/  MUFU.EX2 R178, R178 ;  /* 0x000000b200b27308 */ /* 0x000fe20000000800 */
[----:B------:R-:W-:Y:S02]  /*13e90*/  FMUL.FTZ R25, R3, R133 ;  /* 0x0000008503197220 */ /* 0x000fe40000410000 */
[C---:B------:R-:W-:Y:S01]  /*13ea0*/  FMUL.FTZ R26, R2.reuse, R134 ;  /* 0x00000086021a7220 */ /* 0x040fe20000410000 */
[----:B-1----:R-:W-:Y:S01]  /*13eb0*/  F2FP.PACK_AB R152, R181, R182 ;  /* 0x000000b6b598723e */ /* 0x002fe200000000ff */
[----:B------:R-:W-:Y:S01]  /*13ec0*/  LDSM.16.MT88.4 R140, [R213+0x5880] ;  /* 0x00588000d58c783b */ /* 0x000fe20000004200 */
[C---:B------:R-:W-:Y:S02]  /*13ed0*/  FMUL.FTZ R27, R2.reuse, R135 ;  /* 0x00000087021b7220 */ /* 0x040fe40000410000 */
[C---:B------:R-:W-:Y:S02]  /*13ee0*/  FMUL.FTZ R28, R3.reuse, R28 ;  /* 0x0000001c031c7220 */ /* 0x040fe40000410000 */
[----:B------:R-:W1:Y:S01]  /*13ef0*/  MUFU.EX2 R177, R177 ;  /* 0x000000b100b17308 */ /* 0x000e620000000800 */
[----:B------:R-:W-:Y:S02]  /*13f00*/  FMUL.FTZ R29, R3, R29 ;  /* 0x0000001d031d7220 */ /* 0x000fe40000410000 */
[----:B------:R-:W-:Y:S01]  /*13f10*/  LDSM.16.MT88.4 R132, [R214+0x5880] ;  /* 0x00588000d684783b */ /* 0x000fe20000004200 */
        /* <DEDUP_REMOVED lines=45> */
[----:B------:R-:W4:Y:S01]  /*141f0*/  MUFU.EX2 R192, R192 ;  /* 0x000000c000c07308 */ /* 0x000f220000000800 */
        /* <DEDUP_REMOVED lines=9> */
[----:B------:R-:W5:Y:S01]  /*14290*/  LDSM.16.MT88.4 R136, [R215+0x5880] ;  /* 0x00588000d788783b */ /* 0x000f620000004200 */
[C---:B------:R-:W-:Y:S01]  /*142a0*/  FMUL.FTZ R60, R3.reuse, R60 ;  /* 0x0000003c033c7220 */ /* 0x040fe20000410000 */
[----:B------:R-:W1:Y:S01]  /*142b0*/  MUFU.EX2 R195, R195 ;  /* 0x000000c300c37308 */ /* 0x000e620000000800 */
        /* <DEDUP_REMOVED lines=9> */
[C---:B---3--:R-:W-:Y:S04]  /*14350*/  HMMA.16816.F32 R28, R152.reuse, R144, R28 ;  /* 0x00000090981c723c */ /* 0x048fe8000000181c */
[C---:B------:R-:W-:Y:S02]  /*14360*/  FMUL.FTZ R67, R2.reuse, R67 ;  /* 0x0000004302437220 */ /* 0x040fe40000410000 */
[C---:B------:R-:W-:Y:S02]  /*14370*/  FMUL.FTZ R68, R3.reuse, R68 ;  /* 0x0000004403447220 */ /* 0x040fe40000410000 */
[C---:B------:R-:W-:Y:S01]  /*14380*/  HMMA.16816.F32 R32, R152.reuse, R146, R32 ;  /* 0x000000929820723c */ /* 0x040fe20000001820 */
[----:B------:R-:W-:Y:S03]  /*14390*/  LDSM.16.MT88.4 R144, [R214+0x4880] ;  /* 0x00488000d690783b */ /* 0x000fe60000004200 */
[C---:B------:R-:W-:Y:S02]  /*143a0*/  FMUL.FTZ R69, R3.reuse, R69 ;  /* 0x0000004503457220 */ /* 0x040fe40000410000 */
[C---:B------:R-:W-:Y:S02]  /*143b0*/  FMUL.FTZ R70, R2.reuse, R70 ;  /* 0x0000004602467220 */ /* 0x040fe40000410000 */
[C---:B------:R-:W-:Y:S01]  /*143c0*/  FMUL.FTZ R71, R2.reuse, R71 ;  /* 0x0000004702477220 */ /* 0x040fe20000410000 */
[C---:B-----5:R-:W-:Y:S03]  /*143d0*/  HMMA.16816.F32 R36, R152.reuse, R136, R36 ;  /* 0x000000889824723c */ /* 0x060fe60000001824 */
[C---:B------:R-:W-:Y:S02]  /*143e0*/  FMUL.FTZ R72, R3.reuse, R72 ;  /* 0x0000004803487220 */ /* 0x040fe40000410000 */
[C---:B------:R-:W-:Y:S02]  /*143f0*/  FMUL.FTZ R73, R3.reuse, R73 ;  /* 0x0000004903497220 */ /* 0x040fe40000410000 */
[C---:B------:R-:W-:Y:S01]  /*14400*/  FMUL.FTZ R74, R2.reuse, R74 ;  /* 0x0000004a024a7220 */ /* 0x040fe20000410000 */
        /* <DEDUP_REMOVED lines=8> */
[----:B------:R-:W5:Y:S03]  /*14490*/  LDSM.16.MT88.4 R132, [R215+0x7080] ;  /* 0x00708000d784783b */ /* 0x000f660000004200 */
        /* <DEDUP_REMOVED lines=9> */
[C---:B------:R-:W-:Y:S01]  /*14530*/  FMUL.FTZ R85, R3.reuse, R85 ;  /* 0x0000005503557220 */ /* 0x040fe20000410000 */
[C---:B---3--:R-:W-:Y:S03]  /*14540*/  HMMA.16816.F32 R60, R152.reuse, R136, R60 ;  /* 0x00000088983c723c */ /* 0x048fe6000000183c */
[C---:B------:R-:W-:Y:S02]  /*14550*/  FMUL.FTZ R86, R2.reuse, R86 ;  /* 0x0000005602567220 */ /* 0x040fe40000410000 */
[C---:B------:R-:W-:Y:S02]  /*14560*/  FMUL.FTZ R87, R2.reuse, R87 ;  /* 0x0000005702577220 */ /* 0x040fe40000410000 */
[C---:B------:R-:W-:Y:S01]  /*14570*/  FMUL.FTZ R88, R3.reuse, R88 ;  /* 0x0000005803587220 */ /* 0x040fe20000410000 */
[C---:B------:R-:W-:Y:S01]  /*14580*/  HMMA.16816.F32 R64, R152.reuse, R138, R64 ;  /* 0x0000008a9840723c */ /* 0x040fe20000001840 */
[----:B------:R-:W3:Y:S03]  /*14590*/  LDSM.16.MT88.4 R136, [R213+0x7080] ;  /* 0x00708000d588783b */ /* 0x000ee60000004200 */
[C---:B------:R-:W-:Y:S02]  /*145a0*/  FMUL.FTZ R89, R3.reuse, R89 ;  /* 0x0000005903597220 */ /* 0x040fe40000410000 */
[C---:B------:R-:W-:Y:S02]  /*145b0*/  FMUL.FTZ R90, R2.reuse, R90 ;  /* 0x0000005a025a7220 */ /* 0x040fe40000410000 */
[C---:B-----5:R-:W-:Y:S04]  /*145c0*/  HMMA.16816.F32 R68, R152.reuse, R132, R68 ;  /* 0x000000849844723c */ /* 0x060fe80000001844 */
[C---:B------:R-:W-:Y:S02]  /*145d0*/  FMUL.FTZ R91, R2.reuse, R91 ;  /* 0x0000005b025b7220 */ /* 0x040fe40000410000 */
[C---:B------:R-:W-:Y:S02]  /*145e0*/  FMUL.FTZ R92, R3.reuse, R92 ;  /* 0x0000005c035c7220 */ /* 0x040fe40000410000 */
[C---:B------:R-:W-:Y:S01]  /*145f0*/  HMMA.16816.F32 R72, R152.reuse, R134, R72 ;  /* 0x000000869848723c */ /* 0x040fe20000001848 */
[----:B------:R-:W5:Y:S03]  /*14600*/  LDSM.16.MT88.4 R132, [R212+0x7080] ;  /* 0x00708000d484783b */ /* 0x000f660000004200 */
        /* <DEDUP_REMOVED lines=44> */
[C---:B-----5:R-:W-:Y:S03]  /*148d0*/  HMMA.16816.F32 R116, R152.reuse, R132, R116 ;  /* 0x000000849874723c */ /* 0x060fe60000001874 */
[C---:B------:R-:W-:Y:S02]  /*148e0*/  FMUL.FTZ R122, R2.reuse, R122 ;  /* 0x0000007a027a7220 */ /* 0x040fe40000410000 */
[C---:B------:R-:W-:Y:S02]  /*148f0*/  FMUL.FTZ R123, R2.reuse, R123 ;  /* 0x0000007b027b7220 */ /* 0x040fe40000410000 */
[----:B------:R-:W-:Y:S01]  /*14900*/  FMUL.FTZ R124, R3, R124 ;  /* 0x0000007c037c7220 */ /* 0x000fe20000410000 */
[----:B------:R-:W-:Y:S01]  /*14910*/  F2FP.PACK_AB R132, R189, R188 ;  /* 0x000000bcbd84723e */ /* 0x000fe200000000ff */
[----:B------:R-:W-:Y:S03]  /*14920*/  FMUL.FTZ R125, R3, R125 ;  /* 0x0000007d037d7220 */ /* 0x000fe60000410000 */
[C---:B------:R-:W-:Y:S03]  /*14930*/  HMMA.16816.F32 R120, R152.reuse, R134, R120 ;  /* 0x000000869878723c */ /* 0x040fe60000001878 */
[C---:B------:R-:W-:Y:S01]  /*14940*/  FMUL.FTZ R126, R2.reuse, R126 ;  /* 0x0000007e027e7220 */ /* 0x040fe20000410000 */
[----:B--2---:R-:W-:Y:S01]  /*14950*/  F2FP.PACK_AB R133, R191, R190 ;  /* 0x000000bebf85723e */ /* 0x004fe200000000ff */
[----:B------:R-:W-:Y:S02]  /*14960*/  FMUL.FTZ R127, R2, R127 ;  /* 0x0000007f027f7220 */ /* 0x000fe40000410000 */
[C---:B------:R-:W-:Y:S01]  /*14970*/  FMUL.FTZ R128, R3.reuse, R128 ;  /* 0x0000008003807220 */ /* 0x040fe20000410000 */
[----:B----4-:R-:W-:Y:S01]  /*14980*/  F2FP.PACK_AB R134, R192, R193 ;  /* 0x000000c1c086723e */ /* 0x010fe200000000ff */
[----:B------:R-:W-:Y:S03]  /*14990*/  FMUL.FTZ R129, R3, R129 ;  /* 0x0000008103817220 */ /* 0x000fe60000410000 */
[C---:B-1----:R-:W-:Y:S03]  /*149a0*/  HMMA.16816.F32 R124, R152.reuse, R140, R124 ;  /* 0x0000008c987c723c */ /* 0x042fe6000000187c */
[C---:B------:R-:W-:Y:S01]  /*149b0*/  FMUL.FTZ R130, R2.reuse, R130 ;  /* 0x0000008202827220 */ /* 0x040fe20000410000 */
[----:B------:R-:W-:Y:S01]  /*149c0*/  F2FP.PACK_AB R135, R195, R194 ;  /* 0x000000c2c387723e */ /* 0x000fe200000000ff */
[----:B------:R-:W-:Y:S02]  /*149d0*/  FMUL.FTZ R131, R2, R131 ;  /* 0x0000008302837220 */ /* 0x000fe40000410000 */
[--C-:B------:R-:W-:Y:S02]  /*149e0*/  FFMA.FTZ R196, R196, c[0x0][0x2d0], -R186.reuse ;  /* 0x0000b400c4c47a23 */ /* 0x100fe400000108ba */
[----:B------:R-:W-:Y:S03]  /*149f0*/  FFMA.FTZ R199, R199, c[0x0][0x2d0], -R186 ;  /* 0x0000b400c7c77a23 */ /* 0x000fe600000108ba */
[----:B------:R-:W-:Y:S01]  /*14a00*/  HMMA.16816.F32 R128, R152, R142, R128 ;  /* 0x0000008e9880723c */ /* 0x000fe20000001880 */
[----:B------:R-:W1:Y:S01]  /*14a10*/  LDSM.16.MT88.4 R140, [R215+0x6080] ;  /* 0x00608000d78c783b */ /* 0x000e620000004200 */
[----:B------:R-:W-:Y:S01]  /*14a20*/  MUFU.EX2 R196, R196 ;  /* 0x000000c400c47308 */ /* 0x000fe20000000800 */
[--C-:B------:R-:W-:Y:S02]  /*14a30*/  FFMA.FTZ R197, R197, c[0x0][0x2d0], -R184.reuse ;  /* 0x0000b400c5c57a23 */ /* 0x100fe400000108b8 */
[----:B------:R-:W-:Y:S02]  /*14a40*/  FFMA.FTZ R198, R187, c[0x0][0x2d0], -R184 ;  /* 0x0000b400bbc67a23 */ /* 0x000fe400000108b8 */
[--C-:B------:R-:W-:Y:S01]  /*14a50*/  FFMA.FTZ R185, R185, c[0x0][0x2d0], -R186.reuse ;  /* 0x0000b400b9b97a23 */ /* 0x100fe200000108ba */
[C---:B---3--:R-:W-:Y:S01]  /*14a60*/  HMMA.16816.F32 R4, R132.reuse, R136, R4 ;  /* 0x000000888404723c */ /* 0x048fe20000001804 */
[----:B------:R-:W2:Y:S03]  /*14a70*/  LDSM.16.MT88.4 R152, [R214+0x6080] ;  /* 0x00608000d698783b */ /* 0x000ea60000004200 */
[----:B------:R-:W3:Y:S01]  /*14a80*/  MUFU.EX2 R199, R199 ;  /* 0x000000c700c77308 */ /* 0x000ee20000000800 */
[----:B------:R-:W-:Y:S02]  /*14a90*/  FFMA.FTZ R186, R183, c[0x0][0x2d0], -R186 ;  /* 0x0000b400b7ba7a23 */ /* 0x000fe400000108ba */
[--C-:B------:R-:W-:Y:S01]  /*14aa0*/  FFMA.FTZ R158, R158, c[0x0][0x2d0], -R184.reuse ;  /* 0x0000b4009e9e7a23 */ /* 0x100fe200000108b8 */
[C---:B------:R-:W-:Y:S01]  /*14ab0*/  HMMA.16816.F32 R8, R132.reuse, R138, R8 ;  /* 0x0000008a8408723c */ /* 0x040fe20000001808 */
[----:B------:R-:W4:Y:S03]  /*14ac0*/  LDSM.16.MT88.4 R136, [R214+0x7880] ;  /* 0x00788000d688783b */ /* 0x000f260000004200 */
[----:B------:R-:W-:Y:S02]  /*14ad0*/  FFMA.FTZ R184, R157, c[0x0][0x2d0], -R184 ;  /* 0x0000b4009db87a23 */ /* 0x000fe400000108b8 */
[----:B------:R-:W-:Y:S01]  /*14ae0*/  MUFU.EX2 R197, R197 ;  /* 0x000000c500c57308 */ /* 0x000fe20000000800 */
[----:B------:R-:W-:Y:S01]  /*14af0*/  FFMA.FTZ R182, R3, R248, R182 ;  /* 0x000000f803b67223 */ /* 0x000fe200000100b6 */
[C---:B------:R-:W-:Y:S04]  /*14b00*/  HMMA.16816.F32 R12, R132.reuse, R144, R12 ;  /* 0x00000090840c723c */ /* 0x040fe8000000180c */
[----:B------:R-:W-:Y:S02]  /*14b10*/  FFMA.FTZ R178, R2, R247, R178 ;  /* 0x000000f702b27223 */ /* 0x000fe400000100b2 */
[----:B------:R-:W-:Y:S02]  /*14b20*/  FADD.FTZ R181, R181, R182 ;  /* 0x000000b6b5b57221 */ /* 0x000fe40000010000 */
[C---:B------:R-:W-:Y:S01]  /*14b30*/  HMMA.16816.F32 R16, R132.reuse, R146, R16 ;  /* 0x000000928410723c */ /* 0x040fe20000001810 */
[----:B------:R-:W5:Y:S01]  /*14b40*/  LDSM.16.MT88.4 R144, [R213+0x7880] ;  /* 0x00788000d590783b */ /* 0x000f620000004200 */
[----:B------:R-:W1:Y:S02]  /*14b50*/  MUFU.EX2 R198, R198 ;  /* 0x000000c600c67308 */ /* 0x000e640000000800 */
[----:B------:R-:W-:Y:S02]  /*14b60*/  FADD.FTZ R177, R177, R178 ;  /* 0x000000b2b1b17221 */ /* 0x000fe40000010000 */
[----:B------:R-:W-:Y:S02]  /*14b70*/  FADD.FTZ R180, R180, R181 ;  /* 0x000000b5b4b47221 */ /* 0x000fe40000010000 */
[C---:B------:R-:W-:Y:S04]  /*14b80*/  HMMA.16816.F32 R20, R132.reuse, R148, R20 ;  /* 0x000000948414723c */ /* 0x040fe80000001814 */
[----:B------:R-:W-:Y:S01]  /*14b90*/  MUFU.EX2 R185, R185 ;  /* 0x000000b900b97308 */ /* 0x000fe20000000800 */
[----:B------:R-:W-:Y:S02]  /*14ba0*/  FADD.FTZ R176, R176, R177 ;  /* 0x000000b1b0b07221 */ /* 0x000fe40000010000 */
[----:B------:R-:W-:Y:S01]  /*14bb0*/  FADD.FTZ R179, R179, R180 ;  /* 0x000000b4b3b37221 */ /* 0x000fe20000010000 */
[C---:B------:R-:W-:Y:S01]  /*14bc0*/  HMMA.16816.F32 R24, R132.reuse, R150, R24 ;  /* 0x000000968418723c */ /* 0x040fe20000001818 */
[----:B------:R-:W-:Y:S03]  /*14bd0*/  LDSM.16.MT88.4 R148, [R215+0x9080] ;  /* 0x00908000d794783b */ /* 0x000fe60000004200 */
[----:B------:R-:W-:Y:S02]  /*14be0*/  FADD.FTZ R159, R159, R176 ;  /* 0x000000b09f9f7221 */ /* 0x000fe40000010000 */
[----:B------:R-:W2:Y:S01]  /*14bf0*/  MUFU.EX2 R186, R186 ;  /* 0x000000ba00ba7308 */ /* 0x000ea20000000800 */
[----:B------:R-:W-:Y:S01]  /*14c00*/  FADD.FTZ R2, R188, R179 ;  /* 0x000000b3bc027221 */ /* 0x000fe20000010000 */
[C---:B------:R-:W-:Y:S04]  /*14c10*/  HMMA.16816.F32 R28, R132.reuse, R160, R28 ;  /* 0x000000a0841c723c */ /* 0x040fe8000000181c */
[----:B------:R-:W-:Y:S01]  /*14c20*/  FADD.FTZ R190, R190, R159 ;  /* 0x0000009fbebe7221 */ /* 0x000fe20000010000 */
[----:B------:R-:W-:Y:S01]  /*14c30*/  MOV R159, R156 ;  /* 0x0000009c009f7202 */ /* 0x000fe20000000f00 */
[----:B------:R-:W-:Y:S01]  /*14c40*/  FADD.FTZ R2, R189, R2 ;  /* 0x00000002bd027221 */ /* 0x000fe20000010000 */
[----:B---3--:R-:W-:Y:S01]  /*14c50*/  F2FP.PACK_AB R160, R199, R196 ;  /* 0x000000c4c7a0723e */ /* 0x008fe200000000ff */
[C---:B------:R-:W-:Y:S01]  /*14c60*/  HMMA.16816.F32 R32, R132.reuse, R162, R32 ;  /* 0x000000a28420723c */ /* 0x040fe20000001820 */
[----:B------:R-:W-:Y:S03]  /*14c70*/  MUFU.EX2 R158, R158 ;  /* 0x0000009e009e7308 */ /* 0x000fe60000000800 */
[----:B-1----:R-:W-:Y:S01]  /*14c80*/  F2FP.PACK_AB R161, R198, R197 ;  /* 0x000000c5c6a1723e */ /* 0x002fe200000000ff */
[----:B------:R-:W-:Y:S02]  /*14c90*/  FADD.FTZ R191, R191, R190 ;  /* 0x000000bebfbf7221 */ /* 0x000fe40000010000 */
[----:B------:R-:W-:Y:S01]  /*14ca0*/  FADD.FTZ R3, R193, R2 ;  /* 0x00000002c1037221 */ /* 0x000fe20000010000 */
[C---:B------:R-:W-:Y:S03]  /*14cb0*/  HMMA.16816.F32 R36, R132.reuse, R140, R36 ;  /* 0x0000008c8424723c */ /* 0x040fe60000001824 */
[----:B------:R-:W1:Y:S01]  /*14cc0*/  MUFU.EX2 R157, R184 ;  /* 0x000000b8009d7308 */ /* 0x000e620000000800 */
[----:B------:R-:W-:Y:S01]  /*14cd0*/  FADD.FTZ R194, R194, R191 ;  /* 0x000000bfc2c27221 */ /* 0x000fe20000010000 */
[----:B--2---:R-:W-:Y:S01]  /*14ce0*/  F2FP.PACK_AB R162, R186, R185 ;  /* 0x000000b9baa2723e */ /* 0x004fe200000000ff */
[----:B------:R-:W-:Y:S02]  /*14cf0*/  FADD.FTZ R3, R192, R3 ;  /* 0x00000003c0037221 */ /* 0x000fe40000010000 */
[C---:B------:R-:W-:Y:S01]  /*14d00*/  HMMA.16816.F32 R40, R132.reuse, R142, R40 ;  /* 0x0000008e8428723c */ /* 0x040fe20000001828 */
[----:B------:R-:W2:Y:S03]  /*14d10*/  LDSM.16.MT88.4 R140, [R212+0x7880] ;  /* 0x00788000d48c783b */ /* 0x000ea60000004200 */
[----:B------:R-:W-:Y:S02]  /*14d20*/  FADD.FTZ R194, R195, R194 ;  /* 0x000000c2c3c27221 */ /* 0x000fe40000010000 */
[----:B------:R-:W-:Y:S02]  /*14d30*/  FADD.FTZ R2, R196, R3 ;  /* 0x00000003c4027221 */ /* 0x000fe40000010000 */
[C---:B------:R-:W-:Y:S04]  /*14d40*/  HMMA.16816.F32 R44, R132.reuse, R152, R44 ;  /* 0x00000098842c723c */ /* 0x040fe8000000182c */
[----:B------:R-:W-:Y:S02]  /*14d50*/  FADD.FTZ R197, R197, R194 ;  /* 0x000000c2c5c57221 */ /* 0x000fe40000010000 */
[----:B------:R-:W-:Y:S02]  /*14d60*/  FADD.FTZ R2, R199, R2 ;  /* 0x00000002c7027221 */ /* 0x000fe40000010000 */
[C---:B------:R-:W-:Y:S04]  /*14d70*/  HMMA.16816.F32 R48, R132.reuse, R154, R48 ;  /* 0x0000009a8430723c */ /* 0x040fe80000001830 */
[----:B-1----:R-:W-:Y:S01]  /*14d80*/  F2FP.PACK_AB R163, R157, R158 ;  /* 0x0000009e9da3723e */ /* 0x002fe200000000ff */
[----:B------:R-:W-:Y:S02]  /*14d90*/  FADD.FTZ R197, R198, R197 ;  /* 0x000000c5c6c57221 */ /* 0x000fe40000010000 */
[----:B------:R-:W-:Y:S01]  /*14da0*/  FADD.FTZ R185, R185, R2 ;  /* 0x00000002b9b97221 */ /* 0x000fe20000010000 */
[C---:B------:R-:W-:Y:S04]  /*14db0*/  HMMA.16816.F32 R52, R132.reuse, R164, R52 ;  /* 0x000000a48434723c */ /* 0x040fe80000001834 */
[----:B------:R-:W-:Y:S01]  /*14dc0*/  IADD3 R2, R246, -0x1, RZ ;  /* 0xfffffffff6027810 */ /* 0x000fe20007ffe0ff */
[----:B------:R-:W-:Y:S02]  /*14dd0*/  FADD.FTZ R158, R158, R197 ;  /* 0x000000c59e9e7221 */ /* 0x000fe40000010000 */
[----:B------:R-:W-:Y:S01]  /*14de0*/  FADD.FTZ R248, R186, R185 ;  /* 0x000000b9baf87221 */ /* 0x000fe20000010000 */
[C---:B------:R-:W-:Y:S01]  /*14df0*/  HMMA.16816.F32 R56, R132.reuse, R166, R56 ;  /* 0x000000a68438723c */ /* 0x040fe20000001838 */
[----:B------:R-:W-:Y:S03]  /*14e00*/  LDSM.16.MT88.4 R164, [R213+0x5080] ;  /* 0x00508000d5a4783b */ /* 0x000fe60000004200 */
[----:B------:R-:W-:Y:S01]  /*14e10*/  FADD.FTZ R247, R157, R158 ;  /* 0x0000009e9df77221 */ /* 0x000fe20000010000 */
[----:B------:R-:W-:Y:S03]  /*14e20*/  MOV R246, R2 ;  /* 0x0000000200f67202 */ /* 0x000fe60000000f00 */
[C---:B------:R-:W-:Y:S08]  /*14e30*/  HMMA.16816.F32 R60, R132.reuse, R168, R60 ;  /* 0x000000a8843c723c */ /* 0x040ff0000000183c */
[C---:B------:R-:W-:Y:S01]  /*14e40*/  HMMA.16816.F32 R64, R132.reuse, R170, R64 ;  /* 0x000000aa8440723c */ /* 0x040fe20000001840 */
[----:B------:R-:W-:Y:S07]  /*14e50*/  LDSM.16.MT88.4 R168, [R212+0x5080] ;  /* 0x00508000d4a8783b */ /* 0x000fee0000004200 */
[C---:B------:R-:W-:Y:S08]  /*14e60*/  HMMA.16816.F32 R68, R132.reuse, R172, R68 ;  /* 0x000000ac8444723c */ /* 0x040ff00000001844 */
[C---:B------:R-:W-:Y:S01]  /*14e70*/  HMMA.16816.F32 R72, R132.reuse, R174, R72 ;  /* 0x000000ae8448723c */ /* 0x040fe20000001848 */
[----:B------:R-:W-:Y:S07]  /*14e80*/  LDSM.16.MT88.4 R172, [R212+0x8080] ;  /* 0x00808000d4ac783b */ /* 0x000fee0000004200 */
[C---:B----4-:R-:W-:Y:S08]  /*14e90*/  HMMA.16816.F32 R76, R132.reuse, R136, R76 ;  /* 0x00000088844c723c */ /* 0x050ff0000000184c */
[C---:B------:R-:W-:Y:S01]  /*14ea0*/  HMMA.16816.F32 R80, R132.reuse, R138, R80 ;  /* 0x0000008a8450723c */ /* 0x040fe20000001850 */
[----:B------:R-:W1:Y:S07]  /*14eb0*/  LDSM.16.MT88.4 R136, [R214+0x9080] ;  /* 0x00908000d688783b */ /* 0x000e6e0000004200 */
[C---:B-----5:R-:W-:Y:S08]  /*14ec0*/  HMMA.16816.F32 R84, R132.reuse, R144, R84 ;  /* 0x000000908454723c */ /* 0x060ff00000001854 */
        /* <DEDUP_REMOVED lines=12> */
[C---:B------:R-:W-:Y:S08]  /*14f90*/  HMMA.16816.F32 R120, R132.reuse, R146, R120 ;  /* 0x000000928478723c */ /* 0x040ff00000001878 */
[C---:B--2---:R-:W-:Y:S08]  /*14fa0*/  HMMA.16816.F32 R124, R132.reuse, R140, R124 ;  /* 0x0000008c847c723c */ /* 0x044ff0000000187c */
[----:B------:R-:W-:Y:S08]  /*14fb0*/  HMMA.16816.F32 R128, R132, R142, R128 ;  /* 0x0000008e8480723c */ /* 0x000ff00000001880 */
[C---:B----4-:R-:W-:Y:S01]  /*14fc0*/  HMMA.16816.F32 R152, R160.reuse, R148, R4 ;  /* 0x00000094a098723c */ /* 0x050fe20000001804 */
[----:B------:R-:W2:Y:S07]  /*14fd0*/  LDSM.16.MT88.4 R4, [R215+0x6880] ;  /* 0x00688000d704783b */ /* 0x000eae0000004200 */
[C---:B------:R-:W-:Y:S01]  /*14fe0*/  HMMA.16816.F32 R148, R160.reuse, R150, R8 ;  /* 0x00000096a094723c */ /* 0x040fe20000001808 */
[----:B------:R-:W3:Y:S07]  /*14ff0*/  LDSM.16.MT88.4 R8, [R214+0x6880] ;  /* 0x00688000d608783b */ /* 0x000eee0000004200 */
[C---:B-1----:R-:W-:Y:S01]  /*15000*/  HMMA.16816.F32 R144, R160.reuse, R136, R12 ;  /* 0x00000088a090723c */ /* 0x042fe2000000180c */
[----:B------:R-:W1:Y:S07]  /*15010*/  LDSM.16.MT88.4 R12, [R213+0x6880] ;  /* 0x00688000d50c783b */ /* 0x000e6e0000004200 */
[C---:B------:R-:W-:Y:S01]  /*15020*/  HMMA.16816.F32 R140, R160.reuse, R138, R16 ;  /* 0x0000008aa08c723c */ /* 0x040fe20000001810 */
[----:B------:R-:W4:Y:S07]  /*15030*/  LDSM.16.MT88.4 R16, [R212+0x6880] ;  /* 0x00688000d410783b */ /* 0x000f2e0000004200 */
[C---:B------:R-:W-:Y:S01]  /*15040*/  HMMA.16816.F32 R136, R160.reuse, R164, R20 ;  /* 0x000000a4a088723c */ /* 0x040fe20000001814 */
[----:B------:R-:W5:Y:S07]  /*15050*/  LDSM.16.MT88.4 R20, [R215+0x8080] ;  /* 0x00808000d714783b */ /* 0x000f6e0000004200 */
[C---:B------:R-:W-:Y:S01]  /*15060*/  HMMA.16816.F32 R132, R160.reuse, R166, R24 ;  /* 0x000000a6a084723c */ /* 0x040fe20000001818 */
[----:B------:R-:W1:Y:S07]  /*15070*/  LDSM.16.MT88.4 R24, [R214+0x8080] ;  /* 0x00808000d618783b */ /* 0x000e6e0000004200 */
[C---:B------:R-:W-:Y:S01]  /*15080*/  HMMA.16816.F32 R28, R160.reuse, R168, R28 ;  /* 0x000000a8a01c723c */ /* 0x040fe2000000181c */
[----:B------:R-:W1:Y:S07]  /*15090*/  LDSM.16.MT88.4 R164, [R213+0x8080] ;  /* 0x00808000d5a4783b */ /* 0x000e6e0000004200 */
        /* <DEDUP_REMOVED lines=12> */
[C---:B------:R-:W-:Y:S08]  /*15160*/  HMMA.16816.F32 R64, R160.reuse, R18, R64 ;  /* 0x00000012a040723c */ /* 0x040ff00000001840 */
[C---:B-----5:R-:W-:Y:S08]  /*15170*/  HMMA.16816.F32 R68, R160.reuse, R20, R68 ;  /* 0x00000014a044723c */ /* 0x060ff00000001844 */
        /* <DEDUP_REMOVED lines=13> */
[C---:B-1----:R-:W-:Y:S08]  /*15250*/  HMMA.16816.F32 R124, R160.reuse, R12, R124 ;  /* 0x0000000ca07c723c */ /* 0x042ff0000000187c */
[----:B------:R-:W-:Y:S01]  /*15260*/  HMMA.16816.F32 R128, R160, R14, R128 ;  /* 0x0000000ea080723c */ /* 0x000fe20000001880 */
[----:B------:R-:W-:-:S07]  /*15270*/  @P0 BRA `(.L_x_946) ;  /* 0xffffd14000000947 */ /* 0x000fce000383ffff */
.L_x_941:
        /* <DEDUP_REMOVED lines=10> */
[----:B-1----:R-:W-:Y:S02]  /*15320*/  FADD.FTZ R5, R6, R5 ;  /* 0x0000000506057221 */ /* 0x002fe40000010000 */
[----:B--2---:R-:W-:-:S03]  /*15330*/  FADD.FTZ R2, R2, R7 ;  /* 0x0000000702027221 */ /* 0x004fc60000010000 */
[----:B------:R-:W-:Y:S02]  /*15340*/  FSETP.NE.FTZ.AND P1, PT, R5, RZ, PT ;  /* 0x000000ff0500720b */ /* 0x000fe40003f35000 */
[----:B------:R-:W-:-:S11]  /*15350*/  FSETP.NE.FTZ.AND P0, PT, R2, RZ, PT ;  /* 0x000000ff0200720b */ /* 0x000fd60003f15000 */
[----:B------:R-:W1:Y:S01]  /*15360*/  @P1 MUFU.RCP R4, R5 ;  /* 0x0000000500041308 */ /* 0x000e620000001000 */
[----:B------:R-:W-:Y:S02]  /*15370*/  @P1 MOV R12, 0x3f317218 ;  /* 0x3f317218000c1802 */ /* 0x000fe40000000f00 */
[----:B------:R-:W-:-:S03]  /*15380*/  @P0 MOV R15, 0x3f317218 ;  /* 0x3f317218000f0802 */ /* 0x000fc60000000f00 */
[----:B------:R-:W-:Y:S02]  /*15390*/  @P1 FMUL.FTZ R12, R12, c[0x0][0x2d0] ;  /* 0x0000b4000c0c1a20 */ /* 0x000fe40000410000 */
[----:B------:R-:W2:Y:S08]  /*153a0*/  @P0 MUFU.LG2 R10, R2 ;  /* 0x00000002000a0308 */ /* 0x000eb00000000c00 */
[----:B------:R-:W3:Y:S01]  /*153b0*/  @P1 MUFU.LG2 R5, R5 ;  /* 0x0000000500051308 */ /* 0x000ee20000000c00 */
[----:B-1----:R-:W-:-:S02]  /*153c0*/  FMUL.FTZ R152, R4, R152 ;  /* 0x0000009804987220 */ /* 0x002fc40000410000 */
[C---:B------:R-:W-:Y:S02]  /*153d0*/  FMUL.FTZ R153, R4.reuse, R153 ;  /* 0x0000009904997220 */ /* 0x040fe40000410000 */
[C---:B------:R-:W-:Y:S02]  /*153e0*/  FMUL.FTZ R148, R4.reuse, R148 ;  /* 0x0000009404947220 */ /* 0x040fe40000410000 */
[----:B------:R-:W-:Y:S01]  /*153f0*/  FMUL.FTZ R149, R4, R149 ;  /* 0x0000009504957220 */ /* 0x000fe20000410000 */
[----:B------:R1:W4:Y:S01]  /*15400*/  @P0 MUFU.RCP R3, R2 ;  /* 0x0000000200030308 */ /* 0x0003220000001000 */
[----:B--2---:R-:W-:Y:S02]  /*15410*/  @P0 FMUL.FTZ R14, R10, 0.69314718246459960938 ;  /* 0x3f3172180a0e0820 */ /* 0x004fe40000410000 */
[----:B------:R-:W-:Y:S02]  /*15420*/  @P0 FMUL.FTZ R10, R15, c[0x0][0x2d0] ;  /* 0x0000b4000f0a0a20 */ /* 0x000fe40000410000 */
[----:B------:R-:W-:-:S02]  /*15430*/  FMUL.FTZ R144, R4, R144 ;  /* 0x0000009004907220 */ /* 0x000fc40000410000 */
[C---:B------:R-:W-:Y:S02]  /*15440*/  FMUL.FTZ R145, R4.reuse, R145 ;  /* 0x0000009104917220 */ /* 0x040fe40000410000 */
[----:B---3--:R-:W-:Y:S02]  /*15450*/  @P1 FMUL.FTZ R5, R5, 0.69314718246459960938 ;  /* 0x3f31721805051820 */ /* 0x008fe40000410000 */
[C---:B------:R-:W-:Y:S02]  /*15460*/  FMUL.FTZ R140, R4.reuse, R140 ;  /* 0x0000008c048c7220 */ /* 0x040fe40000410000 */
[C---:B------:R-:W-:Y:S02]  /*15470*/  FMUL.FTZ R141, R4.reuse, R141 ;  /* 0x0000008d048d7220 */ /* 0x040fe40000410000 */
[C---:B------:R-:W-:Y:S01]  /*15480*/  FMUL.FTZ R136, R4.reuse, R136 ;  /* 0x0000008804887220 */ /* 0x040fe20000410000 */
[----:B-1----:R-:W-:Y:S01]  /*15490*/  MOV R2, 0xff800000 ;  /* 0xff80000000027802 */ /* 0x002fe20000000f00 */
        /* <DEDUP_REMOVED lines=55> */
[C---:B----4-:R-:W-:Y:S02]  /*15810*/  FMUL.FTZ R154, R3.reuse, R154 ;  /* 0x0000009a039a7220 */ /* 0x050fe40000410000 */
        /* <DEDUP_REMOVED lines=65> */
.L_x_875:
[----:B------:R-:W-:Y:S01]  /*15c30*/  ULDC.64 UR4, c[0x0][0x118] ;  /* 0x0000460000047ab9 */ /* 0x000fe20000000a00 */
[----:B------:R-:W-:Y:S01]  /*15c40*/  SHF.R.S32.HI R0, RZ, 0x1f, R223 ;  /* 0x0000001fff007819 */ /* 0x000fe200000114df */
[----:B------:R-:W-:Y:S05]  /*15c50*/  @P2 BRA `(.L_x_947) ;  /* 0x00001a8000002947 */ /* 0x000fea0003800000 */
[----:B------:R-:W1:Y:S01]  /*15c60*/  S2R R5, SR_TID.X ;  /* 0x0000000000057919 */ /* 0x000e620000002100 */
[----:B------:R-:W-:-:S02]  /*15c70*/  F2FP.PACK_AB R6, R7, R6 ;  /* 0x000000060706723e */ /* 0x000fc400000000ff */
[----:B------:R-:W-:Y:S01]  /*15c80*/  F2FP.PACK_AB R4, R13, R4 ;  /* 0x000000040d04723e */ /* 0x000fe200000000ff */
[----:B------:R-:W-:Y:S01]  /*15c90*/  BAR.SYNC.DEFER_BLOCKING 0x1, 0x100 ;  /* 0x0044000000007b1d */ /* 0x000fe20000010000 */
        /* <DEDUP_REMOVED lines=10> */
[----:B-1----:R-:W-:-:S02]  /*15d40*/  SHF.R.S32.HI R10, RZ, 0x1f, R5 ;  /* 0x0000001fff0a7819 */ /* 0x002fc40000011405 */
[----:B------:R-:W-:Y:S02]  /*15d50*/  F2FP.PACK_AB R132, R133, R132 ;  /* 0x000000848584723e */ /* 0x000fe400000000ff */
[CC--:B------:R-:W-:Y:S02]  /*15d60*/  LEA.HI R12, R10.reuse, R5.reuse, RZ, 0x2 ;  /* 0x000000050a0c7211 */ /* 0x0c0fe400078f10ff */
[----:B------:R-:W-:Y:S02]  /*15d70*/  LEA.HI R7, R10, R5, RZ, 0x5 ;  /* 0x000000050a077211 */ /* 0x000fe400078f28ff */
[--C-:B------:R-:W-:Y:S02]  /*15d80*/  SHF.R.S32.HI R15, RZ, 0x2, R12.reuse ;  /* 0x00000002ff0f7819 */ /* 0x100fe4000001140c */
[----:B------:R-:W-:Y:S02]  /*15d90*/  SHF.R.S32.HI R14, RZ, 0x1f, R12 ;  /* 0x0000001fff0e7819 */ /* 0x000fe4000001140c */
[----:B------:R-:W-:-:S02]  /*15da0*/  LOP3.LUT R12, R12, 0xfffffffc, RZ, 0xc0, !PT ;  /* 0xfffffffc0c0c7812 */ /* 0x000fc400078ec0ff */
[----:B------:R-:W-:Y:S02]  /*15db0*/  LEA.HI R14, R14, R15, RZ, 0x3 ;  /* 0x0000000f0e0e7211 */ /* 0x000fe400078f18ff */
[----:B------:R-:W-:Y:S01]  /*15dc0*/  SHF.R.S32.HI R13, RZ, 0x5, R7 ;  /* 0x00000005ff0d7819 */ /* 0x000fe20000011407 */
[----:B------:R-:W-:Y:S01]  /*15dd0*/  IMAD.IADD R12, R5, 0x1, -R12 ;  /* 0x00000001050c7824 */ /* 0x000fe200078e0a0c */
[----:B------:R-:W-:Y:S02]  /*15de0*/  LOP3.LUT R14, R14, 0xfffffff8, RZ, 0xc0, !PT ;  /* 0xfffffff80e0e7812 */ /* 0x000fe400078ec0ff */
[----:B------:R-:W-:Y:S01]  /*15df0*/  F2FP.PACK_AB R134, R135, R134 ;  /* 0x000000868786723e */ /* 0x000fe200000000ff */
[----:B------:R-:W-:Y:S01]  /*15e00*/  IMAD R16, R13, 0x200, R12 ;  /* 0x000002000d107824 */ /* 0x000fe200078e020c */
[----:B------:R-:W-:Y:S01]  /*15e10*/  F2FP.PACK_AB R28, R29, R28 ;  /* 0x0000001c1d1c723e */ /* 0x000fe200000000ff */
[----:B------:R-:W-:Y:S01]  /*15e20*/  IMAD.IADD R14, R15, 0x1, -R14 ;  /* 0x000000010f0e7824 */ /* 0x000fe200078e0a0e */
[----:B------:R-:W-:-:S02]  /*15e30*/  F2FP.PACK_AB R30, R31, R30 ;  /* 0x0000001e1f1e723e */ /* 0x000fc400000000ff */
[----:B------:R-:W-:Y:S01]  /*15e40*/  F2FP.PACK_AB R32, R33, R32 ;  /* 0x000000202120723e */ /* 0x000fe200000000ff */
[C---:B------:R-:W-:Y:S01]  /*15e50*/  IMAD.SHL.U32 R15, R14.reuse, 0x40, RZ ;  /* 0x000000400e0f7824 */ /* 0x040fe200078e00ff */
[----:B------:R-:W-:Y:S02]  /*15e60*/  LOP3.LUT R17, R14, 0x1, RZ, 0xc0, !PT ;  /* 0x000000010e117812 */ /* 0x000fe400078ec0ff */
[----:B------:R-:W-:Y:S02]  /*15e70*/  F2FP.PACK_AB R34, R35, R34 ;  /* 0x000000222322723e */ /* 0x000fe400000000ff */
[----:B------:R-:W-:Y:S02]  /*15e80*/  LOP3.LUT R15, R15, 0x1c0, RZ, 0xc0, !PT ;  /* 0x000001c00f0f7812 */ /* 0x000fe400078ec0ff */
[----:B------:R-:W-:Y:S02]  /*15e90*/  ISETP.NE.U32.AND P0, PT, R17, 0x1, PT ;  /* 0x000000011100780c */ /* 0x000fe40003f05070 */
[----:B------:R-:W-:-:S02]  /*15ea0*/  LEA.HI R15, R15, R15, RZ, 0x1d ;  /* 0x0000000f0f0f7211 */ /* 0x000fc400078fe8ff */
[----:B------:R-:W-:Y:S01]  /*15eb0*/  R2P PR, R14, 0x6 ;  /* 0x000000060e007804 */ /* 0x000fe20000000000 */
[----:B------:R-:W-:Y:S01]  /*15ec0*/  IMAD.MOV.U32 R14, RZ, RZ, 0x20 ;  /* 0x00000020ff0e7424 */ /* 0x000fe200078e00ff */
[----:B------:R-:W-:Y:S01]  /*15ed0*/  F2FP.PACK_AB R36, R37, R36 ;  /* 0x000000242524723e */ /* 0x000fe200000000ff */
[----:B------:R-:W-:Y:S01]  /*15ee0*/  IMAD.U32 R15, R16, 0x2, R15 ;  /* 0x00000002100f7824 */ /* 0x000fe200078e000f */
[----:B------:R-:W-:Y:S02]  /*15ef0*/  F2FP.PACK_AB R38, R39, R38 ;  /* 0x000000262726723e */ /* 0x000fe400000000ff */
[----:B------:R-:W-:Y:S01]  /*15f00*/  SEL R14, R14, 0xffffffe0, !P1 ;  /* 0xffffffe00e0e7807 */ /* 0x000fe20004800000 */
[----:B------:R-:W-:Y:S01]  /*15f10*/  IMAD.SHL.U32 R15, R15, 0x2, RZ ;  /* 0x000000020f0f7824 */ /* 0x000fe200078e00ff */
[----:B------:R-:W-:Y:S02]  /*15f20*/  F2FP.PACK_AB R40, R41, R40 ;  /* 0x000000282928723e */ /* 0x000fe400000000ff */
[----:B------:R-:W-:Y:S01]  /*15f30*/  F2FP.PACK_AB R42, R43, R42 ;  /* 0x0000002a2b2a723e */ /* 0x000fe200000000ff */
[C---:B------:R-:W-:Y:S01]  /*15f40*/  IMAD.IADD R19, R15.reuse, 0x1, R14 ;  /* 0x000000010f137824 */ /* 0x040fe200078e020e */
[C---:B------:R-:W-:Y:S01]  /*15f50*/  IADD3 R16, R15.reuse, 0x80, RZ ;  /* 0x000000800f107810 */ /* 0x040fe20007ffe0ff */
[----:B------:R-:W-:Y:S01]  /*15f60*/  STS [R15+0x80], R152 ;  /* 0x000080980f007388 */ /* 0x000fe20000000800 */
[----:B------:R-:W-:-:S02]  /*15f70*/  IADD3 R17, R15, 0x70, RZ ;  /* 0x000000700f117810 */ /* 0x000fc40007ffe0ff */
[----:B------:R-:W-:Y:S01]  /*15f80*/  @P0 IADD3 R17, R16, 0x10, RZ ;  /* 0x0000001010110810 */ /* 0x000fe20007ffe0ff */
[----:B------:R-:W-:Y:S01]  /*15f90*/  IMAD.MOV.U32 R16, RZ, RZ, 0x40 ;  /* 0x00000040ff107424 */ /* 0x000fe200078e00ff */
[----:B------:R-:W-:Y:S01]  /*15fa0*/  STS [R15+0x480], R154 ;  /* 0x0004809a0f007388 */ /* 0x000fe20000000800 */
[----:B------:R-:W-:Y:S02]  /*15fb0*/  F2FP.PACK_AB R44, R45, R44 ;  /* 0x0000002c2d2c723e */ /* 0x000fe400000000ff */
[--C-:B------:R-:W-:Y:S01]  /*15fc0*/  IMAD.IADD R21, R14, 0x1, R17.reuse ;  /* 0x000000010e157824 */ /* 0x100fe200078e0211 */
[----:B------:R-:W-:Y:S01]  /*15fd0*/  SEL R16, R16, 0xffffffc0, !P2 ;  /* 0xffffffc010107807 */ /* 0x000fe20005000000 */
[----:B------:R-:W-:Y:S01]  /*15fe0*/  STS [R17], R148 ;  /* 0x0000009411007388 */ /* 0x000fe20000000800 */
[----:B------:R-:W-:Y:S02]  /*15ff0*/  F2FP.PACK_AB R46, R47, R46 ;  /* 0x0000002e2f2e723e */ /* 0x000fe400000000ff */
[----:B------:R-:W-:Y:S01]  /*16000*/  F2FP.PACK_AB R48, R49, R48 ;  /* 0x000000303130723e */ /* 0x000fe200000000ff */
[--C-:B------:R-:W-:Y:S01]  /*16010*/  IMAD.IADD R23, R15, 0x1, R16.reuse ;  /* 0x000000010f177824 */ /* 0x100fe200078e0210 */
[----:B------:R-:W-:Y:S01]  /*16020*/  STS [R17+0x400], R150 ;  /* 0x0004009611007388 */ /* 0x000fe20000000800 */
        /* <DEDUP_REMOVED lines=62> */
[----:B------:R-:W-:Y:S01]  /*16410*/  ISETP.NE.U32.AND P1, PT, RZ, c[0x0][0x508], PT ;  /* 0x00014200ff007a0c */ /* 0x000fe20003f25070 */
[----:B------:R-:W-:Y:S01]  /*16420*/  STS [R23+0x4080], R52 ;  /* 0x0040803417007388 */ /* 0x000fe20000000800 */
[----:B------:R-:W-:Y:S02]  /*16430*/  ISETP.NE.U32.AND P0, PT, RZ, c[0x0][0x500], PT ;  /* 0x00014000ff007a0c */ /* 0x000fe40003f05070 */
[----:B------:R-:W-:Y:S01]  /*16440*/  ISETP.NE.AND.EX P1, PT, RZ, c[0x0][0x50c], PT, P1 ;  /* 0x00014300ff007a0c */ /* 0x000fe20003f25310 */
[----:B------:R-:W-:Y:S01]  /*16450*/  STS [R23+0x4480], R54 ;  /* 0x0044803617007388 */ /* 0x000fe20000000800 */
[----:B------:R-:W-:-:S03]  /*16460*/  ISETP.NE.AND.EX P0, PT, RZ, c[0x0][0x504], PT, P0 ;  /* 0x00014100ff007a0c */ /* 0x000fc60003f05300 */
        /* <DEDUP_REMOVED lines=25> */
[----:B------:R2:W-:Y:S04]  /*16600*/  STS [R17+0xc400], R106 ;  /* 0x00c4006a11007388 */ /* 0x0005e80000000800 */
[----:B------:R-:W-:Y:S04]  /*16610*/  STS [R19+0xc080], R108 ;  /* 0x00c0806c13007388 */ /* 0x000fe80000000800 */
[----:B------:R3:W-:Y:S04]  /*16620*/  STS [R19+0xc480], R110 ;  /* 0x00c4806e13007388 */ /* 0x0007e80000000800 */
[----:B------:R4:W-:Y:S01]  /*16630*/  STS [R21+0xc000], R112 ;  /* 0x00c0007015007388 */ /* 0x0009e20000000800 */
[----:B-1----:R-:W-:-:S03]  /*16640*/  IMAD.MOV.U32 R9, RZ, RZ, 0x4 ;  /* 0x00000004ff097424 */ /* 0x002fc600078e00ff */
[----:B------:R4:W-:Y:S04]  /*16650*/  STS [R21+0xc400], R114 ;  /* 0x00c4007215007388 */ /* 0x0009e80000000800 */
[----:B------:R4:W-:Y:S04]  /*16660*/  STS [R23+0xc080], R116 ;  /* 0x00c0807417007388 */ /* 0x0009e80000000800 */
[----:B------:R4:W-:Y:S01]  /*16670*/  STS [R23+0xc480], R118 ;  /* 0x00c4807617007388 */ /* 0x0009e20000000800 */
[----:B--2---:R-:W-:-:S03]  /*16680*/  IMAD.WIDE R16, R226, R9, c[0x0][0x500] ;  /* 0x00014000e2107625 */ /* 0x004fc600078e0209 */
[----:B------:R4:W-:Y:S04]  /*16690*/  STS [R25+0xc000], R120 ;  /* 0x00c0007819007388 */ /* 0x0009e80000000800 */
[----:B------:R4:W-:Y:S04]  /*166a0*/  STS [R25+0xc400], R122 ;  /* 0x00c4007a19007388 */ /* 0x0009e80000000800 */
[----:B------:R4:W-:Y:S04]  /*166b0*/  STS [R27+0xc080], R124 ;  /* 0x00c0807c1b007388 */ /* 0x0009e80000000800 */
[----:B------:R4:W-:Y:S04]  /*166c0*/  STS [R27+0xc480], R126 ;  /* 0x00c4807e1b007388 */ /* 0x0009e80000000800 */
[----:B------:R4:W-:Y:S04]  /*166d0*/  STS [R29+0xc000], R128 ;  /* 0x00c000801d007388 */ /* 0x0009e80000000800 */
[----:B------:R4:W-:Y:S04]  /*166e0*/  STS [R29+0xc400], R3 ;  /* 0x00c400031d007388 */ /* 0x0009e80000000800 */
[----:B------:R-:W-:Y:S01]  /*166f0*/  BAR.SYNC.DEFER_BLOCKING 0x1, 0x100 ;  /* 0x0044000000007b1d */ /* 0x000fe20000010000 */
[----:B------:R-:W-:-:S02]  /*16700*/  IMAD.MOV.U32 R4, RZ, RZ, c[0x0][0x388] ;  /* 0x0000e200ff047624 */ /* 0x000fc400078e00ff */
[----:B---3--:R-:W-:-:S03]  /*16710*/  @P1 IMAD.WIDE R18, R226, R9, c[0x0][0x508] ;  /* 0x00014200e2121625 */ /* 0x008fc600078e0209 */
[----:B------:R-:W2:Y:S04]  /*16720*/  @P0 LDG.E R11, [R16.64] ;  /* 0x00000004100b0981 */ /* 0x000ea8000c1e1900 */
[----:B------:R4:W5:Y:S01]  /*16730*/  @P1 LDG.E R4, [R18.64] ;  /* 0x0000000412041981 */ /* 0x000962000c1e1900 */
[----:B------:R-:W-:Y:S02]  /*16740*/  CS2R R14, SRZ ;  /* 0x00000000000e7805 */ /* 0x000fe4000001ff00 */
[--C-:B--2---:R-:W-:Y:S01]  /*16750*/  @P0 SHF.R.S32.HI R15, RZ, 0x1f, R11.reuse ;  /* 0x0000001fff0f0819 */ /* 0x104fe2000001140b */
[----:B------:R-:W-:Y:S01]  /*16760*/  @P0 IMAD.MOV.U32 R14, RZ, RZ, R11 ;  /* 0x000000ffff0e0224 */ /* 0x000fe200078e000b */
[----:B------:R-:W-:Y:S05]  /*16770*/  @P1 BRA `(.L_x_948) ;  /* 0x0000004000001947 */ /* 0x000fea0003800000 */
[----:B----4-:R-:W-:Y:S05]  /*16780*/  @!P0 BRA `(.L_x_948) ;  /* 0x0000003000008947 */ /* 0x010fea0003800000 */
[----:B-----5:R-:W2:Y:S04]  /*16790*/  LDG.E R4, [R16.64] ;  /* 0x0000000410047981 */ /* 0x020ea8000c1e1900 */
[----:B------:R-:W2:Y:S02]  /*167a0*/  LDG.E R3, [R16.64+0x4] ;  /* 0x0000040410037981 */ /* 0x000ea4000c1e1900 */
[----:B--2---:R-:W-:-:S02]  /*167b0*/  IADD3 R4, -R4, R3, RZ ;  /* 0x0000000304047210 */ /* 0x004fc40007ffe1ff */
.L_x_948:
[----:B----4-:R-:W-:Y:S01]  /*167c0*/  LOP3.LUT R6, R7, 0xffffffe0, RZ, 0xc0, !PT ;  /* 0xffffffe007067812 */ /* 0x010fe200078ec0ff */
[----:B------:R-:W1:Y:S01]  /*167d0*/  S2R R72, SR_CTAID.X ;  /* 0x0000000000487919 */ /* 0x000e620000002500 */
[----:B------:R-:W-:Y:S01]  /*167e0*/  SHF.R.S32.HI R16, RZ, 0x1f, R13 ;  /* 0x0000001fff107819 */ /* 0x000fe2000001140d */
[----:B------:R-:W-:Y:S01]  /*167f0*/  IMAD.MOV.U32 R7, RZ, RZ, c[0x0][0x4e8] ;  /* 0x00013a00ff077624 */ /* 0x000fe200078e00ff */
[----:B------:R-:W-:Y:S01]  /*16800*/  LEA.HI R9, R12, R12, RZ, 0x1 ;  /* 0x0000000c0c097211 */ /* 0x000fe200078f08ff */
[----:B------:R-:W-:Y:S01]  /*16810*/  IMAD.IADD R6, R5, 0x1, -R6 ;  /* 0x0000000105067824 */ /* 0x000fe200078e0a06 */
[----:B------:R-:W-:Y:S01]  /*16820*/  LEA.HI R16, R16, R13, RZ, 0x3 ;  /* 0x0000000d10107211 */ /* 0x000fe200078f18ff */
[----:B------:R-:W-:Y:S01]  /*16830*/  IMAD.MOV.U32 R19, RZ, RZ, R15 ;  /* 0x000000ffff137224 */ /* 0x000fe200078e000f */
[----:B------:R-:W-:Y:S01]  /*16840*/  LOP3.LUT R9, R9, 0x1ffffffe, RZ, 0xc0, !PT ;  /* 0x1ffffffe09097812 */ /* 0x000fe200078ec0ff */
[----:B------:R-:W-:Y:S01]  /*16850*/  BSSY B0, `(.L_x_949) ;  /* 0x000008b000007945 */ /* 0x000fe20003800000 */
[----:B------:R-:W-:-:S02]  /*16860*/  SHF.R.S32.HI R3, RZ, 0x1f, R6 ;  /* 0x0000001fff037819 */ /* 0x000fc40000011406 */
[----:B------:R-:W-:Y:S01]  /*16870*/  LOP3.LUT R16, R16, 0xffffff8, RZ, 0xc0, !PT ;  /* 0x0ffffff810107812 */ /* 0x000fe200078ec0ff */
[----:B------:R-:W-:Y:S01]  /*16880*/  IMAD.IADD R12, R12, 0x1, -R9 ;  /* 0x000000010c0c7824 */ /* 0x000fe200078e0a09 */
[----:B------:R-:W-:Y:S02]  /*16890*/  LEA.HI R3, R3, R6, RZ, 0x2 ;  /* 0x0000000603037211 */ /* 0x000fe400078f10ff */
[----:B------:R-:W-:Y:S02]  /*168a0*/  IADD3 R13, R13, -R16, RZ ;  /* 0x800000100d0d7210 */ /* 0x000fe40007ffe0ff */
[----:B------:R-:W-:Y:S02]  /*168b0*/  SHF.R.S32.HI R16, RZ, 0x2, R3 ;  /* 0x00000002ff107819 */ /* 0x000fe40000011403 */
[----:B------:R-:W-:Y:S01]  /*168c0*/  ISETP.NE.AND P1, PT, R7, 0x1, PT ;  /* 0x000000010700780c */ /* 0x000fe20003f25270 */
[----:B------:R-:W-:Y:S01]  /*168d0*/  IMAD R7, R15, c[0x0][0x3a0], RZ ;  /* 0x0000e8000f077a24 */ /* 0x000fe200078e02ff */
[----:B------:R-:W-:Y:S01]  /*168e0*/  LOP3.LUT P2, RZ, R6, 0x3, RZ, 0xc0, !PT ;  /* 0x0000000306ff7812 */ /* 0x000fe2000784c0ff */
[----:B------:R-:W-:Y:S01]  /*168f0*/  IMAD R3, R13, 0x10, R16 ;  /* 0x000000100d037824 */ /* 0x000fe200078e0210 */
[----:B------:R-:W-:Y:S01]  /*16900*/  MOV R18, R14 ;  /* 0x0000000e00127202 */ /* 0x000fe20000000f00 */
[----:B------:R-:W-:Y:S01]  /*16910*/  IMAD R6, R0, c[0x0][0x490], RZ ;  /* 0x0001240000067a24 */ /* 0x000fe200078e02ff */
[-C--:B------:R-:W-:Y:S01]  /*16920*/  LEA.HI R17, R10, R5.reuse, RZ, 0x3 ;  /* 0x000000050a117211 */ /* 0x080fe200078f18ff */
[----:B------:R-:W-:Y:S01]  /*16930*/  IMAD R9, R12, 0x8, R3 ;  /* 0x000000080c097824 */ /* 0x000fe200078e0203 */
[----:B------:R-:W-:Y:S01]  /*16940*/  LEA.HI R10, R10, R5, RZ, 0x6 ;  /* 0x000000050a0a7211 */ /* 0x000fe200078f30ff */
[----:B------:R-:W-:-:S03]  /*16950*/  IMAD.WIDE.U32 R18, R223, c[0x0][0x490], R18 ;  /* 0x00012400df127a25 */ /* 0x000fc600078e0012 */
[----:B-1----:R-:W-:Y:S01]  /*16960*/  LEA R9, R72, R9, 0x7 ;  /* 0x0000000948097211 */ /* 0x002fe200078e38ff */
[----:B------:R-:W-:Y:S01]  /*16970*/  IMAD R11, R223, c[0x0][0x494], R6 ;  /* 0x00012500df0b7a24 */ /* 0x000fe200078e0206 */
[----:B------:R-:W-:Y:S01]  /*16980*/  LOP3.LUT R6, R17, 0xfffffff8, RZ, 0xc0, !PT ;  /* 0xfffffff811067812 */ /* 0x000fe200078ec0ff */
[C---:B------:R-:W-:Y:S01]  /*16990*/  IMAD R7, R14.reuse, c[0x0][0x3a4], R7 ;  /* 0x0000e9000e077a24 */ /* 0x040fe200078e0207 */
[----:B------:R-:W-:Y:S01]  /*169a0*/  SHF.R.S32.HI R17, RZ, 0x3, R17 ;  /* 0x00000003ff117819 */ /* 0x000fe20000011411 */
[----:B------:R-:W-:Y:S01]  /*169b0*/  IMAD.WIDE.U32 R12, R14, c[0x0][0x3a0], RZ ;  /* 0x0000e8000e0c7a25 */ /* 0x000fe200078e00ff */
[----:B------:R-:W-:-:S03]  /*169c0*/  SHF.L.U32 R10, R10, 0x3, RZ ;  /* 0x000000030a0a7819 */ /* 0x000fc600000006ff */
[----:B------:R-:W-:Y:S01]  /*169d0*/  IMAD.IADD R19, R19, 0x1, R11 ;  /* 0x0000000113137824 */ /* 0x000fe200078e020b */
[----:B------:R-:W-:Y:S01]  /*169e0*/  IADD3 R13, R13, R7, RZ ;  /* 0x000000070d0d7210 */ /* 0x000fe20007ffe0ff */
[----:B------:R-:W-:-:S04]  /*169f0*/  @P1 IMAD.HI.U32 R11, R9, c[0x0][0x4ec], RZ ;  /* 0x00013b00090b1a27 */ /* 0x000fc800078e00ff */
[----:B------:R-:W-:Y:S01]  /*16a00*/  IMAD.IADD R6, R5, 0x1, -R6 ;  /* 0x0000000105067824 */ /* 0x000fe200078e0a06 */
[----:B------:R-:W-:Y:S01]  /*16a10*/  SHF.R.S32.HI R5, RZ, 0x1f, R226 ;  /* 0x0000001fff057819 */ /* 0x000fe200000114e2 */
[----:B------:R-:W-:Y:S01]  /*16a20*/  IMAD.MOV.U32 R7, RZ, RZ, R9 ;  /* 0x000000ffff077224 */ /* 0x000fe200078e0009 */
[----:B------:R-:W-:Y:S01]  /*16a30*/  @P1 SHF.R.U32.HI R7, RZ, c[0x0][0x4f0], R11 ;  /* 0x00013c00ff071a19 */ /* 0x000fe2000001160b */
[----:B------:R-:W-:Y:S01]  /*16a40*/  IMAD R14, R0, c[0x0][0x3e8], RZ ;  /* 0x0000fa00000e7a24 */ /* 0x000fe200078e02ff */
[----:B------:R-:W-:Y:S01]  /*16a50*/  SEL R226, R226, RZ, !P0 ;  /* 0x000000ffe2e27207 */ /* 0x000fe20004000000 */
[----:B------:R-:W-:Y:S01]  /*16a60*/  IMAD.WIDE.U32 R12, R223, c[0x0][0x3e8], R12 ;  /* 0x0000fa00df0c7a25 */ /* 0x000fe200078e000c */
[----:B------:R-:W-:Y:S02]  /*16a70*/  SEL R5, R5, RZ, !P0 ;  /* 0x000000ff05057207 */ /* 0x000fe40004000000 */
[----:B------:R-:W-:Y:S01]  /*16a80*/  LEA R23, R6, R17, 0x5 ;  /* 0x0000001106177211 */ /* 0x000fe200078e28ff */
[----:B------:R-:W-:-:S02]  /*16a90*/  IMAD.MOV R0, RZ, RZ, -R7 ;  /* 0x000000ffff007224 */ /* 0x000fc400078e0a07 */
[----:B------:R-:W-:Y:S02]  /*16aa0*/  IMAD R15, R223, c[0x0][0x3ec], R14 ;  /* 0x0000fb00df0f7a24 */ /* 0x000fe400078e020e */
[----:B------:R-:W-:-:S03]  /*16ab0*/  IMAD.WIDE.U32 R18, R226, c[0x0][0x498], R18 ;  /* 0x00012600e2127a25 */ /* 0x000fc600078e0012 */
[----:B------:R-:W-:Y:S01]  /*16ac0*/  IADD3 R13, R13, R15, RZ ;  /* 0x0000000f0d0d7210 */ /* 0x000fe20007ffe0ff */
[----:B------:R-:W-:Y:S01]  /*16ad0*/  IMAD R11, R0, c[0x0][0x4e8], R9 ;  /* 0x00013a00000b7a24 */ /* 0x000fe200078e0209 */
[----:B------:R-:W-:Y:S01]  /*16ae0*/  IADD3 R20, P0, R7, R18, RZ ;  /* 0x0000001207147210 */ /* 0x000fe20007f1e0ff */
[----:B------:R-:W-:Y:S01]  /*16af0*/  IMAD R21, R5, c[0x0][0x498], RZ ;  /* 0x0001260005157a24 */ /* 0x000fe200078e02ff */
[----:B------:R-:W-:Y:S01]  /*16b00*/  SHF.R.S32.HI R15, RZ, 0x1f, R7 ;  /* 0x0000001fff0f7819 */ /* 0x000fe20000011407 */
[----:B------:R-:W-:Y:S01]  /*16b10*/  IMAD.SHL.U32 R0, R17, 0x40, RZ ;  /* 0x0000004011007824 */ /* 0x000fe200078e00ff */
[----:B------:R-:W-:Y:S01]  /*16b20*/  SHF.R.S32.HI R18, RZ, 0x1f, R11 ;  /* 0x0000001fff127819 */ /* 0x000fe2000001140b */
[----:B------:R-:W-:Y:S02]  /*16b30*/  IMAD R14, R226, c[0x0][0x49c], R21 ;  /* 0x00012700e20e7a24 */ /* 0x000fe400078e0215 */
[----:B------:R-:W-:Y:S02]  /*16b40*/  IMAD R9, R72, 0x80, R23 ;  /* 0x0000008048097824 */ /* 0x000fe400078e0217 */
[----:B------:R-:W-:Y:S01]  /*16b50*/  IMAD R18, R18, c[0x0][0x488], RZ ;  /* 0x0001220012127a24 */ /* 0x000fe200078e02ff */
[----:B------:R-:W-:Y:S01]  /*16b60*/  IADD3.X R21, R15, R19, R14, P0, !PT ;  /* 0x000000130f157210 */ /* 0x000fe200007fe40e */
[----:B------:R-:W-:Y:S01]  /*16b70*/  @P1 IMAD.HI.U32 R16, R9, c[0x0][0x4ec], RZ ;  /* 0x00013b0009101a27 */ /* 0x000fe200078e00ff */
[----:B------:R-:W-:-:S03]  /*16b80*/  LOP3.LUT R15, R0, 0x1c0, RZ, 0xc0, !PT ;  /* 0x000001c0000f7812 */ /* 0x000fc600078ec0ff */
[----:B------:R-:W-:Y:S02]  /*16b90*/  IMAD.SHL.U32 R0, R6, 0x8, RZ ;  /* 0x0000000806007824 */ /* 0x000fe400078e00ff */
[----:B------:R-:W-:-:S03]  /*16ba0*/  IMAD.WIDE.U32 R20, R11, c[0x0][0x488], R20 ;  /* 0x000122000b147a25 */ /* 0x000fc600078e0014 */
[----:B------:R-:W-:Y:S01]  /*16bb0*/  LOP3.LUT R6, R15, 0x38, R0, 0xf8, !PT ;  /* 0x000000380f067812 */ /* 0x000fe200078ef800 */
[----:B------:R-:W-:Y:S01]  /*16bc0*/  IMAD R18, R11, c[0x0][0x48c], R18 ;  /* 0x000123000b127a24 */ /* 0x000fe200078e0212 */
[----:B------:R-:W-:Y:S01]  /*16bd0*/  LEA R14, P0, R20, c[0x0][0x450], 0x2 ;  /* 0x00011400140e7a11 */ /* 0x000fe200078010ff */
[----:B------:R-:W-:Y:S01]  /*16be0*/  IMAD R11, R5, c[0x0][0x3f0], RZ ;  /* 0x0000fc00050b7a24 */ /* 0x000fe200078e02ff */
[----:B------:R-:W-:Y:S01]  /*16bf0*/  SHF.R.U32.HI R5, RZ, 0x3, R15 ;  /* 0x00000003ff057819 */ /* 0x000fe2000001160f */
[----:B------:R-:W-:Y:S01]  /*16c00*/  IMAD.MOV.U32 R7, RZ, RZ, R9 ;  /* 0x000000ffff077224 */ /* 0x000fe200078e0009 */
[----:B------:R-:W-:Y:S01]  /*16c10*/  IADD3 R15, R21, R18, RZ ;  /* 0x00000012150f7210 */ /* 0x000fe20007ffe0ff */
[----:B------:R-:W-:Y:S01]  /*16c20*/  SHFL.IDX PT, R32, R14, 0x1, 0x1c1f ;  /* 0x003c1f000e207f89 */ /* 0x000fe200000e0000 */
[----:B------:R-:W-:Y:S01]  /*16c30*/  @P1 SHF.R.U32.HI R7, RZ, c[0x0][0x4f0], R16 ;  /* 0x00013c00ff071a19 */ /* 0x000fe20000011610 */
[----:B------:R-:W-:Y:S01]  /*16c40*/  IMAD R11, R226, c[0x0][0x3f4], R11 ;  /* 0x0000fd00e20b7a24 */ /* 0x000fe200078e020b */
[----:B------:R-:W-:Y:S01]  /*16c50*/  LEA.HI.X R15, R20, c[0x0][0x454], R15, 0x2, P0 ;  /* 0x00011500140f7a11 */ /* 0x000fe200000f140f */
[----:B------:R-:W-:Y:S01]  /*16c60*/  SHFL.IDX PT, R18, R14, RZ, 0x1c1f ;  /* 0x001c1fff0e127589 */ /* 0x000fe200000e0000 */
[----:B------:R-:W-:Y:S01]  /*16c70*/  IMAD R20, R72, 0x80, R3 ;  /* 0x0000008048147824 */ /* 0x000fe200078e0203 */
[----:B------:R-:W-:Y:S01]  /*16c80*/  LOP3.LUT R5, R6, R5, RZ, 0x3c, !PT ;  /* 0x0000000506057212 */ /* 0x000fe200078e3cff */
[----:B------:R-:W-:Y:S01]  /*16c90*/  IMAD.WIDE.U32 R12, R226, c[0x0][0x3f0], R12 ;  /* 0x0000fc00e20c7a25 */ /* 0x000fe200078e000c */
[----:B------:R-:W1:Y:S01]  /*16ca0*/  SHFL.IDX PT, R19, R15, RZ, 0x1c1f ;  /* 0x001c1fff0f137589 */ /* 0x000e6200000e0000 */
[----:B------:R-:W-:-:S02]  /*16cb0*/  SHF.R.S32.HI R16, RZ, 0x1f, R7 ;  /* 0x0000001fff107819 */ /* 0x000fc40000011407 */
[----:B------:R-:W-:Y:S01]  /*16cc0*/  IMAD.MOV R6, RZ, RZ, -R7 ;  /* 0x000000ffff067224 */ /* 0x000fe200078e0a07 */
[----:B------:R-:W2:Y:S01]  /*16cd0*/  SHFL.IDX PT, R33, R15, 0x1, 0x1c1f ;  /* 0x003c1f000f217f89 */ /* 0x000ea200000e0000 */
[----:B-----5:R-:W-:Y:S01]  /*16ce0*/  IMAD R3, R4, c[0x0][0x4e8], RZ ;  /* 0x00013a0004037a24 */ /* 0x020fe200078e02ff */
[----:B------:R-:W-:Y:S01]  /*16cf0*/  IADD3 R4, R20, 0x8, RZ ;  /* 0x0000000814047810 */ /* 0x000fe20007ffe0ff */
[----:B------:R-:W-:Y:S01]  /*16d00*/  IMAD R6, R6, c[0x0][0x4e8], R9 ;  /* 0x00013a0006067a24 */ /* 0x000fe200078e0209 */
[----:B------:R-:W-:Y:S01]  /*16d10*/  IADD3 R13, R13, R11, RZ ;  /* 0x0000000b0d0d7210 */ /* 0x000fe20007ffe0ff */
[----:B------:R-:W-:Y:S01]  /*16d20*/  IMAD R16, R16, c[0x0][0x3e0], RZ ;  /* 0x0000f80010107a24 */ /* 0x000fe200078e02ff */
[-C--:B------:R-:W-:Y:S02]  /*16d30*/  ISETP.GE.OR P1, PT, R20, R3.reuse, P2 ;  /* 0x000000031400720c */ /* 0x080fe40001726670 */
[----:B------:R-:W-:Y:S01]  /*16d40*/  ISETP.GE.OR P0, PT, R4, R3, P2 ;  /* 0x000000030400720c */ /* 0x000fe20001706670 */
[----:B------:R-:W-:Y:S01]  /*16d50*/  IMAD R16, R7, c[0x0][0x3e4], R16 ;  /* 0x0000f90007107a24 */ /* 0x000fe200078e0210 */
[----:B------:R-:W-:Y:S01]  /*16d60*/  LOP3.LUT R5, R5, 0x7ffffe00, R10, 0xf8, !PT ;  /* 0x7ffffe0005057812 */ /* 0x000fe200078ef80a */
[----:B------:R-:W-:Y:S01]  /*16d70*/  IMAD.WIDE.U32 R12, R7, c[0x0][0x3e0], R12 ;  /* 0x0000f800070c7a25 */ /* 0x000fe200078e000c */
[----:B------:R-:W-:-:S02]  /*16d80*/  SHF.R.S32.HI R7, RZ, 0x1f, R6 ;  /* 0x0000001fff077819 */ /* 0x000fc40000011406 */
[----:B------:R-:W-:Y:S01]  /*16d90*/  SHF.L.U32 R76, R5, 0x1, RZ ;  /* 0x00000001054c7819 */ /* 0x000fe200000006ff */
[----:B------:R-:W-:Y:S01]  /*16da0*/  IMAD.IADD R13, R13, 0x1, R16 ;  /* 0x000000010d0d7824 */ /* 0x000fe200078e0210 */
[----:B------:R-:W-:Y:S01]  /*16db0*/  LEA R72, R72, R17, 0x7 ;  /* 0x0000001148487211 */ /* 0x000fe200078e38ff */
[----:B------:R-:W-:Y:S02]  /*16dc0*/  IMAD R7, R7, c[0x0][0x3d8], RZ ;  /* 0x0000f60007077a24 */ /* 0x000fe400078e02ff */
[C---:B------:R-:W-:Y:S01]  /*16dd0*/  IMAD.WIDE.U32 R74, R6.reuse, c[0x0][0x3d8], R12 ;  /* 0x0000f600064a7a25 */ /* 0x040fe200078e000c */
[----:B-1----:R1:W-:Y:S03]  /*16de0*/  @!P1 ST.E [R18.64], R2 ;  /* 0x0000000212009985 */ /* 0x0023e6000c101904 */
[----:B------:R-:W-:Y:S01]  /*16df0*/  IMAD R16, R6, c[0x0][0x3dc], R7 ;  /* 0x0000f70006107a24 */ /* 0x000fe200078e0207 */
[----:B--2---:R1:W-:Y:S03]  /*16e00*/  @!P0 ST.E [R32.64], R8 ;  /* 0x0000000820008985 */ /* 0x0043e6000c101904 */
[----:B------:R-:W-:Y:S01]  /*16e10*/  IMAD.IADD R16, R75, 0x1, R16 ;  /* 0x000000014b107824 */ /* 0x000fe200078e0210 */
[----:B------:R1:W2:Y:S01]  /*16e20*/  LDS.128 R60, [R76+0x1080] ;  /* 0x001080004c3c7984 */ /* 0x0002a20000000c00 */
[----:B------:R-:W-:-:S03]  /*16e30*/  LEA R75, P0, R74, c[0x0][0x380], 0x1 ;  /* 0x0000e0004a4b7a11 */ /* 0x000fc600078008ff */
[----:B------:R1:W3:Y:S01]  /*16e40*/  LDS.128 R56, [R76+0x2080] ;  /* 0x002080004c387984 */ /* 0x0002e20000000c00 */
[----:B------:R-:W-:Y:S02]  /*16e50*/  LEA.HI.X R74, R74, c[0x0][0x384], R16, 0x1, P0 ;  /* 0x0000e1004a4a7a11 */ /* 0x000fe400000f0c10 */
[----:B------:R-:W-:Y:S01]  /*16e60*/  ISETP.GE.AND P0, PT, R72, R3, PT ;  /* 0x000000034800720c */ /* 0x000fe20003f06270 */
        /* <DEDUP_REMOVED lines=22> */
[----:B------:R4:W5:Y:S01]  /*16fd0*/  LDS.128 R16, [R76+0xc080] ;  /* 0x00c080004c107984 */ /* 0x0009620000000c00 */
        /* <DEDUP_REMOVED lines=9> */
[----:B----4-:R-:W-:Y:S01]  /*17070*/  @!P3 IMAD.WIDE R76, R0, 0x2, R78 ;  /* 0x00000002004cb825 */ /* 0x010fe200078e024e */
[----:B------:R-:W-:-:S03]  /*17080*/  @!P0 LOP3.LUT R2, R2, 0xfffffff8, RZ, 0xc0, !PT ;  /* 0xfffffff802028812 */ /* 0x000fc600078ec0ff */
[--C-:B------:R-:W-:Y:S01]  /*17090*/  @!P2 IMAD.WIDE R70, R70, 0x2, R78.reuse ;  /* 0x000000024646a825 */ /* 0x100fe200078e024e */
[----:B--2---:R2:W-:Y:S03]  /*170a0*/  @!P3 ST.E.128 [R76.64], R64 ;  /* 0x000000404c00b985 */ /* 0x0045e6000c101d04 */
[--C-:B------:R-:W-:Y:S01]  /*170b0*/  @!P1 IMAD.WIDE R68, R68, 0x2, R78.reuse ;  /* 0x0000000244449825 */ /* 0x100fe200078e024e */
[----:B---3--:R2:W-:Y:S03]  /*170c0*/  @!P2 ST.E.128 [R70.64], R48 ;  /* 0x000000304600a985 */ /* 0x0085e6000c101d04 */
[----:B------:R-:W-:Y:S01]  /*170d0*/  @!P0 IMAD.WIDE R78, R2, 0x2, R78 ;  /* 0x00000002024e8825 */ /* 0x000fe200078e024e */
[----:B-1----:R2:W-:Y:S04]  /*170e0*/  @!P1 ST.E.128 [R68.64], R32 ;  /* 0x0000002044009985 */ /* 0x0025e8000c101d04 */
[----:B-----5:R2:W-:Y:S02]  /*170f0*/  @!P0 ST.E.128 [R78.64], R16 ;  /* 0x000000104e008985 */ /* 0x0205e4000c101d04 */
.L_x_950:
[----:B--234-:R-:W-:Y:S05]  /*17100*/  BSYNC B0 ;  /* 0x0000000000007941 */ /* 0x01cfea0003800000 */
.L_x_949:
        /* <DEDUP_REMOVED lines=30> */
.L_x_952:
[----:B------:R-:W-:Y:S05]  /*172f0*/  BSYNC B0 ;  /* 0x0000000000007941 */ /* 0x000fea0003800000 */
.L_x_951:
        /* <DEDUP_REMOVED lines=30> */
.L_x_954:
[----:B------:R-:W-:Y:S05]  /*174e0*/  BSYNC B0 ;  /* 0x0000000000007941 */ /* 0x000fea0003800000 */
.L_x_953:
        /* <DEDUP_REMOVED lines=31> */
.L_x_947:
[----:B------:R-:W-:Y:S01]  /*176e0*/  ISETP.NE.U32.AND P1, PT, RZ, c[0x0][0x508], PT ;  /* 0x00014200ff007a0c */ /* 0x000fe20003f25070 */
[----:B------:R-:W-:Y:S01]  /*176f0*/  IMAD.MOV.U32 R9, RZ, RZ, 0x4 ;  /* 0x00000004ff097424 */ /* 0x000fe200078e00ff */
[----:B------:R-:W-:Y:S02]  /*17700*/  ISETP.NE.U32.AND P0, PT, RZ, c[0x0][0x500], PT ;  /* 0x00014000ff007a0c */ /* 0x000fe40003f05070 */
[----:B------:R-:W-:Y:S01]  /*17710*/  ISETP.NE.AND.EX P1, PT, RZ, c[0x0][0x50c], PT, P1 ;  /* 0x00014300ff007a0c */ /* 0x000fe20003f25310 */
[----:B------:R-:W-:Y:S01]  /*17720*/  IMAD.WIDE R6, R226, R9, c[0x0][0x500] ;  /* 0x00014000e2067625 */ /* 0x000fe200078e0209 */
[----:B------:R-:W-:-:S03]  /*17730*/  ISETP.NE.AND.EX P0, PT, RZ, c[0x0][0x504], PT, P0 ;  /* 0x00014100ff007a0c */ /* 0x000fc60003f05300 */
[----:B------:R-:W-:-:S08]  /*17740*/  IMAD.MOV.U32 R3, RZ, RZ, c[0x0][0x388] ;  /* 0x0000e200ff037624 */ /* 0x000fd000078e00ff */
[----:B------:R-:W-:Y:S02]  /*17750*/  @P1 IMAD.WIDE R8, R226, R9, c[0x0][0x508] ;  /* 0x00014200e2081625 */ /* 0x000fe400078e0209 */
[----:B------:R-:W2:Y:S04]  /*17760*/  @P0 LDG.E R5, [R6.64] ;  /* 0x0000000406050981 */ /* 0x000ea8000c1e1900 */
[----:B------:R1:W5:Y:S01]  /*17770*/  @P1 LDG.E R3, [R8.64] ;  /* 0x0000000408031981 */ /* 0x000362000c1e1900 */
[----:B------:R-:W-:Y:S02]  /*17780*/  CS2R R10, SRZ ;  /* 0x00000000000a7805 */ /* 0x000fe4000001ff00 */
[--C-:B--2---:R-:W-:Y:S01]  /*17790*/  @P0 SHF.R.S32.HI R11, RZ, 0x1f, R5.reuse ;  /* 0x0000001fff0b0819 */ /* 0x104fe20000011405 */
[----:B------:R-:W-:Y:S01]  /*177a0*/  @P0 IMAD.MOV.U32 R10, RZ, RZ, R5 ;  /* 0x000000ffff0a0224 */ /* 0x000fe200078e0005 */
[----:B------:R-:W-:Y:S05]  /*177b0*/  @P1 BRA `(.L_x_955) ;  /* 0x0000004000001947 */ /* 0x000fea0003800000 */
[----:B-1----:R-:W-:Y:S05]  /*177c0*/  @!P0 BRA `(.L_x_955) ;  /* 0x0000003000008947 */ /* 0x002fea0003800000 */
[----:B-----5:R-:W2:Y:S04]  /*177d0*/  LDG.E R3, [R6.64] ;  /* 0x0000000406037981 */ /* 0x020ea8000c1e1900 */
[----:B------:R-:W2:Y:S02]  /*177e0*/  LDG.E R2, [R6.64+0x4] ;  /* 0x0000040406027981 */ /* 0x000ea4000c1e1900 */
[----:B--2---:R-:W-:-:S02]  /*177f0*/  IADD3 R3, -R3, R2, RZ ;  /* 0x0000000203037210 */ /* 0x004fc40007ffe1ff */
.L_x_955:
[----:B-1----:R-:W1:Y:S01]  /*17800*/  S2R R2, SR_TID.X ;  /* 0x0000000000027919 */ /* 0x002e620000002100 */
[----:B------:R-:W-:Y:S01]  /*17810*/  SHF.R.S32.HI R5, RZ, 0x1f, R226 ;  /* 0x0000001fff057819 */ /* 0x000fe200000114e2 */
[----:B------:R-:W-:Y:S01]  /*17820*/  BSSY B0, `(.L_x_956) ;  /* 0x0000027000007945 */ /* 0x000fe20003800000 */
[----:B------:R-:W-:-:S02]  /*17830*/  SEL R226, R226, RZ, !P0 ;  /* 0x000000ffe2e27207 */ /* 0x000fc40004000000 */
[----:B------:R-:W-:Y:S02]  /*17840*/  SEL R5, R5, RZ, !P0 ;  /* 0x000000ff05057207 */ /* 0x000fe40004000000 */
[----:B-1----:R-:W-:-:S13]  /*17850*/  ISETP.GE.AND P1, PT, R2, 0x80, PT ;  /* 0x000000800200780c */ /* 0x002fda0003f26270 */
[----:B------:R-:W-:Y:S05]  /*17860*/  @P1 BRA `(.L_x_957) ;  /* 0x0000022000001947 */ /* 0x000fea0003800000 */
[----:B------:R-:W1:Y:S01]  /*17870*/  S2R R9, SR_CTAID.X ;  /* 0x0000000000097919 */ /* 0x000e620000002500 */
[----:B-----5:R-:W-:Y:S01]  /*17880*/  IMAD R7, R3, c[0x0][0x4e8], RZ ;  /* 0x00013a0003077a24 */ /* 0x020fe200078e02ff */
[----:B-1----:R-:W-:-:S04]  /*17890*/  LEA R8, R9, R2, 0x7 ;  /* 0x0000000209087211 */ /* 0x002fc800078e38ff */
[----:B------:R-:W-:-:S13]  /*178a0*/  ISETP.GE.AND P0, PT, R8, R7, PT ;  /* 0x000000070800720c */ /* 0x000fda0003f06270 */
[----:B------:R-:W-:Y:S05]  /*178b0*/  @P0 BRA `(.L_x_957) ;  /* 0x000001d000000947 */ /* 0x000fea0003800000 */
[----:B------:R-:W-:Y:S01]  /*178c0*/  MOV R4, c[0x0][0x4e8] ;  /* 0x00013a0000047a02 */ /* 0x000fe20000000f00 */
[----:B------:R-:W-:Y:S01]  /*178d0*/  IMAD.MOV.U32 R12, RZ, RZ, R10 ;  /* 0x000000ffff0c7224 */ /* 0x000fe200078e000a */
[----:B------:R-:W-:Y:S02]  /*178e0*/  MOV R13, R11 ;  /* 0x0000000b000d7202 */ /* 0x000fe40000000f00 */
[----:B------:R-:W-:Y:S01]  /*178f0*/  ISETP.NE.AND P0, PT, R4, 0x1, PT ;  /* 0x000000010400780c */ /* 0x000fe20003f05270 */
[----:B------:R-:W-:Y:S01]  /*17900*/  IMAD R4, R0, c[0x0][0x490], RZ ;  /* 0x0001240000047a24 */ /* 0x000fe200078e02ff */
[----:B------:R-:W-:Y:S01]  /*17910*/  MOV R7, R8 ;  /* 0x0000000800077202 */ /* 0x000fe20000000f00 */
[----:B------:R-:W-:-:S04]  /*17920*/  IMAD.WIDE.U32 R12, R223, c[0x0][0x490], R12 ;  /* 0x00012400df0c7a25 */ /* 0x000fc800078e000c */
[----:B------:R-:W-:Y:S02]  /*17930*/  IMAD R4, R223, c[0x0][0x494], R4 ;  /* 0x00012500df047a24 */ /* 0x000fe400078e0204 */
[----:B------:R-:W-:Y:S02]  /*17940*/  IMAD.MOV.U32 R14, RZ, RZ, R12 ;  /* 0x000000ffff0e7224 */ /* 0x000fe400078e000c */
[----:B------:R-:W-:Y:S02]  /*17950*/  IMAD.IADD R15, R4, 0x1, R13 ;  /* 0x00000001040f7824 */ /* 0x000fe400078e020d */
[----:B------:R-:W-:-:S04]  /*17960*/  @P0 IMAD.HI.U32 R6, R8, c[0x0][0x4ec], RZ ;  /* 0x00013b0008060a27 */ /* 0x000fc800078e00ff */
[----:B------:R-:W-:Y:S01]  /*17970*/  IMAD R13, R5, c[0x0][0x498], RZ ;  /* 0x00012600050d7a24 */ /* 0x000fe200078e02ff */
[----:B------:R-:W-:Y:S01]  /*17980*/  @P0 SHF.R.U32.HI R7, RZ, c[0x0][0x4f0], R6 ;  /* 0x00013c00ff070a19 */ /* 0x000fe20000011606 */
[----:B------:R-:W-:-:S03]  /*17990*/  IMAD.WIDE.U32 R14, R226, c[0x0][0x498], R14 ;  /* 0x00012600e20e7a25 */ /* 0x000fc600078e000e */
[C---:B------:R-:W-:Y:S01]  /*179a0*/  IADD3 R9, -R7.reuse, RZ, RZ ;  /* 0x000000ff07097210 */ /* 0x040fe20007ffe1ff */
[----:B------:R-:W-:Y:S01]  /*179b0*/  IMAD R13, R226, c[0x0][0x49c], R13 ;  /* 0x00012700e20d7a24 */ /* 0x000fe200078e020d */
[----:B------:R-:W-:Y:S02]  /*179c0*/  SHF.R.S32.HI R4, RZ, 0x1f, R7 ;  /* 0x0000001fff047819 */ /* 0x000fe40000011407 */
[----:B------:R-:W-:Y:S01]  /*179d0*/  IADD3 R12, P0, R7, R14, RZ ;  /* 0x0000000e070c7210 */ /* 0x000fe20007f1e0ff */
[----:B------:R-:W-:-:S03]  /*179e0*/  IMAD R9, R9, c[0x0][0x4e8], R8 ;  /* 0x00013a0009097a24 */ /* 0x000fc600078e0208 */
[----:B------:R-:W-:Y:S02]  /*179f0*/  IADD3.X R13, R4, R15, R13, P0, !PT ;  /* 0x0000000f040d7210 */ /* 0x000fe400007fe40d */
[----:B------:R-:W-:Y:S02]  /*17a00*/  SHF.R.S32.HI R6, RZ, 0x1f, R9 ;  /* 0x0000001fff067819 */ /* 0x000fe40000011409 */
[----:B------:R-:W-:Y:S01]  /*17a10*/  MOV R4, 0xff800000 ;  /* 0xff80000000047802 */ /* 0x000fe20000000f00 */
[----:B------:R-:W-:-:S04]  /*17a20*/  IMAD.WIDE.U32 R12, R9, c[0x0][0x488], R12 ;  /* 0x00012200090c7a25 */ /* 0x000fc800078e000c */
[----:B------:R-:W-:-:S04]  /*17a30*/  IMAD R6, R6, c[0x0][0x488], RZ ;  /* 0x0001220006067a24 */ /* 0x000fc800078e02ff */
[----:B------:R-:W-:Y:S01]  /*17a40*/  IMAD R7, R9, c[0x0][0x48c], R6 ;  /* 0x0001230009077a24 */ /* 0x000fe200078e0206 */
[----:B------:R-:W-:-:S04]  /*17a50*/  LEA R6, P0, R12, c[0x0][0x450], 0x2 ;  /* 0x000114000c067a11 */ /* 0x000fc800078010ff */
[----:B------:R-:W-:-:S04]  /*17a60*/  IADD3 R7, R13, R7, RZ ;  /* 0x000000070d077210 */ /* 0x000fc80007ffe0ff */
[----:B------:R-:W-:-:S05]  /*17a70*/  LEA.HI.X R7, R12, c[0x0][0x454], R7, 0x2, P0 ;  /* 0x000115000c077a11 */ /* 0x000fca00000f1407 */
[----:B------:R1:W-:Y:S02]  /*17a80*/  STG.E [R6.64], R4 ;  /* 0x0000000406007986 */ /* 0x0003e4000c101904 */
.L_x_957:
[----:B------:R-:W-:Y:S05]  /*17a90*/  BSYNC B0 ;  /* 0x0000000000007941 */ /* 0x000fea0003800000 */
.L_x_956:
[----:B-1----:R-:W1:Y:S01]  /*17aa0*/  S2R R6, SR_CTAID.X ;  /* 0x0000000000067919 */ /* 0x002e620000002500 */
[----:B------:R-:W-:Y:S01]  /*17ab0*/  SHF.R.S32.HI R7, RZ, 0x1f, R2 ;  /* 0x0000001fff077819 */ /* 0x000fe20000011402 */
[----:B------:R-:W-:Y:S01]  /*17ac0*/  IMAD R9, R11, c[0x0][0x3a0], RZ ;  /* 0x0000e8000b097a24 */ /* 0x000fe200078e02ff */
[----:B------:R-:W-:Y:S01]  /*17ad0*/  BSSY B0, `(.L_x_958) ;  /* 0x0000045000007945 */ /* 0x000fe20003800000 */
[----:B------:R-:W-:Y:S01]  /*17ae0*/  IMAD R0, R0, c[0x0][0x3e8], RZ ;  /* 0x0000fa0000007a24 */ /* 0x000fe200078e02ff */
[-C--:B------:R-:W-:Y:S01]  /*17af0*/  LEA.HI R8, R7, R2.reuse, RZ, 0x3 ;  /* 0x0000000207087211 */ /* 0x080fe200078f18ff */
[C---:B------:R-:W-:Y:S01]  /*17b00*/  IMAD R4, R10.reuse, c[0x0][0x3a4], R9 ;  /* 0x0000e9000a047a24 */ /* 0x040fe200078e0209 */
[----:B------:R-:W-:Y:S01]  /*17b10*/  MOV R7, c[0x0][0x4e8] ;  /* 0x00013a0000077a02 */ /* 0x000fe20000000f00 */
[----:B------:R-:W-:Y:S01]  /*17b20*/  IMAD.WIDE.U32 R10, R10, c[0x0][0x3a0], RZ ;  /* 0x0000e8000a0a7a25 */ /* 0x000fe200078e00ff */
[----:B------:R-:W-:Y:S02]  /*17b30*/  LOP3.LUT R9, R8, 0xfffffff8, RZ, 0xc0, !PT ;  /* 0xfffffff808097812 */ /* 0x000fe400078ec0ff */
[----:B------:R-:W-:Y:S01]  /*17b40*/  ISETP.NE.AND P0, PT, R7, 0x1, PT ;  /* 0x000000010700780c */ /* 0x000fe20003f05270 */
[----:B------:R-:W-:Y:S01]  /*17b50*/  IMAD.IADD R13, R11, 0x1, R4 ;  /* 0x000000010b0d7824 */ /* 0x000fe200078e0204 */
[----:B------:R-:W-:Y:S01]  /*17b60*/  IADD3 R11, -R9, R2, RZ ;  /* 0x00000002090b7210 */ /* 0x000fe20007ffe1ff */
[----:B------:R-:W-:Y:S01]  /*17b70*/  IMAD.MOV.U32 R12, RZ, RZ, R10 ;  /* 0x000000ffff0c7224 */ /* 0x000fe200078e000a */
[----:B------:R-:W-:Y:S01]  /*17b80*/  SHF.R.S32.HI R8, RZ, 0x3, R8 ;  /* 0x00000003ff087819 */ /* 0x000fe20000011408 */
[----:B------:R-:W-:-:S02]  /*17b90*/  IMAD R0, R223, c[0x0][0x3ec], R0 ;  /* 0x0000fb00df007a24 */ /* 0x000fc400078e0200 */
[----:B------:R-:W-:Y:S01]  /*17ba0*/  IMAD.WIDE.U32 R12, R223, c[0x0][0x3e8], R12 ;  /* 0x0000fa00df0c7a25 */ /* 0x000fe200078e000c */
[CC--:B------:R-:W-:Y:S02]  /*17bb0*/  LEA R7, R11.reuse, R8.reuse, 0x5 ;  /* 0x000000080b077211 */ /* 0x0c0fe400078e28ff */
[----:B------:R-:W-:Y:S01]  /*17bc0*/  SHF.L.U32 R11, R11, 0x3, RZ ;  /* 0x000000030b0b7819 */ /* 0x000fe200000006ff */
[----:B------:R-:W-:Y:S01]  /*17bd0*/  IMAD R5, R5, c[0x0][0x3f0], RZ ;  /* 0x0000fc0005057a24 */ /* 0x000fe200078e02ff */
[----:B------:R-:W-:Y:S01]  /*17be0*/  IADD3 R13, R0, R13, RZ ;  /* 0x0000000d000d7210 */ /* 0x000fe20007ffe0ff */
[C---:B-1----:R-:W-:Y:S01]  /*17bf0*/  IMAD R7, R6.reuse, 0x80, R7 ;  /* 0x0000008006077824 */ /* 0x042fe200078e0207 */
[----:B------:R-:W-:Y:S01]  /*17c00*/  LEA R6, R6, R8, 0x7 ;  /* 0x0000000806067211 */ /* 0x000fe200078e38ff */
[----:B------:R-:W-:Y:S01]  /*17c10*/  IMAD R5, R226, c[0x0][0x3f4], R5 ;  /* 0x0000fd00e2057a24 */ /* 0x000fe200078e0205 */
[----:B------:R-:W-:Y:S01]  /*17c20*/  IADD3 R10, R11, 0x40, RZ ;  /* 0x000000400b0a7810 */ /* 0x000fe20007ffe0ff */
[----:B------:R-:W-:Y:S01]  /*17c30*/  @P0 IMAD.HI.U32 R0, R7, c[0x0][0x4ec], RZ ;  /* 0x00013b0007000a27 */ /* 0x000fe200078e00ff */
[----:B------:R-:W-:-:S02]  /*17c40*/  MOV R2, R7 ;  /* 0x0000000700027202 */ /* 0x000fc40000000f00 */
[C---:B------:R-:W-:Y:S01]  /*17c50*/  IADD3 R9, R11.reuse, 0x80, RZ ;  /* 0x000000800b097810 */ /* 0x040fe20007ffe0ff */
[----:B------:R-:W-:Y:S01]  /*17c60*/  IMAD.WIDE.U32 R12, R226, c[0x0][0x3f0], R12 ;  /* 0x0000fc00e20c7a25 */ /* 0x000fe200078e000c */
[----:B------:R-:W-:Y:S02]  /*17c70*/  @P0 SHF.R.U32.HI R2, RZ, c[0x0][0x4f0], R0 ;  /* 0x00013c00ff020a19 */ /* 0x000fe40000011600 */
[----:B------:R-:W-:Y:S02]  /*17c80*/  IADD3 R8, R11, 0xc0, RZ ;  /* 0x000000c00b087810 */ /* 0x000fe40007ffe0ff */
[--C-:B------:R-:W-:Y:S01]  /*17c90*/  SHF.R.S32.HI R4, RZ, 0x1f, R2.reuse ;  /* 0x0000001fff047819 */ /* 0x100fe20000011402 */
[----:B------:R-:W-:Y:S01]  /*17ca0*/  IMAD.MOV R0, RZ, RZ, -R2 ;  /* 0x000000ffff007224 */ /* 0x000fe200078e0a02 */
[----:B------:R-:W-:-:S03]  /*17cb0*/  IADD3 R13, R13, R5, RZ ;  /* 0x000000050d0d7210 */ /* 0x000fc60007ffe0ff */
[----:B------:R-:W-:Y:S02]  /*17cc0*/  IMAD R5, R4, c[0x0][0x3e0], RZ ;  /* 0x0000f80004057a24 */ /* 0x000fe400078e02ff */
[----:B------:R-:W-:Y:S02]  /*17cd0*/  IMAD R0, R0, c[0x0][0x4e8], R7 ;  /* 0x00013a0000007a24 */ /* 0x000fe400078e0207 */
[----:B------:R-:W-:-:S04]  /*17ce0*/  IMAD.WIDE.U32 R12, R2, c[0x0][0x3e0], R12 ;  /* 0x0000f800020c7a25 */ /* 0x000fc800078e000c */
[----:B------:R-:W-:Y:S01]  /*17cf0*/  IMAD R5, R2, c[0x0][0x3e4], R5 ;  /* 0x0000f90002057a24 */ /* 0x000fe200078e0205 */
[----:B------:R-:W-:Y:S01]  /*17d00*/  SHF.R.S32.HI R2, RZ, 0x1f, R0 ;  /* 0x0000001fff027819 */ /* 0x000fe20000011400 */
[----:B-----5:R-:W-:-:S03]  /*17d10*/  IMAD R7, R3, c[0x0][0x4e8], RZ ;  /* 0x00013a0003077a24 */ /* 0x020fc600078e02ff */
[----:B------:R-:W-:Y:S01]  /*17d20*/  IADD3 R13, R13, R5, RZ ;  /* 0x000000050d0d7210 */ /* 0x000fe20007ffe0ff */
[----:B------:R-:W-:-:S04]  /*17d30*/  IMAD R5, R2, c[0x0][0x3d8], RZ ;  /* 0x0000f60002057a24 */ /* 0x000fc800078e02ff */
[C---:B------:R-:W-:Y:S02]  /*17d40*/  IMAD R5, R0.reuse, c[0x0][0x3dc], R5 ;  /* 0x0000f70000057a24 */ /* 0x040fe400078e0205 */
[----:B------:R-:W-:-:S04]  /*17d50*/  IMAD.WIDE.U32 R12, R0, c[0x0][0x3d8], R12 ;  /* 0x0000f600000c7a25 */ /* 0x000fc800078e000c */
[----:B------:R-:W-:Y:S01]  /*17d60*/  IMAD.IADD R5, R13, 0x1, R5 ;  /* 0x000000010d057824 */ /* 0x000fe200078e0205 */
        /* <DEDUP_REMOVED lines=27> */
.L_x_959:
[----:B------:R-:W-:Y:S05]  /*17f20*/  BSYNC B0 ;  /* 0x0000000000007941 */ /* 0x000fea0003800000 */
.L_x_958:
[----:B--2---:R-:W-:Y:S01]  /*17f30*/  IADD3 R4, R6, 0x20, RZ ;  /* 0x0000002006047810 */ /* 0x004fe20007ffe0ff */
[----:B------:R2:W4:Y:S01]  /*17f40*/  SHFL.IDX PT, R13, R0, 0x1, 0x181f ;  /* 0x00381f00000d7f89 */ /* 0x00052200000e0000 */
        /* <DEDUP_REMOVED lines=8> */
[----:B---3--:R-:W-:Y:S02]  /*17fd0*/  @!P2 SHF.R.S32.HI R5, RZ, 0x1f, R10 ;  /* 0x0000001fff05a819 */ /* 0x008fe4000001140a */
        /* <DEDUP_REMOVED lines=16> */
.L_x_961:
[----:B------:R-:W-:Y:S05]  /*180e0*/  BSYNC B0 ;  /* 0x0000000000007941 */ /* 0x000fea0003800000 */
.L_x_960:
[----:B-1----:R-:W-:Y:S01]  /*180f0*/  IADD3 R4, R6, 0x40, RZ ;  /* 0x0000004006047810 */ /* 0x002fe20007ffe0ff */
[----:B----4-:R1:W4:Y:S01]  /*18100*/  SHFL.IDX PT, R13, R0, 0x2, 0x181f ;  /* 0x00581f00000d7f89 */ /* 0x01032200000e0000 */
[----:B------:R-:W-:Y:S02]  /*18110*/  BSSY B0, `(.L_x_962) ;  /* 0x0000019000007945 */ /* 0x000fe40003800000 */
[----:B------:R-:W-:Y:S01]  /*18120*/  ISETP.GE.AND P0, PT, R4, R7, PT ;  /* 0x000000070400720c */ /* 0x000fe20003f06270 */
[----:B------:R1:W2:-:S12]  /*18130*/  SHFL.IDX PT, R12, R2, 0x2, 0x181f ;  /* 0x00581f00020c7f89 */ /* 0x00029800000e0000 */
        /* <DEDUP_REMOVED lines=9> */
[----:B--2-4-:R-:W-:Y:S01]  /*181d0*/  @!P3 IMAD.WIDE R14, R11, 0x2, R12 ;  /* 0x000000020b0eb825 */ /* 0x014fe200078e020c */
        /* <DEDUP_REMOVED lines=12> */
.L_x_963:
[----:B------:R-:W-:Y:S05]  /*182a0*/  BSYNC B0 ;  /* 0x0000000000007941 */ /* 0x000fea0003800000 */
.L_x_962:
[----:B------:R-:W-:Y:S01]  /*182b0*/  IADD3 R6, R6, 0x60, RZ ;  /* 0x0000006006067810 */ /* 0x000fe20007ffe0ff */
[----:B------:R1:W4:Y:S03]  /*182c0*/  SHFL.IDX PT, R3, R0, 0x3, 0x181f ;  /* 0x00781f0000037f89 */ /* 0x00032600000e0000 */
[----:B------:R-:W-:Y:S01]  /*182d0*/  ISETP.GE.AND P0, PT, R6, R7, PT ;  /* 0x000000070600720c */ /* 0x000fe20003f06270 */
[----:B-12---:R-:W1:-:S12]  /*182e0*/  SHFL.IDX PT, R2, R2, 0x3, 0x181f ;  /* 0x00781f0002027f89 */ /* 0x006e5800000e0000 */
[----:B------:R-:W-:Y:S05]  /*182f0*/  @P0 EXIT ;  /* 0x000000000000094d */ /* 0x000fea0003800000 */
[----:B------:R-:W-:Y:S02]  /*18300*/  ISETP.GE.AND P1, PT, R10, c[0x0][0x3c8], PT ;  /* 0x0000f2000a007a0c */ /* 0x000fe40003f26270 */
[----:B------:R-:W-:Y:S02]  /*18310*/  ISETP.GE.AND P0, PT, R9, c[0x0][0x3c8], PT ;  /* 0x0000f20009007a0c */ /* 0x000fe40003f06270 */
[----:B------:R-:W-:-:S09]  /*18320*/  ISETP.GE.AND P2, PT, R11, c[0x0][0x3c8], PT ;  /* 0x0000f2000b007a0c */ /* 0x000fd20003f46270 */
[----:B---3--:R-:W-:Y:S02]  /*18330*/  @!P1 SHF.R.S32.HI R5, RZ, 0x1f, R10 ;  /* 0x0000001fff059819 */ /* 0x008fe4000001140a */
        /* <DEDUP_REMOVED lines=19> */
.L_x_936:
[----:B------:R-:W-:Y:S02]  /*18470*/  MOV R9, 0x1 ;  /* 0x0000000100097802 */ /* 0x000fe40000000f00 */
[----:B------:R-:W-:Y:S02]  /*18480*/  MOV R8, 0x184a0 ;  /* 0x000184a000087802 */ /* 0x000fe40000000f00 */
[----:B-1----:R-:W-:Y:S05]  /*18490*/  CALL.REL.NOINC `($__internal_4_$__cuda_sm70_shflsync_idx_p) ;  /* 0x000000f000007944 */ /* 0x002fea0003c00000 */
[----:B--2---:R-:W-:Y:S01]  /*184a0*/  IMAD.MOV.U32 R30, RZ, RZ, R9 ;  /* 0x000000ffff1e7224 */ /* 0x004fe200078e0009 */
[----:B-1----:R-:W-:Y:S01]  /*184b0*/  MOV R10, R28 ;  /* 0x0000001c000a7202 */ /* 0x002fe20000000f00 */
[----:B------:R-:W-:Y:S01]  /*184c0*/  IMAD.MOV.U32 R9, RZ, RZ, 0x1 ;  /* 0x00000001ff097424 */ /* 0x000fe200078e00ff */
[----:B------:R-:W-:Y:S02]  /*184d0*/  MOV R8, 0x184f0 ;  /* 0x000184f000087802 */ /* 0x000fe40000000f00 */
[----:B------:R-:W-:Y:S05]  /*184e0*/  CALL.REL.NOINC `($__internal_4_$__cuda_sm70_shflsync_idx_p) ;  /* 0x000000a000007944 */ /* 0x000fea0003c00000 */
[----:B-12---:R-:W-:Y:S05]  /*184f0*/  BRA `(.L_x_964) ;  /* 0xffff765000007947 */ /* 0x006fea000383ffff */
.L_x_944:
[----:B-1----:R-:W-:Y:S02]  /*18500*/  MOV R9, 0x1 ;  /* 0x0000000100097802 */ /* 0x002fe40000000f00 */
[----:B------:R-:W-:Y:S02]  /*18510*/  MOV R8, 0x18530 ;  /* 0x0001853000087802 */ /* 0x000fe40000000f00 */
[----:B---3--:R-:W-:Y:S05]  /*18520*/  CALL.REL.NOINC `($__internal_4_$__cuda_sm70_shflsync_idx_p) ;  /* 0x0000006000007944 */ /* 0x008fea0003c00000 */
[----:B-1----:R-:W-:Y:S01]  /*18530*/  MOV R10, R2 ;  /* 0x00000002000a7202 */ /* 0x002fe20000000f00 */
[----:B--2---:R-:W-:Y:S01]  /*18540*/  IMAD.MOV.U32 R5, RZ, RZ, R9 ;  /* 0x000000ffff057224 */ /* 0x004fe200078e0009 */
[----:B------:R-:W-:Y:S01]  /*18550*/  MOV R8, 0x18580 ;  /* 0x0001858000087802 */ /* 0x000fe20000000f00 */
[----:B------:R-:W-:Y:S02]  /*18560*/  IMAD.MOV.U32 R9, RZ, RZ, 0x1 ;  /* 0x00000001ff097424 */ /* 0x000fe400078e00ff */
[----:B------:R-:W-:Y:S05]  /*18570*/  CALL.REL.NOINC `($__internal_4_$__cuda_sm70_shflsync_idx_p) ;  /* 0x0000001000007944 */ /* 0x000fea0003c00000 */
[----:B-12---:R-:W-:-:S05]  /*18580*/  BRA `(.L_x_965) ;  /* 0xffffa1b000007947 */ /* 0x006fca000383ffff */
        .weak           $__internal_4_$__cuda_sm70_shflsync_idx_p
        .type           $__internal_4_$__cuda_sm70_shflsync_idx_p,@function
        .size           $__internal_4_$__cuda_sm70_shflsync_idx_p,(.L_x_3547 - $__internal_4_$__cuda_sm70_shflsync_idx_p)
$__internal_4_$__cuda_sm70_shflsync_idx_p:
[----:B------:R-:W-:Y:S01]  /*18590*/  MOV R16, R8 ;  /* 0x0000000800107202 */ /* 0x000fe20000000f00 */
[----:B------:R-:W-:Y:S04]  /*185a0*/  WARPSYNC R227 ;  /* 0x000000e300007348 */ /* 0x000fe80003800000 */
[----:B------:R-:W-:Y:S01]  /*185b0*/  MOV R17, 0x0 ;  /* 0x0000000000117802 */ /* 0x000fe20000000f00 */
[----:B------:R1:W2:Y:S03]  /*185c0*/  SHFL.IDX PT, R9, R10, R9, R230 ;  /* 0x000000090a097389 */ /* 0x0002a600000e00e6 */
[----:B------:R-:W-:Y:S05]  /*185d0*/  RET.REL.NODEC R16 `(_ZN7cutlass13device_kernelIN5flash19enable_sm80_to_sm89INS1_16FlashAttnFwdSm80INS1_25CollectiveMainloopFwdSm80ILi8ELi1ELb0EN4cute5tupleIJNS5_1CILi128EEENS7_ILi48EEENS7_ILi256EEEEEELi256ENS_6half_tEfNS_4arch4Sm80ELb0ELb0ELb1ELb1ELb1ELb1ELb1ELb0EEENS1_21CollectiveEpilogueFwdINS6_IJS8_SA_S9_EEENS6_IJNS7_ILi1EEESI_SI_EEESC_SE_Li256ELb1ELb1ELb0ELb0EEENS1_19SingleTileSchedulerILb1ELb0ELb1ELi128EEEEEEEEEvNT_6ParamsE) ;  /* 0xfffe7a2010007950 */ /* 0x000fea0003c3ffff */
.L_x_966:
        /* <DEDUP_REMOVED lines=10> */
.L_x_3547:


//--------------------- .text._ZN7cutlass13device_kernelIN5flash19enable_sm80_to_sm89INS1_16FlashAttnFwdSm80INS1_25CollectiveMainloopFwdSm80ILi8ELi1ELb0EN4cute5tupleIJNS5_1CILi128EEENS7_ILi64EEENS7_ILi256EEEEEELi256ENS_6half_tEfNS_4arch4Sm80ELb0ELb1ELb1ELb0ELb1ELb0ELb1ELb0EEENS1_21CollectiveEpilogueFwdINS6_IJS8_SA_S9_EEENS6_IJNS7_ILi1EEESI_SI_EEESC_SE_Li256ELb0ELb1ELb0ELb0EEENS1_19SingleTileSchedulerILb0ELb0ELb1ELi128EEEEEEEEEvNT_6ParamsE --------------------------
	.section	.text._ZN7cutlass13device_kernelIN5flash19enable_sm80_to_sm89INS1_16FlashAttnFwdSm80INS1_25CollectiveMainloopFwdSm80ILi8ELi1ELb0EN4cute5tupleIJNS5_1CILi128EEENS7_ILi64EEENS7_ILi256EEEEEELi256ENS_6half_tEfNS_4arch4Sm80ELb0ELb1ELb1ELb0ELb1ELb0ELb1ELb0EEENS1_21CollectiveEpilogueFwdINS6_IJS8_SA_S9_EEENS6_IJNS7_ILi1EEESI_SI_EEESC_SE_Li256ELb0ELb1ELb0ELb0EEENS1_19SingleTileSchedulerILb0ELb0ELb1ELi128EEEEEEEEEvNT_6ParamsE,"ax",@progbits
	.sectioninfo	@"SHI_REGISTERS=255"
	.align	128
.text._ZN7cutlass13device_kernelIN5flash19enable_sm80_to_sm89INS1_16FlashAttnFwdSm80INS1_25CollectiveMainloopFwdSm80ILi8ELi1ELb0EN4cute5tupleIJNS5_1CILi128EEENS7_ILi64EEENS7_ILi256EEEEEELi256ENS_6half_tEfNS_4arch4Sm80ELb0ELb1ELb1ELb0ELb1ELb0ELb1ELb0EEENS1_21CollectiveEpilogueFwdINS6_IJS8_SA_S9_EEENS6_IJNS7_ILi1EEESI_SI_EEESC_SE_Li256ELb0ELb1ELb0ELb0EEENS1_19SingleTileSchedulerILb0ELb0ELb1ELi128EEEEEEEEEvNT_6ParamsE:
        .type           _ZN7cutlass13device_kernelIN5flash19enable_sm80_to_sm89INS1_16FlashAttnFwdSm80INS1_25CollectiveMainloopFwdSm80ILi8ELi1ELb0EN4cute5tupleIJNS5_1CILi128EEENS7_ILi64EEENS7_ILi256EEEEEELi256ENS_6half_tEfNS_4arch4Sm80ELb0ELb1ELb1ELb0ELb1ELb0ELb1ELb0EEENS1_21CollectiveEpilogueFwdINS6_IJS8_SA_S9_EEENS6_IJNS7_ILi1EEESI_SI_EEESC_SE_Li256ELb0ELb1ELb0ELb0EEENS1_19SingleTileSchedulerILb0ELb0ELb1ELi128EEEEEEEEEvNT_6ParamsE,@function
        .size           _ZN7cutlass13device_kernelIN5flash19enable_sm80_to_sm89INS1_16FlashAttnFwdSm80INS1_25CollectiveMainloopFwdSm80ILi8ELi1ELb0EN4cute5tupleIJNS5_1CILi128EEENS7_ILi64EEENS7_ILi256EEEEEELi256ENS_6half_tEfNS_4arch4Sm80ELb0ELb1ELb1ELb0ELb1ELb0ELb1ELb0EEENS1_21CollectiveEpilogueFwdINS6_IJS8_SA_S9_EEENS6_IJNS7_ILi1EEESI_SI_EEESC_SE_Li256ELb0ELb1ELb0ELb0EEENS1_19SingleTileSchedulerILb0ELb0ELb1ELi128EEEEEEEEEvNT_6ParamsE,(.L_x_3549 - _ZN7cutlass13device_kernelIN5flash19enable_sm80_to_sm89INS1_16FlashAttnFwdSm80INS1_25CollectiveMainloopFwdSm80ILi8ELi1ELb0EN4cute5tupleIJNS5_1CILi128EEENS7_ILi64EEENS7_ILi256EEEEEELi256ENS_6half_tEfNS_4arch4Sm80ELb0ELb1ELb1ELb0ELb1ELb0ELb1ELb0EEENS1_21CollectiveEpilogueFwdINS6_IJS8_SA_S9_EEENS6_IJNS7_ILi1EEESI_SI_EEESC_SE_Li256ELb0ELb1ELb0ELb0EEENS1_19SingleTileSchedulerILb0ELb0ELb1ELi128EEEEEEEEEvNT_6ParamsE)
        .other          _ZN7cutlass13device_kernelIN5flash19enable_sm80_to_sm89INS1_16FlashAttnFwdSm80INS1_25CollectiveMainloopFwdSm80ILi8ELi1ELb0EN4cute5tupleIJNS5_1CILi128EEENS7_ILi64EEENS7_ILi256EEEEEELi256ENS_6half_tEfNS_4arch4Sm80ELb0ELb1ELb1ELb0ELb1ELb0ELb1ELb0EEENS1_21CollectiveEpilogueFwdINS6_IJS8_SA_S9_EEENS6_IJNS7_ILi1EEESI_SI_EEESC_SE_Li256ELb0ELb1ELb0ELb0EEENS1_19SingleTileSchedulerILb0ELb0ELb1ELi128EEEEEEEEEvNT_6ParamsE,@"STO_CUDA_ENTRY STV_DEFAULT"
_ZN7cutlass13device_kernelIN5flash19enable_sm80_to_sm89INS1_16FlashAttnFwdSm80INS1_25CollectiveMainloopFwdSm80ILi8ELi1ELb0EN4cute5tupleIJNS5_1CILi128EEENS7_ILi64EEENS7_ILi256EEEEEELi256ENS_6half_tEfNS_4arch4Sm80ELb0ELb1ELb1ELb0ELb1ELb0ELb1ELb0EEENS1_21CollectiveEpilogueFwdINS6_IJS8_SA_S9_EEENS6_IJNS7_ILi1EEESI_SI_EEESC_SE_Li256ELb0ELb1ELb0ELb0EEENS1_19SingleTileSchedulerILb0ELb0ELb1ELi128EEEEEEEEEvNT_6ParamsE:
        /* <DEDUP_REMOVED lines=20> */
[----:B------:R-:W-:Y:S01]  /*0140*/  UMOV UR13, 0x1 ;  /* 0x00000001000d7882 */ /* 0x000fe20000000000 */
[----:B------:R-:W3:Y:S01]  /*0150*/  S2UR UR9, SR_CTAID.Y ;  /* 0x00000000000979c3 */ /* 0x000ee20000002600 */
[----:B------:R-:W4:Y:S01]  /*0160*/  S2R R105, SR_TID.X ;  /* 0x0000000000697919 */ /* 0x000f220000002100 */
[----:B------:R-:W-:-:S02]  /*0170*/  ULDC UR8, c[0x0][0x1d0] ;  /* 0x0000740000087ab9 */ /* 0x000fc40000000800 */
[----:B------:R-:W-:Y:S02]  /*0180*/  ULDC UR14, c[0x0][0x168] ;  /* 0x00005a00000e7ab9 */ /* 0x000fe40000000800 */
[----:B-1----:R-:W-:-:S04]  /*0190*/  USHF.L.U32 UR25, UR25, 0x7, URZ ;  /* 0x0000000719197899 */ /* 0x002fc8000800063f */
[----:B------:R-:W-:Y:S02]  /*01a0*/  @UP2 UIADD3 UR10, UR25, 0x7f, URZ ;  /* 0x0000007f190a2890 */ /* 0x000fe4000fffe03f */
[----:B------:R-:W-:Y:S02]  /*01b0*/  UIADD3 UR7, UR25, 0x7f, URZ ;  /* 0x0000007f19077890 */ /* 0x000fe4000fffe03f */
[----:B------:R-:W-:Y:S02]  /*01c0*/  UIMAD.WIDE.U32 UR10, UR10, UR4, URZ ;  /* 0x000000040a0a72a5 */ /* 0x000fe4000f8e003f */
[----:B---3--:R-:W-:Y:S02]  /*01d0*/  USHF.R.S32.HI UR18, URZ, 0x1f, UR9 ;  /* 0x0000001f3f127899 */ /* 0x008fe40008011409 */
[----:B------:R-:W-:-:S03]  /*01e0*/  @UP2 USHF.R.U32.HI UR7, URZ, UR5, UR11 ;  /* 0x000000053f072299 */ /* 0x000fc6000801160b */
[----:B------:R-:W-:Y:S02]  /*01f0*/  ULDC.64 UR4, c[0x0][0x328] ;  /* 0x0000ca0000047ab9 */ /* 0x000fe40000000a00 */
[----:B------:R-:W-:Y:S02]  /*0200*/  UISETP.LE.AND UP1, UPT, UR13, UR5, UPT ;  /* 0x000000050d00728c */ /* 0x000fe4000bf23270 */
[----:B------:R-:W-:Y:S02]  /*0210*/  UMOV UR10, URZ ;  /* 0x0000003f000a7c82 */ /* 0x000fe40008000000 */
[----:B------:R-:W-:Y:S02]  /*0220*/  ULDC UR11, c[0x0][0x2ac] ;  /* 0x0000ab00000b7ab9 */ /* 0x000fe40000000800 */
[----:B------:R-:W-:-:S04]  /*0230*/  UIMAD UR8, UR11, UR8, URZ ;  /* 0x000000080b0872a4 */ /* 0x000fc8000f8e023f */
[----:B------:R-:W-:-:S04]  /*0240*/  UIADD3 UR14, UR8, -UR14, UR13 ;  /* 0x8000000e080e7290 */ /* 0x000fc8000fffe00d */
[----:B------:R-:W-:-:S04]  /*0250*/  UIADD3 UR5, UR14, UR7, URZ ;  /* 0x000000070e057290 */ /* 0x000fc8000fffe03f */
        /* <DEDUP_REMOVED lines=16> */
.L_x_968:
[----:B------:R-:W-:Y:S02]  /*0360*/  ULDC UR4, c[0x0][0x32c] ;  /* 0x0000cb0000047ab9 */ /* 0x000fe40000000800 */
[----:B------:R-:W-:-:S03]  /*0370*/  UISETP.NE.AND UP0, UPT, UR13, UR4, UPT ;  /* 0x000000040d00728c */ /* 0x000fc6000bf05270 */
[----:B------:R-:W-:Y:S02]  /*0380*/  ULDC.64 UR4, c[0x0][0x330] ;  /* 0x0000cc0000047ab9 */ /* 0x000fe40000000a00 */
[----:B------:R-:W-:-:S07]  /*0390*/  UIMAD.WIDE.U32 UR20, UR14, UR4, URZ ;  /* 0x000000040e1472a5 */ /* 0x000fce000f8e003f */
[----:B------:R-:W-:Y:S02]  /*03a0*/  @UP0 UMOV UR13, UR21 ;  /* 0x00000015000d0c82 */ /* 0x000fe40008000000 */
[----:B------:R-:W-:Y:S02]  /*03b0*/  @UP0 USHF.R.U32.HI UR14, URZ, UR5, UR13 ;  /* 0x000000053f0e0299 */ /* 0x000fe4000801160d */
.L_x_969:
[----:B------:R-:W-:Y:S02]  /*03c0*/  ULDC UR4, c[0x0][0x32c] ;  /* 0x0000cb0000047ab9 */ /* 0x000fe40000000800 */
[----:B------:R-:W-:-:S04]  /*03d0*/  UIMAD UR4, UR14, UR4, UR4 ;  /* 0x000000040e0472a4 */ /* 0x000fc8000f8e0204 */
[----:B------:R-:W-:-:S04]  /*03e0*/  UISETP.LT.AND UP0, UPT, UR7, UR4, UPT ;  /* 0x000000040700728c */ /* 0x000fc8000bf01270 */
[----:B------:R-:W-:Y:S02]  /*03f0*/  USEL UR7, UR7, UR4, UP0 ;  /* 0x0000000407077287 */ /* 0x000fe40008000000 */
.L_x_967:
[----:B----4-:R-:W-:Y:S01]  /*0400*/  UIADD3 UR13, UR8, 0x3f, URZ ;  /* 0x0000003f080d7890 */ /* 0x010fe2000fffe03f */
[----:B------:R-:W-:Y:S01]  /*0410*/  PLOP3.LUT P0, PT, PT, PT, UP1, 0x40, 0x0 ;  /* 0x000000000000781c */ /* 0x000fe20003f0e818 */
[----:B------:R-:W-:Y:S02]  /*0420*/  UIADD3 UR14, UR7, 0x3f, URZ ;  /* 0x0000003f070e7890 */ /* 0x000fe4000fffe03f */
[----:B------:R-:W-:Y:S02]  /*0430*/  ULDC.64 UR4, c[0x0][0x2c8] ;  /* 0x0000b20000047ab9 */ /* 0x000fe40000000a00 */
[----:B------:R-:W-:Y:S02]  /*0440*/  UIMAD.WIDE.U32 UR20, UR25, UR4, URZ ;  /* 0x00000004191472a5 */ /* 0x000fe4000f8e003f */
[----:B------:R-:W-:Y:S02]  /*0450*/  USHF.R.S32.HI UR15, URZ, 0x1f, UR13 ;  /* 0x0000001f3f0f7899 */ /* 0x000fe4000801140d */
[----:B------:R-:W-:-:S02]  /*0460*/  USHF.R.S32.HI UR7, URZ, 0x1f, UR14 ;  /* 0x0000001f3f077899 */ /* 0x000fc4000801140e */
[----:B------:R-:W-:Y:S02]  /*0470*/  UMOV UR4, UR25 ;  /* 0x0000001900047c82 */ /* 0x000fe40008000000 */
[----:B------:R-:W-:Y:S02]  /*0480*/  @UP2 USHF.R.U32.HI UR4, URZ, UR5, UR21 ;  /* 0x000000053f042299 */ /* 0x000fe40008011615 */
[----:B------:R-:W-:Y:S02]  /*0490*/  ULEA.HI UR5, UR15, UR13, URZ, 0x6 ;  /* 0x0000000d0f057291 */ /* 0x000fe4000f8f303f */
[----:B------:R-:W-:Y:S02]  /*04a0*/  ULEA.HI UR21, UR7, UR14, URZ, 0x6 ;  /* 0x0000000e07157291 */ /* 0x000fe4000f8f303f */
[----:B------:R-:W-:Y:S02]  /*04b0*/  ULDC UR24, c[0x0][0x168] ;  /* 0x00005a0000187ab9 */ /* 0x000fe40000000800 */
[----:B------:R-:W-:-:S02]  /*04c0*/  USHF.R.S32.HI UR5, URZ, 0x6, UR5 ;  /* 0x000000063f057899 */ /* 0x000fc40008011405 */
[----:B------:R-:W-:Y:S02]  /*04d0*/  USHF.R.S32.HI UR21, URZ, 0x6, UR21 ;  /* 0x000000063f157899 */ /* 0x000fe40008011415 */
[----:B------:R-:W-:Y:S02]  /*04e0*/  UIADD3 UR24, UR8, -UR24, URZ ;  /* 0x8000001808187290 */ /* 0x000fe4000fffe03f */
[----:B------:R-:W-:Y:S02]  /*04f0*/  UISETP.LT.AND UP0, UPT, UR5, UR21, UPT ;  /* 0x000000150500728c */ /* 0x000fe4000bf01270 */
[----:B------:R-:W-:Y:S02]  /*0500*/  UIADD3 UR4, UR24, UR4, URZ ;  /* 0x0000000418047290 */ /* 0x000fe4000fffe03f */
[----:B------:R-:W-:Y:S02]  /*0510*/  ULDC UR7, c[0x0][0x324] ;  /* 0x0000c90000077ab9 */ /* 0x000fe40000000800 */
        /* <DEDUP_REMOVED lines=15> */
.L_x_971:
[----:B------:R-:W-:Y:S02]  /*0610*/  ULDC UR4, c[0x0][0x32c] ;  /* 0x0000cb0000047ab9 */ /* 0x000fe40000000800 */
[----:B------:R-:W-:-:S03]  /*0620*/  UISETP.NE.AND UP0, UPT, UR4, 0x1, UPT ;  /* 0x000000010400788c */ /* 0x000fc6000bf05270 */
[----:B------:R-:W-:Y:S02]  /*0630*/  ULDC.64 UR4, c[0x0][0x330] ;  /* 0x0000cc0000047ab9 */ /* 0x000fe40000000a00 */
[----:B------:R-:W-:-:S06]  /*0640*/  UIMAD.WIDE.U32 UR14, UR13, UR4, URZ ;  /* 0x000000040d0e72a5 */ /* 0x000fcc000f8e003f */
[----:B------:R-:W-:Y:S02]  /*0650*/  @UP0 USHF.R.U32.HI UR13, URZ, UR5, UR15 ;  /* 0x000000053f0d0299 */ /* 0x000fe4000801160f */
.L_x_972:
[----:B------:R-:W-:Y:S02]  /*0660*/  ULDC UR4, c[0x0][0x32c] ;  /* 0x0000cb0000047ab9 */ /* 0x000fe40000000800 */
[----:B------:R-:W-:-:S04]  /*0670*/  UIMAD UR4, UR13, UR4, URZ ;  /* 0x000000040d0472a4 */ /* 0x000fc8000f8e023f */
[----:B------:R-:W-:-:S04]  /*0680*/  UISETP.LT.AND UP0, UPT, UR7, UR4, UPT ;  /* 0x000000040700728c */ /* 0x000fc8000bf01270 */
[----:B------:R-:W-:-:S04]  /*0690*/  USEL UR7, UR7, UR4, !UP0 ;  /* 0x0000000407077287 */ /* 0x000fc8000c000000 */
.L_x_970:
[----:B------:R-:W-:Y:S01]  /*06a0*/  USHF.R.S32.HI UR4, URZ, 0x1f, UR7 ;  /* 0x0000001f3f047899 */ /* 0x000fe20008011407 */
[----:B------:R-:W-:Y:S01]  /*06b0*/  PLOP3.LUT P2, PT, PT, PT, PT, 0x80, 0x0 ;  /* 0x000000000000781c */ /* 0x000fe20003f4f070 */
[----:B------:R-:W-:Y:S01]  /*06c0*/  CS2R R130, SRZ ;  /* 0x0000000000827805 */ /* 0x000fe2000001ff00 */
[----:B------:R-:W-:Y:S01]  /*06d0*/  IMAD.MOV.U32 R23, RZ, RZ, RZ ;  /* 0x000000ffff177224 */ /* 0x000fe200078e00ff */
[----:B------:R-:W-:Y:S01]  /*06e0*/  ULEA.HI UR7, UR4, UR7, URZ, 0x6 ;  /* 0x0000000704077291 */ /* 0x000fe2000f8f303f */
[----:B------:R-:W-:Y:S01]  /*06f0*/  IMAD.MOV.U32 R128, RZ, RZ, RZ ;  /* 0x000000ffff807224 */ /* 0x000fe200078e00ff */
[----:B------:R-:W-:Y:S01]  /*0700*/  CS2R R126, SRZ ;  /* 0x00000000007e7805 */ /* 0x000fe2000001ff00 */
[----:B------:R-:W-:Y:S01]  /*0710*/  CS2R R24, SRZ ;  /* 0x0000000000187805 */ /* 0x000fe2000001ff00 */
[----:B------:R-:W-:Y:S01]  /*0720*/  USHF.R.S32.HI UR7, URZ, 0x6, UR7 ;  /* 0x000000063f077899 */ /* 0x000fe20008011407 */
[----:B------:R-:W-:Y:S01]  /*0730*/  MOV R124, RZ ;  /* 0x000000ff007c7202 */ /* 0x000fe20000000f00 */
[----:B------:R-:W-:Y:S01]  /*0740*/  CS2R R122, SRZ ;  /* 0x00000000007a7805 */ /* 0x000fe2000001ff00 */
[----:B------:R-:W-:Y:S01]  /*0750*/  IMAD.MOV.U32 R120, RZ, RZ, RZ ;  /* 0x000000ffff787224 */ /* 0x000fe200078e00ff */
[----:B------:R-:W-:Y:S01]  /*0760*/  UISETP.LT.AND UP0, UPT, URZ, UR7, UPT ;  /* 0x000000073f00728c */ /* 0x000fe2000bf01270 */
[----:B------:R-:W-:Y:S01]  /*0770*/  CS2R R118, SRZ ;  /* 0x0000000000767805 */ /* 0x000fe2000001ff00 */
[----:B------:R-:W-:Y:S01]  /*0780*/  CS2R R26, SRZ ;  /* 0x00000000001a7805 */ /* 0x000fe2000001ff00 */
[----:B------:R-:W-:Y:S01]  /*0790*/  MOV R116, RZ ;  /* 0x000000ff00747202 */ /* 0x000fe20000000f00 */
[----:B------:R-:W-:Y:S01]  /*07a0*/  USEL UR7, URZ, UR7, !UP0 ;  /* 0x000000073f077287 */ /* 0x000fe2000c000000 */
[----:B------:R-:W-:Y:S01]  /*07b0*/  CS2R R114, SRZ ;  /* 0x0000000000727805 */ /* 0x000fe2000001ff00 */
[----:B------:R-:W-:Y:S01]  /*07c0*/  IMAD.MOV.U32 R112, RZ, RZ, RZ ;  /* 0x000000ffff707224 */ /* 0x000fe200078e00ff */
[----:B------:R-:W-:Y:S01]  /*07d0*/  CS2R R110, SRZ ;  /* 0x00000000006e7805 */ /* 0x000fe2000001ff00 */
[----:B------:R-:W-:Y:S01]  /*07e0*/  UISETP.GT.AND UP0, UPT, UR21, UR7, UPT ;  /* 0x000000071500728c */ /* 0x000fe2000bf04270 */
[----:B------:R-:W-:Y:S01]  /*07f0*/  CS2R R28, SRZ ;  /* 0x00000000001c7805 */ /* 0x000fe2000001ff00 */
[----:B------:R-:W-:Y:S01]  /*0800*/  MOV R108, RZ ;  /* 0x000000ff006c7202 */ /* 0x000fe20000000f00 */
[----:B------:R-:W-:Y:S01]  /*0810*/  CS2R R106, SRZ ;  /* 0x00000000006a7805 */ /* 0x000fe2000001ff00 */
[----:B------:R-:W-:Y:S01]  /*0820*/  IMAD.MOV.U32 R104, RZ, RZ, RZ ;  /* 0x000000ffff687224 */ /* 0x000fe200078e00ff */
[----:B------:R-:W-:Y:S01]  /*0830*/  CS2R R102, SRZ ;  /* 0x0000000000667805 */ /* 0x000fe2000001ff00 */
[----:B------:R-:W-:Y:S01]  /*0840*/  PLOP3.LUT P0, PT, PT, PT, UP0, 0x80, 0x0 ;  /* 0x000000000000781c */ /* 0x000fe20003f0f008 */
        /* <DEDUP_REMOVED lines=63> */
[----:B-1----:R-:W-:Y:S02]  /*0c40*/  IMAD.U32 R2, RZ, RZ, UR4 ;  /* 0x00000004ff027e24 */ /* 0x002fe4000f8e00ff */
[----:B------:R-:W-:Y:S01]  /*0c50*/  IMAD.U32 R3, RZ, RZ, UR5 ;  /* 0x00000005ff037e24 */ /* 0x000fe2000f8e00ff */
[----:B------:R-:W-:Y:S01]  /*0c60*/  SHF.R.S32.HI R101, RZ, 0x1f, R105 ;  /* 0x0000001fff657819 */ /* 0x000fe20000011469 */
[----:B------:R-:W-:Y:S02]  /*0c70*/  ULDC.64 UR4, c[0x0][0x1b8] ;  /* 0x00006e0000047ab9 */ /* 0x000fe40000000a00 */
[----:B------:R-:W-:Y:S01]  /*0c80*/  UIMAD UR13, UR18, UR4, URZ ;  /* 0x00000004120d72a4 */ /* 0x000fe2000f8e023f */
[----:B------:R1:W3:Y:S01]  /*0c90*/  @P0 LDG.E R9, [R2.64] ;  /* 0x0000001002090981 */ /* 0x0002e2000c1e1900 */
[----:B------:R-:W-:Y:S01]  /*0ca0*/  PLOP3.LUT P2, PT, PT, PT, UP2, 0x80, 0x0 ;  /* 0x000000000000781c */ /* 0x000fe20003f4f028 */
[----:B------:R-:W-:Y:S01]  /*0cb0*/  UIMAD.WIDE.U32 UR22, UR9, UR4, URZ ;  /* 0x00000004091672a5 */ /* 0x000fe2000f8e003f */
[----:B------:R-:W-:Y:S01]  /*0cc0*/  PLOP3.LUT P1, PT, PT, PT, UP2, 0x80, 0x0 ;  /* 0x000000000000781c */ /* 0x000fe20003f2f028 */
[----:B------:R-:W-:Y:S01]  /*0cd0*/  UIMAD UR13, UR9, UR5, UR13 ;  /* 0x00000005090d72a4 */ /* 0x000fe2000f8e020d */
[----:B------:R-:W-:Y:S01]  /*0ce0*/  IMAD.MOV.U32 R240, RZ, RZ, RZ ;  /* 0x000000fffff07224 */ /* 0x000fe200078e00ff */
[----:B------:R-:W-:-:S02]  /*0cf0*/  USHF.R.S32.HI UR14, URZ, 0x1f, UR6 ;  /* 0x0000001f3f0e7899 */ /* 0x000fc40008011406 */
[----:B------:R-:W-:Y:S02]  /*0d00*/  ULDC.64 UR4, c[0x0][0x1c0] ;  /* 0x0000700000047ab9 */ /* 0x000fe40000000a00 */
[----:B------:R-:W-:Y:S02]  /*0d10*/  UIADD3 UR23, UR23, UR13, URZ ;  /* 0x0000000d17177290 */ /* 0x000fe4000fffe03f */
[----:B------:R-:W-:Y:S02]  /*0d20*/  UIMAD UR14, UR14, UR4, URZ ;  /* 0x000000040e0e72a4 */ /* 0x000fe4000f8e023f */
[----:B------:R-:W-:Y:S02]  /*0d30*/  UIMAD.WIDE.U32 UR22, UR6, UR4, UR22 ;  /* 0x00000004061672a5 */ /* 0x000fe4000f8e0016 */
[----:B------:R-:W-:Y:S02]  /*0d40*/  UIMAD UR5, UR6, UR5, UR14 ;  /* 0x00000005060572a4 */ /* 0x000fe4000f8e020e */
[----:B------:R-:W-:-:S02]  /*0d50*/  ULDC UR4, c[0x0][0x168] ;  /* 0x00005a0000047ab9 */ /* 0x000fc40000000800 */
[----:B------:R-:W-:Y:S02]  /*0d60*/  UIADD3 UR5, UR23, UR5, URZ ;  /* 0x0000000517057290 */ /* 0x000fe4000fffe03f */
[----:B------:R-:W-:Y:S02]  /*0d70*/  UIMAD UR12, UR12, UR4, URZ ;  /* 0x000000040c0c72a4 */ /* 0x000fe4000f8e023f */
[----:B------:R-:W-:Y:S01]  /*0d80*/  UIADD3 UR26, UR21, -0x1, URZ ;  /* 0xffffffff151a7890 */ /* 0x000fe2000fffe03f */
[----:B-1----:R-:W-:Y:S01]  /*0d90*/  LEA.HI R2, R101, R105, RZ, 0x3 ;  /* 0x0000006965027211 */ /* 0x002fe200078f18ff */
[----:B------:R-:W-:Y:S02]  /*0da0*/  IMAD.U32 R3, RZ, RZ, UR23 ;  /* 0x00000017ff037e24 */ /* 0x000fe4000f8e00ff */
[----:B------:R-:W-:Y:S01]  /*0db0*/  IMAD.U32 R3, RZ, RZ, UR5 ;  /* 0x00000005ff037e24 */ /* 0x000fe2000f8e00ff */
[----:B------:R-:W-:Y:S01]  /*0dc0*/  LOP3.LUT R0, R2, 0xfffffff8, RZ, 0xc0, !PT ;  /* 0xfffffff802007812 */ /* 0x000fe200078ec0ff */
[----:B------:R-:W-:Y:S01]  /*0dd0*/  USHF.L.U32 UR20, UR26, 0x6, URZ ;  /* 0x000000061a147899 */ /* 0x000fe2000800063f */
[----:B------:R-:W-:Y:S01]  /*0de0*/  SHF.R.S32.HI R18, RZ, 0x3, R2 ;  /* 0x00000003ff127819 */ /* 0x000fe20000011402 */
[----:B------:R-:W-:Y:S01]  /*0df0*/  IMAD.U32 R2, RZ, RZ, UR22 ;  /* 0x00000016ff027e24 */ /* 0x000fe2000f8e00ff */
[----:B------:R-:W-:Y:S01]  /*0e00*/  ULDC.64 UR4, c[0x0][0x2b0] ;  /* 0x0000ac0000047ab9 */ /* 0x000fe20000000a00 */
[----:B------:R-:W-:Y:S01]  /*0e10*/  IMAD.IADD R26, R105, 0x1, -R0 ;  /* 0x00000001691a7824 */ /* 0x000fe200078e0a00 */
[----:B------:R-:W-:-:S03]  /*0e20*/  IADD3 R16, R18, UR25, RZ ;  /* 0x0000001912107c10 */ /* 0x000fc6000fffe0ff */
[----:B------:R-:W-:Y:S01]  /*0e30*/  IMAD R251, R26, 0x20, R18 ;  /* 0x000000201afb7824 */ /* 0x000fe200078e0212 */
[----:B------:R-:W-:Y:S01]  /*0e40*/  ISETP.GE.AND P3, PT, R16, UR12, PT ;  /* 0x0000000c10007c0c */ /* 0x000fe2000bf66270 */
[----:B------:R-:W-:Y:S01]  /*0e50*/  IMAD.SHL.U32 R252, R26, 0x8, RZ ;  /* 0x000000081afc7824 */ /* 0x000fe200078e00ff */
[----:B------:R-:W-:Y:S02]  /*0e60*/  IADD3 R17, R16, 0x40, RZ ;  /* 0x0000004010117810 */ /* 0x000fe40007ffe0ff */
[----:B------:R-:W-:Y:S02]  /*0e70*/  IADD3 R5, R251, UR25, RZ ;  /* 0x00000019fb057c10 */ /* 0x000fe4000fffe0ff */
[C---:B------:R-:W-:Y:S02]  /*0e80*/  IADD3 R42, R252.reuse, 0x40, RZ ;  /* 0x00000040fc2a7810 */ /* 0x040fe40007ffe0ff */
[C---:B------:R-:W-:Y:S01]  /*0e90*/  IADD3 R27, R252.reuse, 0x80, RZ ;  /* 0x00000080fc1b7810 */ /* 0x040fe20007ffe0ff */
[----:B------:R-:W-:Y:S01]  /*0ea0*/  @P2 IMAD.HI.U32 R0, R5, c[0x0][0x2c8], RZ ;  /* 0x0000b20005002a27 */ /* 0x000fe200078e00ff */
[----:B------:R-:W-:-:S02]  /*0eb0*/  IADD3 R43, R252, 0xc0, RZ ;  /* 0x000000c0fc2b7810 */ /* 0x000fc40007ffe0ff */
[----:B------:R-:W-:Y:S01]  /*0ec0*/  ISETP.GE.AND P5, PT, R42, c[0x0][0x198], PT ;  /* 0x000066002a007a0c */ /* 0x000fe20003fa6270 */
[----:B------:R-:W-:Y:S01]  /*0ed0*/  IMAD.MOV.U32 R4, RZ, RZ, R5 ;  /* 0x000000ffff047224 */ /* 0x000fe200078e0005 */
[----:B------:R-:W-:Y:S02]  /*0ee0*/  @P1 SHF.R.U32.HI R4, RZ, c[0x0][0x2cc], R0 ;  /* 0x0000b300ff041a19 */ /* 0x000fe40000011600 */
[----:B------:R-:W-:Y:S02]  /*0ef0*/  ISETP.GE.AND P4, PT, R27, c[0x0][0x198], PT ;  /* 0x000066001b007a0c */ /* 0x000fe40003f86270 */
[--C-:B------:R-:W-:Y:S01]  /*0f00*/  SHF.R.S32.HI R6, RZ, 0x1f, R4.reuse ;  /* 0x0000001fff067819 */ /* 0x100fe20000011404 */
[----:B------:R-:W-:Y:S01]  /*0f10*/  IMAD.MOV R0, RZ, RZ, -R4 ;  /* 0x000000ffff007224 */ /* 0x000fe200078e0a04 */
[----:B------:R-:W-:Y:S01]  /*0f20*/  ISETP.GE.AND P2, PT, R43, c[0x0][0x198], PT ;  /* 0x000066002b007a0c */ /* 0x000fe20003f46270 */
[----:B------:R-:W-:Y:S01]  /*0f30*/  IMAD.WIDE.U32 R2, R4, c[0x0][0x1b0], R2 ;  /* 0x00006c0004027a25 */ /* 0x000fe200078e0002 */
[----:B------:R-:W-:-:S03]  /*0f40*/  ISETP.GE.AND P6, PT, R17, UR12, PT ;  /* 0x0000000c11007c0c */ /* 0x000fc6000bfc6270 */
[----:B------:R-:W-:Y:S02]  /*0f50*/  IMAD R6, R6, c[0x0][0x1b0], RZ ;  /* 0x00006c0006067a24 */ /* 0x000fe400078e02ff */
[----:B------:R-:W-:Y:S02]  /*0f60*/  IMAD R5, R0, c[0x0][0x2c4], R5 ;  /* 0x0000b10000057a24 */ /* 0x000fe400078e0205 */
[----:B------:R-:W-:Y:S02]  /*0f70*/  IMAD.SHL.U32 R0, R18, 0x40, RZ ;  /* 0x0000004012007824 */ /* 0x000fe400078e00ff */
[----:B------:R-:W-:Y:S01]  /*0f80*/  IMAD R4, R4, c[0x0][0x1b4], R6 ;  /* 0x00006d0004047a24 */ /* 0x000fe200078e0206 */
[----:B------:R-:W-:Y:S02]  /*0f90*/  SHF.R.S32.HI R6, RZ, 0x1f, R5 ;  /* 0x0000001fff067819 */ /* 0x000fe40000011405 */
[----:B------:R-:W-:Y:S01]  /*0fa0*/  LOP3.LUT R0, R0, 0x1c0, RZ, 0xc0, !PT ;  /* 0x000001c000007812 */ /* 0x000fe200078ec0ff */
[----:B------:R-:W-:-:S02]  /*0fb0*/  IMAD.IADD R3, R3, 0x1, R4 ;  /* 0x0000000103037824 */ /* 0x000fc400078e0204 */
[----:B------:R-:W-:Y:S01]  /*0fc0*/  IMAD R4, R6, c[0x0][0x1a8], RZ ;  /* 0x00006a0006047a24 */ /* 0x000fe200078e02ff */
[----:B------:R-:W-:Y:S01]  /*0fd0*/  SHF.R.U32.HI R7, RZ, 0x3, R0 ;  /* 0x00000003ff077819 */ /* 0x000fe20000011600 */
[----:B------:R-:W-:Y:S01]  /*0fe0*/  IMAD.WIDE.U32 R2, R5, c[0x0][0x1a8], R2 ;  /* 0x00006a0005027a25 */ /* 0x000fe200078e0002 */
[----:B------:R-:W-:-:S03]  /*0ff0*/  LOP3.LUT R6, R0, 0x38, R252, 0xf8, !PT ;  /* 0x0000003800067812 */ /* 0x000fc600078ef8fc */
[----:B------:R-:W-:Y:S01]  /*1000*/  IMAD R0, R5, c[0x0][0x1ac], R4 ;  /* 0x00006b0005007a24 */ /* 0x000fe200078e0204 */
[----:B------:R-:W-:Y:S02]  /*1010*/  LOP3.LUT R5, R6, R7, RZ, 0x3c, !PT ;  /* 0x0000000706057212 */ /* 0x000fe400078e3cff */
[----:B------:R-:W-:Y:S01]  /*1020*/  LEA.HI R6, R101, R105, RZ, 0x6 ;  /* 0x0000006965067211 */ /* 0x000fe200078f30ff */
[----:B------:R-:W-:Y:S01]  /*1030*/  IMAD.IADD R0, R3, 0x1, R0 ;  /* 0x0000000103007824 */ /* 0x000fe200078e0200 */
[----:B------:R-:W-:Y:S02]  /*1040*/  LEA R15, P1, R2, c[0x0][0x160], 0x1 ;  /* 0x00005800020f7a11 */ /* 0x000fe400078208ff */
[----:B------:R-:W-:Y:S01]  /*1050*/  IADD3 R4, R16, 0x20, RZ ;  /* 0x0000002010047810 */ /* 0x000fe20007ffe0ff */
[----:B------:R-:W-:Y:S01]  /*1060*/  IMAD.SHL.U32 R3, R6, 0x8, RZ ;  /* 0x0000000806037824 */ /* 0x000fe200078e00ff */
[----:B------:R-:W-:Y:S02]  /*1070*/  LEA.HI.X R14, R2, c[0x0][0x164], R0, 0x1, P1 ;  /* 0x00005900020e7a11 */ /* 0x000fe400008f0c00 */
[----:B------:R-:W-:Y:S01]  /*1080*/  ISETP.GE.AND P1, PT, R4, UR12, PT ;  /* 0x0000000c04007c0c */ /* 0x000fe2000bf26270 */
[----:B------:R-:W-:Y:S01]  /*1090*/  SHFL.IDX PT, R2, R15, 0x1, 0x181f ;  /* 0x00381f000f027f89 */ /* 0x000fe200000e0000 */
[----:B------:R-:W-:-:S02]  /*10a0*/  LOP3.LUT R8, R5, 0xfffffe00, R3, 0xf8, !PT ;  /* 0xfffffe0005087812 */ /* 0x000fc400078ef803 */
[----:B------:R-:W-:Y:S01]  /*10b0*/  SHF.R.S32.HI R7, RZ, 0x1f, R42 ;  /* 0x0000001fff077819 */ /* 0x000fe2000001142a */
[----:B------:R-:W-:Y:S01]  /*10c0*/  SHFL.IDX PT, R4, R15, RZ, 0x181f ;  /* 0x00181fff0f047589 */ /* 0x000fe200000e0000 */
[----:B------:R-:W-:Y:S01]  /*10d0*/  SHF.R.S32.HI R6, RZ, 0x1f, R27 ;  /* 0x0000001fff067819 */ /* 0x000fe2000001141b */
[----:B------:R-:W-:Y:S01]  /*10e0*/  IMAD.SHL.U32 R239, R8, 0x2, RZ ;  /* 0x0000000208ef7824 */ /* 0x000fe200078e00ff */
[----:B------:R-:W-:Y:S01]  /*10f0*/  SHF.R.S32.HI R0, RZ, 0x1f, R43 ;  /* 0x0000001fff007819 */ /* 0x000fe2000001142b */
[----:B------:R-:W1:Y:S01]  /*1100*/  SHFL.IDX PT, R5, R14, RZ, 0x181f ;  /* 0x00181fff0e057589 */ /* 0x000e6200000e0000 */
[----:B------:R-:W-:Y:S02]  /*1110*/  LEA.HI R7, R7, R42, RZ, 0x3 ;  /* 0x0000002a07077211 */ /* 0x000fe400078f18ff */
[----:B------:R-:W-:Y:S01]  /*1120*/  LEA.HI R6, R6, R27, RZ, 0x3 ;  /* 0x0000001b06067211 */ /* 0x000fe200078f18ff */
[----:B------:R-:W4:Y:S01]  /*1130*/  SHFL.IDX PT, R3, R14, 0x1, 0x181f ;  /* 0x00381f000e037f89 */ /* 0x000f2200000e0000 */
[----:B------:R-:W-:-:S02]  /*1140*/  LEA.HI R0, R0, R43, RZ, 0x3 ;  /* 0x0000002b00007211 */ /* 0x000fc400078f18ff */
[----:B------:R-:W-:Y:S02]  /*1150*/  LOP3.LUT R107, R7, 0xfffffff8, RZ, 0xc0, !PT ;  /* 0xfffffff8076b7812 */ /* 0x000fe400078ec0ff */
[----:B------:R-:W-:Y:S01]  /*1160*/  LOP3.LUT R104, R6, 0xfffffff8, RZ, 0xc0, !PT ;  /* 0xfffffff806687812 */ /* 0x000fe200078ec0ff */
[----:B------:R-:W-:Y:S01]  /*1170*/  SHFL.IDX PT, R7, R14, 0x2, 0x181f ;  /* 0x00581f000e077f89 */ /* 0x000fe200000e0000 */
[----:B------:R-:W-:Y:S01]  /*1180*/  LOP3.LUT R250, R0, 0xfffffff8, RZ, 0xc0, !PT ;  /* 0xfffffff800fa7812 */ /* 0x000fe200078ec0ff */
[----:B------:R-:W-:Y:S02]  /*1190*/  IMAD.MOV.U32 R0, RZ, RZ, c[0x0][0x2b8] ;  /* 0x0000ae00ff007624 */ /* 0x000fe400078e00ff */
[----:B------:R-:W5:Y:S01]  /*11a0*/  SHFL.IDX PT, R6, R15, 0x2, 0x181f ;  /* 0x00581f000f067f89 */ /* 0x000f6200000e0000 */
[----:B-1----:R-:W-:-:S04]  /*11b0*/  @!P3 IMAD.WIDE R12, R252, 0x2, R4 ;  /* 0x00000002fc0cb825 */ /* 0x002fc800078e0204 */
[----:B------:R-:W-:Y:S01]  /*11c0*/  @!P3 IMAD.WIDE R10, R107, 0x2, R4 ;  /* 0x000000026b0ab825 */ /* 0x000fe200078e0204 */
[----:B---3--:R1:W3:Y:S01]  /*11d0*/  @P0 R2UR UR14, R9 ;  /* 0x00000000090e03c2 */ /* 0x0082e200000e0000 */
[----:B------:R-:W-:Y:S01]  /*11e0*/  ISETP.GE.AND P0, PT, R252, c[0x0][0x198], PT ;  /* 0x00006600fc007a0c */ /* 0x000fe20003f06270 */
[----:B---3--:R-:W-:Y:S02]  /*11f0*/  @!UP0 UMOV UR14, UR6 ;  /* 0x00000006000e8c82 */ /* 0x008fe40008000000 */
[----:B------:R-:W-:-:S04]  /*1200*/  USHF.R.S32.HI UR6, URZ, 0x1f, UR14 ;  /* 0x0000001f3f067899 */ /* 0x000fc8000801140e */
[----:B------:R-:W-:-:S04]  /*1210*/  UIMAD UR6, UR6, UR4, URZ ;  /* 0x00000004060672a4 */ /* 0x000fc8000f8e023f */
[----:B------:R-:W-:Y:S02]  /*1220*/  UIMAD UR6, UR14, UR5, UR6 ;  /* 0x000000050e0672a4 */ /* 0x000fe4000f8e0206 */
[----:B------:R3:W-:Y:S04]  /*1230*/  @!P3 LDGSTS.E.BYPASS.LTC128B.128 [R239+0x10100], [R12.64], !P0 ;  /* 0x101000000cefbfae */ /* 0x0007e8000c101d50 */
[----:B------:R4:W-:Y:S01]  /*1240*/  @!P3 LDGSTS.E.BYPASS.LTC128B.128 [R239+0x14100], [R10.64], !P5 ;  /* 0x141000000aefbfae */ /* 0x0009e2000e901d50 */
[----:B-1----:R-:W-:-:S04]  /*1250*/  @!P3 IMAD.WIDE R8, R104, 0x2, R4 ;  /* 0x000000026808b825 */ /* 0x002fc800078e0204 */
[----:B------:R-:W-:Y:S01]  /*1260*/  @!P3 IMAD.WIDE R4, R250, 0x2, R4 ;  /* 0x00000002fa04b825 */ /* 0x000fe200078e0204 */
[----:B------:R1:W-:Y:S04]  /*1270*/  @!P3 LDGSTS.E.BYPASS.LTC128B.128 [R239+0x18100], [R8.64], !P4 ;  /* 0x1810000008efbfae */ /* 0x0003e8000e101d50 */
[----:B------:R2:W-:Y:S01]  /*1280*/  @!P3 LDGSTS.E.BYPASS.LTC128B.128 [R239+0x1c100], [R4.64], !P2 ;  /* 0x1c10000004efbfae */ /* 0x0005e2000d101d50 */
[----:B------:R-:W-:Y:S02]  /*1290*/  ISETP.NE.AND P3, PT, R0, 0x1, PT ;  /* 0x000000010000780c */ /* 0x000fe40003f65270 */
[----:B------:R-:W-:Y:S01]  /*12a0*/  IADD3 R0, R16, 0x60, RZ ;  /* 0x0000006010007810 */ /* 0x000fe20007ffe0ff */
[----:B----4-:R-:W-:-:S05]  /*12b0*/  @!P1 IMAD.WIDE R10, R252, 0x2, R2 ;  /* 0x00000002fc0a9825 */ /* 0x010fca00078e0202 */
[----:B------:R5:W-:Y:S01]  /*12c0*/  @!P1 LDGSTS.E.BYPASS.LTC128B.128 [R239+0x11100], [R10.64], !P0 ;  /* 0x111000000aef9fae */ /* 0x000be2000c101d50 */
[----:B-1----:R-:W-:-:S04]  /*12d0*/  @!P1 IMAD.WIDE R8, R107, 0x2, R2 ;  /* 0x000000026b089825 */ /* 0x002fc800078e0202 */
[--C-:B--2---:R-:W-:Y:S01]  /*12e0*/  @!P1 IMAD.WIDE R4, R104, 0x2, R2.reuse ;  /* 0x0000000268049825 */ /* 0x104fe200078e0202 */
[----:B------:R1:W-:Y:S03]  /*12f0*/  @!P1 LDGSTS.E.BYPASS.LTC128B.128 [R239+0x15100], [R8.64], !P5 ;  /* 0x1510000008ef9fae */ /* 0x0003e6000e901d50 */
[----:B------:R-:W-:Y:S01]  /*1300*/  @!P1 IMAD.WIDE R2, R250, 0x2, R2 ;  /* 0x00000002fa029825 */ /* 0x000fe200078e0202 */
[----:B------:R2:W-:Y:S04]  /*1310*/  @!P1 LDGSTS.E.BYPASS.LTC128B.128 [R239+0x19100], [R4.64], !P4 ;  /* 0x1910000004ef9fae */ /* 0x0005e8000e101d50 */
[----:B------:R4:W-:Y:S01]  /*1320*/  @!P1 LDGSTS.E.BYPASS.LTC128B.128 [R239+0x1d100], [R2.64], !P2 ;  /* 0x1d10000002ef9fae */ /* 0x0009e2000d101d50 */
[----:B------:R-:W-:Y:S01]  /*1330*/  ISETP.GE.AND P1, PT, R0, UR12, PT ;  /* 0x0000000c00007c0c */ /* 0x000fe2000bf26270 */
[----:B------:R-:W-:Y:S01]  /*1340*/  UIMAD.WIDE.U32 UR12, UR14, UR4, URZ ;  /* 0x000000040e0c72a5 */ /* 0x000fe2000f8e003f */
[----:B------:R-:W-:-:S02]  /*1350*/  IADD3 R0, R251, UR20, RZ ;  /* 0x00000014fb007c10 */ /* 0x000fc4000fffe0ff */
[----:B------:R-:W-:Y:S02]  /*1360*/  ULDC.64 UR4, c[0x0][0x210] ;  /* 0x0000840000047ab9 */ /* 0x000fe40000000a00 */
[----:B------:R-:W-:Y:S01]  /*1370*/  UIADD3 UR6, UR13, UR6, URZ ;  /* 0x000000060d067290 */ /* 0x000fe2000fffe03f */
[----:B-----5:R-:W-:-:S04]  /*1380*/  @!P6 IMAD.WIDE R10, R107, 0x2, R6 ;  /* 0x000000026b0ae825 */ /* 0x020fc800078e0206 */
[----:B-1----:R-:W-:-:S04]  /*1390*/  @!P6 IMAD.WIDE R8, R104, 0x2, R6 ;  /* 0x000000026808e825 */ /* 0x002fc800078e0206 */
[--C-:B--2---:R-:W-:Y:S01]  /*13a0*/  @!P6 IMAD.WIDE R4, R252, 0x2, R6.reuse ;  /* 0x00000002fc04e825 */ /* 0x104fe200078e0206 */
[----:B----4-:R-:W-:Y:S03]  /*13b0*/  SHFL.IDX PT, R2, R15, 0x3, 0x181f ;  /* 0x00781f000f027f89 */ /* 0x010fe600000e0000 */
[----:B------:R-:W-:Y:S01]  /*13c0*/  @!P6 IMAD.WIDE R6, R250, 0x2, R6 ;  /* 0x00000002fa06e825 */ /* 0x000fe200078e0206 */
[----:B------:R-:W1:Y:S04]  /*13d0*/  SHFL.IDX PT, R3, R14, 0x3, 0x181f ;  /* 0x00781f000e037f89 */ /* 0x000e6800000e0000 */
[----:B------:R1:W-:Y:S04]  /*13e0*/  @!P6 LDGSTS.E.BYPASS.LTC128B.128 [R239+0x12100], [R4.64], !P0 ;  /* 0x1210000004efefae */ /* 0x0003e8000c101d50 */
[----:B------:R2:W-:Y:S04]  /*13f0*/  @!P6 LDGSTS.E.BYPASS.LTC128B.128 [R239+0x16100], [R10.64], !P5 ;  /* 0x161000000aefefae */ /* 0x0005e8000e901d50 */
[----:B------:R4:W-:Y:S04]  /*1400*/  @!P6 LDGSTS.E.BYPASS.LTC128B.128 [R239+0x1a100], [R8.64], !P4 ;  /* 0x1a10000008efefae */ /* 0x0009e8000e101d50 */
[----:B------:R5:W-:Y:S01]  /*1410*/  @!P6 LDGSTS.E.BYPASS.LTC128B.128 [R239+0x1e100], [R6.64], !P2 ;  /* 0x1e10000006efefae */ /* 0x000be2000d101d50 */
[----:B------:R-:W-:-:S04]  /*1420*/  ISETP.GE.AND P6, PT, R0, UR8, PT ;  /* 0x0000000800007c0c */ /* 0x000fc8000bfc6270 */
[----:B------:R-:W-:Y:S01]  /*1430*/  ISETP.GT.OR P6, PT, R251, 0x3f, P6 ;  /* 0x0000003ffb00780c */ /* 0x000fe200037c4670 */
[----:B-1----:R-:W-:-:S04]  /*1440*/  @!P1 IMAD.WIDE R4, R252, 0x2, R2 ;  /* 0x00000002fc049825 */ /* 0x002fc800078e0202 */
[--C-:B--2---:R-:W-:Y:S01]  /*1450*/  @!P1 IMAD.WIDE R10, R107, 0x2, R2.reuse ;  /* 0x000000026b0a9825 */ /* 0x104fe200078e0202 */
[----:B------:R1:W-:Y:S03]  /*1460*/  @!P1 LDGSTS.E.BYPASS.LTC128B.128 [R239+0x13100], [R4.64], !P0 ;  /* 0x1310000004ef9fae */ /* 0x0003e6000c101d50 */
[--C-:B----4-:R-:W-:Y:S01]  /*1470*/  @!P1 IMAD.WIDE R8, R104, 0x2, R2.reuse ;  /* 0x0000000268089825 */ /* 0x110fe200078e0202 */
[----:B------:R2:W-:Y:S03]  /*1480*/  @!P1 LDGSTS.E.BYPASS.LTC128B.128 [R239+0x17100], [R10.64], !P5 ;  /* 0x171000000aef9fae */ /* 0x0005e6000e901d50 */
[----:B------:R-:W-:Y:S01]  /*1490*/  @!P1 IMAD.WIDE R2, R250, 0x2, R2 ;  /* 0x00000002fa029825 */ /* 0x000fe200078e0202 */
[----:B-----5:R-:W-:Y:S01]  /*14a0*/  IADD3 R7, R0, UR10, RZ ;  /* 0x0000000a00077c10 */ /* 0x020fe2000fffe0ff */
[----:B------:R4:W-:Y:S04]  /*14b0*/  @!P1 LDGSTS.E.BYPASS.LTC128B.128 [R239+0x1b100], [R8.64], !P4 ;  /* 0x1b10000008ef9fae */ /* 0x0009e8000e101d50 */
[----:B------:R5:W-:Y:S01]  /*14c0*/  @!P1 LDGSTS.E.BYPASS.LTC128B.128 [R239+0x1f100], [R2.64], !P2 ;  /* 0x1f10000002ef9fae */ /* 0x000be2000d101d50 */
[----:B------:R-:W-:-:S03]  /*14d0*/  @P3 IMAD.HI.U32 R0, R7, c[0x0][0x2bc], RZ ;  /* 0x0000af0007003a27 */ /* 0x000fc600078e00ff */
[----:B------:R-:W0:Y:S01]  /*14e0*/  LDGDEPBAR ;  /* 0x00000000000079af */ /* 0x000e220000000000 */
[----:B------:R-:W-:Y:S01]  /*14f0*/  IMAD.MOV.U32 R6, RZ, RZ, R7 ;  /* 0x000000ffff067224 */ /* 0x000fe200078e0007 */
[----:B------:R-:W-:-:S04]  /*1500*/  @P3 SHF.R.U32.HI R6, RZ, c[0x0][0x2c0], R0 ;  /* 0x0000b000ff063a19 */ /* 0x000fc80000011600 */
[----:B------:R-:W-:-:S04]  /*1510*/  @!P6 IADD3 R0, P0, R6, UR12, RZ ;  /* 0x0000000c0600ec10 */ /* 0x000fc8000ff1e0ff */
[----:B-1----:R-:W-:Y:S02]  /*1520*/  @!P6 LEA.HI.X.SX32 R5, R6, UR6, 0x1, P0 ;  /* 0x000000060605ec11 */ /* 0x002fe400080f0eff */
[----:B------:R-:W-:-:S04]  /*1530*/  @!P6 LEA R4, P0, R0, c[0x0][0x2a0], 0x2 ;  /* 0x0000a8000004ea11 */ /* 0x000fc800078010ff */
[----:B------:R-:W-:Y:S01]  /*1540*/  @!P6 LEA.HI.X R5, R0, c[0x0][0x2a4], R5, 0x2, P0 ;  /* 0x0000a9000005ea11 */ /* 0x000fe200000f1405 */
[----:B------:R-:W-:Y:S06]  /*1550*/  BAR.SYNC.DEFER_BLOCKING 0x0 ;  /* 0x0000000000007b1d */ /* 0x000fec0000010000 */
[----:B------:R1:W2:Y:S01]  /*1560*/  @!P6 LDG.E R240, [R4.64] ;  /* 0x0000001004f0e981 */ /* 0x0002a2000c1e1900 */
[----:B------:R-:W-:Y:S01]  /*1570*/  IMAD.MOV R0, RZ, RZ, -R6 ;  /* 0x000000ffff007224 */ /* 0x000fe200078e0a06 */
[----:B------:R-:W-:Y:S01]  /*1580*/  UIMAD UR19, UR18, UR4, URZ ;  /* 0x00000004121372a4 */ /* 0x000fe2000f8e023f */
[----:B------:R-:W-:Y:S01]  /*1590*/  IMAD.U32 R96, RZ, RZ, UR20 ;  /* 0x00000014ff607e24 */ /* 0x000fe2000f8e00ff */
[----:B------:R-:W-:Y:S01]  /*15a0*/  UIMAD.WIDE.U32 UR14, UR9, UR4, URZ ;  /* 0x00000004090e72a5 */ /* 0x000fe2000f8e003f */
[----:B------:R-:W-:Y:S01]  /*15b0*/  IMAD R242, R0, c[0x0][0x2b8], R7 ;  /* 0x0000ae0000f27a24 */ /* 0x000fe200078e0207 */
[----:B------:R-:W-:Y:S01]  /*15c0*/  UIMAD UR19, UR9, UR5, UR19 ;  /* 0x00000005091372a4 */ /* 0x000fe2000f8e0213 */
[----:B------:R-:W-:Y:S01]  /*15d0*/  ISETP.GE.AND P6, PT, R42, c[0x0][0x1d4], PT ;  /* 0x000075002a007a0c */ /* 0x000fe20003fc6270 */
[----:B------:R-:W-:Y:S01]  /*15e0*/  UISETP.GT.AND UP0, UPT, UR26, UR7, UPT ;  /* 0x000000071a00728c */ /* 0x000fe2000bf04270 */
[----:B------:R-:W-:Y:S01]  /*15f0*/  IADD3 R14, -R18, UR8, -R96 ;  /* 0x00000008120e7c10 */ /* 0x000fe2000fffe960 */
[----:B------:R-:W-:Y:S01]  /*1600*/  UIADD3 UR19, UR15, UR19, URZ ;  /* 0x000000130f137290 */ /* 0x000fe2000fffe03f */
[----:B------:R-:W-:Y:S01]  /*1610*/  SHF.R.S32.HI R0, RZ, 0x1f, R242 ;  /* 0x0000001fff007819 */ /* 0x000fe200000114f2 */
[----:B------:R-:W-:Y:S01]  /*1620*/  ULDC.64 UR4, c[0x0][0x1e8] ;  /* 0x00007a0000047ab9 */ /* 0x000fe20000000a00 */
[----:B------:R-:W-:Y:S01]  /*1630*/  ISETP.GE.AND P5, PT, R27, c[0x0][0x1d4], PT ;  /* 0x000075001b007a0c */ /* 0x000fe20003fa6270 */
[----:B------:R-:W-:Y:S01]  /*1640*/  UIMAD UR18, UR18, UR4, URZ ;  /* 0x00000004121272a4 */ /* 0x000fe2000f8e023f */
[----:B------:R-:W-:Y:S01]  /*1650*/  ISETP.GE.AND P4, PT, R252, c[0x0][0x1d4], PT ;  /* 0x00007500fc007a0c */ /* 0x000fe20003f86270 */
[C---:B-----5:R-:W-:Y:S01]  /*1660*/  IMAD R2, R0.reuse, c[0x0][0x1e0], RZ ;  /* 0x0000780000027a24 */ /* 0x060fe200078e02ff */
[----:B------:R-:W-:Y:S01]  /*1670*/  UIMAD.WIDE.U32 UR22, UR9, UR4, URZ ;  /* 0x00000004091672a5 */ /* 0x000fe2000f8e003f */
[----:B------:R-:W-:Y:S01]  /*1680*/  IMAD R6, R0, c[0x0][0x208], RZ ;  /* 0x0000820000067a24 */ /* 0x000fe200078e02ff */
[----:B------:R-:W-:Y:S01]  /*1690*/  UIMAD UR18, UR9, UR5, UR18 ;  /* 0x00000005091272a4 */ /* 0x000fe2000f8e0212 */
[C---:B------:R-:W-:Y:S01]  /*16a0*/  IMAD R0, R242.reuse, c[0x0][0x1e4], R2 ;  /* 0x00007900f2007a24 */ /* 0x040fe200078e0202 */
[----:B------:R-:W-:Y:S01]  /*16b0*/  ISETP.GE.AND P4, PT, R43, c[0x0][0x1d4], PT ;  /* 0x000075002b007a0c */ /* 0x000fe20003f86270 */
[----:B------:R-:W-:Y:S01]  /*16c0*/  IMAD.WIDE.U32 R2, R242, c[0x0][0x208], RZ ;  /* 0x00008200f2027a25 */ /* 0x000fe200078e00ff */
[----:B------:R-:W-:Y:S01]  /*16d0*/  UIADD3 UR18, UR23, UR18, URZ ;  /* 0x0000001217127290 */ /* 0x000fe2000fffe03f */
[----:B---3--:R-:W-:-:S02]  /*16e0*/  LEA.HI R12, R101, R105, RZ, 0x4 ;  /* 0x00000069650c7211 */ /* 0x008fc400078f20ff */
[C---:B-1----:R-:W-:Y:S01]  /*16f0*/  IMAD.WIDE.U32 R4, R242.reuse, c[0x0][0x1e0], RZ ;  /* 0x00007800f2047a25 */ /* 0x042fe200078e00ff */
[----:B------:R-:W-:Y:S02]  /*1700*/  LEA.HI R100, R101, R105, RZ, 0x5 ;  /* 0x0000006965647211 */ /* 0x000fe400078f28ff */
[----:B------:R-:W-:Y:S01]  /*1710*/  SHF.R.S32.HI R108, RZ, 0x1f, R107 ;  /* 0x0000001fff6c7819 */ /* 0x000fe2000001146b */
[----:B------:R-:W-:Y:S01]  /*1720*/  IMAD R6, R242, c[0x0][0x20c], R6 ;  /* 0x00008300f2067a24 */ /* 0x000fe200078e0206 */
[----:B------:R-:W-:Y:S01]  /*1730*/  SHF.R.S32.HI R99, RZ, 0x5, R100 ;  /* 0x00000005ff637819 */ /* 0x000fe20000011464 */
[----:B------:R-:W-:Y:S01]  /*1740*/  IMAD.IADD R5, R5, 0x1, R0 ;  /* 0x0000000105057824 */ /* 0x000fe200078e0200 */
[----:B------:R-:W-:Y:S01]  /*1750*/  SHF.R.S32.HI R106, RZ, 0x1f, R104 ;  /* 0x0000001fff6a7819 */ /* 0x000fe20000011468 */
[----:B------:R-:W-:Y:S01]  /*1760*/  IMAD.IADD R3, R3, 0x1, R6 ;  /* 0x0000000103037824 */ /* 0x000fe200078e0206 */
[----:B------:R-:W-:Y:S01]  /*1770*/  STL [R1+0x14], R108 ;  /* 0x0000146c01007387 */ /* 0x000fe20000100800 */
[----:B------:R-:W-:-:S02]  /*1780*/  SHF.R.S32.HI R109, RZ, 0x1f, R252 ;  /* 0x0000001fff6d7819 */ /* 0x000fc400000114fc */
[----:B------:R-:W-:Y:S01]  /*1790*/  SEL R102, RZ, 0x10, P4 ;  /* 0x00000010ff667807 */ /* 0x000fe20002000000 */
[----:B------:R-:W-:Y:S01]  /*17a0*/  STL [R1+0x18], R106 ;  /* 0x0000186a01007387 */ /* 0x000fe20000100800 */
[----:B------:R-:W-:Y:S02]  /*17b0*/  SHF.R.S32.HI R103, RZ, 0x1f, R250 ;  /* 0x0000001fff677819 */ /* 0x000fe400000114fa */
[----:B------:R-:W-:Y:S02]  /*17c0*/  IADD3 R241, R239, 0x100, RZ ;  /* 0x00000100eff17810 */ /* 0x000fe40007ffe0ff */
[----:B--2---:R-:W-:Y:S01]  /*17d0*/  SHF.R.S32.HI R0, RZ, 0x1f, R240 ;  /* 0x0000001fff007819 */ /* 0x004fe200000114f0 */
[----:B------:R-:W-:-:S04]  /*17e0*/  IMAD.WIDE.U32 R2, R240, c[0x0][0x218], R2 ;  /* 0x00008600f0027a25 */ /* 0x000fc800078e0002 */
[----:B----4-:R-:W-:Y:S01]  /*17f0*/  IMAD R8, R0, c[0x0][0x218], RZ ;  /* 0x0000860000087a24 */ /* 0x010fe200078e02ff */
[----:B------:R-:W-:Y:S01]  /*1800*/  IADD3 R7, P0, R2, UR14, RZ ;  /* 0x0000000e02077c10 */ /* 0x000fe2000ff1e0ff */
[----:B------:R-:W-:Y:S02]  /*1810*/  IMAD R0, R0, c[0x0][0x1f0], RZ ;  /* 0x00007c0000007a24 */ /* 0x000fe400078e02ff */
[C---:B------:R-:W-:Y:S02]  /*1820*/  IMAD R8, R240.reuse, c[0x0][0x21c], R8 ;  /* 0x00008700f0087a24 */ /* 0x040fe400078e0208 */
[C---:B------:R-:W-:Y:S02]  /*1830*/  IMAD R9, R240.reuse, c[0x0][0x1f4], R0 ;  /* 0x00007d00f0097a24 */ /* 0x040fe400078e0200 */
[----:B------:R-:W-:Y:S01]  /*1840*/  IMAD.WIDE.U32 R4, R240, c[0x0][0x1f0], R4 ;  /* 0x00007c00f0047a25 */ /* 0x000fe200078e0004 */
[----:B------:R-:W-:Y:S02]  /*1850*/  IADD3.X R0, R3, UR19, R8, P0, !PT ;  /* 0x0000001303007c10 */ /* 0x000fe400087fe408 */
[----:B------:R-:W-:-:S02]  /*1860*/  LEA R2, P0, R7, c[0x0][0x1f8], 0x1 ;  /* 0x00007e0007027a11 */ /* 0x000fc400078008ff */
[----:B------:R-:W-:Y:S02]  /*1870*/  IADD3 R6, P1, R4, UR22, RZ ;  /* 0x0000001604067c10 */ /* 0x000fe4000ff3e0ff */
[----:B------:R-:W-:Y:S01]  /*1880*/  LEA.HI.X R0, R7, c[0x0][0x1fc], R0, 0x1, P0 ;  /* 0x00007f0007007a11 */ /* 0x000fe200000f0c00 */
[----:B------:R-:W1:Y:S01]  /*1890*/  SHFL.IDX PT, R16, R2, RZ, 0x181f ;  /* 0x00181fff02107589 */ /* 0x000e6200000e0000 */
[----:B------:R-:W-:Y:S02]  /*18a0*/  IADD3.X R4, R5, UR18, R9, P1, !PT ;  /* 0x0000001205047c10 */ /* 0x000fe40008ffe409 */
[C---:B------:R-:W-:Y:S01]  /*18b0*/  LEA R11, P1, R6.reuse, c[0x0][0x1c8], 0x1 ;  /* 0x00007200060b7a11 */ /* 0x040fe200078208ff */
[----:B------:R-:W2:Y:S03]  /*18c0*/  SHFL.IDX PT, R17, R0, RZ, 0x181f ;  /* 0x00181fff00117589 */ /* 0x000ea600000e0000 */
[----:B------:R-:W-:Y:S01]  /*18d0*/  LEA.HI.X R10, R6, c[0x0][0x1cc], R4, 0x1, P1 ;  /* 0x00007300060a7a11 */ /* 0x000fe200008f0c04 */
[----:B------:R-:W3:Y:S01]  /*18e0*/  SHFL.IDX PT, R19, R2, 0x1, 0x181f ;  /* 0x00381f0002137f89 */ /* 0x000ee200000e0000 */
[----:B------:R-:W-:Y:S01]  /*18f0*/  IMAD.WIDE R6, R252, 0x2, RZ ;  /* 0x00000002fc067825 */ /* 0x000fe200078e02ff */
[----:B------:R-:W-:-:S02]  /*1900*/  ISETP.GE.AND P1, PT, R14, 0x1, PT ;  /* 0x000000010e00780c */ /* 0x000fc40003f26270 */
[----:B------:R-:W4:Y:S01]  /*1910*/  SHFL.IDX PT, R20, R0, 0x1, 0x181f ;  /* 0x00381f0000147f89 */ /* 0x000f2200000e0000 */
[----:B------:R-:W-:-:S03]  /*1920*/  IMAD.WIDE R4, R107, 0x2, RZ ;  /* 0x000000026b047825 */ /* 0x000fc600078e02ff */
[----:B------:R-:W-:Y:S04]  /*1930*/  SHFL.IDX PT, R2, R11, RZ, 0x181f ;  /* 0x00181fff0b027589 */ /* 0x000fe800000e0000 */
[----:B------:R-:W5:Y:S01]  /*1940*/  SHFL.IDX PT, R3, R10, RZ, 0x181f ;  /* 0x00181fff0a037589 */ /* 0x000f6200000e0000 */
[----:B-1----:R-:W-:-:S05]  /*1950*/  IADD3 R40, P2, R16, R6, RZ ;  /* 0x0000000610287210 */ /* 0x002fca0007f5e0ff */
[----:B--2---:R-:W-:Y:S01]  /*1960*/  IMAD.X R41, R17, 0x1, R7, P2 ;  /* 0x0000000111297824 */ /* 0x004fe200010e0607 */
[----:B------:R-:W-:Y:S02]  /*1970*/  IADD3 R38, P2, R16, R4, RZ ;  /* 0x0000000410267210 */ /* 0x000fe40007f5e0ff */
[----:B---3--:R-:W-:-:S03]  /*1980*/  IADD3 R36, P0, R6, R19, RZ ;  /* 0x0000001306247210 */ /* 0x008fc60007f1e0ff */
[----:B------:R-:W-:Y:S01]  /*1990*/  IMAD.X R39, R17, 0x1, R5, P2 ;  /* 0x0000000111277824 */ /* 0x000fe200010e0605 */
[----:B------:R-:W-:Y:S01]  /*19a0*/  ISETP.GE.AND P2, PT, R252, c[0x0][0x1d4], PT ;  /* 0x00007500fc007a0c */ /* 0x000fe20003f46270 */
[----:B----4-:R-:W-:Y:S01]  /*19b0*/  IMAD.X R37, R7, 0x1, R20, P0 ;  /* 0x0000000107257824 */ /* 0x010fe200000e0614 */
[----:B------:R-:W-:Y:S02]  /*19c0*/  IADD3 R30, P0, R4, R19, RZ ;  /* 0x00000013041e7210 */ /* 0x000fe40007f1e0ff */
[----:B------:R-:W-:-:S03]  /*19d0*/  LOP3.LUT R0, R12, 0xfffffff0, RZ, 0xc0, !PT ;  /* 0xfffffff00c007812 */ /* 0x000fc600078ec0ff */
[----:B------:R-:W-:Y:S02]  /*19e0*/  IMAD.X R31, R5, 0x1, R20, P0 ;  /* 0x00000001051f7824 */ /* 0x000fe400000e0614 */
[----:B-----5:R-:W-:-:S04]  /*19f0*/  @P1 IMAD.WIDE R6, R252, 0x2, R2 ;  /* 0x00000002fc061825 */ /* 0x020fc800078e0202 */
[--C-:B------:R-:W-:Y:S01]  /*1a00*/  @P1 IMAD.WIDE R8, R107, 0x2, R2.reuse ;  /* 0x000000026b081825 */ /* 0x100fe200078e0202 */
[----:B------:R1:W-:Y:S03]  /*1a10*/  @P1 LDGSTS.E.BYPASS.LTC128B.128 [R239+0x8100], [R6.64], !P2 ;  /* 0x0810000006ef1fae */ /* 0x0003e6000d101d50 */
[----:B------:R-:W-:Y:S01]  /*1a20*/  @P1 IMAD.WIDE R4, R250, 0x2, R2 ;  /* 0x00000002fa041825 */ /* 0x000fe200078e0202 */
[----:B------:R2:W-:Y:S03]  /*1a30*/  @P1 LDGSTS.E.BYPASS.LTC128B.128 [R239+0xa100], [R8.64], !P6 ;  /* 0x0a10000008ef1fae */ /* 0x0005e6000f101d50 */
[----:B------:R-:W-:-:S05]  /*1a40*/  IMAD.IADD R0, R105, 0x1, -R0 ;  /* 0x0000000169007824 */ /* 0x000fca00078e0a00 */
[----:B------:R-:W-:-:S04]  /*1a50*/  SHF.R.S32.HI R15, RZ, 0x1f, R0 ;  /* 0x0000001fff0f7819 */ /* 0x000fc80000011400 */
[----:B------:R-:W-:Y:S01]  /*1a60*/  LEA.HI R15, R15, R0, RZ, 0x3 ;  /* 0x000000000f0f7211 */ /* 0x000fe200078f18ff */
[----:B-1----:R-:W-:Y:S02]  /*1a70*/  @P1 IMAD.WIDE R6, R104, 0x2, R2 ;  /* 0x0000000268061825 */ /* 0x002fe400078e0202 */
[----:B------:R-:W-:Y:S02]  /*1a80*/  SHFL.IDX PT, R2, R11, 0x1, 0x181f ;  /* 0x00381f000b027f89 */ /* 0x000fe400000e0000 */
[----:B--2---:R-:W-:Y:S02]  /*1a90*/  IMAD.SHL.U32 R8, R18, 0x8, RZ ;  /* 0x0000000812087824 */ /* 0x004fe400078e00ff */
[----:B------:R1:W2:Y:S04]  /*1aa0*/  SHFL.IDX PT, R3, R10, 0x1, 0x181f ;  /* 0x00381f000a037f89 */ /* 0x0002a800000e0000 */
[----:B------:R3:W-:Y:S04]  /*1ab0*/  @P1 LDGSTS.E.BYPASS.LTC128B.128 [R239+0xc100], [R6.64], !P5 ;  /* 0x0c10000006ef1fae */ /* 0x0007e8000e901d50 */
[----:B------:R4:W-:Y:S01]  /*1ac0*/  @P1 LDGSTS.E.BYPASS.LTC128B.128 [R239+0xe100], [R4.64], !P4 ;  /* 0x0e10000004ef1fae */ /* 0x0009e2000e101d50 */
[----:B------:R-:W-:-:S02]  /*1ad0*/  ISETP.GT.AND P1, PT, R14, 0x20, PT ;  /* 0x000000200e00780c */ /* 0x000fc40003f24270 */
[----:B---3--:R-:W-:Y:S01]  /*1ae0*/  SHF.R.S32.HI R7, RZ, 0x4, R12 ;  /* 0x00000004ff077819 */ /* 0x008fe2000001140c */
[----:B------:R-:W-:-:S03]  /*1af0*/  IMAD.SHL.U32 R6, R26, 0x40, RZ ;  /* 0x000000401a067824 */ /* 0x000fc600078e00ff */
[----:B------:R-:W-:Y:S01]  /*1b00*/  LEA.HI R9, R12, R7, RZ, 0x1 ;  /* 0x000000070c097211 */ /* 0x000fe200078f08ff */
[----:B----4-:R-:W-:Y:S01]  /*1b10*/  IMAD.WIDE R4, R104, 0x2, RZ ;  /* 0x0000000268047825 */ /* 0x010fe200078e02ff */
[----:B------:R-:W-:Y:S02]  /*1b20*/  LOP3.LUT R6, R6, 0x1c0, RZ, 0xc0, !PT ;  /* 0x000001c006067812 */ /* 0x000fe400078ec0ff */
[----:B-1----:R-:W-:Y:S02]  /*1b30*/  LOP3.LUT R10, R9, 0xfffffffe, RZ, 0xc0, !PT ;  /* 0xfffffffe090a7812 */ /* 0x002fe400078ec0ff */
[----:B------:R-:W-:Y:S02]  /*1b40*/  LOP3.LUT R9, R6, 0x8, R8, 0xf8, !PT ;  /* 0x0000000806097812 */ /* 0x000fe400078ef808 */
[----:B------:R-:W-:Y:S01]  /*1b50*/  LOP3.LUT R8, R15, 0xfffffff8, RZ, 0xc0, !PT ;  /* 0xfffffff80f087812 */ /* 0x000fe200078ec0ff */
[----:B------:R-:W-:Y:S01]  /*1b60*/  IMAD.IADD R12, R7, 0x1, -R10 ;  /* 0x00000001070c7824 */ /* 0x000fe200078e0a0a */
[----:B------:R-:W-:Y:S01]  /*1b70*/  SHF.R.U32.HI R6, RZ, 0x3, R6 ;  /* 0x00000003ff067819 */ /* 0x000fe20000011606 */
[----:B--2---:R-:W-:Y:S01]  /*1b80*/  @P1 IMAD.WIDE R10, R252, 0x2, R2 ;  /* 0x00000002fc0a1825 */ /* 0x004fe200078e0202 */
[----:B------:R-:W-:-:S02]  /*1b90*/  IADD3 R28, P0, R16, R4, RZ ;  /* 0x00000004101c7210 */ /* 0x000fc40007f1e0ff */
[----:B------:R-:W-:Y:S01]  /*1ba0*/  LOP3.LUT R13, R9, R6, RZ, 0x3c, !PT ;  /* 0x00000006090d7212 */ /* 0x000fe200078e3cff */
[----:B------:R-:W-:Y:S01]  /*1bb0*/  IMAD.IADD R18, R0, 0x1, -R8 ;  /* 0x0000000100127824 */ /* 0x000fe200078e0a08 */
[----:B------:R1:W-:Y:S01]  /*1bc0*/  @P1 LDGSTS.E.BYPASS.LTC128B.128 [R239+0x9100], [R10.64], !P2 ;  /* 0x091000000aef1fae */ /* 0x0003e2000d101d50 */
[----:B------:R-:W-:-:S04]  /*1bd0*/  @P1 IMAD.WIDE R8, R107, 0x2, R2 ;  /* 0x000000026b081825 */ /* 0x000fc800078e0202 */
[--C-:B------:R-:W-:Y:S01]  /*1be0*/  @P1 IMAD.WIDE R6, R104, 0x2, R2.reuse ;  /* 0x0000000268061825 */ /* 0x100fe200078e0202 */
[----:B------:R1:W-:Y:S03]  /*1bf0*/  @P1 LDGSTS.E.BYPASS.LTC128B.128 [R239+0xb100], [R8.64], !P6 ;  /* 0x0b10000008ef1fae */ /* 0x0003e6000f101d50 */
[----:B------:R-:W-:Y:S01]  /*1c00*/  @P1 IMAD.WIDE R2, R250, 0x2, R2 ;  /* 0x00000002fa021825 */ /* 0x000fe200078e0202 */
[----:B------:R2:W-:Y:S03]  /*1c10*/  @P1 LDGSTS.E.BYPASS.LTC128B.128 [R239+0xd100], [R6.64], !P5 ;  /* 0x0d10000006ef1fae */ /* 0x0005e6000e901d50 */
[----:B------:R-:W-:Y:S01]  /*1c20*/  IMAD R0, R12, 0x200, R13 ;  /* 0x000002000c007824 */ /* 0x000fe200078e020d */
[----:B------:R3:W-:Y:S01]  /*1c30*/  @P1 LDGSTS.E.BYPASS.LTC128B.128 [R239+0xf100], [R2.64], !P4 ;  /* 0x0f10000002ef1fae */ /* 0x0007e2000e101d50 */
[----:B------:R-:W-:Y:S01]  /*1c40*/  IMAD.X R29, R17, 0x1, R5, P0 ;  /* 0x00000001111d7824 */ /* 0x000fe200000e0605 */
[----:B------:R-:W-:Y:S01]  /*1c50*/  IADD3 R24, P0, R4, R19, RZ ;  /* 0x0000001304187210 */ /* 0x000fe20007f1e0ff */
[----:B------:R-:W-:Y:S01]  /*1c60*/  IMAD.SHL.U32 R212, R0, 0x2, RZ ;  /* 0x0000000200d47824 */ /* 0x000fe200078e00ff */
[----:B------:R-:W0:Y:S01]  /*1c70*/  LDGDEPBAR ;  /* 0x00000000000079af */ /* 0x000e220000000000 */
[----:B------:R-:W-:Y:S01]  /*1c80*/  LOP3.LUT P1, RZ, R26, 0x2, RZ, 0xc0, !PT ;  /* 0x000000021aff7812 */ /* 0x000fe2000782c0ff */
[----:B------:R-:W-:-:S02]  /*1c90*/  IMAD.SHL.U32 R4, R12, 0x8, RZ ;  /* 0x000000080c047824 */ /* 0x000fc400078e00ff */
[----:B------:R-:W-:Y:S01]  /*1ca0*/  IMAD.X R25, R5, 0x1, R20, P0 ;  /* 0x0000000105197824 */ /* 0x000fe200000e0614 */
[----:B------:R-:W-:Y:S01]  /*1cb0*/  IADD3 R223, R212, 0x8120, RZ ;  /* 0x00008120d4df7810 */ /* 0x000fe20007ffe0ff */
[----:B------:R-:W-:-:S05]  /*1cc0*/  IMAD.SHL.U32 R5, R15, 0x40, RZ ;  /* 0x000000400f057824 */ /* 0x000fca00078e00ff */
[----:B------:R-:W-:Y:S01]  /*1cd0*/  LOP3.LUT R98, R5, 0xfffffe00, RZ, 0xc0, !PT ;  /* 0xfffffe0005627812 */ /* 0x000fe200078ec0ff */
[----:B---3--:R-:W-:Y:S01]  /*1ce0*/  IMAD.SHL.U32 R2, R18, 0x40, RZ ;  /* 0x0000004012027824 */ /* 0x008fe200078e00ff */
[----:B------:R-:W-:-:S04]  /*1cf0*/  DEPBAR.LE SB0, 0x1 ;  /* 0x000080400000791a */ /* 0x000fc80000000000 */
[----:B------:R-:W-:Y:S01]  /*1d00*/  LOP3.LUT R0, R2, 0x1c0, RZ, 0xc0, !PT ;  /* 0x000001c002007812 */ /* 0x000fe200078ec0ff */
[----:B------:R-:W-:Y:S01]  /*1d10*/  IMAD.WIDE R2, R250, 0x2, RZ ;  /* 0x00000002fa027825 */ /* 0x000fe200078e02ff */
[----:B------:R-:W-:-:S04]  /*1d20*/  DEPBAR.LE SB0, 0x0 ;  /* 0x000080000000791a */ /* 0x000fc80000000000 */
[----:B------:R-:W-:Y:S01]  /*1d30*/  BAR.SYNC.DEFER_BLOCKING 0x0 ;  /* 0x0000000000007b1d */ /* 0x000fe20000010000 */
[----:B--2---:R-:W-:Y:S02]  /*1d40*/  IADD3 R6, P0, R16, R2, RZ ;  /* 0x0000000210067210 */ /* 0x004fe40007f1e0ff */
[----:B------:R-:W-:Y:S02]  /*1d50*/  LOP3.LUT R5, R0, 0x8, R4, 0xf8, !PT ;  /* 0x0000000800057812 */ /* 0x000fe400078ef804 */
[----:B------:R-:W-:Y:S01]  /*1d60*/  IADD3 R4, R212, 0x8100, RZ ;  /* 0x00008100d4047810 */ /* 0x000fe20007ffe0ff */
[----:B------:R-:W-:Y:S01]  /*1d70*/  IMAD.X R7, R17, 0x1, R3, P0 ;  /* 0x0000000111077824 */ /* 0x000fe200000e0603 */
[----:B------:R-:W-:Y:S02]  /*1d80*/  SHF.R.U32.HI R0, RZ, 0x3, R0 ;  /* 0x00000003ff007819 */ /* 0x000fe40000011600 */
[----:B------:R-:W-:Y:S01]  /*1d90*/  IADD3 R12, P0, R2, R19, RZ ;  /* 0x00000013020c7210 */ /* 0x000fe20007f1e0ff */
[----:B------:R-:W-:Y:S01]  /*1da0*/  IMAD.MOV.U32 R2, RZ, RZ, 0x40 ;  /* 0x00000040ff027424 */ /* 0x000fe200078e00ff */
[----:B------:R-:W-:Y:S01]  /*1db0*/  @P1 IADD3 R223, R4, -0x20, RZ ;  /* 0xffffffe004df1810 */ /* 0x000fe20007ffe0ff */
[----:B------:R-:W-:Y:S01]  /*1dc0*/  IMAD.MOV.U32 R4, RZ, RZ, 0x10 ;  /* 0x00000010ff047424 */ /* 0x000fe200078e00ff */
[----:B------:R-:W-:Y:S01]  /*1dd0*/  LOP3.LUT R97, R5, R0, RZ, 0x3c, !PT ;  /* 0x0000000005617212 */ /* 0x000fe200078e3cff */
[----:B------:R-:W-:Y:S01]  /*1de0*/  IMAD R0, R99, 0x400, R98 ;  /* 0x0000040063007824 */ /* 0x000fe200078e0262 */
[----:B------:R-:W-:Y:S01]  /*1df0*/  R2P PR, R18, 0x6 ;  /* 0x0000000612007804 */ /* 0x000fe20000000000 */
[----:B------:R-:W-:Y:S01]  /*1e00*/  IMAD.X R13, R3, 0x1, R20, P0 ;  /* 0x00000001030d7824 */ /* 0x000fe200000e0614 */
[----:B------:R-:W-:Y:S01]  /*1e10*/  ISETP.GE.AND P0, PT, R252, c[0x0][0x1d4], PT ;  /* 0x00007500fc007a0c */ /* 0x000fe20003f06270 */
[----:B------:R-:W-:Y:S01]  /*1e20*/  IMAD.IADD R0, R97, 0x1, R0 ;  /* 0x0000000161007824 */ /* 0x000fe200078e0200 */
[----:B------:R-:W-:-:S02]  /*1e30*/  IADD3 R238, R223, 0x800, RZ ;  /* 0x00000800dfee7810 */ /* 0x000fc40007ffe0ff */
[----:B------:R-:W-:Y:S01]  /*1e40*/  ISETP.LT.OR P0, PT, R14, 0x1, P0 ;  /* 0x000000010e00780c */ /* 0x000fe20000701670 */
[----:B------:R-:W-:Y:S01]  /*1e50*/  IMAD.SHL.U32 R219, R0, 0x2, RZ ;  /* 0x0000000200db7824 */ /* 0x000fe200078e00ff */
[----:B------:R-:W-:Y:S01]  /*1e60*/  SEL R4, R4, 0xfffffff0, !P1 ;  /* 0xfffffff004047807 */ /* 0x000fe20004800000 */
[----:B------:R-:W-:Y:S01]  /*1e70*/  LDSM.16.M88.4 R20, [R212+0x8100] ;  /* 0x00810000d414783b */ /* 0x000fe20000000200 */
[----:B------:R-:W-:Y:S01]  /*1e80*/  ISETP.GE.AND P1, PT, R42, c[0x0][0x1d4], PT ;  /* 0x000075002a007a0c */ /* 0x000fe20003f26270 */
[----:B------:R-:W-:Y:S01]  /*1e90*/  IMAD.MOV.U32 R0, RZ, RZ, 0x20 ;  /* 0x00000020ff007424 */ /* 0x000fe200078e00ff */
[C---:B------:R-:W-:Y:S01]  /*1ea0*/  IADD3 R237, R223.reuse, 0x1000, RZ ;  /* 0x00001000dfed7810 */ /* 0x040fe20007ffe0ff */
[----:B------:R-:W-:Y:S01]  /*1eb0*/  IMAD R220, R4, 0x2, R219 ;  /* 0x0000000204dc7824 */ /* 0x000fe200078e02db */
[----:B-1----:R-:W-:Y:S01]  /*1ec0*/  LDSM.16.M88.4 R8, [R219+0x10100] ;  /* 0x01010000db08783b */ /* 0x002fe20000000200 */
[C---:B------:R-:W-:Y:S02]  /*1ed0*/  IADD3 R236, R223.reuse, 0x1800, RZ ;  /* 0x00001800dfec7810 */ /* 0x040fe40007ffe0ff */
[----:B------:R-:W-:Y:S01]  /*1ee0*/  SEL R0, R0, 0xffffffe0, !P2 ;  /* 0xffffffe000007807 */ /* 0x000fe20005000000 */
[----:B------:R-:W-:Y:S01]  /*1ef0*/  LDSM.16.M88.4 R16, [R220+0x10100] ;  /* 0x01010000dc10783b */ /* 0x000fe20000000200 */
[----:B------:R-:W-:-:S02]  /*1f00*/  IADD3 R235, R223, 0x2000, RZ ;  /* 0x00002000dfeb7810 */ /* 0x000fc40007ffe0ff */
[C---:B------:R-:W-:Y:S01]  /*1f10*/  IADD3 R234, R223.reuse, 0x2800, RZ ;  /* 0x00002800dfea7810 */ /* 0x040fe20007ffe0ff */
[----:B------:R-:W-:Y:S01]  /*1f20*/  LDSM.16.M88.4 R32, [R212+0x8900] ;  /* 0x00890000d420783b */ /* 0x000fe20000000200 */
[C---:B------:R-:W-:Y:S01]  /*1f30*/  IMAD R222, R0.reuse, 0x2, R219 ;  /* 0x0000000200de7824 */ /* 0x040fe200078e02db */
[C---:B------:R-:W-:Y:S01]  /*1f40*/  IADD3 R233, R223.reuse, 0x3000, RZ ;  /* 0x00003000dfe97810 */ /* 0x040fe20007ffe0ff */
[----:B------:R-:W-:Y:S01]  /*1f50*/  IMAD R221, R0, 0x2, R220 ;  /* 0x0000000200dd7824 */ /* 0x000fe200078e02dc */
[----:B------:R-:W1:Y:S01]  /*1f60*/  LDSM.16.M88.4 R44, [R212+0x9100] ;  /* 0x00910000d42c783b */ /* 0x000e620000000200 */
[C---:B------:R-:W-:Y:S02]  /*1f70*/  IADD3 R232, R223.reuse, 0x3800, RZ ;  /* 0x00003800dfe87810 */ /* 0x040fe40007ffe0ff */
[C---:B------:R-:W-:Y:S01]  /*1f80*/  IADD3 R231, R223.reuse, 0x4000, RZ ;  /* 0x00004000dfe77810 */ /* 0x040fe20007ffe0ff */
[----:B------:R-:W2:Y:S01]  /*1f90*/  LDSM.16.M88.4 R48, [R212+0x9900] ;  /* 0x00990000d430783b */ /* 0x000ea20000000200 */
[----:B------:R-:W-:-:S02]  /*1fa0*/  IADD3 R230, R223, 0x4800, RZ ;  /* 0x00004800dfe67810 */ /* 0x000fc40007ffe0ff */
[C---:B------:R-:W-:Y:S01]  /*1fb0*/  IADD3 R229, R223.reuse, 0x5000, RZ ;  /* 0x00005000dfe57810 */ /* 0x040fe20007ffe0ff */
[----:B------:R-:W-:Y:S01]  /*1fc0*/  LDSM.16.M88.4 R60, [R223] ;  /* 0x00000000df3c783b */ /* 0x000fe20000000200 */
[C---:B------:R-:W-:Y:S02]  /*1fd0*/  IADD3 R228, R223.reuse, 0x5800, RZ ;  /* 0x00005800dfe47810 */ /* 0x040fe40007ffe0ff */
[C---:B------:R-:W-:Y:S01]  /*1fe0*/  IADD3 R227, R223.reuse, 0x6000, RZ ;  /* 0x00006000dfe37810 */ /* 0x040fe20007ffe0ff */
[----:B------:R-:W-:Y:S01]  /*1ff0*/  LDSM.16.M88.4 R72, [R223+0x800] ;  /* 0x00080000df48783b */ /* 0x000fe20000000200 */
[C---:B------:R-:W-:Y:S02]  /*2000*/  IADD3 R226, R223.reuse, 0x6800, RZ ;  /* 0x00006800dfe27810 */ /* 0x040fe40007ffe0ff */
[C---:B------:R-:W-:Y:S01]  /*2010*/  IADD3 R225, R223.reuse, 0x7000, RZ ;  /* 0x00007000dfe17810 */ /* 0x040fe20007ffe0ff */
[----:B------:R-:W-:Y:S01]  /*2020*/  LDSM.16.M88.4 R76, [R223+0x1000] ;  /* 0x00100000df4c783b */ /* 0x000fe20000000200 */
[----:B------:R-:W-:-:S03]  /*2030*/  IADD3 R224, R223, 0x7800, RZ ;  /* 0x00007800dfe07810 */ /* 0x000fc60007ffe0ff */
[----:B------:R-:W3:Y:S04]  /*2040*/  LDSM.16.M88.4 R80, [R223+0x1800] ;  /* 0x00180000df50783b */ /* 0x000ee80000000200 */
[----:B------:R-:W-:Y:S01]  /*2050*/  @!PT LDS RZ, [RZ] ;  /* 0x00000000fffff984 */ /* 0x000fe20000000800 */
[----:B------:R-:W-:Y:S01]  /*2060*/  @!PT LDS RZ, [RZ] ;  /* 0x00000000fffff984 */ /* 0x000fe20000000800 */
[----:B------:R-:W-:Y:S01]  /*2070*/  @!PT LDS RZ, [RZ] ;  /* 0x00000000fffff984 */ /* 0x000fe20000000800 */
[----:B------:R4:W-:Y:S01]  /*2080*/  LDGSTS.E.BYPASS.LTC128B.128 [R239+0x100], [R40.64], !P0 ;  /* 0x0010000028ef7fae */ /* 0x0009e2000c101d50 */
[----:B------:R-:W-:Y:S02]  /*2090*/  ISETP.LT.OR P0, PT, R14, 0x1, P1 ;  /* 0x000000010e00780c */ /* 0x000fe40000f01670 */
[----:B------:R-:W-:-:S11]  /*20a0*/  ISETP.GE.AND P1, PT, R27, c[0x0][0x1d4], PT ;  /* 0x000075001b007a0c */ /* 0x000fd60003f26270 */
[----:B------:R5:W-:Y:S01]  /*20b0*/  LDGSTS.E.BYPASS.LTC128B.128 [R239+0x2100], [R38.64], !P0 ;  /* 0x0210000026ef7fae */ /* 0x000be2000c101d50 */
[----:B------:R-:W-:Y:S01]  /*20c0*/  ISETP.LT.OR P0, PT, R14, 0x1, P1 ;  /* 0x000000010e00780c */ /* 0x000fe20000f01670 */
[----:B-1----:R-:W-:Y:S01]  /*20d0*/  HMMA.16816.F32 R56, R8, R44, RZ ;  /* 0x0000002c0838723c */ /* 0x002fe200000018ff */
[----:B------:R-:W-:-:S07]  /*20e0*/  ISETP.GE.AND P1, PT, R43, c[0x0][0x1d4], PT ;  /* 0x000075002b007a0c */ /* 0x000fce0003f26270 */
[----:B--2---:R-:W-:Y:S04]  /*20f0*/  HMMA.16816.F32 R52, R8, R48, RZ ;  /* 0x000000300834723c */ /* 0x004fe800000018ff */
[----:B------:R1:W-:Y:S01]  /*2100*/  LDGSTS.E.BYPASS.LTC128B.128 [R239+0x4100], [R28.64], !P0 ;  /* 0x041000001cef7fae */ /* 0x0003e2000c101d50 */
[C---:B------:R-:W-:Y:S02]  /*2110*/  ISETP.LT.OR P0, PT, R14.reuse, 0x1, P1 ;  /* 0x000000010e00780c */ /* 0x040fe40000f01670 */
[----:B------:R-:W-:-:S11]  /*2120*/  ISETP.LT.OR P1, PT, R14, 0x21, P1 ;  /* 0x000000210e00780c */ /* 0x000fd60000f21670 */
[----:B------:R2:W-:Y:S01]  /*2130*/  LDGSTS.E.BYPASS.LTC128B.128 [R239+0x6100], [R6.64], !P0 ;  /* 0x0610000006ef7fae */ /* 0x0005e2000c101d50 */
[----:B------:R-:W-:-:S04]  /*2140*/  ISETP.GE.AND P0, PT, R252, c[0x0][0x1d4], PT ;  /* 0x00007500fc007a0c */ /* 0x000fc80003f06270 */
[----:B------:R-:W-:Y:S01]  /*2150*/  ISETP.LT.OR P0, PT, R14, 0x21, P0 ;  /* 0x000000210e00780c */ /* 0x000fe20000701670 */
[----:B---3--:R-:W-:Y:S11]  /*2160*/  HMMA.16816.F32 R52, R16, R80, R52 ;  /* 0x000000501034723c */ /* 0x008ff60000001834 */
[----:B------:R-:W-:Y:S01]  /*2170*/  @!UPT UIADD3 URZ, URZ, URZ, URZ ;  /* 0x0000003f3f3ff290 */ /* 0x000fe2000fffe03f */
[----:B------:R5:W-:Y:S01]  /*2180*/  LDGSTS.E.BYPASS.LTC128B.128 [R239+0x1100], [R36.64], !P0 ;  /* 0x0110000024ef7fae */ /* 0x000be2000c101d50 */
[----:B------:R-:W-:-:S04]  /*2190*/  ISETP.GE.AND P0, PT, R42, c[0x0][0x1d4], PT ;  /* 0x000075002a007a0c */ /* 0x000fc80003f06270 */
[----:B------:R-:W-:Y:S11]  /*21a0*/  ISETP.LT.OR P0, PT, R14, 0x21, P0 ;  /* 0x000000210e00780c */ /* 0x000ff60000701670 */
[----:B------:R-:W-:Y:S02]  /*21b0*/  @!UPT UIADD3 URZ, URZ, URZ, URZ ;  /* 0x0000003f3f3ff290 */ /* 0x000fe4000fffe03f */
[----:B------:R1:W-:Y:S01]  /*21c0*/  LDGSTS.E.BYPASS.LTC128B.128 [R239+0x3100], [R30.64], !P0 ;  /* 0x031000001eef7fae */ /* 0x0003e2000c101d50 */
[----:B------:R-:W-:-:S04]  /*21d0*/  ISETP.GE.AND P0, PT, R27, c[0x0][0x1d4], PT ;  /* 0x000075001b007a0c */ /* 0x000fc80003f06270 */
[----:B------:R-:W-:Y:S01]  /*21e0*/  ISETP.LT.OR P0, PT, R14, 0x21, P0 ;  /* 0x000000210e00780c */ /* 0x000fe20000701670 */
[C---:B-----5:R-:W-:Y:S08]  /*21f0*/  HMMA.16816.F32 R36, R8.reuse, R32, RZ ;  /* 0x000000200824723c */ /* 0x060ff000000018ff */
[----:B------:R-:W-:Y:S04]  /*2200*/  HMMA.16816.F32 R32, R8, R34, RZ ;  /* 0x000000220820723c */ /* 0x000fe800000018ff */
[----:B------:R3:W-:Y:S01]  /*2210*/  LDGSTS.E.BYPASS.LTC128B.128 [R239+0x5100], [R24.64], !P0 ;  /* 0x0510000018ef7fae */ /* 0x0007e2000c101d50 */
[----:B------:R-:W-:-:S03]  /*2220*/  LOP3.LUT P0, RZ, R26, 0x4, RZ, 0xc0, !PT ;  /* 0x000000041aff7812 */ /* 0x000fc6000780c0ff */
[----:B------:R5:W-:Y:S01]  /*2230*/  LDGSTS.E.BYPASS.LTC128B.128 [R239+0x7100], [R12.64], !P1 ;  /* 0x071000000cef7fae */ /* 0x000be2000c901d50 */
[----:B------:R-:W-:Y:S02]  /*2240*/  SEL R2, R2, 0xffffffc0, !P0 ;  /* 0xffffffc002027807 */ /* 0x000fe40004000000 */
[----:B------:R-:W-:Y:S01]  /*2250*/  PLOP3.LUT P0, PT, PT, PT, UP0, 0x40, 0x0 ;  /* 0x000000000000781c */ /* 0x000fe20003f0e808 */
[----:B------:R-:W0:Y:S01]  /*2260*/  LDGDEPBAR ;  /* 0x00000000000079af */ /* 0x000e220000000000 */
[----:B-1----:R-:W-:Y:S01]  /*2270*/  HMMA.16816.F32 R28, R8, R20, RZ ;  /* 0x00000014081c723c */ /* 0x002fe200000018ff */
[----:B------:R-:W-:Y:S01]  /*2280*/  IMAD.IADD R218, R212, 0x1, R2 ;  /* 0x00000001d4da7824 */ /* 0x000fe200078e0202 */
[----:B------:R-:W-:Y:S01]  /*2290*/  ISETP.GT.AND P1, PT, R251, 0x3f, PT ;  /* 0x0000003ffb00780c */ /* 0x000fe20003f24270 */
[----:B------:R-:W-:-:S03]  /*22a0*/  IMAD.IADD R217, R2, 0x1, R223 ;  /* 0x0000000102d97824 */ /* 0x000fc600078e02df */
[----:B------:R-:W-:Y:S02]  /*22b0*/  LDSM.16.M88.4 R68, [R218+0x8100] ;  /* 0x00810000da44783b */ /* 0x000fe40000000200 */
[----:B------:R-:W-:Y:S02]  /*22c0*/  HMMA.16816.F32 R20, R8, R22, RZ ;  /* 0x000000160814723c */ /* 0x000fe400000018ff */
[----:B------:R-:W-:Y:S04]  /*22d0*/  LDSM.16.M88.4 R64, [R218+0x9100] ;  /* 0x00910000da40783b */ /* 0x000fe80000000200 */
[----:B------:R-:W-:Y:S02]  /*22e0*/  LDSM.16.M88.4 R84, [R218+0x9900] ;  /* 0x00990000da54783b */ /* 0x000fe40000000200 */
[----:B------:R-:W-:Y:S02]  /*22f0*/  HMMA.16816.F32 R36, R16, R72, R36 ;  /* 0x000000481024723c */ /* 0x000fe40000001824 */
[----:B------:R-:W-:Y:S04]  /*2300*/  LDSM.16.M88.4 R88, [R217] ;  /* 0x00000000d958783b */ /* 0x000fe80000000200 */
[----:B-----5:R-:W1:Y:S02]  /*2310*/  LDSM.16.M88.4 R12, [R222+0x10100] ;  /* 0x01010000de0c783b */ /* 0x020e640000000200 */
[C---:B---3--:R-:W-:Y:S02]  /*2320*/  HMMA.16816.F32 R24, R8.reuse, R46, RZ ;  /* 0x0000002e0818723c */ /* 0x048fe400000018ff */
[----:B------:R-:W-:Y:S06]  /*2330*/  LDSM.16.M88.4 R92, [R217+0x2800] ;  /* 0x00280000d95c783b */ /* 0x000fec0000000200 */
[----:B------:R-:W-:Y:S01]  /*2340*/  HMMA.16816.F32 R44, R8, R50, RZ ;  /* 0x00000032082c723c */ /* 0x000fe200000018ff */
[----:B------:R-:W3:Y:S07]  /*2350*/  LDSM.16.M88.4 R48, [R218+0x8900] ;  /* 0x00890000da30783b */ /* 0x000eee0000000200 */
[C---:B------:R-:W-:Y:S08]  /*2360*/  HMMA.16816.F32 R8, R16.reuse, R60, R28 ;  /* 0x0000003c1008723c */ /* 0x040ff0000000181c */
[C---:B------:R-:W-:Y:S01]  /*2370*/  HMMA.16816.F32 R32, R16.reuse, R74, R32 ;  /* 0x0000004a1020723c */ /* 0x040fe20000001820 */
[----:B------:R-:W-:Y:S07]  /*2380*/  LDSM.16.M88.4 R72, [R212+0xb100] ;  /* 0x00b10000d448783b */ /* 0x000fee0000000200 */
[C---:B----4-:R-:W-:Y:S01]  /*2390*/  HMMA.16816.F32 R40, R16.reuse, R62, R20 ;  /* 0x0000003e1028723c */ /* 0x050fe20000001814 */
[----:B------:R-:W4:Y:S07]  /*23a0*/  LDSM.16.M88.4 R20, [R221+0x10100] ;  /* 0x01010000dd14783b */ /* 0x000f2e0000000200 */
[C---:B------:R-:W-:Y:S08]  /*23b0*/  HMMA.16816.F32 R28, R16.reuse, R76, R56 ;  /* 0x0000004c101c723c */ /* 0x040ff00000001838 */
[C---:B------:R-:W-:Y:S01]  /*23c0*/  HMMA.16816.F32 R24, R16.reuse, R78, R24 ;  /* 0x0000004e1018723c */ /* 0x040fe20000001818 */
[----:B------:R-:W5:Y:S07]  /*23d0*/  LDSM.16.M88.4 R76, [R217+0x800] ;  /* 0x00080000d94c783b */ /* 0x000f6e0000000200 */
[----:B------:R-:W-:Y:S01]  /*23e0*/  HMMA.16816.F32 R16, R16, R82, R44 ;  /* 0x000000521010723c */ /* 0x000fe2000000182c */
[----:B------:R-:W2:Y:S07]  /*23f0*/  LDSM.16.M88.4 R80, [R217+0x1000] ;  /* 0x00100000d950783b */ /* 0x000eae0000000200 */
[C---:B-1----:R-:W-:Y:S08]  /*2400*/  HMMA.16816.F32 R8, R12.reuse, R68, R8 ;  /* 0x000000440c08723c */ /* 0x042ff00000001808 */
[C---:B---3--:R-:W-:Y:S08]  /*2410*/  HMMA.16816.F32 R60, R12.reuse, R48, R36 ;  /* 0x000000300c3c723c */ /* 0x048ff00000001824 */
[C---:B------:R-:W-:Y:S01]  /*2420*/  HMMA.16816.F32 R56, R12.reuse, R50, R32 ;  /* 0x000000320c38723c */ /* 0x040fe20000001820 */
[----:B------:R-:W-:Y:S07]  /*2430*/  LDSM.16.M88.4 R32, [R212+0xa100] ;  /* 0x00a10000d420783b */ /* 0x000fee0000000200 */
[C---:B------:R-:W-:Y:S08]  /*2440*/  HMMA.16816.F32 R48, R12.reuse, R64, R28 ;  /* 0x000000400c30723c */ /* 0x040ff0000000181c */
[C---:B------:R-:W-:Y:S01]  /*2450*/  HMMA.16816.F32 R44, R12.reuse, R70, R40 ;  /* 0x000000460c2c723c */ /* 0x040fe20000001828 */
[----:B------:R-:W-:Y:S07]  /*2460*/  LDSM.16.M88.4 R68, [R212+0xa900] ;  /* 0x00a90000d444783b */ /* 0x000fee0000000200 */
[C---:B------:R-:W-:Y:S01]  /*2470*/  HMMA.16816.F32 R28, R12.reuse, R86, R16 ;  /* 0x000000560c1c723c */ /* 0x040fe20000001810 */
[----:B------:R-:W1:Y:S07]  /*2480*/  LDSM.16.M88.4 R16, [R217+0x1800] ;  /* 0x00180000d910783b */ /* 0x000e6e0000000200 */
[C---:B------:R-:W-:Y:S08]  /*2490*/  HMMA.16816.F32 R40, R12.reuse, R66, R24 ;  /* 0x000000420c28723c */ /* 0x040ff00000001818 */
[----:B------:R-:W-:Y:S01]  /*24a0*/  HMMA.16816.F32 R64, R12, R84, R52 ;  /* 0x000000540c40723c */ /* 0x000fe20000001834 */
[----:B------:R-:W-:Y:S04]  /*24b0*/  LDSM.16.M88.4 R12, [R220+0x14100] ;  /* 0x01410000dc0c783b */ /* 0x000fe80000000200 */
[----:B------:R-:W-:Y:S03]  /*24c0*/  LDSM.16.M88.4 R84, [R223+0x2000] ;  /* 0x00200000df54783b */ /* 0x000fe60000000200 */
[C---:B----4-:R-:W-:Y:S01]  /*24d0*/  HMMA.16816.F32 R24, R20.reuse, R88, R8 ;  /* 0x000000581418723c */ /* 0x050fe20000001808 */
[----:B------:R-:W3:Y:S07]  /*24e0*/  LDSM.16.M88.4 R8, [R219+0x14100] ;  /* 0x01410000db08783b */ /* 0x000eee0000000200 */
[C---:B------:R-:W-:Y:S01]  /*24f0*/  HMMA.16816.F32 R36, R20.reuse, R90, R44 ;  /* 0x0000005a1424723c */ /* 0x040fe2000000182c */
[----:B------:R-:W-:Y:S07]  /*2500*/  LDSM.16.M88.4 R88, [R217+0x2000] ;  /* 0x00200000d958783b */ /* 0x000fee0000000200 */
[C---:B-----5:R-:W-:Y:S08]  /*2510*/  HMMA.16816.F32 R44, R20.reuse, R76, R60 ;  /* 0x0000004c142c723c */ /* 0x060ff0000000183c */
[C---:B------:R-:W-:Y:S01]  /*2520*/  HMMA.16816.F32 R56, R20.reuse, R78, R56 ;  /* 0x0000004e1438723c */ /* 0x040fe20000001838 */
[----:B------:R-:W4:Y:S07]  /*2530*/  LDSM.16.M88.4 R76, [R212+0xb900] ;  /* 0x00b90000d44c783b */ /* 0x000f2e0000000200 */
[C---:B--2---:R-:W-:Y:S08]  /*2540*/  HMMA.16816.F32 R52, R20.reuse, R80, R48 ;  /* 0x000000501434723c */ /* 0x044ff00000001830 */
[C---:B------:R-:W-:Y:S01]  /*2550*/  HMMA.16816.F32 R48, R20.reuse, R82, R40 ;  /* 0x000000521430723c */ /* 0x040fe20000001828 */
[----:B------:R-:W2:Y:S07]  /*2560*/  LDSM.16.M88.4 R80, [R223+0x2800] ;  /* 0x00280000df50783b */ /* 0x000eae0000000200 */
[C---:B-1----:R-:W-:Y:S08]  /*2570*/  HMMA.16816.F32 R60, R20.reuse, R16, R64 ;  /* 0x00000010143c723c */ /* 0x042ff00000001840 */
[----:B------:R-:W-:Y:S08]  /*2580*/  HMMA.16816.F32 R20, R20, R18, R28 ;  /* 0x000000121414723c */ /* 0x000ff0000000181c */
[C---:B---3--:R-:W-:Y:S08]  /*2590*/  HMMA.16816.F32 R16, R8.reuse, R32, R24 ;  /* 0x000000200810723c */ /* 0x048ff00000001818 */
[C---:B------:R-:W-:Y:S01]  /*25a0*/  HMMA.16816.F32 R64, R8.reuse, R72, R52 ;  /* 0x000000480840723c */ /* 0x040fe20000001834 */
[----:B------:R-:W1:Y:S07]  /*25b0*/  LDSM.16.M88.4 R52, [R223+0x3000] ;  /* 0x00300000df34783b */ /* 0x000e6e0000000200 */
[C---:B------:R-:W-:Y:S08]  /*25c0*/  HMMA.16816.F32 R24, R8.reuse, R34, R36 ;  /* 0x000000220818723c */ /* 0x040ff00000001824 */
[C---:B------:R-:W-:Y:S08]  /*25d0*/  HMMA.16816.F32 R40, R8.reuse, R70, R56 ;  /* 0x000000460828723c */ /* 0x040ff00000001838 */
[C---:B------:R-:W-:Y:S01]  /*25e0*/  HMMA.16816.F32 R28, R8.reuse, R68, R44 ;  /* 0x00000044081c723c */ /* 0x040fe2000000182c */
[----:B------:R-:W-:Y:S04]  /*25f0*/  LDSM.16.M88.4 R68, [R218+0xa100] ;  /* 0x00a10000da44783b */ /* 0x000fe80000000200 */
[----:B------:R-:W-:Y:S03]  /*2600*/  LDSM.16.M88.4 R44, [R223+0x3800] ;  /* 0x00380000df2c783b */ /* 0x000fe60000000200 */
[C---:B------:R-:W-:Y:S01]  /*2610*/  HMMA.16816.F32 R48, R8.reuse, R74, R48 ;  /* 0x0000004a0830723c */ /* 0x040fe20000001830 */
[----:B------:R-:W-:Y:S07]  /*2620*/  LDSM.16.M88.4 R72, [R218+0xa900] ;  /* 0x00a90000da48783b */ /* 0x000fee0000000200 */
[C---:B----4-:R-:W-:Y:S08]  /*2630*/  HMMA.16816.F32 R56, R8.reuse, R76, R60 ;  /* 0x0000004c0838723c */ /* 0x050ff0000000183c */
[----:B------:R-:W-:Y:S01]  /*2640*/  HMMA.16816.F32 R36, R8, R78, R20 ;  /* 0x0000004e0824723c */ /* 0x000fe20000001814 */
[----:B------:R-:W3:Y:S04]  /*2650*/  LDSM.16.M88.4 R8, [R222+0x14100] ;  /* 0x01410000de08783b */ /* 0x000ee80000000200 */
[----:B------:R-:W4:Y:S03]  /*2660*/  LDSM.16.M88.4 R76, [R218+0xb100] ;  /* 0x00b10000da4c783b */ /* 0x000f260000000200 */
[C---:B------:R-:W-:Y:S01]  /*2670*/  HMMA.16816.F32 R32, R12.reuse, R84, R16 ;  /* 0x000000540c20723c */ /* 0x040fe20000001810 */
[----:B------:R-:W-:Y:S07]  /*2680*/  LDSM.16.M88.4 R16, [R221+0x14100] ;  /* 0x01410000dd10783b */ /* 0x000fee0000000200 */
[C---:B--2---:R-:W-:Y:S08]  /*2690*/  HMMA.16816.F32 R20, R12.reuse, R80, R28 ;  /* 0x000000500c14723c */ /* 0x044ff0000000181c */
[C---:B------:R-:W-:Y:S01]  /*26a0*/  HMMA.16816.F32 R24, R12.reuse, R86, R24 ;  /* 0x000000560c18723c */ /* 0x040fe20000001818 */
[----:B------:R-:W2:Y:S07]  /*26b0*/  LDSM.16.M88.4 R84, [R218+0xb900] ;  /* 0x00b90000da54783b */ /* 0x000eae0000000200 */
[C---:B------:R-:W-:Y:S01]  /*26c0*/  HMMA.16816.F32 R28, R12.reuse, R82, R40 ;  /* 0x000000520c1c723c */ /* 0x040fe20000001828 */
[----:B------:R-:W-:Y:S07]  /*26d0*/  LDSM.16.M88.4 R80, [R217+0x3800] ;  /* 0x00380000d950783b */ /* 0x000fee0000000200 */
[C---:B-1----:R-:W-:Y:S08]  /*26e0*/  HMMA.16816.F32 R60, R12.reuse, R52, R64 ;  /* 0x000000340c3c723c */ /* 0x042ff00000001840 */
[----:B------:R-:W-:Y:S01]  /*26f0*/  HMMA.16816.F32 R48, R12, R54, R48 ;  /* 0x000000360c30723c */ /* 0x000fe20000001830 */
[----:B------:R-:W-:Y:S07]  /*2700*/  LDSM.16.M88.4 R52, [R212+0xc900] ;  /* 0x00c90000d434783b */ /* 0x000fee0000000200 */
[----:B---3--:R-:W-:Y:S01]  /*2710*/  HMMA.16816.F32 R40, R8, R68, R32 ;  /* 0x000000440828723c */ /* 0x008fe20000001820 */
[----:B------:R-:W1:Y:S07]  /*2720*/  LDSM.16.M88.4 R32, [R217+0x3000] ;  /* 0x00300000d920783b */ /* 0x000e6e0000000200 */
[C---:B------:R-:W-:Y:S08]  /*2730*/  HMMA.16816.F32 R56, R12.reuse, R44, R56 ;  /* 0x0000002c0c38723c */ /* 0x040ff00000001838 */
[----:B------:R-:W-:Y:S08]  /*2740*/  HMMA.16816.F32 R44, R12, R46, R36 ;  /* 0x0000002e0c2c723c */ /* 0x000ff00000001824 */
[C---:B------:R-:W-:Y:S08]  /*2750*/  HMMA.16816.F32 R36, R8.reuse, R70, R24 ;  /* 0x000000460824723c */ /* 0x040ff00000001818 */
[C---:B------:R-:W-:Y:S08]  /*2760*/  HMMA.16816.F32 R12, R8.reuse, R72, R20 ;  /* 0x00000048080c723c */ /* 0x040ff00000001814 */
[C---:B------:R-:W-:Y:S08]  /*2770*/  HMMA.16816.F32 R28, R8.reuse, R74, R28 ;  /* 0x0000004a081c723c */ /* 0x040ff0000000181c */
[C---:B----4-:R-:W-:Y:S08]  /*2780*/  HMMA.16816.F32 R24, R8.reuse, R76, R60 ;  /* 0x0000004c0818723c */ /* 0x050ff0000000183c */
[C---:B------:R-:W-:Y:S01]  /*2790*/  HMMA.16816.F32 R20, R8.reuse, R78, R48 ;  /* 0x0000004e0814723c */ /* 0x040fe20000001830 */
[----:B------:R-:W-:Y:S07]  /*27a0*/  LDSM.16.M88.4 R76, [R223+0x4000] ;  /* 0x00400000df4c783b */ /* 0x000fee0000000200 */
[C---:B--2---:R-:W-:Y:S08]  /*27b0*/  HMMA.16816.F32 R56, R8.reuse, R84, R56 ;  /* 0x000000540838723c */ /* 0x044ff00000001838 */
[----:B------:R-:W-:Y:S01]  /*27c0*/  HMMA.16816.F32 R72, R8, R86, R44 ;  /* 0x000000560848723c */ /* 0x000fe2000000182c */
[----:B------:R-:W-:Y:S04]  /*27d0*/  LDSM.16.M88.4 R8, [R219+0x18100] ;  /* 0x01810000db08783b */ /* 0x000fe80000000200 */
[----:B------:R-:W-:Y:S03]  /*27e0*/  LDSM.16.M88.4 R84, [R217+0x5800] ;  /* 0x00580000d954783b */ /* 0x000fe60000000200 */
[C---:B------:R-:W-:Y:S01]  /*27f0*/  HMMA.16816.F32 R68, R16.reuse, R88, R40 ;  /* 0x000000581044723c */ /* 0x040fe20000001828 */
[----:B------:R-:W2:Y:S07]  /*2800*/  LDSM.16.M88.4 R40, [R212+0xc100] ;  /* 0x00c10000d428783b */ /* 0x000eae0000000200 */
[C---:B------:R-:W-:Y:S01]  /*2810*/  HMMA.16816.F32 R64, R16.reuse, R90, R36 ;  /* 0x0000005a1040723c */ /* 0x040fe20000001824 */
[----:B------:R-:W3:Y:S04]  /*2820*/  LDSM.16.M88.4 R36, [R212+0xd100] ;  /* 0x00d10000d424783b */ /* 0x000ee80000000200 */
[----:B------:R-:W-:Y:S03]  /*2830*/  LDSM.16.M88.4 R88, [R218+0xf900] ;  /* 0x00f90000da58783b */ /* 0x000fe60000000200 */
[C---:B------:R-:W-:Y:S08]  /*2840*/  HMMA.16816.F32 R48, R16.reuse, R94, R28 ;  /* 0x0000005e1030723c */ /* 0x040ff0000000181c */
[C---:B-1----:R-:W-:Y:S08]  /*2850*/  HMMA.16816.F32 R44, R16.reuse, R32, R24 ;  /* 0x00000020102c723c */ /* 0x042ff00000001818 */
[C---:B------:R-:W-:Y:S01]  /*2860*/  HMMA.16816.F32 R28, R16.reuse, R34, R20 ;  /* 0x00000022101c723c */ /* 0x040fe20000001814 */
[----:B------:R-:W1:Y:S07]  /*2870*/  LDSM.16.M88.4 R32, [R212+0xd900] ;  /* 0x00d90000d420783b */ /* 0x000e6e0000000200 */
[C---:B------:R-:W-:Y:S01]  /*2880*/  HMMA.16816.F32 R60, R16.reuse, R92, R12 ;  /* 0x0000005c103c723c */ /* 0x040fe2000000180c */
[----:B------:R-:W4:Y:S07]  /*2890*/  LDSM.16.M88.4 R12, [R220+0x18100] ;  /* 0x01810000dc0c783b */ /* 0x000f2e0000000200 */
[C---:B------:R-:W-:Y:S08]  /*28a0*/  HMMA.16816.F32 R24, R16.reuse, R80, R56 ;  /* 0x000000501018723c */ /* 0x040ff00000001838 */
[----:B------:R-:W-:Y:S01]  /*28b0*/  HMMA.16816.F32 R20, R16, R82, R72 ;  /* 0x000000521014723c */ /* 0x000fe20000001848 */
[----:B------:R-:W5:Y:S04]  /*28c0*/  LDSM.16.M88.4 R80, [R223+0x4800] ;  /* 0x00480000df50783b */ /* 0x000f680000000200 */
[----:B------:R-:W-:Y:S03]  /*28d0*/  LDSM.16.M88.4 R72, [R223+0x5800] ;  /* 0x00580000df48783b */ /* 0x000fe60000000200 */
[C---:B--2---:R-:W-:Y:S01]  /*28e0*/  HMMA.16816.F32 R16, R8.reuse, R40, R68 ;  /* 0x000000280810723c */ /* 0x044fe20000001844 */
[----:B------:R-:W2:Y:S07]  /*28f0*/  LDSM.16.M88.4 R68, [R223+0x5000] ;  /* 0x00500000df44783b */ /* 0x000eae0000000200 */
[C---:B------:R-:W-:Y:S01]  /*2900*/  HMMA.16816.F32 R40, R8.reuse, R42, R64 ;  /* 0x0000002a0828723c */ /* 0x040fe20000001840 */
[----:B------:R-:W-:Y:S07]  /*2910*/  LDSM.16.M88.4 R64, [R218+0xd100] ;  /* 0x00d10000da40783b */ /* 0x000fee0000000200 */
[C---:B------:R-:W-:Y:S08]  /*2920*/  HMMA.16816.F32 R60, R8.reuse, R52, R60 ;  /* 0x00000034083c723c */ /* 0x040ff0000000183c */
[C---:B------:R-:W-:Y:S08]  /*2930*/  HMMA.16816.F32 R56, R8.reuse, R54, R48 ;  /* 0x000000360838723c */ /* 0x040ff00000001830 */
[C---:B---3--:R-:W-:Y:S08]  /*2940*/  HMMA.16816.F32 R52, R8.reuse, R36, R44 ;  /* 0x000000240834723c */ /* 0x048ff0000000182c */
[C---:B------:R-:W-:Y:S01]  /*2950*/  HMMA.16816.F32 R48, R8.reuse, R38, R28 ;  /* 0x000000260830723c */ /* 0x040fe2000000181c */
[----:B------:R-:W-:Y:S07]  /*2960*/  LDSM.16.M88.4 R36, [R218+0xc900] ;  /* 0x00c90000da24783b */ /* 0x000fee0000000200 */
[C---:B-1----:R-:W-:Y:S01]  /*2970*/  HMMA.16816.F32 R44, R8.reuse, R32, R24 ;  /* 0x00000020082c723c */ /* 0x042fe20000001818 */
[----:B------:R-:W-:Y:S07]  /*2980*/  LDSM.16.M88.4 R24, [R218+0xc100] ;  /* 0x00c10000da18783b */ /* 0x000fee0000000200 */
[----:B------:R-:W-:Y:S01]  /*2990*/  HMMA.16816.F32 R28, R8, R34, R20 ;  /* 0x00000022081c723c */ /* 0x000fe20000001814 */
[----:B------:R-:W1:Y:S07]  /*29a0*/  LDSM.16.M88.4 R8, [R222+0x18100] ;  /* 0x01810000de08783b */ /* 0x000e6e0000000200 */
[C---:B----4-:R-:W-:Y:S08]  /*29b0*/  HMMA.16816.F32 R20, R12.reuse, R76, R16 ;  /* 0x0000004c0c14723c */ /* 0x050ff00000001810 */
[C---:B------:R-:W-:Y:S01]  /*29c0*/  HMMA.16816.F32 R16, R12.reuse, R78, R40 ;  /* 0x0000004e0c10723c */ /* 0x040fe20000001828 */
[----:B------:R-:W3:Y:S07]  /*29d0*/  LDSM.16.M88.4 R76, [R218+0xd900] ;  /* 0x00d90000da4c783b */ /* 0x000eee0000000200 */
[C---:B-----5:R-:W-:Y:S08]  /*29e0*/  HMMA.16816.F32 R32, R12.reuse, R80, R60 ;  /* 0x000000500c20723c */ /* 0x060ff0000000183c */
[C---:B------:R-:W-:Y:S01]  /*29f0*/  HMMA.16816.F32 R56, R12.reuse, R82, R56 ;  /* 0x000000520c38723c */ /* 0x040fe20000001838 */
[----:B------:R-:W-:Y:S07]  /*2a00*/  LDSM.16.M88.4 R80, [R223+0x6000] ;  /* 0x00600000df50783b */ /* 0x000fee0000000200 */
[C---:B--2---:R-:W-:Y:S08]  /*2a10*/  HMMA.16816.F32 R52, R12.reuse, R68, R52 ;  /* 0x000000440c34723c */ /* 0x044ff00000001834 */
[C---:B------:R-:W-:Y:S08]  /*2a20*/  HMMA.16816.F32 R60, R12.reuse, R70, R48 ;  /* 0x000000460c3c723c */ /* 0x040ff00000001830 */
[C---:B------:R-:W-:Y:S01]  /*2a30*/  HMMA.16816.F32 R68, R12.reuse, R72, R44 ;  /* 0x000000480c44723c */ /* 0x040fe2000000182c */
[----:B------:R-:W-:Y:S07]  /*2a40*/  LDSM.16.M88.4 R44, [R217+0x4000] ;  /* 0x00400000d92c783b */ /* 0x000fee0000000200 */
[----:B------:R-:W-:Y:S01]  /*2a50*/  HMMA.16816.F32 R48, R12, R74, R28 ;  /* 0x0000004a0c30723c */ /* 0x000fe2000000181c */
[----:B------:R-:W2:Y:S07]  /*2a60*/  LDSM.16.M88.4 R12, [R221+0x18100] ;  /* 0x01810000dd0c783b */ /* 0x000eae0000000200 */
[C---:B-1----:R-:W-:Y:S08]  /*2a70*/  HMMA.16816.F32 R40, R8.reuse, R24, R20 ;  /* 0x000000180828723c */ /* 0x042ff00000001814 */
[C---:B------:R-:W-:Y:S08]  /*2a80*/  HMMA.16816.F32 R16, R8.reuse, R26, R16 ;  /* 0x0000001a0810723c */ /* 0x040ff00000001810 */
[C---:B------:R-:W-:Y:S01]  /*2a90*/  HMMA.16816.F32 R28, R8.reuse, R36, R32 ;  /* 0x00000024081c723c */ /* 0x040fe20000001820 */
[----:B------:R-:W1:Y:S07]  /*2aa0*/  LDSM.16.M88.4 R32, [R217+0x4800] ;  /* 0x00480000d920783b */ /* 0x000e6e0000000200 */
[C---:B------:R-:W-:Y:S01]  /*2ab0*/  HMMA.16816.F32 R24, R8.reuse, R38, R56 ;  /* 0x000000260818723c */ /* 0x040fe20000001838 */
[----:B------:R-:W4:Y:S07]  /*2ac0*/  LDSM.16.M88.4 R36, [R217+0x5000] ;  /* 0x00500000d924783b */ /* 0x000f2e0000000200 */
[C---:B------:R-:W-:Y:S01]  /*2ad0*/  HMMA.16816.F32 R20, R8.reuse, R64, R52 ;  /* 0x000000400814723c */ /* 0x040fe20000001834 */
[----:B------:R-:W-:Y:S07]  /*2ae0*/  LDSM.16.M88.4 R52, [R212+0xe900] ;  /* 0x00e90000d434783b */ /* 0x000fee0000000200 */
[C---:B------:R-:W-:Y:S01]  /*2af0*/  HMMA.16816.F32 R56, R8.reuse, R66, R60 ;  /* 0x000000420838723c */ /* 0x040fe2000000183c */
[----:B------:R-:W-:Y:S07]  /*2b00*/  LDSM.16.M88.4 R60, [R212+0xe100] ;  /* 0x00e10000d43c783b */ /* 0x000fee0000000200 */
[C---:B---3--:R-:W-:Y:S08]  /*2b10*/  HMMA.16816.F32 R68, R8.reuse, R76, R68 ;  /* 0x0000004c0844723c */ /* 0x048ff00000001844 */
[----:B------:R-:W-:Y:S01]  /*2b20*/  HMMA.16816.F32 R76, R8, R78, R48 ;  /* 0x0000004e084c723c */ /* 0x000fe20000001830 */
[----:B------:R-:W3:Y:S07]  /*2b30*/  LDSM.16.M88.4 R8, [R219+0x1c100] ;  /* 0x01c10000db08783b */ /* 0x000eee0000000200 */
[C---:B--2---:R-:W-:Y:S01]  /*2b40*/  HMMA.16816.F32 R72, R12.reuse, R44, R40 ;  /* 0x0000002c0c48723c */ /* 0x044fe20000001828 */
[----:B------:R-:W2:Y:S07]  /*2b50*/  LDSM.16.M88.4 R40, [R212+0xf100] ;  /* 0x00f10000d428783b */ /* 0x000eae0000000200 */
[C---:B------:R-:W-:Y:S01]  /*2b60*/  HMMA.16816.F32 R64, R12.reuse, R46, R16 ;  /* 0x0000002e0c40723c */ /* 0x040fe20000001810 */
[----:B------:R-:W-:Y:S07]  /*2b70*/  LDSM.16.M88.4 R16, [R220+0x1c100] ;  /* 0x01c10000dc10783b */ /* 0x000fee0000000200 */
[C---:B-1----:R-:W-:Y:S08]  /*2b80*/  HMMA.16816.F32 R48, R12.reuse, R32, R28 ;  /* 0x000000200c30723c */ /* 0x042ff0000000181c */
[C---:B------:R-:W-:Y:S08]  /*2b90*/  HMMA.16816.F32 R44, R12.reuse, R34, R24 ;  /* 0x000000220c2c723c */ /* 0x040ff00000001818 */
[C---:B----4-:R-:W-:Y:S08]  /*2ba0*/  HMMA.16816.F32 R32, R12.reuse, R36, R20 ;  /* 0x000000240c20723c */ /* 0x050ff00000001814 */
[C---:B------:R-:W-:Y:S01]  /*2bb0*/  HMMA.16816.F32 R28, R12.reuse, R38, R56 ;  /* 0x000000260c1c723c */ /* 0x040fe20000001838 */
[----:B------:R-:W1:Y:S07]  /*2bc0*/  LDSM.16.M88.4 R36, [R212+0xf900] ;  /* 0x00f90000d424783b */ /* 0x000e6e0000000200 */
[C---:B------:R-:W-:Y:S08]  /*2bd0*/  HMMA.16816.F32 R24, R12.reuse, R84, R68 ;  /* 0x000000540c18723c */ /* 0x040ff00000001844 */
[----:B------:R-:W-:Y:S01]  /*2be0*/  HMMA.16816.F32 R20, R12, R86, R76 ;  /* 0x000000560c14723c */ /* 0x000fe2000000184c */
[----:B------:R-:W-:Y:S04]  /*2bf0*/  LDSM.16.M88.4 R76, [R223+0x7800] ;  /* 0x00780000df4c783b */ /* 0x000fe80000000200 */
[----:B------:R-:W-:Y:S03]  /*2c00*/  LDSM.16.M88.4 R84, [R217+0x6000] ;  /* 0x00600000d954783b */ /* 0x000fe60000000200 */
[C---:B---3--:R-:W-:Y:S01]  /*2c10*/  HMMA.16816.F32 R12, R8.reuse, R60, R72 ;  /* 0x0000003c080c723c */ /* 0x048fe20000001848 */
[----:B------:R-:W-:Y:S07]  /*2c20*/  LDSM.16.M88.4 R72, [R223+0x7000] ;  /* 0x00700000df48783b */ /* 0x000fee0000000200 */
[C---:B------:R-:W-:Y:S08]  /*2c30*/  HMMA.16816.F32 R68, R8.reuse, R52, R48 ;  /* 0x000000340844723c */ /* 0x040ff00000001830 */
[C---:B------:R-:W-:Y:S01]  /*2c40*/  HMMA.16816.F32 R56, R8.reuse, R62, R64 ;  /* 0x0000003e0838723c */ /* 0x040fe20000001840 */
[----:B------:R-:W3:Y:S07]  /*2c50*/  LDSM.16.M88.4 R64, [R223+0x6800] ;  /* 0x00680000df40783b */ /* 0x000eee0000000200 */
[C---:B------:R-:W-:Y:S08]  /*2c60*/  HMMA.16816.F32 R52, R8.reuse, R54, R44 ;  /* 0x000000360834723c */ /* 0x040ff0000000182c */
[C---:B--2---:R-:W-:Y:S01]  /*2c70*/  HMMA.16816.F32 R48, R8.reuse, R40, R32 ;  /* 0x000000280830723c */ /* 0x044fe20000001820 */
[----:B------:R-:W-:Y:S07]  /*2c80*/  LDSM.16.M88.4 R32, [R218+0xe100] ;  /* 0x00e10000da20783b */ /* 0x000fee0000000200 */
[C---:B------:R-:W-:Y:S01]  /*2c90*/  HMMA.16816.F32 R44, R8.reuse, R42, R28 ;  /* 0x0000002a082c723c */ /* 0x040fe2000000181c */
[----:B------:R-:W-:Y:S07]  /*2ca0*/  LDSM.16.M88.4 R28, [R218+0xe900] ;  /* 0x00e90000da1c783b */ /* 0x000fee0000000200 */
[----:B-1----:R-:W-:Y:S08]  /*2cb0*/  HMMA.16816.F32 R40, R8, R36, R24 ;  /* 0x000000240828723c */ /* 0x002ff00000001818 */
[----:B------:R-:W-:Y:S01]  /*2cc0*/  HMMA.16816.F32 R24, R16, R80, R12 ;  /* 0x000000501018723c */ /* 0x000fe2000000180c */
[----:B------:R-:W1:Y:S07]  /*2cd0*/  LDSM.16.M88.4 R12, [R222+0x1c100] ;  /* 0x01c10000de0c783b */ /* 0x000e6e0000000200 */
[----:B------:R-:W-:Y:S01]  /*2ce0*/  HMMA.16816.F32 R36, R8, R38, R20 ;  /* 0x000000260824723c */ /* 0x000fe20000001814 */
[----:B------:R-:W2:Y:S07]  /*2cf0*/  LDSM.16.M88.4 R8, [R221+0x1c100] ;  /* 0x01c10000dd08783b */ /* 0x000eae0000000200 */
[C---:B------:R-:W-:Y:S01]  /*2d00*/  HMMA.16816.F32 R20, R16.reuse, R82, R56 ;  /* 0x000000521014723c */ /* 0x040fe20000001838 */
[----:B------:R-:W4:Y:S07]  /*2d10*/  LDSM.16.M88.4 R80, [R218+0xf100] ;  /* 0x00f10000da50783b */ /* 0x000f2e0000000200 */
[C---:B---3--:R-:W-:Y:S08]  /*2d20*/  HMMA.16816.F32 R68, R16.reuse, R64, R68 ;  /* 0x000000401044723c */ /* 0x048ff00000001844 */
[C---:B------:R-:W-:Y:S08]  /*2d30*/  HMMA.16816.F32 R64, R16.reuse, R66, R52 ;  /* 0x000000421040723c */ /* 0x040ff00000001834 */
[----:B------:R-:W-:Y:S08]  /*2d40*/  HMMA.16816.F32 R52, R16, R76, R40 ;  /* 0x0000004c1034723c */ /* 0x000ff00000001828 */
[----:B-1----:R-:W-:Y:S08]  /*2d50*/  HMMA.16816.F32 R40, R12, R32, R24 ;  /* 0x000000200c28723c */ /* 0x002ff00000001818 */
[C---:B------:R-:W-:Y:S08]  /*2d60*/  HMMA.16816.F32 R60, R16.reuse, R72, R48 ;  /* 0x00000048103c723c */ /* 0x040ff00000001830 */
[C---:B------:R-:W-:Y:S01]  /*2d70*/  HMMA.16816.F32 R48, R16.reuse, R78, R36 ;  /* 0x0000004e1030723c */ /* 0x040fe20000001824 */
[----:B------:R-:W1:Y:S07]  /*2d80*/  LDSM.16.M88.4 R76, [R217+0x6800] ;  /* 0x00680000d94c783b */ /* 0x000e6e0000000200 */
[----:B------:R-:W-:Y:S01]  /*2d90*/  HMMA.16816.F32 R56, R16, R74, R44 ;  /* 0x0000004a1038723c */ /* 0x000fe2000000182c */
[----:B------:R-:W3:Y:S04]  /*2da0*/  LDSM.16.M88.4 R72, [R217+0x7000] ;  /* 0x00700000d948783b */ /* 0x000ee80000000200 */
[----:B------:R-:W5:Y:S01]  /*2db0*/  LDSM.16.M88.4 R44, [R217+0x7800] ;  /* 0x00780000d92c783b */ /* 0x000f620000000200 */
[----:B------:R-:W-:-:S04]  /*2dc0*/  DEPBAR.LE SB0, 0x0 ;  /* 0x000080000000791a */ /* 0x000fc80000000000 */
[----:B--2---:R-:W-:Y:S08]  /*2dd0*/  HMMA.16816.F32 R40, R8, R84, R40 ;  /* 0x000000540828723c */ /* 0x004ff00000001828 */
[C---:B------:R-:W-:Y:S08]  /*2de0*/  HMMA.16816.F32 R36, R12.reuse, R34, R20 ;  /* 0x000000220c24723c */ /* 0x040ff00000001814 */
[C---:B------:R-:W-:Y:S08]  /*2df0*/  HMMA.16816.F32 R32, R12.reuse, R28, R68 ;  /* 0x0000001c0c20723c */ /* 0x040ff00000001844 */
[----:B------:R-:W-:Y:S01]  /*2e00*/  HMMA.16816.F32 R28, R12, R30, R64 ;  /* 0x0000001e0c1c723c */ /* 0x000fe20000001840 */
[----:B------:R-:W-:-:S07]  /*2e10*/  FMUL.FTZ R2, R40, c[0x0][0x320] ;  /* 0x0000c80028027a20 */ /* 0x000fce0000410000 */
[C---:B----4-:R-:W-:Y:S08]  /*2e20*/  HMMA.16816.F32 R24, R12.reuse, R80, R60 ;  /* 0x000000500c18723c */ /* 0x050ff0000000183c */
[C---:B------:R-:W-:Y:S08]  /*2e30*/  HMMA.16816.F32 R20, R12.reuse, R82, R56 ;  /* 0x000000520c14723c */ /* 0x040ff00000001838 */
[C---:B------:R-:W-:Y:S08]  /*2e40*/  HMMA.16816.F32 R16, R12.reuse, R88, R52 ;  /* 0x000000580c10723c */ /* 0x040ff00000001834 */
[----:B------:R-:W-:Y:S08]  /*2e50*/  HMMA.16816.F32 R12, R12, R90, R48 ;  /* 0x0000005a0c0c723c */ /* 0x000ff00000001830 */
[C---:B-1----:R-:W-:Y:S08]  /*2e60*/  HMMA.16816.F32 R52, R8.reuse, R76, R32 ;  /* 0x0000004c0834723c */ /* 0x042ff00000001820 */
[C---:B------:R-:W-:Y:S01]  /*2e70*/  HMMA.16816.F32 R76, R8.reuse, R78, R28 ;  /* 0x0000004e084c723c */ /* 0x040fe2000000181c */
[----:B------:R1:W2:Y:S07]  /*2e80*/  MUFU.TANH R28, R2 ;  /* 0x00000002001c7308 */ /* 0x0002ae0000002400 */
[C---:B---3--:R-:W-:Y:S08]  /*2e90*/  HMMA.16816.F32 R48, R8.reuse, R72, R24 ;  /* 0x000000480830723c */ /* 0x048ff00000001818 */
[----:B------:R-:W-:Y:S01]  /*2ea0*/  HMMA.16816.F32 R84, R8, R86, R36 ;  /* 0x000000560854723c */ /* 0x000fe20000001824 */
[----:B-1----:R-:W-:-:S04]  /*2eb0*/  FMUL.FTZ R2, R41, c[0x0][0x320] ;  /* 0x0000c80029027a20 */ /* 0x002fc80000410000 */
[----:B------:R1:W3:Y:S03]  /*2ec0*/  MUFU.TANH R27, R2 ;  /* 0x00000002001b7308 */ /* 0x0002e60000002400 */
[C---:B-----5:R-:W-:Y:S08]  /*2ed0*/  HMMA.16816.F32 R36, R8.reuse, R44, R16 ;  /* 0x0000002c0824723c */ /* 0x060ff00000001810 */
[----:B------:R-:W-:Y:S01]  /*2ee0*/  HMMA.16816.F32 R32, R8, R74, R20 ;  /* 0x0000004a0820723c */ /* 0x000fe20000001814 */
[----:B-1----:R-:W-:-:S07]  /*2ef0*/  FMUL.FTZ R2, R42, c[0x0][0x320] ;  /* 0x0000c8002a027a20 */ /* 0x002fce0000410000 */
[----:B------:R-:W-:Y:S01]  /*2f00*/  HMMA.16816.F32 R44, R8, R46, R12 ;  /* 0x0000002e082c723c */ /* 0x000fe2000000180c */
[----:B------:R1:W4:Y:S01]  /*2f10*/  MUFU.TANH R31, R2 ;  /* 0x00000002001f7308 */ /* 0x0003220000002400 */
[----:B------:R-:W-:Y:S06]  /*2f20*/  BAR.SYNC.DEFER_BLOCKING 0x0 ;  /* 0x0000000000007b1d */ /* 0x000fec0000010000 */
[----:B------:R-:W-:Y:S05]  /*2f30*/  @P0 BRA `(.L_x_974) ;  /* 0x000004f000000947 */ /* 0x000fea0003800000 */
[----:B--23--:R-:W-:Y:S01]  /*2f40*/  IADD3 R3, R251, UR10, R96 ;  /* 0x0000000afb037c10 */ /* 0x00cfe2000fffe060 */
[----:B------:R-:W-:-:S03]  /*2f50*/  IMAD.MOV.U32 R240, RZ, RZ, RZ ;  /* 0x000000fffff07224 */ /* 0x000fc600078e00ff */
[----:B------:R-:W-:-:S05]  /*2f60*/  IADD3 R3, R3, -0x40, RZ ;  /* 0xffffffc003037810 */ /* 0x000fca0007ffe0ff */
[----:B------:R-:W-:-:S04]  /*2f70*/  @P3 IMAD.HI.U32 R5, R3, c[0x0][0x2bc], RZ ;  /* 0x0000af0003053a27 */ /* 0x000fc800078e00ff */
[----:B-1----:R-:W-:Y:S01]  /*2f80*/  IMAD.MOV.U32 R2, RZ, RZ, R3 ;  /* 0x000000ffff027224 */ /* 0x002fe200078e0003 */
[----:B------:R-:W-:-:S04]  /*2f90*/  @P3 SHF.R.U32.HI R2, RZ, c[0x0][0x2c0], R5 ;  /* 0x0000b000ff023a19 */ /* 0x000fc80000011605 */
[----:B------:R-:W-:-:S04]  /*2fa0*/  @!P1 IADD3 R5, P0, R2, UR12, RZ ;  /* 0x0000000c02059c10 */ /* 0x000fc8000ff1e0ff */
[----:B------:R-:W-:Y:S02]  /*2fb0*/  @!P1 LEA.HI.X.SX32 R7, R2, UR6, 0x1, P0 ;  /* 0x0000000602079c11 */ /* 0x000fe400080f0eff */
[----:B------:R-:W-:-:S04]  /*2fc0*/  @!P1 LEA R6, P0, R5, c[0x0][0x2a0], 0x2 ;  /* 0x0000a80005069a11 */ /* 0x000fc800078010ff */
[----:B------:R-:W-:-:S05]  /*2fd0*/  @!P1 LEA.HI.X R7, R5, c[0x0][0x2a4], R7, 0x2, P0 ;  /* 0x0000a90005079a11 */ /* 0x000fca00000f1407 */
[----:B------:R1:W2:Y:S01]  /*2fe0*/  @!P1 LDG.E R240, [R6.64] ;  /* 0x0000001006f09981 */ /* 0x0002a2000c1e1900 */
[----:B------:R-:W-:Y:S01]  /*2ff0*/  IMAD.MOV R2, RZ, RZ, -R2 ;  /* 0x000000ffff027224 */ /* 0x000fe200078e0a02 */
[C---:B------:R-:W-:Y:S01]  /*3000*/  ISETP.GE.AND P2, PT, R252.reuse, c[0x0][0x1d4], PT ;  /* 0x00007500fc007a0c */ /* 0x040fe20003f46270 */
[----:B------:R-:W-:Y:S01]  /*3010*/  IMAD.SHL.U32 R11, R252, 0x2, RZ ;  /* 0x00000002fc0b7824 */ /* 0x000fe200078e00ff */
[----:B------:R-:W-:Y:S01]  /*3020*/  SEL R26, RZ, 0x10, P6 ;  /* 0x00000010ff1a7807 */ /* 0x000fe20003000000 */
[----:B------:R-:W-:Y:S01]  /*3030*/  IMAD R242, R2, c[0x0][0x2b8], R3 ;  /* 0x0000ae0002f27a24 */ /* 0x000fe200078e0203 */
[----:B------:R-:W-:Y:S01]  /*3040*/  SEL R24, RZ, 0x10, P2 ;  /* 0x00000010ff187807 */ /* 0x000fe20001000000 */
[----:B------:R-:W-:Y:S01]  /*3050*/  IMAD.SHL.U32 R20, R104, 0x2, RZ ;  /* 0x0000000268147824 */ /* 0x000fe200078e00ff */
[----:B------:R-:W-:Y:S01]  /*3060*/  IADD3 R10, -R26, 0x10, RZ ;  /* 0x000000101a0a7810 */ /* 0x000fe20007ffe1ff */
[----:B------:R-:W-:Y:S01]  /*3070*/  IMAD.SHL.U32 R22, R250, 0x2, RZ ;  /* 0x00000002fa167824 */ /* 0x000fe200078e00ff */
[----:B------:R-:W-:-:S02]  /*3080*/  SHF.R.S32.HI R2, RZ, 0x1f, R242 ;  /* 0x0000001fff027819 */ /* 0x000fc400000114f2 */
[----:B------:R-:W-:Y:S02]  /*3090*/  LOP3.LUT R10, R10, 0xf, RZ, 0xc0, !PT ;  /* 0x0000000f0a0a7812 */ /* 0x000fe400078ec0ff */
[----:B------:R-:W-:Y:S01]  /*30a0*/  SEL R25, RZ, 0x10, P5 ;  /* 0x00000010ff197807 */ /* 0x000fe20002800000 */
[----:B------:R-:W-:Y:S01]  /*30b0*/  IMAD R5, R2, c[0x0][0x1e0], RZ ;  /* 0x0000780002057a24 */ /* 0x000fe200078e02ff */
[----:B------:R-:W-:Y:S01]  /*30c0*/  SHF.L.U64.HI R9, R107, 0x1, R108 ;  /* 0x000000016b097819 */ /* 0x000fe2000001026c */
[----:B------:R-:W-:Y:S01]  /*30d0*/  IMAD.WIDE.U32 R2, R242, c[0x0][0x1e0], RZ ;  /* 0x00007800f2027a25 */ /* 0x000fe200078e00ff */
[----:B------:R-:W-:Y:S02]  /*30e0*/  SHF.L.U64.HI R21, R104, 0x1, R106 ;  /* 0x0000000168157819 */ /* 0x000fe4000001026a */
[----:B------:R-:W-:Y:S01]  /*30f0*/  SHF.L.U64.HI R23, R250, 0x1, R103 ;  /* 0x00000001fa177819 */ /* 0x000fe20000010267 */
[----:B------:R-:W-:-:S04]  /*3100*/  IMAD R5, R242, c[0x0][0x1e4], R5 ;  /* 0x00007900f2057a24 */ /* 0x000fc800078e0205 */
[----:B------:R-:W-:Y:S01]  /*3110*/  IMAD.IADD R3, R3, 0x1, R5 ;  /* 0x0000000103037824 */ /* 0x000fe200078e0205 */
[----:B-1----:R-:W-:-:S04]  /*3120*/  IADD3 R7, -R24, 0x10, RZ ;  /* 0x0000001018077810 */ /* 0x002fc80007ffe1ff */
[----:B------:R-:W-:Y:S02]  /*3130*/  LOP3.LUT R8, R7, 0xf, RZ, 0xc0, !PT ;  /* 0x0000000f07087812 */ /* 0x000fe400078ec0ff */
[----:B------:R-:W-:Y:S02]  /*3140*/  SHF.L.U64.HI R7, R252, 0x1, R109 ;  /* 0x00000001fc077819 */ /* 0x000fe4000001026d */
[----:B--2---:R-:W-:Y:S01]  /*3150*/  SHF.R.S32.HI R5, RZ, 0x1f, R240 ;  /* 0x0000001fff057819 */ /* 0x004fe200000114f0 */
[----:B------:R-:W-:-:S04]  /*3160*/  IMAD.WIDE.U32 R2, R240, c[0x0][0x1f0], R2 ;  /* 0x00007c00f0027a25 */ /* 0x000fc800078e0002 */
[----:B------:R-:W-:Y:S01]  /*3170*/  IMAD R5, R5, c[0x0][0x1f0], RZ ;  /* 0x00007c0005057a24 */ /* 0x000fe200078e02ff */
[----:B------:R-:W-:-:S03]  /*3180*/  IADD3 R2, P0, R2, UR22, RZ ;  /* 0x0000001602027c10 */ /* 0x000fc6000ff1e0ff */
[----:B------:R-:W-:-:S05]  /*3190*/  IMAD R5, R240, c[0x0][0x1f4], R5 ;  /* 0x00007d00f0057a24 */ /* 0x000fca00078e0205 */
[----:B------:R-:W-:Y:S02]  /*31a0*/  IADD3.X R3, R3, UR18, R5, P0, !PT ;  /* 0x0000001203037c10 */ /* 0x000fe400087fe405 */
[----:B------:R-:W-:-:S04]  /*31b0*/  LEA R6, P0, R2, c[0x0][0x1c8], 0x1 ;  /* 0x0000720002067a11 */ /* 0x000fc800078008ff */
[----:B------:R-:W-:Y:S02]  /*31c0*/  LEA.HI.X R5, R2, c[0x0][0x1cc], R3, 0x1, P0 ;  /* 0x0000730002057a11 */ /* 0x000fe400000f0c03 */
[----:B------:R-:W1:Y:S04]  /*31d0*/  SHFL.IDX PT, R2, R6, 0x1, 0x181f ;  /* 0x00381f0006027f89 */ /* 0x000e6800000e0000 */
[----:B------:R-:W2:Y:S01]  /*31e0*/  SHFL.IDX PT, R3, R5, 0x1, 0x181f ;  /* 0x00381f0005037f89 */ /* 0x000ea200000e0000 */
[----:B-1----:R-:W-:Y:S01]  /*31f0*/  IADD3 R18, P2, P0, R8, R2, R11 ;  /* 0x0000000208127210 */ /* 0x002fe2000785e00b */
[----:B------:R-:W-:-:S03]  /*3200*/  IMAD.SHL.U32 R8, R107, 0x2, RZ ;  /* 0x000000026b087824 */ /* 0x000fc600078e00ff */
[-C--:B--2---:R-:W-:Y:S02]  /*3210*/  IADD3.X R19, RZ, R3.reuse, R7, P2, P0 ;  /* 0x00000003ff137210 */ /* 0x084fe400017e0407 */
        /* <DEDUP_REMOVED lines=12> */
[----:B------:R-:W-:Y:S02]  /*32e0*/  ISETP.GE.AND P2, PT, R252, c[0x0][0x1d4], PT ;  /* 0x00007500fc007a0c */ /* 0x000fe40003f46270 */
[----:B-1----:R-:W-:-:S05]  /*32f0*/  IADD3 R10, P0, R2, R11, RZ ;  /* 0x0000000b020a7210 */ /* 0x002fca0007f1e0ff */
[----:B--2---:R-:W-:Y:S01]  /*3300*/  IMAD.X R11, R3, 0x1, R7, P0 ;  /* 0x00000001030b7824 */ /* 0x004fe200000e0607 */
[----:B------:R-:W-:-:S05]  /*3310*/  IADD3 R8, P0, R2, R8, RZ ;  /* 0x0000000802087210 */ /* 0x000fca0007f1e0ff */
        /* <DEDUP_REMOVED lines=17> */
.L_x_974:
[----:B-123--:R-:W-:Y:S01]  /*3430*/  FMUL.FTZ R2, R84, c[0x0][0x320] ;  /* 0x0000c80054027a20 */ /* 0x00efe20000410000 */
[----:B------:R-:W-:Y:S01]  /*3440*/  LOP3.LUT R3, R100, 0xffffffe0, RZ, 0xc0, !PT ;  /* 0xffffffe064037812 */ /* 0x000fe200078ec0ff */
[----:B------:R-:W-:Y:S01]  /*3450*/  UIADD3 UR4, UR8, 0x1, -UR20 ;  /* 0x0000000108047890 */ /* 0x000fe2000fffe814 */
[----:B------:R-:W-:Y:S01]  /*3460*/  LEA.HI R5, R101, R105, RZ, 0x2 ;  /* 0x0000006965057211 */ /* 0x000fe200078f10ff */
[----:B------:R1:W2:Y:S01]  /*3470*/  MUFU.TANH R25, R2 ;  /* 0x0000000200197308 */ /* 0x0002a20000002400 */
[----:B------:R-:W-:Y:S01]  /*3480*/  SHF.R.S32.HI R6, RZ, 0x1f, R99 ;  /* 0x0000001fff067819 */ /* 0x000fe20000011463 */
[----:B------:R-:W-:Y:S01]  /*3490*/  ULDC UR5, c[0x0][0x324] ;  /* 0x0000c90000057ab9 */ /* 0x000fe20000000800 */
[----:B------:R-:W-:Y:S01]  /*34a0*/  LOP3.LUT R5, R5, 0xfffffffc, RZ, 0xc0, !PT ;  /* 0xfffffffc05057812 */ /* 0x000fe200078ec0ff */
[----:B------:R-:W0:Y:S01]  /*34b0*/  LDGDEPBAR ;  /* 0x00000000000079af */ /* 0x000e220000000000 */
[----:B------:R-:W-:Y:S02]  /*34c0*/  LEA.HI R6, R6, R99, RZ, 0x3 ;  /* 0x0000006306067211 */ /* 0x000fe400078f18ff */
[----:B------:R-:W-:-:S02]  /*34d0*/  PLOP3.LUT P0, PT, PT, PT, UP2, 0x80, 0x0 ;  /* 0x000000000000781c */ /* 0x000fc40003f0f028 */
[----:B------:R-:W-:-:S04]  /*34e0*/  LOP3.LUT R6, R6, 0xffffff8, RZ, 0xc0, !PT ;  /* 0x0ffffff806067812 */ /* 0x000fc800078ec0ff */
[----:B------:R-:W-:Y:S01]  /*34f0*/  IADD3 R9, -R6, R99, RZ ;  /* 0x0000006306097210 */ /* 0x000fe20007ffe1ff */
[----:B-1----:R-:W-:-:S04]  /*3500*/  FMUL.FTZ R2, R85, c[0x0][0x320] ;  /* 0x0000c80055027a20 */ /* 0x002fc80000410000 */
[----:B------:R1:W3:Y:S02]  /*3510*/  MUFU.TANH R24, R2 ;  /* 0x0000000200187308 */ /* 0x0002e40000002400 */
[----:B-1----:R-:W-:-:S06]  /*3520*/  FMUL.FTZ R2, R52, c[0x0][0x320] ;  /* 0x0000c80034027a20 */ /* 0x002fcc0000410000 */
[----:B------:R1:W4:Y:S02]  /*3530*/  MUFU.TANH R23, R2 ;  /* 0x0000000200177308 */ /* 0x0003240000002400 */
[----:B-1----:R-:W-:-:S06]  /*3540*/  FMUL.FTZ R2, R53, c[0x0][0x320] ;  /* 0x0000c80035027a20 */ /* 0x002fcc0000410000 */
[----:B------:R1:W1:Y:S02]  /*3550*/  MUFU.TANH R22, R2 ;  /* 0x0000000200167308 */ /* 0x0002640000002400 */
[----:B-1----:R-:W-:-:S06]  /*3560*/  FMUL.FTZ R2, R76, c[0x0][0x320] ;  /* 0x0000c8004c027a20 */ /* 0x002fcc0000410000 */
[----:B------:R1:W1:Y:S02]  /*3570*/  MUFU.TANH R21, R2 ;  /* 0x0000000200157308 */ /* 0x0002640000002400 */
[----:B-1----:R-:W-:Y:S02]  /*3580*/  IMAD.IADD R2, R105, 0x1, -R3 ;  /* 0x0000000169027824 */ /* 0x002fe400078e0a03 */
[----:B------:R-:W-:-:S03]  /*3590*/  FMUL.FTZ R3, R77, c[0x0][0x320] ;  /* 0x0000c8004d037a20 */ /* 0x000fc60000410000 */
[----:B------:R-:W-:Y:S01]  /*35a0*/  SHF.R.S32.HI R7, RZ, 0x1f, R2 ;  /* 0x0000001fff077819 */ /* 0x000fe20000011402 */
[----:B------:R1:W1:Y:S02]  /*35b0*/  MUFU.TANH R20, R3 ;  /* 0x0000000300147308 */ /* 0x0002640000002400 */
[----:B-1----:R-:W-:Y:S01]  /*35c0*/  IMAD.IADD R3, R105, 0x1, -R5 ;  /* 0x0000000169037824 */ /* 0x002fe200078e0a05 */
[----:B------:R-:W-:Y:S01]  /*35d0*/  LEA.HI R5, R7, R2, RZ, 0x2 ;  /* 0x0000000207057211 */ /* 0x000fe200078f10ff */
[----:B------:R-:W-:-:S03]  /*35e0*/  FMUL.FTZ R7, R48, c[0x0][0x320] ;  /* 0x0000c80030077a20 */ /* 0x000fc60000410000 */
[----:B------:R-:W-:Y:S01]  /*35f0*/  LEA.HI R8, R3, R3, RZ, 0x1 ;  /* 0x0000000303087211 */ /* 0x000fe200078f08ff */
[----:B------:R1:W1:Y:S01]  /*3600*/  MUFU.TANH R19, R7 ;  /* 0x0000000700137308 */ /* 0x0002620000002400 */
[----:B------:R-:W-:Y:S02]  /*3610*/  LEA.HI.SX32 R6, R5, UR25, 0x1e ;  /* 0x0000001905067c11 */ /* 0x000fe4000f8ff2ff */
[----:B------:R-:W-:-:S05]  /*3620*/  LOP3.LUT R8, R8, 0x1ffffffe, RZ, 0xc0, !PT ;  /* 0x1ffffffe08087812 */ /* 0x000fca00078ec0ff */
[----:B------:R-:W-:Y:S02]  /*3630*/  IMAD.IADD R3, R3, 0x1, -R8 ;  /* 0x0000000103037824 */ /* 0x000fe400078e0a08 */
[----:B-1----:R-:W-:Y:S02]  /*3640*/  IMAD R7, R9, 0x10, R6 ;  /* 0x0000001009077824 */ /* 0x002fe400078e0206 */
[----:B------:R-:W-:-:S03]  /*3650*/  FMUL.FTZ R6, R49, c[0x0][0x320] ;  /* 0x0000c80031067a20 */ /* 0x000fc60000410000 */
[----:B------:R-:W-:Y:S01]  /*3660*/  LEA R10, R3, R7, 0x3 ;  /* 0x00000007030a7211 */ /* 0x000fe200078e18ff */
[----:B------:R-:W-:Y:S01]  /*3670*/  FMUL.FTZ R3, R32, c[0x0][0x320] ;  /* 0x0000c80020037a20 */ /* 0x000fe20000410000 */
[----:B------:R1:W1:Y:S03]  /*3680*/  MUFU.TANH R18, R6 ;  /* 0x0000000600127308 */ /* 0x0002660000002400 */
[----:B------:R-:W-:Y:S01]  /*3690*/  IMAD.MOV.U32 R7, RZ, RZ, R10 ;  /* 0x000000ffff077224 */ /* 0x000fe200078e000a */
[----:B------:R5:W-:Y:S04]  /*36a0*/  STL [R1+0xc], R10 ;  /* 0x00000c0a01007387 */ /* 0x000be80000100800 */
[----:B------:R2:W2:Y:S01]  /*36b0*/  MUFU.TANH R17, R3 ;  /* 0x0000000300117308 */ /* 0x0004a20000002400 */
[----:B-1----:R-:W-:Y:S01]  /*36c0*/  @P0 IMAD.HI.U32 R6, R10, c[0x0][0x2c8], RZ ;  /* 0x0000b2000a060a27 */ /* 0x002fe200078e00ff */
[----:B------:R-:W-:-:S03]  /*36d0*/  PLOP3.LUT P0, PT, PT, PT, UP2, 0x80, 0x0 ;  /* 0x000000000000781c */ /* 0x000fc60003f0f028 */
[----:B--2---:R-:W-:-:S04]  /*36e0*/  FMUL.FTZ R3, R33, c[0x0][0x320] ;  /* 0x0000c80021037a20 */ /* 0x004fc80000410000 */
[----:B------:R1:W2:Y:S06]  /*36f0*/  MUFU.TANH R16, R3 ;  /* 0x0000000300107308 */ /* 0x0002ac0000002400 */
[----:B------:R-:W-:Y:S02]  /*3700*/  @P0 SHF.R.U32.HI R7, RZ, c[0x0][0x2cc], R6 ;  /* 0x0000b300ff070a19 */ /* 0x000fe40000011606 */
[----:B------:R-:W-:-:S03]  /*3710*/  PLOP3.LUT P0, PT, PT, PT, UP1, 0x40, 0x0 ;  /* 0x000000000000781c */ /* 0x000fc60003f0e818 */
[----:B------:R-:W2:Y:S01]  /*3720*/  SHFL.IDX PT, R6, R7, RZ, 0x1c1f ;  /* 0x001c1fff07067589 */ /* 0x000ea200000e0000 */
[----:B-1----:R-:W-:-:S04]  /*3730*/  FMUL.FTZ R3, R36, c[0x0][0x320] ;  /* 0x0000c80024037a20 */ /* 0x002fc80000410000 */
[----:B------:R1:W1:Y:S02]  /*3740*/  MUFU.TANH R15, R3 ;  /* 0x00000003000f7308 */ /* 0x0002640000002400 */
[----:B-1----:R-:W-:-:S06]  /*3750*/  FMUL.FTZ R3, R37, c[0x0][0x320] ;  /* 0x0000c80025037a20 */ /* 0x002fcc0000410000 */
[----:B------:R1:W1:Y:S02]  /*3760*/  MUFU.TANH R14, R3 ;  /* 0x00000003000e7308 */ /* 0x0002640000002400 */
[----:B-1----:R-:W-:Y:S01]  /*3770*/  LOP3.LUT R3, R5, 0x7ffffffc, RZ, 0xc0, !PT ;  /* 0x7ffffffc05037812 */ /* 0x002fe200078ec0ff */
[----:B------:R-:W-:-:S04]  /*3780*/  FMUL.FTZ R5, R44, c[0x0][0x320] ;  /* 0x0000c8002c057a20 */ /* 0x000fc80000410000 */
[----:B------:R-:W-:Y:S01]  /*3790*/  IMAD.IADD R3, R2, 0x1, -R3 ;  /* 0x0000000102037824 */ /* 0x000fe200078e0a03 */
[----:B------:R-:W-:Y:S01]  /*37a0*/  MOV R2, UR4 ;  /* 0x0000000400027c02 */ /* 0x000fe20008000f00 */
[----:B------:R-:W-:Y:S01]  /*37b0*/  ULDC UR4, c[0x0][0x1d0] ;  /* 0x0000740000047ab9 */ /* 0x000fe20000000800 */
[----:B------:R2:W1:Y:S01]  /*37c0*/  MUFU.TANH R13, R5 ;  /* 0x00000005000d7308 */ /* 0x0004620000002400 */
[----:B------:R-:W-:Y:S01]  /*37d0*/  IMAD.SHL.U32 R32, R3, 0x2, RZ ;  /* 0x0000000203207824 */ /* 0x000fe200078e00ff */
[----:B------:R-:W-:Y:S01]  /*37e0*/  UIMAD UR4, UR11, UR4, -UR20 ;  /* 0x000000040b0472a4 */ /* 0x000fe2000f8e0a14 */
[----:B------:R-:W-:Y:S01]  /*37f0*/  FMUL.FTZ R3, R45, c[0x0][0x320] ;  /* 0x0000c8002d037a20 */ /* 0x000fe20000410000 */
[----:B------:R-:W-:Y:S02]  /*3800*/  ULOP3.LUT UR20, URZ, UR5, URZ, 0x33, !UPT ;  /* 0x000000053f147292 */ /* 0x000fe4000f8e333f */
[----:B------:R1:W-:Y:S01]  /*3810*/  STL [R1+0x8], R32 ;  /* 0x0000082001007387 */ /* 0x0003e20000100800 */
[----:B------:R-:W-:Y:S01]  /*3820*/  IADD3 R2, R2, -c[0x0][0x168], -R32 ;  /* 0x80005a0002027a10 */ /* 0x000fe20007ffe820 */
[----:B------:R3:W1:Y:S01]  /*3830*/  MUFU.TANH R12, R3 ;  /* 0x00000003000c7308 */ /* 0x0006620000002400 */
[----:B-----5:R-:W-:-:S02]  /*3840*/  IADD3 R10, -R32, UR4, RZ ;  /* 0x00000004200a7c10 */ /* 0x020fc4000fffe1ff */
[C---:B------:R-:W-:Y:S02]  /*3850*/  IADD3 R9, R2.reuse, c[0x0][0x328], RZ ;  /* 0x0000ca0002097a10 */ /* 0x040fe40007ffe0ff */
[----:B------:R-:W-:Y:S01]  /*3860*/  IADD3 R11, R2, UR20, RZ ;  /* 0x00000014020b7c10 */ /* 0x000fe2000fffe0ff */
[----:B------:R-:W-:Y:S01]  /*3870*/  IMAD.IADD R2, R98, 0x1, R97 ;  /* 0x0000000162027824 */ /* 0x000fe200078e0261 */
[----:B--2---:R-:W-:-:S04]  /*3880*/  IADD3 R5, R9, R6, RZ ;  /* 0x0000000609057210 */ /* 0x004fc80007ffe0ff */
[----:B------:R-:W-:Y:S02]  /*3890*/  IMNMX R5, R5, R10, PT ;  /* 0x0000000a05057217 */ /* 0x000fe40003800200 */
[----:B---3--:R-:W-:Y:S01]  /*38a0*/  IADD3 R3, R11, R6, RZ ;  /* 0x000000060b037210 */ /* 0x008fe20007ffe0ff */
[----:B------:R-:W-:Y:S05]  /*38b0*/  @P0 BRA `(.L_x_975) ;  /* 0x0000016000000947 */ /* 0x000fea0003800000 */
[----:B----4-:R-:W-:Y:S01]  /*38c0*/  IMAD.U32 R8, RZ, RZ, UR8 ;  /* 0x00000008ff087e24 */ /* 0x010fe2000f8e00ff */
        /* <DEDUP_REMOVED lines=11> */
.L_x_977:
[----:B------:R-:W-:-:S04]  /*3980*/  MOV R8, c[0x0][0x32c] ;  /* 0x0000cb0000087a02 */ /* 0x000fc80000000f00 */
[----:B------:R-:W-:-:S13]  /*3990*/  ISETP.NE.AND P0, PT, R8, 0x1, PT ;  /* 0x000000010800780c */ /* 0x000fda0003f05270 */
[----:B------:R-:W-:-:S05]  /*39a0*/  @P0 IMAD.HI.U32 R8, R6, c[0x0][0x330], RZ ;  /* 0x0000cc0006080a27 */ /* 0x000fca00078e00ff */
[----:B------:R-:W-:Y:S02]  /*39b0*/  @P0 SHF.R.U32.HI R6, RZ, c[0x0][0x334], R8 ;  /* 0x0000cd00ff060a19 */ /* 0x000fe40000011608 */
.L_x_978:
[----:B------:R-:W-:Y:S05]  /*39c0*/  BSYNC B0 ;  /* 0x0000000000007941 */ /* 0x000fea0003800000 */
.L_x_976:
[----:B------:R-:W-:-:S04]  /*39d0*/  IMAD R6, R6, c[0x0][0x32c], -R96 ;  /* 0x0000cb0006067a24 */ /* 0x000fc800078e0a60 */
[----:B------:R-:W-:-:S05]  /*39e0*/  IMAD.IADD R6, R6, 0x1, -R32 ;  /* 0x0000000106067824 */ /* 0x000fca00078e0a20 */
[----:B------:R-:W-:Y:S02]  /*39f0*/  IADD3 R8, R6, c[0x0][0x32c], RZ ;  /* 0x0000cb0006087a10 */ /* 0x000fe40007ffe0ff */
[----:B------:R-:W-:Y:S02]  /*3a00*/  IMNMX R3, R3, R6, !PT ;  /* 0x0000000603037217 */ /* 0x000fe40007800200 */
[----:B------:R-:W-:Y:S02]  /*3a10*/  IMNMX R5, R5, R8, PT ;  /* 0x0000000805057217 */ /* 0x000fe40003800200 */
.L_x_975:
[----:B----4-:R-:W-:Y:S01]  /*3a20*/  ISETP.LT.AND P2, PT, RZ, UR21, PT ;  /* 0x00000015ff007c0c */ /* 0x010fe2000bf41270 */
[----:B------:R-:W2:Y:S03]  /*3a30*/  SHFL.IDX PT, R6, R7, 0x1, 0x1c1f ;  /* 0x003c1f0007067f89 */ /* 0x000ea600000e0000 */
[----:B------:R-:W-:-:S04]  /*3a40*/  ISETP.GT.AND P0, PT, R3, RZ, P2 ;  /* 0x000000ff0300720c */ /* 0x000fc80001704270 */
        /* <DEDUP_REMOVED lines=43> */
[----:B-1----:R-:W-:Y:S02]  /*3d00*/  FSEL R189, R13, -INF , !P0 ;  /* 0xff8000000dbd7808 */ /* 0x002fe40004000000 */
[----:B------:R-:W-:Y:S01]  /*3d10*/  ISETP.GT.AND P0, PT, R3, 0x39, P2 ;  /* 0x000000390300780c */ /* 0x000fe20001704270 */
[----:B------:R-:W-:-:S03]  /*3d20*/  FMUL.FTZ R3, R51, c[0x0][0x320] ;  /* 0x0000c80033037a20 */ /* 0x000fc60000410000 */
[----:B------:R-:W-:Y:S01]  /*3d30*/  ISETP.LT.OR P0, PT, R5, 0x3a, P0 ;  /* 0x0000003a0500780c */ /* 0x000fe20000701670 */
[----:B------:R1:W3:Y:S03]  /*3d40*/  MUFU.TANH R25, R3 ;  /* 0x0000000300197308 */ /* 0x0002e60000002400 */
[----:B------:R-:W-:Y:S02]  /*3d50*/  FSEL R5, R12, -INF , !P0 ;  /* 0xff8000000c057808 */ /* 0x000fe40004000000 */
[----:B------:R-:W-:-:S03]  /*3d60*/  PLOP3.LUT P0, PT, PT, PT, UP1, 0x40, 0x0 ;  /* 0x000000000000781c */ /* 0x000fc60003f0e818 */
[----:B------:R2:W-:Y:S01]  /*3d70*/  STL [R1+0x10], R5 ;  /* 0x0000100501007387 */ /* 0x0005e20000100800 */
[----:B-1----:R-:W-:-:S04]  /*3d80*/  FMUL.FTZ R3, R86, c[0x0][0x320] ;  /* 0x0000c80056037a20 */ /* 0x002fc80000410000 */
[----:B------:R1:W4:Y:S01]  /*3d90*/  MUFU.TANH R23, R3 ;  /* 0x0000000300177308 */ /* 0x0003220000002400 */
[----:B--2---:R-:W-:Y:S02]  /*3da0*/  IMAD.IADD R5, R9, 0x1, R6 ;  /* 0x0000000109057824 */ /* 0x004fe400078e0206 */
[----:B-1----:R-:W-:-:S03]  /*3db0*/  FMUL.FTZ R3, R87, c[0x0][0x320] ;  /* 0x0000c80057037a20 */ /* 0x002fc60000410000 */
[----:B------:R-:W-:Y:S02]  /*3dc0*/  IMNMX R5, R5, R10, PT ;  /* 0x0000000a05057217 */ /* 0x000fe40003800200 */
[----:B------:R1:W2:Y:S02]  /*3dd0*/  MUFU.TANH R22, R3 ;  /* 0x0000000300167308 */ /* 0x0002a40000002400 */
[----:B-1----:R-:W-:-:S06]  /*3de0*/  FMUL.FTZ R3, R34, c[0x0][0x320] ;  /* 0x0000c80022037a20 */ /* 0x002fcc0000410000 */
[----:B------:R1:W1:Y:S02]  /*3df0*/  MUFU.TANH R21, R3 ;  /* 0x0000000300157308 */ /* 0x0002640000002400 */
        /* <DEDUP_REMOVED lines=22> */
[----:B-1----:R-:W-:Y:S01]  /*3f60*/  IMAD.IADD R3, R11, 0x1, R6 ;  /* 0x000000010b037824 */ /* 0x002fe200078e0206 */
[----:B------:R-:W-:Y:S05]  /*3f70*/  @P0 BRA `(.L_x_979) ;  /* 0x0000016000000947 */ /* 0x000fea0003800000 */
[----:B--234-:R-:W-:Y:S01]  /*3f80*/  IMAD.U32 R7, RZ, RZ, UR8 ;  /* 0x00000008ff077e24 */ /* 0x01cfe2000f8e00ff */
        /* <DEDUP_REMOVED lines=11> */
.L_x_981:
[----:B------:R-:W-:-:S04]  /*4040*/  MOV R7, c[0x0][0x32c] ;  /* 0x0000cb0000077a02 */ /* 0x000fc80000000f00 */
[----:B------:R-:W-:-:S13]  /*4050*/  ISETP.NE.AND P0, PT, R7, 0x1, PT ;  /* 0x000000010700780c */ /* 0x000fda0003f05270 */
[----:B------:R-:W-:-:S05]  /*4060*/  @P0 IMAD.HI.U32 R7, R6, c[0x0][0x330], RZ ;  /* 0x0000cc0006070a27 */ /* 0x000fca00078e00ff */
[----:B------:R-:W-:Y:S02]  /*4070*/  @P0 SHF.R.U32.HI R6, RZ, c[0x0][0x334], R7 ;  /* 0x0000cd00ff060a19 */ /* 0x000fe40000011607 */
.L_x_982:
[----:B------:R-:W-:Y:S05]  /*4080*/  BSYNC B0 ;  /* 0x0000000000007941 */ /* 0x000fea0003800000 */
.L_x_980:
[----:B------:R-:W-:-:S04]  /*4090*/  IMAD R6, R6, c[0x0][0x32c], -R96 ;  /* 0x0000cb0006067a24 */ /* 0x000fc800078e0a60 */
[----:B------:R-:W-:-:S05]  /*40a0*/  IMAD.IADD R6, R6, 0x1, -R32 ;  /* 0x0000000106067824 */ /* 0x000fca00078e0a20 */
[----:B------:R-:W-:Y:S02]  /*40b0*/  IADD3 R7, R6, c[0x0][0x32c], RZ ;  /* 0x0000cb0006077a10 */ /* 0x000fe40007ffe0ff */
[----:B------:R-:W-:Y:S02]  /*40c0*/  IMNMX R3, R3, R6, !PT ;  /* 0x0000000603037217 */ /* 0x000fe40007800200 */
[----:B------:R-:W-:Y:S02]  /*40d0*/  IMNMX R5, R5, R7, PT ;  /* 0x0000000705057217 */ /* 0x000fe40003800200 */
.L_x_979:
[----:B--234-:R-:W-:Y:S01]  /*40e0*/  STL [R1+0x28], R219 ;  /* 0x000028db01007387 */ /* 0x01cfe20000100800 */
[----:B------:R-:W-:Y:S02]  /*40f0*/  ISETP.GT.AND P0, PT, R3, 0x1, P2 ;  /* 0x000000010300780c */ /* 0x000fe40001704270 */
[----:B------:R-:W-:Y:S01]  /*4100*/  FMNMX.FTZ R132, R26, R27, !PT ;  /* 0x0000001b1a847209 */ /* 0x000fe20007810000 */
[----:B------:R1:W-:Y:S01]  /*4110*/  STL [R1+0x24], R218 ;  /* 0x000024da01007387 */ /* 0x0003e20000100800 */
[----:B------:R-:W-:Y:S01]  /*4120*/  IMAD.SHL.U32 R213, R2, 0x2, RZ ;  /* 0x0000000202d57824 */ /* 0x000fe200078e00ff */
[----:B------:R-:W-:-:S02]  /*4130*/  ULDC.64 UR4, c[0x0][0x2c8] ;  /* 0x0000b20000047ab9 */ /* 0x000fc40000000a00 */
[----:B-1----:R-:W2:Y:S01]  /*4140*/  LDL.LU R218, [R1+0x10] ;  /* 0x0000100001da7983 */ /* 0x002ea20000300800 */
[----:B------:R-:W-:Y:S01]  /*4150*/  ISETP.LT.OR P0, PT, R5, 0x2, P0 ;  /* 0x000000020500780c */ /* 0x000fe20000701670 */
[----:B------:R-:W-:Y:S01]  /*4160*/  IMAD R214, R4, 0x2, R213 ;  /* 0x0000000204d67824 */ /* 0x000fe200078e02d5 */
[----:B------:R-:W-:Y:S01]  /*4170*/  FMNMX.FTZ R132, R28, R132, !PT ;  /* 0x000000841c847209 */ /* 0x000fe20007810000 */
[----:B------:R-:W-:Y:S01]  /*4180*/  STL [R1+0x20], R217 ;  /* 0x000020d901007387 */ /* 0x000fe20000100800 */
[----:B------:R-:W-:Y:S01]  /*4190*/  FSEL R12, R12, -INF , !P0 ;  /* 0xff8000000c0c7808 */ /* 0x000fe20004000000 */
[----:B------:R-:W-:Y:S01]  /*41a0*/  IMAD R215, R0, 0x2, R214 ;  /* 0x0000000200d77824 */ /* 0x000fe200078e02d6 */
[----:B------:R-:W-:Y:S01]  /*41b0*/  ISETP.GT.AND P0, PT, R3, 0x8, P2 ;  /* 0x000000080300780c */ /* 0x000fe20001704270 */
[----:B------:R-:W-:Y:S01]  /*41c0*/  STL [R1+0x1c], R212 ;  /* 0x00001cd401007387 */ /* 0x000fe20000100800 */
[----:B------:R-:W-:Y:S02]  /*41d0*/  FMNMX.FTZ R132, R29, R132, !PT ;  /* 0x000000841d847209 */ /* 0x000fe40007810000 */
[----:B------:R-:W-:Y:S01]  /*41e0*/  ISETP.LT.OR P0, PT, R5, 0x9, P0 ;  /* 0x000000090500780c */ /* 0x000fe20000701670 */
[----:B------:R-:W-:Y:S01]  /*41f0*/  LDSM.16.MT88.4 R40, [R213+0x100] ;  /* 0x00010000d528783b */ /* 0x000fe20000004200 */
[----:B------:R-:W-:-:S02]  /*4200*/  FMNMX.FTZ R132, R72, R132, !PT ;  /* 0x0000008448847209 */ /* 0x000fc40007810000 */
[----:B------:R-:W-:Y:S01]  /*4210*/  FSEL R11, R23, -INF , !P0 ;  /* 0xff800000170b7808 */ /* 0x000fe20004000000 */
[----:B------:R-:W-:Y:S01]  /*4220*/  LDSM.16.MT88.4 R36, [R215+0x2100] ;  /* 0x00210000d724783b */ /* 0x000fe20000004200 */
[----:B------:R-:W-:Y:S02]  /*4230*/  ISETP.GT.AND P0, PT, R3, 0x9, P2 ;  /* 0x000000090300780c */ /* 0x000fe40001704270 */
[----:B------:R-:W-:Y:S01]  /*4240*/  FMNMX.FTZ R132, R74, R132, !PT ;  /* 0x000000844a847209 */ /* 0x000fe20007810000 */
[----:B------:R-:W-:Y:S01]  /*4250*/  LDSM.16.MT88.4 R52, [R213+0x4100] ;  /* 0x00410000d534783b */ /* 0x000fe20000004200 */
[----:B------:R-:W-:Y:S02]  /*4260*/  ISETP.LT.OR P0, PT, R5, 0xa, P0 ;  /* 0x0000000a0500780c */ /* 0x000fe40000701670 */
[----:B------:R-:W-:Y:S01]  /*4270*/  FMNMX.FTZ R132, R73, R132, !PT ;  /* 0x0000008449847209 */ /* 0x000fe20007810000 */
[----:B------:R-:W-:Y:S01]  /*4280*/  LDSM.16.MT88.4 R48, [R214+0x4100] ;  /* 0x00410000d630783b */ /* 0x000fe20000004200 */
[----:B------:R-:W-:-:S02]  /*4290*/  FSEL R24, R22, -INF , !P0 ;  /* 0xff80000016187808 */ /* 0x000fc40004000000 */
[----:B------:R-:W-:Y:S02]  /*42a0*/  ISETP.GT.AND P0, PT, R3, 0x10, P2 ;  /* 0x000000100300780c */ /* 0x000fe40001704270 */
[----:B------:R-:W-:Y:S02]  /*42b0*/  FMNMX.FTZ R132, R75, R132, !PT ;  /* 0x000000844b847209 */ /* 0x000fe40007810000 */
[----:B------:R-:W-:Y:S02]  /*42c0*/  ISETP.LT.OR P0, PT, R5, 0x11, P0 ;  /* 0x000000110500780c */ /* 0x000fe40000701670 */
[----:B------:R-:W-:Y:S02]  /*42d0*/  FMNMX.FTZ R132, R165, R132, !PT ;  /* 0x00000084a5847209 */ /* 0x000fe40007810000 */
[----:B------:R-:W-:Y:S02]  /*42e0*/  FSEL R57, R15, -INF , !P0 ;  /* 0xff8000000f397808 */ /* 0x000fe40004000000 */
[----:B------:R-:W-:-:S02]  /*42f0*/  ISETP.GT.AND P0, PT, R3, 0x11, P2 ;  /* 0x000000110300780c */ /* 0x000fc40001704270 */
[----:B------:R-:W-:Y:S02]  /*4300*/  FMNMX.FTZ R132, R166, R132, !PT ;  /* 0x00000084a6847209 */ /* 0x000fe40007810000 */
[----:B------:R-:W-:Y:S02]  /*4310*/  ISETP.LT.OR P0, PT, R5, 0x12, P0 ;  /* 0x000000120500780c */ /* 0x000fe40000701670 */
[----:B------:R-:W-:Y:S02]  /*4320*/  FMNMX.FTZ R132, R167, R132, !PT ;  /* 0x00000084a7847209 */ /* 0x000fe40007810000 */
[----:B------:R-:W-:Y:S02]  /*4330*/  FSEL R56, R14, -INF , !P0 ;  /* 0xff8000000e387808 */ /* 0x000fe40004000000 */
[----:B------:R-:W-:Y:S02]  /*4340*/  ISETP.GT.AND P0, PT, R3, 0x18, P2 ;  /* 0x000000180300780c */ /* 0x000fe40001704270 */
[----:B------:R-:W-:-:S02]  /*4350*/  FMNMX.FTZ R132, R188, R132, !PT ;  /* 0x00000084bc847209 */ /* 0x000fc40007810000 */
[----:B------:R-:W-:Y:S02]  /*4360*/  ISETP.LT.OR P0, PT, R5, 0x19, P0 ;  /* 0x000000190500780c */ /* 0x000fe40000701670 */
[----:B------:R-:W-:Y:S02]  /*4370*/  FMNMX.FTZ R132, R243, R132, !PT ;  /* 0x00000084f3847209 */ /* 0x000fe40007810000 */
[----:B------:R-:W-:Y:S02]  /*4380*/  FSEL R58, R19, -INF , !P0 ;  /* 0xff800000133a7808 */ /* 0x000fe40004000000 */
[----:B------:R-:W-:Y:S02]  /*4390*/  ISETP.GT.AND P0, PT, R3, 0x19, P2 ;  /* 0x000000190300780c */ /* 0x000fe40001704270 */
[----:B------:R-:W-:Y:S02]  /*43a0*/  FMNMX.FTZ R132, R190, R132, !PT ;  /* 0x00000084be847209 */ /* 0x000fe40007810000 */
[----:B------:R-:W-:-:S02]  /*43b0*/  ISETP.LT.OR P0, PT, R5, 0x1a, P0 ;  /* 0x0000001a0500780c */ /* 0x000fc40000701670 */
[----:B------:R-:W-:Y:S02]  /*43c0*/  FMNMX.FTZ R132, R189, R132, !PT ;  /* 0x00000084bd847209 */ /* 0x000fe40007810000 */
[----:B------:R-:W-:Y:S02]  /*43d0*/  FSEL R59, R18, -INF , !P0 ;  /* 0xff800000123b7808 */ /* 0x000fe40004000000 */
[----:B------:R-:W-:Y:S02]  /*43e0*/  ISETP.GT.AND P0, PT, R3, 0x20, P2 ;  /* 0x000000200300780c */ /* 0x000fe40001704270 */
[----:B------:R-:W-:Y:S02]  /*43f0*/  LEA R216, R0, R213, 0x1 ;  /* 0x000000d500d87211 */ /* 0x000fe400078e08ff */
[----:B------:R-:W-:-:S03]  /*4400*/  ISETP.LT.OR P0, PT, R5, 0x21, P0 ;  /* 0x000000210500780c */ /* 0x000fc60000701670 */
[----:B------:R-:W-:Y:S01]  /*4410*/  LDSM.16.MT88.4 R44, [R216+0x4100] ;  /* 0x00410000d82c783b */ /* 0x000fe20000004200 */
        /* <DEDUP_REMOVED lines=10> */
[----:B------:R-:W-:Y:S01]  /*44c0*/  ISETP.GT.AND P0, PT, R3, 0x30, P2 ;  /* 0x000000300300780c */ /* 0x000fe20001704270 */
[----:B------:R-:W-:Y:S03]  /*44d0*/  LDSM.16.MT88.4 R20, [R214+0x100] ;  /* 0x00010000d614783b */ /* 0x000fe60000004200 */
        /* <DEDUP_REMOVED lines=9> */
[----:B------:R-:W-:-:S04]  /*4570*/  ISETP.GT.AND P0, PT, R3, RZ, P2 ;  /* 0x000000ff0300720c */ /* 0x000fc80001704270 */
[----:B------:R-:W-:-:S04]  /*4580*/  ISETP.LT.OR P0, PT, R5, 0x1, P0 ;  /* 0x000000010500780c */ /* 0x000fc80000701670 */
[----:B------:R-:W-:Y:S02]  /*4590*/  FSEL R10, R31, -INF , !P0 ;  /* 0xff8000001f0a7808 */ /* 0x000fe40004000000 */
[----:B------:R-:W-:Y:S02]  /*45a0*/  ISETP.GT.AND P0, PT, R3, 0x39, P2 ;  /* 0x000000390300780c */ /* 0x000fe40001704270 */
[----:B------:R-:W-:Y:S02]  /*45b0*/  FMNMX.FTZ R6, R10, R12, !PT ;  /* 0x0000000c0a067209 */ /* 0x000fe40007810000 */
[----:B------:R-:W-:Y:S02]  /*45c0*/  ISETP.LT.OR P0, PT, R5, 0x3a, P0 ;  /* 0x0000003a0500780c */ /* 0x000fe40000701670 */
[----:B------:R-:W-:Y:S02]  /*45d0*/  FMNMX.FTZ R6, R11, R6, !PT ;  /* 0x000000060b067209 */ /* 0x000fe40007810000 */
[----:B------:R-:W-:-:S02]  /*45e0*/  FSEL R249, R30, -INF , !P0 ;  /* 0xff8000001ef97808 */ /* 0x000fc40004000000 */
[----:B------:R-:W-:-:S04]  /*45f0*/  FMNMX.FTZ R6, R24, R6, !PT ;  /* 0x0000000618067209 */ /* 0x000fc80007810000 */
        /* <DEDUP_REMOVED lines=11> */
[----:B------:R-:W-:-:S05]  /*46b0*/  FMNMX.FTZ R3, R249, R3, !PT ;  /* 0x00000003f9037209 */ /* 0x000fca0007810000 */
[----:B------:R-:W1:Y:S02]  /*46c0*/  SHFL.BFLY PT, R5, R3, 0x2, 0x1f ;  /* 0x0c401f0003057f89 */ /* 0x000e6400000e0000 */
[----:B-1----:R-:W-:Y:S02]  /*46d0*/  FMNMX.FTZ R3, R3, R5, !PT ;  /* 0x0000000503037209 */ /* 0x002fe40007810000 */
[----:B--2---:R-:W-:-:S05]  /*46e0*/  FMNMX.FTZ R132, R218, R132, !PT ;  /* 0x00000084da847209 */ /* 0x004fca0007810000 */
[----:B------:R-:W1:Y:S02]  /*46f0*/  SHFL.BFLY PT, R7, R132, 0x2, 0x1f ;  /* 0x0c401f0084077f89 */ /* 0x000e6400000e0000 */
[----:B-1----:R-:W-:-:S05]  /*4700*/  FMNMX.FTZ R132, R132, R7, !PT ;  /* 0x0000000784847209 */ /* 0x002fca0007810000 */
[----:B------:R-:W1:Y:S02]  /*4710*/  SHFL.BFLY PT, R6, R132, 0x1, 0x1f ;  /* 0x0c201f0084067f89 */ /* 0x000e6400000e0000 */
[----:B-1----:R-:W-:Y:S02]  /*4720*/  FMNMX.FTZ R132, R132, R6, !PT ;  /* 0x0000000684847209 */ /* 0x002fe40007810000 */
[----:B------:R-:W1:Y:S02]  /*4730*/  SHFL.BFLY PT, R6, R3, 0x1, 0x1f ;  /* 0x0c201f0003067f89 */ /* 0x000e6400000e0000 */
[C---:B------:R-:W-:Y:S01]  /*4740*/  FSETP.NEU.FTZ.AND P0, PT, R132.reuse, -INF , PT ;  /* 0xff8000008400780b */ /* 0x040fe20003f1d000 */
[----:B------:R-:W-:-:S05]  /*4750*/  FMUL.FTZ R9, R132, c[0x0][0x2d0] ;  /* 0x0000b40084097a20 */ /* 0x000fca0000410000 */
[----:B------:R-:W-:-:S05]  /*4760*/  FSEL R9, R9, RZ, P0 ;  /* 0x000000ff09097208 */ /* 0x000fca0000000000 */
[----:B------:R-:W-:-:S04]  /*4770*/  FFMA.FTZ R5, R26, c[0x0][0x2d0], -R9 ;  /* 0x0000b4001a057a23 */ /* 0x000fc80000010809 */
[----:B------:R2:W-:Y:S01]  /*4780*/  MUFU.EX2 R32, R5 ;  /* 0x0000000500207308 */ /* 0x0005e20000000800 */
[----:B-1----:R-:W-:-:S04]  /*4790*/  FMNMX.FTZ R3, R3, R6, !PT ;  /* 0x0000000603037209 */ /* 0x002fc80007810000 */
[C---:B------:R-:W-:Y:S01]  /*47a0*/  FSETP.NEU.FTZ.AND P0, PT, R3.reuse, -INF , PT ;  /* 0xff8000000300780b */ /* 0x040fe20003f1d000 */
[----:B------:R-:W-:Y:S02]  /*47b0*/  FMUL.FTZ R8, R3, c[0x0][0x2d0] ;  /* 0x0000b40003087a20 */ /* 0x000fe40000410000 */
[----:B--2---:R-:W-:-:S03]  /*47c0*/  FFMA.FTZ R5, R27, c[0x0][0x2d0], -R9 ;  /* 0x0000b4001b057a23 */ /* 0x004fc60000010809 */
[----:B------:R-:W-:Y:S01]  /*47d0*/  FSEL R8, R8, RZ, P0 ;  /* 0x000000ff08087208 */ /* 0x000fe20000000000 */
[----:B------:R1:W-:Y:S04]  /*47e0*/  MUFU.EX2 R171, R5 ;  /* 0x0000000500ab7308 */ /* 0x0003e80000000800 */
[--C-:B------:R-:W-:Y:S02]  /*47f0*/  FFMA.FTZ R2, R12, c[0x0][0x2d0], -R8.reuse ;  /* 0x0000b4000c027a23 */ /* 0x100fe40000010808 */
[----:B------:R-:W2:Y:S01]  /*4800*/  LDSM.16.MT88.4 R12, [R215+0x100] ;  /* 0x00010000d70c783b */ /* 0x000ea20000004200 */
[----:B------:R-:W-:-:S03]  /*4810*/  FFMA.FTZ R0, R24, c[0x0][0x2d0], -R8 ;  /* 0x0000b40018007a23 */ /* 0x000fc60000010808 */
[----:B------:R-:W3:Y:S01]  /*4820*/  LDSM.16.MT88.4 R24, [R216+0x2100] ;  /* 0x00210000d818783b */ /* 0x000ee20000004200 */
[----:B------:R4:W-:Y:S01]  /*4830*/  MUFU.EX2 R179, R0 ;  /* 0x0000000000b37308 */ /* 0x0009e20000000800 */
[----:B-1----:R-:W-:-:S07]  /*4840*/  FFMA.FTZ R5, R28, c[0x0][0x2d0], -R9 ;  /* 0x0000b4001c057a23 */ /* 0x002fce0000010809 */
[----:B------:R1:W-:Y:S01]  /*4850*/  MUFU.EX2 R212, R5 ;  /* 0x0000000500d47308 */ /* 0x0003e20000000800 */
[----:B----4-:R-:W-:-:S07]  /*4860*/  FFMA.FTZ R0, R72, c[0x0][0x2d0], -R9 ;  /* 0x0000b40048007a23 */ /* 0x010fce0000010809 */
[----:B------:R4:W-:Y:S01]  /*4870*/  MUFU.EX2 R217, R0 ;  /* 0x0000000000d97308 */ /* 0x0009e20000000800 */
[--C-:B-1----:R-:W-:Y:S02]  /*4880*/  FFMA.FTZ R5, R29, c[0x0][0x2d0], -R9.reuse ;  /* 0x0000b4001d057a23 */ /* 0x102fe40000010809 */
[----:B------:R-:W-:Y:S05]  /*4890*/  LDSM.16.MT88.4 R28, [R214+0x2100] ;  /* 0x00210000d61c783b */ /* 0x000fea0000004200 */
[----:B------:R1:W1:Y:S01]  /*48a0*/  MUFU.EX2 R219, R5 ;  /* 0x0000000500db7308 */ /* 0x0002620000000800 */
[----:B----4-:R-:W-:-:S07]  /*48b0*/  FFMA.FTZ R0, R74, c[0x0][0x2d0], -R9 ;  /* 0x0000b4004a007a23 */ /* 0x010fce0000010809 */
[----:B------:R4:W-:Y:S01]  /*48c0*/  MUFU.EX2 R168, R0 ;  /* 0x0000000000a87308 */ /* 0x0009e20000000800 */
[----:B-1----:R-:W-:Y:S01]  /*48d0*/  FFMA.FTZ R5, R10, c[0x0][0x2d0], -R8 ;  /* 0x0000b4000a057a23 */ /* 0x002fe20000010808 */
[----:B------:R-:W-:-:S06]  /*48e0*/  F2FP.PACK_AB R6, R219, R212 ;  /* 0x000000d4db06723e */ /* 0x000fcc00000000ff */
[----:B------:R1:W-:Y:S01]  /*48f0*/  MUFU.EX2 R10, R2 ;  /* 0x00000002000a7308 */ /* 0x0003e20000000800 */
[----:B----4-:R-:W-:-:S07]  /*4900*/  FFMA.FTZ R0, R73, c[0x0][0x2d0], -R9 ;  /* 0x0000b40049007a23 */ /* 0x010fce0000010809 */
[----:B------:R-:W4:Y:S01]  /*4910*/  MUFU.EX2 R191, R5 ;  /* 0x0000000500bf7308 */ /* 0x000f220000000800 */
[----:B-1----:R-:W-:-:S07]  /*4920*/  FFMA.FTZ R2, R11, c[0x0][0x2d0], -R8 ;  /* 0x0000b4000b027a23 */ /* 0x002fce0000010808 */
[----:B------:R1:W-:Y:S01]  /*4930*/  MUFU.EX2 R170, R0 ;  /* 0x0000000000aa7308 */ /* 0x0003e20000000800 */
[----:B----4-:R-:W-:-:S07]  /*4940*/  F2FP.PACK_AB R5, R10, R191 ;  /* 0x000000bf0a05723e */ /* 0x010fce00000000ff */
[----:B------:R4:W2:Y:S01]  /*4950*/  MUFU.EX2 R183, R2 ;  /* 0x0000000200b77308 */ /* 0x0008a20000000800 */
[----:B-1----:R-:W-:-:S07]  /*4960*/  FFMA.FTZ R0, R75, c[0x0][0x2d0], -R9 ;  /* 0x0000b4004b007a23 */ /* 0x002fce0000010809 */
[----:B------:R1:W1:Y:S01]  /*4970*/  MUFU.EX2 R181, R0 ;  /* 0x0000000000b57308 */ /* 0x0002620000000800 */
[----:B----4-:R-:W-:Y:S01]  /*4980*/  IMAD.MOV.U32 R2, RZ, RZ, R32 ;  /* 0x000000ffff027224 */ /* 0x010fe200078e0020 */
[----:B--2---:R-:W-:Y:S01]  /*4990*/  F2FP.PACK_AB R7, R179, R183 ;  /* 0x000000b7b307723e */ /* 0x004fe200000000ff */
[----:B------:R-:W-:Y:S03]  /*49a0*/  LDSM.16.MT88.4 R32, [R213+0x2100] ;  /* 0x00210000d520783b */ /* 0x000fe60000004200 */
[----:B------:R-:W-:-:S07]  /*49b0*/  F2FP.PACK_AB R4, R171, R2 ;  /* 0x00000002ab04723e */ /* 0x000fce00000000ff */
[----:B------:R-:W-:Y:S01]  /*49c0*/  HMMA.16816.F32 R100, R4, R12, RZ ;  /* 0x0000000c0464723c */ /* 0x000fe200000018ff */
[----:B-1----:R-:W-:-:S04]  /*49d0*/  FFMA.FTZ R0, R57, c[0x0][0x2d0], -R8 ;  /* 0x0000b40039007a23 */ /* 0x002fc80000010808 */
[----:B------:R1:W-:Y:S03]  /*49e0*/  MUFU.EX2 R11, R0 ;  /* 0x00000000000b7308 */ /* 0x0003e60000000800 */
[C---:B------:R-:W-:Y:S01]  /*49f0*/  HMMA.16816.F32 R80, R4.reuse, R14, RZ ;  /* 0x0000000e0450723c */ /* 0x040fe200000018ff */
[----:B------:R-:W2:Y:S07]  /*4a00*/  LDSM.16.MT88.4 R12, [R215+0x4100] ;  /* 0x00410000d70c783b */ /* 0x000eae0000004200 */
[----:B------:R-:W-:Y:S01]  /*4a10*/  HMMA.16816.F32 R108, R4, R20, RZ ;  /* 0x00000014046c723c */ /* 0x000fe200000018ff */
[----:B-1----:R-:W-:-:S07]  /*4a20*/  FFMA.FTZ R0, R56, c[0x0][0x2d0], -R8 ;  /* 0x0000b40038007a23 */ /* 0x002fce0000010808 */
[C---:B------:R-:W-:Y:S01]  /*4a30*/  HMMA.16816.F32 R84, R4.reuse, R22, RZ ;  /* 0x000000160454723c */ /* 0x040fe200000018ff */
[----:B------:R-:W-:Y:S01]  /*4a40*/  LDSM.16.MT88.4 R20, [R216+0x6100] ;  /* 0x00610000d814783b */ /* 0x000fe20000004200 */
[----:B------:R1:W4:Y:S06]  /*4a50*/  MUFU.EX2 R180, R0 ;  /* 0x0000000000b47308 */ /* 0x00032c0000000800 */
[C---:B------:R-:W-:Y:S08]  /*4a60*/  HMMA.16816.F32 R104, R4.reuse, R16, RZ ;  /* 0x000000100468723c */ /* 0x040ff000000018ff */
[----:B------:R-:W-:Y:S01]  /*4a70*/  HMMA.16816.F32 R120, R4, R18, RZ ;  /* 0x000000120478723c */ /* 0x000fe200000018ff */
[----:B------:R-:W4:Y:S01]  /*4a80*/  LDSM.16.MT88.4 R16, [R213+0x6100] ;  /* 0x00610000d510783b */ /* 0x000f220000004200 */
[----:B-1----:R-:W-:-:S04]  /*4a90*/  FFMA.FTZ R0, R58, c[0x0][0x2d0], -R8 ;  /* 0x0000b4003a007a23 */ /* 0x002fc80000010808 */
[----:B------:R1:W-:Y:S02]  /*4aa0*/  MUFU.EX2 R182, R0 ;  /* 0x0000000000b67308 */ /* 0x0003e40000000800 */
[C---:B---3--:R-:W-:Y:S08]  /*4ab0*/  HMMA.16816.F32 R96, R4.reuse, R24, RZ ;  /* 0x000000180460723c */ /* 0x048ff000000018ff */
[----:B------:R-:W-:Y:S01]  /*4ac0*/  HMMA.16816.F32 R64, R4, R26, RZ ;  /* 0x0000001a0440723c */ /* 0x000fe200000018ff */
[----:B------:R-:W3:Y:S01]  /*4ad0*/  LDSM.16.MT88.4 R24, [R214+0x6100] ;  /* 0x00610000d618783b */ /* 0x000ee20000004200 */
[----:B-1----:R-:W-:-:S06]  /*4ae0*/  FFMA.FTZ R0, R59, c[0x0][0x2d0], -R8 ;  /* 0x0000b4003b007a23 */ /* 0x002fcc0000010808 */
[C---:B--2---:R-:W-:Y:S01]  /*4af0*/  HMMA.16816.F32 R140, R4.reuse, R12, RZ ;  /* 0x0000000c048c723c */ /* 0x044fe200000018ff */
[----:B------:R-:W1:Y:S07]  /*4b00*/  MUFU.EX2 R176, R0 ;  /* 0x0000000000b07308 */ /* 0x000e6e0000000800 */
[C---:B------:R-:W-:Y:S01]  /*4b10*/  HMMA.16816.F32 R136, R4.reuse, R14, RZ ;  /* 0x0000000e0488723c */ /* 0x040fe200000018ff */
[----:B------:R-:W2:Y:S07]  /*4b20*/  LDSM.16.MT88.4 R12, [R215+0x6100] ;  /* 0x00610000d70c783b */ /* 0x000eae0000004200 */
[C---:B------:R-:W-:Y:S08]  /*4b30*/  HMMA.16816.F32 R60, R4.reuse, R32, RZ ;  /* 0x00000020043c723c */ /* 0x040ff000000018ff */
[C---:B------:R-:W-:Y:S01]  /*4b40*/  HMMA.16816.F32 R76, R4.reuse, R34, RZ ;  /* 0x00000022044c723c */ /* 0x040fe200000018ff */
        /* <DEDUP_REMOVED lines=9> */
[C---:B------:R-:W-:Y:S01]  /*4be0*/  HMMA.16816.F32 R68, R4.reuse, R30, RZ ;  /* 0x0000001e0444723c */ /* 0x040fe200000018ff */
[----:B------:R-:W1:Y:S07]  /*4bf0*/  LDSM.16.MT88.4 R28, [R214+0x900] ;  /* 0x00090000d61c783b */ /* 0x000e6e0000004200 */
[C---:B------:R-:W-:Y:S08]  /*4c00*/  HMMA.16816.F32 R52, R4.reuse, R54, RZ ;  /* 0x000000360434723c */ /* 0x040ff000000018ff */
[C---:B------:R-:W-:Y:S08]  /*4c10*/  HMMA.16816.F32 R48, R4.reuse, R50, RZ ;  /* 0x000000320430723c */ /* 0x040ff000000018ff */
[C---:B------:R-:W-:Y:S08]  /*4c20*/  HMMA.16816.F32 R44, R4.reuse, R46, RZ ;  /* 0x0000002e042c723c */ /* 0x040ff000000018ff */
[C---:B----4-:R-:W-:Y:S08]  /*4c30*/  HMMA.16816.F32 R144, R4.reuse, R16, RZ ;  /* 0x000000100490723c */ /* 0x050ff000000018ff */
[C---:B------:R-:W-:Y:S01]  /*4c40*/  HMMA.16816.F32 R148, R4.reuse, R18, RZ ;  /* 0x000000120494723c */ /* 0x040fe200000018ff */
[----:B------:R-:W4:Y:S07]  /*4c50*/  LDSM.16.MT88.4 R16, [R215+0x900] ;  /* 0x00090000d710783b */ /* 0x000f2e0000004200 */
[C---:B---3--:R-:W-:Y:S08]  /*4c60*/  HMMA.16816.F32 R152, R4.reuse, R24, RZ ;  /* 0x000000180498723c */ /* 0x048ff000000018ff */
[C---:B------:R-:W-:Y:S08]  /*4c70*/  HMMA.16816.F32 R156, R4.reuse, R26, RZ ;  /* 0x0000001a049c723c */ /* 0x040ff000000018ff */
[C---:B------:R-:W-:Y:S08]  /*4c80*/  HMMA.16816.F32 R160, R4.reuse, R20, RZ ;  /* 0x0000001404a0723c */ /* 0x040ff000000018ff */
[C---:B------:R-:W-:Y:S01]  /*4c90*/  HMMA.16816.F32 R56, R4.reuse, R22, RZ ;  /* 0x000000160438723c */ /* 0x040fe200000018ff */
[----:B------:R-:W3:Y:S07]  /*4ca0*/  LDSM.16.MT88.4 R20, [R216+0x900] ;  /* 0x00090000d814783b */ /* 0x000eee0000004200 */
[C---:B--2---:R-:W-:Y:S08]  /*4cb0*/  HMMA.16816.F32 R184, R4.reuse, R12, RZ ;  /* 0x0000000c04b8723c */ /* 0x044ff000000018ff */
[----:B------:R-:W-:Y:S01]  /*4cc0*/  HMMA.16816.F32 R192, R4, R14, RZ ;  /* 0x0000000e04c0723c */ /* 0x000fe200000018ff */
[----:B------:R-:W2:Y:S06]  /*4cd0*/  LDSM.16.MT88.4 R12, [R213+0x2900] ;  /* 0x00290000d50c783b */ /* 0x000eac0000004200 */
[----:B------:R-:W-:-:S02]  /*4ce0*/  F2FP.PACK_AB R4, R168, R217 ;  /* 0x000000d9a804723e */ /* 0x000fc400000000ff */
[----:B------:R-:W-:Y:S02]  /*4cf0*/  F2FP.PACK_AB R6, R181, R170 ;  /* 0x000000aab506723e */ /* 0x000fe400000000ff */
[----:B------:R-:W-:Y:S02]  /*4d00*/  F2FP.PACK_AB R5, R180, R11 ;  /* 0x0000000bb405723e */ /* 0x000fe400000000ff */
[----:B-1----:R-:W-:-:S07]  /*4d10*/  F2FP.PACK_AB R7, R176, R182 ;  /* 0x000000b6b007723e */ /* 0x002fce00000000ff */
[C---:B------:R-:W-:Y:S04]  /*4d20*/  HMMA.16816.F32 R24, R4.reuse, R32, R112 ;  /* 0x000000200418723c */ /* 0x040fe80000001870 */
[----:B------:R-:W-:Y:S01]  /*4d30*/  MOV R177, R192 ;  /* 0x000000c000b17202 */ /* 0x000fe20000000f00 */
[----:B------:R-:W-:Y:S01]  /*4d40*/  IMAD.MOV.U32 R174, RZ, RZ, R193 ;  /* 0x000000ffffae7224 */ /* 0x000fe200078e00c1 */
[----:B------:R-:W-:Y:S01]  /*4d50*/  MOV R172, R195 ;  /* 0x000000c300ac7202 */ /* 0x000fe20000000f00 */
[----:B------:R-:W-:Y:S01]  /*4d60*/  IMAD.MOV.U32 R173, RZ, RZ, R194 ;  /* 0x000000ffffad7224 */ /* 0x000fe200078e00c2 */
[C---:B------:R-:W-:Y:S08]  /*4d70*/  HMMA.16816.F32 R32, R4.reuse, R34, R124 ;  /* 0x000000220420723c */ /* 0x040ff0000000187c */
[C---:B------:R-:W-:Y:S08]  /*4d80*/  HMMA.16816.F32 R200, R4.reuse, R28, R108 ;  /* 0x0000001c04c8723c */ /* 0x040ff0000000186c */
[----:B------:R-:W-:Y:S01]  /*4d90*/  IMAD.MOV.U32 R113, RZ, RZ, R27 ;  /* 0x000000ffff717224 */ /* 0x000fe200078e001b */
[----:B------:R-:W-:Y:S01]  /*4da0*/  MOV R248, R24 ;  /* 0x0000001800f87202 */ /* 0x000fe20000000f00 */
[----:B------:R-:W-:Y:S01]  /*4db0*/  IMAD.MOV.U32 R112, RZ, RZ, R26 ;  /* 0x000000ffff707224 */ /* 0x000fe200078e001a */
[C---:B------:R-:W-:Y:S01]  /*4dc0*/  HMMA.16816.F32 R192, R4.reuse, R30, R84 ;  /* 0x0000001e04c0723c */ /* 0x040fe20000001854 */
[----:B------:R-:W-:Y:S01]  /*4dd0*/  IMAD.MOV.U32 R75, RZ, RZ, R25 ;  /* 0x000000ffff4b7224 */ /* 0x000fe200078e0019 */
[----:B------:R-:W-:Y:S03]  /*4de0*/  LDSM.16.MT88.4 R28, [R216+0x2900] ;  /* 0x00290000d81c783b */ /* 0x000fe60000004200 */
[----:B------:R-:W-:Y:S01]  /*4df0*/  IMAD.MOV.U32 R74, RZ, RZ, R33 ;  /* 0x000000ffff4a7224 */ /* 0x000fe200078e0021 */
[----:B------:R-:W1:Y:S01]  /*4e00*/  LDSM.16.MT88.4 R24, [R214+0x2900] ;  /* 0x00290000d618783b */ /* 0x000e620000004200 */
[----:B------:R-:W-:Y:S01]  /*4e10*/  MOV R73, R34 ;  /* 0x0000002200497202 */ /* 0x000fe20000000f00 */
[C---:B----4-:R-:W-:Y:S01]  /*4e20*/  HMMA.16816.F32 R108, R4.reuse, R18, R80 ;  /* 0x00000012046c723c */ /* 0x050fe20000001850 */
[----:B------:R-:W-:Y:S01]  /*4e30*/  IMAD.MOV.U32 R72, RZ, RZ, R35 ;  /* 0x000000ffff487224 */ /* 0x000fe200078e0023 */
[----:B------:R-:W-:Y:S01]  /*4e40*/  MOV R87, R183 ;  /* 0x000000b700577202 */ /* 0x000fe20000000f00 */
[----:B------:R-:W-:Y:S01]  /*4e50*/  IMAD.MOV.U32 R0, RZ, RZ, R32 ;  /* 0x000000ffff007224 */ /* 0x000fe200078e0020 */
[----:B------:R-:W-:Y:S01]  /*4e60*/  MOV R84, R180 ;  /* 0x000000b400547202 */ /* 0x000fe20000000f00 */
[----:B------:R-:W4:Y:S01]  /*4e70*/  LDSM.16.MT88.4 R32, [R215+0x2900] ;  /* 0x00290000d720783b */ /* 0x000f220000004200 */
[----:B------:R-:W-:Y:S01]  /*4e80*/  IMAD.MOV.U32 R86, RZ, RZ, R182 ;  /* 0x000000ffff567224 */ /* 0x000fe200078e00b6 */
[----:B------:R-:W-:Y:S01]  /*4e90*/  MOV R81, R176 ;  /* 0x000000b000517202 */ /* 0x000fe20000000f00 */
[----:B---3--:R-:W-:Y:S01]  /*4ea0*/  HMMA.16816.F32 R104, R4, R20, R104 ;  /* 0x000000140468723c */ /* 0x008fe20000001868 */
[----:B------:R-:W-:-:S02]  /*4eb0*/  IMAD.MOV.U32 R83, RZ, RZ, R113 ;  /* 0x000000ffff537224 */ /* 0x000fc400078e0071 */
[----:B------:R-:W-:Y:S02]  /*4ec0*/  IMAD.MOV.U32 R82, RZ, RZ, R112 ;  /* 0x000000ffff527224 */ /* 0x000fe400078e0070 */
[----:B------:R-:W-:Y:S02]  /*4ed0*/  IMAD.MOV.U32 R85, RZ, RZ, R181 ;  /* 0x000000ffff557224 */ /* 0x000fe400078e00b5 */
[----:B------:R-:W-:Y:S01]  /*4ee0*/  IMAD.MOV.U32 R80, RZ, RZ, R177 ;  /* 0x000000ffff507224 */ /* 0x000fe200078e00b1 */
[C---:B------:R-:W-:Y:S01]  /*4ef0*/  HMMA.16816.F32 R244, R4.reuse, R22, R120 ;  /* 0x0000001604f4723c */ /* 0x040fe20000001878 */
[----:B------:R-:W3:Y:S07]  /*4f00*/  LDSM.16.MT88.4 R20, [R213+0x4900] ;  /* 0x00490000d514783b */ /* 0x000eee0000004200 */
[C---:B------:R-:W-:Y:S01]  /*4f10*/  HMMA.16816.F32 R196, R4.reuse, R16, R100 ;  /* 0x0000001004c4723c */ /* 0x040fe20000001864 */
[----:B------:R-:W3:Y:S06]  /*4f20*/  LDSM.16.MT88.4 R16, [R214+0x4900] ;  /* 0x00490000d610783b */ /* 0x000eec0000004200 */
[----:B------:R-:W-:Y:S01]  /*4f30*/  IMAD.MOV.U32 R100, RZ, RZ, R175 ;  /* 0x000000ffff647224 */ /* 0x000fe200078e00af */
[----:B--2---:R-:W-:Y:S01]  /*4f40*/  HMMA.16816.F32 R112, R4, R12, R60 ;  /* 0x0000000c0470723c */ /* 0x004fe2000000183c */
[----:B------:R-:W-:Y:S01]  /*4f50*/  MOV R102, R179 ;  /* 0x000000b300667202 */ /* 0x000fe20000000f00 */
[----:B------:R-:W-:Y:S01]  /*4f60*/  IMAD.MOV.U32 R101, RZ, RZ, R178 ;  /* 0x000000ffff657224 */ /* 0x000fe200078e00b2 */
[----:B------:R-:W-:-:S04]  /*4f70*/  MOV R103, R168 ;  /* 0x000000a800677202 */ /* 0x000fc80000000f00 */
[----:B------:R-:W-:Y:S01]  /*4f80*/  IMAD.MOV.U32 R61, RZ, RZ, R174 ;  /* 0x000000ffff3d7224 */ /* 0x000fe200078e00ae */
[----:B------:R-:W-:Y:S01]  /*4f90*/  HMMA.16816.F32 R124, R4, R14, R76 ;  /* 0x0000000e047c723c */ /* 0x000fe2000000184c */
[----:B------:R-:W2:Y:S01]  /*4fa0*/  LDSM.16.MT88.4 R12, [R216+0x4900] ;  /* 0x00490000d80c783b */ /* 0x000ea20000004200 */
[----:B------:R-:W-:Y:S01]  /*4fb0*/  MOV R62, R173 ;  /* 0x000000ad003e7202 */ /* 0x000fe20000000f00 */
[----:B------:R-:W-:-:S05]  /*4fc0*/  IMAD.MOV.U32 R63, RZ, RZ, R172 ;  /* 0x000000ffff3f7224 */ /* 0x000fca00078e00ac */
[C---:B-1----:R-:W-:Y:S08]  /*4fd0*/  HMMA.16816.F32 R120, R4.reuse, R24, R40 ;  /* 0x000000180478723c */ /* 0x042ff00000001828 */
[C---:B------:R-:W-:Y:S01]  /*4fe0*/  HMMA.16816.F32 R208, R4.reuse, R26, R68 ;  /* 0x0000001a04d0723c */ /* 0x040fe20000001844 */
[----:B------:R-:W1:Y:S07]  /*4ff0*/  LDSM.16.MT88.4 R24, [R215+0x4900] ;  /* 0x00490000d718783b */ /* 0x000e6e0000004200 */
[C---:B------:R-:W-:Y:S08]  /*5000*/  HMMA.16816.F32 R96, R4.reuse, R28, R96 ;  /* 0x0000001c0460723c */ /* 0x040ff00000001860 */
[C---:B----4-:R-:W-:Y:S08]  /*5010*/  HMMA.16816.F32 R180, R4.reuse, R32, R92 ;  /* 0x0000002004b4723c */ /* 0x050ff0000000185c */
[C---:B---3--:R-:W-:Y:S08]  /*5020*/  HMMA.16816.F32 R172, R4.reuse, R20, R88 ;  /* 0x0000001404ac723c */ /* 0x048ff00000001858 */
[----:B------:R-:W-:Y:S01]  /*5030*/  HMMA.16816.F32 R92, R4, R18, R48 ;  /* 0x00000012045c723c */ /* 0x000fe20000001830 */
[----:B------:R-:W-:Y:S01]  /*5040*/  IMAD.MOV.U32 R43, RZ, RZ, R96 ;  /* 0x000000ffff2b7224 */ /* 0x000fe200078e0060 */
[----:B------:R-:W-:Y:S01]  /*5050*/  MOV R42, R97 ;  /* 0x00000061002a7202 */ /* 0x000fe20000000f00 */
[----:B------:R-:W-:-:S02]  /*5060*/  IMAD.MOV.U32 R41, RZ, RZ, R98 ;  /* 0x000000ffff297224 */ /* 0x000fc400078e0062 */
[----:B------:R-:W-:Y:S02]  /*5070*/  IMAD.MOV.U32 R40, RZ, RZ, R99 ;  /* 0x000000ffff287224 */ /* 0x000fe400078e0063 */
[----:B------:R-:W-:Y:S01]  /*5080*/  MOV R19, R75 ;  /* 0x0000004b00137202 */ /* 0x000fe20000000f00 */
[----:B--2---:R-:W-:Y:S01]  /*5090*/  HMMA.16816.F32 R88, R4, R12, R128 ;  /* 0x0000000c0458723c */ /* 0x004fe20000001880 */
[----:B------:R-:W-:-:S06]  /*50a0*/  IMAD.MOV.U32 R18, RZ, RZ, R248 ;  /* 0x000000ffff127224 */ /* 0x000fcc00078e00f8 */
[----:B------:R-:W-:Y:S01]  /*50b0*/  IMAD.MOV.U32 R128, RZ, RZ, R74 ;  /* 0x000000ffff807224 */ /* 0x000fe200078e004a */
[----:B------:R-:W-:Y:S01]  /*50c0*/  MOV R130, R72 ;  /* 0x0000004800827202 */ /* 0x000fe20000000f00 */
[----:B------:R-:W-:Y:S01]  /*50d0*/  IMAD.MOV.U32 R129, RZ, RZ, R73 ;  /* 0x000000ffff817224 */ /* 0x000fe200078e0049 */
[C---:B------:R-:W-:Y:S01]  /*50e0*/  HMMA.16816.F32 R204, R4.reuse, R30, R64 ;  /* 0x0000001e04cc723c */ /* 0x040fe20000001840 */
[----:B------:R-:W2:Y:S07]  /*50f0*/  LDSM.16.MT88.4 R28, [R213+0x6900] ;  /* 0x00690000d51c783b */ /* 0x000eae0000004200 */
[C---:B------:R-:W-:Y:S01]  /*5100*/  HMMA.16816.F32 R72, R4.reuse, R14, R44 ;  /* 0x0000000e0448723c */ /* 0x040fe2000000182c */
[----:B------:R-:W3:Y:S06]  /*5110*/  LDSM.16.MT88.4 R12, [R216+0x6900] ;  /* 0x00690000d80c783b */ /* 0x000eec0000004200 */
[----:B------:R-:W-:Y:S01]  /*5120*/  IMAD.MOV.U32 R47, RZ, RZ, R0 ;  /* 0x000000ffff2f7224 */ /* 0x000fe200078e0000 */
[C---:B------:R-:W-:Y:S01]  /*5130*/  HMMA.16816.F32 R176, R4.reuse, R34, R116 ;  /* 0x0000002204b0723c */ /* 0x040fe20000001874 */
[----:B------:R-:W-:Y:S01]  /*5140*/  FFMA.FTZ R0, R165, c[0x0][0x2d0], -R9 ;  /* 0x0000b400a5007a23 */ /* 0x000fe20000010809 */
[----:B------:R-:W-:Y:S03]  /*5150*/  LDSM.16.MT88.4 R32, [R215+0x6900] ;  /* 0x00690000d720783b */ /* 0x000fe60000004200 */
[----:B------:R4:W-:Y:S02]  /*5160*/  MUFU.EX2 R45, R0 ;  /* 0x00000000002d7308 */ /* 0x0009e40000000800 */
[----:B------:R-:W-:Y:S01]  /*5170*/  MOV R118, R171 ;  /* 0x000000ab00767202 */ /* 0x000fe20000000f00 */
[----:B------:R-:W-:Y:S01]  /*5180*/  IMAD.MOV.U32 R117, RZ, RZ, R170 ;  /* 0x000000ffff757224 */ /* 0x000fe200078e00aa */
[----:B------:R-:W-:Y:S01]  /*5190*/  HMMA.16816.F32 R96, R4, R16, R36 ;  /* 0x000000100460723c */ /* 0x000fe20000001824 */
[----:B------:R-:W-:-:S02]  /*51a0*/  IMAD.MOV.U32 R116, RZ, RZ, R169 ;  /* 0x000000ffff747224 */ /* 0x000fc400078e00a9 */
[----:B------:R-:W-:Y:S01]  /*51b0*/  IMAD.MOV.U32 R119, RZ, RZ, R81 ;  /* 0x000000ffff777224 */ /* 0x000fe200078e0051 */
[----:B------:R-:W-:-:S03]  /*51c0*/  MOV R165, R117 ;  /* 0x0000007500a57202 */ /* 0x000fc60000000f00 */
[----:B------:R-:W-:Y:S01]  /*51d0*/  IMAD.MOV.U32 R36, RZ, RZ, R80 ;  /* 0x000000ffff247224 */ /* 0x000fe200078e0050 */
[C---:B------:R-:W-:Y:S01]  /*51e0*/  HMMA.16816.F32 R168, R4.reuse, R22, R52 ;  /* 0x0000001604a8723c */ /* 0x040fe20000001834 */
[----:B------:R-:W3:Y:S01]  /*51f0*/  LDSM.16.MT88.4 R20, [R214+0x6900] ;  /* 0x00690000d614783b */ /* 0x000ee20000004200 */
[----:B------:R-:W-:Y:S01]  /*5200*/  MOV R16, R82 ;  /* 0x0000005200107202 */ /* 0x000fe20000000f00 */
[----:B------:R-:W-:Y:S01]  /*5210*/  IMAD.MOV.U32 R17, RZ, RZ, R83 ;  /* 0x000000ffff117224 */ /* 0x000fe200078e0053 */
[----:B------:R-:W-:Y:S01]  /*5220*/  MOV R39, R63 ;  /* 0x0000003f00277202 */ /* 0x000fe20000000f00 */
[----:B----4-:R-:W-:Y:S02]  /*5230*/  FFMA.FTZ R0, R166, c[0x0][0x2d0], -R9 ;  /* 0x0000b400a6007a23 */ /* 0x010fe40000010809 */
[----:B------:R-:W-:Y:S01]  /*5240*/  IMAD.MOV.U32 R38, RZ, RZ, R62 ;  /* 0x000000ffff267224 */ /* 0x000fe200078e003e */
[----:B-1----:R-:W-:Y:S01]  /*5250*/  HMMA.16816.F32 R52, R4, R24, R140 ;  /* 0x000000180434723c */ /* 0x002fe2000000188c */
[----:B------:R1:W4:Y:S01]  /*5260*/  MUFU.EX2 R46, R0 ;  /* 0x00000000002e7308 */ /* 0x0003220000000800 */
[----:B------:R-:W-:-:S05]  /*5270*/  IMAD.MOV.U32 R37, RZ, RZ, R61 ;  /* 0x000000ffff257224 */ /* 0x000fca00078e003d */
[----:B------:R-:W-:Y:S01]  /*5280*/  MOV R140, R18 ;  /* 0x00000012008c7202 */ /* 0x000fe20000000f00 */
[C---:B------:R-:W-:Y:S01]  /*5290*/  HMMA.16816.F32 R80, R4.reuse, R26, R136 ;  /* 0x0000001a0450723c */ /* 0x040fe20000001888 */
[----:B------:R-:W3:Y:S01]  /*52a0*/  LDSM.16.MT88.4 R24, [R213+0x1100] ;  /* 0x00110000d518783b */ /* 0x000ee20000004200 */
[----:B------:R-:W-:Y:S01]  /*52b0*/  IMAD.MOV.U32 R141, RZ, RZ, R19 ;  /* 0x000000ffff8d7224 */ /* 0x000fe200078e0013 */
[----:B------:R-:W-:Y:S01]  /*52c0*/  MOV R143, R17 ;  /* 0x00000011008f7202 */ /* 0x000fe20000000f00 */
[----:B------:R-:W-:Y:S02]  /*52d0*/  IMAD.MOV.U32 R142, RZ, RZ, R16 ;  /* 0x000000ffff8e7224 */ /* 0x000fe400078e0010 */
[----:B------:R-:W-:Y:S01]  /*52e0*/  LDSM.16.MT88.4 R16, [R215+0x1100] ;  /* 0x00110000d710783b */ /* 0x000fe20000004200 */
[----:B------:R-:W-:Y:S01]  /*52f0*/  IMAD.MOV.U32 R136, RZ, RZ, R118 ;  /* 0x000000ffff887224 */ /* 0x000fe200078e0076 */
[----:B--2---:R-:W-:Y:S01]  /*5300*/  HMMA.16816.F32 R76, R4, R30, R148 ;  /* 0x0000001e044c723c */ /* 0x004fe20000001894 */
[----:B-1----:R-:W-:Y:S01]  /*5310*/  FFMA.FTZ R0, R167, c[0x0][0x2d0], -R9 ;  /* 0x0000b400a7007a23 */ /* 0x002fe20000010809 */
[----:B------:R-:W-:Y:S01]  /*5320*/  MOV R138, R42 ;  /* 0x0000002a008a7202 */ /* 0x000fe20000000f00 */
[----:B------:R-:W-:-:S02]  /*5330*/  IMAD.MOV.U32 R137, RZ, RZ, R43 ;  /* 0x000000ffff897224 */ /* 0x000fc400078e002b */
[----:B------:R1:W2:Y:S01]  /*5340*/  MUFU.EX2 R44, R0 ;  /* 0x00000000002c7308 */ /* 0x0002a20000000800 */
[----:B------:R-:W-:Y:S01]  /*5350*/  IMAD.MOV.U32 R118, RZ, RZ, R243 ;  /* 0x000000ffff767224 */ /* 0x000fe200078e00f3 */
[----:B------:R-:W-:Y:S01]  /*5360*/  MOV R149, R128 ;  /* 0x0000008000957202 */ /* 0x000fe20000000f00 */
[C---:B---3--:R-:W-:Y:S01]  /*5370*/  HMMA.16816.F32 R60, R4.reuse, R12, R160 ;  /* 0x0000000c043c723c */ /* 0x048fe200000018a0 */
[----:B------:R-:W-:Y:S02]  /*5380*/  IMAD.MOV.U32 R148, RZ, RZ, R47 ;  /* 0x000000ffff947224 */ /* 0x000fe400078e002f */
[----:B------:R-:W-:Y:S02]  /*5390*/  IMAD.MOV.U32 R47, RZ, RZ, R39 ;  /* 0x000000ffff2f7224 */ /* 0x000fe400078e0027 */
[----:B------:R-:W-:Y:S01]  /*53a0*/  IMAD.MOV.U32 R150, RZ, RZ, R129 ;  /* 0x000000ffff967224 */ /* 0x000fe200078e0081 */
[----:B------:R-:W-:Y:S01]  /*53b0*/  MOV R129, R84 ;  /* 0x0000005400817202 */ /* 0x000fe20000000f00 */
[----:B----4-:R-:W-:Y:S01]  /*53c0*/  IMAD.MOV.U32 R162, RZ, RZ, R46 ;  /* 0x000000ffffa27224 */ /* 0x010fe200078e002e */
[----:B------:R-:W-:Y:S01]  /*53d0*/  MOV R163, R45 ;  /* 0x0000002d00a37202 */ /* 0x000fe20000000f00 */
[----:B------:R-:W-:Y:S01]  /*53e0*/  HMMA.16816.F32 R64, R4, R20, R152 ;  /* 0x000000140440723c */ /* 0x000fe20000001898 */
[----:B------:R-:W-:Y:S01]  /*53f0*/  IMAD.MOV.U32 R45, RZ, RZ, R37 ;  /* 0x000000ffff2d7224 */ /* 0x000fe200078e0025 */
[----:B------:R-:W-:Y:S01]  /*5400*/  MOV R46, R38 ;  /* 0x00000026002e7202 */ /* 0x000fe20000000f00 */
[----:B------:R-:W-:Y:S01]  /*5410*/  IMAD.MOV.U32 R151, RZ, RZ, R130 ;  /* 0x000000ffff977224 */ /* 0x000fe200078e0082 */
[----:B------:R-:W-:Y:S01]  /*5420*/  MOV R37, R87 ;  /* 0x0000005700257202 */ /* 0x000fe20000000f00 */
[----:B-1----:R-:W-:-:S02]  /*5430*/  FFMA.FTZ R0, R188, c[0x0][0x2d0], -R9 ;  /* 0x0000b400bc007a23 */ /* 0x002fc40000010809 */
[----:B--2---:R-:W-:Y:S01]  /*5440*/  IMAD.MOV.U32 R161, RZ, RZ, R44 ;  /* 0x000000ffffa17224 */ /* 0x004fe200078e002c */
[C---:B------:R-:W-:Y:S01]  /*5450*/  HMMA.16816.F32 R48, R4.reuse, R22, R156 ;  /* 0x000000160430723c */ /* 0x040fe2000000189c */
[----:B------:R1:W2:Y:S01]  /*5460*/  MUFU.EX2 R131, R0 ;  /* 0x0000000000837308 */ /* 0x0002a20000000800 */
[----:B------:R-:W-:Y:S01]  /*5470*/  IMAD.MOV.U32 R44, RZ, RZ, R36 ;  /* 0x000000ffff2c7224 */ /* 0x000fe200078e0024 */
[----:B------:R-:W3:Y:S01]  /*5480*/  LDSM.16.MT88.4 R20, [R214+0x1100] ;  /* 0x00110000d614783b */ /* 0x000ee20000004200 */
[----:B------:R-:W-:Y:S02]  /*5490*/  IMAD.MOV.U32 R130, RZ, RZ, R85 ;  /* 0x000000ffff827224 */ /* 0x000fe400078e0055 */
[----:B------:R-:W-:Y:S02]  /*54a0*/  IMAD.MOV.U32 R36, RZ, RZ, R86 ;  /* 0x000000ffff247224 */ /* 0x000fe400078e0056 */
[----:B------:R-:W-:Y:S01]  /*54b0*/  HMMA.16816.F32 R68, R4, R28, R144 ;  /* 0x0000001c0444723c */ /* 0x000fe20000001890 */
[----:B------:R-:W-:-:S02]  /*54c0*/  IMAD.MOV.U32 R139, RZ, RZ, R41 ;  /* 0x000000ffff8b7224 */ /* 0x000fc400078e0029 */
[----:B------:R-:W-:Y:S02]  /*54d0*/  IMAD.MOV.U32 R128, RZ, RZ, R40 ;  /* 0x000000ffff807224 */ /* 0x000fe400078e0028 */
[----:B------:R-:W-:Y:S01]  /*54e0*/  IMAD.MOV.U32 R38, RZ, RZ, R219 ;  /* 0x000000ffff267224 */ /* 0x000fe200078e00db */
[----:B------:R-:W-:Y:S01]  /*54f0*/  LDSM.16.MT88.4 R40, [R216+0x1100] ;  /* 0x00110000d828783b */ /* 0x000fe20000004200 */
[----:B-1----:R-:W-:Y:S01]  /*5500*/  FFMA.FTZ R0, R133, c[0x0][0x2d0], -R8 ;  /* 0x0000b40085007a23 */ /* 0x002fe20000010808 */
[C---:B------:R-:W-:Y:S02]  /*5510*/  HMMA.16816.F32 R84, R4.reuse, R14, R56 ;  /* 0x0000000e0454723c */ /* 0x040fe40000001838 */
[----:B------:R-:W1:Y:S01]  /*5520*/  LDSM.16.MT88.4 R12, [R213+0x3100] ;  /* 0x00310000d50c783b */ /* 0x000e620000004200 */
[----:B------:R-:W-:Y:S01]  /*5530*/  IMAD.MOV.U32 R39, RZ, RZ, R218 ;  /* 0x000000ffff277224 */ /* 0x000fe200078e00da */
[----:B------:R4:W-:Y:S04]  /*5540*/  MUFU.EX2 R248, R0 ;  /* 0x0000000000f87308 */ /* 0x0009e80000000800 */
[----:B------:R-:W-:Y:S01]  /*5550*/  HMMA.16816.F32 R44, R4, R34, R44 ;  /* 0x00000022042c723c */ /* 0x000fe2000000182c */
[----:B------:R-:W-:Y:S01]  /*5560*/  MOV R146, R136 ;  /* 0x0000008800927202 */ /* 0x000fe20000000f00 */
[----:B------:R-:W-:-:S02]  /*5570*/  IMAD.MOV.U32 R145, RZ, RZ, R129 ;  /* 0x000000ffff917224 */ /* 0x000fc400078e0081 */
[----:B------:R-:W-:Y:S02]  /*5580*/  IMAD.MOV.U32 R154, RZ, RZ, R36 ;  /* 0x000000ffff9a7224 */ /* 0x000fe400078e0024 */
[----:B------:R-:W-:Y:S02]  /*5590*/  IMAD.MOV.U32 R117, RZ, RZ, R212 ;  /* 0x000000ffff757224 */ /* 0x000fe400078e00d4 */
[----:B------:R-:W-:Y:S01]  /*55a0*/  IMAD.MOV.U32 R188, RZ, RZ, R101 ;  /* 0x000000ffffbc7224 */ /* 0x000fe200078e0065 */
[----:B------:R-:W-:Y:S01]  /*55b0*/  MOV R144, R130 ;  /* 0x0000008200907202 */ /* 0x000fe20000000f00 */
[----:B------:R-:W-:Y:S01]  /*55c0*/  IMAD.MOV.U32 R147, RZ, RZ, R116 ;  /* 0x000000ffff937224 */ /* 0x000fe200078e0074 */
[----:B------:R1:W5:Y:S01]  /*55d0*/  LDL.LU R219, [R1+0x28] ;  /* 0x0000280001db7983 */ /* 0x0003620000300800 */
[----:B----4-:R-:W-:Y:S01]  /*55e0*/  FFMA.FTZ R0, R134, c[0x0][0x2d0], -R8 ;  /* 0x0000b40086007a23 */ /* 0x010fe20000010808 */
[----:B------:R-:W-:Y:S01]  /*55f0*/  HMMA.16816.F32 R56, R4, R32, R184 ;  /* 0x000000200438723c */ /* 0x000fe200000018b8 */
[----:B------:R-:W-:Y:S01]  /*5600*/  IMAD.MOV.U32 R136, RZ, RZ, R137 ;  /* 0x000000ffff887224 */ /* 0x000fe200078e0089 */
[----:B------:R-:W4:Y:S01]  /*5610*/  LDSM.16.MT88.4 R32, [R214+0x3100] ;  /* 0x00310000d620783b */ /* 0x000f220000004200 */
[----:B------:R2:W1:Y:S01]  /*5620*/  MUFU.EX2 R243, R0 ;  /* 0x0000000000f37308 */ /* 0x0004620000000800 */
[----:B------:R-:W-:-:S02]  /*5630*/  IMAD.MOV.U32 R129, RZ, RZ, R37 ;  /* 0x000000ffff817224 */ /* 0x000fc400078e0025 */
[----:B------:R-:W-:Y:S01]  /*5640*/  IMAD.MOV.U32 R152, RZ, RZ, R39 ;  /* 0x000000ffff987224 */ /* 0x000fe200078e0027 */
[----:B------:R-:W-:Y:S01]  /*5650*/  MOV R116, R217 ;  /* 0x000000d900747202 */ /* 0x000fe20000000f00 */
[----:B------:R-:W-:Y:S01]  /*5660*/  IMAD.MOV.U32 R155, RZ, RZ, R147 ;  /* 0x000000ffff9b7224 */ /* 0x000fe200078e0093 */
[----:B------:R-:W-:Y:S01]  /*5670*/  MOV R153, R117 ;  /* 0x0000007500997202 */ /* 0x000fe20000000f00 */
[----:B------:R-:W-:Y:S01]  /*5680*/  IMAD.MOV.U32 R160, RZ, RZ, R119 ;  /* 0x000000ffffa07224 */ /* 0x000fe200078e0077 */
[----:B------:R3:W5:Y:S01]  /*5690*/  LDL.LU R218, [R1+0x24] ;  /* 0x0000240001da7983 */ /* 0x0007620000300800 */
[----:B--2---:R-:W-:Y:S01]  /*56a0*/  FFMA.FTZ R0, R164, c[0x0][0x2d0], -R8 ;  /* 0x0000b400a4007a23 */ /* 0x004fe20000010808 */
[----:B------:R-:W-:Y:S02]  /*56b0*/  F2FP.PACK_AB R4, R162, R163 ;  /* 0x000000a3a204723e */ /* 0x000fe400000000ff */
[----:B------:R-:W-:Y:S01]  /*56c0*/  F2FP.PACK_AB R6, R131, R161 ;  /* 0x000000a18306723e */ /* 0x000fe200000000ff */
[----:B------:R2:W-:Y:S01]  /*56d0*/  MUFU.EX2 R134, R0 ;  /* 0x0000000000867308 */ /* 0x0005e20000000800 */
[----:B-1----:R-:W-:Y:S01]  /*56e0*/  F2FP.PACK_AB R5, R243, R248 ;  /* 0x000000f8f305723e */ /* 0x002fe200000000ff */
[----:B------:R-:W-:Y:S01]  /*56f0*/  IMAD.MOV.U32 R137, RZ, RZ, R138 ;  /* 0x000000ffff897224 */ /* 0x000fe200078e008a */
[----:B------:R1:W5:Y:S01]  /*5700*/  LDL.LU R217, [R1+0x20] ;  /* 0x0000200001d97983 */ /* 0x0003620000300800 */
[----:B--2---:R-:W-:Y:S01]  /*5710*/  FFMA.FTZ R0, R135, c[0x0][0x2d0], -R8 ;  /* 0x0000b40087007a23 */ /* 0x004fe20000010808 */
[----:B------:R-:W-:Y:S01]  /*5720*/  MOV R138, R139 ;  /* 0x0000008b008a7202 */ /* 0x000fe20000000f00 */
[----:B------:R-:W-:Y:S01]  /*5730*/  IMAD.MOV.U32 R147, RZ, RZ, R165 ;  /* 0x000000ffff937224 */ /* 0x000fe200078e00a5 */
[----:B------:R1:W5:Y:S01]  /*5740*/  LDL.LU R212, [R1+0x1c] ;  /* 0x00001c0001d47983 */ /* 0x0003620000300800 */
[----:B------:R-:W2:Y:S01]  /*5750*/  MUFU.EX2 R133, R0 ;  /* 0x0000000000857308 */ /* 0x000ea20000000800 */
[----:B------:R-:W-:Y:S01]  /*5760*/  IMAD.MOV.U32 R139, RZ, RZ, R128 ;  /* 0x000000ffff8b7224 */ /* 0x000fe200078e0080 */
[----:B------:R-:W-:Y:S01]  /*5770*/  MOV R128, R38 ;  /* 0x0000002600807202 */ /* 0x000fe20000000f00 */
[----:B------:R-:W-:Y:S01]  /*5780*/  IMAD.MOV.U32 R130, RZ, RZ, R116 ;  /* 0x000000ffff827224 */ /* 0x000fe200078e0074 */
[----:B------:R-:W1:Y:S01]  /*5790*/  LDSM.16.MT88.4 R36, [R215+0x3100] ;  /* 0x00310000d724783b */ /* 0x000e620000004200 */
[----:B------:R-:W-:Y:S01]  /*57a0*/  MOV R135, R100 ;  /* 0x0000006400877202 */ /* 0x000fe20000000f00 */
[----:B------:R-:W-:Y:S01]  /*57b0*/  UIMAD.WIDE.U32 UR26, UR25, UR4, URZ ;  /* 0x00000004191a72a5 */ /* 0x000fe2000f8e003f */
[----:B------:R-:W-:Y:S01]  /*57c0*/  PLOP3.LUT P0, PT, PT, PT, UP1, 0x40, 0x0 ;  /* 0x000000000000781c */ /* 0x000fe20003f0e818 */
[----:B------:R-:W-:-:S02]  /*57d0*/  UIADD3 UR21, UR21, -0x2, URZ ;  /* 0xfffffffe15157890 */ /* 0x000fc4000fffe03f */
[----:B------:R-:W-:-:S04]  /*57e0*/  @UP2 USHF.R.U32.HI UR25, URZ, UR5, UR27 ;  /* 0x000000053f192299 */ /* 0x000fc8000801161b */
[----:B------:R-:W-:Y:S01]  /*57f0*/  UIADD3 UR4, UR24, UR25, URZ ;  /* 0x0000001918047290 */ /* 0x000fe2000fffe03f */
[----:B--2---:R-:W-:Y:S01]  /*5800*/  F2FP.PACK_AB R7, R133, R134 ;  /* 0x000000868507723e */ /* 0x004fe200000000ff */
[----:B------:R-:W-:Y:S01]  /*5810*/  IMAD.MOV.U32 R0, RZ, RZ, R118 ;  /* 0x000000ffff007224 */ /* 0x000fe200078e0076 */
[----:B------:R-:W-:Y:S02]  /*5820*/  ULDC UR25, c[0x0][0x328] ;  /* 0x0000ca0000197ab9 */ /* 0x000fe40000000800 */
[----:B------:R-:W-:Y:S01]  /*5830*/  UIADD3 UR25, UR4, UR25, URZ ;  /* 0x0000001904197290 */ /* 0x000fe2000fffe03f */
[----:B------:R-:W-:Y:S02]  /*5840*/  FFMA.FTZ R0, R0, c[0x0][0x2d0], -R9 ;  /* 0x0000b40000007a23 */ /* 0x000fe40000010809 */
[C---:B------:R-:W-:Y:S08]  /*5850*/  HMMA.16816.F32 R28, R4.reuse, R26, R148 ;  /* 0x0000001a041c723c */ /* 0x040ff00000001894 */
[C---:B------:R-:W-:Y:S01]  /*5860*/  HMMA.16816.F32 R140, R4.reuse, R24, R140 ;  /* 0x00000018048c723c */ /* 0x040fe2000000188c */
[----:B------:R-:W-:Y:S07]  /*5870*/  LDSM.16.MT88.4 R24, [R213+0x5100] ;  /* 0x00510000d518783b */ /* 0x000fee0000004200 */
[C---:B---3--:R-:W-:Y:S07]  /*5880*/  HMMA.16816.F32 R148, R4.reuse, R20, R200 ;  /* 0x000000140494723c */ /* 0x048fee00000018c8 */
[----:B------:R-:W-:Y:S01]  /*5890*/  IMAD.MOV.U32 R202, RZ, RZ, R102 ;  /* 0x000000ffffca7224 */ /* 0x000fe200078e0066 */
[----:B------:R-:W-:Y:S01]  /*58a0*/  MOV R187, R28 ;  /* 0x0000001c00bb7202 */ /* 0x000fe20000000f00 */
[----:B------:R-:W-:Y:S01]  /*58b0*/  IMAD.MOV.U32 R186, RZ, RZ, R29 ;  /* 0x000000ffffba7224 */ /* 0x000fe200078e001d */
[----:B------:R-:W-:Y:S01]  /*58c0*/  MOV R184, R31 ;  /* 0x0000001f00b87202 */ /* 0x000fe20000000f00 */
[----:B------:R-:W-:Y:S01]  /*58d0*/  IMAD.MOV.U32 R185, RZ, RZ, R30 ;  /* 0x000000ffffb97224 */ /* 0x000fe200078e001e */
[----:B------:R-:W-:Y:S01]  /*58e0*/  MOV R203, R103 ;  /* 0x0000006700cb7202 */ /* 0x000fe20000000f00 */
[----:B------:R-:W2:Y:S01]  /*58f0*/  LDSM.16.MT88.4 R28, [R216+0x3100] ;  /* 0x00310000d81c783b */ /* 0x000ea20000004200 */
[C---:B------:R-:W-:Y:S08]  /*5900*/  HMMA.16816.F32 R164, R4.reuse, R16, R196 ;  /* 0x0000001004a4723c */ /* 0x040ff000000018c4 */
[C---:B------:R-:W-:Y:S01]  /*5910*/  HMMA.16816.F32 R108, R4.reuse, R18, R108 ;  /* 0x00000012046c723c */ /* 0x040fe2000000186c */
[----:B------:R-:W3:Y:S07]  /*5920*/  LDSM.16.MT88.4 R16, [R214+0x5100] ;  /* 0x00510000d610783b */ /* 0x000eee0000004200 */
[C---:B------:R-:W-:Y:S01]  /*5930*/  HMMA.16816.F32 R100, R4.reuse, R22, R192 ;  /* 0x000000160464723c */ /* 0x040fe200000018c0 */
[----:B------:R-:W2:Y:S07]  /*5940*/  LDSM.16.MT88.4 R20, [R215+0x5100] ;  /* 0x00510000d714783b */ /* 0x000eae0000004200 */
[C---:B------:R-:W-:Y:S08]  /*5950*/  HMMA.16816.F32 R112, R4.reuse, R12, R112 ;  /* 0x0000000c0470723c */ /* 0x040ff00000001870 */
[C---:B------:R-:W-:Y:S01]  /*5960*/  HMMA.16816.F32 R116, R4.reuse, R14, R124 ;  /* 0x0000000e0474723c */ /* 0x040fe2000000187c */
[----:B------:R-:W2:Y:S07]  /*5970*/  LDSM.16.MT88.4 R12, [R216+0x5100] ;  /* 0x00510000d80c783b */ /* 0x000eae0000004200 */
[C---:B----4-:R-:W-:Y:S08]  /*5980*/  HMMA.16816.F32 R120, R4.reuse, R32, R120 ;  /* 0x000000200478723c */ /* 0x050ff00000001878 */
[C---:B------:R-:W-:Y:S08]  /*5990*/  HMMA.16816.F32 R124, R4.reuse, R34, R208 ;  /* 0x00000022047c723c */ /* 0x040ff000000018d0 */
[C---:B-1----:R-:W-:Y:S07]  /*59a0*/  HMMA.16816.F32 R32, R4.reuse, R36, R180 ;  /* 0x000000240420723c */ /* 0x042fee00000018b4 */
[----:B------:R-:W-:Y:S01]  /*59b0*/  MOV R181, R135 ;  /* 0x0000008700b57202 */ /* 0x000fe20000000f00 */
[----:B------:R-:W-:Y:S01]  /*59c0*/  HMMA.16816.F32 R156, R4, R40, R104 ;  /* 0x00000028049c723c */ /* 0x000fe20000001868 */
[----:B------:R-:W-:Y:S01]  /*59d0*/  IMAD.MOV.U32 R135, RZ, RZ, R188 ;  /* 0x000000ffff877224 */ /* 0x000fe200078e00bc */
[----:B------:R-:W-:Y:S01]  /*59e0*/  MOV R183, R202 ;  /* 0x000000ca00b77202 */ /* 0x000fe20000000f00 */
[----:B------:R-:W-:-:S02]  /*59f0*/  IMAD.MOV.U32 R182, RZ, RZ, R203 ;  /* 0x000000ffffb67224 */ /* 0x000fc400078e00cb */
[----:B------:R-:W-:-:S03]  /*5a00*/  IMAD.MOV.U32 R180, RZ, RZ, R187 ;  /* 0x000000ffffb47224 */ /* 0x000fc600078e00bb */
[C---:B------:R-:W-:Y:S08]  /*5a10*/  HMMA.16816.F32 R104, R4.reuse, R42, R244 ;  /* 0x0000002a0468723c */ /* 0x040ff000000018f4 */
[----:B--2---:R-:W-:Y:S01]  /*5a20*/  HMMA.16816.F32 R136, R4, R28, R136 ;  /* 0x0000001c0488723c */ /* 0x004fe20000001888 */
[----:B------:R-:W-:Y:S01]  /*5a30*/  IMAD.MOV.U32 R41, RZ, RZ, R32 ;  /* 0x000000ffff297224 */ /* 0x000fe200078e0020 */
[----:B------:R-:W-:Y:S01]  /*5a40*/  MOV R43, R34 ;  /* 0x00000022002b7202 */ /* 0x000fe20000000f00 */
[----:B------:R-:W-:-:S02]  /*5a50*/  IMAD.MOV.U32 R40, RZ, RZ, R33 ;  /* 0x000000ffff287224 */ /* 0x000fc400078e0021 */
[----:B------:R-:W-:-:S03]  /*5a60*/  IMAD.MOV.U32 R42, RZ, RZ, R35 ;  /* 0x000000ffff2a7224 */ /* 0x000fc600078e0023 */
[C---:B------:R-:W-:Y:S01]  /*5a70*/  HMMA.16816.F32 R204, R4.reuse, R30, R204 ;  /* 0x0000001e04cc723c */ /* 0x040fe200000018cc */
[----:B------:R-:W1:Y:S07]  /*5a80*/  LDSM.16.MT88.4 R28, [R213+0x7100] ;  /* 0x00710000d51c783b */ /* 0x000e6e0000004200 */
[C---:B------:R-:W-:Y:S07]  /*5a90*/  HMMA.16816.F32 R244, R4.reuse, R24, R172 ;  /* 0x0000001804f4723c */ /* 0x040fee00000018ac */
[----:B------:R-:W-:Y:S01]  /*5aa0*/  MOV R174, R190 ;  /* 0x000000be00ae7202 */ /* 0x000fe20000000f00 */
[----:B------:R-:W-:Y:S01]  /*5ab0*/  HMMA.16816.F32 R32, R4, R38, R176 ;  /* 0x000000260420723c */ /* 0x000fe200000018b0 */
[----:B------:R-:W-:-:S06]  /*5ac0*/  IMAD.MOV.U32 R175, RZ, RZ, R189 ;  /* 0x000000ffffaf7224 */ /* 0x000fcc00078e00bd */
[----:B------:R-:W-:Y:S01]  /*5ad0*/  MOV R176, R152 ;  /* 0x0000009800b07202 */ /* 0x000fe20000000f00 */
[C---:B---3--:R-:W-:Y:S01]  /*5ae0*/  HMMA.16816.F32 R196, R4.reuse, R18, R92 ;  /* 0x0000001204c4723c */ /* 0x048fe2000000185c */
[----:B------:R-:W-:Y:S01]  /*5af0*/  IMAD.MOV.U32 R152, RZ, RZ, R154 ;  /* 0x000000ffff987224 */ /* 0x000fe200078e009a */
[----:B------:R-:W-:Y:S01]  /*5b00*/  MOV R154, R155 ;  /* 0x0000009b009a7202 */ /* 0x000fe20000000f00 */
[----:B------:R-:W-:Y:S01]  /*5b10*/  IMAD.MOV.U32 R155, RZ, RZ, R191 ;  /* 0x000000ffff9b7224 */ /* 0x000fe200078e00bf */
[----:B------:R-:W-:Y:S01]  /*5b20*/  MOV R177, R181 ;  /* 0x000000b500b17202 */ /* 0x000fe20000000f00 */
[----:B------:R-:W-:Y:S01]  /*5b30*/  IMAD.MOV.U32 R178, RZ, RZ, R182 ;  /* 0x000000ffffb27224 */ /* 0x000fe200078e00b6 */
[----:B------:R-:W-:Y:S01]  /*5b40*/  MOV R181, R186 ;  /* 0x000000ba00b57202 */ /* 0x000fe20000000f00 */
[----:B------:R-:W-:Y:S01]  /*5b50*/  IMAD.MOV.U32 R182, RZ, RZ, R185 ;  /* 0x000000ffffb67224 */ /* 0x000fe200078e00b9 */
[----:B------:R-:W-:Y:S01]  /*5b60*/  HMMA.16816.F32 R92, R4, R20, R52 ;  /* 0x00000014045c723c */ /* 0x000fe20000001834 */
[----:B------:R2:W3:Y:S01]  /*5b70*/  MUFU.EX2 R53, R0 ;  /* 0x0000000000357308 */ /* 0x0004e20000000800 */
[----:B------:R-:W-:Y:S01]  /*5b80*/  MOV R179, R183 ;  /* 0x000000b700b37202 */ /* 0x000fe20000000f00 */
[----:B------:R-:W-:Y:S01]  /*5b90*/  IMAD.MOV.U32 R172, RZ, RZ, R181 ;  /* 0x000000ffffac7224 */ /* 0x000fe200078e00b5 */
[----:B------:R-:W-:-:S02]  /*5ba0*/  MOV R181, R163 ;  /* 0x000000a300b57202 */ /* 0x000fc40000000f00 */
[----:B------:R-:W-:Y:S02]  /*5bb0*/  MOV R163, R11 ;  /* 0x0000000b00a37202 */ /* 0x000fe40000000f00 */
[C---:B------:R-:W-:Y:S01]  /*5bc0*/  HMMA.16816.F32 R192, R4.reuse, R12, R88 ;  /* 0x0000000c04c0723c */ /* 0x040fe20000001858 */
[----:B------:R-:W-:Y:S01]  /*5bd0*/  MOV R183, R184 ;  /* 0x000000b800b77202 */ /* 0x000fe20000000f00 */
[----:B------:R-:W-:Y:S01]  /*5be0*/  IMAD.MOV.U32 R39, RZ, RZ, R32 ;  /* 0x000000ffff277224 */ /* 0x000fe200078e0020 */
[----:B------:R-:W-:Y:S01]  /*5bf0*/  MOV R38, R33 ;  /* 0x0000002100267202 */ /* 0x000fe20000000f00 */
[----:B------:R-:W-:Y:S01]  /*5c00*/  IMAD.MOV.U32 R37, RZ, RZ, R34 ;  /* 0x000000ffff257224 */ /* 0x000fe200078e0022 */
[----:B------:R-:W-:Y:S02]  /*5c10*/  MOV R36, R35 ;  /* 0x0000002300247202 */ /* 0x000fe40000000f00 */
[----:B------:R-:W-:Y:S01]  /*5c20*/  LDSM.16.MT88.4 R32, [R214+0x7100] ;  /* 0x00710000d620783b */ /* 0x000fe20000004200 */
[C---:B------:R-:W-:Y:S01]  /*5c30*/  HMMA.16816.F32 R188, R4.reuse, R14, R72 ;  /* 0x0000000e04bc723c */ /* 0x040fe20000001848 */
[----:B--2---:R-:W-:Y:S01]  /*5c40*/  FFMA.FTZ R0, R174, c[0x0][0x2d0], -R9 ;  /* 0x0000b400ae007a23 */ /* 0x004fe20000010809 */
[----:B------:R-:W-:Y:S01]  /*5c50*/  MOV R173, R182 ;  /* 0x000000b600ad7202 */ /* 0x000fe20000000f00 */
[----:B------:R-:W2:Y:S01]  /*5c60*/  LDSM.16.MT88.4 R12, [R215+0x7100] ;  /* 0x00710000d70c783b */ /* 0x000ea20000004200 */
[----:B------:R-:W-:Y:S01]  /*5c70*/  IMAD.MOV.U32 R174, RZ, RZ, R183 ;  /* 0x000000ffffae7224 */ /* 0x000fe200078e00b7 */
[----:B------:R4:W-:Y:S01]  /*5c80*/  MUFU.EX2 R52, R0 ;  /* 0x0000000000347308 */ /* 0x0009e20000000800 */
[----:B------:R-:W-:Y:S01]  /*5c90*/  IMAD.MOV.U32 R182, RZ, RZ, R152 ;  /* 0x000000ffffb67224 */ /* 0x000fe200078e0098 */
[----:B------:R-:W-:Y:S01]  /*5ca0*/  MOV R152, R146 ;  /* 0x0000009200987202 */ /* 0x000fe20000000f00 */
[C---:B------:R-:W-:Y:S01]  /*5cb0*/  HMMA.16816.F32 R200, R4.reuse, R26, R168 ;  /* 0x0000001a04c8723c */ /* 0x040fe200000018a8 */
[----:B------:R-:W-:Y:S01]  /*5cc0*/  IMAD.MOV.U32 R55, RZ, RZ, R173 ;  /* 0x000000ffff377224 */ /* 0x000fe200078e00ad */
[----:B------:R-:W-:Y:S01]  /*5cd0*/  MOV R72, R174 ;  /* 0x000000ae00487202 */ /* 0x000fe20000000f00 */
[----:B------:R-:W-:Y:S01]  /*5ce0*/  IMAD.MOV.U32 R75, RZ, RZ, R181 ;  /* 0x000000ffff4b7224 */ /* 0x000fe200078e00b5 */
[----:B------:R-:W-:Y:S01]  /*5cf0*/  MOV R183, R144 ;  /* 0x0000009000b77202 */ /* 0x000fe20000000f00 */
[----:B------:R-:W-:Y:S01]  /*5d00*/  IMAD.MOV.U32 R91, RZ, RZ, R161 ;  /* 0x000000ffff5b7224 */ /* 0x000fe200078e00a1 */
[----:B------:R-:W-:Y:S01]  /*5d10*/  MOV R88, R182 ;  /* 0x000000b600587202 */ /* 0x000fe20000000f00 */
[----:B------:R-:W-:Y:S01]  /*5d20*/  IMAD.MOV.U32 R168, RZ, RZ, R135 ;  /* 0x000000ffffa87224 */ /* 0x000fe200078e0087 */
[C---:B------:R-:W-:Y:S01]  /*5d30*/  HMMA.16816.F32 R208, R4.reuse, R16, R96 ;  /* 0x0000001004d0723c */ /* 0x040fe20000001860 */
[----:B------:R-:W2:Y:S01]  /*5d40*/  LDSM.16.MT88.4 R16, [R216+0x7100] ;  /* 0x00710000d810783b */ /* 0x000ea20000004200 */
[----:B------:R-:W-:Y:S01]  /*5d50*/  MOV R169, R178 ;  /* 0x000000b200a97202 */ /* 0x000fe20000000f00 */
[----:B------:R-:W-:Y:S01]  /*5d60*/  IMAD.MOV.U32 R170, RZ, RZ, R179 ;  /* 0x000000ffffaa7224 */ /* 0x000fe200078e00b3 */
[----:B------:R-:W-:Y:S01]  /*5d70*/  MOV R171, R180 ;  /* 0x000000b400ab7202 */ /* 0x000fe20000000f00 */
[----:B----4-:R-:W-:Y:S01]  /*5d80*/  FFMA.FTZ R0, R175, c[0x0][0x2d0], -R9 ;  /* 0x0000b400af007a23 */ /* 0x010fe20000010809 */
[----:B------:R-:W-:Y:S01]  /*5d90*/  MOV R175, R160 ;  /* 0x000000a000af7202 */ /* 0x000fe20000000f00 */
[----:B------:R-:W-:Y:S01]  /*5da0*/  IMAD.MOV.U32 R99, RZ, RZ, R169 ;  /* 0x000000ffff637224 */ /* 0x000fe200078e00a9 */
[----:B------:R-:W-:Y:S01]  /*5db0*/  HMMA.16816.F32 R184, R4, R22, R80 ;  /* 0x0000001604b8723c */ /* 0x000fe20000001850 */
[----:B------:R4:W2:Y:S01]  /*5dc0*/  MUFU.EX2 R54, R0 ;  /* 0x0000000000367308 */ /* 0x0008a20000000800 */
[----:B------:R-:W-:Y:S01]  /*5dd0*/  MOV R98, R170 ;  /* 0x000000aa00627202 */ /* 0x000fe20000000f00 */
[----:B------:R-:W-:Y:S01]  /*5de0*/  IMAD.MOV.U32 R73, RZ, RZ, R175 ;  /* 0x000000ffff497224 */ /* 0x000fe200078e00af */
[----:B------:R-:W-:Y:S01]  /*5df0*/  MOV R170, R41 ;  /* 0x0000002900aa7202 */ /* 0x000fe20000000f00 */
[----:B------:R-:W-:-:S02]  /*5e00*/  IMAD.MOV.U32 R169, RZ, RZ, R153 ;  /* 0x000000ffffa97224 */ /* 0x000fc400078e0099 */
[----:B---3--:R-:W-:Y:S01]  /*5e10*/  MOV R83, R53 ;  /* 0x0000003500537202 */ /* 0x008fe20000000f00 */
[----:B------:R-:W-:Y:S01]  /*5e20*/  IMAD.MOV.U32 R53, RZ, RZ, R171 ;  /* 0x000000ffff357224 */ /* 0x000fe200078e00ab */
[C---:B-1----:R-:W-:Y:S01]  /*5e30*/  HMMA.16816.F32 R24, R4.reuse, R28, R68 ;  /* 0x0000001c0418723c */ /* 0x042fe20000001844 */
[----:B------:R-:W-:Y:S02]  /*5e40*/  IMAD.MOV.U32 R171, RZ, RZ, R40 ;  /* 0x000000ffffab7224 */ /* 0x000fe400078e0028 */
[----:B------:R-:W-:Y:S02]  /*5e50*/  IMAD.MOV.U32 R180, RZ, RZ, R162 ;  /* 0x000000ffffb47224 */ /* 0x000fe400078e00a2 */
[----:B------:R-:W-:Y:S02]  /*5e60*/  IMAD.MOV.U32 R160, RZ, RZ, R145 ;  /* 0x000000ffffa07224 */ /* 0x000fe400078e0091 */
[----:B------:R-:W-:Y:S01]  /*5e70*/  MOV R71, R73 ;  /* 0x0000004900477202 */ /* 0x000fe20000000f00 */
[----:B----4-:R-:W-:Y:S01]  /*5e80*/  FFMA.FTZ R0, R176, c[0x0][0x2d0], -R9 ;  /* 0x0000b400b0007a23 */ /* 0x010fe20000010809 */
[C---:B------:R-:W-:Y:S01]  /*5e90*/  HMMA.16816.F32 R28, R4.reuse, R30, R76 ;  /* 0x0000001e041c723c */ /* 0x040fe2000000184c */
[----:B------:R-:W-:Y:S01]  /*5ea0*/  MOV R73, R171 ;  /* 0x000000ab00497202 */ /* 0x000fe20000000f00 */
[----:B------:R-:W-:Y:S01]  /*5eb0*/  IMAD.MOV.U32 R162, RZ, RZ, R147 ;  /* 0x000000ffffa27224 */ /* 0x000fe200078e0093 */
[----:B------:R1:W3:Y:S01]  /*5ec0*/  MUFU.EX2 R135, R0 ;  /* 0x0000000000877308 */ /* 0x0002e20000000800 */
[----:B------:R-:W4:Y:S01]  /*5ed0*/  LDSM.16.MT88.4 R144, [R213+0x1900] ;  /* 0x00190000d590783b */ /* 0x000f220000004200 */
[----:B------:R-:W-:Y:S01]  /*5ee0*/  MOV R74, R180 ;  /* 0x000000b4004a7202 */ /* 0x000fe20000000f00 */
[----:B------:R-:W-:Y:S01]  /*5ef0*/  IMAD.MOV.U32 R89, RZ, RZ, R183 ;  /* 0x000000ffff597224 */ /* 0x000fe200078e00b7 */
[----:B------:R-:W-:Y:S01]  /*5f00*/  MOV R78, R55 ;  /* 0x00000037004e7202 */ /* 0x000fe20000000f00 */
[----:B------:R-:W-:Y:S01]  /*5f10*/  IMAD.MOV.U32 R79, RZ, RZ, R72 ;  /* 0x000000ffff4f7224 */ /* 0x000fe200078e0048 */
[----:B------:R-:W-:Y:S01]  /*5f20*/  MOV R55, R169 ;  /* 0x000000a900377202 */ /* 0x000fe20000000f00 */
[----:B------:R-:W-:Y:S01]  /*5f30*/  IMAD.MOV.U32 R72, RZ, RZ, R170 ;  /* 0x000000ffff487224 */ /* 0x000fe200078e00aa */
[C---:B--2---:R-:W-:Y:S01]  /*5f40*/  HMMA.16816.F32 R180, R4.reuse, R12, R56 ;  /* 0x0000000c04b4723c */ /* 0x044fe20000001838 */
[----:B------:R-:W-:Y:S01]  /*5f50*/  LDSM.16.MT88.4 R56, [R216+0x3900] ;  /* 0x00390000d838783b */ /* 0x000fe20000004200 */
[----:B------:R-:W-:Y:S01]  /*5f60*/  IMAD.MOV.U32 R70, RZ, RZ, R74 ;  /* 0x000000ffff467224 */ /* 0x000fe200078e004a */
[----:B------:R-:W-:Y:S01]  /*5f70*/  MOV R69, R75 ;  /* 0x0000004b00457202 */ /* 0x000fe20000000f00 */
[----:B------:R-:W-:Y:S01]  /*5f80*/  IMAD.MOV.U32 R80, RZ, RZ, R88 ;  /* 0x000000ffff507224 */ /* 0x000fe200078e0058 */
[----:B------:R-:W-:Y:S01]  /*5f90*/  MOV R81, R89 ;  /* 0x0000005900517202 */ /* 0x000fe20000000f00 */
[----:B------:R-:W-:Y:S01]  /*5fa0*/  IMAD.MOV.U32 R74, RZ, RZ, R43 ;  /* 0x000000ffff4a7224 */ /* 0x000fe200078e002b */
[----:B------:R-:W-:Y:S01]  /*5fb0*/  MOV R75, R42 ;  /* 0x0000002a004b7202 */ /* 0x000fe20000000f00 */
[----:B-1----:R-:W-:Y:S01]  /*5fc0*/  FFMA.FTZ R0, R177, c[0x0][0x2d0], -R8 ;  /* 0x0000b400b1007a23 */ /* 0x002fe20000010808 */
[C---:B------:R-:W-:Y:S01]  /*5fd0*/  HMMA.16816.F32 R20, R4.reuse, R32, R64 ;  /* 0x000000200414723c */ /* 0x040fe20000001840 */
[----:B------:R-:W-:Y:S01]  /*5fe0*/  MOV R90, R160 ;  /* 0x000000a0005a7202 */ /* 0x000fe20000000f00 */
[----:B------:R-:W-:Y:S01]  /*5ff0*/  IMAD.MOV.U32 R97, RZ, RZ, R163 ;  /* 0x000000ffff617224 */ /* 0x000fe200078e00a3 */
[----:B------:R1:W-:Y:S01]  /*6000*/  MUFU.EX2 R11, R0 ;  /* 0x00000000000b7308 */ /* 0x0003e20000000800 */
[----:B------:R-:W-:Y:S01]  /*6010*/  MOV R96, R162 ;  /* 0x000000a200607202 */ /* 0x000fe20000000f00 */
[----:B------:R-:W-:Y:S01]  /*6020*/  IMAD.MOV.U32 R68, RZ, RZ, R80 ;  /* 0x000000ffff447224 */ /* 0x000fe200078e0050 */
[----:B------:R-:W-:Y:S01]  /*6030*/  MOV R76, R53 ;  /* 0x00000035004c7202 */ /* 0x000fe20000000f00 */
[----:B------:R-:W-:Y:S01]  /*6040*/  IMAD.MOV.U32 R82, RZ, RZ, R90 ;  /* 0x000000ffff527224 */ /* 0x000fe200078e005a */
[C---:B------:R-:W-:Y:S01]  /*6050*/  HMMA.16816.F32 R32, R4.reuse, R34, R48 ;  /* 0x000000220420723c */ /* 0x040fe20000001830 */
[----:B------:R-:W-:Y:S01]  /*6060*/  LDSM.16.MT88.4 R48, [R214+0x3900] ;  /* 0x00390000d630783b */ /* 0x000fe20000004200 */
[----:B------:R-:W-:Y:S01]  /*6070*/  MOV R53, R97 ;  /* 0x0000006100357202 */ /* 0x000fe20000000f00 */
[----:B------:R-:W-:Y:S01]  /*6080*/  IMAD.MOV.U32 R90, RZ, RZ, R128 ;  /* 0x000000ffff5a7224 */ /* 0x000fe200078e0080 */
[----:B------:R-:W-:Y:S01]  /*6090*/  MOV R97, R131 ;  /* 0x0000008300617202 */ /* 0x000fe20000000f00 */
[----:B------:R-:W-:Y:S03]  /*60a0*/  LDSM.16.MT88.4 R160, [R216+0x1900] ;  /* 0x00190000d8a0783b */ /* 0x000fe60000004200 */
[----:B------:R-:W-:Y:S01]  /*60b0*/  HMMA.16816.F32 R176, R4, R16, R60 ;  /* 0x0000001004b0723c */ /* 0x000fe2000000183c */
[----:B------:R-:W-:Y:S01]  /*60c0*/  LDSM.16.MT88.4 R64, [R215+0x3900] ;  /* 0x00390000d740783b */ /* 0x000fe20000004200 */
[----:B-1----:R-:W-:-:S02]  /*60d0*/  FFMA.FTZ R0, R154, c[0x0][0x2d0], -R8 ;  /* 0x0000b4009a007a23 */ /* 0x002fc40000010808 */
[----:B------:R-:W-:Y:S01]  /*60e0*/  IMAD.MOV.U32 R154, RZ, RZ, R155 ;  /* 0x000000ffff9a7224 */ /* 0x000fe200078e009b */
[----:B------:R-:W-:Y:S02]  /*60f0*/  MOV R155, R10 ;  /* 0x0000000a009b7202 */ /* 0x000fe40000000f00 */
[----:B------:R-:W-:Y:S01]  /*6100*/  IMAD.MOV.U32 R60, RZ, RZ, R72 ;  /* 0x000000ffff3c7224 */ /* 0x000fe200078e0048 */
[----:B------:R1:W2:Y:S01]  /*6110*/  MUFU.EX2 R10, R0 ;  /* 0x00000000000a7308 */ /* 0x0002a20000000800 */
[----:B------:R-:W-:Y:S01]  /*6120*/  MOV R61, R73 ;  /* 0x00000049003d7202 */ /* 0x000fe20000000f00 */
[----:B------:R-:W-:Y:S01]  /*6130*/  IMAD.MOV.U32 R62, RZ, RZ, R74 ;  /* 0x000000ffff3e7224 */ /* 0x000fe200078e004a */
[----:B------:R-:W-:Y:S01]  /*6140*/  MOV R40, R154 ;  /* 0x0000009a00287202 */ /* 0x000fe20000000f00 */
[----:B------:R-:W-:Y:S01]  /*6150*/  IMAD.MOV.U32 R41, RZ, RZ, R155 ;  /* 0x000000ffff297224 */ /* 0x000fe200078e009b */
[----:B------:R-:W-:Y:S02]  /*6160*/  MOV R63, R75 ;  /* 0x0000004b003f7202 */ /* 0x000fe40000000f00 */
[----:B------:R-:W-:Y:S01]  /*6170*/  LDSM.16.MT88.4 R72, [R213+0x5900] ;  /* 0x00590000d548783b */ /* 0x000fe20000004200 */
[----:B------:R-:W-:Y:S01]  /*6180*/  IMAD.MOV.U32 R88, RZ, RZ, R40 ;  /* 0x000000ffff587224 */ /* 0x000fe200078e0028 */
[----:B------:R-:W-:-:S02]  /*6190*/  MOV R89, R41 ;  /* 0x0000002900597202 */ /* 0x000fc40000000f00 */
[----:B------:R-:W-:Y:S01]  /*61a0*/  LDSM.16.MT88.4 R40, [R213+0x3900] ;  /* 0x00390000d528783b */ /* 0x000fe20000004200 */
[--C-:B-1----:R-:W-:Y:S01]  /*61b0*/  FFMA.FTZ R0, R168, c[0x0][0x2d0], -R8.reuse ;  /* 0x0000b400a8007a23 */ /* 0x102fe20000010808 */
[----:B------:R-:W-:Y:S02]  /*61c0*/  MOV R168, R152 ;  /* 0x0000009800a87202 */ /* 0x000fe40000000f00 */
[----:B------:R-:W-:Y:S01]  /*61d0*/  LDSM.16.MT88.4 R152, [R214+0x1900] ;  /* 0x00190000d698783b */ /* 0x000fe20000004200 */
[----:B------:R1:W-:Y:S02]  /*61e0*/  MUFU.EX2 R9, R0 ;  /* 0x0000000000097308 */ /* 0x0003e40000000800 */
[----:B-1----:R-:W-:Y:S02]  /*61f0*/  FFMA.FTZ R0, R249, c[0x0][0x2d0], -R8 ;  /* 0x0000b400f9007a23 */ /* 0x002fe40000010808 */
[----:B------:R-:W-:Y:S01]  /*6200*/  IMAD.MOV.U32 R249, RZ, RZ, R54 ;  /* 0x000000fffff97224 */ /* 0x000fe200078e0036 */
[----:B------:R-:W-:-:S03]  /*6210*/  MOV R54, R172 ;  /* 0x000000ac00367202 */ /* 0x000fc60000000f00 */
[----:B------:R1:W1:Y:S01]  /*6220*/  MUFU.EX2 R8, R0 ;  /* 0x0000000000087308 */ /* 0x0002620000000800 */
[C---:B------:R-:W-:Y:S01]  /*6230*/  HMMA.16816.F32 R172, R4.reuse, R18, R84 ;  /* 0x0000001204ac723c */ /* 0x040fe20000001854 */
[----:B------:R-:W-:Y:S02]  /*6240*/  IMAD.MOV.U32 R77, RZ, RZ, R54 ;  /* 0x000000ffff4d7224 */ /* 0x000fe400078e0036 */
[----:B------:R-:W-:Y:S02]  /*6250*/  IMAD.MOV.U32 R54, RZ, RZ, R168 ;  /* 0x000000ffff367224 */ /* 0x000fe400078e00a8 */
[----:B------:R-:W4:Y:S03]  /*6260*/  LDSM.16.MT88.4 R168, [R215+0x1900] ;  /* 0x00190000d7a8783b */ /* 0x000f260000004200 */
[----:B------:R-:W-:Y:S01]  /*6270*/  HMMA.16816.F32 R16, R4, R14, R44 ;  /* 0x0000000e0410723c */ /* 0x000fe2000000182c */
[----:B------:R-:W-:Y:S01]  /*6280*/  MOV R87, R53 ;  /* 0x0000003500577202 */ /* 0x000fe20000000f00 */
[----:B------:R-:W-:Y:S01]  /*6290*/  IMAD.MOV.U32 R85, RZ, RZ, R98 ;  /* 0x000000ffff557224 */ /* 0x000fe200078e0062 */
[----:B------:R-:W-:-:S02]  /*62a0*/  MOV R86, R99 ;  /* 0x0000006300567202 */ /* 0x000fc40000000f00 */
[----:B------:R-:W-:Y:S02]  /*62b0*/  MOV R84, R97 ;  /* 0x0000006100547202 */ /* 0x000fe40000000f00 */
[----:B------:R-:W-:Y:S01]  /*62c0*/  IMAD.MOV.U32 R7, RZ, RZ, R52 ;  /* 0x000000ffff077224 */ /* 0x000fe200078e0034 */
[----:B------:R-:W-:Y:S01]  /*62d0*/  MOV R6, R83 ;  /* 0x0000005300067202 */ /* 0x000fe20000000f00 */
[----:B------:R-:W-:Y:S01]  /*62e0*/  IMAD.MOV.U32 R52, RZ, RZ, R96 ;  /* 0x000000ffff347224 */ /* 0x000fe200078e0060 */
[----:B------:R-:W-:Y:S01]  /*62f0*/  MOV R83, R91 ;  /* 0x0000005b00537202 */ /* 0x000fe20000000f00 */
[----:B------:R-:W-:Y:S01]  /*6300*/  IMAD.MOV.U32 R96, RZ, RZ, R130 ;  /* 0x000000ffff607224 */ /* 0x000fe200078e0082 */
[----:B------:R-:W-:Y:S01]  /*6310*/  MOV R91, R129 ;  /* 0x00000081005b7202 */ /* 0x000fe20000000f00 */
[----:B------:R-:W-:Y:S01]  /*6320*/  IMAD.MOV.U32 R4, RZ, RZ, R54 ;  /* 0x000000ffff047224 */ /* 0x000fe200078e0036 */
[----:B------:R-:W-:Y:S01]  /*6330*/  F2FP.PACK_AB R128, R7, R6 ;  /* 0x000000060780723e */ /* 0x000fe200000000ff */
[----:B------:R-:W-:Y:S01]  /*6340*/  IMAD.MOV.U32 R15, RZ, RZ, R90 ;  /* 0x000000ffff0f7224 */ /* 0x000fe200078e005a */
[----:B---3--:R-:W-:Y:S01]  /*6350*/  F2FP.PACK_AB R130, R135, R249 ;  /* 0x000000f98782723e */ /* 0x008fe200000000ff */
[----:B-1----:R-:W-:Y:S01]  /*6360*/  IMAD.MOV.U32 R0, RZ, RZ, R88 ;  /* 0x000000ffff007224 */ /* 0x002fe200078e0058 */
[----:B--2---:R-:W-:Y:S01]  /*6370*/  F2FP.PACK_AB R129, R10, R11 ;  /* 0x0000000b0a81723e */ /* 0x004fe200000000ff */
[----:B------:R-:W-:Y:S01]  /*6380*/  IMAD.MOV.U32 R13, RZ, RZ, R96 ;  /* 0x000000ffff0d7224 */ /* 0x000fe200078e0060 */
[----:B------:R-:W-:Y:S01]  /*6390*/  F2FP.PACK_AB R131, R8, R9 ;  /* 0x000000090883723e */ /* 0x000fe200000000ff */
[----:B------:R-:W-:Y:S01]  /*63a0*/  LDSM.16.MT88.4 R96, [R215+0x5900] ;  /* 0x00590000d760783b */ /* 0x000fe20000004200 */
[----:B------:R-:W-:-:S02]  /*63b0*/  MOV R5, R55 ;  /* 0x0000003700057202 */ /* 0x000fc40000000f00 */
[----:B------:R-:W-:Y:S02]  /*63c0*/  MOV R14, R89 ;  /* 0x00000059000e7202 */ /* 0x000fe40000000f00 */
[----:B------:R-:W-:Y:S01]  /*63d0*/  MOV R12, R91 ;  /* 0x0000005b000c7202 */ /* 0x000fe20000000f00 */
[C---:B----4-:R-:W-:Y:S01]  /*63e0*/  HMMA.16816.F32 R140, R128.reuse, R144, R140 ;  /* 0x00000090808c723c */ /* 0x050fe2000000188c */
[----:B------:R-:W-:Y:S07]  /*63f0*/  LDSM.16.MT88.4 R88, [R216+0x5900] ;  /* 0x00590000d858783b */ /* 0x000fee0000004200 */
[C---:B------:R-:W-:Y:S07]  /*6400*/  HMMA.16816.F32 R144, R128.reuse, R146, R76 ;  /* 0x000000928090723c */ /* 0x040fee000000184c */
[----:B------:R-:W-:Y:S01]  /*6410*/  IMAD.MOV.U32 R76, RZ, RZ, R52 ;  /* 0x000000ffff4c7224 */ /* 0x000fe200078e0034 */
[----:B------:R-:W-:Y:S01]  /*6420*/  HMMA.16816.F32 R164, R128, R168, R164 ;  /* 0x000000a880a4723c */ /* 0x000fe200000018a4 */
[----:B------:R-:W-:Y:S01]  /*6430*/  IMAD.MOV.U32 R78, RZ, RZ, R82 ;  /* 0x000000ffff4e7224 */ /* 0x000fe200078e0052 */
[----:B------:R-:W-:-:S02]  /*6440*/  MOV R79, R81 ;  /* 0x00000051004f7202 */ /* 0x000fc40000000f00 */
[----:B------:R-:W-:Y:S02]  /*6450*/  MOV R77, R83 ;  /* 0x00000053004d7202 */ /* 0x000fe40000000f00 */
[----:B------:R-:W1:Y:S02]  /*6460*/  LDSM.16.MT88.4 R80, [R214+0x5900] ;  /* 0x00590000d650783b */ /* 0x000e640000004200 */
[C---:B------:R-:W-:Y:S07]  /*6470*/  HMMA.16816.F32 R168, R128.reuse, R170, R108 ;  /* 0x000000aa80a8723c */ /* 0x040fee000000186c */
[----:B------:R-:W-:Y:S01]  /*6480*/  IMAD.MOV.U32 R110, RZ, RZ, R4 ;  /* 0x000000ffff6e7224 */ /* 0x000fe200078e0004 */
[----:B------:R-:W-:Y:S01]  /*6490*/  HMMA.16816.F32 R52, R128, R56, R136 ;  /* 0x000000388034723c */ /* 0x000fe20000001888 */
[----:B------:R-:W-:Y:S01]  /*64a0*/  MOV R111, R5 ;  /* 0x00000005006f7202 */ /* 0x000fe20000000f00 */
[----:B------:R-:W-:Y:S01]  /*64b0*/  IMAD.MOV.U32 R5, RZ, RZ, R84 ;  /* 0x000000ffff057224 */ /* 0x000fe200078e0054 */
[----:B------:R-:W-:Y:S01]  /*64c0*/  MOV R4, R13 ;  /* 0x0000000d00047202 */ /* 0x000fe20000000f00 */
[----:B------:R-:W-:-:S03]  /*64d0*/  FADD.FTZ R2, R2, R110 ;  /* 0x0000006e02027221 */ /* 0x000fc60000010000 */
[----:B------:R-:W-:Y:S01]  /*64e0*/  IMAD.MOV.U32 R136, RZ, RZ, R12 ;  /* 0x000000ffff887224 */ /* 0x000fe200078e000c */
[C---:B------:R-:W-:Y:S01]  /*64f0*/  HMMA.16816.F32 R56, R128.reuse, R58, R204 ;  /* 0x0000003a8038723c */ /* 0x040fe200000018cc */
[----:B------:R-:W-:Y:S01]  /*6500*/  FADD.FTZ R2, R111, R2 ;  /* 0x000000026f027221 */ /* 0x000fe20000010000 */
[----:B------:R-:W-:Y:S01]  /*6510*/  MOV R138, R79 ;  /* 0x0000004f008a7202 */ /* 0x000fe20000000f00 */
[----:B------:R-:W-:Y:S02]  /*6520*/  IMAD.MOV.U32 R137, RZ, RZ, R78 ;  /* 0x000000ffff897224 */ /* 0x000fe400078e004e */
[----:B------:R-:W-:Y:S02]  /*6530*/  IMAD.MOV.U32 R139, RZ, RZ, R68 ;  /* 0x000000ffff8b7224 */ /* 0x000fe400078e0044 */
[----:B------:R-:W-:Y:S01]  /*6540*/  IMAD.MOV.U32 R206, RZ, RZ, R14 ;  /* 0x000000ffffce7224 */ /* 0x000fe200078e000e */
[----:B------:R-:W-:Y:S01]  /*6550*/  HMMA.16816.F32 R148, R128, R152, R148 ;  /* 0x000000988094723c */ /* 0x000fe20000001894 */
[----:B------:R-:W-:-:S02]  /*6560*/  MOV R207, R15 ;  /* 0x0000000f00cf7202 */ /* 0x000fc40000000f00 */
[----:B------:R-:W-:Y:S01]  /*6570*/  FADD.FTZ R0, R0, R206 ;  /* 0x000000ce00007221 */ /* 0x000fe20000010000 */
[----:B------:R-:W-:Y:S02]  /*6580*/  LDSM.16.MT88.4 R12, [R215+0x7900] ;  /* 0x00790000d70c783b */ /* 0x000fe40000004200 */
[----:B------:R-:W-:Y:S02]  /*6590*/  FADD.FTZ R2, R207, R2 ;  /* 0x00000002cf027221 */ /* 0x000fe40000010000 */
[----:B------:R-:W-:Y:S01]  /*65a0*/  HMMA.16816.F32 R152, R128, R154, R100 ;  /* 0x0000009a8098723c */ /* 0x000fe20000001864 */
[----:B------:R-:W-:Y:S02]  /*65b0*/  FADD.FTZ R0, R136, R0 ;  /* 0x0000000088007221 */ /* 0x000fe40000010000 */
[----:B------:R-:W-:-:S04]  /*65c0*/  FADD.FTZ R4, R4, R2 ;  /* 0x0000000204047221 */ /* 0x000fc80000010000 */
[----:B------:R-:W-:Y:S01]  /*65d0*/  IMAD.MOV.U32 R100, RZ, RZ, R39 ;  /* 0x000000ffff647224 */ /* 0x000fe200078e0027 */
[----:B------:R-:W-:Y:S01]  /*65e0*/  MOV R101, R38 ;  /* 0x0000002600657202 */ /* 0x000fe20000000f00 */
[----:B------:R-:W-:Y:S01]  /*65f0*/  IMAD.MOV.U32 R102, RZ, RZ, R37 ;  /* 0x000000ffff667224 */ /* 0x000fe200078e0025 */
[----:B------:R-:W-:Y:S01]  /*6600*/  MOV R103, R36 ;  /* 0x0000002400677202 */ /* 0x000fe20000000f00 */
[C---:B------:R-:W-:Y:S01]  /*6610*/  HMMA.16816.F32 R44, R128.reuse, R48, R120 ;  /* 0x00000030802c723c */ /* 0x040fe20000001878 */
[----:B------:R-:W-:Y:S07]  /*6620*/  LDSM.16.MT88.4 R120, [R216+0x7900] ;  /* 0x00790000d878783b */ /* 0x000fee0000004200 */
[C---:B------:R-:W-:Y:S01]  /*6630*/  HMMA.16816.F32 R36, R128.reuse, R40, R112 ;  /* 0x000000288024723c */ /* 0x040fe20000001870 */
[----:B------:R-:W-:Y:S07]  /*6640*/  LDSM.16.MT88.4 R112, [R214+0x7900] ;  /* 0x00790000d670783b */ /* 0x000fee0000004200 */
[C---:B------:R-:W-:Y:S07]  /*6650*/  HMMA.16816.F32 R40, R128.reuse, R42, R116 ;  /* 0x0000002a8028723c */ /* 0x040fee0000001874 */
[----:B------:R-:W-:Y:S01]  /*6660*/  MOV R116, R85 ;  /* 0x0000005500747202 */ /* 0x000fe20000000f00 */
[----:B------:R-:W-:Y:S01]  /*6670*/  IMAD.MOV.U32 R117, RZ, RZ, R86 ;  /* 0x000000ffff757224 */ /* 0x000fe200078e0056 */
[----:B------:R-:W-:Y:S01]  /*6680*/  MOV R118, R87 ;  /* 0x0000005700767202 */ /* 0x000fe20000000f00 */
[----:B------:R-:W-:Y:S01]  /*6690*/  IMAD.MOV.U32 R119, RZ, RZ, R76 ;  /* 0x000000ffff777224 */ /* 0x000fe200078e004c */
[----:B------:R-:W-:Y:S01]  /*66a0*/  HMMA.16816.F32 R48, R128, R50, R124 ;  /* 0x000000328030723c */ /* 0x000fe2000000187c */
[----:B------:R-:W-:-:S02]  /*66b0*/  FADD.FTZ R2, R116, R0 ;  /* 0x0000000074027221 */ /* 0x000fc40000010000 */
[----:B------:R-:W-:Y:S02]  /*66c0*/  FADD.FTZ R0, R117, R4 ;  /* 0x0000000475007221 */ /* 0x000fe40000010000 */
[----:B------:R-:W-:Y:S02]  /*66d0*/  FADD.FTZ R2, R118, R2 ;  /* 0x0000000276027221 */ /* 0x000fe40000010000 */
[----:B------:R-:W-:Y:S01]  /*66e0*/  FADD.FTZ R0, R119, R0 ;  /* 0x0000000077007221 */ /* 0x000fe20000010000 */
[----:B------:R-:W-:Y:S01]  /*66f0*/  MOV R124, R69 ;  /* 0x00000045007c7202 */ /* 0x000fe20000000f00 */
[----:B------:R-:W-:Y:S01]  /*6700*/  FADD.FTZ R2, R137, R2 ;  /* 0x0000000289027221 */ /* 0x000fe20000010000 */
[----:B------:R-:W-:Y:S01]  /*6710*/  MOV R125, R71 ;  /* 0x00000047007d7202 */ /* 0x000fe20000000f00 */
[----:B------:R-:W-:Y:S01]  /*6720*/  FADD.FTZ R0, R138, R0 ;  /* 0x000000008a007221 */ /* 0x000fe20000010000 */
[----:B------:R-:W-:Y:S01]  /*6730*/  MOV R127, R77 ;  /* 0x0000004d007f7202 */ /* 0x000fe20000000f00 */
[----:B------:R-:W-:Y:S01]  /*6740*/  FADD.FTZ R2, R139, R2 ;  /* 0x000000028b027221 */ /* 0x000fe20000010000 */
[----:B------:R-:W-:Y:S01]  /*6750*/  HMMA.16816.F32 R156, R128, R160, R156 ;  /* 0x000000a0809c723c */ /* 0x000fe2000000189c */
[----:B------:R-:W-:-:S02]  /*6760*/  IMAD.MOV.U32 R126, RZ, RZ, R70 ;  /* 0x000000ffff7e7224 */ /* 0x000fc400078e0046 */
[----:B------:R-:W-:Y:S02]  /*6770*/  FADD.FTZ R0, R124, R0 ;  /* 0x000000007c007221 */ /* 0x000fe40000010000 */
[----:B------:R-:W-:Y:S02]  /*6780*/  FADD.FTZ R2, R125, R2 ;  /* 0x000000027d027221 */ /* 0x000fe40000010000 */
[----:B------:R-:W-:Y:S01]  /*6790*/  FADD.FTZ R0, R126, R0 ;  /* 0x000000007e007221 */ /* 0x000fe20000010000 */
[----:B------:R-:W-:Y:S01]  /*67a0*/  HMMA.16816.F32 R160, R128, R162, R104 ;  /* 0x000000a280a0723c */ /* 0x000fe20000001868 */
[----:B------:R-:W-:Y:S01]  /*67b0*/  FADD.FTZ R2, R248, R2 ;  /* 0x00000002f8027221 */ /* 0x000fe20000010000 */
[----:B------:R-:W2:Y:S01]  /*67c0*/  LDSM.16.MT88.4 R104, [R213+0x7900] ;  /* 0x00790000d568783b */ /* 0x000ea20000004200 */
[----:B------:R-:W-:Y:S02]  /*67d0*/  FADD.FTZ R0, R127, R0 ;  /* 0x000000007f007221 */ /* 0x000fe40000010000 */
[----:B------:R-:W-:-:S02]  /*67e0*/  FADD.FTZ R2, R243, R2 ;  /* 0x00000002f3027221 */ /* 0x000fc40000010000 */
[----:B------:R-:W-:Y:S01]  /*67f0*/  FADD.FTZ R0, R5, R0 ;  /* 0x0000000005007221 */ /* 0x000fe20000010000 */
[C---:B------:R-:W-:Y:S01]  /*6800*/  HMMA.16816.F32 R60, R128.reuse, R64, R60 ;  /* 0x00000040803c723c */ /* 0x040fe2000000183c */
[----:B------:R-:W-:Y:S02]  /*6810*/  FADD.FTZ R4, R134, R2 ;  /* 0x0000000286047221 */ /* 0x000fe40000010000 */
[----:B------:R-:W-:Y:S02]  /*6820*/  FADD.FTZ R2, R6, R0 ;  /* 0x0000000006027221 */ /* 0x000fe40000010000 */
[----:B------:R-:W-:Y:S02]  /*6830*/  FADD.FTZ R0, R133, R4 ;  /* 0x0000000485007221 */ /* 0x000fe40000010000 */
[----:B------:R-:W-:Y:S01]  /*6840*/  FADD.FTZ R2, R7, R2 ;  /* 0x0000000207027221 */ /* 0x000fe20000010000 */
[----:B------:R-:W-:Y:S01]  /*6850*/  HMMA.16816.F32 R64, R128, R66, R100 ;  /* 0x000000428040723c */ /* 0x000fe20000001864 */
[----:B------:R-:W-:-:S02]  /*6860*/  FADD.FTZ R0, R11, R0 ;  /* 0x000000000b007221 */ /* 0x000fc40000010000 */
[----:B------:R-:W-:Y:S02]  /*6870*/  FADD.FTZ R2, R249, R2 ;  /* 0x00000002f9027221 */ /* 0x000fe40000010000 */
[----:B------:R-:W-:Y:S02]  /*6880*/  FADD.FTZ R0, R10, R0 ;  /* 0x000000000a007221 */ /* 0x000fe40000010000 */
[----:B------:R-:W-:Y:S01]  /*6890*/  FADD.FTZ R2, R135, R2 ;  /* 0x0000000287027221 */ /* 0x000fe20000010000 */
[----:B------:R-:W-:Y:S01]  /*68a0*/  HMMA.16816.F32 R68, R128, R72, R244 ;  /* 0x000000488044723c */ /* 0x000fe200000018f4 */
[----:B------:R-:W-:-:S04]  /*68b0*/  FADD.FTZ R0, R9, R0 ;  /* 0x0000000009007221 */ /* 0x000fc80000010000 */
[----:B------:R-:W-:-:S03]  /*68c0*/  FADD.FTZ R0, R8, R0 ;  /* 0x0000000008007221 */ /* 0x000fc60000010000 */
[C---:B-1----:R-:W-:Y:S02]  /*68d0*/  HMMA.16816.F32 R76, R128.reuse, R80, R208 ;  /* 0x00000050804c723c */ /* 0x042fe400000018d0 */
[----:B------:R1:W-:Y:S04]  /*68e0*/  STL [R1+0x4], R0 ;  /* 0x0000040001007387 */ /* 0x0003e80000100800 */
[----:B------:R1:W-:Y:S02]  /*68f0*/  STL [R1], R2 ;  /* 0x0000000201007387 */ /* 0x0003e40000100800 */
        /* <DEDUP_REMOVED lines=15> */
[----:B-1----:R-:W-:Y:S01]  /*69f0*/  ISETP.LT.AND P0, PT, RZ, UR4, PT ;  /* 0x00000004ff007c0c */ /* 0x002fe2000bf01270 */
[----:B------:R-:W-:-:S02]  /*6a00*/  UIADD3 UR26, UR4, -0x1, URZ ;  /* 0xffffffff041a7890 */ /* 0x000fc4000fffe03f */
[----:B------:R-:W-:-:S10]  /*6a10*/  ULDC UR24, c[0x0][0x32c] ;  /* 0x0000cb0000187ab9 */ /* 0x000fd40000000800 */
[----:B------:R-:W-:Y:S05]  /*6a20*/  @P0 BRA `(.L_x_984) ;  /* 0x0000008000000947 */ /* 0x000fea0003800000 */
[----:B------:R-:W-:Y:S02]  /*6a30*/  UISETP.NE.AND UP0, UPT, UR24, 0x1, UPT ;  /* 0x000000011800788c */ /* 0x000fe4000bf05270 */
[----:B------:R-:W-:-:S03]  /*6a40*/  UIADD3 UR26, -UR4, URZ, URZ ;  /* 0x0000003f041a7290 */ /* 0x000fc6000fffe13f */
[----:B------:R-:W-:Y:S02]  /*6a50*/  ULDC.64 UR4, c[0x0][0x330] ;  /* 0x0000cc0000047ab9 */ /* 0x000fe40000000a00 */
[----:B------:R-:W-:-:S07]  /*6a60*/  UIMAD.WIDE.U32 UR28, UR26, UR4, URZ ;  /* 0x000000041a1c72a5 */ /* 0x000fce000f8e003f */
[----:B------:R-:W-:Y:S02]  /*6a70*/  @UP0 UMOV UR27, UR29 ;  /* 0x0000001d001b0c82 */ /* 0x000fe40008000000 */
[----:B------:R-:W-:-:S04]  /*6a80*/  @UP0 USHF.R.U32.HI UR26, URZ, UR5, UR27 ;  /* 0x000000053f1a0299 */ /* 0x000fc8000801161b */
[----:B------:R-:W-:Y:S01]  /*6a90*/  ULOP3.LUT UR26, URZ, UR26, URZ, 0x33, !UPT ;  /* 0x0000001a3f1a7292 */ /* 0x000fe2000f8e333f */
[----:B------:R-:W-:Y:S05]  /*6aa0*/  BRA `(.L_x_985) ;  /* 0x0000005000007947 */ /* 0x000fea0003800000 */
.L_x_984:
[----:B------:R-:W-:Y:S02]  /*6ab0*/  UISETP.NE.AND UP0, UPT, UR24, 0x1, UPT ;  /* 0x000000011800788c */ /* 0x000fe4000bf05270 */
[----:B------:R-:W-:Y:S02]  /*6ac0*/  ULDC.64 UR4, c[0x0][0x330] ;  /* 0x0000cc0000047ab9 */ /* 0x000fe40000000a00 */
[----:B------:R-:W-:-:S07]  /*6ad0*/  UIMAD.WIDE.U32 UR28, UR26, UR4, URZ ;  /* 0x000000041a1c72a5 */ /* 0x000fce000f8e003f */
[----:B------:R-:W-:Y:S02]  /*6ae0*/  @UP0 UMOV UR27, UR29 ;  /* 0x0000001d001b0c82 */ /* 0x000fe40008000000 */
[----:B------:R-:W-:Y:S02]  /*6af0*/  @UP0 USHF.R.U32.HI UR26, URZ, UR5, UR27 ;  /* 0x000000053f1a0299 */ /* 0x000fe4000801161b */
.L_x_985:
[----:B------:R-:W-:Y:S02]  /*6b00*/  ULDC UR4, c[0x0][0x32c] ;  /* 0x0000cb0000047ab9 */ /* 0x000fe40000000800 */
[----:B------:R-:W-:-:S04]  /*6b10*/  UIMAD UR4, UR26, UR24, UR4 ;  /* 0x000000181a0472a4 */ /* 0x000fc8000f8e0204 */
[----:B------:R-:W-:-:S04]  /*6b20*/  UISETP.LT.AND UP0, UPT, UR25, UR4, UPT ;  /* 0x000000041900728c */ /* 0x000fc8000bf01270 */
[----:B------:R-:W-:-:S04]  /*6b30*/  USEL UR25, UR25, UR4, UP0 ;  /* 0x0000000419197287 */ /* 0x000fc80008000000 */
.L_x_983:
[----:B-1----:R-:W-:-:S04]  /*6b40*/  USHF.R.S32.HI UR4, URZ, 0x1f, UR25 ;  /* 0x0000001f3f047899 */ /* 0x002fc80008011419 */
[----:B------:R-:W-:-:S04]  /*6b50*/  ULEA.HI UR4, UR4, UR25, URZ, 0x6 ;  /* 0x0000001904047291 */ /* 0x000fc8000f8f303f */
[----:B------:R-:W-:-:S04]  /*6b60*/  USHF.R.S32.HI UR4, URZ, 0x6, UR4 ;  /* 0x000000063f047899 */ /* 0x000fc80008011404 */
[----:B------:R-:W-:-:S04]  /*6b70*/  UISETP.LT.AND UP0, UPT, UR7, UR4, UPT ;  /* 0x000000040700728c */ /* 0x000fc8000bf01270 */
[----:B------:R-:W-:-:S04]  /*6b80*/  USEL UR4, UR7, UR4, !UP0 ;  /* 0x0000000407047287 */ /* 0x000fc8000c000000 */
[----:B------:R-:W-:-:S06]  /*6b90*/  UISETP.GE.AND UP0, UPT, UR21, UR4, UPT ;  /* 0x000000041500728c */ /* 0x000fcc000bf06270 */
[----:B------:R-:W-:-:S13]  /*6ba0*/  PLOP3.LUT P0, PT, PT, PT, UP0, 0x40, 0x0 ;  /* 0x000000000000781c */ /* 0x000fda0003f0e808 */
[----:B------:R-:W-:Y:S05]  /*6bb0*/  @P0 BRA `(.L_x_986) ;  /* 0x000047c000000947 */ /* 0x000fea0003800000 */
[----:B------:R-:W2:Y:S04]  /*6bc0*/  LDL R4, [R1+0x14] ;  /* 0x0000140001047983 */ /* 0x000ea80000100800 */
[----:B------:R-:W3:Y:S01]  /*6bd0*/  LDL R2, [R1+0x18] ;  /* 0x0000180001027983 */ /* 0x000ee20000100800 */
[----:B------:R-:W-:Y:S01]  /*6be0*/  SHF.R.S32.HI R0, RZ, 0x1f, R252 ;  /* 0x0000001fff007819 */ /* 0x000fe200000114fc */
[----:B------:R-:W-:Y:S01]  /*6bf0*/  IMAD.MOV.U32 R134, RZ, RZ, R3 ;  /* 0x000000ffff867224 */ /* 0x000fe200078e0003 */
[C---:B------:R-:W-:Y:S01]  /*6c00*/  IADD3 R5, R252.reuse, 0x40, RZ ;  /* 0x00000040fc057810 */ /* 0x040fe20007ffe0ff */
[----:B------:R-:W-:Y:S01]  /*6c10*/  IMAD.MOV.U32 R133, RZ, RZ, R132 ;  /* 0x000000ffff857224 */ /* 0x000fe200078e0084 */
[C---:B------:R-:W-:Y:S01]  /*6c20*/  SHF.L.U64.HI R210, R252.reuse, 0x1, R0 ;  /* 0x00000001fcd27819 */ /* 0x040fe20000010200 */
[C---:B------:R-:W-:Y:S01]  /*6c30*/  IMAD.SHL.U32 R3, R252.reuse, 0x2, RZ ;  /* 0x00000002fc037824 */ /* 0x040fe200078e00ff */
[----:B------:R-:W-:-:S02]  /*6c40*/  IADD3 R0, R252, 0x80, RZ ;  /* 0x00000080fc007810 */ /* 0x000fc40007ffe0ff */
[----:B------:R-:W-:Y:S02]  /*6c50*/  IADD3 R6, R252, 0x40, RZ ;  /* 0x00000040fc067810 */ /* 0x000fe40007ffe0ff */
[----:B------:R-:W-:Y:S02]  /*6c60*/  SHF.R.S32.HI R0, RZ, 0x1f, R0 ;  /* 0x0000001fff007819 */ /* 0x000fe40000011400 */
[----:B------:R-:W-:-:S04]  /*6c70*/  SHF.R.S32.HI R5, RZ, 0x1f, R5 ;  /* 0x0000001fff057819 */ /* 0x000fc80000011405 */
[----:B------:R-:W-:-:S04]  /*6c80*/  LEA.HI R5, R5, R6, RZ, 0x3 ;  /* 0x0000000605057211 */ /* 0x000fc800078f18ff */
[----:B------:R-:W-:-:S05]  /*6c90*/  LOP3.LUT R5, R5, 0xfffffff8, RZ, 0xc0, !PT ;  /* 0xfffffff805057812 */ /* 0x000fca00078ec0ff */
[C---:B------:R-:W-:Y:S02]  /*6ca0*/  IMAD.SHL.U32 R208, R5.reuse, 0x2, RZ ;  /* 0x0000000205d07824 */ /* 0x040fe400078e00ff */
[----:B--2---:R-:W-:Y:S02]  /*6cb0*/  IMAD.MOV.U32 R7, RZ, RZ, R4 ;  /* 0x000000ffff077224 */ /* 0x004fe400078e0004 */
[----:B---3--:R-:W-:Y:S01]  /*6cc0*/  IMAD.MOV.U32 R4, RZ, RZ, R2 ;  /* 0x000000ffff047224 */ /* 0x008fe200078e0002 */
[----:B------:R-:W-:Y:S02]  /*6cd0*/  IADD3 R2, R252, 0x80, RZ ;  /* 0x00000080fc027810 */ /* 0x000fe40007ffe0ff */
[----:B------:R-:W-:Y:S02]  /*6ce0*/  SHF.L.U64.HI R209, R5, 0x1, R7 ;  /* 0x0000000105d17819 */ /* 0x000fe40000010207 */
[----:B------:R-:W-:Y:S02]  /*6cf0*/  LEA.HI R0, R0, R2, RZ, 0x3 ;  /* 0x0000000200007211 */ /* 0x000fe400078f18ff */
[----:B------:R-:W-:-:S02]  /*6d00*/  SEL R2, RZ, 0x10, P6 ;  /* 0x00000010ff027807 */ /* 0x000fc40003000000 */
[----:B------:R-:W-:-:S04]  /*6d10*/  LOP3.LUT R0, R0, 0xfffffff8, RZ, 0xc0, !PT ;  /* 0xfffffff800007812 */ /* 0x000fc800078ec0ff */
[C---:B------:R-:W-:Y:S01]  /*6d20*/  SHF.L.U64.HI R207, R0.reuse, 0x1, R4 ;  /* 0x0000000100cf7819 */ /* 0x040fe20000010204 */
[----:B------:R-:W-:Y:S01]  /*6d30*/  IMAD.SHL.U32 R206, R0, 0x2, RZ ;  /* 0x0000000200ce7824 */ /* 0x000fe200078e00ff */
[----:B------:R-:W-:Y:S02]  /*6d40*/  SEL R0, RZ, 0x10, P5 ;  /* 0x00000010ff007807 */ /* 0x000fe40002800000 */
.L_x_997:
[----:B------:R-:W-:Y:S04]  /*6d50*/  DEPBAR.LE SB0, 0x0 ;  /* 0x000080000000791a */ /* 0x000fe80000000000 */
[----:B------:R-:W-:Y:S01]  /*6d60*/  BAR.SYNC.DEFER_BLOCKING 0x0 ;  /* 0x0000000000007b1d */ /* 0x000fe20000010000 */
[----:B------:R-:W-:Y:S01]  /*6d70*/  UISETP.GT.AND UP0, UPT, UR7, UR21, UPT ;  /* 0x000000150700728c */ /* 0x000fe2000bf04270 */
[----:B------:R-:W-:Y:S01]  /*6d80*/  SEL R204, RZ, 0x10, P4 ;  /* 0x00000010ffcc7807 */ /* 0x000fe20002000000 */
[----:B------:R-:W-:Y:S01]  /*6d90*/  IMAD.SHL.U32 R243, R252, 0x2, RZ ;  /* 0x00000002fcf37824 */ /* 0x000fe200078e00ff */
[----:B------:R-:W-:Y:S02]  /*6da0*/  SEL R205, RZ, 0x10, P5 ;  /* 0x00000010ffcd7807 */ /* 0x000fe40002800000 */
[----:B------:R-:W-:Y:S02]  /*6db0*/  SEL R211, RZ, 0x10, P6 ;  /* 0x00000010ffd37807 */ /* 0x000fe40003000000 */
[----:B------:R-:W-:Y:S02]  /*6dc0*/  PLOP3.LUT P0, PT, PT, PT, UP0, 0x80, 0x0 ;  /* 0x000000000000781c */ /* 0x000fe40003f0f008 */
[----:B------:R-:W-:Y:S01]  /*6dd0*/  SHF.R.S32.HI R244, RZ, 0x1f, R250 ;  /* 0x0000001ffff47819 */ /* 0x000fe200000114fa */
[----:B-1---5:R1:W2:Y:S04]  /*6de0*/  LDSM.16.M88.4 R32, [R219+0x10100] ;  /* 0x01010000db20783b */ /* 0x0222a80000000200 */
[----:B------:R1:W3:Y:S04]  /*6df0*/  LDSM.16.M88.4 R8, [R212+0x8100] ;  /* 0x00810000d408783b */ /* 0x0002e80000000200 */
[----:B------:R1:W4:Y:S04]  /*6e00*/  LDSM.16.M88.4 R16, [R212+0x8900] ;  /* 0x00890000d410783b */ /* 0x0003280000000200 */
[----:B------:R1:W1:Y:S04]  /*6e10*/  LDSM.16.M88.4 R24, [R212+0x9100] ;  /* 0x00910000d418783b */ /* 0x0002680000000200 */
[----:B------:R1:W1:Y:S04]  /*6e20*/  LDSM.16.M88.4 R136, [R212+0x9900] ;  /* 0x00990000d488783b */ /* 0x0002680000000200 */
[----:B------:R1:W1:Y:S04]  /*6e30*/  LDSM.16.M88.4 R172, [R220+0x10100] ;  /* 0x01010000dcac783b */ /* 0x0002680000000200 */
[----:B------:R1:W1:Y:S04]  /*6e40*/  LDSM.16.M88.4 R176, [R223] ;  /* 0x00000000dfb0783b */ /* 0x0002680000000200 */
[----:B------:R1:W1:Y:S04]  /*6e50*/  LDSM.16.M88.4 R180, [R238] ;  /* 0x00000000eeb4783b */ /* 0x0002680000000200 */
[----:B------:R1:W1:Y:S04]  /*6e60*/  LDSM.16.M88.4 R184, [R237] ;  /* 0x00000000edb8783b */ /* 0x0002680000000200 */
[----:B------:R1:W1:Y:S01]  /*6e70*/  LDSM.16.M88.4 R188, [R236] ;  /* 0x00000000ecbc783b */ /* 0x0002620000000200 */
[----:B------:R-:W-:-:S05]  /*6e80*/  @P0 BRA `(.L_x_987) ;  /* 0x0000037000000947 */ /* 0x000fca0003800000 */
[----:B------:R-:W-:Y:S01]  /*6e90*/  SHF.R.S32.HI R0, RZ, 0x1f, R242 ;  /* 0x0000001fff007819 */ /* 0x000fe200000114f2 */
[----:B------:R-:W-:Y:S01]  /*6ea0*/  IMAD.WIDE.U32 R2, R242, c[0x0][0x208], RZ ;  /* 0x00008200f2027a25 */ /* 0x000fe200078e00ff */
[----:B------:R-:W-:Y:S02]  /*6eb0*/  SHF.R.S32.HI R4, RZ, 0x1f, R240 ;  /* 0x0000001fff047819 */ /* 0x000fe400000114f0 */
[----:B------:R-:W-:Y:S01]  /*6ec0*/  IADD3 R30, -R211, 0x10, RZ ;  /* 0x00000010d31e7810 */ /* 0x000fe20007ffe1ff */
[----:B------:R-:W-:Y:S01]  /*6ed0*/  IMAD R0, R0, c[0x0][0x208], RZ ;  /* 0x0000820000007a24 */ /* 0x000fe200078e02ff */
[----:B------:R-:W-:Y:S01]  /*6ee0*/  IADD3 R28, -R205, 0x10, RZ ;  /* 0x00000010cd1c7810 */ /* 0x000fe20007ffe1ff */
[----:B------:R-:W-:Y:S01]  /*6ef0*/  IMAD R4, R4, c[0x0][0x218], RZ ;  /* 0x0000860004047a24 */ /* 0x000fe200078e02ff */
[----:B------:R-:W-:Y:S01]  /*6f00*/  LOP3.LUT R30, R30, 0xf, RZ, 0xc0, !PT ;  /* 0x0000000f1e1e7812 */ /* 0x000fe200078ec0ff */
[----:B------:R-:W-:Y:S01]  /*6f10*/  IMAD R0, R242, c[0x0][0x20c], R0 ;  /* 0x00008300f2007a24 */ /* 0x000fe200078e0200 */
[----:B------:R-:W-:Y:S01]  /*6f20*/  LOP3.LUT R28, R28, 0xf, RZ, 0xc0, !PT ;  /* 0x0000000f1c1c7812 */ /* 0x000fe200078ec0ff */
[----:B------:R-:W-:Y:S01]  /*6f30*/  IMAD R4, R240, c[0x0][0x21c], R4 ;  /* 0x00008700f0047a24 */ /* 0x000fe200078e0204 */
[----:B------:R-:W-:Y:S01]  /*6f40*/  IADD3 R22, -R204, 0x10, RZ ;  /* 0x00000010cc167810 */ /* 0x000fe20007ffe1ff */
[----:B------:R-:W-:Y:S01]  /*6f50*/  IMAD.IADD R3, R3, 0x1, R0 ;  /* 0x0000000103037824 */ /* 0x000fe200078e0200 */
[C---:B------:R-:W-:Y:S01]  /*6f60*/  SHF.L.U64.HI R6, R250.reuse, 0x1, R244 ;  /* 0x00000001fa067819 */ /* 0x040fe200000102f4 */
[----:B------:R-:W-:Y:S01]  /*6f70*/  IMAD.SHL.U32 R5, R250, 0x2, RZ ;  /* 0x00000002fa057824 */ /* 0x000fe200078e00ff */
[----:B------:R-:W-:Y:S01]  /*6f80*/  LOP3.LUT R22, R22, 0xf, RZ, 0xc0, !PT ;  /* 0x0000000f16167812 */ /* 0x000fe200078ec0ff */
[----:B------:R-:W-:Y:S05]  /*6f90*/  IMAD.WIDE.U32 R2, R240, c[0x0][0x218], R2 ;  /* 0x00008600f0027a25 */ /* 0x000fea00078e0002 */
[----:B------:R-:W-:Y:S04]  /*6fa0*/  IADD3 R0, P0, R2, UR14, RZ ;  /* 0x0000000e02007c10 */ /* 0x000fe8000ff1e0ff */
[----:B------:R-:W-:Y:S02]  /*6fb0*/  IADD3.X R4, R3, UR19, R4, P0, !PT ;  /* 0x0000001303047c10 */ /* 0x000fe400087fe404 */
[C---:B------:R-:W-:Y:S04]  /*6fc0*/  LEA R3, P0, R0.reuse, c[0x0][0x1f8], 0x1 ;  /* 0x00007e0000037a11 */ /* 0x040fe800078008ff */
[----:B------:R-:W-:Y:S02]  /*6fd0*/  LEA.HI.X R4, R0, c[0x0][0x1fc], R4, 0x1, P0 ;  /* 0x00007f0000047a11 */ /* 0x000fe400000f0c04 */
[----:B------:R-:W5:Y:S04]  /*6fe0*/  SHFL.IDX PT, R0, R3, 0x1, 0x181f ;  /* 0x00381f0003007f89 */ /* 0x000f6800000e0000 */
[----:B------:R-:W4:Y:S04]  /*6ff0*/  SHFL.IDX PT, R2, R4, 0x1, 0x181f ;  /* 0x00381f0004027f89 */ /* 0x000f2800000e0000 */
[----:B------:R-:W3:Y:S04]  /*7000*/  SHFL.IDX PT, R3, R3, RZ, 0x181f ;  /* 0x00181fff03037589 */ /* 0x000ee800000e0000 */
[----:B------:R-:W2:Y:S01]  /*7010*/  SHFL.IDX PT, R4, R4, RZ, 0x181f ;  /* 0x00181fff04047589 */ /* 0x000ea200000e0000 */
[----:B-----5:R-:W-:Y:S04]  /*7020*/  IADD3 R30, P2, P0, R30, R0, R208 ;  /* 0x000000001e1e7210 */ /* 0x020fe8000785e0d0 */
[----:B----4-:R-:W-:Y:S02]  /*7030*/  IADD3.X R31, RZ, R2, R209, P2, P0 ;  /* 0x00000002ff1f7210 */ /* 0x010fe400017e04d1 */
[----:B------:R-:W-:Y:S04]  /*7040*/  IADD3 R28, P2, P0, R28, R0, R206 ;  /* 0x000000001c1c7210 */ /* 0x000fe8000785e0ce */
[----:B------:R-:W-:Y:S02]  /*7050*/  IADD3.X R29, RZ, R2, R207, P2, P0 ;  /* 0x00000002ff1d7210 */ /* 0x000fe400017e04cf */
[----:B------:R-:W-:Y:S04]  /*7060*/  IADD3 R22, P2, P0, R22, R0, R5 ;  /* 0x0000000016167210 */ /* 0x000fe8000785e005 */
[--C-:B------:R-:W-:Y:S02]  /*7070*/  IADD3.X R23, RZ, R2, R6.reuse, P2, P0 ;  /* 0x00000002ff177210 */ /* 0x100fe400017e0406 */
[C---:B---3--:R-:W-:Y:S02]  /*7080*/  IADD3 R20, P0, R3.reuse, R5, RZ ;  /* 0x0000000503147210 */ /* 0x048fe40007f1e0ff */
[----:B------:R-:W-:Y:S03]  /*7090*/  ISETP.GE.AND P2, PT, R252, c[0x0][0x1d4], PT ;  /* 0x00007500fc007a0c */ /* 0x000fe60003f46270 */
[C---:B--2---:R-:W-:Y:S01]  /*70a0*/  IMAD.X R21, R4.reuse, 0x1, R6, P0 ;  /* 0x0000000104157824 */ /* 0x044fe200000e0606 */
[CC--:B------:R-:W-:Y:S05]  /*70b0*/  IADD3 R14, P0, R3.reuse, R243.reuse, RZ ;  /* 0x000000f3030e7210 */ /* 0x0c0fea0007f1e0ff */
[C-C-:B------:R-:W-:Y:S01]  /*70c0*/  IMAD.X R15, R4.reuse, 0x1, R210.reuse, P0 ;  /* 0x00000001040f7824 */ /* 0x140fe200000e06d2 */
[C---:B------:R-:W-:Y:S04]  /*70d0*/  IADD3 R12, P0, R3.reuse, R208, RZ ;  /* 0x000000d0030c7210 */ /* 0x040fe80007f1e0ff */
[----:B------:R2:W-:Y:S01]  /*70e0*/  LDGSTS.E.BYPASS.LTC128B.128 [R241], [R14.64], !P2 ;  /* 0x000000000ef17fae */ /* 0x0005e2000d101d50 */
[C---:B------:R-:W-:Y:S01]  /*70f0*/  IMAD.X R13, R4.reuse, 0x1, R209, P0 ;  /* 0x00000001040d7824 */ /* 0x040fe200000e06d1 */
[----:B------:R-:W-:Y:S04]  /*7100*/  IADD3 R6, P0, R3, R206, RZ ;  /* 0x000000ce03067210 */ /* 0x000fe80007f1e0ff */
[----:B------:R2:W-:Y:S01]  /*7110*/  LDGSTS.E.BYPASS.LTC128B.128 [R241+0x2000], [R12.64], !P6 ;  /* 0x020000000cf17fae */ /* 0x0005e2000f101d50 */
[----:B------:R-:W-:Y:S01]  /*7120*/  IMAD.X R7, R4, 0x1, R207, P0 ;  /* 0x0000000104077824 */ /* 0x000fe200000e06cf */
[----:B------:R-:W-:Y:S04]  /*7130*/  IADD3 R4, P0, R0, R243, RZ ;  /* 0x000000f300047210 */ /* 0x000fe80007f1e0ff */
[----:B------:R2:W-:Y:S01]  /*7140*/  LDGSTS.E.BYPASS.LTC128B.128 [R241+0x4000], [R6.64], !P5 ;  /* 0x0400000006f17fae */ /* 0x0005e2000e901d50 */
[----:B------:R-:W-:Y:S01]  /*7150*/  IMAD.X R5, R2, 0x1, R210, P0 ;  /* 0x0000000102057824 */ /* 0x000fe200000e06d2 */
[----:B------:R-:W-:Y:S02]  /*7160*/  ISETP.NE.U32.AND P0, PT, R211, RZ, PT ;  /* 0x000000ffd300720c */ /* 0x000fe40003f05070 */
[----:B------:R2:W-:Y:S04]  /*7170*/  LDGSTS.E.BYPASS.LTC128B.128 [R241+0x6000], [R20.64], !P4 ;  /* 0x0600000014f17fae */ /* 0x0005e8000e101d50 */
[----:B------:R2:W-:Y:S07]  /*7180*/  LDGSTS.E.BYPASS.LTC128B.128 [R241+0x1000], [R4.64], !P2 ;  /* 0x0100000004f17fae */ /* 0x0005ee000d101d50 */
[----:B------:R2:W-:Y:S01]  /*7190*/  LDGSTS.E.BYPASS.LTC128B.128.ZFILL [R241+0x3000], [R30.64], P0 ;  /* 0x030000001ef17fae */ /* 0x0005e20008141d50 */
[----:B------:R-:W-:Y:S11]  /*71a0*/  ISETP.NE.U32.AND P0, PT, R205, RZ, PT ;  /* 0x000000ffcd00720c */ /* 0x000ff60003f05070 */
[----:B------:R-:W-:Y:S02]  /*71b0*/  @!UPT UIADD3 URZ, URZ, URZ, URZ ;  /* 0x0000003f3f3ff290 */ /* 0x000fe4000fffe03f */
[----:B------:R2:W-:Y:S01]  /*71c0*/  LDGSTS.E.BYPASS.LTC128B.128.ZFILL [R241+0x5000], [R28.64], P0 ;  /* 0x050000001cf17fae */ /* 0x0005e20008141d50 */
[----:B------:R-:W-:Y:S11]  /*71d0*/  ISETP.NE.U32.AND P0, PT, R204, RZ, PT ;  /* 0x000000ffcc00720c */ /* 0x000ff60003f05070 */
[----:B------:R-:W-:Y:S02]  /*71e0*/  @!UPT UIADD3 URZ, URZ, URZ, URZ ;  /* 0x0000003f3f3ff290 */ /* 0x000fe4000fffe03f */
[----:B------:R2:W-:Y:S02]  /*71f0*/  LDGSTS.E.BYPASS.LTC128B.128.ZFILL [R241+0x7000], [R22.64], P0 ;  /* 0x0700000016f17fae */ /* 0x0005e40008141d50 */
.L_x_987:
[C---:B--23--:R-:W-:Y:S01]  /*7200*/  HMMA.16816.F32 R4, R32.reuse, R8, RZ ;  /* 0x000000082004723c */ /* 0x04cfe200000018ff */
[----:B------:R-:W-:Y:S01]  /*7210*/  LDSM.16.M88.4 R192, [R218+0x8100] ;  /* 0x00810000dac0783b */ /* 0x000fe20000000200 */
[----:B------:R-:W-:Y:S06]  /*7220*/  UISETP.GT.AND UP0, UPT, UR21, UR7, UPT ;  /* 0x000000071500728c */ /* 0x000fec000bf04270 */
[C---:B------:R-:W-:Y:S01]  /*7230*/  HMMA.16816.F32 R8, R32.reuse, R10, RZ ;  /* 0x0000000a2008723c */ /* 0x040fe200000018ff */
[----:B------:R-:W0:Y:S01]  /*7240*/  LDGDEPBAR ;  /* 0x00000000000079af */ /* 0x000e220000000000 */
[----:B------:R-:W-:Y:S06]  /*7250*/  PLOP3.LUT P0, PT, PT, PT, UP0, 0x40, 0x0 ;  /* 0x000000000000781c */ /* 0x000fec0003f0e808 */
[C---:B----4-:R-:W-:Y:S01]  /*7260*/  HMMA.16816.F32 R12, R32.reuse, R16, RZ ;  /* 0x00000010200c723c */ /* 0x050fe200000018ff */
[----:B------:R-:W-:Y:S07]  /*7270*/  LDSM.16.M88.4 R196, [R218+0x8900] ;  /* 0x00890000dac4783b */ /* 0x000fee0000000200 */
[C---:B------:R-:W-:Y:S01]  /*7280*/  HMMA.16816.F32 R16, R32.reuse, R18, RZ ;  /* 0x000000122010723c */ /* 0x040fe200000018ff */
[----:B------:R-:W-:Y:S07]  /*7290*/  LDSM.16.M88.4 R200, [R217] ;  /* 0x00000000d9c8783b */ /* 0x000fee0000000200 */
[C---:B-1----:R-:W-:Y:S08]  /*72a0*/  HMMA.16816.F32 R20, R32.reuse, R24, RZ ;  /* 0x000000182014723c */ /* 0x042ff000000018ff */
[C---:B------:R-:W-:Y:S08]  /*72b0*/  HMMA.16816.F32 R24, R32.reuse, R26, RZ ;  /* 0x0000001a2018723c */ /* 0x040ff000000018ff */
[C---:B------:R-:W-:Y:S08]  /*72c0*/  HMMA.16816.F32 R28, R32.reuse, R136, RZ ;  /* 0x00000088201c723c */ /* 0x040ff000000018ff */
[----:B------:R-:W-:Y:S01]  /*72d0*/  HMMA.16816.F32 R32, R32, R138, RZ ;  /* 0x0000008a2020723c */ /* 0x000fe200000018ff */
        /* <DEDUP_REMOVED lines=11> */
[----:B------:R-:W-:Y:S01]  /*7390*/  HMMA.16816.F32 R32, R172, R190, R32 ;  /* 0x000000beac20723c */ /* 0x000fe20000001820 */
[----:B------:R-:W5:Y:S07]  /*73a0*/  LDSM.16.M88.4 R172, [R217+0x800] ;  /* 0x00080000d9ac783b */ /* 0x000f6e0000000200 */
[C---:B-1----:R-:W-:Y:S01]  /*73b0*/  HMMA.16816.F32 R4, R136.reuse, R192, R4 ;  /* 0x000000c08804723c */ /* 0x042fe20000001804 */
[----:B------:R-:W-:Y:S07]  /*73c0*/  LDSM.16.M88.4 R188, [R217+0x1800] ;  /* 0x00180000d9bc783b */ /* 0x000fee0000000200 */
        /* <DEDUP_REMOVED lines=10> */
[----:B------:R-:W2:Y:S07]  /*7470*/  LDSM.16.M88.4 R136, [R212+0xa900] ;  /* 0x00a90000d488783b */ /* 0x000eae0000000200 */
[C---:B----4-:R-:W-:Y:S01]  /*7480*/  HMMA.16816.F32 R4, R184.reuse, R200, R4 ;  /* 0x000000c8b804723c */ /* 0x050fe20000001804 */
[----:B------:R-:W3:Y:S07]  /*7490*/  LDSM.16.M88.4 R180, [R212+0xb100] ;  /* 0x00b10000d4b4783b */ /* 0x000eee0000000200 */
[C---:B------:R-:W-:Y:S01]  /*74a0*/  HMMA.16816.F32 R8, R184.reuse, R202, R8 ;  /* 0x000000cab808723c */ /* 0x040fe20000001808 */
[----:B------:R-:W4:Y:S07]  /*74b0*/  LDSM.16.M88.4 R200, [R212+0xb900] ;  /* 0x00b90000d4c8783b */ /* 0x000f2e0000000200 */
[C---:B-----5:R-:W-:Y:S08]  /*74c0*/  HMMA.16816.F32 R12, R184.reuse, R172, R12 ;  /* 0x000000acb80c723c */ /* 0x060ff0000000180c */
[C---:B------:R-:W-:Y:S01]  /*74d0*/  HMMA.16816.F32 R16, R184.reuse, R174, R16 ;  /* 0x000000aeb810723c */ /* 0x040fe20000001810 */
[----:B------:R-:W-:Y:S07]  /*74e0*/  LDSM.16.M88.4 R172, [R220+0x14100] ;  /* 0x01410000dcac783b */ /* 0x000fee0000000200 */
[C---:B-1----:R-:W-:Y:S08]  /*74f0*/  HMMA.16816.F32 R20, R184.reuse, R176, R20 ;  /* 0x000000b0b814723c */ /* 0x042ff00000001814 */
[C---:B------:R-:W-:Y:S01]  /*7500*/  HMMA.16816.F32 R24, R184.reuse, R178, R24 ;  /* 0x000000b2b818723c */ /* 0x040fe20000001818 */
[----:B------:R-:W1:Y:S07]  /*7510*/  LDSM.16.M88.4 R176, [R235] ;  /* 0x00000000ebb0783b */ /* 0x000e6e0000000200 */
[C---:B------:R-:W-:Y:S08]  /*7520*/  HMMA.16816.F32 R28, R184.reuse, R188, R28 ;  /* 0x000000bcb81c723c */ /* 0x040ff0000000181c */
[----:B------:R-:W-:Y:S01]  /*7530*/  HMMA.16816.F32 R32, R184, R190, R32 ;  /* 0x000000beb820723c */ /* 0x000fe20000001820 */
[----:B------:R-:W5:Y:S07]  /*7540*/  LDSM.16.M88.4 R184, [R234] ;  /* 0x00000000eab8783b */ /* 0x000f6e0000000200 */
[C---:B------:R-:W-:Y:S01]  /*7550*/  HMMA.16816.F32 R4, R192.reuse, R196, R4 ;  /* 0x000000c4c004723c */ /* 0x040fe20000001804 */
[----:B------:R-:W1:Y:S07]  /*7560*/  LDSM.16.M88.4 R188, [R233] ;  /* 0x00000000e9bc783b */ /* 0x000e6e0000000200 */
[C---:B------:R-:W-:Y:S01]  /*7570*/  HMMA.16816.F32 R8, R192.reuse, R198, R8 ;  /* 0x000000c6c008723c */ /* 0x040fe20000001808 */
[----:B------:R-:W1:Y:S07]  /*7580*/  LDSM.16.M88.4 R196, [R232] ;  /* 0x00000000e8c4783b */ /* 0x000e6e0000000200 */
[C---:B--2---:R-:W-:Y:S08]  /*7590*/  HMMA.16816.F32 R12, R192.reuse, R136, R12 ;  /* 0x00000088c00c723c */ /* 0x044ff0000000180c */
[C---:B------:R-:W-:Y:S01]  /*75a0*/  HMMA.16816.F32 R16, R192.reuse, R138, R16 ;  /* 0x0000008ac010723c */ /* 0x040fe20000001810 */
[----:B------:R-:W-:Y:S07]  /*75b0*/  LDSM.16.M88.4 R136, [R222+0x14100] ;  /* 0x01410000de88783b */ /* 0x000fee0000000200 */
[C---:B---3--:R-:W-:Y:S08]  /*75c0*/  HMMA.16816.F32 R20, R192.reuse, R180, R20 ;  /* 0x000000b4c014723c */ /* 0x048ff00000001814 */
[C---:B------:R-:W-:Y:S01]  /*75d0*/  HMMA.16816.F32 R24, R192.reuse, R182, R24 ;  /* 0x000000b6c018723c */ /* 0x040fe20000001818 */
[----:B------:R-:W2:Y:S07]  /*75e0*/  LDSM.16.M88.4 R180, [R218+0xa100] ;  /* 0x00a10000dab4783b */ /* 0x000eae0000000200 */
[C---:B----4-:R-:W-:Y:S08]  /*75f0*/  HMMA.16816.F32 R28, R192.reuse, R200, R28 ;  /* 0x000000c8c01c723c */ /* 0x050ff0000000181c */
[----:B------:R-:W-:Y:S01]  /*7600*/  HMMA.16816.F32 R32, R192, R202, R32 ;  /* 0x000000cac020723c */ /* 0x000fe20000001820 */
[----:B------:R-:W3:Y:S07]  /*7610*/  LDSM.16.M88.4 R192, [R218+0xa900] ;  /* 0x00a90000dac0783b */ /* 0x000eee0000000200 */
[C---:B-1----:R-:W-:Y:S01]  /*7620*/  HMMA.16816.F32 R4, R172.reuse, R176, R4 ;  /* 0x000000b0ac04723c */ /* 0x042fe20000001804 */
[----:B------:R-:W-:Y:S07]  /*7630*/  LDSM.16.M88.4 R200, [R217+0x3800] ;  /* 0x00380000d9c8783b */ /* 0x000fee0000000200 */
[C---:B------:R-:W-:Y:S01]  /*7640*/  HMMA.16816.F32 R8, R172.reuse, R178, R8 ;  /* 0x000000b2ac08723c */ /* 0x040fe20000001808 */
[----:B------:R-:W1:Y:S07]  /*7650*/  LDSM.16.M88.4 R176, [R218+0xb100] ;  /* 0x00b10000dab0783b */ /* 0x000e6e0000000200 */
[C---:B-----5:R-:W-:Y:S08]  /*7660*/  HMMA.16816.F32 R12, R172.reuse, R184, R12 ;  /* 0x000000b8ac0c723c */ /* 0x060ff0000000180c */
        /* <DEDUP_REMOVED lines=8> */
[C---:B--2---:R-:W-:Y:S01]  /*76f0*/  HMMA.16816.F32 R4, R136.reuse, R180, R4 ;  /* 0x000000b48804723c */ /* 0x044fe20000001804 */
[----:B------:R-:W-:Y:S07]  /*7700*/  LDSM.16.M88.4 R196, [R217+0x3000] ;  /* 0x00300000d9c4783b */ /* 0x000fee0000000200 */
[C---:B------:R-:W-:Y:S01]  /*7710*/  HMMA.16816.F32 R8, R136.reuse, R182, R8 ;  /* 0x000000b68808723c */ /* 0x040fe20000001808 */
[----:B------:R-:W2:Y:S07]  /*7720*/  LDSM.16.M88.4 R180, [R217+0x2800] ;  /* 0x00280000d9b4783b */ /* 0x000eae0000000200 */
[C---:B---3--:R-:W-:Y:S08]  /*7730*/  HMMA.16816.F32 R12, R136.reuse, R192, R12 ;  /* 0x000000c0880c723c */ /* 0x048ff0000000180c */
[C---:B------:R-:W-:Y:S01]  /*7740*/  HMMA.16816.F32 R16, R136.reuse, R194, R16 ;  /* 0x000000c28810723c */ /* 0x040fe20000001810 */
[----:B------:R-:W-:Y:S07]  /*7750*/  LDSM.16.M88.4 R192, [R220+0x18100] ;  /* 0x01810000dcc0783b */ /* 0x000fee0000000200 */
[C---:B-1----:R-:W-:Y:S08]  /*7760*/  HMMA.16816.F32 R20, R136.reuse, R176, R20 ;  /* 0x000000b08814723c */ /* 0x042ff00000001814 */
[C---:B------:R-:W-:Y:S01]  /*7770*/  HMMA.16816.F32 R24, R136.reuse, R178, R24 ;  /* 0x000000b28818723c */ /* 0x040fe20000001818 */
[----:B------:R-:W-:Y:S07]  /*7780*/  LDSM.16.M88.4 R176, [R212+0xc100] ;  /* 0x00c10000d4b0783b */ /* 0x000fee0000000200 */
[C---:B----4-:R-:W-:Y:S08]  /*7790*/  HMMA.16816.F32 R28, R136.reuse, R184, R28 ;  /* 0x000000b8881c723c */ /* 0x050ff0000000181c */
[----:B------:R-:W-:Y:S01]  /*77a0*/  HMMA.16816.F32 R32, R136, R186, R32 ;  /* 0x000000ba8820723c */ /* 0x000fe20000001820 */
[----:B------:R-:W1:Y:S07]  /*77b0*/  LDSM.16.M88.4 R136, [R219+0x18100] ;  /* 0x01810000db88783b */ /* 0x000e6e0000000200 */
[C---:B-----5:R-:W-:Y:S01]  /*77c0*/  HMMA.16816.F32 R4, R172.reuse, R188, R4 ;  /* 0x000000bcac04723c */ /* 0x060fe20000001804 */
[----:B------:R-:W3:Y:S07]  /*77d0*/  LDSM.16.M88.4 R184, [R212+0xc900] ;  /* 0x00c90000d4b8783b */ /* 0x000eee0000000200 */
[C---:B------:R-:W-:Y:S01]  /*77e0*/  HMMA.16816.F32 R8, R172.reuse, R190, R8 ;  /* 0x000000beac08723c */ /* 0x040fe20000001808 */
[----:B------:R-:W-:Y:S07]  /*77f0*/  LDSM.16.M88.4 R188, [R212+0xd900] ;  /* 0x00d90000d4bc783b */ /* 0x000fee0000000200 */
[C---:B--2---:R-:W-:Y:S08]  /*7800*/  HMMA.16816.F32 R12, R172.reuse, R180, R12 ;  /* 0x000000b4ac0c723c */ /* 0x044ff0000000180c */
[C---:B------:R-:W-:Y:S01]  /*7810*/  HMMA.16816.F32 R16, R172.reuse, R182, R16 ;  /* 0x000000b6ac10723c */ /* 0x040fe20000001810 */
[----:B------:R-:W2:Y:S07]  /*7820*/  LDSM.16.M88.4 R180, [R212+0xd100] ;  /* 0x00d10000d4b4783b */ /* 0x000eae0000000200 */
[C---:B------:R-:W-:Y:S08]  /*7830*/  HMMA.16816.F32 R20, R172.reuse, R196, R20 ;  /* 0x000000c4ac14723c */ /* 0x040ff00000001814 */
[C---:B------:R-:W-:Y:S01]  /*7840*/  HMMA.16816.F32 R24, R172.reuse, R198, R24 ;  /* 0x000000c6ac18723c */ /* 0x040fe20000001818 */
[----:B------:R-:W4:Y:S07]  /*7850*/  LDSM.16.M88.4 R196, [R231] ;  /* 0x00000000e7c4783b */ /* 0x000f2e0000000200 */
[C---:B------:R-:W-:Y:S08]  /*7860*/  HMMA.16816.F32 R28, R172.reuse, R200, R28 ;  /* 0x000000c8ac1c723c */ /* 0x040ff0000000181c */
[----:B------:R-:W-:Y:S01]  /*7870*/  HMMA.16816.F32 R32, R172, R202, R32 ;  /* 0x000000caac20723c */ /* 0x000fe20000001820 */
[----:B------:R-:W5:Y:S07]  /*7880*/  LDSM.16.M88.4 R172, [R230] ;  /* 0x00000000e6ac783b */ /* 0x000f6e0000000200 */
[C---:B-1----:R-:W-:Y:S01]  /*7890*/  HMMA.16816.F32 R4, R136.reuse, R176, R4 ;  /* 0x000000b08804723c */ /* 0x042fe20000001804 */
[----:B------:R-:W-:Y:S07]  /*78a0*/  LDSM.16.M88.4 R200, [R228] ;  /* 0x00000000e4c8783b */ /* 0x000fee0000000200 */
[C---:B------:R-:W-:Y:S01]  /*78b0*/  HMMA.16816.F32 R8, R136.reuse, R178, R8 ;  /* 0x000000b28808723c */ /* 0x040fe20000001808 */
[----:B------:R-:W1:Y:S07]  /*78c0*/  LDSM.16.M88.4 R176, [R229] ;  /* 0x00000000e5b0783b */ /* 0x000e6e0000000200 */
[C---:B---3--:R-:W-:Y:S08]  /*78d0*/  HMMA.16816.F32 R12, R136.reuse, R184, R12 ;  /* 0x000000b8880c723c */ /* 0x048ff0000000180c */
[C---:B------:R-:W-:Y:S01]  /*78e0*/  HMMA.16816.F32 R16, R136.reuse, R186, R16 ;  /* 0x000000ba8810723c */ /* 0x040fe20000001810 */
[----:B------:R-:W-:Y:S07]  /*78f0*/  LDSM.16.M88.4 R184, [R218+0xc900] ;  /* 0x00c90000dab8783b */ /* 0x000fee0000000200 */
[C---:B--2---:R-:W-:Y:S08]  /*7900*/  HMMA.16816.F32 R20, R136.reuse, R180, R20 ;  /* 0x000000b48814723c */ /* 0x044ff00000001814 */
[C---:B------:R-:W-:Y:S01]  /*7910*/  HMMA.16816.F32 R24, R136.reuse, R182, R24 ;  /* 0x000000b68818723c */ /* 0x040fe20000001818 */
[----:B------:R-:W-:Y:S07]  /*7920*/  LDSM.16.M88.4 R180, [R218+0xc100] ;  /* 0x00c10000dab4783b */ /* 0x000fee0000000200 */
[C---:B------:R-:W-:Y:S08]  /*7930*/  HMMA.16816.F32 R28, R136.reuse, R188, R28 ;  /* 0x000000bc881c723c */ /* 0x040ff0000000181c */
        /* <DEDUP_REMOVED lines=11> */
[----:B------:R-:W1:Y:S07]  /*79f0*/  LDSM.16.M88.4 R176, [R217+0x4000] ;  /* 0x00400000d9b0783b */ /* 0x000e6e0000000200 */
[C---:B------:R-:W-:Y:S08]  /*7a00*/  HMMA.16816.F32 R28, R192.reuse, R200, R28 ;  /* 0x000000c8c01c723c */ /* 0x040ff0000000181c */
[----:B------:R-:W-:Y:S01]  /*7a10*/  HMMA.16816.F32 R32, R192, R202, R32 ;  /* 0x000000cac020723c */ /* 0x000fe20000001820 */
[----:B------:R-:W5:Y:S07]  /*7a20*/  LDSM.16.M88.4 R192, [R217+0x4800] ;  /* 0x00480000d9c0783b */ /* 0x000f6e0000000200 */
[C---:B--2---:R-:W-:Y:S01]  /*7a30*/  HMMA.16816.F32 R4, R136.reuse, R180, R4 ;  /* 0x000000b48804723c */ /* 0x044fe20000001804 */
[----:B------:R-:W-:Y:S07]  /*7a40*/  LDSM.16.M88.4 R200, [R212+0xe100] ;  /* 0x00e10000d4c8783b */ /* 0x000fee0000000200 */
[C---:B------:R-:W-:Y:S01]  /*7a50*/  HMMA.16816.F32 R8, R136.reuse, R182, R8 ;  /* 0x000000b68808723c */ /* 0x040fe20000001808 */
[----:B------:R-:W2:Y:S07]  /*7a60*/  LDSM.16.M88.4 R180, [R217+0x5000] ;  /* 0x00500000d9b4783b */ /* 0x000eae0000000200 */
[C---:B------:R-:W-:Y:S08]  /*7a70*/  HMMA.16816.F32 R12, R136.reuse, R184, R12 ;  /* 0x000000b8880c723c */ /* 0x040ff0000000180c */
[C---:B------:R-:W-:Y:S01]  /*7a80*/  HMMA.16816.F32 R16, R136.reuse, R186, R16 ;  /* 0x000000ba8810723c */ /* 0x040fe20000001810 */
[----:B------:R-:W2:Y:S07]  /*7a90*/  LDSM.16.M88.4 R184, [R217+0x5800] ;  /* 0x00580000d9b8783b */ /* 0x000eae0000000200 */
[C---:B---3--:R-:W-:Y:S08]  /*7aa0*/  HMMA.16816.F32 R20, R136.reuse, R188, R20 ;  /* 0x000000bc8814723c */ /* 0x048ff00000001814 */
[C---:B------:R-:W-:Y:S01]  /*7ab0*/  HMMA.16816.F32 R24, R136.reuse, R190, R24 ;  /* 0x000000be8818723c */ /* 0x040fe20000001818 */
[----:B------:R-:W3:Y:S07]  /*7ac0*/  LDSM.16.M88.4 R188, [R219+0x1c100] ;  /* 0x01c10000dbbc783b */ /* 0x000eee0000000200 */
[C---:B----4-:R-:W-:Y:S08]  /*7ad0*/  HMMA.16816.F32 R28, R136.reuse, R196, R28 ;  /* 0x000000c4881c723c */ /* 0x050ff0000000181c */
[----:B------:R-:W-:Y:S01]  /*7ae0*/  HMMA.16816.F32 R32, R136, R198, R32 ;  /* 0x000000c68820723c */ /* 0x000fe20000001820 */
[----:B------:R-:W4:Y:S07]  /*7af0*/  LDSM.16.M88.4 R136, [R212+0xe900] ;  /* 0x00e90000d488783b */ /* 0x000f2e0000000200 */
[C---:B-1----:R-:W-:Y:S01]  /*7b00*/  HMMA.16816.F32 R4, R172.reuse, R176, R4 ;  /* 0x000000b0ac04723c */ /* 0x042fe20000001804 */
[----:B------:R-:W-:Y:S07]  /*7b10*/  LDSM.16.M88.4 R196, [R225] ;  /* 0x00000000e1c4783b */ /* 0x000fee0000000200 */
[C---:B------:R-:W-:Y:S01]  /*7b20*/  HMMA.16816.F32 R8, R172.reuse, R178, R8 ;  /* 0x000000b2ac08723c */ /* 0x040fe20000001808 */
[----:B------:R-:W1:Y:S07]  /*7b30*/  LDSM.16.M88.4 R176, [R212+0xf100] ;  /* 0x00f10000d4b0783b */ /* 0x000e6e0000000200 */
[C---:B-----5:R-:W-:Y:S08]  /*7b40*/  HMMA.16816.F32 R12, R172.reuse, R192, R12 ;  /* 0x000000c0ac0c723c */ /* 0x060ff0000000180c */
[C---:B------:R-:W-:Y:S01]  /*7b50*/  HMMA.16816.F32 R16, R172.reuse, R194, R16 ;  /* 0x000000c2ac10723c */ /* 0x040fe20000001810 */
[----:B------:R-:W5:Y:S07]  /*7b60*/  LDSM.16.M88.4 R192, [R212+0xf900] ;  /* 0x00f90000d4c0783b */ /* 0x000f6e0000000200 */
[C---:B--2---:R-:W-:Y:S08]  /*7b70*/  HMMA.16816.F32 R20, R172.reuse, R180, R20 ;  /* 0x000000b4ac14723c */ /* 0x044ff00000001814 */
[C---:B------:R-:W-:Y:S01]  /*7b80*/  HMMA.16816.F32 R24, R172.reuse, R182, R24 ;  /* 0x000000b6ac18723c */ /* 0x040fe20000001818 */
[----:B------:R-:W-:Y:S07]  /*7b90*/  LDSM.16.M88.4 R180, [R227] ;  /* 0x00000000e3b4783b */ /* 0x000fee0000000200 */
[C---:B------:R-:W-:Y:S08]  /*7ba0*/  HMMA.16816.F32 R28, R172.reuse, R184, R28 ;  /* 0x000000b8ac1c723c */ /* 0x040ff0000000181c */
[----:B------:R-:W-:Y:S01]  /*7bb0*/  HMMA.16816.F32 R32, R172, R186, R32 ;  /* 0x000000baac20723c */ /* 0x000fe20000001820 */
[----:B------:R-:W2:Y:S07]  /*7bc0*/  LDSM.16.M88.4 R172, [R220+0x1c100] ;  /* 0x01c10000dcac783b */ /* 0x000eae0000000200 */
[C---:B---3--:R-:W-:Y:S01]  /*7bd0*/  HMMA.16816.F32 R4, R188.reuse, R200, R4 ;  /* 0x000000c8bc04723c */ /* 0x048fe20000001804 */
[----:B------:R-:W3:Y:S07]  /*7be0*/  LDSM.16.M88.4 R184, [R226] ;  /* 0x00000000e2b8783b */ /* 0x000eee0000000200 */
[C---:B------:R-:W-:Y:S01]  /*7bf0*/  HMMA.16816.F32 R8, R188.reuse, R202, R8 ;  /* 0x000000cabc08723c */ /* 0x040fe20000001808 */
[----:B------:R-:W2:Y:S07]  /*7c00*/  LDSM.16.M88.4 R200, [R224] ;  /* 0x00000000e0c8783b */ /* 0x000eae0000000200 */
[C---:B----4-:R-:W-:Y:S08]  /*7c10*/  HMMA.16816.F32 R12, R188.reuse, R136, R12 ;  /* 0x00000088bc0c723c */ /* 0x050ff0000000180c */
[C---:B------:R-:W-:Y:S01]  /*7c20*/  HMMA.16816.F32 R16, R188.reuse, R138, R16 ;  /* 0x0000008abc10723c */ /* 0x040fe20000001810 */
[----:B------:R-:W-:Y:S07]  /*7c30*/  LDSM.16.M88.4 R136, [R222+0x1c100] ;  /* 0x01c10000de88783b */ /* 0x000fee0000000200 */
[C---:B-1----:R-:W-:Y:S08]  /*7c40*/  HMMA.16816.F32 R20, R188.reuse, R176, R20 ;  /* 0x000000b0bc14723c */ /* 0x042ff00000001814 */
[C---:B------:R-:W-:Y:S01]  /*7c50*/  HMMA.16816.F32 R24, R188.reuse, R178, R24 ;  /* 0x000000b2bc18723c */ /* 0x040fe20000001818 */
[----:B------:R-:W1:Y:S07]  /*7c60*/  LDSM.16.M88.4 R176, [R218+0xe100] ;  /* 0x00e10000dab0783b */ /* 0x000e6e0000000200 */
[C---:B-----5:R-:W-:Y:S08]  /*7c70*/  HMMA.16816.F32 R28, R188.reuse, R192, R28 ;  /* 0x000000c0bc1c723c */ /* 0x060ff0000000181c */
[----:B------:R-:W-:Y:S01]  /*7c80*/  HMMA.16816.F32 R32, R188, R194, R32 ;  /* 0x000000c2bc20723c */ /* 0x000fe20000001820 */
[----:B------:R-:W-:Y:S07]  /*7c90*/  LDSM.16.M88.4 R188, [R218+0xf900] ;  /* 0x00f90000dabc783b */ /* 0x000fee0000000200 */
[C---:B--2---:R-:W-:Y:S01]  /*7ca0*/  HMMA.16816.F32 R4, R172.reuse, R180, R4 ;  /* 0x000000b4ac04723c */ /* 0x044fe20000001804 */
[----:B------:R-:W-:Y:S07]  /*7cb0*/  LDSM.16.M88.4 R192, [R221+0x1c100] ;  /* 0x01c10000ddc0783b */ /* 0x000fee0000000200 */
[C---:B------:R-:W-:Y:S01]  /*7cc0*/  HMMA.16816.F32 R8, R172.reuse, R182, R8 ;  /* 0x000000b6ac08723c */ /* 0x040fe20000001808 */
[----:B------:R-:W2:Y:S07]  /*7cd0*/  LDSM.16.M88.4 R180, [R218+0xe900] ;  /* 0x00e90000dab4783b */ /* 0x000eae0000000200 */
[C---:B---3--:R-:W-:Y:S08]  /*7ce0*/  HMMA.16816.F32 R12, R172.reuse, R184, R12 ;  /* 0x000000b8ac0c723c */ /* 0x048ff0000000180c */
[C---:B------:R-:W-:Y:S01]  /*7cf0*/  HMMA.16816.F32 R16, R172.reuse, R186, R16 ;  /* 0x000000baac10723c */ /* 0x040fe20000001810 */
[----:B------:R-:W3:Y:S07]  /*7d00*/  LDSM.16.M88.4 R184, [R218+0xf100] ;  /* 0x00f10000dab8783b */ /* 0x000eee0000000200 */
[C---:B------:R-:W-:Y:S08]  /*7d10*/  HMMA.16816.F32 R20, R172.reuse, R196, R20 ;  /* 0x000000c4ac14723c */ /* 0x040ff00000001814 */
[C---:B------:R-:W-:Y:S01]  /*7d20*/  HMMA.16816.F32 R24, R172.reuse, R198, R24 ;  /* 0x000000c6ac18723c */ /* 0x040fe20000001818 */
[----:B------:R-:W4:Y:S07]  /*7d30*/  LDSM.16.M88.4 R196, [R217+0x6000] ;  /* 0x00600000d9c4783b */ /* 0x000f2e0000000200 */
[C---:B------:R-:W-:Y:S08]  /*7d40*/  HMMA.16816.F32 R28, R172.reuse, R200, R28 ;  /* 0x000000c8ac1c723c */ /* 0x040ff0000000181c */
[----:B------:R-:W-:Y:S08]  /*7d50*/  HMMA.16816.F32 R32, R172, R202, R32 ;  /* 0x000000caac20723c */ /* 0x000ff00000001820 */
[C---:B-1----:R-:W-:Y:S08]  /*7d60*/  HMMA.16816.F32 R4, R136.reuse, R176, R4 ;  /* 0x000000b08804723c */ /* 0x042ff00000001804 */
[C---:B------:R-:W-:Y:S08]  /*7d70*/  HMMA.16816.F32 R8, R136.reuse, R178, R8 ;  /* 0x000000b28808723c */ /* 0x040ff00000001808 */
[C---:B--2---:R-:W-:Y:S08]  /*7d80*/  HMMA.16816.F32 R12, R136.reuse, R180, R12 ;  /* 0x000000b4880c723c */ /* 0x044ff0000000180c */
[C---:B------:R-:W-:Y:S08]  /*7d90*/  HMMA.16816.F32 R16, R136.reuse, R182, R16 ;  /* 0x000000b68810723c */ /* 0x040ff00000001810 */
[C---:B---3--:R-:W-:Y:S08]  /*7da0*/  HMMA.16816.F32 R20, R136.reuse, R184, R20 ;  /* 0x000000b88814723c */ /* 0x048ff00000001814 */
[C---:B------:R-:W-:Y:S08]  /*7db0*/  HMMA.16816.F32 R24, R136.reuse, R186, R24 ;  /* 0x000000ba8818723c */ /* 0x040ff00000001818 */
[C---:B------:R-:W-:Y:S08]  /*7dc0*/  HMMA.16816.F32 R28, R136.reuse, R188, R28 ;  /* 0x000000bc881c723c */ /* 0x040ff0000000181c */
[----:B------:R-:W-:Y:S01]  /*7dd0*/  HMMA.16816.F32 R32, R136, R190, R32 ;  /* 0x000000be8820723c */ /* 0x000fe20000001820 */
[----:B------:R-:W1:Y:S07]  /*7de0*/  LDSM.16.M88.4 R136, [R217+0x6800] ;  /* 0x00680000d988783b */ /* 0x000e6e0000000200 */
[C---:B----4-:R-:W-:Y:S08]  /*7df0*/  HMMA.16816.F32 R4, R192.reuse, R196, R4 ;  /* 0x000000c4c004723c */ /* 0x050ff00000001804 */
        /* <DEDUP_REMOVED lines=16> */
[----:B------:R-:W-:Y:S02]  /*7f00*/  FMUL.FTZ R12, R12, c[0x0][0x320] ;  /* 0x0000c8000c0c7a20 */ /* 0x000fe40000410000 */
[----:B------:R-:W-:Y:S02]  /*7f10*/  FMUL.FTZ R13, R13, c[0x0][0x320] ;  /* 0x0000c8000d0d7a20 */ /* 0x000fe40000410000 */
[----:B------:R-:W-:Y:S02]  /*7f20*/  FMUL.FTZ R14, R14, c[0x0][0x320] ;  /* 0x0000c8000e0e7a20 */ /* 0x000fe40000410000 */
[----:B------:R-:W-:Y:S02]  /*7f30*/  FMUL.FTZ R15, R15, c[0x0][0x320] ;  /* 0x0000c8000f0f7a20 */ /* 0x000fe40000410000 */
[----:B------:R-:W-:Y:S01]  /*7f40*/  FMUL.FTZ R16, R16, c[0x0][0x320] ;  /* 0x0000c80010107a20 */ /* 0x000fe20000410000 */
[----:B------:R-:W1:Y:S01]  /*7f50*/  MUFU.TANH R181, R8 ;  /* 0x0000000800b57308 */ /* 0x000e620000002400 */
[----:B------:R-:W-:Y:S02]  /*7f60*/  FMUL.FTZ R17, R17, c[0x0][0x320] ;  /* 0x0000c80011117a20 */ /* 0x000fe40000410000 */
[----:B------:R-:W-:Y:S02]  /*7f70*/  FMUL.FTZ R18, R18, c[0x0][0x320] ;  /* 0x0000c80012127a20 */ /* 0x000fe40000410000 */
[----:B------:R-:W-:Y:S05]  /*7f80*/  FMUL.FTZ R19, R19, c[0x0][0x320] ;  /* 0x0000c80013137a20 */ /* 0x000fea0000410000 */
[----:B------:R-:W1:Y:S01]  /*7f90*/  MUFU.TANH R178, R9 ;  /* 0x0000000900b27308 */ /* 0x000e620000002400 */
[----:B----4-:R-:W4:Y:S09]  /*7fa0*/  LDSM.16.M88.4 R4, [R217+0x7000] ;  /* 0x00700000d904783b */ /* 0x010f320000000200 */
[----:B------:R-:W1:Y:S10]  /*7fb0*/  MUFU.TANH R185, R10 ;  /* 0x0000000a00b97308 */ /* 0x000e740000002400 */
[----:B------:R5:W1:Y:S10]  /*7fc0*/  MUFU.TANH R184, R11 ;  /* 0x0000000b00b87308 */ /* 0x000a740000002400 */
[----:B------:R-:W1:Y:S10]  /*7fd0*/  MUFU.TANH R175, R12 ;  /* 0x0000000c00af7308 */ /* 0x000e740000002400 */
[----:B------:R-:W1:Y:S01]  /*7fe0*/  MUFU.TANH R174, R13 ;  /* 0x0000000d00ae7308 */ /* 0x000e620000002400 */
[----:B-----5:R-:W5:Y:S01]  /*7ff0*/  LDSM.16.M88.4 R8, [R217+0x7800] ;  /* 0x00780000d908783b */ /* 0x020f620000000200 */
[----:B------:R-:W-:Y:S04]  /*8000*/  DEPBAR.LE SB0, 0x0 ;  /* 0x000080000000791a */ /* 0x000fe80000000000 */
[C---:B----4-:R-:W-:Y:S04]  /*8010*/  HMMA.16816.F32 R20, R192.reuse, R4, R20 ;  /* 0x00000004c014723c */ /* 0x050fe80000001814 */
[----:B------:R-:W4:Y:S01]  /*8020*/  MUFU.TANH R180, R14 ;  /* 0x0000000e00b47308 */ /* 0x000f220000002400 */
[----:B------:R-:W-:Y:S03]  /*8030*/  BAR.SYNC.DEFER_BLOCKING 0x0 ;  /* 0x0000000000007b1d */ /* 0x000fe60000010000 */
[C---:B------:R-:W-:Y:S06]  /*8040*/  HMMA.16816.F32 R24, R192.reuse, R6, R24 ;  /* 0x00000006c018723c */ /* 0x040fec0000001818 */
[----:B------:R-:W1:Y:S10]  /*8050*/  MUFU.TANH R179, R15 ;  /* 0x0000000f00b37308 */ /* 0x000e740000002400 */
[----:B------:R-:W1:Y:S01]  /*8060*/  MUFU.TANH R173, R16 ;  /* 0x0000001000ad7308 */ /* 0x000e620000002400 */
[----:B------:R-:W-:Y:S02]  /*8070*/  FMUL.FTZ R20, R20, c[0x0][0x320] ;  /* 0x0000c80014147a20 */ /* 0x000fe40000410000 */
[----:B------:R-:W-:Y:S02]  /*8080*/  FMUL.FTZ R21, R21, c[0x0][0x320] ;  /* 0x0000c80015157a20 */ /* 0x000fe40000410000 */
[----:B------:R-:W-:Y:S02]  /*8090*/  FMUL.FTZ R22, R22, c[0x0][0x320] ;  /* 0x0000c80016167a20 */ /* 0x000fe40000410000 */
[----:B------:R-:W-:Y:S03]  /*80a0*/  FMUL.FTZ R23, R23, c[0x0][0x320] ;  /* 0x0000c80017177a20 */ /* 0x000fe60000410000 */
[----:B------:R-:W1:Y:S01]  /*80b0*/  MUFU.TANH R136, R20 ;  /* 0x0000001400887308 */ /* 0x000e620000002400 */
[----:B------:R-:W-:Y:S02]  /*80c0*/  FMUL.FTZ R24, R24, c[0x0][0x320] ;  /* 0x0000c80018187a20 */ /* 0x000fe40000410000 */
[----:B------:R-:W-:Y:S01]  /*80d0*/  FMUL.FTZ R27, R27, c[0x0][0x320] ;  /* 0x0000c8001b1b7a20 */ /* 0x000fe20000410000 */
[C---:B-----5:R-:W-:Y:S03]  /*80e0*/  HMMA.16816.F32 R28, R192.reuse, R8, R28 ;  /* 0x00000008c01c723c */ /* 0x060fe6000000181c */
[----:B------:R-:W-:Y:S03]  /*80f0*/  FMUL.FTZ R26, R26, c[0x0][0x320] ;  /* 0x0000c8001a1a7a20 */ /* 0x000fe60000410000 */
[----:B------:R5:W1:Y:S02]  /*8100*/  MUFU.TANH R135, R21 ;  /* 0x0000001500877308 */ /* 0x000a640000002400 */
[----:B------:R-:W-:Y:S08]  /*8110*/  HMMA.16816.F32 R32, R192, R10, R32 ;  /* 0x0000000ac020723c */ /* 0x000ff00000001820 */
[----:B------:R1:W1:Y:S10]  /*8120*/  MUFU.TANH R139, R22 ;  /* 0x00000016008b7308 */ /* 0x0002740000002400 */
[----:B------:R2:W2:Y:S06]  /*8130*/  MUFU.TANH R172, R23 ;  /* 0x0000001700ac7308 */ /* 0x0004ac0000002400 */
[----:B-----5:R-:W-:Y:S02]  /*8140*/  FMUL.FTZ R21, R32, c[0x0][0x320] ;  /* 0x0000c80020157a20 */ /* 0x020fe40000410000 */
[----:B------:R-:W-:Y:S02]  /*8150*/  FMUL.FTZ R20, R33, c[0x0][0x320] ;  /* 0x0000c80021147a20 */ /* 0x000fe40000410000 */
[----:B------:R5:W3:Y:S01]  /*8160*/  MUFU.TANH R132, R24 ;  /* 0x0000001800847308 */ /* 0x000ae20000002400 */
[----:B-1----:R-:W-:Y:S02]  /*8170*/  FMUL.FTZ R22, R29, c[0x0][0x320] ;  /* 0x0000c8001d167a20 */ /* 0x002fe40000410000 */
[----:B------:R-:W-:Y:S07]  /*8180*/  FMUL.FTZ R29, R35, c[0x0][0x320] ;  /* 0x0000c800231d7a20 */ /* 0x000fee0000410000 */
[----:B------:R1:W1:Y:S01]  /*8190*/  MUFU.TANH R138, R27 ;  /* 0x0000001b008a7308 */ /* 0x0002620000002400 */
[----:B--2---:R-:W-:Y:S02]  /*81a0*/  FMUL.FTZ R23, R28, c[0x0][0x320] ;  /* 0x0000c8001c177a20 */ /* 0x004fe40000410000 */
[----:B------:R-:W-:Y:S07]  /*81b0*/  FMUL.FTZ R28, R34, c[0x0][0x320] ;  /* 0x0000c800221c7a20 */ /* 0x000fee0000410000 */
[----:B------:R2:W2:Y:S01]  /*81c0*/  MUFU.TANH R137, R17 ;  /* 0x0000001100897308 */ /* 0x0004a20000002400 */
[----:B-----5:R-:W-:Y:S02]  /*81d0*/  FMUL.FTZ R24, R25, c[0x0][0x320] ;  /* 0x0000c80019187a20 */ /* 0x020fe40000410000 */
[----:B------:R-:W-:Y:S07]  /*81e0*/  FMUL.FTZ R25, R30, c[0x0][0x320] ;  /* 0x0000c8001e197a20 */ /* 0x000fee0000410000 */
[----:B------:R2:W2:Y:S01]  /*81f0*/  MUFU.TANH R177, R18 ;  /* 0x0000001200b17308 */ /* 0x0004a20000002400 */
[----:B-1----:R-:W-:Y:S09]  /*8200*/  FMUL.FTZ R27, R31, c[0x0][0x320] ;  /* 0x0000c8001f1b7a20 */ /* 0x002ff20000410000 */
[----:B------:R1:W1:Y:S10]  /*8210*/  MUFU.TANH R176, R19 ;  /* 0x0000001300b07308 */ /* 0x0002740000002400 */
        /* <DEDUP_REMOVED lines=11> */
[----:B--234-:R-:W-:Y:S01]  /*82d0*/  IADD3 R18, -R211, 0x10, RZ ;  /* 0x00000010d3127810 */ /* 0x01cfe20007ffe1ff */
[----:B------:R-:W-:Y:S01]  /*82e0*/  ULEA UR5, UR21, UR10, 0x6 ;  /* 0x0000000a15057291 */ /* 0x000fe2000f8e303f */
[----:B------:R-:W-:Y:S01]  /*82f0*/  IADD3 R16, -R205, 0x10, RZ ;  /* 0x00000010cd107810 */ /* 0x000fe20007ffe1ff */
[----:B------:R-:W-:Y:S01]  /*8300*/  IMAD.MOV.U32 R240, RZ, RZ, RZ ;  /* 0x000000fffff07224 */ /* 0x000fe200078e00ff */
[----:B------:R-:W-:Y:S02]  /*8310*/  LOP3.LUT R18, R18, 0xf, RZ, 0xc0, !PT ;  /* 0x0000000f12127812 */ /* 0x000fe400078ec0ff */
[----:B------:R-:W-:Y:S01]  /*8320*/  LOP3.LUT R16, R16, 0xf, RZ, 0xc0, !PT ;  /* 0x0000000f10107812 */ /* 0x000fe200078ec0ff */
[----:B------:R-:W-:Y:S01]  /*8330*/  IMAD.U32 R2, RZ, RZ, UR5 ;  /* 0x00000005ff027e24 */ /* 0x000fe2000f8e00ff */
[----:B------:R-:W-:Y:S02]  /*8340*/  IADD3 R14, -R204, 0x10, RZ ;  /* 0x00000010cc0e7810 */ /* 0x000fe40007ffe1ff */
[----:B------:R-:W-:Y:S02]  /*8350*/  SHF.L.U64.HI R6, R250, 0x1, R244 ;  /* 0x00000001fa067819 */ /* 0x000fe400000102f4 */
[----:B------:R-:W-:Y:S02]  /*8360*/  IADD3 R2, R2, -0x40, R251 ;  /* 0xffffffc002027810 */ /* 0x000fe40007ffe0fb */
[----:B------:R-:W-:Y:S03]  /*8370*/  LOP3.LUT R14, R14, 0xf, RZ, 0xc0, !PT ;  /* 0x0000000f0e0e7812 */ /* 0x000fe600078ec0ff */
        /* <DEDUP_REMOVED lines=8> */
[----:B------:R-:W-:Y:S03]  /*8400*/  @!P1 LEA.HI.X R5, R3, c[0x0][0x2a4], R5, 0x2, P0 ;  /* 0x0000a90003059a11 */ /* 0x000fe600000f1405 */
[----:B------:R-:W-:Y:S01]  /*8410*/  IMAD.WIDE.U32 R2, R242, c[0x0][0x1e0], RZ ;  /* 0x00007800f2027a25 */ /* 0x000fe200078e00ff */
[----:B------:R-:W-:Y:S01]  /*8420*/  SHF.R.S32.HI R0, RZ, 0x1f, R242 ;  /* 0x0000001fff007819 */ /* 0x000fe200000114f2 */
[----:B------:R2:W3:Y:S04]  /*8430*/  @!P1 LDG.E R240, [R4.64] ;  /* 0x0000001004f09981 */ /* 0x0004e8000c1e1900 */
[----:B------:R-:W-:Y:S04]  /*8440*/  IMAD R0, R0, c[0x0][0x1e0], RZ ;  /* 0x0000780000007a24 */ /* 0x000fe800078e02ff */
[----:B------:R-:W-:Y:S04]  /*8450*/  IMAD R0, R242, c[0x0][0x1e4], R0 ;  /* 0x00007900f2007a24 */ /* 0x000fe800078e0200 */
[----:B------:R-:W-:Y:S02]  /*8460*/  IMAD.IADD R3, R3, 0x1, R0 ;  /* 0x0000000103037824 */ /* 0x000fe400078e0200 */
[----:B--2---:R-:W-:Y:S01]  /*8470*/  IMAD.SHL.U32 R5, R250, 0x2, RZ ;  /* 0x00000002fa057824 */ /* 0x004fe200078e00ff */
[----:B---3--:R-:W-:Y:S01]  /*8480*/  SHF.R.S32.HI R4, RZ, 0x1f, R240 ;  /* 0x0000001fff047819 */ /* 0x008fe200000114f0 */
[----:B------:R-:W-:Y:S04]  /*8490*/  IMAD.WIDE.U32 R2, R240, c[0x0][0x1f0], R2 ;  /* 0x00007c00f0027a25 */ /* 0x000fe800078e0002 */
[----:B------:R-:W-:Y:S01]  /*84a0*/  IMAD R4, R4, c[0x0][0x1f0], RZ ;  /* 0x00007c0004047a24 */ /* 0x000fe200078e02ff */
[----:B------:R-:W-:Y:S03]  /*84b0*/  IADD3 R0, P0, R2, UR22, RZ ;  /* 0x0000001602007c10 */ /* 0x000fe6000ff1e0ff */
[----:B------:R-:W-:Y:S05]  /*84c0*/  IMAD R4, R240, c[0x0][0x1f4], R4 ;  /* 0x00007d00f0047a24 */ /* 0x000fea00078e0204 */
[----:B------:R-:W-:Y:S02]  /*84d0*/  IADD3.X R4, R3, UR18, R4, P0, !PT ;  /* 0x0000001203047c10 */ /* 0x000fe400087fe404 */
[C---:B------:R-:W-:Y:S04]  /*84e0*/  LEA R3, P0, R0.reuse, c[0x0][0x1c8], 0x1 ;  /* 0x0000720000037a11 */ /* 0x040fe800078008ff */
[----:B------:R-:W-:Y:S02]  /*84f0*/  LEA.HI.X R4, R0, c[0x0][0x1cc], R4, 0x1, P0 ;  /* 0x0000730000047a11 */ /* 0x000fe400000f0c04 */
[----:B------:R-:W2:Y:S04]  /*8500*/  SHFL.IDX PT, R0, R3, 0x1, 0x181f ;  /* 0x00381f0003007f89 */ /* 0x000ea800000e0000 */
[----:B------:R-:W3:Y:S04]  /*8510*/  SHFL.IDX PT, R2, R4, 0x1, 0x181f ;  /* 0x00381f0004027f89 */ /* 0x000ee800000e0000 */
[----:B------:R-:W4:Y:S04]  /*8520*/  SHFL.IDX PT, R3, R3, RZ, 0x181f ;  /* 0x00181fff03037589 */ /* 0x000f2800000e0000 */
[----:B------:R-:W5:Y:S01]  /*8530*/  SHFL.IDX PT, R4, R4, RZ, 0x181f ;  /* 0x00181fff04047589 */ /* 0x000f6200000e0000 */
[----:B--2---:R-:W-:Y:S04]  /*8540*/  IADD3 R18, P2, P0, R18, R0, R208 ;  /* 0x0000000012127210 */ /* 0x004fe8000785e0d0 */
[----:B-1-3--:R-:W-:Y:S02]  /*8550*/  IADD3.X R19, RZ, R2, R209, P2, P0 ;  /* 0x00000002ff137210 */ /* 0x00afe400017e04d1 */
[----:B------:R-:W-:Y:S04]  /*8560*/  IADD3 R16, P2, P0, R16, R0, R206 ;  /* 0x0000000010107210 */ /* 0x000fe8000785e0ce */
[----:B------:R-:W-:Y:S02]  /*8570*/  IADD3.X R17, RZ, R2, R207, P2, P0 ;  /* 0x00000002ff117210 */ /* 0x000fe400017e04cf */
[----:B------:R-:W-:Y:S04]  /*8580*/  IADD3 R14, P2, P0, R14, R0, R5 ;  /* 0x000000000e0e7210 */ /* 0x000fe8000785e005 */
[--C-:B------:R-:W-:Y:S02]  /*8590*/  IADD3.X R15, RZ, R2, R6.reuse, P2, P0 ;  /* 0x00000002ff0f7210 */ /* 0x100fe400017e0406 */
[C---:B----4-:R-:W-:Y:S02]  /*85a0*/  IADD3 R12, P0, R3.reuse, R5, RZ ;  /* 0x00000005030c7210 */ /* 0x050fe40007f1e0ff */
[----:B------:R-:W-:Y:S03]  /*85b0*/  ISETP.GE.AND P2, PT, R252, c[0x0][0x1d4], PT ;  /* 0x00007500fc007a0c */ /* 0x000fe60003f46270 */
[C---:B-----5:R-:W-:Y:S01]  /*85c0*/  IMAD.X R13, R4.reuse, 0x1, R6, P0 ;  /* 0x00000001040d7824 */ /* 0x060fe200000e0606 */
[CC--:B------:R-:W-:Y:S05]  /*85d0*/  IADD3 R10, P0, R3.reuse, R243.reuse, RZ ;  /* 0x000000f3030a7210 */ /* 0x0c0fea0007f1e0ff */
[C-C-:B------:R-:W-:Y:S01]  /*85e0*/  IMAD.X R11, R4.reuse, 0x1, R210.reuse, P0 ;  /* 0x00000001040b7824 */ /* 0x140fe200000e06d2 */
        /* <DEDUP_REMOVED lines=19> */
.L_x_988:
[----:B--234-:R-:W2:Y:S01]  /*8720*/  LDL R2, [R1+0xc] ;  /* 0x00000c0001027983 */ /* 0x01cea20000100800 */
[----:B------:R-:W-:Y:S01]  /*8730*/  PLOP3.LUT P0, PT, PT, PT, UP2, 0x80, 0x0 ;  /* 0x000000000000781c */ /* 0x000fe20003f0f028 */
[----:B------:R-:W-:Y:S02]  /*8740*/  USHF.L.U32 UR5, UR21, 0x6, URZ ;  /* 0x0000000615057899 */ /* 0x000fe4000800063f */
[----:B-1----:R-:W3:Y:S04]  /*8750*/  LDL R12, [R1+0x8] ;  /* 0x00000800010c7983 */ /* 0x002ee80000100800 */
[----:B------:R-:W-:Y:S01]  /*8760*/  IMAD.U32 R5, RZ, RZ, UR5 ;  /* 0x00000005ff057e24 */ /* 0x000fe2000f8e00ff */
[----:B------:R-:W0:Y:S05]  /*8770*/  LDGDEPBAR ;  /* 0x00000000000079af */ /* 0x000e2a0000000000 */
[----:B--2---:R-:W-:Y:S01]  /*8780*/  @P0 IMAD.HI.U32 R0, R2, c[0x0][0x2c8], RZ ;  /* 0x0000b20002000a27 */ /* 0x004fe200078e00ff */
[----:B------:R-:W-:Y:S03]  /*8790*/  PLOP3.LUT P0, PT, PT, PT, UP2, 0x80, 0x0 ;  /* 0x000000000000781c */ /* 0x000fe60003f0f028 */
[----:B------:R-:W-:Y:S02]  /*87a0*/  IMAD.MOV.U32 R4, RZ, RZ, R2 ;  /* 0x000000ffff047224 */ /* 0x000fe400078e0002 */
[----:B------:R-:W-:Y:S08]  /*87b0*/  IMAD.U32 R2, RZ, RZ, UR11 ;  /* 0x0000000bff027e24 */ /* 0x000ff0000f8e00ff */
[----:B------:R-:W-:Y:S02]  /*87c0*/  @P0 SHF.R.U32.HI R4, RZ, c[0x0][0x2cc], R0 ;  /* 0x0000b300ff040a19 */ /* 0x000fe40000011600 */
[----:B---3--:R-:W-:Y:S02]  /*87d0*/  IADD3 R0, -R12, 0x1, -R5 ;  /* 0x000000010c007810 */ /* 0x008fe40007ffe905 */
[----:B------:R-:W-:Y:S01]  /*87e0*/  PLOP3.LUT P0, PT, PT, PT, UP1, 0x40, 0x0 ;  /* 0x000000000000781c */ /* 0x000fe20003f0e818 */
[----:B------:R-:W1:Y:S02]  /*87f0*/  SHFL.IDX PT, R3, R4, RZ, 0x1c1f ;  /* 0x001c1fff04037589 */ /* 0x000e6400000e0000 */
[----:B------:R-:W-:Y:S05]  /*8800*/  IMAD R0, R2, c[0x0][0x1d0], R0 ;  /* 0x0000740002007a24 */ /* 0x000fea00078e0200 */
[----:B------:R-:W-:Y:S04]  /*8810*/  IADD3 R0, R0, -c[0x0][0x168], RZ ;  /* 0x80005a0000007a10 */ /* 0x000fe80007ffe0ff */
[C---:B------:R-:W-:Y:S02]  /*8820*/  IADD3 R7, R0.reuse, c[0x0][0x328], RZ ;  /* 0x0000ca0000077a10 */ /* 0x040fe40007ffe0ff */
[----:B------:R-:W-:Y:S03]  /*8830*/  IADD3 R6, R0, UR20, RZ ;  /* 0x0000001400067c10 */ /* 0x000fe6000fffe0ff */
[--C-:B-1----:R-:W-:Y:S02]  /*8840*/  IMAD.IADD R2, R7, 0x1, R3.reuse ;  /* 0x0000000107027824 */ /* 0x102fe400078e0203 */
        /* <DEDUP_REMOVED lines=17> */
.L_x_991:
[----:B------:R-:W-:Y:S04]  /*8960*/  MOV R8, c[0x0][0x32c] ;  /* 0x0000cb0000087a02 */ /* 0x000fe80000000f00 */
[----:B------:R-:W-:Y:S11]  /*8970*/  ISETP.NE.AND P0, PT, R8, 0x1, PT ;  /* 0x000000010800780c */ /* 0x000ff60003f05270 */
[----:B------:R-:W-:Y:S02]  /*8980*/  @!UPT UIADD3 URZ, URZ, URZ, URZ ;  /* 0x0000003f3f3ff290 */ /* 0x000fe4000fffe03f */
[----:B------:R-:W-:Y:S05]  /*8990*/  @P0 IMAD.HI.U32 R8, R3, c[0x0][0x330], RZ ;  /* 0x0000cc0003080a27 */ /* 0x000fea00078e00ff */
[----:B------:R-:W-:Y:S02]  /*89a0*/  @P0 SHF.R.U32.HI R3, RZ, c[0x0][0x334], R8 ;  /* 0x0000cd00ff030a19 */ /* 0x000fe40000011608 */
.L_x_992:
[----:B------:R-:W-:Y:S05]  /*89b0*/  BSYNC B0 ;  /* 0x0000000000007941 */ /* 0x000fea0003800000 */
.L_x_990:
[----:B------:R-:W-:Y:S04]  /*89c0*/  IMAD R3, R3, c[0x0][0x32c], -R5 ;  /* 0x0000cb0003037a24 */ /* 0x000fe800078e0a05 */
[----:B------:R-:W-:Y:S05]  /*89d0*/  IMAD.IADD R3, R3, 0x1, -R12 ;  /* 0x0000000103037824 */ /* 0x000fea00078e0a0c */
[----:B------:R-:W-:Y:S02]  /*89e0*/  IADD3 R8, R3, c[0x0][0x32c], RZ ;  /* 0x0000cb0003087a10 */ /* 0x000fe40007ffe0ff */
[----:B------:R-:W-:Y:S02]  /*89f0*/  IMNMX R0, R0, R3, !PT ;  /* 0x0000000300007217 */ /* 0x000fe40007800200 */
[----:B------:R-:W-:Y:S02]  /*8a00*/  IMNMX R2, R2, R8, PT ;  /* 0x0000000802027217 */ /* 0x000fe40003800200 */
.L_x_989:
[----:B------:R-:W-:Y:S01]  /*8a10*/  UISETP.GT.AND UP0, UPT, UR21, -0x1, UPT ;  /* 0xffffffff1500788c */ /* 0x000fe2000bf04270 */
[----:B------:R-:W1:Y:S05]  /*8a20*/  SHFL.IDX PT, R3, R4, 0x1, 0x1c1f ;  /* 0x003c1f0004037f89 */ /* 0x000e6a00000e0000 */
[----:B------:R-:W-:Y:S04]  /*8a30*/  PLOP3.LUT P0, PT, PT, PT, UP0, 0x80, 0x0 ;  /* 0x000000000000781c */ /* 0x000fe80003f0f008 */
[----:B------:R-:W-:Y:S04]  /*8a40*/  ISETP.GT.AND P0, PT, R0, RZ, P0 ;  /* 0x000000ff0000720c */ /* 0x000fe80000704270 */
        /* <DEDUP_REMOVED lines=59> */
[----:B------:R-:W-:Y:S01]  /*8e00*/  ISETP.GT.AND P0, PT, R0, 0x39, P0 ;  /* 0x000000390000780c */ /* 0x000fe20000704270 */
[--C-:B-1----:R-:W-:Y:S03]  /*8e10*/  IMAD.IADD R0, R6, 0x1, R3.reuse ;  /* 0x0000000106007824 */ /* 0x102fe600078e0203 */
[----:B------:R-:W-:Y:S01]  /*8e20*/  ISETP.LT.OR P0, PT, R2, 0x3a, P0 ;  /* 0x0000003a0200780c */ /* 0x000fe20000701670 */
[----:B------:R-:W-:Y:S03]  /*8e30*/  IMAD.IADD R2, R7, 0x1, R3 ;  /* 0x0000000107027824 */ /* 0x000fe600078e0203 */
[----:B------:R-:W-:Y:S02]  /*8e40*/  FSEL R201, R20, -INF , !P0 ;  /* 0xff80000014c97808 */ /* 0x000fe40004000000 */
[----:B------:R-:W-:Y:S11]  /*8e50*/  PLOP3.LUT P0, PT, PT, PT, UP1, 0x40, 0x0 ;  /* 0x000000000000781c */ /* 0x000ff60003f0e818 */
[----:B------:R-:W-:Y:S02]  /*8e60*/  @!UPT UIADD3 URZ, URZ, URZ, URZ ;  /* 0x0000003f3f3ff290 */ /* 0x000fe4000fffe03f */
        /* <DEDUP_REMOVED lines=16> */
.L_x_995:
[----:B------:R-:W-:Y:S04]  /*8f70*/  MOV R4, c[0x0][0x32c] ;  /* 0x0000cb0000047a02 */ /* 0x000fe80000000f00 */
[----:B------:R-:W-:Y:S11]  /*8f80*/  ISETP.NE.AND P0, PT, R4, 0x1, PT ;  /* 0x000000010400780c */ /* 0x000ff60003f05270 */
[----:B------:R-:W-:Y:S02]  /*8f90*/  @!UPT UIADD3 URZ, URZ, URZ, URZ ;  /* 0x0000003f3f3ff290 */ /* 0x000fe4000fffe03f */
[----:B------:R-:W-:Y:S05]  /*8fa0*/  @P0 IMAD.HI.U32 R4, R3, c[0x0][0x330], RZ ;  /* 0x0000cc0003040a27 */ /* 0x000fea00078e00ff */
[----:B------:R-:W-:Y:S02]  /*8fb0*/  @P0 SHF.R.U32.HI R3, RZ, c[0x0][0x334], R4 ;  /* 0x0000cd00ff030a19 */ /* 0x000fe40000011604 */
.L_x_996:
[----:B------:R-:W-:Y:S05]  /*8fc0*/  BSYNC B0 ;  /* 0x0000000000007941 */ /* 0x000fea0003800000 */
.L_x_994:
[----:B------:R-:W-:Y:S04]  /*8fd0*/  IMAD R5, R3, c[0x0][0x32c], -R5 ;  /* 0x0000cb0003057a24 */ /* 0x000fe800078e0a05 */
[----:B------:R-:W-:Y:S05]  /*8fe0*/  IMAD.IADD R5, R5, 0x1, -R12 ;  /* 0x0000000105057824 */ /* 0x000fea00078e0a0c */
[----:B------:R-:W-:Y:S02]  /*8ff0*/  IADD3 R3, R5, c[0x0][0x32c], RZ ;  /* 0x0000cb0005037a10 */ /* 0x000fe40007ffe0ff */
[----:B------:R-:W-:Y:S02]  /*9000*/  IMNMX R0, R0, R5, !PT ;  /* 0x0000000500007217 */ /* 0x000fe40007800200 */
[----:B------:R-:W-:Y:S02]  /*9010*/  IMNMX R2, R2, R3, PT ;  /* 0x0000000302027217 */ /* 0x000fe40003800200 */
.L_x_993:
[----:B------:R-:W-:Y:S01]  /*9020*/  PLOP3.LUT P0, PT, PT, PT, UP0, 0x80, 0x0 ;  /* 0x000000000000781c */ /* 0x000fe20003f0f008 */
[----:B------:R-:W-:Y:S01]  /*9030*/  LDSM.16.MT88.4 R20, [R214+0x100] ;  /* 0x00010000d614783b */ /* 0x000fe20000004200 */
[----:B------:R-:W-:Y:S02]  /*9040*/  FMNMX.FTZ R3, R8, R133, !PT ;  /* 0x0000008508037209 */ /* 0x000fe40007810000 */
[----:B------:R-:W-:Y:S02]  /*9050*/  ISETP.GT.AND P0, PT, R0, RZ, P0 ;  /* 0x000000ff0000720c */ /* 0x000fe40000704270 */
[----:B------:R-:W-:Y:S02]  /*9060*/  FMNMX.FTZ R3, R10, R3, !PT ;  /* 0x000000030a037209 */ /* 0x000fe40007810000 */
        /* <DEDUP_REMOVED lines=49> */
[----:B------:R-:W-:Y:S03]  /*9380*/  ISETP.LT.OR P0, PT, R2, 0x1a, P0 ;  /* 0x0000001a0200780c */ /* 0x000fe60000701670 */
[----:B------:R-:W1:Y:S01]  /*9390*/  SHFL.BFLY PT, R13, R3, 0x2, 0x1f ;  /* 0x0c401f00030d7f89 */ /* 0x000e6200000e0000 */
[----:B------:R-:W-:Y:S02]  /*93a0*/  FSEL R176, R176, -INF , !P0 ;  /* 0xff800000b0b07808 */ /* 0x000fe40004000000 */
[----:B------:R-:W-:Y:S02]  /*93b0*/  PLOP3.LUT P0, PT, PT, PT, UP0, 0x80, 0x0 ;  /* 0x000000000000781c */ /* 0x000fe40003f0f008 */
[----:B------:R-:W-:Y:S02]  /*93c0*/  FMNMX.FTZ R12, R176, R12, !PT ;  /* 0x0000000cb00c7209 */ /* 0x000fe40007810000 */
[----:B------:R-:W-:Y:S04]  /*93d0*/  ISETP.GT.AND P0, PT, R0, 0x20, P0 ;  /* 0x000000200000780c */ /* 0x000fe80000704270 */
[----:B------:R-:W-:Y:S04]  /*93e0*/  ISETP.LT.OR P0, PT, R2, 0x21, P0 ;  /* 0x000000210200780c */ /* 0x000fe80000701670 */
[----:B------:R-:W-:Y:S02]  /*93f0*/  FSEL R181, R139, -INF , !P0 ;  /* 0xff8000008bb57808 */ /* 0x000fe40004000000 */
[----:B------:R-:W-:Y:S02]  /*9400*/  PLOP3.LUT P0, PT, PT, PT, UP0, 0x80, 0x0 ;  /* 0x000000000000781c */ /* 0x000fe40003f0f008 */
[----:B------:R-:W-:Y:S02]  /*9410*/  FMNMX.FTZ R12, R181, R12, !PT ;  /* 0x0000000cb50c7209 */ /* 0x000fe40007810000 */
[----:B------:R-:W-:Y:S02]  /*9420*/  ISETP.GT.AND P0, PT, R0, 0x21, P0 ;  /* 0x000000210000780c */ /* 0x000fe40000704270 */
[----:B-1----:R-:W-:Y:S02]  /*9430*/  FMNMX.FTZ R3, R3, R13, !PT ;  /* 0x0000000d03037209 */ /* 0x002fe40007810000 */
        /* <DEDUP_REMOVED lines=13> */
[----:B------:R-:W-:Y:S01]  /*9510*/  FMUL.FTZ R172, R132, c[0x0][0x2d0] ;  /* 0x0000b40084ac7a20 */ /* 0x000fe20000410000 */
[----:B------:R-:W-:Y:S02]  /*9520*/  FSEL R187, R138, -INF , !P0 ;  /* 0xff8000008abb7808 */ /* 0x000fe40004000000 */
[----:B------:R-:W-:Y:S02]  /*9530*/  PLOP3.LUT P0, PT, PT, PT, UP0, 0x80, 0x0 ;  /* 0x000000000000781c */ /* 0x000fe40003f0f008 */
[----:B------:R-:W-:Y:S02]  /*9540*/  FMNMX.FTZ R12, R187, R12, !PT ;  /* 0x0000000cbb0c7209 */ /* 0x000fe40007810000 */
        /* <DEDUP_REMOVED lines=11> */
[----:B------:R-:W-:Y:S01]  /*9600*/  PLOP3.LUT P0, PT, PT, PT, UP0, 0x80, 0x0 ;  /* 0x000000000000781c */ /* 0x000fe20003f0f008 */
[----:B------:R-:W-:Y:S02]  /*9610*/  UISETP.GT.AND UP0, UPT, UR21, UR4, UPT ;  /* 0x000000041500728c */ /* 0x000fe4000bf04270 */
[----:B------:R-:W-:Y:S01]  /*9620*/  UIADD3 UR21, UR21, -0x1, URZ ;  /* 0xffffffff15157890 */ /* 0x000fe2000fffe03f */
[----:B------:R-:W-:Y:S02]  /*9630*/  ISETP.GT.AND P0, PT, R0, 0x39, P0 ;  /* 0x000000390000780c */ /* 0x000fe40000704270 */
[----:B------:R-:W-:Y:S02]  /*9640*/  FMNMX.FTZ R0, R195, R12, !PT ;  /* 0x0000000cc3007209 */ /* 0x000fe40007810000 */
[----:B------:R-:W-:Y:S01]  /*9650*/  ISETP.LT.OR P0, PT, R2, 0x3a, P0 ;  /* 0x0000003a0200780c */ /* 0x000fe20000701670 */
[----:B------:R-:W-:Y:S01]  /*9660*/  LDSM.16.MT88.4 R12, [R213+0x100] ;  /* 0x00010000d50c783b */ /* 0x000fe20000004200 */
[----:B------:R-:W-:Y:S02]  /*9670*/  FMNMX.FTZ R0, R196, R0, !PT ;  /* 0x00000000c4007209 */ /* 0x000fe40007810000 */
[----:B------:R-:W-:Y:S02]  /*9680*/  FSEL R135, R29, -INF , !P0 ;  /* 0xff8000001d877808 */ /* 0x000fe40004000000 */
[----:B------:R-:W-:Y:S02]  /*9690*/  FMNMX.FTZ R0, R197, R0, !PT ;  /* 0x00000000c5007209 */ /* 0x000fe40007810000 */
[----:B------:R-:W-:Y:S01]  /*96a0*/  FSETP.NEU.FTZ.AND P0, PT, R132, -INF , PT ;  /* 0xff8000008400780b */ /* 0x000fe20003f1d000 */
[----:B------:R-:W-:Y:S01]  /*96b0*/  LDSM.16.MT88.4 R28, [R216+0x100] ;  /* 0x00010000d81c783b */ /* 0x000fe20000004200 */
[----:B------:R-:W-:Y:S02]  /*96c0*/  FMNMX.FTZ R0, R135, R0, !PT ;  /* 0x0000000087007209 */ /* 0x000fe40007810000 */
[----:B------:R-:W-:Y:S05]  /*96d0*/  FSEL R172, R172, RZ, P0 ;  /* 0x000000ffacac7208 */ /* 0x000fea0000000000 */
[----:B------:R-:W1:Y:S01]  /*96e0*/  SHFL.BFLY PT, R2, R0, 0x2, 0x1f ;  /* 0x0c401f0000027f89 */ /* 0x000e6200000e0000 */
[--C-:B------:R-:W-:Y:S02]  /*96f0*/  FFMA.FTZ R8, R8, c[0x0][0x2d0], -R172.reuse ;  /* 0x0000b40008087a23 */ /* 0x100fe400000108ac */
[--C-:B------:R-:W-:Y:S02]  /*9700*/  FFMA.FTZ R10, R10, c[0x0][0x2d0], -R172.reuse ;  /* 0x0000b4000a0a7a23 */ /* 0x100fe400000108ac */
[--C-:B------:R-:W-:Y:S01]  /*9710*/  FFMA.FTZ R9, R9, c[0x0][0x2d0], -R172.reuse ;  /* 0x0000b40009097a23 */ /* 0x100fe200000108ac */
[----:B------:R-:W-:Y:S01]  /*9720*/  MUFU.EX2 R249, R8 ;  /* 0x0000000800f97308 */ /* 0x000fe20000000800 */
[----:B------:R-:W-:Y:S09]  /*9730*/  FFMA.FTZ R11, R11, c[0x0][0x2d0], -R172 ;  /* 0x0000b4000b0b7a23 */ /* 0x000ff200000108ac */
[----:B------:R-:W2:Y:S01]  /*9740*/  MUFU.EX2 R33, R10 ;  /* 0x0000000a00217308 */ /* 0x000ea20000000800 */
[----:B-1----:R-:W-:Y:S02]  /*9750*/  FMNMX.FTZ R2, R0, R2, !PT ;  /* 0x0000000200027209 */ /* 0x002fe40007810000 */
[----:B------:R-:W-:Y:S07]  /*9760*/  FSEL R0, R132, RZ, P0 ;  /* 0x000000ff84007208 */ /* 0x000fee0000000000 */
[----:B------:R-:W-:Y:S01]  /*9770*/  MUFU.EX2 R34, R9 ;  /* 0x0000000900227308 */ /* 0x000fe20000000800 */
[----:B------:R-:W1:Y:S01]  /*9780*/  SHFL.BFLY PT, R3, R2, 0x1, 0x1f ;  /* 0x0c201f0002037f89 */ /* 0x000e6200000e0000 */
[----:B------:R-:W-:Y:S04]  /*9790*/  FADD.FTZ R0, -R0, R133 ;  /* 0x0000008500007221 */ /* 0x000fe80000010100 */
[----:B------:R-:W-:Y:S04]  /*97a0*/  FMUL.FTZ R0, R0, c[0x0][0x2d0] ;  /* 0x0000b40000007a20 */ /* 0x000fe80000410000 */
[----:B------:R-:W3:Y:S01]  /*97b0*/  MUFU.EX2 R35, R11 ;  /* 0x0000000b00237308 */ /* 0x000ee20000000800 */
[----:B--2---:R-:W-:Y:S02]  /*97c0*/  F2FP.PACK_AB R136, R33, R249 ;  /* 0x000000f92188723e */ /* 0x004fe400000000ff */
[----:B-1----:R-:W-:Y:S07]  /*97d0*/  FMNMX.FTZ R3, R2, R3, !PT ;  /* 0x0000000302037209 */ /* 0x002fee0007810000 */
[----:B------:R1:W2:Y:S01]  /*97e0*/  MUFU.EX2 R2, R0 ;  /* 0x0000000000027308 */ /* 0x0002a20000000800 */
[C---:B------:R-:W-:Y:S01]  /*97f0*/  FSETP.NEU.FTZ.AND P0, PT, R3.reuse, -INF , PT ;  /* 0xff8000000300780b */ /* 0x040fe20003f1d000 */
[----:B------:R-:W-:Y:S01]  /*9800*/  FMUL.FTZ R133, R3, c[0x0][0x2d0] ;  /* 0x0000b40003857a20 */ /* 0x000fe20000410000 */
[----:B---3--:R-:W-:Y:S04]  /*9810*/  F2FP.PACK_AB R138, R35, R34 ;  /* 0x00000022238a723e */ /* 0x008fe800000000ff */
[----:B------:R-:W-:Y:S05]  /*9820*/  FSEL R133, R133, RZ, P0 ;  /* 0x000000ff85857208 */ /* 0x000fea0000000000 */
[--C-:B------:R-:W-:Y:S02]  /*9830*/  FFMA.FTZ R4, R4, c[0x0][0x2d0], -R133.reuse ;  /* 0x0000b40004047a23 */ /* 0x100fe40000010885 */
[--C-:B------:R-:W-:Y:S02]  /*9840*/  FFMA.FTZ R6, R6, c[0x0][0x2d0], -R133.reuse ;  /* 0x0000b40006067a23 */ /* 0x100fe40000010885 */
[--C-:B------:R-:W-:Y:S01]  /*9850*/  FFMA.FTZ R5, R5, c[0x0][0x2d0], -R133.reuse ;  /* 0x0000b40005057a23 */ /* 0x100fe20000010885 */
[----:B------:R3:W-:Y:S01]  /*9860*/  MUFU.EX2 R205, R4 ;  /* 0x0000000400cd7308 */ /* 0x0007e20000000800 */
[--C-:B------:R-:W-:Y:S01]  /*9870*/  FFMA.FTZ R7, R7, c[0x0][0x2d0], -R133.reuse ;  /* 0x0000b40007077a23 */ /* 0x100fe20000010885 */
[----:B-1----:R-:W-:Y:S01]  /*9880*/  FSEL R0, R3, RZ, P0 ;  /* 0x000000ff03007208 */ /* 0x002fe20000000000 */
[C---:B--2---:R-:W-:Y:S01]  /*9890*/  FMUL.FTZ R8, R2.reuse, R144 ;  /* 0x0000009002087220 */ /* 0x044fe20000410000 */
[----:B------:R-:W-:Y:S01]  /*98a0*/  PLOP3.LUT P0, PT, PT, PT, UP0, 0x80, 0x0 ;  /* 0x000000000000781c */ /* 0x000fe20003f0f008 */
[----:B------:R-:W-:Y:S05]  /*98b0*/  FMUL.FTZ R9, R2, R145 ;  /* 0x0000009102097220 */ /* 0x000fea0000410000 */
[----:B------:R-:W1:Y:S01]  /*98c0*/  MUFU.EX2 R204, R6 ;  /* 0x0000000600cc7308 */ /* 0x000e620000000800 */
[----:B------:R-:W-:Y:S02]  /*98d0*/  FADD.FTZ R0, -R0, R134 ;  /* 0x0000008600007221 */ /* 0x000fe40000010100 */
[----:B------:R-:W-:Y:S02]  /*98e0*/  FMUL.FTZ R16, R2, R152 ;  /* 0x0000009802107220 */ /* 0x000fe40000410000 */
[----:B------:R-:W-:Y:S02]  /*98f0*/  FMUL.FTZ R0, R0, c[0x0][0x2d0] ;  /* 0x0000b40000007a20 */ /* 0x000fe40000410000 */
[C---:B------:R-:W-:Y:S02]  /*9900*/  FMUL.FTZ R17, R2.reuse, R153 ;  /* 0x0000009902117220 */ /* 0x040fe40000410000 */
[C---:B------:R-:W-:Y:S01]  /*9910*/  FMUL.FTZ R24, R2.reuse, R160 ;  /* 0x000000a002187220 */ /* 0x040fe20000410000 */
[----:B------:R2:W-:Y:S01]  /*9920*/  MUFU.EX2 R203, R5 ;  /* 0x0000000500cb7308 */ /* 0x0005e20000000800 */
[C---:B------:R-:W-:Y:S02]  /*9930*/  FMUL.FTZ R25, R2.reuse, R161 ;  /* 0x000000a102197220 */ /* 0x040fe40000410000 */
[--C-:B------:R-:W-:Y:S02]  /*9940*/  FFMA.FTZ R134, R175, c[0x0][0x2d0], -R172.reuse ;  /* 0x0000b400af867a23 */ /* 0x100fe400000108ac */
[C---:B---3--:R-:W-:Y:S02]  /*9950*/  FMUL.FTZ R4, R2.reuse, R140 ;  /* 0x0000008c02047220 */ /* 0x048fe40000410000 */
[C---:B------:R-:W-:Y:S01]  /*9960*/  FMUL.FTZ R32, R2.reuse, R168 ;  /* 0x000000a802207220 */ /* 0x040fe20000410000 */
[----:B------:R-:W-:Y:S01]  /*9970*/  MOV R168, R33 ;  /* 0x0000002100a87202 */ /* 0x000fe20000000f00 */
[C---:B------:R-:W-:Y:S01]  /*9980*/  FMUL.FTZ R33, R2.reuse, R169 ;  /* 0x000000a902217220 */ /* 0x040fe20000410000 */
[----:B------:R-:W3:Y:S01]  /*9990*/  MUFU.EX2 R202, R7 ;  /* 0x0000000700ca7308 */ /* 0x000ee20000000800 */
[----:B------:R-:W-:Y:S01]  /*99a0*/  MOV R169, R34 ;  /* 0x0000002200a97202 */ /* 0x000fe20000000f00 */
[----:B------:R-:W-:Y:S01]  /*99b0*/  FMUL.FTZ R36, R2, R36 ;  /* 0x0000002402247220 */ /* 0x000fe20000410000 */
[----:B-1----:R-:W-:Y:S01]  /*99c0*/  F2FP.PACK_AB R137, R204, R205 ;  /* 0x000000cdcc89723e */ /* 0x002fe200000000ff */
[C---:B------:R-:W-:Y:S02]  /*99d0*/  FMUL.FTZ R37, R2.reuse, R37 ;  /* 0x0000002502257220 */ /* 0x040fe40000410000 */
[C---:B------:R-:W-:Y:S02]  /*99e0*/  FMUL.FTZ R40, R2.reuse, R40 ;  /* 0x0000002802287220 */ /* 0x040fe40000410000 */
[C---:B------:R-:W-:Y:S02]  /*99f0*/  FMUL.FTZ R41, R2.reuse, R41 ;  /* 0x0000002902297220 */ /* 0x040fe40000410000 */
[----:B------:R-:W1:Y:S01]  /*9a00*/  MUFU.EX2 R0, R0 ;  /* 0x0000000000007308 */ /* 0x000e620000000800 */
[C---:B------:R-:W-:Y:S02]  /*9a10*/  FMUL.FTZ R44, R2.reuse, R44 ;  /* 0x0000002c022c7220 */ /* 0x040fe40000410000 */
[C---:B------:R-:W-:Y:S02]  /*9a20*/  FMUL.FTZ R45, R2.reuse, R45 ;  /* 0x0000002d022d7220 */ /* 0x040fe40000410000 */
[C---:B--2---:R-:W-:Y:S02]  /*9a30*/  FMUL.FTZ R5, R2.reuse, R141 ;  /* 0x0000008d02057220 */ /* 0x044fe40000410000 */
[C---:B------:R-:W-:Y:S02]  /*9a40*/  FMUL.FTZ R48, R2.reuse, R48 ;  /* 0x0000003002307220 */ /* 0x040fe40000410000 */
[C---:B------:R-:W-:Y:S01]  /*9a50*/  FMUL.FTZ R49, R2.reuse, R49 ;  /* 0x0000003102317220 */ /* 0x040fe20000410000 */
[----:B------:R2:W-:Y:S01]  /*9a60*/  MUFU.EX2 R248, R134 ;  /* 0x0000008600f87308 */ /* 0x0005e20000000800 */
[C---:B------:R-:W-:Y:S02]  /*9a70*/  FMUL.FTZ R52, R2.reuse, R52 ;  /* 0x0000003402347220 */ /* 0x040fe40000410000 */
[----:B------:R-:W-:Y:S01]  /*9a80*/  FMUL.FTZ R53, R2, R53 ;  /* 0x0000003502357220 */ /* 0x000fe20000410000 */
[----:B---3--:R-:W-:Y:S01]  /*9a90*/  F2FP.PACK_AB R139, R202, R203 ;  /* 0x000000cbca8b723e */ /* 0x008fe200000000ff */
[C---:B------:R-:W-:Y:S02]  /*9aa0*/  FMUL.FTZ R56, R2.reuse, R56 ;  /* 0x0000003802387220 */ /* 0x040fe40000410000 */
[C---:B------:R-:W-:Y:S02]  /*9ab0*/  FMUL.FTZ R57, R2.reuse, R57 ;  /* 0x0000003902397220 */ /* 0x040fe40000410000 */
[C---:B------:R-:W-:Y:S02]  /*9ac0*/  FMUL.FTZ R60, R2.reuse, R60 ;  /* 0x0000003c023c7220 */ /* 0x040fe40000410000 */
[C---:B------:R-:W-:Y:S02]  /*9ad0*/  FMUL.FTZ R61, R2.reuse, R61 ;  /* 0x0000003d023d7220 */ /* 0x040fe40000410000 */
[----:B------:R-:W-:Y:S02]  /*9ae0*/  FMUL.FTZ R64, R2, R64 ;  /* 0x0000004002407220 */ /* 0x000fe40000410000 */
[C---:B-1----:R-:W-:Y:S02]  /*9af0*/  FMUL.FTZ R6, R0.reuse, R142 ;  /* 0x0000008e00067220 */ /* 0x042fe40000410000 */
[C---:B------:R-:W-:Y:S02]  /*9b00*/  FMUL.FTZ R7, R0.reuse, R143 ;  /* 0x0000008f00077220 */ /* 0x040fe40000410000 */
[----:B------:R-:W1:Y:S01]  /*9b10*/  LDSM.16.MT88.4 R140, [R215+0x100] ;  /* 0x00010000d78c783b */ /* 0x000e620000004200 */
[C---:B------:R-:W-:Y:S02]  /*9b20*/  FMUL.FTZ R10, R0.reuse, R146 ;  /* 0x00000092000a7220 */ /* 0x040fe40000410000 */
[C---:B------:R-:W-:Y:S02]  /*9b30*/  FMUL.FTZ R11, R0.reuse, R147 ;  /* 0x00000093000b7220 */ /* 0x040fe40000410000 */
[C---:B------:R-:W-:Y:S03]  /*9b40*/  HMMA.16816.F32 R4, R136.reuse, R12, R4 ;  /* 0x0000000c8804723c */ /* 0x040fe60000001804 */
[----:B------:R-:W3:Y:S02]  /*9b50*/  LDSM.16.MT88.4 R144, [R213+0x2100] ;  /* 0x00210000d590783b */ /* 0x000ee40000004200 */
[----:B------:R-:W-:Y:S02]  /*9b60*/  FMUL.FTZ R18, R0, R154 ;  /* 0x0000009a00127220 */ /* 0x000fe40000410000 */
[C---:B------:R-:W-:Y:S01]  /*9b70*/  FMUL.FTZ R12, R2.reuse, R148 ;  /* 0x00000094020c7220 */ /* 0x040fe20000410000 */
[C---:B------:R-:W-:Y:S04]  /*9b80*/  HMMA.16816.F32 R8, R136.reuse, R14, R8 ;  /* 0x0000000e8808723c */ /* 0x040fe80000001808 */
[----:B------:R-:W-:Y:S02]  /*9b90*/  FMUL.FTZ R13, R2, R149 ;  /* 0x00000095020d7220 */ /* 0x000fe40000410000 */
[C---:B------:R-:W-:Y:S02]  /*9ba0*/  FMUL.FTZ R19, R0.reuse, R155 ;  /* 0x0000009b00137220 */ /* 0x040fe40000410000 */
[C---:B------:R-:W-:Y:S01]  /*9bb0*/  FMUL.FTZ R14, R0.reuse, R150 ;  /* 0x00000096000e7220 */ /* 0x040fe20000410000 */
[----:B------:R-:W-:Y:S03]  /*9bc0*/  LDSM.16.MT88.4 R152, [R214+0x900] ;  /* 0x00090000d698783b */ /* 0x000fe60000004200 */
[C---:B------:R-:W-:Y:S02]  /*9bd0*/  FMUL.FTZ R15, R0.reuse, R151 ;  /* 0x00000097000f7220 */ /* 0x040fe40000410000 */
[C---:B------:R-:W-:Y:S02]  /*9be0*/  FMUL.FTZ R26, R0.reuse, R162 ;  /* 0x000000a2001a7220 */ /* 0x040fe40000410000 */
[----:B------:R-:W-:Y:S01]  /*9bf0*/  FMUL.FTZ R27, R0, R163 ;  /* 0x000000a3001b7220 */ /* 0x000fe20000410000 */
[----:B------:R-:W4:Y:S01]  /*9c00*/  LDSM.16.MT88.4 R148, [R214+0x2100] ;  /* 0x00210000d694783b */ /* 0x000f220000004200 */
[--C-:B--2---:R-:W-:Y:S01]  /*9c10*/  FFMA.FTZ R134, R174, c[0x0][0x2d0], -R172.reuse ;  /* 0x0000b400ae867a23 */ /* 0x104fe200000108ac */
[C---:B------:R-:W-:Y:S03]  /*9c20*/  HMMA.16816.F32 R12, R136.reuse, R20, R12 ;  /* 0x00000014880c723c */ /* 0x040fe6000000180c */
[C---:B------:R-:W-:Y:S01]  /*9c30*/  FMUL.FTZ R34, R0.reuse, R170 ;  /* 0x000000aa00227220 */ /* 0x040fe20000410000 */
[----:B------:R-:W-:Y:S01]  /*9c40*/  MOV R170, R35 ;  /* 0x0000002300aa7202 */ /* 0x000fe20000000f00 */
[----:B------:R-:W-:Y:S01]  /*9c50*/  FMUL.FTZ R35, R0, R171 ;  /* 0x000000ab00237220 */ /* 0x000fe20000410000 */
[----:B------:R-:W-:Y:S01]  /*9c60*/  LDSM.16.MT88.4 R160, [R213+0x4900] ;  /* 0x00490000d5a0783b */ /* 0x000fe20000004200 */
[C---:B------:R-:W-:Y:S01]  /*9c70*/  FMUL.FTZ R20, R2.reuse, R156 ;  /* 0x0000009c02147220 */ /* 0x040fe20000410000 */
[C---:B------:R-:W-:Y:S01]  /*9c80*/  HMMA.16816.F32 R16, R136.reuse, R22, R16 ;  /* 0x000000168810723c */ /* 0x040fe20000001810 */
[----:B------:R2:W5:Y:S03]  /*9c90*/  MUFU.EX2 R247, R134 ;  /* 0x0000008600f77308 */ /* 0x0005660000000800 */
[----:B------:R-:W-:Y:S02]  /*9ca0*/  FMUL.FTZ R21, R2, R157 ;  /* 0x0000009d02157220 */ /* 0x000fe40000410000 */
        /* <DEDUP_REMOVED lines=8> */
[----:B------:R-:W-:Y:S02]  /*9d30*/  FMUL.FTZ R46, R0, R46 ;  /* 0x0000002e002e7220 */ /* 0x000fe40000410000 */
[C---:B------:R-:W-:Y:S01]  /*9d40*/  FMUL.FTZ R28, R2.reuse, R164 ;  /* 0x000000a4021c7220 */ /* 0x040fe20000410000 */
[C---:B------:R-:W-:Y:S04]  /*9d50*/  HMMA.16816.F32 R24, R136.reuse, R30, R24 ;  /* 0x0000001e8818723c */ /* 0x040fe80000001818 */
[----:B------:R-:W-:Y:S02]  /*9d60*/  FMUL.FTZ R29, R2, R165 ;  /* 0x000000a5021d7220 */ /* 0x000fe40000410000 */
[C---:B------:R-:W-:Y:S02]  /*9d70*/  FMUL.FTZ R47, R0.reuse, R47 ;  /* 0x0000002f002f7220 */ /* 0x040fe40000410000 */
[C---:B------:R-:W-:Y:S04]  /*9d80*/  FMUL.FTZ R30, R0.reuse, R166 ;  /* 0x000000a6001e7220 */ /* 0x040fe80000410000 */
[C---:B------:R-:W-:Y:S02]  /*9d90*/  FMUL.FTZ R31, R0.reuse, R167 ;  /* 0x000000a7001f7220 */ /* 0x040fe40000410000 */
[----:B------:R-:W-:Y:S01]  /*9da0*/  LDSM.16.MT88.4 R164, [R214+0x4900] ;  /* 0x00490000d6a4783b */ /* 0x000fe20000004200 */
[--C-:B--2---:R-:W-:Y:S02]  /*9db0*/  FFMA.FTZ R134, R173, c[0x0][0x2d0], -R172.reuse ;  /* 0x0000b400ad867a23 */ /* 0x104fe400000108ac */
[C---:B------:R-:W-:Y:S02]  /*9dc0*/  FMUL.FTZ R50, R0.reuse, R50 ;  /* 0x0000003200327220 */ /* 0x040fe40000410000 */
[C---:B-1----:R-:W-:Y:S01]  /*9dd0*/  HMMA.16816.F32 R28, R136.reuse, R140, R28 ;  /* 0x0000008c881c723c */ /* 0x042fe2000000181c */
[----:B------:R1:W-:Y:S02]  /*9de0*/  MUFU.EX2 R246, R134 ;  /* 0x0000008600f67308 */ /* 0x0003e40000000800 */
[C---:B------:R-:W-:Y:S02]  /*9df0*/  FMUL.FTZ R51, R0.reuse, R51 ;  /* 0x0000003300337220 */ /* 0x040fe40000410000 */
[C---:B------:R-:W-:Y:S02]  /*9e00*/  FMUL.FTZ R54, R0.reuse, R54 ;  /* 0x0000003600367220 */ /* 0x040fe40000410000 */
[C---:B------:R-:W-:Y:S01]  /*9e10*/  FMUL.FTZ R55, R0.reuse, R55 ;  /* 0x0000003700377220 */ /* 0x040fe20000410000 */
[C---:B------:R-:W-:Y:S01]  /*9e20*/  HMMA.16816.F32 R32, R136.reuse, R142, R32 ;  /* 0x0000008e8820723c */ /* 0x040fe20000001820 */
[----:B------:R-:W2:Y:S03]  /*9e30*/  LDSM.16.MT88.4 R140, [R216+0x2100] ;  /* 0x00210000d88c783b */ /* 0x000ea60000004200 */
[C---:B------:R-:W-:Y:S02]  /*9e40*/  FMUL.FTZ R58, R0.reuse, R58 ;  /* 0x0000003a003a7220 */ /* 0x040fe40000410000 */
[C---:B------:R-:W-:Y:S02]  /*9e50*/  FMUL.FTZ R59, R0.reuse, R59 ;  /* 0x0000003b003b7220 */ /* 0x040fe40000410000 */
[C---:B---3--:R-:W-:Y:S04]  /*9e60*/  HMMA.16816.F32 R36, R136.reuse, R144, R36 ;  /* 0x000000908824723c */ /* 0x048fe80000001824 */
[C---:B------:R-:W-:Y:S02]  /*9e70*/  FMUL.FTZ R62, R0.reuse, R62 ;  /* 0x0000003e003e7220 */ /* 0x040fe40000410000 */
[----:B------:R-:W-:Y:S02]  /*9e80*/  FMUL.FTZ R63, R0, R63 ;  /* 0x0000003f003f7220 */ /* 0x000fe40000410000 */
[C---:B------:R-:W-:Y:S01]  /*9e90*/  HMMA.16816.F32 R40, R136.reuse, R146, R40 ;  /* 0x000000928828723c */ /* 0x040fe20000001828 */
[----:B------:R-:W3:Y:S03]  /*9ea0*/  LDSM.16.MT88.4 R144, [R215+0x2100] ;  /* 0x00210000d790783b */ /* 0x000ee60000004200 */
[--C-:B-1----:R-:W-:Y:S02]  /*9eb0*/  FFMA.FTZ R134, R178, c[0x0][0x2d0], -R172.reuse ;  /* 0x0000b400b2867a23 */ /* 0x102fe400000108ac */
[----:B------:R-:W-:Y:S02]  /*9ec0*/  FMUL.FTZ R65, R2, R65 ;  /* 0x0000004102417220 */ /* 0x000fe40000410000 */
[C---:B----4-:R-:W-:Y:S01]  /*9ed0*/  HMMA.16816.F32 R44, R136.reuse, R148, R44 ;  /* 0x00000094882c723c */ /* 0x050fe2000000182c */
[----:B------:R1:W4:Y:S03]  /*9ee0*/  MUFU.EX2 R245, R134 ;  /* 0x0000008600f57308 */ /* 0x0003260000000800 */
[C---:B------:R-:W-:Y:S02]  /*9ef0*/  FMUL.FTZ R66, R0.reuse, R66 ;  /* 0x0000004200427220 */ /* 0x040fe40000410000 */
[----:B------:R-:W-:Y:S02]  /*9f00*/  FMUL.FTZ R67, R0, R67 ;  /* 0x0000004300437220 */ /* 0x000fe40000410000 */
[C---:B------:R-:W-:Y:S01]  /*9f10*/  HMMA.16816.F32 R48, R136.reuse, R150, R48 ;  /* 0x000000968830723c */ /* 0x040fe20000001830 */
[----:B------:R-:W1:Y:S03]  /*9f20*/  LDSM.16.MT88.4 R148, [R213+0x4100] ;  /* 0x00410000d594783b */ /* 0x000e660000004200 */
[C---:B------:R-:W-:Y:S02]  /*9f30*/  FMUL.FTZ R68, R2.reuse, R68 ;  /* 0x0000004402447220 */ /* 0x040fe40000410000 */
[----:B------:R-:W-:Y:S02]  /*9f40*/  FMUL.FTZ R69, R2, R69 ;  /* 0x0000004502457220 */ /* 0x000fe40000410000 */
[C---:B------:R-:W-:Y:S01]  /*9f50*/  FMUL.FTZ R70, R0.reuse, R70 ;  /* 0x0000004600467220 */ /* 0x040fe20000410000 */
[C---:B--2---:R-:W-:Y:S03]  /*9f60*/  HMMA.16816.F32 R52, R136.reuse, R140, R52 ;  /* 0x0000008c8834723c */ /* 0x044fe60000001834 */
[----:B------:R-:W-:Y:S02]  /*9f70*/  FMUL.FTZ R71, R0, R71 ;  /* 0x0000004700477220 */ /* 0x000fe40000410000 */
[C---:B------:R-:W-:Y:S02]  /*9f80*/  FMUL.FTZ R72, R2.reuse, R72 ;  /* 0x0000004802487220 */ /* 0x040fe40000410000 */
[----:B------:R-:W-:Y:S01]  /*9f90*/  FMUL.FTZ R73, R2, R73 ;  /* 0x0000004902497220 */ /* 0x000fe20000410000 */
[C---:B------:R-:W-:Y:S01]  /*9fa0*/  HMMA.16816.F32 R56, R136.reuse, R142, R56 ;  /* 0x0000008e8838723c */ /* 0x040fe20000001838 */
[----:B------:R-:W2:Y:S03]  /*9fb0*/  LDSM.16.MT88.4 R140, [R214+0x4100] ;  /* 0x00410000d68c783b */ /* 0x000ea60000004200 */
[C---:B------:R-:W-:Y:S02]  /*9fc0*/  FMUL.FTZ R74, R0.reuse, R74 ;  /* 0x0000004a004a7220 */ /* 0x040fe40000410000 */
[----:B------:R-:W-:Y:S02]  /*9fd0*/  FMUL.FTZ R75, R0, R75 ;  /* 0x0000004b004b7220 */ /* 0x000fe40000410000 */
[C---:B---3--:R-:W-:Y:S04]  /*9fe0*/  HMMA.16816.F32 R60, R136.reuse, R144, R60 ;  /* 0x00000090883c723c */ /* 0x048fe8000000183c */
[C---:B------:R-:W-:Y:S02]  /*9ff0*/  FMUL.FTZ R76, R2.reuse, R76 ;  /* 0x0000004c024c7220 */ /* 0x040fe40000410000 */
[----:B------:R-:W-:Y:S02]  /*a000*/  FMUL.FTZ R77, R2, R77 ;  /* 0x0000004d024d7220 */ /* 0x000fe40000410000 */
[C---:B------:R-:W-:Y:S01]  /*a010*/  HMMA.16816.F32 R64, R136.reuse, R146, R64 ;  /* 0x000000928840723c */ /* 0x040fe20000001840 */
[----:B------:R-:W3:Y:S03]  /*a020*/  LDSM.16.MT88.4 R144, [R216+0x4100] ;  /* 0x00410000d890783b */ /* 0x000ee60000004200 */
[C---:B------:R-:W-:Y:S02]  /*a030*/  FMUL.FTZ R78, R0.reuse, R78 ;  /* 0x0000004e004e7220 */ /* 0x040fe40000410000 */
[----:B------:R-:W-:Y:S02]  /*a040*/  FMUL.FTZ R79, R0, R79 ;  /* 0x0000004f004f7220 */ /* 0x000fe40000410000 */
[C---:B-1----:R-:W-:Y:S04]  /*a050*/  HMMA.16816.F32 R68, R136.reuse, R148, R68 ;  /* 0x000000948844723c */ /* 0x042fe80000001844 */
[--C-:B------:R-:W-:Y:S02]  /*a060*/  FFMA.FTZ R134, R180, c[0x0][0x2d0], -R133.reuse ;  /* 0x0000b400b4867a23 */ /* 0x100fe40000010885 */
[C---:B------:R-:W-:Y:S02]  /*a070*/  FMUL.FTZ R80, R2.reuse, R80 ;  /* 0x0000005002507220 */ /* 0x040fe40000410000 */
[C---:B------:R-:W-:Y:S01]  /*a080*/  HMMA.16816.F32 R72, R136.reuse, R150, R72 ;  /* 0x000000968848723c */ /* 0x040fe20000001848 */
[----:B------:R-:W1:Y:S01]  /*a090*/  LDSM.16.MT88.4 R148, [R215+0x4100] ;  /* 0x00410000d794783b */ /* 0x000e620000004200 */
[----:B------:R3:W-:Y:S02]  /*a0a0*/  MUFU.EX2 R194, R134 ;  /* 0x0000008600c27308 */ /* 0x0007e40000000800 */
[----:B------:R-:W-:Y:S02]  /*a0b0*/  FMUL.FTZ R81, R2, R81 ;  /* 0x0000005102517220 */ /* 0x000fe40000410000 */
[C---:B------:R-:W-:Y:S02]  /*a0c0*/  FMUL.FTZ R82, R0.reuse, R82 ;  /* 0x0000005200527220 */ /* 0x040fe40000410000 */
[----:B------:R-:W-:Y:S01]  /*a0d0*/  FMUL.FTZ R83, R0, R83 ;  /* 0x0000005300537220 */ /* 0x000fe20000410000 */
[C---:B--2---:R-:W-:Y:S03]  /*a0e0*/  HMMA.16816.F32 R76, R136.reuse, R140, R76 ;  /* 0x0000008c884c723c */ /* 0x044fe6000000184c */
[C---:B------:R-:W-:Y:S02]  /*a0f0*/  FMUL.FTZ R84, R2.reuse, R84 ;  /* 0x0000005402547220 */ /* 0x040fe40000410000 */
[----:B------:R-:W-:Y:S02]  /*a100*/  FMUL.FTZ R85, R2, R85 ;  /* 0x0000005502557220 */ /* 0x000fe40000410000 */
[C---:B------:R-:W-:Y:S01]  /*a110*/  FMUL.FTZ R86, R0.reuse, R86 ;  /* 0x0000005600567220 */ /* 0x040fe20000410000 */
[C---:B------:R-:W-:Y:S01]  /*a120*/  HMMA.16816.F32 R80, R136.reuse, R142, R80 ;  /* 0x0000008e8850723c */ /* 0x040fe20000001850 */
[----:B------:R-:W2:Y:S03]  /*a130*/  LDSM.16.MT88.4 R140, [R213+0x6100] ;  /* 0x00610000d58c783b */ /* 0x000ea60000004200 */
[----:B------:R-:W-:Y:S02]  /*a140*/  FMUL.FTZ R87, R0, R87 ;  /* 0x0000005700577220 */ /* 0x000fe40000410000 */
[C---:B------:R-:W-:Y:S02]  /*a150*/  FMUL.FTZ R88, R2.reuse, R88 ;  /* 0x0000005802587220 */ /* 0x040fe40000410000 */
[----:B------:R-:W-:Y:S03]  /*a160*/  FMUL.FTZ R89, R2, R89 ;  /* 0x0000005902597220 */ /* 0x000fe60000410000 */
[C---:B---3--:R-:W-:Y:S03]  /*a170*/  HMMA.16816.F32 R84, R136.reuse, R144, R84 ;  /* 0x000000908854723c */ /* 0x048fe60000001854 */
[C---:B------:R-:W-:Y:S02]  /*a180*/  FMUL.FTZ R90, R0.reuse, R90 ;  /* 0x0000005a005a7220 */ /* 0x040fe40000410000 */
[----:B------:R-:W-:Y:S02]  /*a190*/  FMUL.FTZ R91, R0, R91 ;  /* 0x0000005b005b7220 */ /* 0x000fe40000410000 */
[--C-:B------:R-:W-:Y:S02]  /*a1a0*/  FFMA.FTZ R134, R179, c[0x0][0x2d0], -R133.reuse ;  /* 0x0000b400b3867a23 */ /* 0x100fe40000010885 */
[C---:B------:R-:W-:Y:S02]  /*a1b0*/  FMUL.FTZ R92, R2.reuse, R92 ;  /* 0x0000005c025c7220 */ /* 0x040fe40000410000 */
[----:B------:R3:W2:Y:S01]  /*a1c0*/  MUFU.EX2 R193, R134 ;  /* 0x0000008600c17308 */ /* 0x0006a20000000800 */
[C---:B------:R-:W-:Y:S01]  /*a1d0*/  HMMA.16816.F32 R88, R136.reuse, R146, R88 ;  /* 0x000000928858723c */ /* 0x040fe20000001858 */
[----:B------:R-:W4:Y:S02]  /*a1e0*/  LDSM.16.MT88.4 R144, [R214+0x6100] ;  /* 0x00610000d690783b */ /* 0x000f240000004200 */
[----:B------:R-:W-:Y:S02]  /*a1f0*/  FMUL.FTZ R93, R2, R93 ;  /* 0x0000005d025d7220 */ /* 0x000fe40000410000 */
[C---:B------:R-:W-:Y:S02]  /*a200*/  FMUL.FTZ R94, R0.reuse, R94 ;  /* 0x0000005e005e7220 */ /* 0x040fe40000410000 */
[----:B------:R-:W-:Y:S02]  /*a210*/  FMUL.FTZ R95, R0, R95 ;  /* 0x0000005f005f7220 */ /* 0x000fe40000410000 */
[C---:B------:R-:W-:Y:S03]  /*a220*/  FMUL.FTZ R96, R2.reuse, R96 ;  /* 0x0000006002607220 */ /* 0x040fe60000410000 */
[----:B------:R-:W-:Y:S02]  /*a230*/  FMUL.FTZ R97, R2, R97 ;  /* 0x0000006102617220 */ /* 0x000fe40000410000 */
[C---:B-1----:R-:W-:Y:S03]  /*a240*/  HMMA.16816.F32 R92, R136.reuse, R148, R92 ;  /* 0x00000094885c723c */ /* 0x042fe6000000185c */
[C---:B------:R-:W-:Y:S02]  /*a250*/  FMUL.FTZ R98, R0.reuse, R98 ;  /* 0x0000006200627220 */ /* 0x040fe40000410000 */
[----:B------:R-:W-:Y:S02]  /*a260*/  FMUL.FTZ R99, R0, R99 ;  /* 0x0000006300637220 */ /* 0x000fe40000410000 */
[C---:B------:R-:W-:Y:S02]  /*a270*/  FMUL.FTZ R100, R2.reuse, R100 ;  /* 0x0000006402647220 */ /* 0x040fe40000410000 */
[--C-:B---3--:R-:W-:Y:S03]  /*a280*/  FFMA.FTZ R134, R177, c[0x0][0x2d0], -R133.reuse ;  /* 0x0000b400b1867a23 */ /* 0x108fe60000010885 */
[C---:B------:R-:W-:Y:S01]  /*a290*/  HMMA.16816.F32 R96, R136.reuse, R150, R96 ;  /* 0x000000968860723c */ /* 0x040fe20000001860 */
[----:B------:R-:W1:Y:S01]  /*a2a0*/  LDSM.16.MT88.4 R148, [R216+0x6100] ;  /* 0x00610000d894783b */ /* 0x000e620000004200 */
[----:B------:R3:W-:Y:S01]  /*a2b0*/  MUFU.EX2 R192, R134 ;  /* 0x0000008600c07308 */ /* 0x0007e20000000800 */
[----:B------:R-:W-:Y:S02]  /*a2c0*/  FMUL.FTZ R101, R2, R101 ;  /* 0x0000006502657220 */ /* 0x000fe40000410000 */
[C---:B------:R-:W-:Y:S02]  /*a2d0*/  FMUL.FTZ R102, R0.reuse, R102 ;  /* 0x0000006600667220 */ /* 0x040fe40000410000 */
[----:B------:R-:W-:Y:S02]  /*a2e0*/  FMUL.FTZ R103, R0, R103 ;  /* 0x0000006700677220 */ /* 0x000fe40000410000 */
[C---:B------:R-:W-:Y:S03]  /*a2f0*/  FMUL.FTZ R104, R2.reuse, R104 ;  /* 0x0000006802687220 */ /* 0x040fe60000410000 */
[----:B------:R-:W-:Y:S02]  /*a300*/  FMUL.FTZ R105, R2, R105 ;  /* 0x0000006902697220 */ /* 0x000fe40000410000 */
        /* <DEDUP_REMOVED lines=9> */
[--C-:B---3--:R-:W-:Y:S02]  /*a3a0*/  FFMA.FTZ R134, R176, c[0x0][0x2d0], -R133.reuse ;  /* 0x0000b400b0867a23 */ /* 0x108fe40000010885 */
[----:B------:R-:W-:Y:S02]  /*a3b0*/  LDSM.16.MT88.4 R176, [R214+0x3900] ;  /* 0x00390000d6b0783b */ /* 0x000fe40000004200 */
[----:B------:R3:W1:Y:S01]  /*a3c0*/  MUFU.EX2 R191, R134 ;  /* 0x0000008600bf7308 */ /* 0x0006620000000800 */
[C---:B----4-:R-:W-:Y:S03]  /*a3d0*/  HMMA.16816.F32 R108, R136.reuse, R144, R108 ;  /* 0x00000090886c723c */ /* 0x050fe6000000186c */
[C---:B------:R-:W-:Y:S02]  /*a3e0*/  FMUL.FTZ R112, R2.reuse, R112 ;  /* 0x0000007002707220 */ /* 0x040fe40000410000 */
[----:B------:R-:W-:Y:S02]  /*a3f0*/  FMUL.FTZ R113, R2, R113 ;  /* 0x0000007102717220 */ /* 0x000fe40000410000 */
[C---:B------:R-:W-:Y:S02]  /*a400*/  FMUL.FTZ R114, R0.reuse, R114 ;  /* 0x0000007200727220 */ /* 0x040fe40000410000 */
[----:B------:R-:W-:Y:S03]  /*a410*/  FMUL.FTZ R115, R0, R115 ;  /* 0x0000007300737220 */ /* 0x000fe60000410000 */
[C---:B------:R-:W-:Y:S02]  /*a420*/  FMUL.FTZ R116, R2.reuse, R116 ;  /* 0x0000007402747220 */ /* 0x040fe40000410000 */
[----:B------:R-:W-:Y:S02]  /*a430*/  FMUL.FTZ R117, R2, R117 ;  /* 0x0000007502757220 */ /* 0x000fe40000410000 */
[C---:B------:R-:W-:Y:S01]  /*a440*/  HMMA.16816.F32 R112, R136.reuse, R146, R112 ;  /* 0x000000928870723c */ /* 0x040fe20000001870 */
[----:B------:R-:W4:Y:S02]  /*a450*/  LDSM.16.MT88.4 R144, [R213+0x900] ;  /* 0x00090000d590783b */ /* 0x000f240000004200 */
        /* <DEDUP_REMOVED lines=18> */
[--C-:B---3--:R-:W-:Y:S04]  /*a580*/  FFMA.FTZ R134, R182, c[0x0][0x2d0], -R172.reuse ;  /* 0x0000b400b6867a23 */ /* 0x108fe800000108ac */
[----:B------:R2:W-:Y:S01]  /*a590*/  MUFU.EX2 R244, R134 ;  /* 0x0000008600f47308 */ /* 0x0005e20000000800 */
[----:B------:R-:W-:Y:S01]  /*a5a0*/  HMMA.16816.F32 R128, R136, R142, R128 ;  /* 0x0000008e8880723c */ /* 0x000fe20000001880 */
[----:B------:R-:W3:Y:S06]  /*a5b0*/  LDSM.16.MT88.4 R140, [R213+0x2900] ;  /* 0x00290000d58c783b */ /* 0x000eec0000004200 */
[----:B-----5:R-:W-:Y:S02]  /*a5c0*/  F2FP.PACK_AB R136, R247, R248 ;  /* 0x000000f8f788723e */ /* 0x020fe400000000ff */
[----:B------:R-:W-:Y:S03]  /*a5d0*/  F2FP.PACK_AB R138, R245, R246 ;  /* 0x000000f6f58a723e */ /* 0x000fe600000000ff */
[----:B------:R-:W-:Y:S02]  /*a5e0*/  F2FP.PACK_AB R137, R193, R194 ;  /* 0x000000c2c189723e */ /* 0x000fe400000000ff */
[----:B------:R-:W-:Y:S07]  /*a5f0*/  F2FP.PACK_AB R139, R191, R192 ;  /* 0x000000c0bf8b723e */ /* 0x000fee00000000ff */
[C---:B----4-:R-:W-:Y:S03]  /*a600*/  HMMA.16816.F32 R4, R136.reuse, R144, R4 ;  /* 0x000000908804723c */ /* 0x050fe60000001804 */
[--C-:B--2---:R-:W-:Y:S04]  /*a610*/  FFMA.FTZ R134, R188, c[0x0][0x2d0], -R172.reuse ;  /* 0x0000b400bc867a23 */ /* 0x104fe800000108ac */
[----:B------:R2:W4:Y:S01]  /*a620*/  MUFU.EX2 R243, R134 ;  /* 0x0000008600f37308 */ /* 0x0005220000000800 */
[C---:B------:R-:W-:Y:S01]  /*a630*/  HMMA.16816.F32 R8, R136.reuse, R146, R8 ;  /* 0x000000928808723c */ /* 0x040fe20000001808 */
[----:B------:R-:W5:Y:S07]  /*a640*/  LDSM.16.MT88.4 R144, [R214+0x2900] ;  /* 0x00290000d690783b */ /* 0x000f6e0000004200 */
[C---:B------:R-:W-:Y:S08]  /*a650*/  HMMA.16816.F32 R12, R136.reuse, R152, R12 ;  /* 0x00000098880c723c */ /* 0x040ff0000000180c */
[C---:B------:R-:W-:Y:S01]  /*a660*/  HMMA.16816.F32 R16, R136.reuse, R154, R16 ;  /* 0x0000009a8810723c */ /* 0x040fe20000001810 */
[----:B------:R-:W-:Y:S03]  /*a670*/  LDSM.16.MT88.4 R152, [R215+0x2900] ;  /* 0x00290000d798783b */ /* 0x000fe60000004200 */
[--C-:B--2---:R-:W-:Y:S04]  /*a680*/  FFMA.FTZ R134, R189, c[0x0][0x2d0], -R172.reuse ;  /* 0x0000b400bd867a23 */ /* 0x104fe800000108ac */
[C---:B-1----:R-:W-:Y:S01]  /*a690*/  HMMA.16816.F32 R20, R136.reuse, R148, R20 ;  /* 0x000000948814723c */ /* 0x042fe20000001814 */
[----:B------:R1:W-:Y:S07]  /*a6a0*/  MUFU.EX2 R211, R134 ;  /* 0x0000008600d37308 */ /* 0x0003ee0000000800 */
[C---:B------:R-:W-:Y:S01]  /*a6b0*/  HMMA.16816.F32 R24, R136.reuse, R150, R24 ;  /* 0x000000968818723c */ /* 0x040fe20000001818 */
[----:B------:R-:W2:Y:S07]  /*a6c0*/  LDSM.16.MT88.4 R148, [R216+0x2900] ;  /* 0x00290000d894783b */ /* 0x000eae0000004200 */
[C---:B------:R-:W-:Y:S08]  /*a6d0*/  HMMA.16816.F32 R28, R136.reuse, R156, R28 ;  /* 0x0000009c881c723c */ /* 0x040ff0000000181c */
[C---:B------:R-:W-:Y:S01]  /*a6e0*/  HMMA.16816.F32 R32, R136.reuse, R158, R32 ;  /* 0x0000009e8820723c */ /* 0x040fe20000001820 */
[----:B------:R-:W4:Y:S03]  /*a6f0*/  LDSM.16.MT88.4 R156, [R216+0x4900] ;  /* 0x00490000d89c783b */ /* 0x000f260000004200 */
[--C-:B-1----:R-:W-:Y:S04]  /*a700*/  FFMA.FTZ R134, R190, c[0x0][0x2d0], -R172.reuse ;  /* 0x0000b400be867a23 */ /* 0x102fe800000108ac */
[C---:B---3--:R-:W-:Y:S01]  /*a710*/  HMMA.16816.F32 R36, R136.reuse, R140, R36 ;  /* 0x0000008c8824723c */ /* 0x048fe20000001824 */
[----:B------:R1:W3:Y:S07]  /*a720*/  MUFU.EX2 R190, R134 ;  /* 0x0000008600be7308 */ /* 0x0002ee0000000800 */
[C---:B------:R-:W-:Y:S01]  /*a730*/  HMMA.16816.F32 R40, R136.reuse, R142, R40 ;  /* 0x0000008e8828723c */ /* 0x040fe20000001828 */
[----:B------:R-:W3:Y:S07]  /*a740*/  LDSM.16.MT88.4 R140, [R215+0x4900] ;  /* 0x00490000d78c783b */ /* 0x000eee0000004200 */
[C---:B-----5:R-:W-:Y:S08]  /*a750*/  HMMA.16816.F32 R44, R136.reuse, R144, R44 ;  /* 0x00000090882c723c */ /* 0x060ff0000000182c */
[C---:B------:R-:W-:Y:S01]  /*a760*/  HMMA.16816.F32 R48, R136.reuse, R146, R48 ;  /* 0x000000928830723c */ /* 0x040fe20000001830 */
[----:B------:R-:W5:Y:S03]  /*a770*/  LDSM.16.MT88.4 R144, [R213+0x6900] ;  /* 0x00690000d590783b */ /* 0x000f660000004200 */
[--C-:B-1----:R-:W-:Y:S04]  /*a780*/  FFMA.FTZ R134, R181, c[0x0][0x2d0], -R133.reuse ;  /* 0x0000b400b5867a23 */ /* 0x102fe80000010885 */
[C---:B--2---:R-:W-:Y:S01]  /*a790*/  HMMA.16816.F32 R52, R136.reuse, R148, R52 ;  /* 0x000000948834723c */ /* 0x044fe20000001834 */
[----:B------:R1:W-:Y:S07]  /*a7a0*/  MUFU.EX2 R185, R134 ;  /* 0x0000008600b97308 */ /* 0x0003ee0000000800 */
[C---:B------:R-:W-:Y:S01]  /*a7b0*/  HMMA.16816.F32 R56, R136.reuse, R150, R56 ;  /* 0x000000968838723c */ /* 0x040fe20000001838 */
[----:B------:R-:W2:Y:S07]  /*a7c0*/  LDSM.16.MT88.4 R148, [R214+0x6900] ;  /* 0x00690000d694783b */ /* 0x000eae0000004200 */
[C---:B------:R-:W-:Y:S08]  /*a7d0*/  HMMA.16816.F32 R60, R136.reuse, R152, R60 ;  /* 0x00000098883c723c */ /* 0x040ff0000000183c */
[C---:B------:R-:W-:Y:S01]  /*a7e0*/  HMMA.16816.F32 R64, R136.reuse, R154, R64 ;  /* 0x0000009a8840723c */ /* 0x040fe20000001840 */
[----:B------:R-:W2:Y:S03]  /*a7f0*/  LDSM.16.MT88.4 R152, [R216+0x6900] ;  /* 0x00690000d898783b */ /* 0x000ea60000004200 */
[--C-:B-1----:R-:W-:Y:S04]  /*a800*/  FFMA.FTZ R134, R183, c[0x0][0x2d0], -R133.reuse ;  /* 0x0000b400b7867a23 */ /* 0x102fe80000010885 */
[C---:B------:R-:W-:Y:S01]  /*a810*/  HMMA.16816.F32 R68, R136.reuse, R160, R68 ;  /* 0x000000a08844723c */ /* 0x040fe20000001844 */
[----:B------:R1:W1:Y:S07]  /*a820*/  MUFU.EX2 R184, R134 ;  /* 0x0000008600b87308 */ /* 0x00026e0000000800 */
[C---:B------:R-:W-:Y:S01]  /*a830*/  HMMA.16816.F32 R72, R136.reuse, R162, R72 ;  /* 0x000000a28848723c */ /* 0x040fe20000001848 */
[----:B------:R-:W-:Y:S07]  /*a840*/  LDSM.16.MT88.4 R160, [R215+0x1100] ;  /* 0x00110000d7a0783b */ /* 0x000fee0000004200 */
[C---:B------:R-:W-:Y:S08]  /*a850*/  HMMA.16816.F32 R76, R136.reuse, R164, R76 ;  /* 0x000000a4884c723c */ /* 0x040ff0000000184c */
[C---:B------:R-:W-:Y:S01]  /*a860*/  HMMA.16816.F32 R80, R136.reuse, R166, R80 ;  /* 0x000000a68850723c */ /* 0x040fe20000001850 */
[----:B------:R-:W-:Y:S03]  /*a870*/  LDSM.16.MT88.4 R164, [R214+0x5100] ;  /* 0x00510000d6a4783b */ /* 0x000fe60000004200 */
[--C-:B-1----:R-:W-:Y:S04]  /*a880*/  FFMA.FTZ R134, R186, c[0x0][0x2d0], -R133.reuse ;  /* 0x0000b400ba867a23 */ /* 0x102fe80000010885 */
[C---:B----4-:R-:W-:Y:S01]  /*a890*/  HMMA.16816.F32 R84, R136.reuse, R156, R84 ;  /* 0x0000009c8854723c */ /* 0x050fe20000001854 */
[----:B------:R1:W-:Y:S07]  /*a8a0*/  MUFU.EX2 R183, R134 ;  /* 0x0000008600b77308 */ /* 0x0003ee0000000800 */
[C---:B------:R-:W-:Y:S01]  /*a8b0*/  HMMA.16816.F32 R88, R136.reuse, R158, R88 ;  /* 0x0000009e8858723c */ /* 0x040fe20000001858 */
[----:B------:R-:W-:Y:S07]  /*a8c0*/  LDSM.16.MT88.4 R156, [R214+0x1100] ;  /* 0x00110000d69c783b */ /* 0x000fee0000004200 */
[C---:B---3--:R-:W-:Y:S08]  /*a8d0*/  HMMA.16816.F32 R92, R136.reuse, R140, R92 ;  /* 0x0000008c885c723c */ /* 0x048ff0000000185c */
[C---:B------:R-:W-:Y:S01]  /*a8e0*/  HMMA.16816.F32 R96, R136.reuse, R142, R96 ;  /* 0x0000008e8860723c */ /* 0x040fe20000001860 */
[----:B------:R-:W3:Y:S03]  /*a8f0*/  LDSM.16.MT88.4 R140, [R215+0x6900] ;  /* 0x00690000d78c783b */ /* 0x000ee60000004200 */
[--C-:B-1----:R-:W-:Y:S04]  /*a900*/  FFMA.FTZ R134, R187, c[0x0][0x2d0], -R133.reuse ;  /* 0x0000b400bb867a23 */ /* 0x102fe80000010885 */
[C---:B-----5:R-:W-:Y:S01]  /*a910*/  HMMA.16816.F32 R100, R136.reuse, R144, R100 ;  /* 0x000000908864723c */ /* 0x060fe20000001864 */
[----:B------:R1:W4:Y:S07]  /*a920*/  MUFU.EX2 R182, R134 ;  /* 0x0000008600b67308 */ /* 0x00032e0000000800 */
[C---:B------:R-:W-:Y:S01]  /*a930*/  HMMA.16816.F32 R104, R136.reuse, R146, R104 ;  /* 0x000000928868723c */ /* 0x040fe20000001868 */
[----:B------:R-:W5:Y:S07]  /*a940*/  LDSM.16.MT88.4 R144, [R213+0x1100] ;  /* 0x00110000d590783b */ /* 0x000f6e0000004200 */
[C---:B--2---:R-:W-:Y:S08]  /*a950*/  HMMA.16816.F32 R108, R136.reuse, R148, R108 ;  /* 0x00000094886c723c */ /* 0x044ff0000000186c */
[C---:B------:R-:W-:Y:S01]  /*a960*/  HMMA.16816.F32 R112, R136.reuse, R150, R112 ;  /* 0x000000968870723c */ /* 0x040fe20000001870 */
[----:B------:R-:W2:Y:S03]  /*a970*/  LDSM.16.MT88.4 R148, [R216+0x1100] ;  /* 0x00110000d894783b */ /* 0x000ea60000004200 */
[--C-:B-1----:R-:W-:Y:S01]  /*a980*/  FFMA.FTZ R134, R198, c[0x0][0x2d0], -R172.reuse ;  /* 0x0000b400c6867a23 */ /* 0x102fe200000108ac */
[----:B------:R-:W-:Y:S03]  /*a990*/  MOV R198, R170 ;  /* 0x000000aa00c67202 */ /* 0x000fe60000000f00 */
[C---:B------:R-:W-:Y:S01]  /*a9a0*/  HMMA.16816.F32 R116, R136.reuse, R152, R116 ;  /* 0x000000988874723c */ /* 0x040fe20000001874 */
[----:B------:R1:W-:Y:S07]  /*a9b0*/  MUFU.EX2 R189, R134 ;  /* 0x0000008600bd7308 */ /* 0x0003ee0000000800 */
[C---:B------:R-:W-:Y:S01]  /*a9c0*/  HMMA.16816.F32 R120, R136.reuse, R154, R120 ;  /* 0x0000009a8878723c */ /* 0x040fe20000001878 */
[----:B------:R-:W-:Y:S07]  /*a9d0*/  LDSM.16.MT88.4 R152, [R216+0x3100] ;  /* 0x00310000d898783b */ /* 0x000fee0000004200 */
[C---:B---3--:R-:W-:Y:S08]  /*a9e0*/  HMMA.16816.F32 R124, R136.reuse, R140, R124 ;  /* 0x0000008c887c723c */ /* 0x048ff0000000187c */
[----:B------:R-:W-:Y:S01]  /*a9f0*/  HMMA.16816.F32 R128, R136, R142, R128 ;  /* 0x0000008e8880723c */ /* 0x000fe20000001880 */
[----:B------:R-:W3:Y:S03]  /*aa00*/  LDSM.16.MT88.4 R140, [R213+0x3100] ;  /* 0x00310000d58c783b */ /* 0x000ee60000004200 */
[--C-:B-1----:R-:W-:Y:S01]  /*aa10*/  FFMA.FTZ R134, R199, c[0x0][0x2d0], -R172.reuse ;  /* 0x0000b400c7867a23 */ /* 0x102fe200000108ac */
[----:B------:R-:W-:Y:S02]  /*aa20*/  MOV R199, R169 ;  /* 0x000000a900c77202 */ /* 0x000fe40000000f00 */
[----:B------:R-:W-:Y:S01]  /*aa30*/  F2FP.PACK_AB R136, R243, R244 ;  /* 0x000000f4f388723e */ /* 0x000fe200000000ff */
[----:B------:R1:W1:Y:S01]  /*aa40*/  MUFU.EX2 R188, R134 ;  /* 0x0000008600bc7308 */ /* 0x0002620000000800 */
[----:B------:R-:W-:Y:S03]  /*aa50*/  F2FP.PACK_AB R138, R190, R211 ;  /* 0x000000d3be8a723e */ /* 0x000fe600000000ff */
[----:B------:R-:W-:Y:S02]  /*aa60*/  F2FP.PACK_AB R137, R184, R185 ;  /* 0x000000b9b889723e */ /* 0x000fe400000000ff */
[----:B----4-:R-:W-:Y:S07]  /*aa70*/  F2FP.PACK_AB R139, R182, R183 ;  /* 0x000000b7b68b723e */ /* 0x010fee00000000ff */
[C---:B-----5:R-:W-:Y:S08]  /*aa80*/  HMMA.16816.F32 R4, R136.reuse, R144, R4 ;  /* 0x000000908804723c */ /* 0x060ff00000001804 */
[C---:B------:R-:W-:Y:S01]  /*aa90*/  HMMA.16816.F32 R8, R136.reuse, R146, R8 ;  /* 0x000000928808723c */ /* 0x040fe20000001808 */
[----:B------:R-:W4:Y:S03]  /*aaa0*/  LDSM.16.MT88.4 R144, [R214+0x3100] ;  /* 0x00310000d690783b */ /* 0x000f260000004200 */
[--C-:B-1----:R-:W-:Y:S01]  /*aab0*/  FFMA.FTZ R134, R200, c[0x0][0x2d0], -R172.reuse ;  /* 0x0000b400c8867a23 */ /* 0x102fe200000108ac */
[----:B------:R-:W-:Y:S01]  /*aac0*/  MOV R200, R168 ;  /* 0x000000a800c87202 */ /* 0x000fe20000000f00 */
[----:B------:R-:W-:Y:S02]  /*aad0*/  FFMA.FTZ R172, R201, c[0x0][0x2d0], -R172 ;  /* 0x0000b400c9ac7a23 */ /* 0x000fe400000108ac */
[C---:B------:R-:W-:Y:S01]  /*aae0*/  HMMA.16816.F32 R12, R136.reuse, R156, R12 ;  /* 0x0000009c880c723c */ /* 0x040fe2000000180c */
[----:B------:R-:W5:Y:S01]  /*aaf0*/  LDL.LU R201, [R1+0x4] ;  /* 0x0000040001c97983 */ /* 0x000f620000300800 */
[----:B------:R1:W-:Y:S03]  /*ab00*/  MUFU.EX2 R186, R172 ;  /* 0x000000ac00ba7308 */ /* 0x0003e60000000800 */
[----:B------:R-:W-:Y:S03]  /*ab10*/  LDSM.16.MT88.4 R168, [R215+0x1900] ;  /* 0x00190000d7a8783b */ /* 0x000fe60000004200 */
[C---:B------:R-:W-:Y:S04]  /*ab20*/  HMMA.16816.F32 R16, R136.reuse, R158, R16 ;  /* 0x0000009e8810723c */ /* 0x040fe80000001810 */
[----:B------:R3:W3:Y:S01]  /*ab30*/  MUFU.EX2 R187, R134 ;  /* 0x0000008600bb7308 */ /* 0x0006e20000000800 */
[----:B------:R-:W4:Y:S03]  /*ab40*/  LDSM.16.MT88.4 R156, [R215+0x3100] ;  /* 0x00310000d79c783b */ /* 0x000f260000004200 */
[C---:B--2---:R-:W-:Y:S08]  /*ab50*/  HMMA.16816.F32 R20, R136.reuse, R148, R20 ;  /* 0x000000948814723c */ /* 0x044ff00000001814 */
[C---:B------:R-:W-:Y:S01]  /*ab60*/  HMMA.16816.F32 R24, R136.reuse, R150, R24 ;  /* 0x000000968818723c */ /* 0x040fe20000001818 */
[----:B------:R-:W2:Y:S07]  /*ab70*/  LDSM.16.MT88.4 R148, [R213+0x5100] ;  /* 0x00510000d594783b */ /* 0x000eae0000004200 */
[C---:B------:R-:W-:Y:S01]  /*ab80*/  HMMA.16816.F32 R28, R136.reuse, R160, R28 ;  /* 0x000000a0881c723c */ /* 0x040fe2000000181c */
[----:B-1----:R-:W-:Y:S03]  /*ab90*/  LDSM.16.MT88.4 R172, [R213+0x3900] ;  /* 0x00390000d5ac783b */ /* 0x002fe60000004200 */
[--C-:B---3--:R-:W-:Y:S04]  /*aba0*/  FFMA.FTZ R134, R195, c[0x0][0x2d0], -R133.reuse ;  /* 0x0000b400c3867a23 */ /* 0x108fe80000010885 */
[C---:B------:R-:W-:Y:S01]  /*abb0*/  HMMA.16816.F32 R32, R136.reuse, R162, R32 ;  /* 0x000000a28820723c */ /* 0x040fe20000001820 */
[----:B------:R-:W3:Y:S01]  /*abc0*/  LDL.LU R195, [R1] ;  /* 0x0000000001c37983 */ /* 0x000ee20000300800 */
[----:B------:R1:W-:Y:S03]  /*abd0*/  MUFU.EX2 R181, R134 ;  /* 0x0000008600b57308 */ /* 0x0003e60000000800 */
[----:B------:R-:W2:Y:S03]  /*abe0*/  LDSM.16.MT88.4 R160, [R216+0x5100] ;  /* 0x00510000d8a0783b */ /* 0x000ea60000004200 */
[C---:B------:R-:W-:Y:S08]  /*abf0*/  HMMA.16816.F32 R36, R136.reuse, R140, R36 ;  /* 0x0000008c8824723c */ /* 0x040ff00000001824 */
[C---:B------:R-:W-:Y:S01]  /*ac00*/  HMMA.16816.F32 R40, R136.reuse, R142, R40 ;  /* 0x0000008e8828723c */ /* 0x040fe20000001828 */
[----:B------:R-:W2:Y:S07]  /*ac10*/  LDSM.16.MT88.4 R140, [R215+0x5100] ;  /* 0x00510000d78c783b */ /* 0x000eae0000004200 */
[C---:B----4-:R-:W-:Y:S04]  /*ac20*/  HMMA.16816.F32 R44, R136.reuse, R144, R44 ;  /* 0x00000090882c723c */ /* 0x050fe8000000182c */
[--C-:B-1----:R-:W-:Y:S04]  /*ac30*/  FFMA.FTZ R134, R196, c[0x0][0x2d0], -R133.reuse ;  /* 0x0000b400c4867a23 */ /* 0x102fe80000010885 */
[C---:B------:R-:W-:Y:S01]  /*ac40*/  HMMA.16816.F32 R48, R136.reuse, R146, R48 ;  /* 0x000000928830723c */ /* 0x040fe20000001830 */
[----:B------:R-:W1:Y:S01]  /*ac50*/  LDSM.16.MT88.4 R144, [R213+0x7100] ;  /* 0x00710000d590783b */ /* 0x000e620000004200 */
[----:B------:R4:W1:Y:S06]  /*ac60*/  MUFU.EX2 R180, R134 ;  /* 0x0000008600b47308 */ /* 0x00086c0000000800 */
[C---:B------:R-:W-:Y:S08]  /*ac70*/  HMMA.16816.F32 R52, R136.reuse, R152, R52 ;  /* 0x000000988834723c */ /* 0x040ff00000001834 */
[C---:B------:R-:W-:Y:S01]  /*ac80*/  HMMA.16816.F32 R56, R136.reuse, R154, R56 ;  /* 0x0000009a8838723c */ /* 0x040fe20000001838 */
[----:B------:R-:W-:Y:S07]  /*ac90*/  LDSM.16.MT88.4 R152, [R216+0x7100] ;  /* 0x00710000d898783b */ /* 0x000fee0000004200 */
[C---:B------:R-:W-:Y:S04]  /*aca0*/  HMMA.16816.F32 R60, R136.reuse, R156, R60 ;  /* 0x0000009c883c723c */ /* 0x040fe8000000183c */
[--C-:B----4-:R-:W-:Y:S02]  /*acb0*/  FFMA.FTZ R134, R197, c[0x0][0x2d0], -R133.reuse ;  /* 0x0000b400c5867a23 */ /* 0x110fe40000010885 */
[----:B------:R-:W-:Y:S02]  /*acc0*/  FFMA.FTZ R133, R135, c[0x0][0x2d0], -R133 ;  /* 0x0000b40087857a23 */ /* 0x000fe40000010885 */
[C---:B------:R-:W-:Y:S01]  /*acd0*/  HMMA.16816.F32 R64, R136.reuse, R158, R64 ;  /* 0x0000009e8840723c */ /* 0x040fe20000001840 */
[----:B------:R-:W-:Y:S01]  /*ace0*/  LDSM.16.MT88.4 R156, [R214+0x1900] ;  /* 0x00190000d69c783b */ /* 0x000fe20000004200 */
[----:B------:R-:W-:Y:S06]  /*acf0*/  MUFU.EX2 R134, R134 ;  /* 0x0000008600867308 */ /* 0x000fec0000000800 */
[C---:B--2---:R-:W-:Y:S04]  /*ad00*/  HMMA.16816.F32 R68, R136.reuse, R148, R68 ;  /* 0x000000948844723c */ /* 0x044fe80000001844 */
[----:B------:R-:W2:Y:S04]  /*ad10*/  MUFU.EX2 R133, R133 ;  /* 0x0000008500857308 */ /* 0x000ea80000000800 */
[C---:B------:R-:W-:Y:S01]  /*ad20*/  HMMA.16816.F32 R72, R136.reuse, R150, R72 ;  /* 0x000000968848723c */ /* 0x040fe20000001848 */
[----:B------:R-:W4:Y:S07]  /*ad30*/  LDSM.16.MT88.4 R148, [R214+0x7100] ;  /* 0x00710000d694783b */ /* 0x000f2e0000004200 */
[C---:B------:R-:W-:Y:S08]  /*ad40*/  HMMA.16816.F32 R76, R136.reuse, R164, R76 ;  /* 0x000000a4884c723c */ /* 0x040ff0000000184c */
[C---:B------:R-:W-:Y:S08]  /*ad50*/  HMMA.16816.F32 R80, R136.reuse, R166, R80 ;  /* 0x000000a68850723c */ /* 0x040ff00000001850 */
[C---:B------:R-:W-:Y:S08]  /*ad60*/  HMMA.16816.F32 R84, R136.reuse, R160, R84 ;  /* 0x000000a08854723c */ /* 0x040ff00000001854 */
[C---:B------:R-:W-:Y:S01]  /*ad70*/  HMMA.16816.F32 R88, R136.reuse, R162, R88 ;  /* 0x000000a28858723c */ /* 0x040fe20000001858 */
[----:B------:R-:W-:Y:S07]  /*ad80*/  LDSM.16.MT88.4 R160, [R216+0x1900] ;  /* 0x00190000d8a0783b */ /* 0x000fee0000004200 */
[C---:B------:R-:W-:Y:S08]  /*ad90*/  HMMA.16816.F32 R92, R136.reuse, R140, R92 ;  /* 0x0000008c885c723c */ /* 0x040ff0000000185c */
[C---:B------:R-:W-:Y:S01]  /*ada0*/  HMMA.16816.F32 R96, R136.reuse, R142, R96 ;  /* 0x0000008e8860723c */ /* 0x040fe20000001860 */
[----:B------:R-:W2:Y:S07]  /*adb0*/  LDSM.16.MT88.4 R140, [R215+0x7100] ;  /* 0x00710000d78c783b */ /* 0x000eae0000004200 */
[C---:B-1----:R-:W-:Y:S08]  /*adc0*/  HMMA.16816.F32 R100, R136.reuse, R144, R100 ;  /* 0x000000908864723c */ /* 0x042ff00000001864 */
[C---:B------:R-:W-:Y:S01]  /*add0*/  HMMA.16816.F32 R104, R136.reuse, R146, R104 ;  /* 0x000000928868723c */ /* 0x040fe20000001868 */
[----:B------:R-:W1:Y:S07]  /*ade0*/  LDSM.16.MT88.4 R144, [R213+0x1900] ;  /* 0x00190000d590783b */ /* 0x000e6e0000004200 */
[C---:B----4-:R-:W-:Y:S08]  /*adf0*/  HMMA.16816.F32 R108, R136.reuse, R148, R108 ;  /* 0x00000094886c723c */ /* 0x050ff0000000186c */
[C---:B------:R-:W-:Y:S08]  /*ae00*/  HMMA.16816.F32 R112, R136.reuse, R150, R112 ;  /* 0x000000968870723c */ /* 0x040ff00000001870 */
[C---:B------:R-:W-:Y:S08]  /*ae10*/  HMMA.16816.F32 R116, R136.reuse, R152, R116 ;  /* 0x000000988874723c */ /* 0x040ff00000001874 */
[C---:B------:R-:W-:Y:S08]  /*ae20*/  HMMA.16816.F32 R120, R136.reuse, R154, R120 ;  /* 0x0000009a8878723c */ /* 0x040ff00000001878 */
[C---:B--2---:R-:W-:Y:S08]  /*ae30*/  HMMA.16816.F32 R124, R136.reuse, R140, R124 ;  /* 0x0000008c887c723c */ /* 0x044ff0000000187c */
[----:B------:R-:W-:Y:S07]  /*ae40*/  HMMA.16816.F32 R128, R136, R142, R128 ;  /* 0x0000008e8880723c */ /* 0x000fee0000001880 */
[----:B------:R-:W-:Y:S02]  /*ae50*/  F2FP.PACK_AB R136, R188, R189 ;  /* 0x000000bdbc88723e */ /* 0x000fe400000000ff */
[----:B------:R-:W-:Y:S03]  /*ae60*/  F2FP.PACK_AB R138, R186, R187 ;  /* 0x000000bbba8a723e */ /* 0x000fe600000000ff */
[----:B------:R-:W-:Y:S02]  /*ae70*/  F2FP.PACK_AB R137, R180, R181 ;  /* 0x000000b5b489723e */ /* 0x000fe400000000ff */
[----:B------:R-:W-:Y:S07]  /*ae80*/  F2FP.PACK_AB R139, R133, R134 ;  /* 0x00000086858b723e */ /* 0x000fee00000000ff */
[C---:B-1----:R-:W-:Y:S01]  /*ae90*/  HMMA.16816.F32 R140, R136.reuse, R144, R4 ;  /* 0x00000090888c723c */ /* 0x042fe20000001804 */
[----:B------:R-:W1:Y:S07]  /*aea0*/  LDSM.16.MT88.4 R4, [R216+0x3900] ;  /* 0x00390000d804783b */ /* 0x000e6e0000004200 */
[C---:B------:R-:W-:Y:S01]  /*aeb0*/  HMMA.16816.F32 R144, R136.reuse, R146, R8 ;  /* 0x000000928890723c */ /* 0x040fe20000001808 */
[----:B------:R-:W2:Y:S07]  /*aec0*/  LDSM.16.MT88.4 R8, [R215+0x3900] ;  /* 0x00390000d708783b */ /* 0x000eae0000004200 */
[C---:B------:R-:W-:Y:S01]  /*aed0*/  HMMA.16816.F32 R148, R136.reuse, R156, R12 ;  /* 0x0000009c8894723c */ /* 0x040fe2000000180c */
[----:B------:R-:W4:Y:S07]  /*aee0*/  LDSM.16.MT88.4 R12, [R213+0x5900] ;  /* 0x00590000d50c783b */ /* 0x000f2e0000004200 */
[C---:B------:R-:W-:Y:S01]  /*aef0*/  HMMA.16816.F32 R152, R136.reuse, R158, R16 ;  /* 0x0000009e8898723c */ /* 0x040fe20000001810 */
[----:B------:R-:W1:Y:S07]  /*af00*/  LDSM.16.MT88.4 R16, [R214+0x5900] ;  /* 0x00590000d610783b */ /* 0x000e6e0000004200 */
[C---:B------:R-:W-:Y:S01]  /*af10*/  HMMA.16816.F32 R156, R136.reuse, R160, R20 ;  /* 0x000000a0889c723c */ /* 0x040fe20000001814 */
[----:B------:R-:W1:Y:S07]  /*af20*/  LDSM.16.MT88.4 R20, [R216+0x5900] ;  /* 0x00590000d814783b */ /* 0x000e6e0000004200 */
[C---:B------:R-:W-:Y:S01]  /*af30*/  HMMA.16816.F32 R160, R136.reuse, R162, R24 ;  /* 0x000000a288a0723c */ /* 0x040fe20000001818 */
[----:B------:R-:W1:Y:S07]  /*af40*/  LDSM.16.MT88.4 R24, [R215+0x5900] ;  /* 0x00590000d718783b */ /* 0x000e6e0000004200 */
[C---:B------:R-:W-:Y:S01]  /*af50*/  HMMA.16816.F32 R164, R136.reuse, R168, R28 ;  /* 0x000000a888a4723c */ /* 0x040fe2000000181c */
[----:B------:R-:W1:Y:S07]  /*af60*/  LDSM.16.MT88.4 R28, [R213+0x7900] ;  /* 0x00790000d51c783b */ /* 0x000e6e0000004200 */
[C---:B------:R-:W-:Y:S08]  /*af70*/  HMMA.16816.F32 R168, R136.reuse, R170, R32 ;  /* 0x000000aa88a8723c */ /* 0x040ff00000001820 */
[C---:B------:R-:W-:Y:S08]  /*af80*/  HMMA.16816.F32 R36, R136.reuse, R172, R36 ;  /* 0x000000ac8824723c */ /* 0x040ff00000001824 */
        /* <DEDUP_REMOVED lines=12> */
[C---:B------:R-:W-:Y:S07]  /*b050*/  HMMA.16816.F32 R76, R136.reuse, R16, R76 ;  /* 0x00000010884c723c */ /* 0x040fee000000184c */
[----:B---3--:R-:W-:Y:S01]  /*b060*/  FFMA.FTZ R16, R2, R195, R249 ;  /* 0x000000c302107223 */ /* 0x008fe200000100f9 */
[C---:B------:R-:W-:Y:S04]  /*b070*/  HMMA.16816.F32 R80, R136.reuse, R18, R80 ;  /* 0x000000128850723c */ /* 0x040fe80000001850 */
[----:B-----5:R-:W-:Y:S02]  /*b080*/  FFMA.FTZ R2, R0, R201, R205 ;  /* 0x000000c900027223 */ /* 0x020fe400000100cd */
        /* <DEDUP_REMOVED lines=19> */
[C---:B-1----:R-:W-:Y:S04]  /*b1c0*/  HMMA.16816.F32 R108, R136.reuse, R4, R108 ;  /* 0x00000004886c723c */ /* 0x042fe8000000186c */
        /* <DEDUP_REMOVED lines=11> */
[----:B------:R-:W-:Y:S01]  /*b280*/  FADD.FTZ R4, R182, R2 ;  /* 0x00000002b6047221 */ /* 0x000fe20000010000 */
[C---:B----4-:R-:W-:Y:S03]  /*b290*/  HMMA.16816.F32 R124, R136.reuse, R12, R124 ;  /* 0x0000000c887c723c */ /* 0x050fe6000000187c */
[----:B------:R-:W-:Y:S02]  /*b2a0*/  FADD.FTZ R2, R189, R0 ;  /* 0x00000000bd027221 */ /* 0x000fe40000010000 */
[----:B------:R-:W-:Y:S02]  /*b2b0*/  FADD.FTZ R0, R181, R4 ;  /* 0x00000004b5007221 */ /* 0x000fe40000010000 */
[----:B------:R-:W-:Y:S01]  /*b2c0*/  FADD.FTZ R2, R188, R2 ;  /* 0x00000002bc027221 */ /* 0x000fe20000010000 */
[----:B------:R-:W-:Y:S04]  /*b2d0*/  HMMA.16816.F32 R128, R136, R14, R128 ;  /* 0x0000000e8880723c */ /* 0x000fe80000001880 */
[----:B------:R-:W-:Y:S02]  /*b2e0*/  FADD.FTZ R0, R180, R0 ;  /* 0x00000000b4007221 */ /* 0x000fe40000010000 */
[----:B------:R-:W-:Y:S02]  /*b2f0*/  FADD.FTZ R2, R187, R2 ;  /* 0x00000002bb027221 */ /* 0x000fe40000010000 */
[----:B------:R-:W-:Y:S01]  /*b300*/  FADD.FTZ R0, R134, R0 ;  /* 0x0000000086007221 */ /* 0x000fe20000010000 */
[----:B------:R-:W-:Y:S03]  /*b310*/  MOV R134, R3 ;  /* 0x0000000300867202 */ /* 0x000fe60000000f00 */
[----:B------:R-:W-:Y:S02]  /*b320*/  FADD.FTZ R2, R186, R2 ;  /* 0x00000002ba027221 */ /* 0x000fe40000010000 */
[----:B------:R-:W-:Y:S01]  /*b330*/  FADD.FTZ R0, R133, R0 ;  /* 0x0000000085007221 */ /* 0x000fe20000010000 */
[----:B------:R-:W-:Y:S02]  /*b340*/  MOV R133, R132 ;  /* 0x0000008400857202 */ /* 0x000fe40000000f00 */
[----:B------:R1:W-:Y:S04]  /*b350*/  STL [R1], R2 ;  /* 0x0000000201007387 */ /* 0x0003e80000100800 */
[----:B------:R1:W-:Y:S01]  /*b360*/  STL [R1+0x4], R0 ;  /* 0x0000040001007387 */ /* 0x0003e20000100800 */
[----:B------:R-:W-:-:S05]  /*b370*/  @P0 BRA `(.L_x_997) ;  /* 0xffffb9d000000947 */ /* 0x000fca000383ffff */
.L_x_986:
[----:B------:R-:W2:Y:S01]  /*b380*/  S2UR UR24, SR_CTAID.X ;  /* 0x00000000001879c3 */ /* 0x000ea20000002500 */
[----:B------:R-:W-:Y:S01]  /*b390*/  ULDC UR25, c[0x0][0x168] ;  /* 0x00005a0000197ab9 */ /* 0x000fe20000000800 */
[----:B------:R-:W-:Y:S01]  /*b3a0*/  PLOP3.LUT P0, PT, PT, PT, UP1, 0x40, 0x0 ;  /* 0x000000000000781c */ /* 0x000fe20003f0e818 */
[----:B------:R-:W-:-:S02]  /*b3b0*/  ULDC.64 UR4, c[0x0][0x2c8] ;  /* 0x0000b20000047ab9 */ /* 0x000fc40000000a00 */
[----:B------:R-:W-:Y:S02]  /*b3c0*/  UIADD3 UR25, -UR25, 0x1, URZ ;  /* 0x0000000119197890 */ /* 0x000fe4000fffe13f */
[----:B--2---:R-:W-:-:S04]  /*b3d0*/  ULEA UR24, UR24, 0x7f, 0x7 ;  /* 0x0000007f18187891 */ /* 0x004fc8000f8e383f */
        /* <DEDUP_REMOVED lines=20> */
.L_x_999:
[----:B------:R-:W-:Y:S02]  /*b520*/  ULDC UR4, c[0x0][0x32c] ;  /* 0x0000cb0000047ab9 */ /* 0x000fe40000000800 */
[----:B------:R-:W-:-:S03]  /*b530*/  UISETP.NE.AND UP0, UPT, UR4, 0x1, UPT ;  /* 0x000000010400788c */ /* 0x000fc6000bf05270 */
[----:B------:R-:W-:Y:S02]  /*b540*/  ULDC.64 UR4, c[0x0][0x330] ;  /* 0x0000cc0000047ab9 */ /* 0x000fe40000000a00 */
[----:B------:R-:W-:-:S07]  /*b550*/  UIMAD.WIDE.U32 UR26, UR24, UR4, URZ ;  /* 0x00000004181a72a5 */ /* 0x000fce000f8e003f */
[----:B------:R-:W-:Y:S02]  /*b560*/  @UP0 UMOV UR25, UR27 ;  /* 0x0000001b00190c82 */ /* 0x000fe40008000000 */
[----:B------:R-:W-:Y:S02]  /*b570*/  @UP0 USHF.R.U32.HI UR24, URZ, UR5, UR25 ;  /* 0x000000053f180299 */ /* 0x000fe40008011619 */
.L_x_1000:
[----:B------:R-:W-:Y:S02]  /*b580*/  ULDC UR4, c[0x0][0x32c] ;  /* 0x0000cb0000047ab9 */ /* 0x000fe40000000800 */
[----:B------:R-:W-:-:S04]  /*b590*/  UIMAD UR4, UR24, UR4, URZ ;  /* 0x00000004180472a4 */ /* 0x000fc8000f8e023f */
[----:B------:R-:W-:-:S04]  /*b5a0*/  UISETP.LT.AND UP0, UPT, UR11, UR4, UPT ;  /* 0x000000040b00728c */ /* 0x000fc8000bf01270 */
[----:B------:R-:W-:-:S04]  /*b5b0*/  USEL UR11, UR11, UR4, !UP0 ;  /* 0x000000040b0b7287 */ /* 0x000fc8000c000000 */
.L_x_998:
        /* <DEDUP_REMOVED lines=11> */
[C---:B-1----:R-:W-:Y:S02]  /*b670*/  IADD3 R0, R252.reuse, 0x80, RZ ;  /* 0x00000080fc007810 */ /* 0x042fe40007ffe0ff */
[C---:B------:R-:W-:Y:S02]  /*b680*/  IADD3 R5, R252.reuse, 0x40, RZ ;  /* 0x00000040fc057810 */ /* 0x040fe40007ffe0ff */
[----:B------:R-:W-:Y:S02]  /*b690*/  IADD3 R2, R252, 0x80, RZ ;  /* 0x00000080fc027810 */ /* 0x000fe40007ffe0ff */
[----:B------:R-:W-:-:S02]  /*b6a0*/  SHF.R.S32.HI R0, RZ, 0x1f, R0 ;  /* 0x0000001fff007819 */ /* 0x000fc40000011400 */
[----:B------:R-:W-:Y:S02]  /*b6b0*/  IADD3 R6, R252, 0x40, RZ ;  /* 0x00000040fc067810 */ /* 0x000fe40007ffe0ff */
[----:B------:R-:W-:Y:S02]  /*b6c0*/  SHF.R.S32.HI R5, RZ, 0x1f, R5 ;  /* 0x0000001fff057819 */ /* 0x000fe40000011405 */
[----:B------:R-:W-:Y:S02]  /*b6d0*/  LEA.HI R0, R0, R2, RZ, 0x3 ;  /* 0x0000000200007211 */ /* 0x000fe400078f18ff */
[----:B------:R-:W-:Y:S02]  /*b6e0*/  LEA.HI R5, R5, R6, RZ, 0x3 ;  /* 0x0000000605057211 */ /* 0x000fe400078f18ff */
[----:B------:R-:W-:Y:S02]  /*b6f0*/  LOP3.LUT R0, R0, 0xfffffff8, RZ, 0xc0, !PT ;  /* 0xfffffff800007812 */ /* 0x000fe400078ec0ff */
[----:B------:R-:W-:-:S02]  /*b700*/  LOP3.LUT R5, R5, 0xfffffff8, RZ, 0xc0, !PT ;  /* 0xfffffff805057812 */ /* 0x000fc400078ec0ff */
[----:B------:R-:W-:Y:S01]  /*b710*/  SHF.R.S32.HI R208, RZ, 0x1f, R252 ;  /* 0x0000001fffd07819 */ /* 0x000fe200000114fc */
[----:B------:R-:W-:Y:S01]  /*b720*/  IMAD.MOV.U32 R134, RZ, RZ, R3 ;  /* 0x000000ffff867224 */ /* 0x000fe200078e0003 */
[----:B------:R-:W-:Y:S01]  /*b730*/  SEL R2, RZ, 0x10, P6 ;  /* 0x00000010ff027807 */ /* 0x000fe20003000000 */
[----:B------:R-:W-:Y:S01]  /*b740*/  IMAD.SHL.U32 R204, R0, 0x2, RZ ;  /* 0x0000000200cc7824 */ /* 0x000fe200078e00ff */
[C---:B------:R-:W-:Y:S01]  /*b750*/  SHF.L.U64.HI R208, R252.reuse, 0x1, R208 ;  /* 0x00000001fcd07819 */ /* 0x040fe200000102d0 */
[----:B------:R-:W-:Y:S02]  /*b760*/  IMAD.MOV.U32 R133, RZ, RZ, R132 ;  /* 0x000000ffff857224 */ /* 0x000fe400078e0084 */
[----:B------:R-:W-:Y:S02]  /*b770*/  IMAD.SHL.U32 R3, R252, 0x2, RZ ;  /* 0x00000002fc037824 */ /* 0x000fe400078e00ff */
[----:B------:R-:W-:Y:S01]  /*b780*/  IMAD.SHL.U32 R206, R5, 0x2, RZ ;  /* 0x0000000205ce7824 */ /* 0x000fe200078e00ff */
[----:B--2---:R-:W-:-:S02]  /*b790*/  SHF.L.U64.HI R205, R0, 0x1, R4 ;  /* 0x0000000100cd7819 */ /* 0x004fc40000010204 */
[----:B------:R-:W-:Y:S02]  /*b7a0*/  SEL R0, RZ, 0x10, P5 ;  /* 0x00000010ff007807 */ /* 0x000fe40002800000 */
[----:B---3--:R-:W-:Y:S02]  /*b7b0*/  SHF.L.U64.HI R207, R5, 0x1, R7 ;  /* 0x0000000105cf7819 */ /* 0x008fe40000010207 */
.L_x_1004:
        /* <DEDUP_REMOVED lines=75> */
.L_x_1002:
        /* <DEDUP_REMOVED lines=221> */
[----:B------:R1:W1:Y:S10]  /*ca40*/  MUFU.TANH R138, R12 ;  /* 0x0000000c008a7308 */ /* 0x0002740000002400 */
[----:B------:R1:W1:Y:S01]  /*ca50*/  MUFU.TANH R139, R13 ;  /* 0x0000000d008b7308 */ /* 0x0002620000002400 */
[----:B-----5:R-:W5:Y:S01]  /*ca60*/  LDSM.16.M88.4 R8, [R217+0x7800] ;  /* 0x00780000d908783b */ /* 0x020f620000000200 */
[----:B------:R-:W-:Y:S04]  /*ca70*/  DEPBAR.LE SB0, 0x0 ;  /* 0x000080000000791a */ /* 0x000fe80000000000 */
[C---:B----4-:R-:W-:Y:S04]  /*ca80*/  HMMA.16816.F32 R20, R192.reuse, R4, R20 ;  /* 0x00000004c014723c */ /* 0x050fe80000001814 */
[----:B------:R4:W1:Y:S01]  /*ca90*/  MUFU.TANH R179, R14 ;  /* 0x0000000e00b37308 */ /* 0x0008620000002400 */
[----:B------:R-:W-:Y:S03]  /*caa0*/  BAR.SYNC.DEFER_BLOCKING 0x0 ;  /* 0x0000000000007b1d */ /* 0x000fe60000010000 */
[C---:B------:R-:W-:Y:S06]  /*cab0*/  HMMA.16816.F32 R24, R192.reuse, R6, R24 ;  /* 0x00000006c018723c */ /* 0x040fec0000001818 */
[----:B------:R4:W1:Y:S10]  /*cac0*/  MUFU.TANH R180, R15 ;  /* 0x0000000f00b47308 */ /* 0x0008740000002400 */
[----:B------:R4:W1:Y:S01]  /*cad0*/  MUFU.TANH R181, R16 ;  /* 0x0000001000b57308 */ /* 0x0008620000002400 */
[----:B------:R-:W-:Y:S02]  /*cae0*/  FMUL.FTZ R20, R20, c[0x0][0x320] ;  /* 0x0000c80014147a20 */ /* 0x000fe40000410000 */
[----:B------:R-:W-:Y:S02]  /*caf0*/  FMUL.FTZ R21, R21, c[0x0][0x320] ;  /* 0x0000c80015157a20 */ /* 0x000fe40000410000 */
[----:B------:R-:W-:Y:S02]  /*cb00*/  FMUL.FTZ R22, R22, c[0x0][0x320] ;  /* 0x0000c80016167a20 */ /* 0x000fe40000410000 */
[----:B------:R-:W-:Y:S03]  /*cb10*/  FMUL.FTZ R23, R23, c[0x0][0x320] ;  /* 0x0000c80017177a20 */ /* 0x000fe60000410000 */
[----:B------:R4:W1:Y:S01]  /*cb20*/  MUFU.TANH R182, R17 ;  /* 0x0000001100b67308 */ /* 0x0008620000002400 */
[----:B------:R-:W-:Y:S02]  /*cb30*/  FMUL.FTZ R24, R24, c[0x0][0x320] ;  /* 0x0000c80018187a20 */ /* 0x000fe40000410000 */
[----:B------:R-:W-:Y:S01]  /*cb40*/  FMUL.FTZ R25, R25, c[0x0][0x320] ;  /* 0x0000c80019197a20 */ /* 0x000fe20000410000 */
[C---:B-----5:R-:W-:Y:S03]  /*cb50*/  HMMA.16816.F32 R28, R192.reuse, R8, R28 ;  /* 0x00000008c01c723c */ /* 0x060fe6000000181c */
[----:B------:R-:W-:Y:S02]  /*cb60*/  FMUL.FTZ R26, R26, c[0x0][0x320] ;  /* 0x0000c8001a1a7a20 */ /* 0x000fe40000410000 */
[----:B------:R-:W-:Y:S01]  /*cb70*/  FMUL.FTZ R27, R27, c[0x0][0x320] ;  /* 0x0000c8001b1b7a20 */ /* 0x000fe20000410000 */
[----:B------:R4:W1:Y:S02]  /*cb80*/  MUFU.TANH R183, R18 ;  /* 0x0000001200b77308 */ /* 0x0008640000002400 */
[----:B------:R-:W-:Y:S08]  /*cb90*/  HMMA.16816.F32 R32, R192, R10, R32 ;  /* 0x0000000ac020723c */ /* 0x000ff00000001820 */
[----:B------:R4:W1:Y:S08]  /*cba0*/  MUFU.TANH R184, R19 ;  /* 0x0000001300b87308 */ /* 0x0008700000002400 */
[----:B------:R-:W-:Y:S02]  /*cbb0*/  FMUL.FTZ R28, R28, c[0x0][0x320] ;  /* 0x0000c8001c1c7a20 */ /* 0x000fe40000410000 */
[----:B------:R4:W1:Y:S01]  /*cbc0*/  MUFU.TANH R185, R20 ;  /* 0x0000001400b97308 */ /* 0x0008620000002400 */
        /* <DEDUP_REMOVED lines=21> */
[----:B------:R4:W1:Y:S01]  /*cd20*/  MUFU.TANH R136, R0 ;  /* 0x0000000000887308 */ /* 0x0008620000002400 */
        /* <DEDUP_REMOVED lines=41> */
[----:B---3--:R-:W-:Y:S02]  /*cfc0*/  IADD3.X R19, RZ, R2, R207, P2, P0 ;  /* 0x00000002ff137210 */ /* 0x008fe400017e04cf */
[----:B------:R-:W-:Y:S04]  /*cfd0*/  IADD3 R16, P2, P0, R16, R0, R204 ;  /* 0x0000000010107210 */ /* 0x000fe8000785e0cc */
[----:B------:R-:W-:Y:S02]  /*cfe0*/  IADD3.X R17, RZ, R2, R205, P2, P0 ;  /* 0x00000002ff117210 */ /* 0x000fe400017e04cd */
[----:B------:R-:W-:Y:S04]  /*cff0*/  IADD3 R14, P2, P0, R14, R0, R5 ;  /* 0x000000000e0e7210 */ /* 0x000fe8000785e005 */
[--C-:B------:R-:W-:Y:S02]  /*d000*/  IADD3.X R15, RZ, R2, R6.reuse, P2, P0 ;  /* 0x00000002ff0f7210 */ /* 0x100fe400017e0406 */
[C---:B-1--4-:R-:W-:Y:S02]  /*d010*/  IADD3 R12, P0, R3.reuse, R5, RZ ;  /* 0x00000005030c7210 */ /* 0x052fe40007f1e0ff */
        /* <DEDUP_REMOVED lines=23> */
.L_x_1003:
[----:B--234-:R-:W-:Y:S01]  /*d190*/  FMNMX.FTZ R0, R172, R133, !PT ;  /* 0x00000085ac007209 */ /* 0x01cfe20007810000 */
[----:B-1----:R-:W-:Y:S01]  /*d1a0*/  LDSM.16.MT88.4 R12, [R213+0x100] ;  /* 0x00010000d50c783b */ /* 0x002fe20000004200 */
        /* <DEDUP_REMOVED lines=31> */
[----:B------:R-:W-:Y:S02]  /*d3a0*/  PLOP3.LUT P0, PT, PT, PT, UP0, 0x80, 0x0 ;  /* 0x000000000000781c */ /* 0x000fe40003f0f008 */
[----:B------:R-:W-:Y:S02]  /*d3b0*/  FMNMX.FTZ R132, R198, R0, !PT ;  /* 0x00000000c6847209 */ /* 0x000fe40007810000 */
[----:B------:R-:W-:Y:S02]  /*d3c0*/  FMNMX.FTZ R0, R195, R2, !PT ;  /* 0x00000002c3007209 */ /* 0x000fe40007810000 */
[----:B------:R-:W-:Y:S02]  /*d3d0*/  FMNMX.FTZ R132, R199, R132, !PT ;  /* 0x00000084c7847209 */ /* 0x000fe40007810000 */
[----:B------:R-:W-:Y:S03]  /*d3e0*/  FMNMX.FTZ R0, R135, R0, !PT ;  /* 0x0000000087007209 */ /* 0x000fe60007810000 */
[----:B------:R-:W-:Y:S01]  /*d3f0*/  SHFL.BFLY PT, R3, R132, 0x2, 0x1f ;  /* 0x0c401f0084037f89 */ /* 0x000fe200000e0000 */
[----:B------:R-:W-:Y:S07]  /*d400*/  FMNMX.FTZ R0, R136, R0, !PT ;  /* 0x0000000088007209 */ /* 0x000fee0007810000 */
        /* <DEDUP_REMOVED lines=11> */
[----:B------:R1:W-:Y:S01]  /*d4c0*/  MUFU.EX2 R172, R4 ;  /* 0x0000000400ac7308 */ /* 0x0003e20000000800 */
[----:B------:R-:W-:Y:S04]  /*d4d0*/  FMUL.FTZ R133, R3, c[0x0][0x2d0] ;  /* 0x0000b40003857a20 */ /* 0x000fe80000410000 */
[--C-:B------:R-:W-:Y:S02]  /*d4e0*/  FFMA.FTZ R6, R174, c[0x0][0x2d0], -R133.reuse ;  /* 0x0000b400ae067a23 */ /* 0x100fe40000010885 */
[--C-:B------:R-:W-:Y:S02]  /*d4f0*/  FFMA.FTZ R8, R178, c[0x0][0x2d0], -R133.reuse ;  /* 0x0000b400b2087a23 */ /* 0x100fe40000010885 */
[--C-:B------:R-:W-:Y:S01]  /*d500*/  FFMA.FTZ R135, R135, c[0x0][0x2d0], -R133.reuse ;  /* 0x0000b40087877a23 */ /* 0x100fe20000010885 */
[----:B------:R2:W3:Y:S10]  /*d510*/  MUFU.EX2 R2, R0 ;  /* 0x0000000000027308 */ /* 0x0004f40000000800 */
[----:B------:R-:W-:Y:S01]  /*d520*/  MUFU.EX2 R135, R135 ;  /* 0x0000008700877308 */ /* 0x000fe20000000800 */
[----:B-1----:R-:W-:Y:S09]  /*d530*/  FFMA.FTZ R4, R177, c[0x0][0x2d0], -R192 ;  /* 0x0000b400b1047a23 */ /* 0x002ff200000108c0 */
[----:B------:R1:W4:Y:S01]  /*d540*/  MUFU.EX2 R5, R4 ;  /* 0x0000000400057308 */ /* 0x0003220000000800 */
[----:B--2---:R-:W-:Y:S02]  /*d550*/  FADD.FTZ R0, -R3, R134 ;  /* 0x0000008603007221 */ /* 0x004fe40000010100 */
[----:B---3--:R-:W-:Y:S02]  /*d560*/  FMUL.FTZ R9, R2, R145 ;  /* 0x0000009102097220 */ /* 0x008fe40000410000 */
[----:B------:R-:W-:Y:S05]  /*d570*/  FMUL.FTZ R0, R0, c[0x0][0x2d0] ;  /* 0x0000b40000007a20 */ /* 0x000fea0000410000 */
[----:B------:R-:W-:Y:S01]  /*d580*/  MUFU.EX2 R177, R6 ;  /* 0x0000000600b17308 */ /* 0x000fe20000000800 */
[C---:B------:R-:W-:Y:S02]  /*d590*/  FMUL.FTZ R16, R2.reuse, R152 ;  /* 0x0000009802107220 */ /* 0x040fe40000410000 */
[C---:B------:R-:W-:Y:S02]  /*d5a0*/  FMUL.FTZ R17, R2.reuse, R153 ;  /* 0x0000009902117220 */ /* 0x040fe40000410000 */
[C---:B------:R-:W-:Y:S02]  /*d5b0*/  FMUL.FTZ R24, R2.reuse, R160 ;  /* 0x000000a002187220 */ /* 0x040fe40000410000 */
[----:B------:R-:W-:Y:S02]  /*d5c0*/  FMUL.FTZ R25, R2, R161 ;  /* 0x000000a102197220 */ /* 0x000fe40000410000 */
[--C-:B------:R-:W-:Y:S01]  /*d5d0*/  FFMA.FTZ R134, R138, c[0x0][0x2d0], -R192.reuse ;  /* 0x0000b4008a867a23 */ /* 0x100fe200000108c0 */
[----:B------:R-:W2:Y:S01]  /*d5e0*/  MUFU.EX2 R0, R0 ;  /* 0x0000000000007308 */ /* 0x000ea20000000800 */
[C---:B------:R-:W-:Y:S02]  /*d5f0*/  FMUL.FTZ R32, R2.reuse, R168 ;  /* 0x000000a802207220 */ /* 0x040fe40000410000 */
[C---:B------:R-:W-:Y:S02]  /*d600*/  FMUL.FTZ R33, R2.reuse, R169 ;  /* 0x000000a902217220 */ /* 0x040fe40000410000 */
[--C-:B-1----:R-:W-:Y:S01]  /*d610*/  FFMA.FTZ R4, R175, c[0x0][0x2d0], -R192.reuse ;  /* 0x0000b400af047a23 */ /* 0x102fe200000108c0 */
[----:B----4-:R-:W-:Y:S01]  /*d620*/  MOV R175, R5 ;  /* 0x0000000500af7202 */ /* 0x010fe20000000f00 */
        /* <DEDUP_REMOVED lines=8> */
[----:B------:R3:W-:Y:S01]  /*d6b0*/  MUFU.EX2 R247, R134 ;  /* 0x0000008600f77308 */ /* 0x0007e20000000800 */
[C---:B------:R-:W-:Y:S02]  /*d6c0*/  FMUL.FTZ R49, R2.reuse, R49 ;  /* 0x0000003102317220 */ /* 0x040fe40000410000 */
[----:B------:R-:W-:Y:S02]  /*d6d0*/  FMUL.FTZ R52, R2, R52 ;  /* 0x0000003402347220 */ /* 0x000fe40000410000 */
[C---:B--2---:R-:W-:Y:S02]  /*d6e0*/  FMUL.FTZ R6, R0.reuse, R142 ;  /* 0x0000008e00067220 */ /* 0x044fe40000410000 */
[C---:B------:R-:W-:Y:S02]  /*d6f0*/  FMUL.FTZ R10, R0.reuse, R146 ;  /* 0x00000092000a7220 */ /* 0x040fe40000410000 */
[C---:B------:R-:W-:Y:S02]  /*d700*/  FMUL.FTZ R11, R0.reuse, R147 ;  /* 0x00000093000b7220 */ /* 0x040fe40000410000 */
[C---:B------:R-:W-:Y:S02]  /*d710*/  FMUL.FTZ R18, R0.reuse, R154 ;  /* 0x0000009a00127220 */ /* 0x040fe40000410000 */
[C---:B------:R-:W-:Y:S01]  /*d720*/  FMUL.FTZ R19, R0.reuse, R155 ;  /* 0x0000009b00137220 */ /* 0x040fe20000410000 */
[----:B-1----:R-:W-:Y:S01]  /*d730*/  MOV R174, R7 ;  /* 0x0000000700ae7202 */ /* 0x002fe20000000f00 */
[--C-:B------:R-:W-:Y:S01]  /*d740*/  FFMA.FTZ R4, R137, c[0x0][0x2d0], -R192.reuse ;  /* 0x0000b40089047a23 */ /* 0x100fe200000108c0 */
[----:B------:R-:W-:Y:S01]  /*d750*/  LDSM.16.MT88.4 R152, [R214+0x2100] ;  /* 0x00210000d698783b */ /* 0x000fe20000004200 */
[----:B------:R1:W-:Y:S01]  /*d760*/  MUFU.EX2 R137, R8 ;  /* 0x0000000800897308 */ /* 0x0003e20000000800 */
[C---:B------:R-:W-:Y:S02]  /*d770*/  FMUL.FTZ R7, R0.reuse, R143 ;  /* 0x0000008f00077220 */ /* 0x040fe40000410000 */
[C---:B------:R-:W-:Y:S02]  /*d780*/  FMUL.FTZ R26, R0.reuse, R162 ;  /* 0x000000a2001a7220 */ /* 0x040fe40000410000 */
[C---:B------:R-:W-:Y:S02]  /*d790*/  FMUL.FTZ R27, R0.reuse, R163 ;  /* 0x000000a3001b7220 */ /* 0x040fe40000410000 */
[C---:B------:R-:W-:Y:S01]  /*d7a0*/  FMUL.FTZ R34, R0.reuse, R170 ;  /* 0x000000aa00227220 */ /* 0x040fe20000410000 */
[----:B------:R-:W-:Y:S01]  /*d7b0*/  LDSM.16.MT88.4 R160, [R215+0x900] ;  /* 0x00090000d7a0783b */ /* 0x000fe20000004200 */
[C---:B------:R-:W-:Y:S01]  /*d7c0*/  FMUL.FTZ R35, R0.reuse, R171 ;  /* 0x000000ab00237220 */ /* 0x040fe20000410000 */
[----:B------:R2:W4:Y:S01]  /*d7d0*/  MUFU.EX2 R5, R4 ;  /* 0x0000000400057308 */ /* 0x0005220000000800 */
[C---:B------:R-:W-:Y:S02]  /*d7e0*/  FMUL.FTZ R38, R0.reuse, R38 ;  /* 0x0000002600267220 */ /* 0x040fe40000410000 */
[C---:B------:R-:W-:Y:S02]  /*d7f0*/  FMUL.FTZ R39, R0.reuse, R39 ;  /* 0x0000002700277220 */ /* 0x040fe40000410000 */
[--C-:B---3--:R-:W-:Y:S01]  /*d800*/  FFMA.FTZ R134, R139, c[0x0][0x2d0], -R192.reuse ;  /* 0x0000b4008b867a23 */ /* 0x108fe200000108c0 */
[----:B------:R-:W-:Y:S01]  /*d810*/  LDSM.16.MT88.4 R168, [R214+0x4900] ;  /* 0x00490000d6a8783b */ /* 0x000fe20000004200 */
[C---:B------:R-:W-:Y:S02]  /*d820*/  FMUL.FTZ R42, R0.reuse, R42 ;  /* 0x0000002a002a7220 */ /* 0x040fe40000410000 */
[C---:B------:R-:W-:Y:S01]  /*d830*/  FMUL.FTZ R43, R0.reuse, R43 ;  /* 0x0000002b002b7220 */ /* 0x040fe20000410000 */
[----:B------:R3:W-:Y:S01]  /*d840*/  MUFU.EX2 R246, R134 ;  /* 0x0000008600f67308 */ /* 0x0007e20000000800 */
[C---:B------:R-:W-:Y:S02]  /*d850*/  FMUL.FTZ R46, R0.reuse, R46 ;  /* 0x0000002e002e7220 */ /* 0x040fe40000410000 */
[----:B------:R-:W-:Y:S02]  /*d860*/  FMUL.FTZ R47, R0, R47 ;  /* 0x0000002f002f7220 */ /* 0x000fe40000410000 */
[----:B-1----:R-:W-:Y:S02]  /*d870*/  FMUL.FTZ R8, R2, R144 ;  /* 0x0000009002087220 */ /* 0x002fe40000410000 */
[----:B------:R-:W1:Y:S01]  /*d880*/  LDSM.16.MT88.4 R144, [R215+0x100] ;  /* 0x00010000d790783b */ /* 0x000e620000004200 */
[C---:B------:R-:W-:Y:S02]  /*d890*/  FMUL.FTZ R50, R0.reuse, R50 ;  /* 0x0000003200327220 */ /* 0x040fe40000410000 */
[----:B------:R-:W-:Y:S02]  /*d8a0*/  FMUL.FTZ R51, R0, R51 ;  /* 0x0000003300337220 */ /* 0x000fe40000410000 */
[C---:B------:R-:W-:Y:S02]  /*d8b0*/  FMUL.FTZ R53, R2.reuse, R53 ;  /* 0x0000003502357220 */ /* 0x040fe40000410000 */
[--C-:B--2---:R-:W-:Y:S01]  /*d8c0*/  FFMA.FTZ R4, R173, c[0x0][0x2d0], -R133.reuse ;  /* 0x0000b400ad047a23 */ /* 0x104fe20000010885 */
[----:B----4-:R-:W-:Y:S01]  /*d8d0*/  MOV R178, R5 ;  /* 0x0000000500b27202 */ /* 0x010fe20000000f00 */
[----:B------:R-:W-:Y:S01]  /*d8e0*/  FMUL.FTZ R5, R2, R141 ;  /* 0x0000008d02057220 */ /* 0x000fe20000410000 */
[----:B------:R-:W-:Y:S01]  /*d8f0*/  F2FP.PACK_AB R141, R137, R177 ;  /* 0x000000b1898d723e */ /* 0x000fe200000000ff */
[----:B------:R2:W-:Y:S01]  /*d900*/  MUFU.EX2 R249, R4 ;  /* 0x0000000400f97308 */ /* 0x0005e20000000800 */
[----:B------:R-:W-:Y:S01]  /*d910*/  F2FP.PACK_AB R142, R178, R174 ;  /* 0x000000aeb28e723e */ /* 0x000fe200000000ff */
[C---:B------:R-:W-:Y:S02]  /*d920*/  FMUL.FTZ R54, R0.reuse, R54 ;  /* 0x0000003600367220 */ /* 0x040fe40000410000 */
[----:B------:R-:W-:Y:S02]  /*d930*/  FMUL.FTZ R55, R0, R55 ;  /* 0x0000003700377220 */ /* 0x000fe40000410000 */
[--C-:B---3--:R-:W-:Y:S02]  /*d940*/  FFMA.FTZ R134, R179, c[0x0][0x2d0], -R133.reuse ;  /* 0x0000b400b3867a23 */ /* 0x108fe40000010885 */
[C---:B------:R-:W-:Y:S02]  /*d950*/  FMUL.FTZ R56, R2.reuse, R56 ;  /* 0x0000003802387220 */ /* 0x040fe40000410000 */
[----:B------:R-:W-:Y:S01]  /*d960*/  FMUL.FTZ R57, R2, R57 ;  /* 0x0000003902397220 */ /* 0x000fe20000410000 */
[----:B------:R-:W-:Y:S01]  /*d970*/  MUFU.EX2 R245, R134 ;  /* 0x0000008600f57308 */ /* 0x000fe20000000800 */
[C---:B------:R-:W-:Y:S02]  /*d980*/  FMUL.FTZ R58, R0.reuse, R58 ;  /* 0x0000003a003a7220 */ /* 0x040fe40000410000 */
[----:B------:R-:W-:Y:S02]  /*d990*/  FMUL.FTZ R59, R0, R59 ;  /* 0x0000003b003b7220 */ /* 0x000fe40000410000 */
[C---:B------:R-:W-:Y:S02]  /*d9a0*/  FMUL.FTZ R60, R2.reuse, R60 ;  /* 0x0000003c023c7220 */ /* 0x040fe40000410000 */
[----:B------:R-:W-:Y:S02]  /*d9b0*/  FMUL.FTZ R61, R2, R61 ;  /* 0x0000003d023d7220 */ /* 0x000fe40000410000 */
[C---:B------:R-:W-:Y:S02]  /*d9c0*/  FMUL.FTZ R62, R0.reuse, R62 ;  /* 0x0000003e003e7220 */ /* 0x040fe40000410000 */
[----:B------:R-:W-:Y:S02]  /*d9d0*/  FMUL.FTZ R63, R0, R63 ;  /* 0x0000003f003f7220 */ /* 0x000fe40000410000 */
[--C-:B--2---:R-:W-:Y:S02]  /*d9e0*/  FFMA.FTZ R4, R176, c[0x0][0x2d0], -R133.reuse ;  /* 0x0000b400b0047a23 */ /* 0x104fe40000010885 */
[C---:B------:R-:W-:Y:S02]  /*d9f0*/  FMUL.FTZ R64, R2.reuse, R64 ;  /* 0x0000004002407220 */ /* 0x040fe40000410000 */
[----:B------:R-:W2:Y:S01]  /*da00*/  MUFU.EX2 R248, R4 ;  /* 0x0000000400f87308 */ /* 0x000ea20000000800 */
[----:B------:R-:W-:Y:S02]  /*da10*/  FMUL.FTZ R65, R2, R65 ;  /* 0x0000004102417220 */ /* 0x000fe40000410000 */
[C---:B------:R-:W-:Y:S02]  /*da20*/  FMUL.FTZ R66, R0.reuse, R66 ;  /* 0x0000004200427220 */ /* 0x040fe40000410000 */
        /* <DEDUP_REMOVED lines=9> */
[----:B------:R-:W-:Y:S01]  /*dac0*/  FMUL.FTZ R76, R2, R76 ;  /* 0x0000004c024c7220 */ /* 0x000fe20000410000 */
[----:B--2---:R-:W-:Y:S01]  /*dad0*/  F2FP.PACK_AB R143, R248, R249 ;  /* 0x000000f9f88f723e */ /* 0x004fe200000000ff */
[C---:B------:R-:W-:Y:S01]  /*dae0*/  FMUL.FTZ R4, R2.reuse, R140 ;  /* 0x0000008c02047220 */ /* 0x040fe20000410000 */
[----:B------:R-:W-:Y:S01]  /*daf0*/  F2FP.PACK_AB R140, R175, R172 ;  /* 0x000000acaf8c723e */ /* 0x000fe200000000ff */
[----:B------:R-:W-:Y:S02]  /*db00*/  FMUL.FTZ R77, R2, R77 ;  /* 0x0000004d024d7220 */ /* 0x000fe40000410000 */
[C---:B------:R-:W-:Y:S02]  /*db10*/  FMUL.FTZ R78, R0.reuse, R78 ;  /* 0x0000004e004e7220 */ /* 0x040fe40000410000 */
[----:B------:R-:W-:Y:S02]  /*db20*/  FMUL.FTZ R79, R0, R79 ;  /* 0x0000004f004f7220 */ /* 0x000fe40000410000 */
[C---:B------:R-:W-:Y:S05]  /*db30*/  HMMA.16816.F32 R4, R140.reuse, R12, R4 ;  /* 0x0000000c8c04723c */ /* 0x040fea0000001804 */
[C---:B------:R-:W-:Y:S02]  /*db40*/  FMUL.FTZ R80, R2.reuse, R80 ;  /* 0x0000005002507220 */ /* 0x040fe40000410000 */
[C---:B------:R-:W-:Y:S01]  /*db50*/  FMUL.FTZ R12, R2.reuse, R148 ;  /* 0x00000094020c7220 */ /* 0x040fe20000410000 */
[C---:B------:R-:W-:Y:S04]  /*db60*/  HMMA.16816.F32 R8, R140.reuse, R14, R8 ;  /* 0x0000000e8c08723c */ /* 0x040fe80000001808 */
[C---:B------:R-:W-:Y:S02]  /*db70*/  FMUL.FTZ R13, R2.reuse, R149 ;  /* 0x00000095020d7220 */ /* 0x040fe40000410000 */
[----:B------:R-:W-:Y:S02]  /*db80*/  FMUL.FTZ R81, R2, R81 ;  /* 0x0000005102517220 */ /* 0x000fe40000410000 */
[C---:B------:R-:W-:Y:S04]  /*db90*/  FMUL.FTZ R14, R0.reuse, R150 ;  /* 0x00000096000e7220 */ /* 0x040fe80000410000 */
[C---:B------:R-:W-:Y:S02]  /*dba0*/  FMUL.FTZ R15, R0.reuse, R151 ;  /* 0x00000097000f7220 */ /* 0x040fe40000410000 */
[----:B------:R-:W2:Y:S01]  /*dbb0*/  LDSM.16.MT88.4 R148, [R213+0x2100] ;  /* 0x00210000d594783b */ /* 0x000ea20000004200 */
[C---:B------:R-:W-:Y:S02]  /*dbc0*/  FMUL.FTZ R82, R0.reuse, R82 ;  /* 0x0000005200527220 */ /* 0x040fe40000410000 */
[----:B------:R-:W-:Y:S02]  /*dbd0*/  FMUL.FTZ R83, R0, R83 ;  /* 0x0000005300537220 */ /* 0x000fe40000410000 */
[C---:B------:R-:W-:Y:S03]  /*dbe0*/  HMMA.16816.F32 R12, R140.reuse, R20, R12 ;  /* 0x000000148c0c723c */ /* 0x040fe6000000180c */
[C---:B------:R-:W-:Y:S02]  /*dbf0*/  FMUL.FTZ R84, R2.reuse, R84 ;  /* 0x0000005402547220 */ /* 0x040fe40000410000 */
[C---:B------:R-:W-:Y:S02]  /*dc00*/  FMUL.FTZ R85, R2.reuse, R85 ;  /* 0x0000005502557220 */ /* 0x040fe40000410000 */
[C---:B------:R-:W-:Y:S01]  /*dc10*/  FMUL.FTZ R20, R2.reuse, R156 ;  /* 0x0000009c02147220 */ /* 0x040fe20000410000 */
[C---:B------:R-:W-:Y:S04]  /*dc20*/  HMMA.16816.F32 R16, R140.reuse, R22, R16 ;  /* 0x000000168c10723c */ /* 0x040fe80000001810 */
[----:B------:R-:W-:Y:S02]  /*dc30*/  FMUL.FTZ R21, R2, R157 ;  /* 0x0000009d02157220 */ /* 0x000fe40000410000 */
[C---:B------:R-:W-:Y:S02]  /*dc40*/  FMUL.FTZ R86, R0.reuse, R86 ;  /* 0x0000005600567220 */ /* 0x040fe40000410000 */
[C---:B------:R-:W-:Y:S04]  /*dc50*/  FMUL.FTZ R22, R0.reuse, R158 ;  /* 0x0000009e00167220 */ /* 0x040fe80000410000 */
[C---:B------:R-:W-:Y:S02]  /*dc60*/  FMUL.FTZ R23, R0.reuse, R159 ;  /* 0x0000009f00177220 */ /* 0x040fe40000410000 */
[----:B------:R-:W-:Y:S01]  /*dc70*/  LDSM.16.MT88.4 R156, [R214+0x900] ;  /* 0x00090000d69c783b */ /* 0x000fe20000004200 */
[----:B------:R-:W-:Y:S02]  /*dc80*/  FMUL.FTZ R87, R0, R87 ;  /* 0x0000005700577220 */ /* 0x000fe40000410000 */
[C---:B------:R-:W-:Y:S02]  /*dc90*/  FMUL.FTZ R88, R2.reuse, R88 ;  /* 0x0000005802587220 */ /* 0x040fe40000410000 */
[C---:B------:R-:W-:Y:S03]  /*dca0*/  HMMA.16816.F32 R20, R140.reuse, R28, R20 ;  /* 0x0000001c8c14723c */ /* 0x040fe60000001814 */
[----:B------:R-:W-:Y:S02]  /*dcb0*/  FMUL.FTZ R89, R2, R89 ;  /* 0x0000005902597220 */ /* 0x000fe40000410000 */
[----:B------:R-:W-:Y:S02]  /*dcc0*/  FMUL.FTZ R90, R0, R90 ;  /* 0x0000005a005a7220 */ /* 0x000fe40000410000 */
[C---:B------:R-:W-:Y:S01]  /*dcd0*/  FMUL.FTZ R28, R2.reuse, R164 ;  /* 0x000000a4021c7220 */ /* 0x040fe20000410000 */
[C---:B------:R-:W-:Y:S04]  /*dce0*/  HMMA.16816.F32 R24, R140.reuse, R30, R24 ;  /* 0x0000001e8c18723c */ /* 0x040fe80000001818 */
[----:B------:R-:W-:Y:S02]  /*dcf0*/  FMUL.FTZ R29, R2, R165 ;  /* 0x000000a5021d7220 */ /* 0x000fe40000410000 */
[C---:B------:R-:W-:Y:S02]  /*dd00*/  FMUL.FTZ R91, R0.reuse, R91 ;  /* 0x0000005b005b7220 */ /* 0x040fe40000410000 */
[C---:B------:R-:W-:Y:S04]  /*dd10*/  FMUL.FTZ R30, R0.reuse, R166 ;  /* 0x000000a6001e7220 */ /* 0x040fe80000410000 */
[----:B------:R-:W-:Y:S02]  /*dd20*/  FMUL.FTZ R31, R0, R167 ;  /* 0x000000a7001f7220 */ /* 0x000fe40000410000 */
[----:B------:R-:W-:Y:S01]  /*dd30*/  LDSM.16.MT88.4 R164, [R213+0x4900] ;  /* 0x00490000d5a4783b */ /* 0x000fe20000004200 */
[C---:B------:R-:W-:Y:S02]  /*dd40*/  FMUL.FTZ R92, R2.reuse, R92 ;  /* 0x0000005c025c7220 */ /* 0x040fe40000410000 */
[----:B------:R-:W-:Y:S02]  /*dd50*/  FMUL.FTZ R93, R2, R93 ;  /* 0x0000005d025d7220 */ /* 0x000fe40000410000 */
        /* <DEDUP_REMOVED lines=30> */
[----:B------:R-:W-:Y:S02]  /*df40*/  FMUL.FTZ R112, R2, R112 ;  /* 0x0000007002707220 */ /* 0x000fe40000410000 */
[C---:B--2---:R-:W-:Y:S04]  /*df50*/  HMMA.16816.F32 R60, R140.reuse, R148, R60 ;  /* 0x000000948c3c723c */ /* 0x044fe8000000183c */
[--C-:B------:R-:W-:Y:S02]  /*df60*/  FFMA.FTZ R134, R180, c[0x0][0x2d0], -R133.reuse ;  /* 0x0000b400b4867a23 */ /* 0x100fe40000010885 */
[----:B------:R-:W-:Y:S02]  /*df70*/  FMUL.FTZ R113, R2, R113 ;  /* 0x0000007102717220 */ /* 0x000fe40000410000 */
[C---:B------:R-:W-:Y:S01]  /*df80*/  HMMA.16816.F32 R64, R140.reuse, R150, R64 ;  /* 0x000000968c40723c */ /* 0x040fe20000001840 */
[----:B------:R2:W4:Y:S01]  /*df90*/  MUFU.EX2 R244, R134 ;  /* 0x0000008600f47308 */ /* 0x0005220000000800 */
[----:B------:R-:W5:Y:S02]  /*dfa0*/  LDSM.16.MT88.4 R148, [R216+0x4100] ;  /* 0x00410000d894783b */ /* 0x000f640000004200 */
        /* <DEDUP_REMOVED lines=9> */
[C---:B------:R-:W-:Y:S01]  /*e040*/  FMUL.FTZ R120, R2.reuse, R120 ;  /* 0x0000007802787220 */ /* 0x040fe20000410000 */
[C---:B-1----:R-:W-:Y:S03]  /*e050*/  HMMA.16816.F32 R76, R140.reuse, R144, R76 ;  /* 0x000000908c4c723c */ /* 0x042fe6000000184c */
[--C-:B--2---:R-:W-:Y:S02]  /*e060*/  FFMA.FTZ R134, R181, c[0x0][0x2d0], -R192.reuse ;  /* 0x0000b400b5867a23 */ /* 0x104fe400000108c0 */
[----:B------:R-:W-:Y:S02]  /*e070*/  FMUL.FTZ R121, R2, R121 ;  /* 0x0000007902797220 */ /* 0x000fe40000410000 */
[----:B------:R1:W-:Y:S01]  /*e080*/  MUFU.EX2 R243, R134 ;  /* 0x0000008600f37308 */ /* 0x0003e20000000800 */
[C---:B------:R-:W-:Y:S01]  /*e090*/  HMMA.16816.F32 R80, R140.reuse, R146, R80 ;  /* 0x000000928c50723c */ /* 0x040fe20000001850 */
[----:B------:R-:W2:Y:S03]  /*e0a0*/  LDSM.16.MT88.4 R144, [R213+0x6100] ;  /* 0x00610000d590783b */ /* 0x000ea60000004200 */
[C---:B------:R-:W-:Y:S02]  /*e0b0*/  FMUL.FTZ R122, R0.reuse, R122 ;  /* 0x0000007a007a7220 */ /* 0x040fe40000410000 */
[----:B------:R-:W-:Y:S02]  /*e0c0*/  FMUL.FTZ R123, R0, R123 ;  /* 0x0000007b007b7220 */ /* 0x000fe40000410000 */
[C---:B------:R-:W-:Y:S01]  /*e0d0*/  FMUL.FTZ R124, R2.reuse, R124 ;  /* 0x0000007c027c7220 */ /* 0x040fe20000410000 */
[C---:B-----5:R-:W-:Y:S03]  /*e0e0*/  HMMA.16816.F32 R84, R140.reuse, R148, R84 ;  /* 0x000000948c54723c */ /* 0x060fe60000001854 */
[----:B------:R-:W-:Y:S02]  /*e0f0*/  FMUL.FTZ R125, R2, R125 ;  /* 0x0000007d027d7220 */ /* 0x000fe40000410000 */
[C---:B------:R-:W-:Y:S02]  /*e100*/  FMUL.FTZ R126, R0.reuse, R126 ;  /* 0x0000007e007e7220 */ /* 0x040fe40000410000 */
[----:B------:R-:W-:Y:S01]  /*e110*/  FMUL.FTZ R127, R0, R127 ;  /* 0x0000007f007f7220 */ /* 0x000fe20000410000 */
[C---:B------:R-:W-:Y:S01]  /*e120*/  HMMA.16816.F32 R88, R140.reuse, R150, R88 ;  /* 0x000000968c58723c */ /* 0x040fe20000001858 */
[----:B------:R-:W5:Y:S03]  /*e130*/  LDSM.16.MT88.4 R148, [R214+0x6100] ;  /* 0x00610000d694783b */ /* 0x000f660000004200 */
[----:B------:R-:W-:Y:S02]  /*e140*/  FMUL.FTZ R128, R2, R128 ;  /* 0x0000008002807220 */ /* 0x000fe40000410000 */
[--C-:B-1----:R-:W-:Y:S02]  /*e150*/  FFMA.FTZ R134, R182, c[0x0][0x2d0], -R192.reuse ;  /* 0x0000b400b6867a23 */ /* 0x102fe400000108c0 */
[C---:B---3--:R-:W-:Y:S02]  /*e160*/  HMMA.16816.F32 R92, R140.reuse, R152, R92 ;  /* 0x000000988c5c723c */ /* 0x048fe4000000185c */
[----:B------:R1:W3:Y:S02]  /*e170*/  MUFU.EX2 R211, R134 ;  /* 0x0000008600d37308 */ /* 0x0002e40000000800 */
[----:B------:R-:W-:Y:S02]  /*e180*/  FMUL.FTZ R129, R2, R129 ;  /* 0x0000008102817220 */ /* 0x000fe40000410000 */
[C---:B------:R-:W-:Y:S02]  /*e190*/  FMUL.FTZ R130, R0.reuse, R130 ;  /* 0x0000008200827220 */ /* 0x040fe40000410000 */
[C---:B------:R-:W-:Y:S01]  /*e1a0*/  HMMA.16816.F32 R96, R140.reuse, R154, R96 ;  /* 0x0000009a8c60723c */ /* 0x040fe20000001860 */
[----:B------:R-:W3:Y:S03]  /*e1b0*/  LDSM.16.MT88.4 R152, [R216+0x6100] ;  /* 0x00610000d898783b */ /* 0x000ee60000004200 */
[----:B------:R-:W-:Y:S04]  /*e1c0*/  FMUL.FTZ R131, R0, R131 ;  /* 0x0000008300837220 */ /* 0x000fe80000410000 */
[C---:B--2---:R-:W-:Y:S08]  /*e1d0*/  HMMA.16816.F32 R100, R140.reuse, R144, R100 ;  /* 0x000000908c64723c */ /* 0x044ff00000001864 */
[C---:B------:R-:W-:Y:S01]  /*e1e0*/  HMMA.16816.F32 R104, R140.reuse, R146, R104 ;  /* 0x000000928c68723c */ /* 0x040fe20000001868 */
[----:B------:R-:W2:Y:S03]  /*e1f0*/  LDSM.16.MT88.4 R144, [R215+0x6100] ;  /* 0x00610000d790783b */ /* 0x000ea60000004200 */
[--C-:B-1----:R-:W-:Y:S04]  /*e200*/  FFMA.FTZ R134, R183, c[0x0][0x2d0], -R133.reuse ;  /* 0x0000b400b7867a23 */ /* 0x102fe80000010885 */
[----:B------:R1:W-:Y:S01]  /*e210*/  MUFU.EX2 R210, R134 ;  /* 0x0000008600d27308 */ /* 0x0003e20000000800 */
[C---:B-----5:R-:W-:Y:S08]  /*e220*/  HMMA.16816.F32 R108, R140.reuse, R148, R108 ;  /* 0x000000948c6c723c */ /* 0x060ff0000000186c */
[C---:B------:R-:W-:Y:S01]  /*e230*/  HMMA.16816.F32 R112, R140.reuse, R150, R112 ;  /* 0x000000968c70723c */ /* 0x040fe20000001870 */
[----:B------:R-:W5:Y:S07]  /*e240*/  LDSM.16.MT88.4 R148, [R213+0x900] ;  /* 0x00090000d594783b */ /* 0x000f6e0000004200 */
[C---:B---3--:R-:W-:Y:S04]  /*e250*/  HMMA.16816.F32 R116, R140.reuse, R152, R116 ;  /* 0x000000988c74723c */ /* 0x048fe80000001874 */
[--C-:B-1----:R-:W-:Y:S04]  /*e260*/  FFMA.FTZ R134, R184, c[0x0][0x2d0], -R133.reuse ;  /* 0x0000b400b8867a23 */ /* 0x102fe80000010885 */
[C---:B------:R-:W-:Y:S01]  /*e270*/  HMMA.16816.F32 R120, R140.reuse, R154, R120 ;  /* 0x0000009a8c78723c */ /* 0x040fe20000001878 */
[----:B------:R-:W1:Y:S01]  /*e280*/  LDSM.16.MT88.4 R152, [R216+0x900] ;  /* 0x00090000d898783b */ /* 0x000e620000004200 */
[----:B------:R3:W3:Y:S06]  /*e290*/  MUFU.EX2 R209, R134 ;  /* 0x0000008600d17308 */ /* 0x0006ec0000000800 */
[C---:B--2---:R-:W-:Y:S08]  /*e2a0*/  HMMA.16816.F32 R124, R140.reuse, R144, R124 ;  /* 0x000000908c7c723c */ /* 0x044ff0000000187c */
[----:B------:R-:W-:Y:S01]  /*e2b0*/  HMMA.16816.F32 R128, R140, R146, R128 ;  /* 0x000000928c80723c */ /* 0x000fe20000001880 */
[----:B------:R-:W2:Y:S06]  /*e2c0*/  LDSM.16.MT88.4 R144, [R213+0x2900] ;  /* 0x00290000d590783b */ /* 0x000eac0000004200 */
[----:B------:R-:W-:Y:S02]  /*e2d0*/  F2FP.PACK_AB R140, R246, R247 ;  /* 0x000000f7f68c723e */ /* 0x000fe400000000ff */
[----:B----4-:R-:W-:Y:S03]  /*e2e0*/  F2FP.PACK_AB R141, R244, R245 ;  /* 0x000000f5f48d723e */ /* 0x010fe600000000ff */
[----:B------:R-:W-:Y:S01]  /*e2f0*/  F2FP.PACK_AB R142, R211, R243 ;  /* 0x000000f3d38e723e */ /* 0x000fe200000000ff */
[--C-:B---3--:R-:W-:Y:S01]  /*e300*/  FFMA.FTZ R134, R185, c[0x0][0x2d0], -R192.reuse ;  /* 0x0000b400b9867a23 */ /* 0x108fe200000108c0 */
[----:B------:R-:W-:Y:S03]  /*e310*/  F2FP.PACK_AB R143, R209, R210 ;  /* 0x000000d2d18f723e */ /* 0x000fe600000000ff */
[----:B------:R3:W-:Y:S04]  /*e320*/  MUFU.EX2 R203, R134 ;  /* 0x0000008600cb7308 */ /* 0x0007e80000000800 */
[C---:B-----5:R-:W-:Y:S08]  /*e330*/  HMMA.16816.F32 R4, R140.reuse, R148, R4 ;  /* 0x000000948c04723c */ /* 0x060ff00000001804 */
[C---:B------:R-:W-:Y:S01]  /*e340*/  HMMA.16816.F32 R8, R140.reuse, R150, R8 ;  /* 0x000000968c08723c */ /* 0x040fe20000001808 */
[----:B------:R-:W4:Y:S07]  /*e350*/  LDSM.16.MT88.4 R148, [R214+0x2900] ;  /* 0x00290000d694783b */ /* 0x000f2e0000004200 */
[C---:B------:R-:W-:Y:S04]  /*e360*/  HMMA.16816.F32 R12, R140.reuse, R156, R12 ;  /* 0x0000009c8c0c723c */ /* 0x040fe8000000180c */
[--C-:B---3--:R-:W-:Y:S04]  /*e370*/  FFMA.FTZ R134, R186, c[0x0][0x2d0], -R192.reuse ;  /* 0x0000b400ba867a23 */ /* 0x108fe800000108c0 */
[C---:B------:R-:W-:Y:S01]  /*e380*/  HMMA.16816.F32 R16, R140.reuse, R158, R16 ;  /* 0x0000009e8c10723c */ /* 0x040fe20000001810 */
[----:B------:R-:W-:Y:S01]  /*e390*/  LDSM.16.MT88.4 R156, [R215+0x2900] ;  /* 0x00290000d79c783b */ /* 0x000fe20000004200 */
[----:B------:R3:W5:Y:S06]  /*e3a0*/  MUFU.EX2 R202, R134 ;  /* 0x0000008600ca7308 */ /* 0x00076c0000000800 */
[C---:B-1----:R-:W-:Y:S08]  /*e3b0*/  HMMA.16816.F32 R20, R140.reuse, R152, R20 ;  /* 0x000000988c14723c */ /* 0x042ff00000001814 */
[C---:B------:R-:W-:Y:S01]  /*e3c0*/  HMMA.16816.F32 R24, R140.reuse, R154, R24 ;  /* 0x0000009a8c18723c */ /* 0x040fe20000001818 */
[----:B------:R-:W1:Y:S07]  /*e3d0*/  LDSM.16.MT88.4 R152, [R216+0x2900] ;  /* 0x00290000d898783b */ /* 0x000e6e0000004200 */
[C---:B------:R-:W-:Y:S04]  /*e3e0*/  HMMA.16816.F32 R28, R140.reuse, R160, R28 ;  /* 0x000000a08c1c723c */ /* 0x040fe8000000181c */
[--C-:B---3--:R-:W-:Y:S04]  /*e3f0*/  FFMA.FTZ R134, R187, c[0x0][0x2d0], -R133.reuse ;  /* 0x0000b400bb867a23 */ /* 0x108fe80000010885 */
[C---:B------:R-:W-:Y:S01]  /*e400*/  HMMA.16816.F32 R32, R140.reuse, R162, R32 ;  /* 0x000000a28c20723c */ /* 0x040fe20000001820 */
[----:B------:R-:W3:Y:S01]  /*e410*/  LDSM.16.MT88.4 R160, [R216+0x4900] ;  /* 0x00490000d8a0783b */ /* 0x000ee20000004200 */
[----:B------:R1:W-:Y:S06]  /*e420*/  MUFU.EX2 R201, R134 ;  /* 0x0000008600c97308 */ /* 0x0003ec0000000800 */
[C---:B--2---:R-:W-:Y:S08]  /*e430*/  HMMA.16816.F32 R36, R140.reuse, R144, R36 ;  /* 0x000000908c24723c */ /* 0x044ff00000001824 */
        /* <DEDUP_REMOVED lines=9> */
[----:B------:R-:W1:Y:S07]  /*e4d0*/  LDSM.16.MT88.4 R152, [R214+0x6900] ;  /* 0x00690000d698783b */ /* 0x000e6e0000004200 */
[C---:B------:R-:W-:Y:S04]  /*e4e0*/  HMMA.16816.F32 R60, R140.reuse, R156, R60 ;  /* 0x0000009c8c3c723c */ /* 0x040fe8000000183c */
[--C-:B----4-:R-:W-:Y:S01]  /*e4f0*/  FFMA.FTZ R134, R189, c[0x0][0x2d0], -R192.reuse ;  /* 0x0000b400bd867a23 */ /* 0x110fe200000108c0 */
[----:B------:R-:W-:Y:S03]  /*e500*/  MOV R189, R178 ;  /* 0x000000b200bd7202 */ /* 0x000fe60000000f00 */
[C---:B------:R-:W-:Y:S01]  /*e510*/  HMMA.16816.F32 R64, R140.reuse, R158, R64 ;  /* 0x0000009e8c40723c */ /* 0x040fe20000001840 */
[----:B------:R-:W4:Y:S01]  /*e520*/  LDSM.16.MT88.4 R156, [R216+0x6900] ;  /* 0x00690000d89c783b */ /* 0x000f220000004200 */
[----:B------:R1:W-:Y:S06]  /*e530*/  MUFU.EX2 R188, R134 ;  /* 0x0000008600bc7308 */ /* 0x0003ec0000000800 */
[C---:B------:R-:W-:Y:S08]  /*e540*/  HMMA.16816.F32 R68, R140.reuse, R164, R68 ;  /* 0x000000a48c44723c */ /* 0x040ff00000001844 */
[C---:B------:R-:W-:Y:S01]  /*e550*/  HMMA.16816.F32 R72, R140.reuse, R166, R72 ;  /* 0x000000a68c48723c */ /* 0x040fe20000001848 */
[----:B------:R-:W-:Y:S07]  /*e560*/  LDSM.16.MT88.4 R164, [R215+0x1100] ;  /* 0x00110000d7a4783b */ /* 0x000fee0000004200 */
[C---:B------:R-:W-:Y:S04]  /*e570*/  HMMA.16816.F32 R76, R140.reuse, R168, R76 ;  /* 0x000000a88c4c723c */ /* 0x040fe8000000184c */
[--C-:B-1----:R-:W-:Y:S01]  /*e580*/  FFMA.FTZ R134, R190, c[0x0][0x2d0], -R192.reuse ;  /* 0x0000b400be867a23 */ /* 0x102fe200000108c0 */
[----:B------:R-:W-:Y:S03]  /*e590*/  MOV R190, R174 ;  /* 0x000000ae00be7202 */ /* 0x000fe60000000f00 */
[C---:B------:R-:W-:Y:S01]  /*e5a0*/  HMMA.16816.F32 R80, R140.reuse, R170, R80 ;  /* 0x000000aa8c50723c */ /* 0x040fe20000001850 */
[----:B------:R-:W-:Y:S01]  /*e5b0*/  LDSM.16.MT88.4 R168, [R214+0x5100] ;  /* 0x00510000d6a8783b */ /* 0x000fe20000004200 */
[----:B------:R1:W1:Y:S06]  /*e5c0*/  MUFU.EX2 R187, R134 ;  /* 0x0000008600bb7308 */ /* 0x00026c0000000800 */
[C---:B---3--:R-:W-:Y:S08]  /*e5d0*/  HMMA.16816.F32 R84, R140.reuse, R160, R84 ;  /* 0x000000a08c54723c */ /* 0x048ff00000001854 */
[C---:B------:R-:W-:Y:S01]  /*e5e0*/  HMMA.16816.F32 R88, R140.reuse, R162, R88 ;  /* 0x000000a28c58723c */ /* 0x040fe20000001858 */
[----:B------:R-:W-:Y:S07]  /*e5f0*/  LDSM.16.MT88.4 R160, [R214+0x1100] ;  /* 0x00110000d6a0783b */ /* 0x000fee0000004200 */
[C---:B--2---:R-:W-:Y:S04]  /*e600*/  HMMA.16816.F32 R92, R140.reuse, R144, R92 ;  /* 0x000000908c5c723c */ /* 0x044fe8000000185c */
[--C-:B-1----:R-:W-:Y:S01]  /*e610*/  FFMA.FTZ R134, R191, c[0x0][0x2d0], -R133.reuse ;  /* 0x0000b400bf867a23 */ /* 0x102fe20000010885 */
[----:B------:R-:W-:Y:S03]  /*e620*/  MOV R191, R137 ;  /* 0x0000008900bf7202 */ /* 0x000fe60000000f00 */
[C---:B------:R-:W-:Y:S01]  /*e630*/  HMMA.16816.F32 R96, R140.reuse, R146, R96 ;  /* 0x000000928c60723c */ /* 0x040fe20000001860 */
[----:B------:R-:W1:Y:S01]  /*e640*/  LDSM.16.MT88.4 R144, [R215+0x6900] ;  /* 0x00690000d790783b */ /* 0x000e620000004200 */
[----:B------:R2:W-:Y:S06]  /*e650*/  MUFU.EX2 R186, R134 ;  /* 0x0000008600ba7308 */ /* 0x0005ec0000000800 */
[C---:B------:R-:W-:Y:S08]  /*e660*/  HMMA.16816.F32 R100, R140.reuse, R148, R100 ;  /* 0x000000948c64723c */ /* 0x040ff00000001864 */
[C---:B------:R-:W-:Y:S01]  /*e670*/  HMMA.16816.F32 R104, R140.reuse, R150, R104 ;  /* 0x000000968c68723c */ /* 0x040fe20000001868 */
[----:B------:R-:W3:Y:S07]  /*e680*/  LDSM.16.MT88.4 R148, [R213+0x1100] ;  /* 0x00110000d594783b */ /* 0x000eee0000004200 */
[C---:B------:R-:W-:Y:S04]  /*e690*/  HMMA.16816.F32 R108, R140.reuse, R152, R108 ;  /* 0x000000988c6c723c */ /* 0x040fe8000000186c */
[--C-:B--2---:R-:W-:Y:S01]  /*e6a0*/  FFMA.FTZ R134, R196, c[0x0][0x2d0], -R133.reuse ;  /* 0x0000b400c4867a23 */ /* 0x104fe20000010885 */
[----:B------:R-:W-:Y:S03]  /*e6b0*/  MOV R196, R175 ;  /* 0x000000af00c47202 */ /* 0x000fe60000000f00 */
[C---:B------:R-:W-:Y:S01]  /*e6c0*/  HMMA.16816.F32 R112, R140.reuse, R154, R112 ;  /* 0x0000009a8c70723c */ /* 0x040fe20000001870 */
[----:B------:R-:W2:Y:S01]  /*e6d0*/  LDSM.16.MT88.4 R152, [R216+0x1100] ;  /* 0x00110000d898783b */ /* 0x000ea20000004200 */
[----:B------:R3:W2:Y:S06]  /*e6e0*/  MUFU.EX2 R185, R134 ;  /* 0x0000008600b97308 */ /* 0x0006ac0000000800 */
[C---:B----4-:R-:W-:Y:S08]  /*e6f0*/  HMMA.16816.F32 R116, R140.reuse, R156, R116 ;  /* 0x0000009c8c74723c */ /* 0x050ff00000001874 */
[C---:B------:R-:W-:Y:S01]  /*e700*/  HMMA.16816.F32 R120, R140.reuse, R158, R120 ;  /* 0x0000009e8c78723c */ /* 0x040fe20000001878 */
[----:B------:R-:W-:Y:S07]  /*e710*/  LDSM.16.MT88.4 R156, [R216+0x3100] ;  /* 0x00310000d89c783b */ /* 0x000fee0000004200 */
[C---:B-1----:R-:W-:Y:S04]  /*e720*/  HMMA.16816.F32 R124, R140.reuse, R144, R124 ;  /* 0x000000908c7c723c */ /* 0x042fe8000000187c */
[--C-:B---3--:R-:W-:Y:S02]  /*e730*/  FFMA.FTZ R134, R197, c[0x0][0x2d0], -R192.reuse ;  /* 0x0000b400c5867a23 */ /* 0x108fe400000108c0 */
[----:B------:R-:W3:Y:S02]  /*e740*/  LDL.LU R197, [R1+0x4] ;  /* 0x0000040001c57983 */ /* 0x000ee40000300800 */
[----:B------:R-:W-:Y:S01]  /*e750*/  HMMA.16816.F32 R128, R140, R146, R128 ;  /* 0x000000928c80723c */ /* 0x000fe20000001880 */
[----:B------:R1:W-:Y:S01]  /*e760*/  MUFU.EX2 R184, R134 ;  /* 0x0000008600b87308 */ /* 0x0003e20000000800 */
[----:B------:R-:W4:Y:S05]  /*e770*/  LDSM.16.MT88.4 R144, [R213+0x3100] ;  /* 0x00310000d590783b */ /* 0x000f2a0000004200 */
[----:B-----5:R-:W-:Y:S02]  /*e780*/  F2FP.PACK_AB R140, R202, R203 ;  /* 0x000000cbca8c723e */ /* 0x020fe400000000ff */
[----:B------:R-:W-:Y:S03]  /*e790*/  F2FP.PACK_AB R141, R200, R201 ;  /* 0x000000c9c88d723e */ /* 0x000fe600000000ff */
[----:B------:R-:W-:Y:S02]  /*e7a0*/  F2FP.PACK_AB R142, R187, R188 ;  /* 0x000000bcbb8e723e */ /* 0x000fe400000000ff */
[----:B--2---:R-:W-:Y:S07]  /*e7b0*/  F2FP.PACK_AB R143, R185, R186 ;  /* 0x000000bab98f723e */ /* 0x004fee00000000ff */
[C---:B------:R-:W-:Y:S03]  /*e7c0*/  HMMA.16816.F32 R4, R140.reuse, R148, R4 ;  /* 0x000000948c04723c */ /* 0x040fe60000001804 */
[--C-:B-1----:R-:W-:Y:S01]  /*e7d0*/  FFMA.FTZ R134, R193, c[0x0][0x2d0], -R192.reuse ;  /* 0x0000b400c1867a23 */ /* 0x102fe200000108c0 */
[----:B------:R-:W-:Y:S02]  /*e7e0*/  MOV R193, R177 ;  /* 0x000000b100c17202 */ /* 0x000fe40000000f00 */
[----:B------:R-:W-:Y:S02]  /*e7f0*/  LDSM.16.MT88.4 R176, [R214+0x3900] ;  /* 0x00390000d6b0783b */ /* 0x000fe40000004200 */
[C---:B------:R-:W-:Y:S01]  /*e800*/  HMMA.16816.F32 R8, R140.reuse, R150, R8 ;  /* 0x000000968c08723c */ /* 0x040fe20000001808 */
[----:B------:R1:W2:Y:S05]  /*e810*/  MUFU.EX2 R183, R134 ;  /* 0x0000008600b77308 */ /* 0x0002aa0000000800 */
[----:B------:R-:W5:Y:S02]  /*e820*/  LDSM.16.MT88.4 R148, [R214+0x3100] ;  /* 0x00310000d694783b */ /* 0x000f640000004200 */
[C---:B------:R-:W-:Y:S08]  /*e830*/  HMMA.16816.F32 R12, R140.reuse, R160, R12 ;  /* 0x000000a08c0c723c */ /* 0x040ff0000000180c */
[C---:B------:R-:W-:Y:S01]  /*e840*/  HMMA.16816.F32 R16, R140.reuse, R162, R16 ;  /* 0x000000a28c10723c */ /* 0x040fe20000001810 */
[----:B------:R-:W2:Y:S07]  /*e850*/  LDSM.16.MT88.4 R160, [R215+0x3100] ;  /* 0x00310000d7a0783b */ /* 0x000eae0000004200 */
[C---:B------:R-:W-:Y:S04]  /*e860*/  HMMA.16816.F32 R20, R140.reuse, R152, R20 ;  /* 0x000000988c14723c */ /* 0x040fe80000001814 */
[--C-:B-1----:R-:W-:Y:S02]  /*e870*/  FFMA.FTZ R134, R194, c[0x0][0x2d0], -R133.reuse ;  /* 0x0000b400c2867a23 */ /* 0x102fe40000010885 */
[----:B------:R-:W3:Y:S02]  /*e880*/  LDL.LU R194, [R1] ;  /* 0x0000000001c27983 */ /* 0x000ee40000300800 */
[C---:B------:R-:W-:Y:S01]  /*e890*/  HMMA.16816.F32 R24, R140.reuse, R154, R24 ;  /* 0x0000009a8c18723c */ /* 0x040fe20000001818 */
[----:B------:R1:W-:Y:S01]  /*e8a0*/  MUFU.EX2 R182, R134 ;  /* 0x0000008600b67308 */ /* 0x0003e20000000800 */
[----:B------:R-:W5:Y:S06]  /*e8b0*/  LDSM.16.MT88.4 R152, [R213+0x5100] ;  /* 0x00510000d598783b */ /* 0x000f6c0000004200 */
[C---:B------:R-:W-:Y:S08]  /*e8c0*/  HMMA.16816.F32 R28, R140.reuse, R164, R28 ;  /* 0x000000a48c1c723c */ /* 0x040ff0000000181c */
[C---:B------:R-:W-:Y:S01]  /*e8d0*/  HMMA.16816.F32 R32, R140.reuse, R166, R32 ;  /* 0x000000a68c20723c */ /* 0x040fe20000001820 */
[----:B------:R-:W5:Y:S07]  /*e8e0*/  LDSM.16.MT88.4 R164, [R216+0x5100] ;  /* 0x00510000d8a4783b */ /* 0x000f6e0000004200 */
[C---:B----4-:R-:W-:Y:S04]  /*e8f0*/  HMMA.16816.F32 R36, R140.reuse, R144, R36 ;  /* 0x000000908c24723c */ /* 0x050fe80000001824 */
[--C-:B-1----:R-:W-:Y:S01]  /*e900*/  FFMA.FTZ R134, R195, c[0x0][0x2d0], -R133.reuse ;  /* 0x0000b400c3867a23 */ /* 0x102fe20000010885 */
[----:B------:R-:W-:Y:S01]  /*e910*/  MOV R195, R172 ;  /* 0x000000ac00c37202 */ /* 0x000fe20000000f00 */
[----:B------:R-:W-:Y:S01]  /*e920*/  FFMA.FTZ R133, R136, c[0x0][0x2d0], -R133 ;  /* 0x0000b40088857a23 */ /* 0x000fe20000010885 */
[----:B------:R-:W-:Y:S01]  /*e930*/  LDSM.16.MT88.4 R172, [R213+0x3900] ;  /* 0x00390000d5ac783b */ /* 0x000fe20000004200 */
[C---:B------:R-:W-:Y:S01]  /*e940*/  HMMA.16816.F32 R40, R140.reuse, R146, R40 ;  /* 0x000000928c28723c */ /* 0x040fe20000001828 */
[----:B------:R-:W1:Y:S03]  /*e950*/  MUFU.EX2 R181, R134 ;  /* 0x0000008600b57308 */ /* 0x000e660000000800 */
[----:B--2---:R-:W-:Y:S03]  /*e960*/  F2FP.PACK_AB R136, R183, R184 ;  /* 0x000000b8b788723e */ /* 0x004fe600000000ff */
[----:B------:R-:W2:Y:S01]  /*e970*/  LDSM.16.MT88.4 R144, [R215+0x5100] ;  /* 0x00510000d790783b */ /* 0x000ea20000004200 */
[C---:B-----5:R-:W-:Y:S03]  /*e980*/  HMMA.16816.F32 R44, R140.reuse, R148, R44 ;  /* 0x000000948c2c723c */ /* 0x060fe6000000182c */
[----:B------:R-:W4:Y:S05]  /*e990*/  MUFU.EX2 R133, R133 ;  /* 0x0000008500857308 */ /* 0x000f2a0000000800 */
[C---:B------:R-:W-:Y:S01]  /*e9a0*/  HMMA.16816.F32 R48, R140.reuse, R150, R48 ;  /* 0x000000968c30723c */ /* 0x040fe20000001830 */
[----:B------:R-:W5:Y:S07]  /*e9b0*/  LDSM.16.MT88.4 R148, [R213+0x7100] ;  /* 0x00710000d594783b */ /* 0x000f6e0000004200 */
[C---:B------:R-:W-:Y:S04]  /*e9c0*/  HMMA.16816.F32 R52, R140.reuse, R156, R52 ;  /* 0x0000009c8c34723c */ /* 0x040fe80000001834 */
[----:B-1----:R-:W-:Y:S01]  /*e9d0*/  F2FP.PACK_AB R137, R181, R182 ;  /* 0x000000b6b589723e */ /* 0x002fe200000000ff */
[--C-:B------:R-:W-:Y:S03]  /*e9e0*/  FFMA.FTZ R134, R198, c[0x0][0x2d0], -R192.reuse ;  /* 0x0000b400c6867a23 */ /* 0x100fe600000108c0 */
[C---:B------:R-:W-:Y:S01]  /*e9f0*/  HMMA.16816.F32 R56, R140.reuse, R158, R56 ;  /* 0x0000009e8c38723c */ /* 0x040fe20000001838 */
[----:B------:R-:W-:Y:S01]  /*ea00*/  LDSM.16.MT88.4 R156, [R216+0x7100] ;  /* 0x00710000d89c783b */ /* 0x000fe20000004200 */
[----:B------:R1:W-:Y:S02]  /*ea10*/  MUFU.EX2 R180, R134 ;  /* 0x0000008600b47308 */ /* 0x0003e40000000800 */
[----:B----4-:R-:W-:Y:S04]  /*ea20*/  F2FP.PACK_AB R139, R133, R135 ;  /* 0x00000087858b723e */ /* 0x010fe800000000ff */
[C---:B------:R-:W-:Y:S08]  /*ea30*/  HMMA.16816.F32 R60, R140.reuse, R160, R60 ;  /* 0x000000a08c3c723c */ /* 0x040ff0000000183c */
[C---:B------:R-:W-:Y:S01]  /*ea40*/  HMMA.16816.F32 R64, R140.reuse, R162, R64 ;  /* 0x000000a28c40723c */ /* 0x040fe20000001840 */
[----:B------:R-:W-:Y:S07]  /*ea50*/  LDSM.16.MT88.4 R160, [R214+0x1900] ;  /* 0x00190000d6a0783b */ /* 0x000fee0000004200 */
[C---:B------:R-:W-:Y:S04]  /*ea60*/  HMMA.16816.F32 R68, R140.reuse, R152, R68 ;  /* 0x000000988c44723c */ /* 0x040fe80000001844 */
[----:B-1----:R-:W-:Y:S04]  /*ea70*/  FFMA.FTZ R134, R199, c[0x0][0x2d0], -R192 ;  /* 0x0000b400c7867a23 */ /* 0x002fe800000108c0 */
[C---:B------:R-:W-:Y:S01]  /*ea80*/  HMMA.16816.F32 R72, R140.reuse, R154, R72 ;  /* 0x0000009a8c48723c */ /* 0x040fe20000001848 */
[----:B------:R-:W1:Y:S01]  /*ea90*/  LDSM.16.MT88.4 R152, [R214+0x7100] ;  /* 0x00710000d698783b */ /* 0x000e620000004200 */
[----:B------:R-:W4:Y:S06]  /*eaa0*/  MUFU.EX2 R134, R134 ;  /* 0x0000008600867308 */ /* 0x000f2c0000000800 */
[C---:B------:R-:W-:Y:S08]  /*eab0*/  HMMA.16816.F32 R76, R140.reuse, R168, R76 ;  /* 0x000000a88c4c723c */ /* 0x040ff0000000184c */
[C---:B------:R-:W-:Y:S01]  /*eac0*/  HMMA.16816.F32 R80, R140.reuse, R170, R80 ;  /* 0x000000aa8c50723c */ /* 0x040fe20000001850 */
[----:B------:R-:W-:Y:S07]  /*ead0*/  LDSM.16.MT88.4 R168, [R215+0x1900] ;  /* 0x00190000d7a8783b */ /* 0x000fee0000004200 */
[C---:B------:R-:W-:Y:S04]  /*eae0*/  HMMA.16816.F32 R84, R140.reuse, R164, R84 ;  /* 0x000000a48c54723c */ /* 0x040fe80000001854 */
[----:B----4-:R-:W-:Y:S04]  /*eaf0*/  F2FP.PACK_AB R138, R134, R180 ;  /* 0x000000b4868a723e */ /* 0x010fe800000000ff */
[C---:B------:R-:W-:Y:S01]  /*eb00*/  HMMA.16816.F32 R88, R140.reuse, R166, R88 ;  /* 0x000000a68c58723c */ /* 0x040fe20000001858 */
[----:B------:R-:W-:Y:S07]  /*eb10*/  LDSM.16.MT88.4 R164, [R216+0x1900] ;  /* 0x00190000d8a4783b */ /* 0x000fee0000004200 */
[C---:B--2---:R-:W-:Y:S08]  /*eb20*/  HMMA.16816.F32 R92, R140.reuse, R144, R92 ;  /* 0x000000908c5c723c */ /* 0x044ff0000000185c */
[C---:B------:R-:W-:Y:S01]  /*eb30*/  HMMA.16816.F32 R96, R140.reuse, R146, R96 ;  /* 0x000000928c60723c */ /* 0x040fe20000001860 */
[----:B------:R-:W2:Y:S07]  /*eb40*/  LDSM.16.MT88.4 R144, [R215+0x7100] ;  /* 0x00710000d790783b */ /* 0x000eae0000004200 */
[C---:B-----5:R-:W-:Y:S08]  /*eb50*/  HMMA.16816.F32 R100, R140.reuse, R148, R100 ;  /* 0x000000948c64723c */ /* 0x060ff00000001864 */
[C---:B------:R-:W-:Y:S01]  /*eb60*/  HMMA.16816.F32 R104, R140.reuse, R150, R104 ;  /* 0x000000968c68723c */ /* 0x040fe20000001868 */
[----:B------:R-:W4:Y:S07]  /*eb70*/  LDSM.16.MT88.4 R148, [R213+0x1900] ;  /* 0x00190000d594783b */ /* 0x000f2e0000004200 */
[C---:B-1----:R-:W-:Y:S08]  /*eb80*/  HMMA.16816.F32 R108, R140.reuse, R152, R108 ;  /* 0x000000988c6c723c */ /* 0x042ff0000000186c */
[C---:B------:R-:W-:Y:S08]  /*eb90*/  HMMA.16816.F32 R112, R140.reuse, R154, R112 ;  /* 0x0000009a8c70723c */ /* 0x040ff00000001870 */
[C---:B------:R-:W-:Y:S08]  /*eba0*/  HMMA.16816.F32 R116, R140.reuse, R156, R116 ;  /* 0x0000009c8c74723c */ /* 0x040ff00000001874 */
[C---:B------:R-:W-:Y:S08]  /*ebb0*/  HMMA.16816.F32 R120, R140.reuse, R158, R120 ;  /* 0x0000009e8c78723c */ /* 0x040ff00000001878 */
[C---:B--2---:R-:W-:Y:S08]  /*ebc0*/  HMMA.16816.F32 R124, R140.reuse, R144, R124 ;  /* 0x000000908c7c723c */ /* 0x044ff0000000187c */
[----:B------:R-:W-:Y:S08]  /*ebd0*/  HMMA.16816.F32 R128, R140, R146, R128 ;  /* 0x000000928c80723c */ /* 0x000ff00000001880 */
[C---:B----4-:R-:W-:Y:S01]  /*ebe0*/  HMMA.16816.F32 R140, R136.reuse, R148, R4 ;  /* 0x00000094888c723c */ /* 0x050fe20000001804 */
[----:B------:R-:W1:Y:S07]  /*ebf0*/  LDSM.16.MT88.4 R4, [R216+0x3900] ;  /* 0x00390000d804783b */ /* 0x000e6e0000004200 */
[C---:B------:R-:W-:Y:S01]  /*ec00*/  HMMA.16816.F32 R144, R136.reuse, R150, R8 ;  /* 0x000000968890723c */ /* 0x040fe20000001808 */
[----:B------:R-:W2:Y:S07]  /*ec10*/  LDSM.16.MT88.4 R8, [R215+0x3900] ;  /* 0x00390000d708783b */ /* 0x000eae0000004200 */
[C---:B------:R-:W-:Y:S01]  /*ec20*/  HMMA.16816.F32 R148, R136.reuse, R160, R12 ;  /* 0x000000a08894723c */ /* 0x040fe2000000180c */
[----:B------:R-:W4:Y:S03]  /*ec30*/  LDSM.16.MT88.4 R12, [R213+0x5900] ;  /* 0x00590000d50c783b */ /* 0x000f260000004200 */
[----:B---3--:R-:W-:Y:S04]  /*ec40*/  FFMA.FTZ R0, R0, R197, R193 ;  /* 0x000000c500007223 */ /* 0x008fe800000100c1 */
[C---:B------:R-:W-:Y:S01]  /*ec50*/  HMMA.16816.F32 R152, R136.reuse, R162, R16 ;  /* 0x000000a28898723c */ /* 0x040fe20000001810 */
[----:B------:R-:W3:Y:S03]  /*ec60*/  LDSM.16.MT88.4 R16, [R214+0x5900] ;  /* 0x00590000d610783b */ /* 0x000ee60000004200 */
[----:B------:R-:W-:Y:S04]  /*ec70*/  FADD.FTZ R0, R191, R0 ;  /* 0x00000000bf007221 */ /* 0x000fe80000010000 */
[C---:B------:R-:W-:Y:S01]  /*ec80*/  HMMA.16816.F32 R156, R136.reuse, R164, R20 ;  /* 0x000000a4889c723c */ /* 0x040fe20000001814 */
[----:B------:R-:W5:Y:S03]  /*ec90*/  LDSM.16.MT88.4 R20, [R216+0x5900] ;  /* 0x00590000d814783b */ /* 0x000f660000004200 */
[----:B------:R-:W-:Y:S04]  /*eca0*/  FADD.FTZ R0, R249, R0 ;  /* 0x00000000f9007221 */ /* 0x000fe80000010000 */
[C---:B------:R-:W-:Y:S01]  /*ecb0*/  HMMA.16816.F32 R160, R136.reuse, R166, R24 ;  /* 0x000000a688a0723c */ /* 0x040fe20000001818 */
[----:B------:R-:W1:Y:S03]  /*ecc0*/  LDSM.16.MT88.4 R24, [R215+0x5900] ;  /* 0x00590000d718783b */ /* 0x000e660000004200 */
[----:B------:R-:W-:Y:S04]  /*ecd0*/  FADD.FTZ R0, R248, R0 ;  /* 0x00000000f8007221 */ /* 0x000fe80000010000 */
[C---:B------:R-:W-:Y:S01]  /*ece0*/  HMMA.16816.F32 R164, R136.reuse, R168, R28 ;  /* 0x000000a888a4723c */ /* 0x040fe2000000181c */
[----:B------:R-:W1:Y:S07]  /*ecf0*/  LDSM.16.MT88.4 R28, [R213+0x7900] ;  /* 0x00790000d51c783b */ /* 0x000e6e0000004200 */
[C---:B------:R-:W-:Y:S08]  /*ed00*/  HMMA.16816.F32 R168, R136.reuse, R170, R32 ;  /* 0x000000aa88a8723c */ /* 0x040ff00000001820 */
[C---:B------:R-:W-:Y:S08]  /*ed10*/  HMMA.16816.F32 R36, R136.reuse, R172, R36 ;  /* 0x000000ac8824723c */ /* 0x040ff00000001824 */
[C---:B------:R-:W-:Y:S08]  /*ed20*/  HMMA.16816.F32 R40, R136.reuse, R174, R40 ;  /* 0x000000ae8828723c */ /* 0x040ff00000001828 */
[C---:B------:R-:W-:Y:S04]  /*ed30*/  HMMA.16816.F32 R44, R136.reuse, R176, R44 ;  /* 0x000000b0882c723c */ /* 0x040fe8000000182c */
[----:B------:R-:W-:Y:S04]  /*ed40*/  FFMA.FTZ R2, R2, R194, R195 ;  /* 0x000000c202027223 */ /* 0x000fe800000100c3 */
[C---:B------:R-:W-:Y:S04]  /*ed50*/  HMMA.16816.F32 R48, R136.reuse, R178, R48 ;  /* 0x000000b28830723c */ /* 0x040fe80000001830 */
[----:B------:R-:W-:Y:S04]  /*ed60*/  FADD.FTZ R2, R196, R2 ;  /* 0x00000002c4027221 */ /* 0x000fe80000010000 */
[C---:B-1----:R-:W-:Y:S04]  /*ed70*/  HMMA.16816.F32 R52, R136.reuse, R4, R52 ;  /* 0x000000048834723c */ /* 0x042fe80000001834 */
[----:B------:R-:W-:Y:S04]  /*ed80*/  FADD.FTZ R2, R190, R2 ;  /* 0x00000002be027221 */ /* 0x000fe80000010000 */
        /* <DEDUP_REMOVED lines=8> */
[C---:B---3--:R-:W-:Y:S08]  /*ee10*/  HMMA.16816.F32 R76, R136.reuse, R16, R76 ;  /* 0x00000010884c723c */ /* 0x048ff0000000184c */
[C---:B------:R-:W-:Y:S08]  /*ee20*/  HMMA.16816.F32 R80, R136.reuse, R18, R80 ;  /* 0x000000128850723c */ /* 0x040ff00000001850 */
[C---:B-----5:R-:W-:Y:S08]  /*ee30*/  HMMA.16816.F32 R84, R136.reuse, R20, R84 ;  /* 0x000000148854723c */ /* 0x060ff00000001854 */
[C---:B------:R-:W-:Y:S08]  /*ee40*/  HMMA.16816.F32 R88, R136.reuse, R22, R88 ;  /* 0x000000168858723c */ /* 0x040ff00000001858 */
[C---:B------:R-:W-:Y:S08]  /*ee50*/  HMMA.16816.F32 R92, R136.reuse, R24, R92 ;  /* 0x00000018885c723c */ /* 0x040ff0000000185c */
[C---:B------:R-:W-:Y:S08]  /*ee60*/  HMMA.16816.F32 R96, R136.reuse, R26, R96 ;  /* 0x0000001a8860723c */ /* 0x040ff00000001860 */
[C---:B------:R-:W-:Y:S08]  /*ee70*/  HMMA.16816.F32 R100, R136.reuse, R28, R100 ;  /* 0x0000001c8864723c */ /* 0x040ff00000001864 */
[C---:B------:R-:W-:Y:S08]  /*ee80*/  HMMA.16816.F32 R104, R136.reuse, R30, R104 ;  /* 0x0000001e8868723c */ /* 0x040ff00000001868 */
[C---:B-1----:R-:W-:Y:S07]  /*ee90*/  HMMA.16816.F32 R108, R136.reuse, R4, R108 ;  /* 0x00000004886c723c */ /* 0x042fee000000186c */
[----:B------:R-:W-:Y:S01]  /*eea0*/  FADD.FTZ R4, R189, R2 ;  /* 0x00000002bd047221 */ /* 0x000fe20000010000 */
[C---:B------:R-:W-:Y:S04]  /*eeb0*/  HMMA.16816.F32 R112, R136.reuse, R6, R112 ;  /* 0x000000068870723c */ /* 0x040fe80000001870 */
[----:B------:R-:W-:Y:S02]  /*eec0*/  FADD.FTZ R4, R247, R4 ;  /* 0x00000004f7047221 */ /* 0x000fe40000010000 */
[----:B------:R-:W-:Y:S02]  /*eed0*/  FADD.FTZ R2, R245, R0 ;  /* 0x00000000f5027221 */ /* 0x000fe40000010000 */
[----:B------:R-:W-:Y:S01]  /*eee0*/  FADD.FTZ R0, R246, R4 ;  /* 0x00000004f6007221 */ /* 0x000fe20000010000 */
[C---:B--2---:R-:W-:Y:S03]  /*eef0*/  HMMA.16816.F32 R116, R136.reuse, R8, R116 ;  /* 0x000000088874723c */ /* 0x044fe60000001874 */
[----:B------:R-:W-:Y:S02]  /*ef00*/  FADD.FTZ R2, R244, R2 ;  /* 0x00000002f4027221 */ /* 0x000fe40000010000 */
[----:B------:R-:W-:Y:S02]  /*ef10*/  FADD.FTZ R0, R243, R0 ;  /* 0x00000000f3007221 */ /* 0x000fe40000010000 */
[----:B------:R-:W-:Y:S01]  /*ef20*/  FADD.FTZ R2, R210, R2 ;  /* 0x00000002d2027221 */ /* 0x000fe20000010000 */
        /* <DEDUP_REMOVED lines=11> */
[----:B------:R-:W-:Y:S04]  /*efe0*/  FADD.FTZ R0, R187, R0 ;  /* 0x00000000bb007221 */ /* 0x000fe80000010000 */
[----:B------:R-:W-:Y:S02]  /*eff0*/  FADD.FTZ R4, R185, R2 ;  /* 0x00000002b9047221 */ /* 0x000fe40000010000 */
[----:B------:R-:W-:Y:S02]  /*f000*/  FADD.FTZ R2, R184, R0 ;  /* 0x00000000b8027221 */ /* 0x000fe40000010000 */
[----:B------:R-:W-:Y:S02]  /*f010*/  FADD.FTZ R0, R182, R4 ;  /* 0x00000004b6007221 */ /* 0x000fe40000010000 */
[----:B------:R-:W-:Y:S02]  /*f020*/  FADD.FTZ R2, R183, R2 ;  /* 0x00000002b7027221 */ /* 0x000fe40000010000 */
[----:B------:R-:W-:Y:S02]  /*f030*/  FADD.FTZ R0, R181, R0 ;  /* 0x00000000b5007221 */ /* 0x000fe40000010000 */
[----:B------:R-:W-:Y:S02]  /*f040*/  FADD.FTZ R2, R180, R2 ;  /* 0x00000002b4027221 */ /* 0x000fe40000010000 */
[----:B------:R-:W-:Y:S02]  /*f050*/  FADD.FTZ R0, R135, R0 ;  /* 0x0000000087007221 */ /* 0x000fe40000010000 */
[----:B------:R-:W-:Y:S01]  /*f060*/  FADD.FTZ R2, R134, R2 ;  /* 0x0000000286027221 */ /* 0x000fe20000010000 */
[----:B------:R-:W-:Y:S01]  /*f070*/  MOV R134, R3 ;  /* 0x0000000300867202 */ /* 0x000fe20000000f00 */
[----:B------:R-:W-:Y:S01]  /*f080*/  FADD.FTZ R0, R133, R0 ;  /* 0x0000000085007221 */ /* 0x000fe20000010000 */
[----:B------:R-:W-:Y:S02]  /*f090*/  MOV R133, R132 ;  /* 0x0000008400857202 */ /* 0x000fe40000000f00 */
[----:B------:R1:W-:Y:S04]  /*f0a0*/  STL [R1], R2 ;  /* 0x0000000201007387 */ /* 0x0003e80000100800 */
[----:B------:R1:W-:Y:S01]  /*f0b0*/  STL [R1+0x4], R0 ;  /* 0x0000040001007387 */ /* 0x0003e20000100800 */
[----:B------:R-:W-:-:S05]  /*f0c0*/  @P0 BRA `(.L_x_1004) ;  /* 0xffffc6f000000947 */ /* 0x000fca000383ffff */
.L_x_1001:
[----:B------:R-:W-:-:S06]  /*f0d0*/  UISETP.GE.AND UP0, UPT, UR21, UR7, UPT ;  /* 0x000000071500728c */ /* 0x000fcc000bf06270 */
[----:B------:R-:W-:-:S13]  /*f0e0*/  PLOP3.LUT P0, PT, PT, PT, UP0, 0x40, 0x0 ;  /* 0x000000000000781c */ /* 0x000fda0003f0e808 */
[----:B------:R-:W-:Y:S05]  /*f0f0*/  @P0 BRA `(.L_x_1005) ;  /* 0x0000457000000947 */ /* 0x000fea0003800000 */
[C---:B-1----:R-:W-:Y:S01]  /*f100*/  IMAD.SHL.U32 R0, R252.reuse, 0x2, RZ ;  /* 0x00000002fc007824 */ /* 0x042fe200078e00ff */
[----:B------:R-:W-:Y:S01]  /*f110*/  SHF.R.S32.HI R249, RZ, 0x1f, R252 ;  /* 0x0000001ffff97819 */ /* 0x000fe200000114fc */
[----:B------:R-:W-:Y:S01]  /*f120*/  IMAD.MOV.U32 R134, RZ, RZ, R3 ;  /* 0x000000ffff867224 */ /* 0x000fe200078e0003 */
[C---:B------:R-:W-:Y:S01]  /*f130*/  IADD3 R6, R252.reuse, 0x40, RZ ;  /* 0x00000040fc067810 */ /* 0x040fe20007ffe0ff */
[----:B------:R-:W-:Y:S01]  /*f140*/  IMAD.MOV.U32 R133, RZ, RZ, R132 ;  /* 0x000000ffff857224 */ /* 0x000fe200078e0084 */
[C---:B------:R-:W-:Y:S01]  /*f150*/  IADD3 R2, R252.reuse, 0x80, RZ ;  /* 0x00000080fc027810 */ /* 0x040fe20007ffe0ff */
[----:B------:R-:W2:Y:S01]  /*f160*/  LDL.LU R0, [R1+0x14] ;  /* 0x0000140001007983 */ /* 0x000ea20000300800 */
[C---:B------:R-:W-:Y:S02]  /*f170*/  IADD3 R7, R252.reuse, 0x40, RZ ;  /* 0x00000040fc077810 */ /* 0x040fe40007ffe0ff */
[----:B------:R-:W-:Y:S01]  /*f180*/  IADD3 R4, R252, 0x80, RZ ;  /* 0x00000080fc047810 */ /* 0x000fe20007ffe0ff */
[----:B------:R-:W3:Y:S01]  /*f190*/  LDL.LU R5, [R1+0x18] ;  /* 0x0000180001057983 */ /* 0x000ee20000300800 */
[----:B------:R-:W-:-:S02]  /*f1a0*/  SHF.R.S32.HI R6, RZ, 0x1f, R6 ;  /* 0x0000001fff067819 */ /* 0x000fc40000011406 */
[----:B------:R-:W-:Y:S02]  /*f1b0*/  SHF.R.S32.HI R2, RZ, 0x1f, R2 ;  /* 0x0000001fff027819 */ /* 0x000fe40000011402 */
[----:B------:R-:W-:Y:S02]  /*f1c0*/  LEA.HI R6, R6, R7, RZ, 0x3 ;  /* 0x0000000706067211 */ /* 0x000fe400078f18ff */
[----:B------:R-:W-:Y:S02]  /*f1d0*/  LEA.HI R2, R2, R4, RZ, 0x3 ;  /* 0x0000000402027211 */ /* 0x000fe400078f18ff */
[----:B------:R-:W-:Y:S02]  /*f1e0*/  LOP3.LUT R6, R6, 0xfffffff8, RZ, 0xc0, !PT ;  /* 0xfffffff806067812 */ /* 0x000fe400078ec0ff */
[----:B------:R-:W-:Y:S01]  /*f1f0*/  LOP3.LUT R2, R2, 0xfffffff8, RZ, 0xc0, !PT ;  /* 0xfffffff802027812 */ /* 0x000fe200078ec0ff */
[----:B------:R-:W-:Y:S01]  /*f200*/  IMAD.SHL.U32 R243, R250, 0x2, RZ ;  /* 0x00000002faf37824 */ /* 0x000fe200078e00ff */
[----:B------:R-:W-:Y:S01]  /*f210*/  SHF.L.U64.HI R249, R252, 0x1, R249 ;  /* 0x00000001fcf97819 */ /* 0x000fe200000102f9 */
[----:B------:R-:W-:-:S02]  /*f220*/  IMAD.SHL.U32 R247, R6, 0x2, RZ ;  /* 0x0000000206f77824 */ /* 0x000fc400078e00ff */
[----:B------:R-:W-:Y:S01]  /*f230*/  IMAD.SHL.U32 R245, R2, 0x2, RZ ;  /* 0x0000000202f57824 */ /* 0x000fe200078e00ff */
[----:B--2---:R-:W-:Y:S02]  /*f240*/  SHF.L.U64.HI R248, R6, 0x1, R0 ;  /* 0x0000000106f87819 */ /* 0x004fe40000010200 */
[----:B------:R-:W-:Y:S02]  /*f250*/  SHF.R.S32.HI R0, RZ, 0x1f, R250 ;  /* 0x0000001fff007819 */ /* 0x000fe400000114fa */
[----:B---3--:R-:W-:Y:S02]  /*f260*/  SHF.L.U64.HI R246, R2, 0x1, R5 ;  /* 0x0000000102f67819 */ /* 0x008fe40000010205 */
[----:B------:R-:W-:Y:S02]  /*f270*/  SHF.L.U64.HI R244, R250, 0x1, R0 ;  /* 0x00000001faf47819 */ /* 0x000fe40000010200 */
.L_x_1015:
[----:B-1----:R-:W-:Y:S01]  /*f280*/  SHF.R.S32.HI R0, RZ, 0x1f, R242 ;  /* 0x0000001fff007819 */ /* 0x002fe200000114f2 */
[----:B------:R-:W-:Y:S01]  /*f290*/  IMAD.WIDE.U32 R2, R242, c[0x0][0x208], RZ ;  /* 0x00008200f2027a25 */ /* 0x000fe200078e00ff */
[----:B------:R-:W-:Y:S01]  /*f2a0*/  SHF.R.S32.HI R4, RZ, 0x1f, R240 ;  /* 0x0000001fff047819 */ /* 0x000fe200000114f0 */
[----:B------:R-:W-:Y:S04]  /*f2b0*/  DEPBAR.LE SB0, 0x0 ;  /* 0x000080000000791a */ /* 0x000fe80000000000 */
[----:B------:R-:W-:Y:S01]  /*f2c0*/  IMAD R0, R0, c[0x0][0x208], RZ ;  /* 0x0000820000007a24 */ /* 0x000fe200078e02ff */
[----:B------:R-:W-:Y:S01]  /*f2d0*/  BAR.SYNC.DEFER_BLOCKING 0x0 ;  /* 0x0000000000007b1d */ /* 0x000fe20000010000 */
[----:B------:R-:W-:Y:S01]  /*f2e0*/  IMAD R4, R4, c[0x0][0x218], RZ ;  /* 0x0000860004047a24 */ /* 0x000fe200078e02ff */
[----:B------:R-:W-:Y:S01]  /*f2f0*/  ISETP.GE.AND P2, PT, R252, c[0x0][0x1d4], PT ;  /* 0x00007500fc007a0c */ /* 0x000fe20003f46270 */
[----:B------:R-:W-:Y:S01]  /*f300*/  IMAD R0, R242, c[0x0][0x20c], R0 ;  /* 0x00008300f2007a24 */ /* 0x000fe200078e0200 */
[----:B------:R-:W-:Y:S01]  /*f310*/  SHF.L.U32 R250, R252, 0x1, RZ ;  /* 0x00000001fcfa7819 */ /* 0x000fe200000006ff */
[C---:B------:R-:W-:Y:S01]  /*f320*/  IMAD R4, R240.reuse, c[0x0][0x21c], R4 ;  /* 0x00008700f0047a24 */ /* 0x040fe200078e0204 */
[----:B------:R-:W-:Y:S02]  /*f330*/  UISETP.GT.AND UP0, UPT, UR21, UR7, UPT ;  /* 0x000000071500728c */ /* 0x000fe4000bf04270 */
[----:B------:R-:W-:Y:S05]  /*f340*/  IADD3 R3, R3, R0, RZ ;  /* 0x0000000003037210 */ /* 0x000fea0007ffe0ff */
[----:B------:R-:W-:Y:S05]  /*f350*/  IMAD.WIDE.U32 R2, R240, c[0x0][0x218], R2 ;  /* 0x00008600f0027a25 */ /* 0x000fea00078e0002 */
[----:B------:R-:W-:Y:S04]  /*f360*/  IADD3 R0, P0, R2, UR14, RZ ;  /* 0x0000000e02007c10 */ /* 0x000fe8000ff1e0ff */
[----:B------:R-:W-:Y:S02]  /*f370*/  IADD3.X R4, R3, UR19, R4, P0, !PT ;  /* 0x0000001303047c10 */ /* 0x000fe400087fe404 */
[C---:B------:R-:W-:Y:S01]  /*f380*/  LEA R3, P0, R0.reuse, c[0x0][0x1f8], 0x1 ;  /* 0x00007e0000037a11 */ /* 0x040fe200078008ff */
[----:B-----5:R-:W-:Y:S03]  /*f390*/  LDSM.16.M88.4 R32, [R219+0x10100] ;  /* 0x01010000db20783b */ /* 0x020fe60000000200 */
[----:B------:R-:W-:Y:S03]  /*f3a0*/  LEA.HI.X R20, R0, c[0x0][0x1fc], R4, 0x1, P0 ;  /* 0x00007f0000147a11 */ /* 0x000fe600000f0c04 */
[----:B------:R-:W-:Y:S06]  /*f3b0*/  SHFL.IDX PT, R0, R3, RZ, 0x181f ;  /* 0x00181fff03007589 */ /* 0x000fec00000e0000 */
[----:B------:R-:W-:Y:S06]  /*f3c0*/  SHFL.IDX PT, R2, R20, RZ, 0x181f ;  /* 0x00181fff14027589 */ /* 0x000fec00000e0000 */
[----:B------:R-:W1:Y:S06]  /*f3d0*/  LDSM.16.M88.4 R8, [R212+0x8100] ;  /* 0x00810000d408783b */ /* 0x000e6c0000000200 */
[----:B------:R-:W2:Y:S06]  /*f3e0*/  SHFL.IDX PT, R3, R3, 0x1, 0x181f ;  /* 0x00381f0003037f89 */ /* 0x000eac00000e0000 */
[----:B------:R-:W-:Y:S06]  /*f3f0*/  LDSM.16.M88.4 R16, [R212+0x8900] ;  /* 0x00890000d410783b */ /* 0x000fec0000000200 */
[----:B------:R-:W-:Y:S06]  /*f400*/  LDSM.16.M88.4 R24, [R212+0x9100] ;  /* 0x00910000d418783b */ /* 0x000fec0000000200 */
[----:B------:R-:W-:Y:S06]  /*f410*/  LDSM.16.M88.4 R136, [R212+0x9900] ;  /* 0x00990000d488783b */ /* 0x000fec0000000200 */
[----:B------:R-:W-:Y:S06]  /*f420*/  LDSM.16.M88.4 R172, [R220+0x10100] ;  /* 0x01010000dcac783b */ /* 0x000fec0000000200 */
[----:B------:R-:W-:Y:S01]  /*f430*/  LDSM.16.M88.4 R176, [R223] ;  /* 0x00000000dfb0783b */ /* 0x000fe20000000200 */
[C---:B-1----:R-:W-:Y:S05]  /*f440*/  HMMA.16816.F32 R4, R32.reuse, R8, RZ ;  /* 0x000000082004723c */ /* 0x042fea00000018ff */
[----:B------:R-:W-:Y:S01]  /*f450*/  LDSM.16.M88.4 R180, [R238] ;  /* 0x00000000eeb4783b */ /* 0x000fe20000000200 */
[----:B------:R-:W-:Y:S06]  /*f460*/  IADD3 R28, P0, R0, R250, RZ ;  /* 0x000000fa001c7210 */ /* 0x000fec0007f1e0ff */
[----:B------:R-:W-:Y:S01]  /*f470*/  IADD3.X R29, R2, R249, RZ, P0, !PT ;  /* 0x000000f9021d7210 */ /* 0x000fe200007fe4ff */
[C---:B------:R-:W-:Y:S01]  /*f480*/  HMMA.16816.F32 R8, R32.reuse, R10, RZ ;  /* 0x0000000a2008723c */ /* 0x040fe200000018ff */
[----:B------:R-:W-:Y:S01]  /*f490*/  LDSM.16.M88.4 R184, [R237] ;  /* 0x00000000edb8783b */ /* 0x000fe20000000200 */
[----:B------:R-:W-:Y:S05]  /*f4a0*/  IADD3 R14, P0, R0, R247, RZ ;  /* 0x000000f7000e7210 */ /* 0x000fea0007f1e0ff */
[----:B------:R-:W-:Y:S01]  /*f4b0*/  LDSM.16.M88.4 R188, [R236] ;  /* 0x00000000ecbc783b */ /* 0x000fe20000000200 */
[----:B------:R-:W-:Y:S04]  /*f4c0*/  IADD3.X R15, R2, R248, RZ, P0, !PT ;  /* 0x000000f8020f7210 */ /* 0x000fe800007fe4ff */
[----:B------:R-:W-:Y:S01]  /*f4d0*/  IADD3 R12, P0, R0, R245, RZ ;  /* 0x000000f5000c7210 */ /* 0x000fe20007f1e0ff */
[----:B------:R-:W1:Y:S03]  /*f4e0*/  SHFL.IDX PT, R20, R20, 0x1, 0x181f ;  /* 0x00381f0014147f89 */ /* 0x000e6600000e0000 */
[----:B------:R-:W-:Y:S02]  /*f4f0*/  IADD3.X R13, R2, R246, RZ, P0, !PT ;  /* 0x000000f6020d7210 */ /* 0x000fe400007fe4ff */
[----:B------:R-:W-:Y:S01]  /*f500*/  IADD3 R192, P0, R0, R243, RZ ;  /* 0x000000f300c07210 */ /* 0x000fe20007f1e0ff */
[----:B------:R-:W-:Y:S01]  /*f510*/  @!PT LDS RZ, [RZ] ;  /* 0x00000000fffff984 */ /* 0x000fe20000000800 */
[----:B------:R-:W-:Y:S01]  /*f520*/  @!PT LDS RZ, [RZ] ;  /* 0x00000000fffff984 */ /* 0x000fe20000000800 */
[----:B------:R3:W-:Y:S03]  /*f530*/  LDGSTS.E.BYPASS.LTC128B.128 [R241], [R28.64], !P2 ;  /* 0x000000001cf17fae */ /* 0x0007e6000d101d50 */
[----:B------:R-:W-:Y:S02]  /*f540*/  IADD3.X R193, R2, R244, RZ, P0, !PT ;  /* 0x000000f402c17210 */ /* 0x000fe400007fe4ff */
[C---:B--2---:R-:W-:Y:S01]  /*f550*/  IADD3 R30, P0, R3.reuse, R250, RZ ;  /* 0x000000fa031e7210 */ /* 0x044fe20007f1e0ff */
[----:B------:R2:W-:Y:S06]  /*f560*/  LDGSTS.E.BYPASS.LTC128B.128 [R241+0x2000], [R14.64], !P6 ;  /* 0x020000000ef17fae */ /* 0x0005ec000f101d50 */
[----:B------:R2:W-:Y:S06]  /*f570*/  LDGSTS.E.BYPASS.LTC128B.128 [R241+0x4000], [R12.64], !P5 ;  /* 0x040000000cf17fae */ /* 0x0005ec000e901d50 */
[----:B------:R4:W-:Y:S01]  /*f580*/  LDGSTS.E.BYPASS.LTC128B.128 [R241+0x6000], [R192.64], !P4 ;  /* 0x06000000c0f17fae */ /* 0x0009e2000e101d50 */
[C---:B-1----:R-:W-:Y:S02]  /*f590*/  IADD3.X R31, R20.reuse, R249, RZ, P0, !PT ;  /* 0x000000f9141f7210 */ /* 0x042fe400007fe4ff */
[C---:B------:R-:W-:Y:S03]  /*f5a0*/  IADD3 R22, P0, R3.reuse, R247, RZ ;  /* 0x000000f703167210 */ /* 0x040fe60007f1e0ff */
[----:B------:R1:W-:Y:S01]  /*f5b0*/  LDGSTS.E.BYPASS.LTC128B.128 [R241+0x1000], [R30.64], !P2 ;  /* 0x010000001ef17fae */ /* 0x0003e2000d101d50 */
[C---:B------:R-:W-:Y:S02]  /*f5c0*/  IADD3.X R23, R20.reuse, R248, RZ, P0, !PT ;  /* 0x000000f814177210 */ /* 0x040fe400007fe4ff */
[C---:B---3--:R-:W-:Y:S03]  /*f5d0*/  IADD3 R28, P0, R3.reuse, R245, RZ ;  /* 0x000000f5031c7210 */ /* 0x048fe60007f1e0ff */
[----:B------:R3:W-:Y:S01]  /*f5e0*/  LDGSTS.E.BYPASS.LTC128B.128 [R241+0x3000], [R22.64], !P6 ;  /* 0x0300000016f17fae */ /* 0x0007e2000f101d50 */
[C---:B------:R-:W-:Y:S02]  /*f5f0*/  IADD3.X R29, R20.reuse, R246, RZ, P0, !PT ;  /* 0x000000f6141d7210 */ /* 0x040fe400007fe4ff */
[----:B------:R-:W-:Y:S03]  /*f600*/  IADD3 R2, P0, R3, R243, RZ ;  /* 0x000000f303027210 */ /* 0x000fe60007f1e0ff */
[----:B------:R1:W-:Y:S01]  /*f610*/  LDGSTS.E.BYPASS.LTC128B.128 [R241+0x5000], [R28.64], !P5 ;  /* 0x050000001cf17fae */ /* 0x0003e2000e901d50 */
[----:B------:R-:W-:Y:S01]  /*f620*/  IADD3.X R3, R20, R244, RZ, P0, !PT ;  /* 0x000000f414037210 */ /* 0x000fe200007fe4ff */
[C---:B--2---:R-:W-:Y:S01]  /*f630*/  HMMA.16816.F32 R12, R32.reuse, R16, RZ ;  /* 0x00000010200c723c */ /* 0x044fe200000018ff */
[----:B------:R-:W-:Y:S03]  /*f640*/  PLOP3.LUT P0, PT, PT, PT, UP0, 0x40, 0x0 ;  /* 0x000000000000781c */ /* 0x000fe60003f0e808 */
[----:B------:R2:W-:Y:S04]  /*f650*/  LDGSTS.E.BYPASS.LTC128B.128 [R241+0x7000], [R2.64], !P4 ;  /* 0x0700000002f17fae */ /* 0x0005e8000e101d50 */
[C---:B------:R-:W-:Y:S02]  /*f660*/  HMMA.16816.F32 R16, R32.reuse, R18, RZ ;  /* 0x000000122010723c */ /* 0x040fe400000018ff */
[----:B----4-:R-:W-:Y:S06]  /*f670*/  LDSM.16.M88.4 R192, [R222+0x10100] ;  /* 0x01010000dec0783b */ /* 0x010fec0000000200 */
[----:B------:R-:W0:Y:S01]  /*f680*/  LDGDEPBAR ;  /* 0x00000000000079af */ /* 0x000e220000000000 */
[C---:B---3--:R-:W-:Y:S05]  /*f690*/  HMMA.16816.F32 R20, R32.reuse, R24, RZ ;  /* 0x000000182014723c */ /* 0x048fea00000018ff */
[----:B------:R-:W3:Y:S03]  /*f6a0*/  LDSM.16.M88.4 R196, [R218+0x8100] ;  /* 0x00810000dac4783b */ /* 0x000ee60000000200 */
[C---:B------:R-:W-:Y:S03]  /*f6b0*/  HMMA.16816.F32 R24, R32.reuse, R26, RZ ;  /* 0x0000001a2018723c */ /* 0x040fe600000018ff */
[----:B------:R-:W-:Y:S06]  /*f6c0*/  LDSM.16.M88.4 R200, [R212+0xa100] ;  /* 0x00a10000d4c8783b */ /* 0x000fec0000000200 */
[----:B------:R-:W-:Y:S01]  /*f6d0*/  LDSM.16.M88.4 R204, [R212+0xa900] ;  /* 0x00a90000d4cc783b */ /* 0x000fe20000000200 */
[C---:B-1----:R-:W-:Y:S05]  /*f6e0*/  HMMA.16816.F32 R28, R32.reuse, R136, RZ ;  /* 0x00000088201c723c */ /* 0x042fea00000018ff */
[----:B------:R-:W-:Y:S03]  /*f6f0*/  LDSM.16.M88.4 R208, [R212+0xc100] ;  /* 0x00c10000d4d0783b */ /* 0x000fe60000000200 */
[----:B------:R-:W-:Y:S03]  /*f700*/  HMMA.16816.F32 R32, R32, R138, RZ ;  /* 0x0000008a2020723c */ /* 0x000fe600000018ff */
[----:B------:R-:W1:Y:S05]  /*f710*/  LDSM.16.M88.4 R136, [R218+0x8900] ;  /* 0x00890000da88783b */ /* 0x000e6a0000000200 */
        /* <DEDUP_REMOVED lines=8> */
[----:B------:R-:W-:Y:S07]  /*f7a0*/  LDSM.16.M88.4 R184, [R217] ;  /* 0x00000000d9b8783b */ /* 0x000fee0000000200 */
[C---:B------:R-:W-:Y:S08]  /*f7b0*/  HMMA.16816.F32 R28, R172.reuse, R188, R28 ;  /* 0x000000bcac1c723c */ /* 0x040ff0000000181c */
[----:B------:R-:W-:Y:S01]  /*f7c0*/  HMMA.16816.F32 R32, R172, R190, R32 ;  /* 0x000000beac20723c */ /* 0x000fe20000001820 */
[----:B------:R-:W2:Y:S06]  /*f7d0*/  LDSM.16.M88.4 R172, [R221+0x10100] ;  /* 0x01010000ddac783b */ /* 0x000eac0000000200 */
[----:B------:R-:W2:Y:S01]  /*f7e0*/  LDSM.16.M88.4 R188, [R217+0x800] ;  /* 0x00080000d9bc783b */ /* 0x000ea20000000200 */
[C---:B---3--:R-:W-:Y:S08]  /*f7f0*/  HMMA.16816.F32 R4, R192.reuse, R196, R4 ;  /* 0x000000c4c004723c */ /* 0x048ff00000001804 */
[C---:B------:R-:W-:Y:S01]  /*f800*/  HMMA.16816.F32 R8, R192.reuse, R198, R8 ;  /* 0x000000c6c008723c */ /* 0x040fe20000001808 */
[----:B------:R-:W3:Y:S07]  /*f810*/  LDSM.16.M88.4 R196, [R217+0x1000] ;  /* 0x00100000d9c4783b */ /* 0x000eee0000000200 */
        /* <DEDUP_REMOVED lines=8> */
[----:B------:R-:W1:Y:S06]  /*f8a0*/  LDSM.16.M88.4 R180, [R212+0xb100] ;  /* 0x00b10000d4b4783b */ /* 0x000e6c0000000200 */
[----:B------:R-:W-:Y:S01]  /*f8b0*/  LDSM.16.M88.4 R192, [R235] ;  /* 0x00000000ebc0783b */ /* 0x000fe20000000200 */
[C---:B--2---:R-:W-:Y:S08]  /*f8c0*/  HMMA.16816.F32 R4, R172.reuse, R184, R4 ;  /* 0x000000b8ac04723c */ /* 0x044ff00000001804 */
[C---:B------:R-:W-:Y:S01]  /*f8d0*/  HMMA.16816.F32 R8, R172.reuse, R186, R8 ;  /* 0x000000baac08723c */ /* 0x040fe20000001808 */
[----:B------:R-:W2:Y:S07]  /*f8e0*/  LDSM.16.M88.4 R184, [R212+0xb900] ;  /* 0x00b90000d4b8783b */ /* 0x000eae0000000200 */
[C---:B------:R-:W-:Y:S08]  /*f8f0*/  HMMA.16816.F32 R12, R172.reuse, R188, R12 ;  /* 0x000000bcac0c723c */ /* 0x040ff0000000180c */
[C---:B------:R-:W-:Y:S01]  /*f900*/  HMMA.16816.F32 R16, R172.reuse, R190, R16 ;  /* 0x000000beac10723c */ /* 0x040fe20000001810 */
[----:B------:R-:W2:Y:S07]  /*f910*/  LDSM.16.M88.4 R188, [R220+0x14100] ;  /* 0x01410000dcbc783b */ /* 0x000eae0000000200 */
[C---:B---3--:R-:W-:Y:S08]  /*f920*/  HMMA.16816.F32 R20, R172.reuse, R196, R20 ;  /* 0x000000c4ac14723c */ /* 0x048ff00000001814 */
[C---:B------:R-:W-:Y:S01]  /*f930*/  HMMA.16816.F32 R24, R172.reuse, R198, R24 ;  /* 0x000000c6ac18723c */ /* 0x040fe20000001818 */
[----:B------:R-:W3:Y:S07]  /*f940*/  LDSM.16.M88.4 R196, [R234] ;  /* 0x00000000eac4783b */ /* 0x000eee0000000200 */
[C---:B-1----:R-:W-:Y:S08]  /*f950*/  HMMA.16816.F32 R28, R172.reuse, R136, R28 ;  /* 0x00000088ac1c723c */ /* 0x042ff0000000181c */
[----:B------:R-:W-:Y:S01]  /*f960*/  HMMA.16816.F32 R32, R172, R138, R32 ;  /* 0x0000008aac20723c */ /* 0x000fe20000001820 */
[----:B------:R-:W1:Y:S06]  /*f970*/  LDSM.16.M88.4 R136, [R233] ;  /* 0x00000000e988783b */ /* 0x000e6c0000000200 */
[----:B------:R-:W1:Y:S01]  /*f980*/  LDSM.16.M88.4 R172, [R232] ;  /* 0x00000000e8ac783b */ /* 0x000e620000000200 */
[C---:B----4-:R-:W-:Y:S08]  /*f990*/  HMMA.16816.F32 R4, R176.reuse, R200, R4 ;  /* 0x000000c8b004723c */ /* 0x050ff00000001804 */
[C---:B------:R-:W-:Y:S01]  /*f9a0*/  HMMA.16816.F32 R8, R176.reuse, R202, R8 ;  /* 0x000000cab008723c */ /* 0x040fe20000001808 */
[----:B------:R-:W-:Y:S07]  /*f9b0*/  LDSM.16.M88.4 R200, [R218+0xa100] ;  /* 0x00a10000dac8783b */ /* 0x000fee0000000200 */
[C---:B------:R-:W-:Y:S08]  /*f9c0*/  HMMA.16816.F32 R12, R176.reuse, R204, R12 ;  /* 0x000000ccb00c723c */ /* 0x040ff0000000180c */
[C---:B------:R-:W-:Y:S01]  /*f9d0*/  HMMA.16816.F32 R16, R176.reuse, R206, R16 ;  /* 0x000000ceb010723c */ /* 0x040fe20000001810 */
[----:B------:R-:W-:Y:S07]  /*f9e0*/  LDSM.16.M88.4 R204, [R218+0xa900] ;  /* 0x00a90000dacc783b */ /* 0x000fee0000000200 */
[C---:B------:R-:W-:Y:S08]  /*f9f0*/  HMMA.16816.F32 R20, R176.reuse, R180, R20 ;  /* 0x000000b4b014723c */ /* 0x040ff00000001814 */
[C---:B------:R-:W-:Y:S01]  /*fa00*/  HMMA.16816.F32 R24, R176.reuse, R182, R24 ;  /* 0x000000b6b018723c */ /* 0x040fe20000001818 */
[----:B------:R-:W4:Y:S07]  /*fa10*/  LDSM.16.M88.4 R180, [R222+0x14100] ;  /* 0x01410000deb4783b */ /* 0x000f2e0000000200 */
[C---:B--2---:R-:W-:Y:S08]  /*fa20*/  HMMA.16816.F32 R28, R176.reuse, R184, R28 ;  /* 0x000000b8b01c723c */ /* 0x044ff0000000181c */
[----:B------:R-:W-:Y:S01]  /*fa30*/  HMMA.16816.F32 R32, R176, R186, R32 ;  /* 0x000000bab020723c */ /* 0x000fe20000001820 */
[----:B------:R-:W2:Y:S06]  /*fa40*/  LDSM.16.M88.4 R176, [R218+0xb100] ;  /* 0x00b10000dab0783b */ /* 0x000eac0000000200 */
[----:B------:R-:W-:Y:S01]  /*fa50*/  LDSM.16.M88.4 R184, [R221+0x14100] ;  /* 0x01410000ddb8783b */ /* 0x000fe20000000200 */
[C---:B------:R-:W-:Y:S08]  /*fa60*/  HMMA.16816.F32 R4, R188.reuse, R192, R4 ;  /* 0x000000c0bc04723c */ /* 0x040ff00000001804 */
[C---:B------:R-:W-:Y:S01]  /*fa70*/  HMMA.16816.F32 R8, R188.reuse, R194, R8 ;  /* 0x000000c2bc08723c */ /* 0x040fe20000001808 */
[----:B------:R-:W-:Y:S07]  /*fa80*/  LDSM.16.M88.4 R192, [R217+0x2000] ;  /* 0x00200000d9c0783b */ /* 0x000fee0000000200 */
[C---:B---3--:R-:W-:Y:S08]  /*fa90*/  HMMA.16816.F32 R12, R188.reuse, R196, R12 ;  /* 0x000000c4bc0c723c */ /* 0x048ff0000000180c */
[C---:B------:R-:W-:Y:S01]  /*faa0*/  HMMA.16816.F32 R16, R188.reuse, R198, R16 ;  /* 0x000000c6bc10723c */ /* 0x040fe20000001810 */
[----:B------:R-:W-:Y:S07]  /*fab0*/  LDSM.16.M88.4 R196, [R217+0x3800] ;  /* 0x00380000d9c4783b */ /* 0x000fee0000000200 */
[C---:B-1----:R-:W-:Y:S08]  /*fac0*/  HMMA.16816.F32 R20, R188.reuse, R136, R20 ;  /* 0x00000088bc14723c */ /* 0x042ff00000001814 */
[C---:B------:R-:W-:Y:S01]  /*fad0*/  HMMA.16816.F32 R24, R188.reuse, R138, R24 ;  /* 0x0000008abc18723c */ /* 0x040fe20000001818 */
[----:B------:R-:W1:Y:S07]  /*fae0*/  LDSM.16.M88.4 R136, [R218+0xb900] ;  /* 0x00b90000da88783b */ /* 0x000e6e0000000200 */
[C---:B------:R-:W-:Y:S08]  /*faf0*/  HMMA.16816.F32 R28, R188.reuse, R172, R28 ;  /* 0x000000acbc1c723c */ /* 0x040ff0000000181c */
[----:B------:R-:W-:Y:S01]  /*fb00*/  HMMA.16816.F32 R32, R188, R174, R32 ;  /* 0x000000aebc20723c */ /* 0x000fe20000001820 */
[----:B------:R-:W3:Y:S06]  /*fb10*/  LDSM.16.M88.4 R172, [R217+0x2800] ;  /* 0x00280000d9ac783b */ /* 0x000eec0000000200 */
[----:B------:R-:W1:Y:S01]  /*fb20*/  LDSM.16.M88.4 R188, [R217+0x3000] ;  /* 0x00300000d9bc783b */ /* 0x000e620000000200 */
[C---:B----4-:R-:W-:Y:S08]  /*fb30*/  HMMA.16816.F32 R4, R180.reuse, R200, R4 ;  /* 0x000000c8b404723c */ /* 0x050ff00000001804 */
[C---:B------:R-:W-:Y:S01]  /*fb40*/  HMMA.16816.F32 R8, R180.reuse, R202, R8 ;  /* 0x000000cab408723c */ /* 0x040fe20000001808 */
[----:B------:R-:W4:Y:S07]  /*fb50*/  LDSM.16.M88.4 R200, [R219+0x18100] ;  /* 0x01810000dbc8783b */ /* 0x000f2e0000000200 */
[C---:B------:R-:W-:Y:S08]  /*fb60*/  HMMA.16816.F32 R12, R180.reuse, R204, R12 ;  /* 0x000000ccb40c723c */ /* 0x040ff0000000180c */
[C---:B------:R-:W-:Y:S01]  /*fb70*/  HMMA.16816.F32 R16, R180.reuse, R206, R16 ;  /* 0x000000ceb410723c */ /* 0x040fe20000001810 */
[----:B------:R-:W-:Y:S07]  /*fb80*/  LDSM.16.M88.4 R204, [R212+0xe100] ;  /* 0x00e10000d4cc783b */ /* 0x000fee0000000200 */
[C---:B--2---:R-:W-:Y:S08]  /*fb90*/  HMMA.16816.F32 R20, R180.reuse, R176, R20 ;  /* 0x000000b0b414723c */ /* 0x044ff00000001814 */
[C---:B------:R-:W-:Y:S01]  /*fba0*/  HMMA.16816.F32 R24, R180.reuse, R178, R24 ;  /* 0x000000b2b418723c */ /* 0x040fe20000001818 */
[----:B------:R-:W-:Y:S07]  /*fbb0*/  LDSM.16.M88.4 R176, [R212+0xd100] ;  /* 0x00d10000d4b0783b */ /* 0x000fee0000000200 */
[C---:B-1----:R-:W-:Y:S08]  /*fbc0*/  HMMA.16816.F32 R28, R180.reuse, R136, R28 ;  /* 0x00000088b41c723c */ /* 0x042ff0000000181c */
[----:B------:R-:W-:Y:S01]  /*fbd0*/  HMMA.16816.F32 R32, R180, R138, R32 ;  /* 0x0000008ab420723c */ /* 0x000fe20000001820 */
[----:B------:R-:W1:Y:S06]  /*fbe0*/  LDSM.16.M88.4 R136, [R212+0xc900] ;  /* 0x00c90000d488783b */ /* 0x000e6c0000000200 */
[----:B------:R-:W-:Y:S01]  /*fbf0*/  LDSM.16.M88.4 R180, [R220+0x18100] ;  /* 0x01810000dcb4783b */ /* 0x000fe20000000200 */
[C---:B------:R-:W-:Y:S08]  /*fc00*/  HMMA.16816.F32 R4, R184.reuse, R192, R4 ;  /* 0x000000c0b804723c */ /* 0x040ff00000001804 */
[C---:B------:R-:W-:Y:S01]  /*fc10*/  HMMA.16816.F32 R8, R184.reuse, R194, R8 ;  /* 0x000000c2b808723c */ /* 0x040fe20000001808 */
[----:B------:R-:W-:Y:S07]  /*fc20*/  LDSM.16.M88.4 R192, [R229] ;  /* 0x00000000e5c0783b */ /* 0x000fee0000000200 */
[C---:B---3--:R-:W-:Y:S08]  /*fc30*/  HMMA.16816.F32 R12, R184.reuse, R172, R12 ;  /* 0x000000acb80c723c */ /* 0x048ff0000000180c */
[C---:B------:R-:W-:Y:S01]  /*fc40*/  HMMA.16816.F32 R16, R184.reuse, R174, R16 ;  /* 0x000000aeb810723c */ /* 0x040fe20000001810 */
[----:B------:R-:W2:Y:S07]  /*fc50*/  LDSM.16.M88.4 R172, [R212+0xd900] ;  /* 0x00d90000d4ac783b */ /* 0x000eae0000000200 */
[C---:B------:R-:W-:Y:S08]  /*fc60*/  HMMA.16816.F32 R20, R184.reuse, R188, R20 ;  /* 0x000000bcb814723c */ /* 0x040ff00000001814 */
[C---:B------:R-:W-:Y:S01]  /*fc70*/  HMMA.16816.F32 R24, R184.reuse, R190, R24 ;  /* 0x000000beb818723c */ /* 0x040fe20000001818 */
[----:B------:R-:W-:Y:S07]  /*fc80*/  LDSM.16.M88.4 R188, [R230] ;  /* 0x00000000e6bc783b */ /* 0x000fee0000000200 */
[C---:B------:R-:W-:Y:S08]  /*fc90*/  HMMA.16816.F32 R28, R184.reuse, R196, R28 ;  /* 0x000000c4b81c723c */ /* 0x040ff0000000181c */
[----:B------:R-:W-:Y:S01]  /*fca0*/  HMMA.16816.F32 R32, R184, R198, R32 ;  /* 0x000000c6b820723c */ /* 0x000fe20000001820 */
[----:B------:R-:W3:Y:S06]  /*fcb0*/  LDSM.16.M88.4 R184, [R231] ;  /* 0x00000000e7b8783b */ /* 0x000eec0000000200 */
[----:B------:R-:W-:Y:S01]  /*fcc0*/  LDSM.16.M88.4 R196, [R218+0xc100] ;  /* 0x00c10000dac4783b */ /* 0x000fe20000000200 */
[C---:B----4-:R-:W-:Y:S08]  /*fcd0*/  HMMA.16816.F32 R4, R200.reuse, R208, R4 ;  /* 0x000000d0c804723c */ /* 0x050ff00000001804 */
[C---:B------:R-:W-:Y:S01]  /*fce0*/  HMMA.16816.F32 R8, R200.reuse, R210, R8 ;  /* 0x000000d2c808723c */ /* 0x040fe20000001808 */
[----:B------:R-:W-:Y:S07]  /*fcf0*/  LDSM.16.M88.4 R208, [R212+0xe900] ;  /* 0x00e90000d4d0783b */ /* 0x000fee0000000200 */
[C---:B-1----:R-:W-:Y:S08]  /*fd00*/  HMMA.16816.F32 R12, R200.reuse, R136, R12 ;  /* 0x00000088c80c723c */ /* 0x042ff0000000180c */
[C---:B------:R-:W-:Y:S01]  /*fd10*/  HMMA.16816.F32 R16, R200.reuse, R138, R16 ;  /* 0x0000008ac810723c */ /* 0x040fe20000001810 */
[----:B------:R-:W1:Y:S07]  /*fd20*/  LDSM.16.M88.4 R136, [R228] ;  /* 0x00000000e488783b */ /* 0x000e6e0000000200 */
[C---:B------:R-:W-:Y:S08]  /*fd30*/  HMMA.16816.F32 R20, R200.reuse, R176, R20 ;  /* 0x000000b0c814723c */ /* 0x040ff00000001814 */
[C---:B------:R-:W-:Y:S01]  /*fd40*/  HMMA.16816.F32 R24, R200.reuse, R178, R24 ;  /* 0x000000b2c818723c */ /* 0x040fe20000001818 */
[----:B------:R-:W4:Y:S07]  /*fd50*/  LDSM.16.M88.4 R176, [R222+0x18100] ;  /* 0x01810000deb0783b */ /* 0x000f2e0000000200 */
[C---:B--2---:R-:W-:Y:S08]  /*fd60*/  HMMA.16816.F32 R28, R200.reuse, R172, R28 ;  /* 0x000000acc81c723c */ /* 0x044ff0000000181c */
[----:B------:R-:W-:Y:S01]  /*fd70*/  HMMA.16816.F32 R32, R200, R174, R32 ;  /* 0x000000aec820723c */ /* 0x000fe20000001820 */
[----:B------:R-:W2:Y:S06]  /*fd80*/  LDSM.16.M88.4 R172, [R218+0xc900] ;  /* 0x00c90000daac783b */ /* 0x000eac0000000200 */
[----:B------:R-:W-:Y:S01]  /*fd90*/  LDSM.16.M88.4 R200, [R219+0x1c100] ;  /* 0x01c10000dbc8783b */ /* 0x000fe20000000200 */
[C---:B---3--:R-:W-:Y:S08]  /*fda0*/  HMMA.16816.F32 R4, R180.reuse, R184, R4 ;  /* 0x000000b8b404723c */ /* 0x048ff00000001804 */
[C---:B------:R-:W-:Y:S01]  /*fdb0*/  HMMA.16816.F32 R8, R180.reuse, R186, R8 ;  /* 0x000000bab408723c */ /* 0x040fe20000001808 */
[----:B------:R-:W3:Y:S07]  /*fdc0*/  LDSM.16.M88.4 R184, [R218+0xd100] ;  /* 0x00d10000dab8783b */ /* 0x000eee0000000200 */
[C---:B------:R-:W-:Y:S08]  /*fdd0*/  HMMA.16816.F32 R12, R180.reuse, R188, R12 ;  /* 0x000000bcb40c723c */ /* 0x040ff0000000180c */
[C---:B------:R-:W-:Y:S01]  /*fde0*/  HMMA.16816.F32 R16, R180.reuse, R190, R16 ;  /* 0x000000beb410723c */ /* 0x040fe20000001810 */
[----:B------:R-:W-:Y:S07]  /*fdf0*/  LDSM.16.M88.4 R188, [R217+0x4000] ;  /* 0x00400000d9bc783b */ /* 0x000fee0000000200 */
[C---:B------:R-:W-:Y:S08]  /*fe00*/  HMMA.16816.F32 R20, R180.reuse, R192, R20 ;  /* 0x000000c0b414723c */ /* 0x040ff00000001814 */
[C---:B------:R-:W-:Y:S01]  /*fe10*/  HMMA.16816.F32 R24, R180.reuse, R194, R24 ;  /* 0x000000c2b418723c */ /* 0x040fe20000001818 */
[----:B------:R-:W-:Y:S07]  /*fe20*/  LDSM.16.M88.4 R192, [R217+0x4800] ;  /* 0x00480000d9c0783b */ /* 0x000fee0000000200 */
[C---:B-1----:R-:W-:Y:S08]  /*fe30*/  HMMA.16816.F32 R28, R180.reuse, R136, R28 ;  /* 0x00000088b41c723c */ /* 0x042ff0000000181c */
[----:B------:R-:W-:Y:S01]  /*fe40*/  HMMA.16816.F32 R32, R180, R138, R32 ;  /* 0x0000008ab420723c */ /* 0x000fe20000001820 */
[----:B------:R-:W1:Y:S06]  /*fe50*/  LDSM.16.M88.4 R136, [R218+0xd900] ;  /* 0x00d90000da88783b */ /* 0x000e6c0000000200 */
[----:B------:R-:W1:Y:S01]  /*fe60*/  LDSM.16.M88.4 R180, [R221+0x18100] ;  /* 0x01810000ddb4783b */ /* 0x000e620000000200 */
[C---:B----4-:R-:W-:Y:S08]  /*fe70*/  HMMA.16816.F32 R4, R176.reuse, R196, R4 ;  /* 0x000000c4b004723c */ /* 0x050ff00000001804 */
[C---:B------:R-:W-:Y:S01]  /*fe80*/  HMMA.16816.F32 R8, R176.reuse, R198, R8 ;  /* 0x000000c6b008723c */ /* 0x040fe20000001808 */
[----:B------:R-:W4:Y:S07]  /*fe90*/  LDSM.16.M88.4 R196, [R217+0x5000] ;  /* 0x00500000d9c4783b */ /* 0x000f2e0000000200 */
[C---:B--2---:R-:W-:Y:S08]  /*fea0*/  HMMA.16816.F32 R12, R176.reuse, R172, R12 ;  /* 0x000000acb00c723c */ /* 0x044ff0000000180c */
[C---:B------:R-:W-:Y:S01]  /*feb0*/  HMMA.16816.F32 R16, R176.reuse, R174, R16 ;  /* 0x000000aeb010723c */ /* 0x040fe20000001810 */
[----:B------:R-:W2:Y:S07]  /*fec0*/  LDSM.16.M88.4 R172, [R217+0x5800] ;  /* 0x00580000d9ac783b */ /* 0x000eae0000000200 */
[C---:B---3--:R-:W-:Y:S08]  /*fed0*/  HMMA.16816.F32 R20, R176.reuse, R184, R20 ;  /* 0x000000b8b014723c */ /* 0x048ff00000001814 */
[C---:B------:R-:W-:Y:S01]  /*fee0*/  HMMA.16816.F32 R24, R176.reuse, R186, R24 ;  /* 0x000000bab018723c */ /* 0x040fe20000001818 */
[----:B------:R-:W-:Y:S07]  /*fef0*/  LDSM.16.M88.4 R184, [R220+0x1c100] ;  /* 0x01c10000dcb8783b */ /* 0x000fee0000000200 */
[C---:B-1----:R-:W-:Y:S08]  /*ff00*/  HMMA.16816.F32 R28, R176.reuse, R136, R28 ;  /* 0x00000088b01c723c */ /* 0x042ff0000000181c */
[----:B------:R-:W-:Y:S01]  /*ff10*/  HMMA.16816.F32 R32, R176, R138, R32 ;  /* 0x0000008ab020723c */ /* 0x000fe20000001820 */
[----:B------:R-:W1:Y:S06]  /*ff20*/  LDSM.16.M88.4 R136, [R212+0xf100] ;  /* 0x00f10000d488783b */ /* 0x000e6c0000000200 */
[----:B------:R-:W3:Y:S01]  /*ff30*/  LDSM.16.M88.4 R176, [R212+0xf900] ;  /* 0x00f90000d4b0783b */ /* 0x000ee20000000200 */
[C---:B------:R-:W-:Y:S08]  /*ff40*/  HMMA.16816.F32 R4, R180.reuse, R188, R4 ;  /* 0x000000bcb404723c */ /* 0x040ff00000001804 */
[C---:B------:R-:W-:Y:S01]  /*ff50*/  HMMA.16816.F32 R8, R180.reuse, R190, R8 ;  /* 0x000000beb408723c */ /* 0x040fe20000001808 */
[----:B------:R-:W1:Y:S07]  /*ff60*/  LDSM.16.M88.4 R188, [R227] ;  /* 0x00000000e3bc783b */ /* 0x000e6e0000000200 */
[C---:B------:R-:W-:Y:S08]  /*ff70*/  HMMA.16816.F32 R12, R180.reuse, R192, R12 ;  /* 0x000000c0b40c723c */ /* 0x040ff0000000180c */
[C---:B------:R-:W-:Y:S01]  /*ff80*/  HMMA.16816.F32 R16, R180.reuse, R194, R16 ;  /* 0x000000c2b410723c */ /* 0x040fe20000001810 */
[----:B------:R-:W1:Y:S07]  /*ff90*/  LDSM.16.M88.4 R192, [R226] ;  /* 0x00000000e2c0783b */ /* 0x000e6e0000000200 */
[C---:B----4-:R-:W-:Y:S08]  /*ffa0*/  HMMA.16816.F32 R20, R180.reuse, R196, R20 ;  /* 0x000000c4b414723c */ /* 0x050ff00000001814 */
[C---:B------:R-:W-:Y:S01]  /*ffb0*/  HMMA.16816.F32 R24, R180.reuse, R198, R24 ;  /* 0x000000c6b418723c */ /* 0x040fe20000001818 */
[----:B------:R-:W-:Y:S07]  /*ffc0*/  LDSM.16.M88.4 R196, [R222+0x1c100] ;  /* 0x01c10000dec4783b */ /* 0x000fee0000000200 */
[C---:B--2---:R-:W-:Y:S08]  /*ffd0*/  HMMA.16816.F32 R28, R180.reuse, R172, R28 ;  /* 0x000000acb41c723c */ /* 0x044ff0000000181c */
[----:B------:R-:W-:Y:S01]  /*ffe0*/  HMMA.16816.F32 R32, R180, R174, R32 ;  /* 0x000000aeb420723c */ /* 0x000fe20000001820 */
[----:B------:R-:W2:Y:S06]  /*fff0*/  LDSM.16.M88.4 R172, [R225] ;  /* 0x00000000e1ac783b */ /* 0x000eac0000000200 */
[----:B------:R-:W4:Y:S01]  /*10000*/  LDSM.16.M88.4 R180, [R224] ;  /* 0x00000000e0b4783b */ /* 0x000f220000000200 */
[C---:B------:R-:W-:Y:S08]  /*10010*/  HMMA.16816.F32 R4, R200.reuse, R204, R4 ;  /* 0x000000ccc804723c */ /* 0x040ff00000001804 */
[C---:B------:R-:W-:Y:S01]  /*10020*/  HMMA.16816.F32 R8, R200.reuse, R206, R8 ;  /* 0x000000cec808723c */ /* 0x040fe20000001808 */
[----:B------:R-:W2:Y:S07]  /*10030*/  LDSM.16.M88.4 R204, [R218+0xe100] ;  /* 0x00e10000dacc783b */ /* 0x000eae0000000200 */
[C---:B------:R-:W-:Y:S08]  /*10040*/  HMMA.16816.F32 R12, R200.reuse, R208, R12 ;  /* 0x000000d0c80c723c */ /* 0x040ff0000000180c */
[C---:B------:R-:W-:Y:S01]  /*10050*/  HMMA.16816.F32 R16, R200.reuse, R210, R16 ;  /* 0x000000d2c810723c */ /* 0x040fe20000001810 */
[----:B------:R-:W-:Y:S07]  /*10060*/  LDSM.16.M88.4 R208, [R217+0x6000] ;  /* 0x00600000d9d0783b */ /* 0x000fee0000000200 */
[C---:B-1----:R-:W-:Y:S08]  /*10070*/  HMMA.16816.F32 R20, R200.reuse, R136, R20 ;  /* 0x00000088c814723c */ /* 0x042ff00000001814 */
[C---:B------:R-:W-:Y:S01]  /*10080*/  HMMA.16816.F32 R24, R200.reuse, R138, R24 ;  /* 0x0000008ac818723c */ /* 0x040fe20000001818 */
[----:B------:R-:W1:Y:S07]  /*10090*/  LDSM.16.M88.4 R136, [R218+0xe900] ;  /* 0x00e90000da88783b */ /* 0x000e6e0000000200 */
[C---:B---3--:R-:W-:Y:S08]  /*100a0*/  HMMA.16816.F32 R28, R200.reuse, R176, R28 ;  /* 0x000000b0c81c723c */ /* 0x048ff0000000181c */
[----:B------:R-:W-:Y:S01]  /*100b0*/  HMMA.16816.F32 R32, R200, R178, R32 ;  /* 0x000000b2c820723c */ /* 0x000fe20000001820 */
[----:B------:R-:W3:Y:S06]  /*100c0*/  LDSM.16.M88.4 R176, [R218+0xf100] ;  /* 0x00f10000dab0783b */ /* 0x000eec0000000200 */
[----:B------:R-:W-:Y:S01]  /*100d0*/  LDSM.16.M88.4 R200, [R221+0x1c100] ;  /* 0x01c10000ddc8783b */ /* 0x000fe20000000200 */
[C---:B------:R-:W-:Y:S08]  /*100e0*/  HMMA.16816.F32 R4, R184.reuse, R188, R4 ;  /* 0x000000bcb804723c */ /* 0x040ff00000001804 */
[C---:B------:R-:W-:Y:S01]  /*100f0*/  HMMA.16816.F32 R8, R184.reuse, R190, R8 ;  /* 0x000000beb808723c */ /* 0x040fe20000001808 */
[----:B------:R-:W1:Y:S07]  /*10100*/  LDSM.16.M88.4 R188, [R218+0xf900] ;  /* 0x00f90000dabc783b */ /* 0x000e6e0000000200 */
[C---:B------:R-:W-:Y:S08]  /*10110*/  HMMA.16816.F32 R12, R184.reuse, R192, R12 ;  /* 0x000000c0b80c723c */ /* 0x040ff0000000180c */
[C---:B------:R-:W-:Y:S08]  /*10120*/  HMMA.16816.F32 R16, R184.reuse, R194, R16 ;  /* 0x000000c2b810723c */ /* 0x040ff00000001810 */
[C---:B--2---:R-:W-:Y:S08]  /*10130*/  HMMA.16816.F32 R20, R184.reuse, R172, R20 ;  /* 0x000000acb814723c */ /* 0x044ff00000001814 */
[C---:B------:R-:W-:Y:S08]  /*10140*/  HMMA.16816.F32 R24, R184.reuse, R174, R24 ;  /* 0x000000aeb818723c */ /* 0x040ff00000001818 */
[C---:B----4-:R-:W-:Y:S08]  /*10150*/  HMMA.16816.F32 R28, R184.reuse, R180, R28 ;  /* 0x000000b4b81c723c */ /* 0x050ff0000000181c */
[----:B------:R-:W-:Y:S08]  /*10160*/  HMMA.16816.F32 R32, R184, R182, R32 ;  /* 0x000000b6b820723c */ /* 0x000ff00000001820 */
[C---:B------:R-:W-:Y:S08]  /*10170*/  HMMA.16816.F32 R4, R196.reuse, R204, R4 ;  /* 0x000000ccc404723c */ /* 0x040ff00000001804 */
[C---:B------:R-:W-:Y:S08]  /*10180*/  HMMA.16816.F32 R8, R196.reuse, R206, R8 ;  /* 0x000000cec408723c */ /* 0x040ff00000001808 */
[C---:B-1----:R-:W-:Y:S08]  /*10190*/  HMMA.16816.F32 R12, R196.reuse, R136, R12 ;  /* 0x00000088c40c723c */ /* 0x042ff0000000180c */
[C---:B------:R-:W-:Y:S01]  /*101a0*/  HMMA.16816.F32 R16, R196.reuse, R138, R16 ;  /* 0x0000008ac410723c */ /* 0x040fe20000001810 */
[----:B------:R-:W1:Y:S07]  /*101b0*/  LDSM.16.M88.4 R136, [R217+0x6800] ;  /* 0x00680000d988783b */ /* 0x000e6e0000000200 */
[C---:B---3--:R-:W-:Y:S08]  /*101c0*/  HMMA.16816.F32 R20, R196.reuse, R176, R20 ;  /* 0x000000b0c414723c */ /* 0x048ff00000001814 */
[C---:B------:R-:W-:Y:S08]  /*101d0*/  HMMA.16816.F32 R24, R196.reuse, R178, R24 ;  /* 0x000000b2c418723c */ /* 0x040ff00000001818 */
[C---:B------:R-:W-:Y:S08]  /*101e0*/  HMMA.16816.F32 R28, R196.reuse, R188, R28 ;  /* 0x000000bcc41c723c */ /* 0x040ff0000000181c */
[----:B------:R-:W-:Y:S08]  /*101f0*/  HMMA.16816.F32 R32, R196, R190, R32 ;  /* 0x000000bec420723c */ /* 0x000ff00000001820 */
[C---:B------:R-:W-:Y:S08]  /*10200*/  HMMA.16816.F32 R4, R200.reuse, R208, R4 ;  /* 0x000000d0c804723c */ /* 0x040ff00000001804 */
        /* <DEDUP_REMOVED lines=15> */
[----:B------:R-:W3:Y:S01]  /*10300*/  MUFU.TANH R187, R6 ;  /* 0x0000000600bb7308 */ /* 0x000ee20000002400 */
[----:B------:R-:W-:Y:S02]  /*10310*/  FMUL.FTZ R14, R14, c[0x0][0x320] ;  /* 0x0000c8000e0e7a20 */ /* 0x000fe40000410000 */
[----:B------:R-:W-:Y:S02]  /*10320*/  FMUL.FTZ R15, R15, c[0x0][0x320] ;  /* 0x0000c8000f0f7a20 */ /* 0x000fe40000410000 */
[----:B------:R-:W-:Y:S02]  /*10330*/  FMUL.FTZ R16, R16, c[0x0][0x320] ;  /* 0x0000c80010107a20 */ /* 0x000fe40000410000 */
[----:B------:R-:W-:Y:S02]  /*10340*/  FMUL.FTZ R17, R17, c[0x0][0x320] ;  /* 0x0000c80011117a20 */ /* 0x000fe40000410000 */
[----:B------:R-:W-:Y:S01]  /*10350*/  FMUL.FTZ R18, R18, c[0x0][0x320] ;  /* 0x0000c80012127a20 */ /* 0x000fe20000410000 */
[----:B------:R4:W1:Y:S01]  /*10360*/  MUFU.TANH R186, R7 ;  /* 0x0000000700ba7308 */ /* 0x0008620000002400 */
[----:B------:R-:W-:Y:S09]  /*10370*/  FMUL.FTZ R19, R19, c[0x0][0x320] ;  /* 0x0000c80013137a20 */ /* 0x000ff20000410000 */
[----:B------:R-:W1:Y:S10]  /*10380*/  MUFU.TANH R181, R8 ;  /* 0x0000000800b57308 */ /* 0x000e740000002400 */
[----:B------:R-:W1:Y:S01]  /*10390*/  MUFU.TANH R178, R9 ;  /* 0x0000000900b27308 */ /* 0x000e620000002400 */
[----:B----4-:R-:W4:Y:S09]  /*103a0*/  LDSM.16.M88.4 R4, [R217+0x7000] ;  /* 0x00700000d904783b */ /* 0x010f320000000200 */
[----:B------:R-:W1:Y:S10]  /*103b0*/  MUFU.TANH R185, R10 ;  /* 0x0000000a00b97308 */ /* 0x000e740000002400 */
[----:B------:R1:W1:Y:S10]  /*103c0*/  MUFU.TANH R183, R11 ;  /* 0x0000000b00b77308 */ /* 0x0002740000002400 */
[----:B------:R-:W2:Y:S10]  /*103d0*/  MUFU.TANH R175, R12 ;  /* 0x0000000c00af7308 */ /* 0x000eb40000002400 */
[----:B------:R-:W2:Y:S01]  /*103e0*/  MUFU.TANH R174, R13 ;  /* 0x0000000d00ae7308 */ /* 0x000ea20000002400 */
[----:B-1----:R-:W1:Y:S01]  /*103f0*/  LDSM.16.M88.4 R8, [R217+0x7800] ;  /* 0x00780000d908783b */ /* 0x002e620000000200 */
[----:B------:R-:W-:Y:S04]  /*10400*/  DEPBAR.LE SB0, 0x0 ;  /* 0x000080000000791a */ /* 0x000fe80000000000 */
[C---:B----4-:R-:W-:Y:S04]  /*10410*/  HMMA.16816.F32 R20, R200.reuse, R4, R20 ;  /* 0x00000004c814723c */ /* 0x050fe80000001814 */
[----:B------:R-:W4:Y:S01]  /*10420*/  MUFU.TANH R180, R14 ;  /* 0x0000000e00b47308 */ /* 0x000f220000002400 */
[----:B------:R-:W-:Y:S03]  /*10430*/  BAR.SYNC.DEFER_BLOCKING 0x0 ;  /* 0x0000000000007b1d */ /* 0x000fe60000010000 */
[C---:B------:R-:W-:Y:S06]  /*10440*/  HMMA.16816.F32 R24, R200.reuse, R6, R24 ;  /* 0x00000006c818723c */ /* 0x040fec0000001818 */
[----:B------:R-:W1:Y:S10]  /*10450*/  MUFU.TANH R179, R15 ;  /* 0x0000000f00b37308 */ /* 0x000e740000002400 */
[----:B------:R-:W2:Y:S01]  /*10460*/  MUFU.TANH R173, R16 ;  /* 0x0000001000ad7308 */ /* 0x000ea20000002400 */
[----:B------:R-:W-:Y:S02]  /*10470*/  FMUL.FTZ R20, R20, c[0x0][0x320] ;  /* 0x0000c80014147a20 */ /* 0x000fe40000410000 */
[----:B------:R-:W-:Y:S02]  /*10480*/  FMUL.FTZ R21, R21, c[0x0][0x320] ;  /* 0x0000c80015157a20 */ /* 0x000fe40000410000 */
[----:B------:R-:W-:Y:S02]  /*10490*/  FMUL.FTZ R22, R22, c[0x0][0x320] ;  /* 0x0000c80016167a20 */ /* 0x000fe40000410000 */
[----:B------:R-:W-:Y:S03]  /*104a0*/  FMUL.FTZ R23, R23, c[0x0][0x320] ;  /* 0x0000c80017177a20 */ /* 0x000fe60000410000 */
[----:B------:R-:W2:Y:S01]  /*104b0*/  MUFU.TANH R136, R20 ;  /* 0x0000001400887308 */ /* 0x000ea20000002400 */
[----:B------:R-:W-:Y:S02]  /*104c0*/  FMUL.FTZ R24, R24, c[0x0][0x320] ;  /* 0x0000c80018187a20 */ /* 0x000fe40000410000 */
[----:B------:R-:W-:Y:S01]  /*104d0*/  FMUL.FTZ R27, R27, c[0x0][0x320] ;  /* 0x0000c8001b1b7a20 */ /* 0x000fe20000410000 */
[C---:B-1----:R-:W-:Y:S03]  /*104e0*/  HMMA.16816.F32 R28, R200.reuse, R8, R28 ;  /* 0x00000008c81c723c */ /* 0x042fe6000000181c */
[----:B------:R-:W-:Y:S03]  /*104f0*/  FMUL.FTZ R26, R26, c[0x0][0x320] ;  /* 0x0000c8001a1a7a20 */ /* 0x000fe60000410000 */
[----:B------:R1:W1:Y:S02]  /*10500*/  MUFU.TANH R135, R21 ;  /* 0x0000001500877308 */ /* 0x0002640000002400 */
[----:B------:R-:W-:Y:S08]  /*10510*/  HMMA.16816.F32 R32, R200, R10, R32 ;  /* 0x0000000ac820723c */ /* 0x000ff00000001820 */
[----:B------:R2:W2:Y:S10]  /*10520*/  MUFU.TANH R139, R22 ;  /* 0x00000016008b7308 */ /* 0x0004b40000002400 */
[----:B------:R3:W3:Y:S06]  /*10530*/  MUFU.TANH R172, R23 ;  /* 0x0000001700ac7308 */ /* 0x0006ec0000002400 */
[----:B-1----:R-:W-:Y:S02]  /*10540*/  FMUL.FTZ R21, R32, c[0x0][0x320] ;  /* 0x0000c80020157a20 */ /* 0x002fe40000410000 */
[----:B------:R-:W-:Y:S02]  /*10550*/  FMUL.FTZ R20, R33, c[0x0][0x320] ;  /* 0x0000c80021147a20 */ /* 0x000fe40000410000 */
[----:B------:R1:W1:Y:S01]  /*10560*/  MUFU.TANH R132, R24 ;  /* 0x0000001800847308 */ /* 0x0002620000002400 */
[----:B--2---:R-:W-:Y:S02]  /*10570*/  FMUL.FTZ R22, R29, c[0x0][0x320] ;  /* 0x0000c8001d167a20 */ /* 0x004fe40000410000 */
[----:B------:R-:W-:Y:S07]  /*10580*/  FMUL.FTZ R29, R35, c[0x0][0x320] ;  /* 0x0000c800231d7a20 */ /* 0x000fee0000410000 */
[----:B------:R2:W2:Y:S01]  /*10590*/  MUFU.TANH R138, R27 ;  /* 0x0000001b008a7308 */ /* 0x0004a20000002400 */
[----:B---3--:R-:W-:Y:S02]  /*105a0*/  FMUL.FTZ R23, R28, c[0x0][0x320] ;  /* 0x0000c8001c177a20 */ /* 0x008fe40000410000 */
[----:B------:R-:W-:Y:S07]  /*105b0*/  FMUL.FTZ R28, R34, c[0x0][0x320] ;  /* 0x0000c800221c7a20 */ /* 0x000fee0000410000 */
[----:B------:R3:W3:Y:S01]  /*105c0*/  MUFU.TANH R137, R17 ;  /* 0x0000001100897308 */ /* 0x0006e20000002400 */
[----:B-1----:R-:W-:Y:S02]  /*105d0*/  FMUL.FTZ R24, R25, c[0x0][0x320] ;  /* 0x0000c80019187a20 */ /* 0x002fe40000410000 */
[----:B------:R-:W-:Y:S07]  /*105e0*/  FMUL.FTZ R25, R30, c[0x0][0x320] ;  /* 0x0000c8001e197a20 */ /* 0x000fee0000410000 */
[----:B------:R1:W1:Y:S01]  /*105f0*/  MUFU.TANH R177, R18 ;  /* 0x0000001200b17308 */ /* 0x0002620000002400 */
[----:B--2---:R-:W-:Y:S09]  /*10600*/  FMUL.FTZ R27, R31, c[0x0][0x320] ;  /* 0x0000c8001f1b7a20 */ /* 0x004ff20000410000 */
        /* <DEDUP_REMOVED lines=12> */
[----:B--234-:R-:W-:Y:S01]  /*106d0*/  ULEA UR4, UR21, UR10, 0x6 ;  /* 0x0000000a15047291 */ /* 0x01cfe2000f8e303f */
[----:B------:R-:W-:Y:S05]  /*106e0*/  IMAD.MOV.U32 R240, RZ, RZ, RZ ;  /* 0x000000fffff07224 */ /* 0x000fea00078e00ff */
[----:B------:R-:W-:Y:S05]  /*106f0*/  IMAD.U32 R2, RZ, RZ, UR4 ;  /* 0x00000004ff027e24 */ /* 0x000fea000f8e00ff */
[----:B------:R-:W-:Y:S05]  /*10700*/  IADD3 R2, R2, -0x40, R251 ;  /* 0xffffffc002027810 */ /* 0x000fea0007ffe0fb */
        /* <DEDUP_REMOVED lines=22> */
[----:B------:R-:W-:Y:S01]  /*10870*/  LEA.HI.X R2, R0, c[0x0][0x1cc], R2, 0x1, P0 ;  /* 0x0000730000027a11 */ /* 0x000fe200000f0c02 */
[----:B------:R-:W2:Y:S04]  /*10880*/  SHFL.IDX PT, R3, R5, RZ, 0x181f ;  /* 0x00181fff05037589 */ /* 0x000ea800000e0000 */
[----:B------:R-:W3:Y:S04]  /*10890*/  SHFL.IDX PT, R4, R2, RZ, 0x181f ;  /* 0x00181fff02047589 */ /* 0x000ee800000e0000 */
[----:B------:R-:W4:Y:S04]  /*108a0*/  SHFL.IDX PT, R0, R5, 0x1, 0x181f ;  /* 0x00381f0005007f89 */ /* 0x000f2800000e0000 */
[----:B------:R-:W5:Y:S01]  /*108b0*/  SHFL.IDX PT, R2, R2, 0x1, 0x181f ;  /* 0x00381f0002027f89 */ /* 0x000f6200000e0000 */
[C---:B--2---:R-:W-:Y:S05]  /*108c0*/  IADD3 R16, P0, R3.reuse, R250, RZ ;  /* 0x000000fa03107210 */ /* 0x044fea0007f1e0ff */
[C-C-:B---3--:R-:W-:Y:S01]  /*108d0*/  IMAD.X R17, R4.reuse, 0x1, R249.reuse, P0 ;  /* 0x0000000104117824 */ /* 0x148fe200000e06f9 */
[C---:B------:R-:W-:Y:S04]  /*108e0*/  IADD3 R14, P0, R3.reuse, R247, RZ ;  /* 0x000000f7030e7210 */ /* 0x040fe80007f1e0ff */
[----:B------:R2:W-:Y:S01]  /*108f0*/  LDGSTS.E.BYPASS.LTC128B.128 [R239+0x8100], [R16.64], !P2 ;  /* 0x0810000010ef7fae */ /* 0x0005e2000d101d50 */
[C---:B------:R-:W-:Y:S02]  /*10900*/  IADD3.X R15, R4.reuse, R248, RZ, P0, !PT ;  /* 0x000000f8040f7210 */ /* 0x040fe400007fe4ff */
[C---:B-1----:R-:W-:Y:S03]  /*10910*/  IADD3 R18, P0, R3.reuse, R245, RZ ;  /* 0x000000f503127210 */ /* 0x042fe60007f1e0ff */
[----:B------:R2:W-:Y:S02]  /*10920*/  LDGSTS.E.BYPASS.LTC128B.128 [R239+0xa100], [R14.64], !P6 ;  /* 0x0a1000000eef7fae */ /* 0x0005e4000f101d50 */
[C---:B------:R-:W-:Y:S01]  /*10930*/  IMAD.X R19, R4.reuse, 0x1, R246, P0 ;  /* 0x0000000104137824 */ /* 0x040fe200000e06f6 */
[----:B------:R-:W-:Y:S04]  /*10940*/  IADD3 R12, P0, R3, R243, RZ ;  /* 0x000000f3030c7210 */ /* 0x000fe80007f1e0ff */
[----:B------:R2:W-:Y:S01]  /*10950*/  LDGSTS.E.BYPASS.LTC128B.128 [R239+0xc100], [R18.64], !P5 ;  /* 0x0c10000012ef7fae */ /* 0x0005e2000e901d50 */
[----:B------:R-:W-:Y:S01]  /*10960*/  IMAD.X R13, R4, 0x1, R244, P0 ;  /* 0x00000001040d7824 */ /* 0x000fe200000e06f4 */
[----:B----4-:R-:W-:Y:S04]  /*10970*/  IADD3 R10, P0, R0, R250, RZ ;  /* 0x000000fa000a7210 */ /* 0x010fe80007f1e0ff */
[----:B------:R2:W-:Y:S01]  /*10980*/  LDGSTS.E.BYPASS.LTC128B.128 [R239+0xe100], [R12.64], !P4 ;  /* 0x0e1000000cef7fae */ /* 0x0005e2000e101d50 */
[----:B-----5:R-:W-:Y:S01]  /*10990*/  IMAD.X R11, R2, 0x1, R249, P0 ;  /* 0x00000001020b7824 */ /* 0x020fe200000e06f9 */
[----:B------:R-:W-:Y:S04]  /*109a0*/  IADD3 R8, P0, R0, R247, RZ ;  /* 0x000000f700087210 */ /* 0x000fe80007f1e0ff */
[----:B------:R2:W-:Y:S01]  /*109b0*/  LDGSTS.E.BYPASS.LTC128B.128 [R239+0x9100], [R10.64], !P2 ;  /* 0x091000000aef7fae */ /* 0x0005e2000d101d50 */
[----:B------:R-:W-:Y:S02]  /*109c0*/  IADD3.X R9, R2, R248, RZ, P0, !PT ;  /* 0x000000f802097210 */ /* 0x000fe400007fe4ff */
[----:B------:R-:W-:Y:S03]  /*109d0*/  IADD3 R6, P0, R0, R245, RZ ;  /* 0x000000f500067210 */ /* 0x000fe60007f1e0ff */
[----:B------:R2:W-:Y:S02]  /*109e0*/  LDGSTS.E.BYPASS.LTC128B.128 [R239+0xb100], [R8.64], !P6 ;  /* 0x0b10000008ef7fae */ /* 0x0005e4000f101d50 */
[----:B------:R-:W-:Y:S01]  /*109f0*/  IMAD.X R7, R2, 0x1, R246, P0 ;  /* 0x0000000102077824 */ /* 0x000fe200000e06f6 */
[----:B------:R-:W-:Y:S04]  /*10a00*/  IADD3 R4, P0, R0, R243, RZ ;  /* 0x000000f300047210 */ /* 0x000fe80007f1e0ff */
[----:B------:R2:W-:Y:S01]  /*10a10*/  LDGSTS.E.BYPASS.LTC128B.128 [R239+0xd100], [R6.64], !P5 ;  /* 0x0d10000006ef7fae */ /* 0x0005e2000e901d50 */
[----:B------:R-:W-:Y:S05]  /*10a20*/  IMAD.X R5, R2, 0x1, R244, P0 ;  /* 0x0000000102057824 */ /* 0x000fea00000e06f4 */
[----:B------:R2:W-:Y:S03]  /*10a30*/  LDGSTS.E.BYPASS.LTC128B.128 [R239+0xf100], [R4.64], !P4 ;  /* 0x0f10000004ef7fae */ /* 0x0005e6000e101d50 */
.L_x_1006:
[----:B--234-:R-:W-:Y:S01]  /*10a40*/  PLOP3.LUT P0, PT, PT, PT, UP2, 0x80, 0x0 ;  /* 0x000000000000781c */ /* 0x01cfe20003f0f028 */
[----:B------:R-:W2:Y:S01]  /*10a50*/  LDL R2, [R1+0xc] ;  /* 0x00000c0001027983 */ /* 0x000ea20000100800 */
[----:B------:R-:W-:Y:S03]  /*10a60*/  USHF.L.U32 UR4, UR21, 0x6, URZ ;  /* 0x0000000615047899 */ /* 0x000fe6000800063f */
[----:B------:R-:W3:Y:S03]  /*10a70*/  LDL R12, [R1+0x8] ;  /* 0x00000800010c7983 */ /* 0x000ee60000100800 */
[----:B------:R-:W-:Y:S01]  /*10a80*/  IMAD.U32 R5, RZ, RZ, UR4 ;  /* 0x00000004ff057e24 */ /* 0x000fe2000f8e00ff */
[----:B------:R-:W0:Y:S04]  /*10a90*/  LDGDEPBAR ;  /* 0x00000000000079af */ /* 0x000e280000000000 */
[----:B--2---:R-:W-:Y:S01]  /*10aa0*/  @P0 IMAD.HI.U32 R0, R2, c[0x0][0x2c8], RZ ;  /* 0x0000b20002000a27 */ /* 0x004fe200078e00ff */
[----:B------:R-:W-:Y:S03]  /*10ab0*/  PLOP3.LUT P0, PT, PT, PT, UP2, 0x80, 0x0 ;  /* 0x000000000000781c */ /* 0x000fe60003f0f028 */
[----:B------:R-:W-:Y:S02]  /*10ac0*/  IMAD.MOV.U32 R4, RZ, RZ, R2 ;  /* 0x000000ffff047224 */ /* 0x000fe400078e0002 */
[----:B------:R-:W-:Y:S08]  /*10ad0*/  IMAD.U32 R2, RZ, RZ, UR8 ;  /* 0x00000008ff027e24 */ /* 0x000ff0000f8e00ff */
[----:B------:R-:W-:Y:S02]  /*10ae0*/  @P0 SHF.R.U32.HI R4, RZ, c[0x0][0x2cc], R0 ;  /* 0x0000b300ff040a19 */ /* 0x000fe40000011600 */
[----:B------:R-:W-:Y:S02]  /*10af0*/  PLOP3.LUT P0, PT, PT, PT, UP1, 0x40, 0x0 ;  /* 0x000000000000781c */ /* 0x000fe40003f0e818 */
[----:B---3--:R-:W-:Y:S01]  /*10b00*/  IADD3 R0, -R12, 0x1, -R5 ;  /* 0x000000010c007810 */ /* 0x008fe20007ffe905 */
[----:B------:R-:W2:Y:S03]  /*10b10*/  SHFL.IDX PT, R3, R4, RZ, 0x1c1f ;  /* 0x001c1fff04037589 */ /* 0x000ea600000e0000 */
[----:B------:R-:W-:Y:S04]  /*10b20*/  IADD3 R0, R0, -c[0x0][0x168], R2 ;  /* 0x80005a0000007a10 */ /* 0x000fe80007ffe002 */
[C---:B------:R-:W-:Y:S02]  /*10b30*/  IADD3 R7, R0.reuse, c[0x0][0x328], RZ ;  /* 0x0000ca0000077a10 */ /* 0x040fe40007ffe0ff */
[----:B------:R-:W-:Y:S03]  /*10b40*/  IADD3 R6, R0, UR20, RZ ;  /* 0x0000001400067c10 */ /* 0x000fe6000fffe0ff */
[--C-:B--2---:R-:W-:Y:S02]  /*10b50*/  IMAD.IADD R2, R7, 0x1, R3.reuse ;  /* 0x0000000107027824 */ /* 0x104fe400078e0203 */
        /* <DEDUP_REMOVED lines=17> */
.L_x_1009:
[----:B------:R-:W-:Y:S04]  /*10c70*/  MOV R8, c[0x0][0x32c] ;  /* 0x0000cb0000087a02 */ /* 0x000fe80000000f00 */
[----:B------:R-:W-:Y:S11]  /*10c80*/  ISETP.NE.AND P0, PT, R8, 0x1, PT ;  /* 0x000000010800780c */ /* 0x000ff60003f05270 */
[----:B------:R-:W-:Y:S02]  /*10c90*/  @!UPT UIADD3 URZ, URZ, URZ, URZ ;  /* 0x0000003f3f3ff290 */ /* 0x000fe4000fffe03f */
[----:B------:R-:W-:Y:S05]  /*10ca0*/  @P0 IMAD.HI.U32 R8, R3, c[0x0][0x330], RZ ;  /* 0x0000cc0003080a27 */ /* 0x000fea00078e00ff */
[----:B------:R-:W-:Y:S02]  /*10cb0*/  @P0 SHF.R.U32.HI R3, RZ, c[0x0][0x334], R8 ;  /* 0x0000cd00ff030a19 */ /* 0x000fe40000011608 */
.L_x_1010:
[----:B------:R-:W-:Y:S05]  /*10cc0*/  BSYNC B0 ;  /* 0x0000000000007941 */ /* 0x000fea0003800000 */
.L_x_1008:
[----:B------:R-:W-:Y:S04]  /*10cd0*/  IMAD R3, R3, c[0x0][0x32c], -R5 ;  /* 0x0000cb0003037a24 */ /* 0x000fe800078e0a05 */
[----:B------:R-:W-:Y:S05]  /*10ce0*/  IMAD.IADD R3, R3, 0x1, -R12 ;  /* 0x0000000103037824 */ /* 0x000fea00078e0a0c */
[----:B------:R-:W-:Y:S02]  /*10cf0*/  IADD3 R8, R3, c[0x0][0x32c], RZ ;  /* 0x0000cb0003087a10 */ /* 0x000fe40007ffe0ff */
[----:B------:R-:W-:Y:S02]  /*10d00*/  IMNMX R0, R0, R3, !PT ;  /* 0x0000000300007217 */ /* 0x000fe40007800200 */
[----:B------:R-:W-:Y:S02]  /*10d10*/  IMNMX R2, R2, R8, PT ;  /* 0x0000000802027217 */ /* 0x000fe40003800200 */
.L_x_1007:
[----:B------:R-:W-:Y:S01]  /*10d20*/  UISETP.GT.AND UP0, UPT, UR21, -0x1, UPT ;  /* 0xffffffff1500788c */ /* 0x000fe2000bf04270 */
[----:B------:R-:W2:Y:S05]  /*10d30*/  SHFL.IDX PT, R3, R4, 0x1, 0x1c1f ;  /* 0x003c1f0004037f89 */ /* 0x000eaa00000e0000 */
        /* <DEDUP_REMOVED lines=47> */
[----:B-1----:R-:W-:Y:S02]  /*11030*/  FSEL R190, R24, -INF , !P0 ;  /* 0xff80000018be7808 */ /* 0x002fe40004000000 */
        /* <DEDUP_REMOVED lines=14> */
[--C-:B--2---:R-:W-:Y:S03]  /*11120*/  IMAD.IADD R0, R6, 0x1, R3.reuse ;  /* 0x0000000106007824 */ /* 0x104fe600078e0203 */
[----:B------:R-:W-:Y:S01]  /*11130*/  ISETP.LT.OR P0, PT, R2, 0x3a, P0 ;  /* 0x0000003a0200780c */ /* 0x000fe20000701670 */
[----:B------:R-:W-:Y:S03]  /*11140*/  IMAD.IADD R2, R7, 0x1, R3 ;  /* 0x0000000107027824 */ /* 0x000fe600078e0203 */
[----:B------:R-:W-:Y:S02]  /*11150*/  FSEL R200, R20, -INF , !P0 ;  /* 0xff80000014c87808 */ /* 0x000fe40004000000 */
[----:B------:R-:W-:Y:S11]  /*11160*/  PLOP3.LUT P0, PT, PT, PT, UP1, 0x40, 0x0 ;  /* 0x000000000000781c */ /* 0x000ff60003f0e818 */
[----:B------:R-:W-:Y:S02]  /*11170*/  @!UPT UIADD3 URZ, URZ, URZ, URZ ;  /* 0x0000003f3f3ff290 */ /* 0x000fe4000fffe03f */
        /* <DEDUP_REMOVED lines=16> */
.L_x_1013:
[----:B------:R-:W-:Y:S04]  /*11280*/  MOV R4, c[0x0][0x32c] ;  /* 0x0000cb0000047a02 */ /* 0x000fe80000000f00 */
[----:B------:R-:W-:Y:S11]  /*11290*/  ISETP.NE.AND P0, PT, R4, 0x1, PT ;  /* 0x000000010400780c */ /* 0x000ff60003f05270 */
[----:B------:R-:W-:Y:S02]  /*112a0*/  @!UPT UIADD3 URZ, URZ, URZ, URZ ;  /* 0x0000003f3f3ff290 */ /* 0x000fe4000fffe03f */
[----:B------:R-:W-:Y:S05]  /*112b0*/  @P0 IMAD.HI.U32 R4, R3, c[0x0][0x330], RZ ;  /* 0x0000cc0003040a27 */ /* 0x000fea00078e00ff */
[----:B------:R-:W-:Y:S02]  /*112c0*/  @P0 SHF.R.U32.HI R3, RZ, c[0x0][0x334], R4 ;  /* 0x0000cd00ff030a19 */ /* 0x000fe40000011604 */
.L_x_1014:
[----:B------:R-:W-:Y:S05]  /*112d0*/  BSYNC B0 ;  /* 0x0000000000007941 */ /* 0x000fea0003800000 */
.L_x_1012:
[----:B------:R-:W-:Y:S04]  /*112e0*/  IMAD R5, R3, c[0x0][0x32c], -R5 ;  /* 0x0000cb0003057a24 */ /* 0x000fe800078e0a05 */
[----:B------:R-:W-:Y:S05]  /*112f0*/  IMAD.IADD R5, R5, 0x1, -R12 ;  /* 0x0000000105057824 */ /* 0x000fea00078e0a0c */
[----:B------:R-:W-:Y:S02]  /*11300*/  IADD3 R3, R5, c[0x0][0x32c], RZ ;  /* 0x0000cb0005037a10 */ /* 0x000fe40007ffe0ff */
[----:B------:R-:W-:Y:S02]  /*11310*/  IMNMX R0, R0, R5, !PT ;  /* 0x0000000500007217 */ /* 0x000fe40007800200 */
[----:B------:R-:W-:Y:S02]  /*11320*/  IMNMX R2, R2, R3, PT ;  /* 0x0000000302027217 */ /* 0x000fe40003800200 */
.L_x_1011:
        /* <DEDUP_REMOVED lines=148> */
[C---:B------:R-:W-:Y:S02]  /*11c70*/  FMUL.FTZ R32, R2.reuse, R168 ;  /* 0x000000a802207220 */ /* 0x040fe40000410000 */
[C---:B------:R-:W-:Y:S01]  /*11c80*/  FMUL.FTZ R33, R2.reuse, R169 ;  /* 0x000000a902217220 */ /* 0x040fe20000410000 */
[----:B------:R-:W3:Y:S01]  /*11c90*/  MUFU.EX2 R201, R7 ;  /* 0x0000000700c97308 */ /* 0x000ee20000000800 */
[C---:B------:R-:W-:Y:S02]  /*11ca0*/  FMUL.FTZ R36, R2.reuse, R36 ;  /* 0x0000002402247220 */ /* 0x040fe40000410000 */
[C---:B------:R-:W-:Y:S01]  /*11cb0*/  FMUL.FTZ R37, R2.reuse, R37 ;  /* 0x0000002502257220 */ /* 0x040fe20000410000 */
[----:B-1----:R-:W-:Y:S01]  /*11cc0*/  F2FP.PACK_AB R137, R203, R204 ;  /* 0x000000cccb89723e */ /* 0x002fe200000000ff */
[C---:B------:R-:W-:Y:S02]  /*11cd0*/  FMUL.FTZ R40, R2.reuse, R40 ;  /* 0x0000002802287220 */ /* 0x040fe40000410000 */
[C---:B------:R-:W-:Y:S02]  /*11ce0*/  FMUL.FTZ R41, R2.reuse, R41 ;  /* 0x0000002902297220 */ /* 0x040fe40000410000 */
[C---:B------:R-:W-:Y:S01]  /*11cf0*/  FMUL.FTZ R44, R2.reuse, R44 ;  /* 0x0000002c022c7220 */ /* 0x040fe20000410000 */
        /* <DEDUP_REMOVED lines=8> */
[C---:B------:R-:W-:Y:S01]  /*11d80*/  FMUL.FTZ R56, R2.reuse, R56 ;  /* 0x0000003802387220 */ /* 0x040fe20000410000 */
        /* <DEDUP_REMOVED lines=22> */
[C---:B------:R-:W-:Y:S01]  /*11ef0*/  FMUL.FTZ R27, R0.reuse, R163 ;  /* 0x000000a3001b7220 */ /* 0x040fe20000410000 */
[----:B------:R-:W4:Y:S01]  /*11f00*/  LDSM.16.MT88.4 R148, [R214+0x2100] ;  /* 0x00210000d694783b */ /* 0x000f220000004200 */
[C---:B------:R-:W-:Y:S01]  /*11f10*/  FMUL.FTZ R34, R0.reuse, R170 ;  /* 0x000000aa00227220 */ /* 0x040fe20000410000 */
[C---:B------:R-:W-:Y:S03]  /*11f20*/  HMMA.16816.F32 R12, R136.reuse, R20, R12 ;  /* 0x00000014880c723c */ /* 0x040fe6000000180c */
[----:B------:R-:W-:Y:S02]  /*11f30*/  FMUL.FTZ R35, R0, R171 ;  /* 0x000000ab00237220 */ /* 0x000fe40000410000 */
[--C-:B--2---:R-:W-:Y:S01]  /*11f40*/  FFMA.FTZ R134, R174, c[0x0][0x2d0], -R176.reuse ;  /* 0x0000b400ae867a23 */ /* 0x104fe200000108b0 */
[----:B------:R-:W-:Y:S01]  /*11f50*/  LDSM.16.MT88.4 R160, [R214+0x2900] ;  /* 0x00290000d6a0783b */ /* 0x000fe20000004200 */
[C---:B------:R-:W-:Y:S01]  /*11f60*/  FMUL.FTZ R20, R2.reuse, R156 ;  /* 0x0000009c02147220 */ /* 0x040fe20000410000 */
[C---:B------:R-:W-:Y:S01]  /*11f70*/  HMMA.16816.F32 R16, R136.reuse, R22, R16 ;  /* 0x000000168810723c */ /* 0x040fe20000001810 */
[----:B------:R2:W5:Y:S03]  /*11f80*/  MUFU.EX2 R209, R134 ;  /* 0x0000008600d17308 */ /* 0x0005660000000800 */
[----:B------:R-:W-:Y:S02]  /*11f90*/  FMUL.FTZ R21, R2, R157 ;  /* 0x0000009d02157220 */ /* 0x000fe40000410000 */
[C---:B------:R-:W-:Y:S01]  /*11fa0*/  FMUL.FTZ R38, R0.reuse, R38 ;  /* 0x0000002600267220 */ /* 0x040fe20000410000 */
[----:B------:R-:W-:Y:S01]  /*11fb0*/  LDSM.16.MT88.4 R168, [R213+0x4900] ;  /* 0x00490000d5a8783b */ /* 0x000fe20000004200 */
[C---:B------:R-:W-:Y:S04]  /*11fc0*/  FMUL.FTZ R22, R0.reuse, R158 ;  /* 0x0000009e00167220 */ /* 0x040fe80000410000 */
[C---:B------:R-:W-:Y:S02]  /*11fd0*/  FMUL.FTZ R23, R0.reuse, R159 ;  /* 0x0000009f00177220 */ /* 0x040fe40000410000 */
[C---:B------:R-:W-:Y:S01]  /*11fe0*/  FMUL.FTZ R39, R0.reuse, R39 ;  /* 0x0000002700277220 */ /* 0x040fe20000410000 */
[----:B------:R-:W-:Y:S01]  /*11ff0*/  LDSM.16.MT88.4 R156, [R213+0x2900] ;  /* 0x00290000d59c783b */ /* 0x000fe20000004200 */
[C---:B------:R-:W-:Y:S02]  /*12000*/  FMUL.FTZ R42, R0.reuse, R42 ;  /* 0x0000002a002a7220 */ /* 0x040fe40000410000 */
[C---:B------:R-:W-:Y:S01]  /*12010*/  FMUL.FTZ R43, R0.reuse, R43 ;  /* 0x0000002b002b7220 */ /* 0x040fe20000410000 */
[C---:B------:R-:W-:Y:S03]  /*12020*/  HMMA.16816.F32 R20, R136.reuse, R28, R20 ;  /* 0x0000001c8814723c */ /* 0x040fe60000001814 */
[C---:B------:R-:W-:Y:S02]  /*12030*/  FMUL.FTZ R46, R0.reuse, R46 ;  /* 0x0000002e002e7220 */ /* 0x040fe40000410000 */
[----:B------:R-:W-:Y:S02]  /*12040*/  FMUL.FTZ R47, R0, R47 ;  /* 0x0000002f002f7220 */ /* 0x000fe40000410000 */
[C---:B------:R-:W-:Y:S01]  /*12050*/  FMUL.FTZ R28, R2.reuse, R164 ;  /* 0x000000a4021c7220 */ /* 0x040fe20000410000 */
[C---:B------:R-:W-:Y:S04]  /*12060*/  HMMA.16816.F32 R24, R136.reuse, R30, R24 ;  /* 0x0000001e8818723c */ /* 0x040fe80000001818 */
[----:B------:R-:W-:Y:S02]  /*12070*/  FMUL.FTZ R29, R2, R165 ;  /* 0x000000a5021d7220 */ /* 0x000fe40000410000 */
[--C-:B--2---:R-:W-:Y:S02]  /*12080*/  FFMA.FTZ R134, R173, c[0x0][0x2d0], -R176.reuse ;  /* 0x0000b400ad867a23 */ /* 0x104fe400000108b0 */
[C---:B------:R-:W-:Y:S01]  /*12090*/  FMUL.FTZ R30, R0.reuse, R166 ;  /* 0x000000a6001e7220 */ /* 0x040fe20000410000 */
[----:B------:R-:W-:Y:S01]  /*120a0*/  LDSM.16.MT88.4 R172, [R214+0x4900] ;  /* 0x00490000d6ac783b */ /* 0x000fe20000004200 */
[----:B------:R2:W-:Y:S02]  /*120b0*/  MUFU.EX2 R208, R134 ;  /* 0x0000008600d07308 */ /* 0x0005e40000000800 */
[C---:B------:R-:W-:Y:S02]  /*120c0*/  FMUL.FTZ R31, R0.reuse, R167 ;  /* 0x000000a7001f7220 */ /* 0x040fe40000410000 */
[C---:B------:R-:W-:Y:S02]  /*120d0*/  FMUL.FTZ R50, R0.reuse, R50 ;  /* 0x0000003200327220 */ /* 0x040fe40000410000 */
[C---:B------:R-:W-:Y:S01]  /*120e0*/  FMUL.FTZ R51, R0.reuse, R51 ;  /* 0x0000003300337220 */ /* 0x040fe20000410000 */
[----:B------:R-:W-:Y:S01]  /*120f0*/  LDSM.16.MT88.4 R164, [R216+0x2900] ;  /* 0x00290000d8a4783b */ /* 0x000fe20000004200 */
        /* <DEDUP_REMOVED lines=11> */
[----:B------:R-:W-:Y:S02]  /*121b0*/  FMUL.FTZ R67, R0, R67 ;  /* 0x0000004300437220 */ /* 0x000fe40000410000 */
[C---:B------:R-:W-:Y:S01]  /*121c0*/  HMMA.16816.F32 R40, R136.reuse, R146, R40 ;  /* 0x000000928828723c */ /* 0x040fe20000001828 */
[----:B------:R-:W3:Y:S03]  /*121d0*/  LDSM.16.MT88.4 R144, [R215+0x2100] ;  /* 0x00210000d790783b */ /* 0x000ee60000004200 */
[C---:B------:R-:W-:Y:S02]  /*121e0*/  FMUL.FTZ R68, R2.reuse, R68 ;  /* 0x0000004402447220 */ /* 0x040fe40000410000 */
[----:B------:R-:W-:Y:S02]  /*121f0*/  FMUL.FTZ R69, R2, R69 ;  /* 0x0000004502457220 */ /* 0x000fe40000410000 */
[C---:B----4-:R-:W-:Y:S04]  /*12200*/  HMMA.16816.F32 R44, R136.reuse, R148, R44 ;  /* 0x00000094882c723c */ /* 0x050fe8000000182c */
[C---:B------:R-:W-:Y:S02]  /*12210*/  FMUL.FTZ R70, R0.reuse, R70 ;  /* 0x0000004600467220 */ /* 0x040fe40000410000 */
[----:B------:R-:W-:Y:S02]  /*12220*/  FMUL.FTZ R71, R0, R71 ;  /* 0x0000004700477220 */ /* 0x000fe40000410000 */
[C---:B------:R-:W-:Y:S01]  /*12230*/  HMMA.16816.F32 R48, R136.reuse, R150, R48 ;  /* 0x000000968830723c */ /* 0x040fe20000001830 */
[----:B------:R-:W4:Y:S03]  /*12240*/  LDSM.16.MT88.4 R148, [R213+0x4100] ;  /* 0x00410000d594783b */ /* 0x000f260000004200 */
[C---:B------:R-:W-:Y:S02]  /*12250*/  FMUL.FTZ R72, R2.reuse, R72 ;  /* 0x0000004802487220 */ /* 0x040fe40000410000 */
[----:B------:R-:W-:Y:S02]  /*12260*/  FMUL.FTZ R73, R2, R73 ;  /* 0x0000004902497220 */ /* 0x000fe40000410000 */
[C---:B------:R-:W-:Y:S01]  /*12270*/  FMUL.FTZ R74, R0.reuse, R74 ;  /* 0x0000004a004a7220 */ /* 0x040fe20000410000 */
[C---:B-1----:R-:W-:Y:S03]  /*12280*/  HMMA.16816.F32 R52, R136.reuse, R140, R52 ;  /* 0x0000008c8834723c */ /* 0x042fe60000001834 */
[----:B------:R-:W-:Y:S02]  /*12290*/  FMUL.FTZ R75, R0, R75 ;  /* 0x0000004b004b7220 */ /* 0x000fe40000410000 */
[C---:B------:R-:W-:Y:S02]  /*122a0*/  FMUL.FTZ R76, R2.reuse, R76 ;  /* 0x0000004c024c7220 */ /* 0x040fe40000410000 */
[----:B------:R-:W-:Y:S01]  /*122b0*/  FMUL.FTZ R77, R2, R77 ;  /* 0x0000004d024d7220 */ /* 0x000fe20000410000 */
[C---:B------:R-:W-:Y:S01]  /*122c0*/  HMMA.16816.F32 R56, R136.reuse, R142, R56 ;  /* 0x0000008e8838723c */ /* 0x040fe20000001838 */
[----:B------:R-:W1:Y:S03]  /*122d0*/  LDSM.16.MT88.4 R140, [R214+0x4100] ;  /* 0x00410000d68c783b */ /* 0x000e660000004200 */
[C---:B------:R-:W-:Y:S02]  /*122e0*/  FMUL.FTZ R78, R0.reuse, R78 ;  /* 0x0000004e004e7220 */ /* 0x040fe40000410000 */
[----:B------:R-:W-:Y:S02]  /*122f0*/  FMUL.FTZ R79, R0, R79 ;  /* 0x0000004f004f7220 */ /* 0x000fe40000410000 */
[C---:B---3--:R-:W-:Y:S04]  /*12300*/  HMMA.16816.F32 R60, R136.reuse, R144, R60 ;  /* 0x00000090883c723c */ /* 0x048fe8000000183c */
[--C-:B--2---:R-:W-:Y:S01]  /*12310*/  FFMA.FTZ R134, R178, c[0x0][0x2d0], -R176.reuse ;  /* 0x0000b400b2867a23 */ /* 0x104fe200000108b0 */
[----:B------:R-:W-:Y:S01]  /*12320*/  MOV R178, R192 ;  /* 0x000000c000b27202 */ /* 0x000fe20000000f00 */
[C---:B------:R-:W-:Y:S02]  /*12330*/  FMUL.FTZ R80, R2.reuse, R80 ;  /* 0x0000005002507220 */ /* 0x040fe40000410000 */
[C---:B------:R-:W-:Y:S01]  /*12340*/  HMMA.16816.F32 R64, R136.reuse, R146, R64 ;  /* 0x000000928840723c */ /* 0x040fe20000001840 */
[----:B------:R2:W3:Y:S01]  /*12350*/  MUFU.EX2 R207, R134 ;  /* 0x0000008600cf7308 */ /* 0x0004e20000000800 */
[----:B------:R-:W3:Y:S02]  /*12360*/  LDSM.16.MT88.4 R144, [R216+0x4100] ;  /* 0x00410000d890783b */ /* 0x000ee40000004200 */
[----:B------:R-:W-:Y:S02]  /*12370*/  FMUL.FTZ R81, R2, R81 ;  /* 0x0000005102517220 */ /* 0x000fe40000410000 */
[C---:B------:R-:W-:Y:S02]  /*12380*/  FMUL.FTZ R82, R0.reuse, R82 ;  /* 0x0000005200527220 */ /* 0x040fe40000410000 */
[C---:B----4-:R-:W-:Y:S04]  /*12390*/  HMMA.16816.F32 R68, R136.reuse, R148, R68 ;  /* 0x000000948844723c */ /* 0x050fe80000001844 */
[----:B------:R-:W-:Y:S02]  /*123a0*/  FMUL.FTZ R83, R0, R83 ;  /* 0x0000005300537220 */ /* 0x000fe40000410000 */
[C---:B------:R-:W-:Y:S02]  /*123b0*/  FMUL.FTZ R84, R2.reuse, R84 ;  /* 0x0000005402547220 */ /* 0x040fe40000410000 */
[C---:B------:R-:W-:Y:S01]  /*123c0*/  HMMA.16816.F32 R72, R136.reuse, R150, R72 ;  /* 0x000000968848723c */ /* 0x040fe20000001848 */
[----:B------:R-:W4:Y:S03]  /*123d0*/  LDSM.16.MT88.4 R148, [R215+0x4100] ;  /* 0x00410000d794783b */ /* 0x000f260000004200 */
[----:B------:R-:W-:Y:S02]  /*123e0*/  FMUL.FTZ R85, R2, R85 ;  /* 0x0000005502557220 */ /* 0x000fe40000410000 */
[C---:B------:R-:W-:Y:S02]  /*123f0*/  FMUL.FTZ R86, R0.reuse, R86 ;  /* 0x0000005600567220 */ /* 0x040fe40000410000 */
[----:B------:R-:W-:Y:S01]  /*12400*/  FMUL.FTZ R87, R0, R87 ;  /* 0x0000005700577220 */ /* 0x000fe20000410000 */
[C---:B-1----:R-:W-:Y:S03]  /*12410*/  HMMA.16816.F32 R76, R136.reuse, R140, R76 ;  /* 0x0000008c884c723c */ /* 0x042fe6000000184c */
[--C-:B--2---:R-:W-:Y:S01]  /*12420*/  FFMA.FTZ R134, R180, c[0x0][0x2d0], -R133.reuse ;  /* 0x0000b400b4867a23 */ /* 0x104fe20000010885 */
[----:B------:R-:W-:Y:S01]  /*12430*/  MOV R180, R191 ;  /* 0x000000bf00b47202 */ /* 0x000fe20000000f00 */
[C---:B------:R-:W-:Y:S02]  /*12440*/  FMUL.FTZ R88, R2.reuse, R88 ;  /* 0x0000005802587220 */ /* 0x040fe40000410000 */
[----:B------:R1:W-:Y:S01]  /*12450*/  MUFU.EX2 R193, R134 ;  /* 0x0000008600c17308 */ /* 0x0003e20000000800 */
[C---:B------:R-:W-:Y:S01]  /*12460*/  HMMA.16816.F32 R80, R136.reuse, R142, R80 ;  /* 0x0000008e8850723c */ /* 0x040fe20000001850 */
[----:B------:R-:W2:Y:S03]  /*12470*/  LDSM.16.MT88.4 R140, [R213+0x6100] ;  /* 0x00610000d58c783b */ /* 0x000ea60000004200 */
[----:B------:R-:W-:Y:S02]  /*12480*/  FMUL.FTZ R89, R2, R89 ;  /* 0x0000005902597220 */ /* 0x000fe40000410000 */
[C---:B------:R-:W-:Y:S02]  /*12490*/  FMUL.FTZ R90, R0.reuse, R90 ;  /* 0x0000005a005a7220 */ /* 0x040fe40000410000 */
[----:B------:R-:W-:Y:S01]  /*124a0*/  FMUL.FTZ R91, R0, R91 ;  /* 0x0000005b005b7220 */ /* 0x000fe20000410000 */
[C---:B---3--:R-:W-:Y:S03]  /*124b0*/  HMMA.16816.F32 R84, R136.reuse, R144, R84 ;  /* 0x000000908854723c */ /* 0x048fe60000001854 */
[C---:B------:R-:W-:Y:S02]  /*124c0*/  FMUL.FTZ R92, R2.reuse, R92 ;  /* 0x0000005c025c7220 */ /* 0x040fe40000410000 */
[----:B------:R-:W-:Y:S02]  /*124d0*/  FMUL.FTZ R93, R2, R93 ;  /* 0x0000005d025d7220 */ /* 0x000fe40000410000 */
[C---:B------:R-:W-:Y:S01]  /*124e0*/  FMUL.FTZ R94, R0.reuse, R94 ;  /* 0x0000005e005e7220 */ /* 0x040fe20000410000 */
[C---:B------:R-:W-:Y:S01]  /*124f0*/  HMMA.16816.F32 R88, R136.reuse, R146, R88 ;  /* 0x000000928858723c */ /* 0x040fe20000001858 */
[----:B------:R-:W3:Y:S03]  /*12500*/  LDSM.16.MT88.4 R144, [R214+0x6100] ;  /* 0x00610000d690783b */ /* 0x000ee60000004200 */
[----:B------:R-:W-:Y:S02]  /*12510*/  FMUL.FTZ R95, R0, R95 ;  /* 0x0000005f005f7220 */ /* 0x000fe40000410000 */
[--C-:B-1----:R-:W-:Y:S02]  /*12520*/  FFMA.FTZ R134, R179, c[0x0][0x2d0], -R133.reuse ;  /* 0x0000b400b3867a23 */ /* 0x102fe40000010885 */
[C---:B------:R-:W-:Y:S02]  /*12530*/  FMUL.FTZ R96, R2.reuse, R96 ;  /* 0x0000006002607220 */ /* 0x040fe40000410000 */
[----:B------:R1:W1:Y:S01]  /*12540*/  MUFU.EX2 R192, R134 ;  /* 0x0000008600c07308 */ /* 0x0002620000000800 */
[C---:B----4-:R-:W-:Y:S03]  /*12550*/  HMMA.16816.F32 R92, R136.reuse, R148, R92 ;  /* 0x00000094885c723c */ /* 0x050fe6000000185c */
[----:B------:R-:W-:Y:S02]  /*12560*/  FMUL.FTZ R97, R2, R97 ;  /* 0x0000006102617220 */ /* 0x000fe40000410000 */
[C---:B------:R-:W-:Y:S02]  /*12570*/  FMUL.FTZ R98, R0.reuse, R98 ;  /* 0x0000006200627220 */ /* 0x040fe40000410000 */
[----:B------:R-:W-:Y:S02]  /*12580*/  FMUL.FTZ R99, R0, R99 ;  /* 0x0000006300637220 */ /* 0x000fe40000410000 */
[C---:B------:R-:W-:Y:S03]  /*12590*/  FMUL.FTZ R100, R2.reuse, R100 ;  /* 0x0000006402647220 */ /* 0x040fe60000410000 */
[----:B------:R-:W-:Y:S02]  /*125a0*/  FMUL.FTZ R101, R2, R101 ;  /* 0x0000006502657220 */ /* 0x000fe40000410000 */
[C---:B------:R-:W-:Y:S01]  /*125b0*/  HMMA.16816.F32 R96, R136.reuse, R150, R96 ;  /* 0x000000968860723c */ /* 0x040fe20000001860 */
[----:B------:R-:W4:Y:S02]  /*125c0*/  LDSM.16.MT88.4 R148, [R216+0x6100] ;  /* 0x00610000d894783b */ /* 0x000f240000004200 */
[C---:B------:R-:W-:Y:S02]  /*125d0*/  FMUL.FTZ R102, R0.reuse, R102 ;  /* 0x0000006600667220 */ /* 0x040fe40000410000 */
[----:B------:R-:W-:Y:S02]  /*125e0*/  FMUL.FTZ R103, R0, R103 ;  /* 0x0000006700677220 */ /* 0x000fe40000410000 */
[C---:B------:R-:W-:Y:S02]  /*125f0*/  FMUL.FTZ R104, R2.reuse, R104 ;  /* 0x0000006802687220 */ /* 0x040fe40000410000 */
[----:B------:R-:W-:Y:S03]  /*12600*/  FMUL.FTZ R105, R2, R105 ;  /* 0x0000006902697220 */ /* 0x000fe60000410000 */
[C---:B--2---:R-:W-:Y:S03]  /*12610*/  HMMA.16816.F32 R100, R136.reuse, R140, R100 ;  /* 0x0000008c8864723c */ /* 0x044fe60000001864 */
[C---:B------:R-:W-:Y:S02]  /*12620*/  FMUL.FTZ R106, R0.reuse, R106 ;  /* 0x0000006a006a7220 */ /* 0x040fe40000410000 */
[----:B------:R-:W-:Y:S02]  /*12630*/  FMUL.FTZ R107, R0, R107 ;  /* 0x0000006b006b7220 */ /* 0x000fe40000410000 */
[--C-:B-1----:R-:W-:Y:S02]  /*12640*/  FFMA.FTZ R134, R177, c[0x0][0x2d0], -R133.reuse ;  /* 0x0000b400b1867a23 */ /* 0x102fe40000010885 */
[C---:B------:R-:W-:Y:S02]  /*12650*/  FMUL.FTZ R108, R2.reuse, R108 ;  /* 0x0000006c026c7220 */ /* 0x040fe40000410000 */
[----:B------:R1:W-:Y:S01]  /*12660*/  MUFU.EX2 R191, R134 ;  /* 0x0000008600bf7308 */ /* 0x0003e20000000800 */
[C---:B------:R-:W-:Y:S01]  /*12670*/  HMMA.16816.F32 R104, R136.reuse, R142, R104 ;  /* 0x0000008e8868723c */ /* 0x040fe20000001868 */
[----:B------:R-:W2:Y:S02]  /*12680*/  LDSM.16.MT88.4 R140, [R215+0x6100] ;  /* 0x00610000d78c783b */ /* 0x000ea40000004200 */
[----:B------:R-:W-:Y:S02]  /*12690*/  FMUL.FTZ R109, R2, R109 ;  /* 0x0000006d026d7220 */ /* 0x000fe40000410000 */
[C---:B------:R-:W-:Y:S02]  /*126a0*/  FMUL.FTZ R110, R0.reuse, R110 ;  /* 0x0000006e006e7220 */ /* 0x040fe40000410000 */
[----:B------:R-:W-:Y:S02]  /*126b0*/  FMUL.FTZ R111, R0, R111 ;  /* 0x0000006f006f7220 */ /* 0x000fe40000410000 */
[C---:B------:R-:W-:Y:S03]  /*126c0*/  FMUL.FTZ R112, R2.reuse, R112 ;  /* 0x0000007002707220 */ /* 0x040fe60000410000 */
[----:B------:R-:W-:Y:S02]  /*126d0*/  FMUL.FTZ R113, R2, R113 ;  /* 0x0000007102717220 */ /* 0x000fe40000410000 */
        /* <DEDUP_REMOVED lines=11> */
[C---:B----4-:R-:W-:Y:S03]  /*12790*/  HMMA.16816.F32 R116, R136.reuse, R148, R116 ;  /* 0x000000948874723c */ /* 0x050fe60000001874 */
[C---:B------:R-:W-:Y:S02]  /*127a0*/  FMUL.FTZ R122, R0.reuse, R122 ;  /* 0x0000007a007a7220 */ /* 0x040fe40000410000 */
[----:B------:R-:W-:Y:S02]  /*127b0*/  FMUL.FTZ R123, R0, R123 ;  /* 0x0000007b007b7220 */ /* 0x000fe40000410000 */
[--C-:B-1----:R-:W-:Y:S02]  /*127c0*/  FFMA.FTZ R134, R181, c[0x0][0x2d0], -R133.reuse ;  /* 0x0000b400b5867a23 */ /* 0x102fe40000010885 */
[C---:B------:R-:W-:Y:S02]  /*127d0*/  FMUL.FTZ R124, R2.reuse, R124 ;  /* 0x0000007c027c7220 */ /* 0x040fe40000410000 */
[----:B------:R1:W4:Y:S01]  /*127e0*/  MUFU.EX2 R187, R134 ;  /* 0x0000008600bb7308 */ /* 0x0003220000000800 */
[C---:B------:R-:W-:Y:S01]  /*127f0*/  HMMA.16816.F32 R120, R136.reuse, R150, R120 ;  /* 0x000000968878723c */ /* 0x040fe20000001878 */
[----:B------:R-:W3:Y:S02]  /*12800*/  LDSM.16.MT88.4 R148, [R214+0x900] ;  /* 0x00090000d694783b */ /* 0x000ee40000004200 */
        /* <DEDUP_REMOVED lines=8> */
[--C-:B-1----:R-:W-:Y:S05]  /*12890*/  FFMA.FTZ R134, R182, c[0x0][0x2d0], -R176.reuse ;  /* 0x0000b400b6867a23 */ /* 0x102fea00000108b0 */
[----:B------:R-:W-:Y:S01]  /*128a0*/  HMMA.16816.F32 R128, R136, R142, R128 ;  /* 0x0000008e8880723c */ /* 0x000fe20000001880 */
[----:B------:R-:W1:Y:S01]  /*128b0*/  LDSM.16.MT88.4 R140, [R215+0x900] ;  /* 0x00090000d78c783b */ /* 0x000e620000004200 */
[----:B------:R2:W-:Y:S05]  /*128c0*/  MUFU.EX2 R206, R134 ;  /* 0x0000008600ce7308 */ /* 0x0005ea0000000800 */
[----:B-----5:R-:W-:Y:S02]  /*128d0*/  F2FP.PACK_AB R136, R209, R210 ;  /* 0x000000d2d188723e */ /* 0x020fe400000000ff */
[----:B------:R-:W-:Y:S03]  /*128e0*/  F2FP.PACK_AB R138, R207, R208 ;  /* 0x000000d0cf8a723e */ /* 0x000fe600000000ff */
[----:B------:R-:W-:Y:S02]  /*128f0*/  F2FP.PACK_AB R137, R192, R193 ;  /* 0x000000c1c089723e */ /* 0x000fe400000000ff */
[----:B----4-:R-:W-:Y:S07]  /*12900*/  F2FP.PACK_AB R139, R187, R191 ;  /* 0x000000bfbb8b723e */ /* 0x010fee00000000ff */
[C---:B---3--:R-:W-:Y:S03]  /*12910*/  HMMA.16816.F32 R4, R136.reuse, R144, R4 ;  /* 0x000000908804723c */ /* 0x048fe60000001804 */
[--C-:B--2---:R-:W-:Y:S05]  /*12920*/  FFMA.FTZ R134, R188, c[0x0][0x2d0], -R176.reuse ;  /* 0x0000b400bc867a23 */ /* 0x104fea00000108b0 */
[C---:B------:R-:W-:Y:S01]  /*12930*/  HMMA.16816.F32 R8, R136.reuse, R146, R8 ;  /* 0x000000928808723c */ /* 0x040fe20000001808 */
[----:B------:R-:W2:Y:S01]  /*12940*/  LDSM.16.MT88.4 R144, [R215+0x2900] ;  /* 0x00290000d790783b */ /* 0x000ea20000004200 */
[----:B------:R3:W4:Y:S06]  /*12950*/  MUFU.EX2 R205, R134 ;  /* 0x0000008600cd7308 */ /* 0x00072c0000000800 */
[C---:B------:R-:W-:Y:S08]  /*12960*/  HMMA.16816.F32 R12, R136.reuse, R148, R12 ;  /* 0x00000094880c723c */ /* 0x040ff0000000180c */
[C---:B------:R-:W-:Y:S01]  /*12970*/  HMMA.16816.F32 R16, R136.reuse, R150, R16 ;  /* 0x000000968810723c */ /* 0x040fe20000001810 */
[----:B------:R-:W5:Y:S07]  /*12980*/  LDSM.16.MT88.4 R148, [R216+0x4900] ;  /* 0x00490000d894783b */ /* 0x000f6e0000004200 */
[C---:B------:R-:W-:Y:S04]  /*12990*/  HMMA.16816.F32 R20, R136.reuse, R152, R20 ;  /* 0x000000988814723c */ /* 0x040fe80000001814 */
[--C-:B---3--:R-:W-:Y:S04]  /*129a0*/  FFMA.FTZ R134, R189, c[0x0][0x2d0], -R176.reuse ;  /* 0x0000b400bd867a23 */ /* 0x108fe800000108b0 */
[C---:B------:R-:W-:Y:S01]  /*129b0*/  HMMA.16816.F32 R24, R136.reuse, R154, R24 ;  /* 0x0000009a8818723c */ /* 0x040fe20000001818 */
[----:B------:R-:W-:Y:S01]  /*129c0*/  LDSM.16.MT88.4 R152, [R214+0x6900] ;  /* 0x00690000d698783b */ /* 0x000fe20000004200 */
[----:B------:R3:W-:Y:S06]  /*129d0*/  MUFU.EX2 R189, R134 ;  /* 0x0000008600bd7308 */ /* 0x0007ec0000000800 */
[C---:B-1----:R-:W-:Y:S08]  /*129e0*/  HMMA.16816.F32 R28, R136.reuse, R140, R28 ;  /* 0x0000008c881c723c */ /* 0x042ff0000000181c */
[C---:B------:R-:W-:Y:S01]  /*129f0*/  HMMA.16816.F32 R32, R136.reuse, R142, R32 ;  /* 0x0000008e8820723c */ /* 0x040fe20000001820 */
[----:B------:R-:W1:Y:S07]  /*12a00*/  LDSM.16.MT88.4 R140, [R215+0x4900] ;  /* 0x00490000d78c783b */ /* 0x000e6e0000004200 */
[C---:B------:R-:W-:Y:S04]  /*12a10*/  HMMA.16816.F32 R36, R136.reuse, R156, R36 ;  /* 0x0000009c8824723c */ /* 0x040fe80000001824 */
[--C-:B---3--:R-:W-:Y:S01]  /*12a20*/  FFMA.FTZ R134, R190, c[0x0][0x2d0], -R176.reuse ;  /* 0x0000b400be867a23 */ /* 0x108fe200000108b0 */
[----:B------:R-:W-:Y:S02]  /*12a30*/  MOV R190, R180 ;  /* 0x000000b400be7202 */ /* 0x000fe40000000f00 */
[--C-:B------:R-:W-:Y:S01]  /*12a40*/  FFMA.FTZ R156, R183, c[0x0][0x2d0], -R133.reuse ;  /* 0x0000b400b79c7a23 */ /* 0x100fe20000010885 */
[C---:B------:R-:W-:Y:S01]  /*12a50*/  HMMA.16816.F32 R40, R136.reuse, R158, R40 ;  /* 0x0000009e8828723c */ /* 0x040fe20000001828 */
[----:B------:R3:W1:Y:S07]  /*12a60*/  MUFU.EX2 R188, R134 ;  /* 0x0000008600bc7308 */ /* 0x00066e0000000800 */
[C---:B------:R-:W-:Y:S03]  /*12a70*/  HMMA.16816.F32 R44, R136.reuse, R160, R44 ;  /* 0x000000a0882c723c */ /* 0x040fe6000000182c */
[----:B------:R1:W-:Y:S05]  /*12a80*/  MUFU.EX2 R181, R156 ;  /* 0x0000009c00b57308 */ /* 0x0003ea0000000800 */
[C---:B------:R-:W-:Y:S01]  /*12a90*/  HMMA.16816.F32 R48, R136.reuse, R162, R48 ;  /* 0x000000a28830723c */ /* 0x040fe20000001830 */
[----:B------:R-:W-:Y:S07]  /*12aa0*/  LDSM.16.MT88.4 R160, [R214+0x3100] ;  /* 0x00310000d6a0783b */ /* 0x000fee0000004200 */
[C---:B------:R-:W-:Y:S04]  /*12ab0*/  HMMA.16816.F32 R52, R136.reuse, R164, R52 ;  /* 0x000000a48834723c */ /* 0x040fe80000001834 */
[--C-:B---3--:R-:W-:Y:S04]  /*12ac0*/  FFMA.FTZ R134, R184, c[0x0][0x2d0], -R133.reuse ;  /* 0x0000b400b8867a23 */ /* 0x108fe80000010885 */
[C---:B------:R-:W-:Y:S01]  /*12ad0*/  HMMA.16816.F32 R56, R136.reuse, R166, R56 ;  /* 0x000000a68838723c */ /* 0x040fe20000001838 */
[----:B------:R-:W-:Y:S01]  /*12ae0*/  LDSM.16.MT88.4 R164, [R214+0x5100] ;  /* 0x00510000d6a4783b */ /* 0x000fe20000004200 */
[----:B------:R3:W3:Y:S06]  /*12af0*/  MUFU.EX2 R180, R134 ;  /* 0x0000008600b47308 */ /* 0x0006ec0000000800 */
[C---:B--2---:R-:W-:Y:S01]  /*12b00*/  HMMA.16816.F32 R60, R136.reuse, R144, R60 ;  /* 0x00000090883c723c */ /* 0x044fe2000000183c */
[----:B-1----:R-:W-:Y:S07]  /*12b10*/  LDSM.16.MT88.4 R156, [R213+0x3100] ;  /* 0x00310000d59c783b */ /* 0x002fee0000004200 */
[C---:B------:R-:W-:Y:S01]  /*12b20*/  HMMA.16816.F32 R64, R136.reuse, R146, R64 ;  /* 0x000000928840723c */ /* 0x040fe20000001840 */
[----:B------:R-:W1:Y:S07]  /*12b30*/  LDSM.16.MT88.4 R144, [R213+0x6900] ;  /* 0x00690000d590783b */ /* 0x000e6e0000004200 */
[C---:B------:R-:W-:Y:S04]  /*12b40*/  HMMA.16816.F32 R68, R136.reuse, R168, R68 ;  /* 0x000000a88844723c */ /* 0x040fe80000001844 */
[--C-:B---3--:R-:W-:Y:S04]  /*12b50*/  FFMA.FTZ R134, R185, c[0x0][0x2d0], -R133.reuse ;  /* 0x0000b400b9867a23 */ /* 0x108fe80000010885 */
[C---:B------:R-:W-:Y:S01]  /*12b60*/  HMMA.16816.F32 R72, R136.reuse, R170, R72 ;  /* 0x000000aa8848723c */ /* 0x040fe20000001848 */
[----:B------:R-:W-:Y:S01]  /*12b70*/  LDSM.16.MT88.4 R168, [R215+0x1900] ;  /* 0x00190000d7a8783b */ /* 0x000fe20000004200 */
[----:B------:R2:W-:Y:S06]  /*12b80*/  MUFU.EX2 R179, R134 ;  /* 0x0000008600b37308 */ /* 0x0005ec0000000800 */
[C---:B------:R-:W-:Y:S08]  /*12b90*/  HMMA.16816.F32 R76, R136.reuse, R172, R76 ;  /* 0x000000ac884c723c */ /* 0x040ff0000000184c */
[C---:B------:R-:W-:Y:S01]  /*12ba0*/  HMMA.16816.F32 R80, R136.reuse, R174, R80 ;  /* 0x000000ae8850723c */ /* 0x040fe20000001850 */
[----:B------:R-:W-:Y:S07]  /*12bb0*/  LDSM.16.MT88.4 R172, [R213+0x5900] ;  /* 0x00590000d5ac783b */ /* 0x000fee0000004200 */
[C---:B-----5:R-:W-:Y:S04]  /*12bc0*/  HMMA.16816.F32 R84, R136.reuse, R148, R84 ;  /* 0x000000948854723c */ /* 0x060fe80000001854 */
[--C-:B--2---:R-:W-:Y:S01]  /*12bd0*/  FFMA.FTZ R134, R186, c[0x0][0x2d0], -R133.reuse ;  /* 0x0000b400ba867a23 */ /* 0x104fe20000010885 */
[----:B------:R-:W-:Y:S03]  /*12be0*/  MOV R186, R178 ;  /* 0x000000b200ba7202 */ /* 0x000fe60000000f00 */
[C---:B------:R-:W-:Y:S01]  /*12bf0*/  HMMA.16816.F32 R88, R136.reuse, R150, R88 ;  /* 0x000000968858723c */ /* 0x040fe20000001858 */
[----:B------:R-:W2:Y:S01]  /*12c00*/  LDSM.16.MT88.4 R148, [R216+0x6900] ;  /* 0x00690000d894783b */ /* 0x000ea20000004200 */
[----:B------:R3:W5:Y:S06]  /*12c10*/  MUFU.EX2 R178, R134 ;  /* 0x0000008600b27308 */ /* 0x00076c0000000800 */
[C---:B------:R-:W-:Y:S08]  /*12c20*/  HMMA.16816.F32 R92, R136.reuse, R140, R92 ;  /* 0x0000008c885c723c */ /* 0x040ff0000000185c */
[C---:B------:R-:W-:Y:S01]  /*12c30*/  HMMA.16816.F32 R96, R136.reuse, R142, R96 ;  /* 0x0000008e8860723c */ /* 0x040fe20000001860 */
[----:B------:R-:W4:Y:S07]  /*12c40*/  LDSM.16.MT88.4 R140, [R215+0x6900] ;  /* 0x00690000d78c783b */ /* 0x000f2e0000004200 */
[C---:B-1----:R-:W-:Y:S04]  /*12c50*/  HMMA.16816.F32 R100, R136.reuse, R144, R100 ;  /* 0x000000908864723c */ /* 0x042fe80000001864 */
[--C-:B---3--:R-:W-:Y:S02]  /*12c60*/  FFMA.FTZ R134, R197, c[0x0][0x2d0], -R176.reuse ;  /* 0x0000b400c5867a23 */ /* 0x108fe400000108b0 */
[----:B------:R-:W3:Y:S02]  /*12c70*/  LDL.LU R197, [R1+0x4] ;  /* 0x0000040001c57983 */ /* 0x000ee40000300800 */
[C---:B------:R-:W-:Y:S01]  /*12c80*/  HMMA.16816.F32 R104, R136.reuse, R146, R104 ;  /* 0x000000928868723c */ /* 0x040fe20000001868 */
[----:B------:R1:W-:Y:S01]  /*12c90*/  MUFU.EX2 R185, R134 ;  /* 0x0000008600b97308 */ /* 0x0003e20000000800 */
[----:B------:R-:W5:Y:S06]  /*12ca0*/  LDSM.16.MT88.4 R144, [R213+0x1100] ;  /* 0x00110000d590783b */ /* 0x000f6c0000004200 */
[C---:B------:R-:W-:Y:S08]  /*12cb0*/  HMMA.16816.F32 R108, R136.reuse, R152, R108 ;  /* 0x00000098886c723c */ /* 0x040ff0000000186c */
[C---:B------:R-:W-:Y:S01]  /*12cc0*/  HMMA.16816.F32 R112, R136.reuse, R154, R112 ;  /* 0x0000009a8870723c */ /* 0x040fe20000001870 */
[----:B------:R-:W5:Y:S07]  /*12cd0*/  LDSM.16.MT88.4 R152, [R214+0x1100] ;  /* 0x00110000d698783b */ /* 0x000f6e0000004200 */
[C---:B--2---:R-:W-:Y:S04]  /*12ce0*/  HMMA.16816.F32 R116, R136.reuse, R148, R116 ;  /* 0x000000948874723c */ /* 0x044fe80000001874 */
[--C-:B-1----:R-:W-:Y:S02]  /*12cf0*/  FFMA.FTZ R134, R198, c[0x0][0x2d0], -R176.reuse ;  /* 0x0000b400c6867a23 */ /* 0x102fe400000108b0 */
[----:B------:R-:W2:Y:S02]  /*12d00*/  LDL.LU R198, [R1] ;  /* 0x0000000001c67983 */ /* 0x000ea40000300800 */
[C---:B------:R-:W-:Y:S01]  /*12d10*/  HMMA.16816.F32 R120, R136.reuse, R150, R120 ;  /* 0x000000968878723c */ /* 0x040fe20000001878 */
[----:B------:R1:W1:Y:S01]  /*12d20*/  MUFU.EX2 R184, R134 ;  /* 0x0000008600b87308 */ /* 0x0002620000000800 */
[----:B------:R-:W5:Y:S06]  /*12d30*/  LDSM.16.MT88.4 R148, [R216+0x1100] ;  /* 0x00110000d894783b */ /* 0x000f6c0000004200 */
[C---:B----4-:R-:W-:Y:S08]  /*12d40*/  HMMA.16816.F32 R124, R136.reuse, R140, R124 ;  /* 0x0000008c887c723c */ /* 0x050ff0000000187c */
[----:B------:R-:W-:Y:S01]  /*12d50*/  HMMA.16816.F32 R128, R136, R142, R128 ;  /* 0x0000008e8880723c */ /* 0x000fe20000001880 */
[----:B------:R-:W4:Y:S06]  /*12d60*/  LDSM.16.MT88.4 R140, [R215+0x1100] ;  /* 0x00110000d78c783b */ /* 0x000f2c0000004200 */
[----:B------:R-:W-:Y:S02]  /*12d70*/  F2FP.PACK_AB R136, R205, R206 ;  /* 0x000000cecd88723e */ /* 0x000fe400000000ff */
[----:B------:R-:W-:Y:S03]  /*12d80*/  F2FP.PACK_AB R138, R188, R189 ;  /* 0x000000bdbc8a723e */ /* 0x000fe600000000ff */
[----:B------:R-:W-:Y:S01]  /*12d90*/  F2FP.PACK_AB R137, R180, R181 ;  /* 0x000000b5b489723e */ /* 0x000fe200000000ff */
[--C-:B-1----:R-:W-:Y:S01]  /*12da0*/  FFMA.FTZ R134, R199, c[0x0][0x2d0], -R176.reuse ;  /* 0x0000b400c7867a23 */ /* 0x102fe200000108b0 */
[----:B-----5:R-:W-:Y:S01]  /*12db0*/  F2FP.PACK_AB R139, R178, R179 ;  /* 0x000000b3b28b723e */ /* 0x020fe200000000ff */
[----:B------:R-:W-:Y:S02]  /*12dc0*/  FFMA.FTZ R176, R200, c[0x0][0x2d0], -R176 ;  /* 0x0000b400c8b07a23 */ /* 0x000fe400000108b0 */
[----:B------:R1:W-:Y:S04]  /*12dd0*/  MUFU.EX2 R183, R134 ;  /* 0x0000008600b77308 */ /* 0x0003e80000000800 */
[C---:B------:R-:W-:Y:S06]  /*12de0*/  HMMA.16816.F32 R4, R136.reuse, R144, R4 ;  /* 0x000000908804723c */ /* 0x040fec0000001804 */
[----:B------:R-:W5:Y:S02]  /*12df0*/  MUFU.EX2 R182, R176 ;  /* 0x000000b000b67308 */ /* 0x000f640000000800 */
[C---:B------:R-:W-:Y:S01]  /*12e00*/  HMMA.16816.F32 R8, R136.reuse, R146, R8 ;  /* 0x000000928808723c */ /* 0x040fe20000001808 */
[----:B------:R-:W5:Y:S07]  /*12e10*/  LDSM.16.MT88.4 R144, [R216+0x3100] ;  /* 0x00310000d890783b */ /* 0x000f6e0000004200 */
[C---:B------:R-:W-:Y:S04]  /*12e20*/  HMMA.16816.F32 R12, R136.reuse, R152, R12 ;  /* 0x00000098880c723c */ /* 0x040fe8000000180c */
[--C-:B-1----:R-:W-:Y:S04]  /*12e30*/  FFMA.FTZ R134, R194, c[0x0][0x2d0], -R133.reuse ;  /* 0x0000b400c2867a23 */ /* 0x102fe80000010885 */
[C---:B------:R-:W-:Y:S01]  /*12e40*/  HMMA.16816.F32 R16, R136.reuse, R154, R16 ;  /* 0x0000009a8810723c */ /* 0x040fe20000001810 */
[----:B------:R-:W1:Y:S01]  /*12e50*/  LDSM.16.MT88.4 R152, [R215+0x3100] ;  /* 0x00310000d798783b */ /* 0x000e620000004200 */
[----:B------:R5:W-:Y:S06]  /*12e60*/  MUFU.EX2 R177, R134 ;  /* 0x0000008600b17308 */ /* 0x000bec0000000800 */
[C---:B------:R-:W-:Y:S08]  /*12e70*/  HMMA.16816.F32 R20, R136.reuse, R148, R20 ;  /* 0x000000948814723c */ /* 0x040ff00000001814 */
[C---:B------:R-:W-:Y:S01]  /*12e80*/  HMMA.16816.F32 R24, R136.reuse, R150, R24 ;  /* 0x000000968818723c */ /* 0x040fe20000001818 */
[----:B------:R-:W1:Y:S07]  /*12e90*/  LDSM.16.MT88.4 R148, [R213+0x5100] ;  /* 0x00510000d594783b */ /* 0x000e6e0000004200 */
[C---:B----4-:R-:W-:Y:S04]  /*12ea0*/  HMMA.16816.F32 R28, R136.reuse, R140, R28 ;  /* 0x0000008c881c723c */ /* 0x050fe8000000181c */
[--C-:B-----5:R-:W-:Y:S04]  /*12eb0*/  FFMA.FTZ R134, R195, c[0x0][0x2d0], -R133.reuse ;  /* 0x0000b400c3867a23 */ /* 0x120fe80000010885 */
[C---:B------:R-:W-:Y:S01]  /*12ec0*/  HMMA.16816.F32 R32, R136.reuse, R142, R32 ;  /* 0x0000008e8820723c */ /* 0x040fe20000001820 */
[----:B------:R-:W4:Y:S01]  /*12ed0*/  LDSM.16.MT88.4 R140, [R216+0x5100] ;  /* 0x00510000d88c783b */ /* 0x000f220000004200 */
[----:B------:R5:W1:Y:S06]  /*12ee0*/  MUFU.EX2 R176, R134 ;  /* 0x0000008600b07308 */ /* 0x000a6c0000000800 */
[C---:B------:R-:W-:Y:S08]  /*12ef0*/  HMMA.16816.F32 R36, R136.reuse, R156, R36 ;  /* 0x0000009c8824723c */ /* 0x040ff00000001824 */
[C---:B------:R-:W-:Y:S08]  /*12f00*/  HMMA.16816.F32 R40, R136.reuse, R158, R40 ;  /* 0x0000009e8828723c */ /* 0x040ff00000001828 */
[C---:B------:R-:W-:Y:S04]  /*12f10*/  HMMA.16816.F32 R44, R136.reuse, R160, R44 ;  /* 0x000000a0882c723c */ /* 0x040fe8000000182c */
[--C-:B-----5:R-:W-:Y:S02]  /*12f20*/  FFMA.FTZ R134, R196, c[0x0][0x2d0], -R133.reuse ;  /* 0x0000b400c4867a23 */ /* 0x120fe40000010885 */
[----:B------:R-:W-:Y:S02]  /*12f30*/  FFMA.FTZ R133, R135, c[0x0][0x2d0], -R133 ;  /* 0x0000b40087857a23 */ /* 0x000fe40000010885 */
[C---:B------:R-:W-:Y:S01]  /*12f40*/  HMMA.16816.F32 R48, R136.reuse, R162, R48 ;  /* 0x000000a28830723c */ /* 0x040fe20000001830 */
[----:B------:R-:W-:Y:S01]  /*12f50*/  LDSM.16.MT88.4 R160, [R216+0x1900] ;  /* 0x00190000d8a0783b */ /* 0x000fe20000004200 */
[----:B------:R-:W-:Y:S06]  /*12f60*/  MUFU.EX2 R134, R134 ;  /* 0x0000008600867308 */ /* 0x000fec0000000800 */
[C---:B------:R-:W-:Y:S04]  /*12f70*/  HMMA.16816.F32 R52, R136.reuse, R144, R52 ;  /* 0x000000908834723c */ /* 0x040fe80000001834 */
[----:B------:R-:W5:Y:S04]  /*12f80*/  MUFU.EX2 R133, R133 ;  /* 0x0000008500857308 */ /* 0x000f680000000800 */
[C---:B------:R-:W-:Y:S01]  /*12f90*/  HMMA.16816.F32 R56, R136.reuse, R146, R56 ;  /* 0x000000928838723c */ /* 0x040fe20000001838 */
[----:B------:R-:W4:Y:S07]  /*12fa0*/  LDSM.16.MT88.4 R144, [R215+0x5100] ;  /* 0x00510000d790783b */ /* 0x000f2e0000004200 */
[C---:B-1----:R-:W-:Y:S08]  /*12fb0*/  HMMA.16816.F32 R60, R136.reuse, R152, R60 ;  /* 0x00000098883c723c */ /* 0x042ff0000000183c */
[C---:B------:R-:W-:Y:S01]  /*12fc0*/  HMMA.16816.F32 R64, R136.reuse, R154, R64 ;  /* 0x0000009a8840723c */ /* 0x040fe20000001840 */
[----:B------:R-:W-:Y:S07]  /*12fd0*/  LDSM.16.MT88.4 R152, [R214+0x7100] ;  /* 0x00710000d698783b */ /* 0x000fee0000004200 */
[C---:B------:R-:W-:Y:S08]  /*12fe0*/  HMMA.16816.F32 R68, R136.reuse, R148, R68 ;  /* 0x000000948844723c */ /* 0x040ff00000001844 */
[C---:B------:R-:W-:Y:S01]  /*12ff0*/  HMMA.16816.F32 R72, R136.reuse, R150, R72 ;  /* 0x000000968848723c */ /* 0x040fe20000001848 */
[----:B------:R-:W1:Y:S07]  /*13000*/  LDSM.16.MT88.4 R148, [R213+0x7100] ;  /* 0x00710000d594783b */ /* 0x000e6e0000004200 */
[C---:B------:R-:W-:Y:S08]  /*13010*/  HMMA.16816.F32 R76, R136.reuse, R164, R76 ;  /* 0x000000a4884c723c */ /* 0x040ff0000000184c */
[C---:B------:R-:W-:Y:S08]  /*13020*/  HMMA.16816.F32 R80, R136.reuse, R166, R80 ;  /* 0x000000a68850723c */ /* 0x040ff00000001850 */
[C---:B----4-:R-:W-:Y:S08]  /*13030*/  HMMA.16816.F32 R84, R136.reuse, R140, R84 ;  /* 0x0000008c8854723c */ /* 0x050ff00000001854 */
[C---:B------:R-:W-:Y:S01]  /*13040*/  HMMA.16816.F32 R88, R136.reuse, R142, R88 ;  /* 0x0000008e8858723c */ /* 0x040fe20000001858 */
[----:B------:R-:W4:Y:S07]  /*13050*/  LDSM.16.MT88.4 R140, [R216+0x7100] ;  /* 0x00710000d88c783b */ /* 0x000f2e0000004200 */
[C---:B------:R-:W-:Y:S08]  /*13060*/  HMMA.16816.F32 R92, R136.reuse, R144, R92 ;  /* 0x00000090885c723c */ /* 0x040ff0000000185c */
[C---:B------:R-:W-:Y:S01]  /*13070*/  HMMA.16816.F32 R96, R136.reuse, R146, R96 ;  /* 0x000000928860723c */ /* 0x040fe20000001860 */
[----:B------:R-:W3:Y:S07]  /*13080*/  LDSM.16.MT88.4 R144, [R215+0x7100] ;  /* 0x00710000d790783b */ /* 0x000eee0000004200 */
[C---:B-1----:R-:W-:Y:S08]  /*13090*/  HMMA.16816.F32 R100, R136.reuse, R148, R100 ;  /* 0x000000948864723c */ /* 0x042ff00000001864 */
[C---:B------:R-:W-:Y:S01]  /*130a0*/  HMMA.16816.F32 R104, R136.reuse, R150, R104 ;  /* 0x000000968868723c */ /* 0x040fe20000001868 */
[----:B------:R-:W1:Y:S07]  /*130b0*/  LDSM.16.MT88.4 R148, [R213+0x1900] ;  /* 0x00190000d594783b */ /* 0x000e6e0000004200 */
[C---:B------:R-:W-:Y:S08]  /*130c0*/  HMMA.16816.F32 R108, R136.reuse, R152, R108 ;  /* 0x00000098886c723c */ /* 0x040ff0000000186c */
[C---:B------:R-:W-:Y:S01]  /*130d0*/  HMMA.16816.F32 R112, R136.reuse, R154, R112 ;  /* 0x0000009a8870723c */ /* 0x040fe20000001870 */
[----:B------:R-:W1:Y:S07]  /*130e0*/  LDSM.16.MT88.4 R152, [R214+0x1900] ;  /* 0x00190000d698783b */ /* 0x000e6e0000004200 */
[C---:B----4-:R-:W-:Y:S08]  /*130f0*/  HMMA.16816.F32 R116, R136.reuse, R140, R116 ;  /* 0x0000008c8874723c */ /* 0x050ff00000001874 */
[C---:B------:R-:W-:Y:S08]  /*13100*/  HMMA.16816.F32 R120, R136.reuse, R142, R120 ;  /* 0x0000008e8878723c */ /* 0x040ff00000001878 */
[C---:B---3--:R-:W-:Y:S08]  /*13110*/  HMMA.16816.F32 R124, R136.reuse, R144, R124 ;  /* 0x00000090887c723c */ /* 0x048ff0000000187c */
[----:B------:R-:W-:Y:S07]  /*13120*/  HMMA.16816.F32 R128, R136, R146, R128 ;  /* 0x000000928880723c */ /* 0x000fee0000001880 */
[----:B------:R-:W-:Y:S02]  /*13130*/  F2FP.PACK_AB R136, R184, R185 ;  /* 0x000000b9b888723e */ /* 0x000fe400000000ff */
[----:B------:R-:W-:Y:S03]  /*13140*/  F2FP.PACK_AB R138, R182, R183 ;  /* 0x000000b7b68a723e */ /* 0x000fe600000000ff */
[----:B------:R-:W-:Y:S02]  /*13150*/  F2FP.PACK_AB R137, R176, R177 ;  /* 0x000000b1b089723e */ /* 0x000fe400000000ff */
[----:B-----5:R-:W-:Y:S07]  /*13160*/  F2FP.PACK_AB R139, R133, R134 ;  /* 0x00000086858b723e */ /* 0x020fee00000000ff */
[C---:B-1----:R-:W-:Y:S01]  /*13170*/  HMMA.16816.F32 R140, R136.reuse, R148, R4 ;  /* 0x00000094888c723c */ /* 0x042fe20000001804 */
        /* <DEDUP_REMOVED lines=8> */
[----:B------:R-:W2:Y:S07]  /*13200*/  LDSM.16.MT88.4 R20, [R214+0x5900] ;  /* 0x00590000d614783b */ /* 0x000eae0000004200 */
[C---:B------:R-:W-:Y:S01]  /*13210*/  HMMA.16816.F32 R160, R136.reuse, R162, R24 ;  /* 0x000000a288a0723c */ /* 0x040fe20000001818 */
[----:B------:R-:W2:Y:S07]  /*13220*/  LDSM.16.MT88.4 R24, [R216+0x5900] ;  /* 0x00590000d818783b */ /* 0x000eae0000004200 */
[C---:B------:R-:W-:Y:S01]  /*13230*/  HMMA.16816.F32 R164, R136.reuse, R168, R28 ;  /* 0x000000a888a4723c */ /* 0x040fe2000000181c */
[----:B------:R-:W2:Y:S07]  /*13240*/  LDSM.16.MT88.4 R28, [R215+0x5900] ;  /* 0x00590000d71c783b */ /* 0x000eae0000004200 */
        /* <DEDUP_REMOVED lines=8> */
[C---:B----4-:R-:W-:Y:S08]  /*132d0*/  HMMA.16816.F32 R52, R136.reuse, R12, R52 ;  /* 0x0000000c8834723c */ /* 0x050ff00000001834 */
[C---:B------:R-:W-:Y:S01]  /*132e0*/  HMMA.16816.F32 R56, R136.reuse, R14, R56 ;  /* 0x0000000e8838723c */ /* 0x040fe20000001838 */
[----:B------:R-:W4:Y:S07]  /*132f0*/  LDSM.16.MT88.4 R12, [R215+0x7900] ;  /* 0x00790000d70c783b */ /* 0x000f2e0000004200 */
[C---:B-----5:R-:W-:Y:S07]  /*13300*/  HMMA.16816.F32 R60, R136.reuse, R16, R60 ;  /* 0x00000010883c723c */ /* 0x060fee000000183c */
[----:B--2---:R-:W-:Y:S01]  /*13310*/  FFMA.FTZ R16, R2, R198, R211 ;  /* 0x000000c602107223 */ /* 0x004fe200000100d3 */
[C---:B------:R-:W-:Y:S04]  /*13320*/  HMMA.16816.F32 R64, R136.reuse, R18, R64 ;  /* 0x000000128840723c */ /* 0x040fe80000001840 */
[----:B------:R-:W-:Y:S02]  /*13330*/  FFMA.FTZ R2, R0, R197, R204 ;  /* 0x000000c500027223 */ /* 0x000fe400000100cc */
        /* <DEDUP_REMOVED lines=31> */
[C---:B-1----:R-:W-:Y:S07]  /*13530*/  HMMA.16816.F32 R108, R136.reuse, R4, R108 ;  /* 0x00000004886c723c */ /* 0x042fee000000186c */
[----:B------:R-:W-:Y:S01]  /*13540*/  FADD.FTZ R4, R178, R2 ;  /* 0x00000002b2047221 */ /* 0x000fe20000010000 */
        /* <DEDUP_REMOVED lines=8> */
[----:B------:R-:W-:Y:S01]  /*135d0*/  FADD.FTZ R0, R134, R0 ;  /* 0x0000000086007221 */ /* 0x000fe20000010000 */
[----:B------:R-:W-:Y:S01]  /*135e0*/  MOV R134, R3 ;  /* 0x0000000300867202 */ /* 0x000fe20000000f00 */
[C---:B----4-:R-:W-:Y:S04]  /*135f0*/  HMMA.16816.F32 R124, R136.reuse, R12, R124 ;  /* 0x0000000c887c723c */ /* 0x050fe8000000187c */
[----:B------:R-:W-:Y:S02]  /*13600*/  FADD.FTZ R2, R182, R2 ;  /* 0x00000002b6027221 */ /* 0x000fe40000010000 */
[----:B------:R-:W-:Y:S01]  /*13610*/  FADD.FTZ R0, R133, R0 ;  /* 0x0000000085007221 */ /* 0x000fe20000010000 */
[----:B------:R-:W-:Y:S01]  /*13620*/  MOV R133, R132 ;  /* 0x0000008400857202 */ /* 0x000fe20000000f00 */
[----:B------:R-:W-:Y:S01]  /*13630*/  HMMA.16816.F32 R128, R136, R14, R128 ;  /* 0x0000000e8880723c */ /* 0x000fe20000001880 */
[----:B------:R1:W-:Y:S04]  /*13640*/  STL [R1], R2 ;  /* 0x0000000201007387 */ /* 0x0003e80000100800 */
[----:B------:R1:W-:Y:S03]  /*13650*/  STL [R1+0x4], R0 ;  /* 0x0000040001007387 */ /* 0x0003e60000100800 */
[----:B------:R-:W-:-:S05]  /*13660*/  @P0 BRA `(.L_x_1015) ;  /* 0xffffbc1000000947 */ /* 0x000fca000383ffff */
.L_x_1005:
[----:B------:R-:W2:Y:S04]  /*13670*/  LDL.LU R5, [R1] ;  /* 0x0000000001057983 */ /* 0x000ea80000300800 */
[----:B------:R-:W3:Y:S01]  /*13680*/  LDL.LU R4, [R1+0x4] ;  /* 0x0000040001047983 */ /* 0x000ee20000300800 */
[----:B------:R-:W-:-:S03]  /*13690*/  PLOP3.LUT P2, PT, PT, PT, PT, 0x8, 0x0 ;  /* 0x000000000000781c */ /* 0x000fc60003f4e170 */
[----:B-12---:R-:W1:Y:S04]  /*136a0*/  SHFL.BFLY PT, R0, R5, 0x2, 0x1f ;  /* 0x0c401f0005007f89 */ /* 0x006e6800000e0000 */
        /* <DEDUP_REMOVED lines=12> */
[----:B------:R-:W-:-:S05]  /*13770*/  @P1 MOV R4, 0x3f317218 ;  /* 0x3f31721800041802 */ /* 0x000fca0000000f00 */
[----:B------:R-:W-:Y:S02]  /*13780*/  @P1 FMUL.FTZ R5, R4, c[0x0][0x2d0] ;  /* 0x0000b40004051a20 */ /* 0x000fe40000410000 */
[----:B------:R-:W-:Y:S08]  /*13790*/  @P0 MUFU.RCP R2, R7 ;  /* 0x0000000700020308 */ /* 0x000ff00000001000 */
[----:B------:R-:W2:Y:S01]  /*137a0*/  @P1 MUFU.LG2 R6, R6 ;  /* 0x0000000600061308 */ /* 0x000ea20000000c00 */
[----:B-1----:R-:W-:-:S02]  /*137b0*/  FMUL.FTZ R10, R0, R40 ;  /* 0x00000028000a7220 */ /* 0x002fc40000410000 */
[C---:B------:R-:W-:Y:S02]  /*137c0*/  FMUL.FTZ R9, R0.reuse, R41 ;  /* 0x0000002900097220 */ /* 0x040fe40000410000 */
[C---:B------:R-:W-:Y:S02]  /*137d0*/  FMUL.FTZ R140, R0.reuse, R140 ;  /* 0x0000008c008c7220 */ /* 0x040fe40000410000 */
[C---:B------:R-:W-:Y:S01]  /*137e0*/  FMUL.FTZ R141, R0.reuse, R141 ;  /* 0x0000008d008d7220 */ /* 0x040fe20000410000 */
[----:B------:R-:W1:Y:S01]  /*137f0*/  @P0 MUFU.LG2 R7, R7 ;  /* 0x0000000700070308 */ /* 0x000e620000000c00 */
        /* <DEDUP_REMOVED lines=63> */
[----:B--2---:R-:W-:Y:S02]  /*13bf0*/  @P1 FMUL.FTZ R6, R6, 0.69314718246459960938 ;  /* 0x3f31721806061820 */ /* 0x004fe40000410000 */
[----:B-1----:R-:W-:Y:S02]  /*13c00*/  @P0 FMUL.FTZ R4, R7, 0.69314718246459960938 ;  /* 0x3f31721807040820 */ /* 0x002fe40000410000 */
[----:B------:R-:W-:Y:S02]  /*13c10*/  @P0 FMUL.FTZ R0, R0, c[0x0][0x2d0] ;  /* 0x0000b40000000a20 */ /* 0x000fe40000410000 */
        /* <DEDUP_REMOVED lines=63> */
[----:B------:R-:W-:Y:S02]  /*14010*/  FMUL.FTZ R131, R2, R131 ;  /* 0x0000008302837220 */ /* 0x000fe40000410000 */
[----:B------:R-:W-:Y:S02]  /*14020*/  @P1 FFMA.FTZ R36, R5, R132, R6 ;  /* 0x0000008405241223 */ /* 0x000fe40000010006 */
[----:B------:R-:W-:Y:S02]  /*14030*/  @P0 FFMA.FTZ R37, R0, R3, R4 ;  /* 0x0000000300250223 */ /* 0x000fe40000010004 */
.L_x_973:
[----:B------:R-:W-:Y:S01]  /*14040*/  USHF.R.S32.HI UR6, URZ, 0x1f, UR9 ;  /* 0x0000001f3f067899 */ /* 0x000fe20008011409 */
[----:B------:R-:W-:Y:S05]  /*14050*/  @P2 BRA `(.L_x_1016) ;  /* 0x000019a000002947 */ /* 0x000fea0003800000 */
[----:B------:R-:W3:Y:S01]  /*14060*/  S2R R13, SR_TID.X ;  /* 0x00000000000d7919 */ /* 0x000ee20000002100 */
[----:B------:R-:W-:Y:S01]  /*14070*/  ULDC.64 UR4, c[0x0][0x490] ;  /* 0x0001240000047ab9 */ /* 0x000fe20000000a00 */
[----:B------:R-:W-:Y:S01]  /*14080*/  F2FP.PACK_AB R45, R45, R8 ;  /* 0x000000082d2d723e */ /* 0x000fe200000000ff */
[----:B------:R-:W-:Y:S01]  /*14090*/  UIMAD UR7, UR6, UR4, URZ ;  /* 0x00000004060772a4 */ /* 0x000fe2000f8e023f */
[----:B------:R-:W4:Y:S01]  /*140a0*/  S2R R14, SR_CTAID.Z ;  /* 0x00000000000e7919 */ /* 0x000f220000002700 */
[----:B--2---:R-:W-:Y:S01]  /*140b0*/  UIMAD.WIDE.U32 UR10, UR9, UR4, URZ ;  /* 0x00000004090a72a5 */ /* 0x004fe2000f8e003f */
[----:B------:R-:W-:Y:S01]  /*140c0*/  F2FP.PACK_AB R65, R9, R10 ;  /* 0x0000000a0941723e */ /* 0x000fe200000000ff */
[----:B------:R-:W-:Y:S01]  /*140d0*/  UIMAD UR7, UR9, UR5, UR7 ;  /* 0x00000005090772a4 */ /* 0x000fe2000f8e0207 */
[----:B------:R-:W-:Y:S01]  /*140e0*/  F2FP.PACK_AB R82, R83, R82 ;  /* 0x000000525352723e */ /* 0x000fe200000000ff */
[----:B------:R-:W-:Y:S01]  /*140f0*/  BSSY B0, `(.L_x_1017) ;  /* 0x0000133000007945 */ /* 0x000fe20003800000 */
[----:B------:R-:W-:Y:S01]  /*14100*/  ULDC.64 UR4, c[0x0][0x3e8] ;  /* 0x0000fa0000047ab9 */ /* 0x000fe20000000a00 */
[----:B------:R-:W-:Y:S01]  /*14110*/  IMAD.U32 R3, RZ, RZ, UR11 ;  /* 0x0000000bff037e24 */ /* 0x000fe2000f8e00ff */
[----:B------:R-:W-:Y:S01]  /*14120*/  UIMAD.WIDE.U32 UR12, UR9, UR4, URZ ;  /* 0x00000004090c72a5 */ /* 0x000fe2000f8e003f */
[----:B-1----:R-:W-:Y:S01]  /*14130*/  IMAD.U32 R2, RZ, RZ, UR10 ;  /* 0x0000000aff027e24 */ /* 0x002fe2000f8e00ff */
[----:B------:R-:W-:Y:S01]  /*14140*/  UIMAD UR6, UR6, UR4, URZ ;  /* 0x00000004060672a4 */ /* 0x000fe2000f8e023f */
[----:B------:R-:W1:Y:S01]  /*14150*/  S2R R83, SR_CTAID.X ;  /* 0x0000000000537919 */ /* 0x000e620000002500 */
[----:B------:R-:W-:Y:S01]  /*14160*/  F2FP.PACK_AB R81, R11, R12 ;  /* 0x0000000c0b51723e */ /* 0x000fe200000000ff */
[----:B------:R-:W-:Y:S01]  /*14170*/  UIADD3 UR7, UR11, UR7, URZ ;  /* 0x000000070b077290 */ /* 0x000fe2000fffe03f */
[----:B------:R-:W-:Y:S01]  /*14180*/  IMAD.U32 R7, RZ, RZ, UR13 ;  /* 0x0000000dff077e24 */ /* 0x000fe2000f8e00ff */
[----:B------:R-:W-:Y:S01]  /*14190*/  UIMAD UR5, UR9, UR5, UR6 ;  /* 0x00000005090572a4 */ /* 0x000fe2000f8e0206 */
[----:B------:R-:W-:Y:S01]  /*141a0*/  IMAD.U32 R6, RZ, RZ, UR12 ;  /* 0x0000000cff067e24 */ /* 0x000fe2000f8e00ff */
[----:B------:R-:W-:Y:S01]  /*141b0*/  F2FP.PACK_AB R35, R35, R80 ;  /* 0x000000502323723e */ /* 0x000fe200000000ff */
[----:B------:R-:W-:Y:S01]  /*141c0*/  IMAD.MOV.U32 R80, RZ, RZ, c[0x0][0x4e8] ;  /* 0x00013a00ff507624 */ /* 0x000fe200078e00ff */
[----:B------:R-:W-:Y:S01]  /*141d0*/  UIADD3 UR5, UR13, UR5, URZ ;  /* 0x000000050d057290 */ /* 0x000fe2000fffe03f */
[----:B---3--:R-:W-:Y:S01]  /*141e0*/  SHF.R.S32.HI R21, RZ, 0x1f, R13 ;  /* 0x0000001fff157819 */ /* 0x008fe2000001140d */
[----:B------:R-:W-:Y:S01]  /*141f0*/  IMAD.U32 R5, RZ, RZ, UR7 ;  /* 0x00000007ff057e24 */ /* 0x000fe2000f8e00ff */
[----:B------:R-:W-:-:S02]  /*14200*/  F2FP.PACK_AB R44, R141, R140 ;  /* 0x0000008c8d2c723e */ /* 0x000fc400000000ff */
[CC--:B------:R-:W-:Y:S02]  /*14210*/  LEA.HI R0, R21.reuse, R13.reuse, RZ, 0x2 ;  /* 0x0000000d15007211 */ /* 0x0c0fe400078f10ff */
[----:B------:R-:W-:Y:S02]  /*14220*/  LEA.HI R8, R21, R13, RZ, 0x5 ;  /* 0x0000000d15087211 */ /* 0x000fe400078f28ff */
[--C-:B------:R-:W-:Y:S02]  /*14230*/  SHF.R.S32.HI R7, RZ, 0x2, R0.reuse ;  /* 0x00000002ff077819 */ /* 0x100fe40000011400 */
[----:B------:R-:W-:Y:S02]  /*14240*/  SHF.R.S32.HI R3, RZ, 0x1f, R0 ;  /* 0x0000001fff037819 */ /* 0x000fe40000011400 */
[----:B------:R-:W-:Y:S02]  /*14250*/  LOP3.LUT R0, R0, 0xfffffffc, RZ, 0xc0, !PT ;  /* 0xfffffffc00007812 */ /* 0x000fe400078ec0ff */
[----:B------:R-:W-:-:S02]  /*14260*/  LOP3.LUT R4, R8, 0xffffffe0, RZ, 0xc0, !PT ;  /* 0xffffffe008047812 */ /* 0x000fc400078ec0ff */
[----:B------:R-:W-:Y:S01]  /*14270*/  LEA.HI R9, R3, R7, RZ, 0x3 ;  /* 0x0000000703097211 */ /* 0x000fe200078f18ff */
[----:B------:R-:W-:Y:S01]  /*14280*/  IMAD.IADD R10, R13, 0x1, -R0 ;  /* 0x000000010d0a7824 */ /* 0x000fe200078e0a00 */
[----:B------:R-:W-:Y:S01]  /*14290*/  LEA.HI R12, R21, R13, RZ, 0x3 ;  /* 0x0000000d150c7211 */ /* 0x000fe200078f18ff */
[----:B------:R-:W-:Y:S01]  /*142a0*/  IMAD.IADD R0, R13, 0x1, -R4 ;  /* 0x000000010d007824 */ /* 0x000fe200078e0a04 */
[----:B------:R-:W-:Y:S01]  /*142b0*/  LOP3.LUT R9, R9, 0xfffffff8, RZ, 0xc0, !PT ;  /* 0xfffffff809097812 */ /* 0x000fe200078ec0ff */
[----:B------:R-:W-:Y:S01]  /*142c0*/  IMAD.MOV.U32 R4, RZ, RZ, R2 ;  /* 0x000000ffff047224 */ /* 0x000fe200078e0002 */
[----:B------:R-:W-:Y:S01]  /*142d0*/  SHF.R.S32.HI R20, RZ, 0x3, R12 ;  /* 0x00000003ff147819 */ /* 0x000fe2000001140c */
[----:B------:R-:W-:Y:S01]  /*142e0*/  IMAD.MOV.U32 R2, RZ, RZ, R6 ;  /* 0x000000ffff027224 */ /* 0x000fe200078e0006 */
[----:B------:R-:W-:Y:S01]  /*142f0*/  SHF.R.S32.HI R6, RZ, 0x1f, R0 ;  /* 0x0000001fff067819 */ /* 0x000fe20000011400 */
[----:B------:R-:W-:Y:S01]  /*14300*/  IMAD.IADD R9, R7, 0x1, -R9 ;  /* 0x0000000107097824 */ /* 0x000fe200078e0a09 */
[----:B------:R-:W-:Y:S01]  /*14310*/  LOP3.LUT P4, RZ, R0, 0x3, RZ, 0xc0, !PT ;  /* 0x0000000300ff7812 */ /* 0x000fe2000788c0ff */
[----:B------:R-:W-:Y:S01]  /*14320*/  IMAD.U32 R3, RZ, RZ, UR5 ;  /* 0x00000005ff037e24 */ /* 0x000fe2000f8e00ff */
[----:B------:R-:W-:Y:S01]  /*14330*/  LEA.HI R18, R6, R0, RZ, 0x2 ;  /* 0x0000000006127211 */ /* 0x000fe200078f10ff */
[----:B----4-:R-:W-:Y:S01]  /*14340*/  IMAD.WIDE.U32 R16, R14, c[0x0][0x498], R4 ;  /* 0x000126000e107a25 */ /* 0x010fe200078e0004 */
[----:B------:R-:W-:-:S02]  /*14350*/  SHF.R.S32.HI R7, RZ, 0x1f, R14 ;  /* 0x0000001fff077819 */ /* 0x000fc4000001140e */
[--C-:B------:R-:W-:Y:S01]  /*14360*/  SHF.R.S32.HI R6, RZ, 0x5, R8.reuse ;  /* 0x00000005ff067819 */ /* 0x100fe20000011408 */
[----:B------:R-:W-:Y:S01]  /*14370*/  IMAD.SHL.U32 R5, R9, 0x40, RZ ;  /* 0x0000004009057824 */ /* 0x000fe200078e00ff */
[----:B------:R-:W-:Y:S01]  /*14380*/  SHF.R.S32.HI R0, RZ, 0x1f, R8 ;  /* 0x0000001fff007819 */ /* 0x000fe20000011408 */
[C---:B------:R-:W-:Y:S01]  /*14390*/  IMAD R22, R7.reuse, c[0x0][0x498], RZ ;  /* 0x0001260007167a24 */ /* 0x040fe200078e02ff */
[----:B------:R-:W-:Y:S01]  /*143a0*/  LOP3.LUT R11, R12, 0xfffffff8, RZ, 0xc0, !PT ;  /* 0xfffffff80c0b7812 */ /* 0x000fe200078ec0ff */
[----:B------:R-:W-:Y:S01]  /*143b0*/  IMAD R19, R7, c[0x0][0x3f0], RZ ;  /* 0x0000fc0007137a24 */ /* 0x000fe200078e02ff */
[----:B------:R-:W-:Y:S01]  /*143c0*/  LEA.HI R0, R0, R6, RZ, 0x3 ;  /* 0x0000000600007211 */ /* 0x000fe200078f18ff */
[----:B------:R-:W-:Y:S01]  /*143d0*/  IMAD.SHL.U32 R7, R20, 0x40, RZ ;  /* 0x0000004014077824 */ /* 0x000fe200078e00ff */
[----:B------:R-:W-:Y:S01]  /*143e0*/  LEA.HI R21, R21, R13, RZ, 0x6 ;  /* 0x0000000d15157211 */ /* 0x000fe200078f30ff */
[----:B------:R-:W-:Y:S01]  /*143f0*/  IMAD.IADD R11, R13, 0x1, -R11 ;  /* 0x000000010d0b7824 */ /* 0x000fe200078e0a0b */
[----:B------:R-:W-:Y:S01]  /*14400*/  ISETP.NE.AND P0, PT, R80, 0x1, PT ;  /* 0x000000015000780c */ /* 0x000fe20003f05270 */
[----:B------:R-:W-:Y:S01]  /*14410*/  IMAD.WIDE.U32 R12, R14, c[0x0][0x3f0], R2 ;  /* 0x0000fc000e0c7a25 */ /* 0x000fe200078e0002 */
[----:B------:R-:W-:-:S02]  /*14420*/  LOP3.LUT R4, R0, 0xffffff8, RZ, 0xc0, !PT ;  /* 0x0ffffff800047812 */ /* 0x000fc400078ec0ff */
[----:B------:R-:W-:Y:S01]  /*14430*/  LEA.HI R3, R10, R10, RZ, 0x1 ;  /* 0x0000000a0a037211 */ /* 0x000fe200078f08ff */
[----:B------:R-:W-:Y:S01]  /*14440*/  IMAD.SHL.U32 R0, R11, 0x8, RZ ;  /* 0x000000080b007824 */ /* 0x000fe200078e00ff */
[----:B------:R-:W-:Y:S01]  /*14450*/  LOP3.LUT R2, R7, 0x1c0, RZ, 0xc0, !PT ;  /* 0x000001c007027812 */ /* 0x000fe200078ec0ff */
[----:B------:R-:W-:Y:S01]  /*14460*/  IMAD R7, R11, 0x20, R20 ;  /* 0x000000200b077824 */ /* 0x000fe200078e0214 */
[----:B------:R-:W-:Y:S01]  /*14470*/  R2P PR, R9, 0x6 ;  /* 0x0000000609007804 */ /* 0x000fe20000000000 */
[----:B------:R-:W-:Y:S01]  /*14480*/  IMAD.IADD R11, R6, 0x1, -R4 ;  /* 0x00000001060b7824 */ /* 0x000fe200078e0a04 */
[----:B------:R-:W-:Y:S01]  /*14490*/  LOP3.LUT R4, R3, 0x1ffffffe, RZ, 0xc0, !PT ;  /* 0x1ffffffe03047812 */ /* 0x000fe200078ec0ff */
[----:B-1----:R-:W-:Y:S01]  /*144a0*/  IMAD R7, R83, 0x80, R7 ;  /* 0x0000008053077824 */ /* 0x002fe200078e0207 */
[----:B------:R-:W-:Y:S01]  /*144b0*/  SHF.R.U32.HI R3, RZ, 0x3, R2 ;  /* 0x00000003ff037819 */ /* 0x000fe20000011602 */
[----:B------:R-:W-:Y:S01]  /*144c0*/  IMAD R22, R14, c[0x0][0x49c], R22 ;  /* 0x000127000e167a24 */ /* 0x000fe200078e0216 */
[----:B------:R-:W-:Y:S01]  /*144d0*/  LOP3.LUT R2, R2, 0x38, R0, 0xf8, !PT ;  /* 0x0000003802027812 */ /* 0x000fe200078ef800 */
[----:B------:R-:W-:Y:S01]  /*144e0*/  IMAD R19, R14, c[0x0][0x3f4], R19 ;  /* 0x0000fd000e137a24 */ /* 0x000fe200078e0213 */
[----:B------:R-:W-:Y:S01]  /*144f0*/  LOP3.LUT R8, R5, 0x1c0, RZ, 0xc0, !PT ;  /* 0x000001c005087812 */ /* 0x000fe200078ec0ff */
[----:B------:R-:W-:Y:S01]  /*14500*/  IMAD R15, R6, 0x200, R10 ;  /* 0x00000200060f7824 */ /* 0x000fe200078e020a */
[----:B------:R-:W-:Y:S01]  /*14510*/  F2FP.PACK_AB R142, R143, R142 ;  /* 0x0000008e8f8e723e */ /* 0x000fe200000000ff */
[----:B------:R-:W-:Y:S01]  /*14520*/  IMAD.IADD R14, R10, 0x1, -R4 ;  /* 0x000000010a0e7824 */ /* 0x000fe200078e0a04 */
[----:B------:R-:W-:Y:S01]  /*14530*/  LOP3.LUT R10, R2, R3, RZ, 0x3c, !PT ;  /* 0x00000003020a7212 */ /* 0x000fe200078e3cff */
[----:B------:R-:W-:Y:S01]  /*14540*/  @P0 IMAD.HI.U32 R3, R7, c[0x0][0x4ec], RZ ;  /* 0x00013b0007030a27 */ /* 0x000fe200078e00ff */
[----:B------:R-:W-:-:S02]  /*14550*/  LOP3.LUT R4, R9, 0x1, RZ, 0xc0, !PT ;  /* 0x0000000109047812 */ /* 0x000fc400078ec0ff */
[----:B------:R-:W-:Y:S01]  /*14560*/  LEA.HI R9, R8, R8, RZ, 0x1d ;  /* 0x0000000808097211 */ /* 0x000fe200078fe8ff */
[----:B------:R-:W-:Y:S01]  /*14570*/  IMAD.MOV.U32 R2, RZ, RZ, R7 ;  /* 0x000000ffff027224 */ /* 0x000fe200078e0007 */
[----:B------:R-:W-:Y:S01]  /*14580*/  ISETP.NE.U32.AND P3, PT, R4, 0x1, PT ;  /* 0x000000010400780c */ /* 0x000fe20003f65070 */
[----:B------:R-:W-:Y:S01]  /*14590*/  IMAD.SHL.U32 R6, R21, 0x8, RZ ;  /* 0x0000000815067824 */ /* 0x000fe200078e00ff */
[----:B------:R-:W-:Y:S01]  /*145a0*/  @P0 SHF.R.U32.HI R2, RZ, c[0x0][0x4f0], R3 ;  /* 0x00013c00ff020a19 */ /* 0x000fe20000011603 */
[----:B------:R-:W-:Y:S01]  /*145b0*/  IMAD.IADD R5, R13, 0x1, R19 ;  /* 0x000000010d057824 */ /* 0x000fe200078e0213 */
[----:B------:R-:W-:Y:S01]  /*145c0*/  SHF.R.S32.HI R4, RZ, 0x2, R18 ;  /* 0x00000002ff047819 */ /* 0x000fe20000011412 */
[----:B------:R-:W-:Y:S01]  /*145d0*/  IMAD R80, R80, c[0x0][0x388], RZ ;  /* 0x0000e20050507a24 */ /* 0x000fe200078e02ff */
[----:B------:R-:W-:Y:S01]  /*145e0*/  LOP3.LUT R18, R10, 0x7ffffe00, R6, 0xf8, !PT ;  /* 0x7ffffe000a127812 */ /* 0x000fe200078ef806 */
[--C-:B------:R-:W-:Y:S01]  /*145f0*/  IMAD.MOV R8, RZ, RZ, -R2.reuse ;  /* 0x000000ffff087224 */ /* 0x100fe200078e0a02 */
[----:B------:R-:W-:Y:S01]  /*14600*/  SHF.R.S32.HI R6, RZ, 0x1f, R2 ;  /* 0x0000001fff067819 */ /* 0x000fe20000011402 */
[----:B------:R-:W-:Y:S01]  /*14610*/  IMAD R3, R11, 0x10, R4 ;  /* 0x000000100b037824 */ /* 0x000fe200078e0204 */
[----:B------:R-:W-:Y:S01]  /*14620*/  F2FP.PACK_AB R85, R145, R144 ;  /* 0x000000909155723e */ /* 0x000fe200000000ff */
[----:B------:R-:W-:Y:S01]  /*14630*/  IMAD.MOV.U32 R4, RZ, RZ, R12 ;  /* 0x000000ffff047224 */ /* 0x000fe200078e000c */
[----:B------:R-:W-:Y:S01]  /*14640*/  F2FP.PACK_AB R146, R147, R146 ;  /* 0x000000929392723e */ /* 0x000fe200000000ff */
[----:B------:R-:W-:Y:S01]  /*14650*/  IMAD R12, R8, c[0x0][0x4e8], R7 ;  /* 0x00013a00080c7a24 */ /* 0x000fe200078e0207 */
[----:B------:R-:W-:Y:S01]  /*14660*/  F2FP.PACK_AB R148, R149, R148 ;  /* 0x000000949594723e */ /* 0x000fe200000000ff */
[----:B------:R-:W-:Y:S01]  /*14670*/  IMAD.U32 R10, R15, 0x2, R9 ;  /* 0x000000020f0a7824 */ /* 0x000fe200078e0009 */
[----:B------:R-:W-:Y:S01]  /*14680*/  F2FP.PACK_AB R150, R151, R150 ;  /* 0x000000969796723e */ /* 0x000fe200000000ff */
[--C-:B------:R-:W-:Y:S01]  /*14690*/  IMAD R8, R14, 0x8, R3.reuse ;  /* 0x000000080e087824 */ /* 0x100fe200078e0203 */
[----:B------:R-:W-:Y:S01]  /*146a0*/  F2FP.PACK_AB R152, R153, R152 ;  /* 0x000000989998723e */ /* 0x000fe200000000ff */
[----:B------:R-:W-:Y:S01]  /*146b0*/  IMAD R9, R6, c[0x0][0x3e0], RZ ;  /* 0x0000f80006097a24 */ /* 0x000fe200078e02ff */
[----:B------:R-:W-:Y:S01]  /*146c0*/  F2FP.PACK_AB R154, R155, R154 ;  /* 0x0000009a9b9a723e */ /* 0x000fe200000000ff */
[----:B------:R-:W-:Y:S01]  /*146d0*/  IMAD R3, R83, 0x80, R3 ;  /* 0x0000008053037824 */ /* 0x000fe200078e0203 */
[----:B------:R-:W-:Y:S01]  /*146e0*/  F2FP.PACK_AB R156, R157, R156 ;  /* 0x0000009c9d9c723e */ /* 0x000fe200000000ff */
[----:B------:R-:W-:Y:S01]  /*146f0*/  IMAD R8, R83, 0x80, R8 ;  /* 0x0000008053087824 */ /* 0x000fe200078e0208 */
[----:B------:R-:W-:Y:S01]  /*14700*/  F2FP.PACK_AB R158, R159, R158 ;  /* 0x0000009e9f9e723e */ /* 0x000fe200000000ff */
[----:B------:R-:W-:Y:S01]  /*14710*/  IMAD.WIDE.U32 R6, R2, c[0x0][0x3e0], R4 ;  /* 0x0000f80002067a25 */ /* 0x000fe200078e0004 */
[----:B------:R-:W-:-:S02]  /*14720*/  ISETP.GE.OR P5, PT, R3, R80, P4 ;  /* 0x000000500300720c */ /* 0x000fc400027a6670 */
[----:B------:R-:W-:Y:S01]  /*14730*/  IADD3 R3, R3, 0x8, RZ ;  /* 0x0000000803037810 */ /* 0x000fe20007ffe0ff */
[----:B------:R-:W-:Y:S01]  /*14740*/  IMAD R9, R2, c[0x0][0x3e4], R9 ;  /* 0x0000f90002097a24 */ /* 0x000fe200078e0209 */
[----:B------:R-:W-:Y:S01]  /*14750*/  F2FP.PACK_AB R160, R161, R160 ;  /* 0x000000a0a1a0723e */ /* 0x000fe200000000ff */
[----:B------:R-:W-:Y:S01]  /*14760*/  IMAD.SHL.U32 R2, R10, 0x2, RZ ;  /* 0x000000020a027824 */ /* 0x000fe200078e00ff */
[----:B------:R-:W-:Y:S01]  /*14770*/  ISETP.GE.OR P4, PT, R3, R80, P4 ;  /* 0x000000500300720c */ /* 0x000fe20002786670 */
[----:B------:R-:W-:Y:S01]  /*14780*/  @P0 IMAD.HI.U32 R5, R8, c[0x0][0x4ec], RZ ;  /* 0x00013b0008050a27 */ /* 0x000fe200078e00ff */
[----:B------:R-:W-:Y:S01]  /*14790*/  BAR.SYNC.DEFER_BLOCKING 0x1, 0x100 ;  /* 0x0044000000007b1d */ /* 0x000fe20000010000 */
[----:B------:R-:W-:Y:S02]  /*147a0*/  F2FP.PACK_AB R162, R163, R162 ;  /* 0x000000a2a3a2723e */ /* 0x000fe400000000ff */
[----:B------:R-:W-:Y:S01]  /*147b0*/  IMAD.IADD R7, R7, 0x1, R9 ;  /* 0x0000000107077824 */ /* 0x000fe200078e0209 */
[C---:B------:R-:W-:Y:S01]  /*147c0*/  IADD3 R9, R2.reuse, 0x80, RZ ;  /* 0x0000008002097810 */ /* 0x040fe20007ffe0ff */
[----:B------:R-:W-:Y:S01]  /*147d0*/  IMAD.MOV.U32 R4, RZ, RZ, R8 ;  /* 0x000000ffff047224 */ /* 0x000fe200078e0008 */
[----:B------:R-:W-:Y:S01]  /*147e0*/  @P0 SHF.R.U32.HI R4, RZ, c[0x0][0x4f0], R5 ;  /* 0x00013c00ff040a19 */ /* 0x000fe20000011605 */
[----:B------:R-:W-:Y:S01]  /*147f0*/  IMAD.MOV.U32 R14, RZ, RZ, 0x40 ;  /* 0x00000040ff0e7424 */ /* 0x000fe200078e00ff */
[----:B------:R-:W-:-:S02]  /*14800*/  IADD3 R3, R2, 0x70, RZ ;  /* 0x0000007002037810 */ /* 0x000fc40007ffe0ff */
[----:B------:R-:W-:Y:S02]  /*14810*/  @P3 IADD3 R3, R9, 0x10, RZ ;  /* 0x0000001009033810 */ /* 0x000fe40007ffe0ff */
[----:B------:R-:W-:Y:S02]  /*14820*/  SHF.R.S32.HI R9, RZ, 0x1f, R12 ;  /* 0x0000001fff097819 */ /* 0x000fe4000001140c */
[--C-:B------:R-:W-:Y:S02]  /*14830*/  SHF.R.S32.HI R5, RZ, 0x1f, R4.reuse ;  /* 0x0000001fff057819 */ /* 0x100fe40000011404 */
[----:B------:R-:W-:Y:S01]  /*14840*/  IADD3 R10, P0, R4, R16, RZ ;  /* 0x00000010040a7210 */ /* 0x000fe20007f1e0ff */
[----:B------:R-:W-:Y:S01]  /*14850*/  IMAD.MOV R4, RZ, RZ, -R4 ;  /* 0x000000ffff047224 */ /* 0x000fe200078e0a04 */
[----:B------:R-:W-:Y:S01]  /*14860*/  SEL R14, R14, 0xffffffc0, !P2 ;  /* 0xffffffc00e0e7807 */ /* 0x000fe20005000000 */
[----:B------:R-:W-:Y:S01]  /*14870*/  IMAD R9, R9, c[0x0][0x3d8], RZ ;  /* 0x0000f60009097a24 */ /* 0x000fe200078e02ff */
[----:B------:R-:W-:Y:S01]  /*14880*/  IADD3.X R11, R5, R17, R22, P0, !PT ;  /* 0x00000011050b7210 */ /* 0x000fe200007fe416 */
[----:B------:R-:W-:Y:S01]  /*14890*/  IMAD R8, R4, c[0x0][0x4e8], R8 ;  /* 0x00013a0004087a24 */ /* 0x000fe200078e0208 */
[----:B------:R-:W-:Y:S01]  /*148a0*/  F2FP.PACK_AB R164, R165, R164 ;  /* 0x000000a4a5a4723e */ /* 0x000fe200000000ff */
[C---:B------:R-:W-:Y:S01]  /*148b0*/  IMAD R17, R12.reuse, c[0x0][0x3dc], R9 ;  /* 0x0000f7000c117a24 */ /* 0x040fe200078e0209 */
[----:B------:R-:W-:Y:S01]  /*148c0*/  STS [R2+0x80], R44 ;  /* 0x0000802c02007388 */ /* 0x000fe20000000800 */
[----:B------:R-:W-:Y:S01]  /*148d0*/  IMAD.MOV.U32 R5, RZ, RZ, 0x20 ;  /* 0x00000020ff057424 */ /* 0x000fe200078e00ff */
[----:B------:R-:W-:Y:S01]  /*148e0*/  F2FP.PACK_AB R166, R167, R166 ;  /* 0x000000a6a7a6723e */ /* 0x000fe200000000ff */
[----:B------:R-:W-:Y:S01]  /*148f0*/  IMAD.WIDE.U32 R12, R12, c[0x0][0x3d8], R6 ;  /* 0x0000f6000c0c7a25 */ /* 0x000fe200078e0006 */
[----:B------:R-:W-:Y:S01]  /*14900*/  SHF.R.S32.HI R6, RZ, 0x1f, R8 ;  /* 0x0000001fff067819 */ /* 0x000fe20000011408 */
[----:B------:R-:W-:Y:S01]  /*14910*/  STS [R2+0x480], R142 ;  /* 0x0004808e02007388 */ /* 0x000fe20000000800 */
[----:B------:R-:W-:Y:S01]  /*14920*/  SEL R5, R5, 0xffffffe0, !P1 ;  /* 0xffffffe005057807 */ /* 0x000fe20004800000 */
[----:B------:R-:W-:Y:S01]  /*14930*/  IMAD.WIDE.U32 R10, R8, c[0x0][0x488], R10 ;  /* 0x00012200080a7a25 */ /* 0x000fe200078e000a */
[----:B------:R-:W-:Y:S01]  /*14940*/  F2FP.PACK_AB R168, R169, R168 ;  /* 0x000000a8a9a8723e */ /* 0x000fe200000000ff */
[----:B------:R-:W-:Y:S01]  /*14950*/  STS [R3], R85 ;  /* 0x0000005503007388 */ /* 0x000fe20000000800 */
[----:B------:R-:W-:Y:S01]  /*14960*/  F2FP.PACK_AB R170, R171, R170 ;  /* 0x000000aaabaa723e */ /* 0x000fe200000000ff */
[----:B------:R-:W-:Y:S01]  /*14970*/  IMAD R6, R6, c[0x0][0x488], RZ ;  /* 0x0001220006067a24 */ /* 0x000fe200078e02ff */
[----:B------:R-:W-:Y:S01]  /*14980*/  F2FP.PACK_AB R69, R39, R38 ;  /* 0x000000262745723e */ /* 0x000fe200000000ff */
[----:B------:R-:W-:Y:S01]  /*14990*/  IMAD.IADD R4, R2, 0x1, R5 ;  /* 0x0000000102047824 */ /* 0x000fe200078e0205 */
[----:B------:R-:W-:Y:S01]  /*149a0*/  STS [R3+0x400], R146 ;  /* 0x0004009203007388 */ /* 0x000fe20000000800 */
[----:B------:R-:W-:Y:S01]  /*149b0*/  IMAD R8, R8, c[0x0][0x48c], R6 ;  /* 0x0001230008087a24 */ /* 0x000fe200078e0206 */
[----:B------:R-:W-:Y:S01]  /*149c0*/  F2FP.PACK_AB R42, R43, R42 ;  /* 0x0000002a2b2a723e */ /* 0x000fe200000000ff */
[--C-:B------:R-:W-:Y:S01]  /*149d0*/  IMAD.IADD R5, R5, 0x1, R3.reuse ;  /* 0x0000000105057824 */ /* 0x100fe200078e0203 */
[----:B------:R-:W-:Y:S01]  /*149e0*/  STS [R4+0x80], R148 ;  /* 0x0000809404007388 */ /* 0x000fe20000000800 */
[----:B------:R-:W-:Y:S01]  /*149f0*/  IMAD.IADD R7, R2, 0x1, R14 ;  /* 0x0000000102077824 */ /* 0x000fe200078e020e */
[----:B------:R-:W-:Y:S01]  /*14a00*/  F2FP.PACK_AB R46, R47, R46 ;  /* 0x0000002e2f2e723e */ /* 0x000fe200000000ff */
[C---:B------:R-:W-:Y:S01]  /*14a10*/  IMAD.IADD R9, R14.reuse, 0x1, R3 ;  /* 0x000000010e097824 */ /* 0x040fe200078e0203 */
[----:B------:R-:W-:Y:S01]  /*14a20*/  STS [R4+0x480], R150 ;  /* 0x0004809604007388 */ /* 0x000fe20000000800 */
[----:B------:R-:W-:Y:S01]  /*14a30*/  IMAD.IADD R6, R14, 0x1, R4 ;  /* 0x000000010e067824 */ /* 0x000fe200078e0204 */
[----:B------:R-:W-:Y:S01]  /*14a40*/  F2FP.PACK_AB R48, R49, R48 ;  /* 0x000000303130723e */ /* 0x000fe200000000ff */
[----:B------:R-:W-:Y:S01]  /*14a50*/  IMAD.IADD R11, R11, 0x1, R8 ;  /* 0x000000010b0b7824 */ /* 0x000fe200078e0208 */
[----:B------:R-:W-:Y:S01]  /*14a60*/  STS [R5], R152 ;  /* 0x0000009805007388 */ /* 0x000fe20000000800 */
[----:B------:R-:W-:Y:S01]  /*14a70*/  IMAD.IADD R8, R5, 0x1, R14 ;  /* 0x0000000105087824 */ /* 0x000fe200078e020e */
        /* <DEDUP_REMOVED lines=50> */
[----:B------:R-:W-:Y:S02]  /*14da0*/  LEA R16, P0, R10, c[0x0][0x450], 0x2 ;  /* 0x000114000a107a11 */ /* 0x000fe400078010ff */
        /* <DEDUP_REMOVED lines=9> */
[----:B------:R-:W-:Y:S01]  /*14e40*/  LEA.HI.X R11, R10, c[0x0][0x454], R11, 0x2, P0 ;  /* 0x000115000a0b7a11 */ /* 0x000fe200000f140b */
        /* <DEDUP_REMOVED lines=23> */
[----:B------:R2:W-:Y:S04]  /*14fc0*/  STS [R3+0xc000], R29 ;  /* 0x00c0001d03007388 */ /* 0x0005e80000000800 */
[----:B------:R-:W-:Y:S04]  /*14fd0*/  STS [R3+0xc400], R106 ;  /* 0x00c4006a03007388 */ /* 0x000fe80000000800 */
[----:B------:R3:W-:Y:S04]  /*14fe0*/  STS [R4+0xc080], R28 ;  /* 0x00c0801c04007388 */ /* 0x0007e80000000800 */
[----:B------:R4:W-:Y:S04]  /*14ff0*/  STS [R4+0xc480], R110 ;  /* 0x00c4806e04007388 */ /* 0x0009e80000000800 */
[----:B------:R-:W-:Y:S04]  /*15000*/  STS [R5+0xc000], R27 ;  /* 0x00c0001b05007388 */ /* 0x000fe80000000800 */
[----:B------:R-:W-:Y:S01]  /*15010*/  STS [R5+0xc400], R114 ;  /* 0x00c4007205007388 */ /* 0x000fe20000000800 */
[----:B-1----:R-:W-:-:S03]  /*15020*/  IMAD.IADD R2, R13, 0x1, R17 ;  /* 0x000000010d027824 */ /* 0x002fc600078e0211 */
[----:B------:R-:W-:Y:S01]  /*15030*/  STS [R7+0xc080], R26 ;  /* 0x00c0801a07007388 */ /* 0x000fe20000000800 */
[----:B--2---:R-:W-:-:S03]  /*15040*/  LEA R29, P0, R12, c[0x0][0x380], 0x1 ;  /* 0x0000e0000c1d7a11 */ /* 0x004fc600078008ff */
[----:B------:R-:W-:Y:S04]  /*15050*/  STS [R7+0xc480], R118 ;  /* 0x00c4807607007388 */ /* 0x000fe80000000800 */
[----:B------:R-:W-:Y:S01]  /*15060*/  STS [R9+0xc000], R25 ;  /* 0x00c0001909007388 */ /* 0x000fe20000000800 */
[----:B---3--:R-:W-:-:S03]  /*15070*/  LEA.HI.X R28, R12, c[0x0][0x384], R2, 0x1, P0 ;  /* 0x0000e1000c1c7a11 */ /* 0x008fc600000f0c02 */
[----:B------:R-:W-:Y:S01]  /*15080*/  STS [R9+0xc400], R122 ;  /* 0x00c4007a09007388 */ /* 0x000fe20000000800 */
[----:B----4-:R-:W-:-:S03]  /*15090*/  IMAD.SHL.U32 R4, R18, 0x2, RZ ;  /* 0x0000000212047824 */ /* 0x010fc600078e00ff */
        /* <DEDUP_REMOVED lines=8> */
[----:B------:R-:W2:Y:S04]  /*15120*/  SHFL.IDX PT, R11, R11, 0x1, 0x1c1f ;  /* 0x003c1f000b0b7f89 */ /* 0x000ea800000e0000 */
[----:B------:R-:W3:Y:S04]  /*15130*/  SHFL.IDX PT, R2, R29, RZ, 0x181f ;  /* 0x00181fff1d027589 */ /* 0x000ee800000e0000 */
[----:B------:R-:W4:Y:S04]  /*15140*/  SHFL.IDX PT, R3, R28, RZ, 0x181f ;  /* 0x00181fff1c037589 */ /* 0x000f2800000e0000 */
[----:B-1----:R-:W-:Y:S04]  /*15150*/  @!P5 ST.E [R14.64], R36 ;  /* 0x000000240e00d985 */ /* 0x002fe8000c101910 */
[----:B--2---:R1:W-:Y:S04]  /*15160*/  @!P4 ST.E [R10.64], R37 ;  /* 0x000000250a00c985 */ /* 0x0043e8000c101910 */
[----:B------:R2:W2:Y:S04]  /*15170*/  LDS.128 R44, [R4+0x1080] ;  /* 0x00108000042c7984 */ /* 0x0004a80000000c00 */
[----:B------:R2:W2:Y:S04]  /*15180*/  LDS.128 R60, [R4+0x2080] ;  /* 0x00208000043c7984 */ /* 0x0004a80000000c00 */
[----:B------:R2:W2:Y:S04]  /*15190*/  LDS.128 R72, [R4+0x3080] ;  /* 0x0030800004487984 */ /* 0x0004a80000000c00 */
[----:B------:R2:W2:Y:S04]  /*151a0*/  LDS.128 R40, [R4+0x5080] ;  /* 0x0050800004287984 */ /* 0x0004a80000000c00 */
[----:B------:R2:W2:Y:S04]  /*151b0*/  LDS.128 R56, [R4+0x6080] ;  /* 0x0060800004387984 */ /* 0x0004a80000000c00 */
[----:B------:R2:W2:Y:S01]  /*151c0*/  LDS.128 R68, [R4+0x7080] ;  /* 0x0070800004447984 */ /* 0x0004a20000000c00 */
[----:B-1----:R-:W-:-:S03]  /*151d0*/  IMAD R11, R83, 0x80, R20 ;  /* 0x00000080530b7824 */ /* 0x002fc600078e0214 */
[----:B------:R1:W1:Y:S04]  /*151e0*/  LDS.128 R36, [R4+0x9080] ;  /* 0x0090800004247984 */ /* 0x0002680000000c00 */
[----:B------:R1:W1:Y:S01]  /*151f0*/  LDS.128 R52, [R4+0xa080] ;  /* 0x00a0800004347984 */ /* 0x0002620000000c00 */
[----:B------:R-:W-:-:S03]  /*15200*/  ISETP.GE.AND P0, PT, R11, R80, PT ;  /* 0x000000500b00720c */ /* 0x000fc60003f06270 */
[----:B------:R1:W1:Y:S04]  /*15210*/  LDS.128 R64, [R4+0xb080] ;  /* 0x00b0800004407984 */ /* 0x0002680000000c00 */
[----:B------:R1:W1:Y:S04]  /*15220*/  LDS.128 R32, [R4+0xd080] ;  /* 0x00d0800004207984 */ /* 0x0002680000000c00 */
[----:B------:R1:W1:Y:S04]  /*15230*/  LDS.128 R48, [R4+0xe080] ;  /* 0x00e0800004307984 */ /* 0x0002680000000c00 */
[----:B------:R1:W1:Y:S01]  /*15240*/  LDS.128 R76, [R4+0xf080] ;  /* 0x00f08000044c7984 */ /* 0x0002620000000c00 */
[----:B------:R-:W-:Y:S05]  /*15250*/  @P0 BRA `(.L_x_1018) ;  /* 0x000001c000000947 */ /* 0x000fea0003800000 */
[----:B---34-:R-:W3:Y:S01]  /*15260*/  LDS.128 R24, [R4+0x80] ;  /* 0x0000800004187984 */ /* 0x018ee20000000c00 */
[----:B------:R-:W-:-:S02]  /*15270*/  IADD3 R7, R0, 0x40, RZ ;  /* 0x0000004000077810 */ /* 0x000fc40007ffe0ff */
[C---:B------:R-:W-:Y:S01]  /*15280*/  IADD3 R8, R0.reuse, 0x80, RZ ;  /* 0x0000008000087810 */ /* 0x040fe20007ffe0ff */
[----:B------:R-:W4:Y:S01]  /*15290*/  LDS.128 R20, [R4+0x4080] ;  /* 0x0040800004147984 */ /* 0x000f220000000c00 */
        /* <DEDUP_REMOVED lines=9> */
[----:B------:R-:W-:Y:S02]  /*15330*/  @!P2 LEA.HI R7, R5, R7, RZ, 0x3 ;  /* 0x000000070507a211 */ /* 0x000fe400078f18ff */
[----:B-12---:R-:W-:-:S04]  /*15340*/  @!P1 SHF.R.S32.HI R4, RZ, 0x1f, R8 ;  /* 0x0000001fff049819 */ /* 0x006fc80000011408 */
[----:B------:R-:W-:Y:S02]  /*15350*/  @!P1 LEA.HI R5, R4, R8, RZ, 0x3 ;  /* 0x0000000804059211 */ /* 0x000fe400078f18ff */
[----:B------:R-:W-:Y:S01]  /*15360*/  @!P0 LEA.HI R4, R6, R9, RZ, 0x3 ;  /* 0x0000000906048211 */ /* 0x000fe200078f18ff */
[--C-:B------:R-:W-:Y:S01]  /*15370*/  @!P3 IMAD.WIDE R8, R0, 0x2, R2.reuse ;  /* 0x000000020008b825 */ /* 0x100fe200078e0202 */
        /* <DEDUP_REMOVED lines=8> */
[----:B------:R1:W-:Y:S04]  /*15400*/  @!P1 ST.E.128 [R4.64], R16 ;  /* 0x0000001004009985 */ /* 0x0003e8000c101d10 */
[----:B------:R1:W-:Y:S02]  /*15410*/  @!P0 ST.E.128 [R2.64], R12 ;  /* 0x0000000c02008985 */ /* 0x0003e4000c101d10 */
.L_x_1018:
[----:B---34-:R-:W-:Y:S05]  /*15420*/  BSYNC B0 ;  /* 0x0000000000007941 */ /* 0x018fea0003800000 */
.L_x_1017:
[----:B-12---:R-:W-:Y:S01]  /*15430*/  IADD3 R4, R11, 0x20, RZ ;  /* 0x000000200b047810 */ /* 0x006fe20007ffe0ff */
        /* <DEDUP_REMOVED lines=29> */
.L_x_1020:
[----:B------:R-:W-:Y:S05]  /*15610*/  BSYNC B0 ;  /* 0x0000000000007941 */ /* 0x000fea0003800000 */
.L_x_1019:
        /* <DEDUP_REMOVED lines=30> */
.L_x_1022:
[----:B------:R-:W-:Y:S05]  /*15800*/  BSYNC B0 ;  /* 0x0000000000007941 */ /* 0x000fea0003800000 */
.L_x_1021:
        /* <DEDUP_REMOVED lines=31> */
.L_x_1016:
[----:B------:R-:W3:Y:S01]  /*15a00*/  S2R R9, SR_TID.X ;  /* 0x0000000000097919 */ /* 0x000ee20000002100 */
[----:B------:R-:W-:Y:S03]  /*15a10*/  BSSY B0, `(.L_x_1023) ;  /* 0x0000028000007945 */ /* 0x000fe60003800000 */
[----:B------:R-:W4:Y:S01]  /*15a20*/  S2R R10, SR_CTAID.Z ;  /* 0x00000000000a7919 */ /* 0x000f220000002700 */
[----:B---3--:R-:W-:Y:S02]  /*15a30*/  ISETP.GT.AND P0, PT, R9, 0x7f, PT ;  /* 0x0000007f0900780c */ /* 0x008fe40003f04270 */
[----:B----4-:R-:W-:-:S11]  /*15a40*/  SHF.R.S32.HI R11, RZ, 0x1f, R10 ;  /* 0x0000001fff0b7819 */ /* 0x010fd6000001140a */
[----:B------:R-:W-:Y:S05]  /*15a50*/  @P0 BRA `(.L_x_1024) ;  /* 0x0000023000000947 */ /* 0x000fea0003800000 */
[----:B------:R-:W3:Y:S01]  /*15a60*/  S2R R5, SR_CTAID.X ;  /* 0x0000000000057919 */ /* 0x000ee20000002500 */
[----:B-1----:R-:W-:-:S05]  /*15a70*/  MOV R2, c[0x0][0x4e8] ;  /* 0x00013a0000027a02 */ /* 0x002fca0000000f00 */
[----:B------:R-:W-:Y:S01]  /*15a80*/  IMAD R0, R2, c[0x0][0x388], RZ ;  /* 0x0000e20002007a24 */ /* 0x000fe200078e02ff */
[----:B---3--:R-:W-:-:S04]  /*15a90*/  LEA R5, R5, R9, 0x7 ;  /* 0x0000000905057211 */ /* 0x008fc800078e38ff */
[----:B------:R-:W-:-:S13]  /*15aa0*/  ISETP.GE.AND P0, PT, R5, R0, PT ;  /* 0x000000000500720c */ /* 0x000fda0003f06270 */
[----:B------:R-:W-:Y:S05]  /*15ab0*/  @P0 BRA `(.L_x_1024) ;  /* 0x000001d000000947 */ /* 0x000fea0003800000 */
[----:B------:R-:W-:Y:S01]  /*15ac0*/  ISETP.NE.AND P0, PT, R2, 0x1, PT ;  /* 0x000000010200780c */ /* 0x000fe20003f05270 */
[----:B------:R-:W-:Y:S01]  /*15ad0*/  ULDC.64 UR4, c[0x0][0x490] ;  /* 0x0001240000047ab9 */ /* 0x000fe20000000a00 */
[----:B------:R-:W-:Y:S01]  /*15ae0*/  MOV R0, R5 ;  /* 0x0000000500007202 */ /* 0x000fe20000000f00 */
[----:B------:R-:W-:Y:S01]  /*15af0*/  UIMAD UR7, UR6, UR4, URZ ;  /* 0x00000004060772a4 */ /* 0x000fe2000f8e023f */
[----:B------:R-:W-:Y:S01]  /*15b00*/  IMAD R6, R11, c[0x0][0x498], RZ ;  /* 0x000126000b067a24 */ /* 0x000fe200078e02ff */
[----:B--2---:R-:W-:Y:S02]  /*15b10*/  UIMAD.WIDE.U32 UR10, UR9, UR4, URZ ;  /* 0x00000004090a72a5 */ /* 0x004fe4000f8e003f */
[----:B------:R-:W-:Y:S01]  /*15b20*/  UIMAD UR4, UR9, UR5, UR7 ;  /* 0x00000005090472a4 */ /* 0x000fe2000f8e0207 */
[----:B------:R-:W-:-:S03]  /*15b30*/  IMAD R6, R10, c[0x0][0x49c], R6 ;  /* 0x000127000a067a24 */ /* 0x000fc600078e0206 */
[----:B------:R-:W-:Y:S01]  /*15b40*/  UIADD3 UR4, UR11, UR4, URZ ;  /* 0x000000040b047290 */ /* 0x000fe2000fffe03f */
[----:B------:R-:W-:Y:S01]  /*15b50*/  MOV R3, UR11 ;  /* 0x0000000b00037c02 */ /* 0x000fe20008000f00 */
[----:B------:R-:W-:-:S04]  /*15b60*/  @P0 IMAD.HI.U32 R2, R5, c[0x0][0x4ec], RZ ;  /* 0x00013b0005020a27 */ /* 0x000fc800078e00ff */
[----:B------:R-:W-:Y:S01]  /*15b70*/  IMAD.U32 R3, RZ, RZ, UR4 ;  /* 0x00000004ff037e24 */ /* 0x000fe2000f8e00ff */
[----:B------:R-:W-:Y:S01]  /*15b80*/  @P0 SHF.R.U32.HI R0, RZ, c[0x0][0x4f0], R2 ;  /* 0x00013c00ff000a19 */ /* 0x000fe20000011602 */
[----:B------:R-:W-:-:S03]  /*15b90*/  IMAD.U32 R2, RZ, RZ, UR10 ;  /* 0x0000000aff027e24 */ /* 0x000fc6000f8e00ff */
[----:B------:R-:W-:Y:S01]  /*15ba0*/  IADD3 R4, -R0, RZ, RZ ;  /* 0x000000ff00047210 */ /* 0x000fe20007ffe1ff */
[----:B------:R-:W-:Y:S01]  /*15bb0*/  IMAD.WIDE.U32 R2, R10, c[0x0][0x498], R2 ;  /* 0x000126000a027a25 */ /* 0x000fe200078e0002 */
[----:B------:R-:W-:-:S03]  /*15bc0*/  SHF.R.S32.HI R7, RZ, 0x1f, R0 ;  /* 0x0000001fff077819 */ /* 0x000fc60000011400 */
[----:B------:R-:W-:Y:S01]  /*15bd0*/  IMAD R4, R4, c[0x0][0x4e8], R5 ;  /* 0x00013a0004047a24 */ /* 0x000fe200078e0205 */
[----:B------:R-:W-:-:S04]  /*15be0*/  IADD3 R2, P0, R0, R2, RZ ;  /* 0x0000000200027210 */ /* 0x000fc80007f1e0ff */
[----:B------:R-:W-:Y:S02]  /*15bf0*/  SHF.R.S32.HI R5, RZ, 0x1f, R4 ;  /* 0x0000001fff057819 */ /* 0x000fe40000011404 */
[----:B------:R-:W-:-:S03]  /*15c00*/  IADD3.X R3, R7, R3, R6, P0, !PT ;  /* 0x0000000307037210 */ /* 0x000fc600007fe406 */
        /* <DEDUP_REMOVED lines=8> */
.L_x_1024:
[----:B------:R-:W-:Y:S05]  /*15c90*/  BSYNC B0 ;  /* 0x0000000000007941 */ /* 0x000fea0003800000 */
.L_x_1023:
[----:B------:R-:W3:Y:S01]  /*15ca0*/  S2R R14, SR_CTAID.X ;  /* 0x00000000000e7919 */ /* 0x000ee20000002500 */
[----:B-1----:R-:W-:Y:S01]  /*15cb0*/  SHF.R.S32.HI R0, RZ, 0x1f, R9 ;  /* 0x0000001fff007819 */ /* 0x002fe20000011409 */
[----:B------:R-:W-:Y:S01]  /*15cc0*/  IMAD.MOV.U32 R17, RZ, RZ, c[0x0][0x4e8] ;  /* 0x00013a00ff117624 */ /* 0x000fe200078e00ff */
[----:B------:R-:W-:Y:S01]  /*15cd0*/  ULDC.64 UR4, c[0x0][0x3e8] ;  /* 0x0000fa0000047ab9 */ /* 0x000fe20000000a00 */
[----:B------:R-:W-:Y:S01]  /*15ce0*/  IMAD R7, R11, c[0x0][0x3f0], RZ ;  /* 0x0000fc000b077a24 */ /* 0x000fe200078e02ff */
[----:B------:R-:W-:Y:S01]  /*15cf0*/  LEA.HI R0, R0, R9, RZ, 0x3 ;  /* 0x0000000900007211 */ /* 0x000fe200078f18ff */
[----:B------:R-:W-:Y:S01]  /*15d00*/  UIMAD UR6, UR6, UR4, URZ ;  /* 0x00000004060672a4 */ /* 0x000fe2000f8e023f */
[----:B------:R-:W-:Y:S01]  /*15d10*/  ISETP.NE.AND P0, PT, R17, 0x1, PT ;  /* 0x000000011100780c */ /* 0x000fe20003f05270 */
[----:B--2---:R-:W-:Y:S01]  /*15d20*/  UIMAD.WIDE.U32 UR10, UR9, UR4, URZ ;  /* 0x00000004090a72a5 */ /* 0x004fe2000f8e003f */
        /* <DEDUP_REMOVED lines=10> */
[----:B------:R-:W-:-:S02]  /*15dd0*/  LEA R0, R9, R8, 0x5 ;  /* 0x0000000809007211 */ /* 0x000fc400078e28ff */
[----:B------:R-:W-:-:S03]  /*15de0*/  MOV R3, UR4 ;  /* 0x0000000400037c02 */ /* 0x000fc60008000f00 */
[C---:B---3--:R-:W-:Y:S01]  /*15df0*/  IMAD R4, R14.reuse, 0x80, R0 ;  /* 0x000000800e047824 */ /* 0x048fe200078e0200 */
        /* <DEDUP_REMOVED lines=10> */
[----:B------:R-:W-:Y:S02]  /*15ea0*/  IMAD R5, R5, c[0x0][0x4e8], R4 ;  /* 0x00013a0005057a24 */ /* 0x000fe400078e0204 */
[----:B------:R-:W-:-:S03]  /*15eb0*/  IMAD R0, R0, c[0x0][0x3e4], R6 ;  /* 0x0000f90000007a24 */ /* 0x000fc600078e0206 */
[----:B------:R-:W-:Y:S02]  /*15ec0*/  SHF.R.S32.HI R4, RZ, 0x1f, R5 ;  /* 0x0000001fff047819 */ /* 0x000fe40000011405 */
[----:B------:R-:W-:-:S03]  /*15ed0*/  IADD3 R3, R3, R0, RZ ;  /* 0x0000000003037210 */ /* 0x000fc60007ffe0ff */
[----:B------:R-:W-:Y:S02]  /*15ee0*/  IMAD R0, R4, c[0x0][0x3d8], RZ ;  /* 0x0000f60004007a24 */ /* 0x000fe400078e02ff */
[----:B------:R-:W-:-:S04]  /*15ef0*/  IMAD.WIDE.U32 R2, R5, c[0x0][0x3d8], R2 ;  /* 0x0000f60005027a25 */ /* 0x000fc800078e0002 */
[----:B------:R-:W-:Y:S01]  /*15f00*/  IMAD R0, R5, c[0x0][0x3dc], R0 ;  /* 0x0000f70005007a24 */ /* 0x000fe200078e0200 */
[----:B------:R-:W-:-:S03]  /*15f10*/  LEA R16, P0, R2, c[0x0][0x380], 0x1 ;  /* 0x0000e00002107a11 */ /* 0x000fc600078008ff */
[----:B------:R-:W-:-:S05]  /*15f20*/  IMAD.IADD R0, R3, 0x1, R0 ;  /* 0x0000000103007824 */ /* 0x000fca00078e0200 */
[----:B------:R-:W-:Y:S01]  /*15f30*/  LEA.HI.X R15, R2, c[0x0][0x384], R0, 0x1, P0 ;  /* 0x0000e100020f7a11 */ /* 0x000fe200000f0c00 */
[----:B------:R-:W-:Y:S01]  /*15f40*/  IMAD.SHL.U32 R0, R9, 0x8, RZ ;  /* 0x0000000809007824 */ /* 0x000fe200078e00ff */
[----:B------:R-:W-:Y:S01]  /*15f50*/  ISETP.GE.AND P0, PT, R14, R17, PT ;  /* 0x000000110e00720c */ /* 0x000fe20003f06270 */
[----:B------:R1:W2:Y:S03]  /*15f60*/  SHFL.IDX PT, R2, R16, RZ, 0x181f ;  /* 0x00181fff10027589 */ /* 0x0002a600000e0000 */
[C---:B------:R-:W-:Y:S01]  /*15f70*/  IADD3 R11, R0.reuse, 0x40, RZ ;  /* 0x00000040000b7810 */ /* 0x040fe20007ffe0ff */
[----:B------:R1:W3:Y:S01]  /*15f80*/  SHFL.IDX PT, R3, R15, RZ, 0x181f ;  /* 0x00181fff0f037589 */ /* 0x0002e200000e0000 */
[C---:B------:R-:W-:Y:S02]  /*15f90*/  IADD3 R12, R0.reuse, 0x80, RZ ;  /* 0x00000080000c7810 */ /* 0x040fe40007ffe0ff */
[----:B------:R-:W-:-:S05]  /*15fa0*/  IADD3 R13, R0, 0xc0, RZ ;  /* 0x000000c0000d7810 */ /* 0x000fca0007ffe0ff */
        /* <DEDUP_REMOVED lines=22> */
.L_x_1026:
[----:B------:R-:W-:Y:S05]  /*16110*/  BSYNC B0 ;  /* 0x0000000000007941 */ /* 0x000fea0003800000 */
.L_x_1025:
        /* <DEDUP_REMOVED lines=27> */
.L_x_1028:
[----:B------:R-:W-:Y:S05]  /*162d0*/  BSYNC B0 ;  /* 0x0000000000007941 */ /* 0x000fea0003800000 */
.L_x_1027:
        /* <DEDUP_REMOVED lines=27> */
.L_x_1030:
[----:B------:R-:W-:Y:S05]  /*16490*/  BSYNC B0 ;  /* 0x0000000000007941 */ /* 0x000fea0003800000 */
.L_x_1029:
        /* <DEDUP_REMOVED lines=28> */
.L_x_1031:
        /* <DEDUP_REMOVED lines=10> */
.L_x_3549:


//--------------------- .text._ZN7cutlass13device_kernelIN5flash19enable_sm80_to_sm89INS1_16FlashAttnFwdSm80INS1_25CollectiveMainloopFwdSm80ILi8ELi1ELb0EN4cute5tupleIJNS5_1CILi128EEENS7_ILi64EEENS7_ILi256EEEEEELi256ENS_6half_tEfNS_4arch4Sm80ELb0ELb1ELb1ELb1ELb1ELb0ELb1ELb0EEENS1_21CollectiveEpilogueFwdINS6_IJS8_SA_S9_EEENS6_IJNS7_ILi1EEESI_SI_EEESC_SE_Li256ELb1ELb1ELb0ELb0EEENS1_19SingleTileSchedulerILb1ELb0ELb1ELi128EEEEEEEEEvNT_6ParamsE --------------------------
	.section	.text._ZN7cutlass13device_kernelIN5flash19enable_sm80_to_sm89INS1_16FlashAttnFwdSm80INS1_25CollectiveMainloopFwdSm80ILi8ELi1ELb0EN4cute5tupleIJNS5_1CILi128EEENS7_ILi64EEENS7_ILi256EEEEEELi256ENS_6half_tEfNS_4arch4Sm80ELb0ELb1ELb1ELb1ELb1ELb0ELb1ELb0EEENS1_21CollectiveEpilogueFwdINS6_IJS8_SA_S9_EEENS6_IJNS7_ILi1EEESI_SI_EEESC_SE_Li256ELb1ELb1ELb0ELb0EEENS1_19SingleTileSchedulerILb1ELb0ELb1ELi128EEEEEEEEEvNT_6ParamsE,"ax",@progbits
	.sectioninfo	@"SHI_REGISTERS=255"
	.align	128
.text._ZN7cutlass13device_kernelIN5flash19enable_sm80_to_sm89INS1_16FlashAttnFwdSm80INS1_25CollectiveMainloopFwdSm80ILi8ELi1ELb0EN4cute5tupleIJNS5_1CILi128EEENS7_ILi64EEENS7_ILi256EEEEEELi256ENS_6half_tEfNS_4arch4Sm80ELb0ELb1ELb1ELb1ELb1ELb0ELb1ELb0EEENS1_21CollectiveEpilogueFwdINS6_IJS8_SA_S9_EEENS6_IJNS7_ILi1EEESI_SI_EEESC_SE_Li256ELb1ELb1ELb0ELb0EEENS1_19SingleTileSchedulerILb1ELb0ELb1ELi128EEEEEEEEEvNT_6ParamsE:
        .type           _ZN7cutlass13device_kernelIN5flash19enable_sm80_to_sm89INS1_16FlashAttnFwdSm80INS1_25CollectiveMainloopFwdSm80ILi8ELi1ELb0EN4cute5tupleIJNS5_1CILi128EEENS7_ILi64EEENS7_ILi256EEEEEELi256ENS_6half_tEfNS_4arch4Sm80ELb0ELb1ELb1ELb1ELb1ELb0ELb1ELb0EEENS1_21CollectiveEpilogueFwdINS6_IJS8_SA_S9_EEENS6_IJNS7_ILi1EEESI_SI_EEESC_SE_Li256ELb1ELb1ELb0ELb0EEENS1_19SingleTileSchedulerILb1ELb0ELb1ELi128EEEEEEEEEvNT_6ParamsE,@function
        .size           _ZN7cutlass13device_kernelIN5flash19enable_sm80_to_sm89INS1_16FlashAttnFwdSm80INS1_25CollectiveMainloopFwdSm80ILi8ELi1ELb0EN4cute5tupleIJNS5_1CILi128EEENS7_ILi64EEENS7_ILi256EEEEEELi256ENS_6half_tEfNS_4arch4Sm80ELb0ELb1ELb1ELb1ELb1ELb0ELb1ELb0EEENS1_21CollectiveEpilogueFwdINS6_IJS8_SA_S9_EEENS6_IJNS7_ILi1EEESI_SI_EEESC_SE_Li256ELb1ELb1ELb0ELb0EEENS1_19SingleTileSchedulerILb1ELb0ELb1ELi128EEEEEEEEEvNT_6ParamsE,(.L_x_3550 - _ZN7cutlass13device_kernelIN5flash19enable_sm80_to_sm89INS1_16FlashAttnFwdSm80INS1_25CollectiveMainloopFwdSm80ILi8ELi1ELb0EN4cute5tupleIJNS5_1CILi128EEENS7_ILi64EEENS7_ILi256EEEEEELi256ENS_6half_tEfNS_4arch4Sm80ELb0ELb1ELb1ELb1ELb1ELb0ELb1ELb0EEENS1_21CollectiveEpilogueFwdINS6_IJS8_SA_S9_EEENS6_IJNS7_ILi1EEESI_SI_EEESC_SE_Li256ELb1ELb1ELb0ELb0EEENS1_19SingleTileSchedulerILb1ELb0ELb1ELi128EEEEEEEEEvNT_6ParamsE)
        .other          _ZN7cutlass13device_kernelIN5flash19enable_sm80_to_sm89INS1_16FlashAttnFwdSm80INS1_25CollectiveMainloopFwdSm80ILi8ELi1ELb0EN4cute5tupleIJNS5_1CILi128EEENS7_ILi64EEENS7_ILi256EEEEEELi256ENS_6half_tEfNS_4arch4Sm80ELb0ELb1ELb1ELb1ELb1ELb0ELb1ELb0EEENS1_21CollectiveEpilogueFwdINS6_IJS8_SA_S9_EEENS6_IJNS7_ILi1EEESI_SI_EEESC_SE_Li256ELb1ELb1ELb0ELb0EEENS1_19SingleTileSchedulerILb1ELb0ELb1ELi128EEEEEEEEEvNT_6ParamsE,@"STO_CUDA_ENTRY STV_DEFAULT"
_ZN7cutlass13device_kernelIN5flash19enable_sm80_to_sm89INS1_16FlashAttnFwdSm80INS1_25CollectiveMainloopFwdSm80ILi8ELi1ELb0EN4cute5tupleIJNS5_1CILi128EEENS7_ILi64EEENS7_ILi256EEEEEELi256ENS_6half_tEfNS_4arch4Sm80ELb0ELb1ELb1ELb1ELb1ELb0ELb1ELb0EEENS1_21CollectiveEpilogueFwdINS6_IJS8_SA_S9_EEENS6_IJNS7_ILi1EEESI_SI_EEESC_SE_Li256ELb1ELb1ELb0ELb0EEENS1_19SingleTileSchedulerILb1ELb0ELb1ELi128EEEEEEEEEvNT_6ParamsE:
        /* <DEDUP_REMOVED lines=21> */
.L_x_1033:
        /* <DEDUP_REMOVED lines=13> */
.L_x_1035:
[----:B------:R-:W-:Y:S02]  /*0220*/  ULDC UR5, c[0x0][0x54c] ;  /* 0x0001530000057ab9 */ /* 0x000fe40000000800 */
.L_x_1034:
[----:B------:R-:W-:Y:S02]  /*0230*/  ULDC UR4, c[0x0][0x548] ;  /* 0x0001520000047ab9 */ /* 0x000fe40000000800 */
[----:B------:R-:W-:-:S02]  /*0240*/  USHF.L.U32 UR26, UR27, 0x7, URZ ;  /* 0x000000071b1a7899 */ /* 0x000fc4000800063f */
[----:B------:R-:W-:-:S04]  /*0250*/  UIMAD UR4, UR5, UR4, URZ ;  /* 0x00000004050472a4 */ /* 0x000fc8000f8e023f */
[----:B------:R-:W-:-:S04]  /*0260*/  UISETP.GE.AND UP0, UPT, UR26, UR4, UPT ;  /* 0x000000041a00728c */ /* 0x000fc8000bf06270 */
[----:B------:R-:W-:Y:S01]  /*0270*/  USEL UR13, UR13, 0xffffffff, !UP0 ;  /* 0xffffffff0d0d7887 */ /* 0x000fe2000c000000 */
[----:B------:R-:W-:Y:S05]  /*0280*/  BRA `(.L_x_1036) ;  /* 0x000001b000007947 */ /* 0x000fea0003800000 */
.L_x_1032:
        /* <DEDUP_REMOVED lines=8> */
.L_x_1037:
        /* <DEDUP_REMOVED lines=13> */
.L_x_1039:
[----:B------:R-:W-:Y:S02]  /*03e0*/  ULDC UR5, c[0x0][0x54c] ;  /* 0x0001530000057ab9 */ /* 0x000fe40000000800 */
.L_x_1038:
[----:B------:R-:W-:Y:S02]  /*03f0*/  ULDC UR4, c[0x0][0x548] ;  /* 0x0001520000047ab9 */ /* 0x000fe40000000800 */
[----:B------:R-:W-:-:S02]  /*0400*/  USHF.L.U32 UR26, UR27, 0x7, URZ ;  /* 0x000000071b1a7899 */ /* 0x000fc4000800063f */
[----:B------:R-:W-:-:S04]  /*0410*/  UIMAD UR4, UR5, UR4, URZ ;  /* 0x00000004050472a4 */ /* 0x000fc8000f8e023f */
[----:B------:R-:W-:-:S04]  /*0420*/  UISETP.GE.AND UP0, UPT, UR26, UR4, UPT ;  /* 0x000000041a00728c */ /* 0x000fc8000bf06270 */
[----:B------:R-:W-:-:S06]  /*0430*/  USEL UR13, UR13, 0xffffffff, !UP0 ;  /* 0xffffffff0d0d7887 */ /* 0x000fcc000c000000 */
.L_x_1036:
        /* <DEDUP_REMOVED lines=42> */
[----:B------:R-:W2:Y:S04]  /*06e0*/  LDG.E R2, [R6.64] ;  /* 0x0000001206027981 */ /* 0x000ea8000c1e1900 */
[----:B------:R-:W4:Y:S01]  /*06f0*/  LDG.E R0, [R6.64+0x4] ;  /* 0x0000041206007981 */ /* 0x000f22000c1e1900 */
[----:B--23--:R-:W1:Y:S08]  /*0700*/  R2UR UR12, R2 ;  /* 0x00000000020c73c2 */ /* 0x00ce7000000e0000 */
[----:B----4-:R-:W1:Y:S02]  /*0710*/  R2UR UR4, R0 ;  /* 0x00000000000473c2 */ /* 0x010e6400000e0000 */
[----:B-1----:R-:W-:-:S06]  /*0720*/  UIADD3 UR12, -UR12, UR4, URZ ;  /* 0x000000040c0c7290 */ /* 0x002fcc000fffe13f */
.L_x_1040:
        /* <DEDUP_REMOVED lines=10> */
.L_x_1041:
        /* <DEDUP_REMOVED lines=12> */
.L_x_1042:
[----:B------:R-:W-:Y:S02]  /*0890*/  ULDC UR4, c[0x0][0x2c4] ;  /* 0x0000b10000047ab9 */ /* 0x000fe40000000800 */
[----:B------:R-:W-:-:S02]  /*08a0*/  UISETP.NE.AND UP2, UPT, UR4, 0x1, UPT ;  /* 0x000000010400788c */ /* 0x000fc4000bf45270 */
[----:B------:R-:W-:Y:S02]  /*08b0*/  ULDC.64 UR6, c[0x0][0x2c8] ;  /* 0x0000b20000067ab9 */ /* 0x000fe40000000a00 */
[----:B------:R-:W-:Y:S02]  /*08c0*/  ULDC.64 UR4, c[0x0][0x328] ;  /* 0x0000ca0000047ab9 */ /* 0x000fe40000000a00 */
[----:B------:R-:W-:Y:S02]  /*08d0*/  UISETP.GE.AND UP1, UPT, UR5, 0x1, UPT ;  /* 0x000000010500788c */ /* 0x000fe4000bf26270 */
[----:B------:R-:W-:Y:S02]  /*08e0*/  UIADD3 UR8, -UR11, UR8, URZ ;  /* 0x000000080b087290 */ /* 0x000fe4000fffe13f */
[----:B------:R-:W-:Y:S02]  /*08f0*/  UIADD3 UR15, UR26, 0x7f, URZ ;  /* 0x0000007f1a0f7890 */ /* 0x000fe4000fffe03f */
[----:B------:R-:W-:Y:S01]  /*0900*/  @UP2 UIADD3 UR16, UR26, 0x7f, URZ ;  /* 0x0000007f1a102890 */ /* 0x000fe2000fffe03f */
[----:B------:R-:W-:-:S03]  /*0910*/  PLOP3.LUT P0, PT, PT, PT, UP1, 0x40, 0x0 ;  /* 0x000000000000781c */ /* 0x000fc60003f0e818 */
[----:B------:R-:W-:Y:S02]  /*0920*/  UIMAD.WIDE.U32 UR16, UR16, UR6, URZ ;  /* 0x00000006101072a5 */ /* 0x000fe4000f8e003f */
[----:B---3--:R-:W-:Y:S02]  /*0930*/  UIADD3 UR6, UR8, 0x1, -UR12 ;  /* 0x0000000108067890 */ /* 0x008fe4000fffe80c */
[----:B------:R-:W-:-:S04]  /*0940*/  @UP2 USHF.R.U32.HI UR15, URZ, UR7, UR17 ;  /* 0x000000073f0f2299 */ /* 0x000fc80008011611 */
[----:B------:R-:W-:-:S04]  /*0950*/  UIADD3 UR6, UR6, UR15, URZ ;  /* 0x0000000f06067290 */ /* 0x000fc8000fffe03f */
[----:B------:R-:W-:Y:S01]  /*0960*/  UIADD3 UR4, UR6, UR4, URZ ;  /* 0x0000000406047290 */ /* 0x000fe2000fffe03f */
        /* <DEDUP_REMOVED lines=11> */
.L_x_1044:
[----:B------:R-:W-:Y:S02]  /*0a20*/  UISETP.NE.AND UP0, UPT, UR5, 0x1, UPT ;  /* 0x000000010500788c */ /* 0x000fe4000bf05270 */
[----:B------:R-:W-:Y:S02]  /*0a30*/  ULDC.64 UR6, c[0x0][0x330] ;  /* 0x0000cc0000067ab9 */ /* 0x000fe40000000a00 */
[----:B------:R-:W-:-:S07]  /*0a40*/  UIMAD.WIDE.U32 UR16, UR15, UR6, URZ ;  /* 0x000000060f1072a5 */ /* 0x000fce000f8e003f */
[----:B------:R-:W-:Y:S02]  /*0a50*/  @UP0 USHF.R.U32.HI UR15, URZ, UR7, UR17 ;  /* 0x000000073f0f0299 */ /* 0x000fe40008011611 */
.L_x_1045:
[----:B------:R-:W-:Y:S02]  /*0a60*/  ULDC UR6, c[0x0][0x32c] ;  /* 0x0000cb0000067ab9 */ /* 0x000fe40000000800 */
[----:B------:R-:W-:-:S04]  /*0a70*/  UIMAD UR6, UR15, UR5, UR6 ;  /* 0x000000050f0672a4 */ /* 0x000fc8000f8e0206 */
[----:B------:R-:W-:-:S04]  /*0a80*/  UISETP.LT.AND UP0, UPT, UR4, UR6, UPT ;  /* 0x000000060400728c */ /* 0x000fc8000bf01270 */
[----:B------:R-:W-:Y:S02]  /*0a90*/  USEL UR4, UR4, UR6, UP0 ;  /* 0x0000000604047287 */ /* 0x000fe40008000000 */
.L_x_1043:
[----:B------:R-:W-:Y:S01]  /*0aa0*/  UIADD3 UR17, UR8, 0x3f, URZ ;  /* 0x0000003f08117890 */ /* 0x000fe2000fffe03f */
[----:B------:R-:W-:Y:S01]  /*0ab0*/  PLOP3.LUT P0, PT, PT, PT, UP1, 0x40, 0x0 ;  /* 0x000000000000781c */ /* 0x000fe20003f0e818 */
[----:B------:R-:W-:Y:S02]  /*0ac0*/  UIADD3 UR15, UR4, 0x3f, URZ ;  /* 0x0000003f040f7890 */ /* 0x000fe4000fffe03f */
[----:B------:R-:W-:Y:S02]  /*0ad0*/  ULDC.64 UR6, c[0x0][0x2c8] ;  /* 0x0000b20000067ab9 */ /* 0x000fe40000000a00 */
[----:B------:R-:W-:Y:S02]  /*0ae0*/  UIMAD.WIDE.U32 UR22, UR26, UR6, URZ ;  /* 0x000000061a1672a5 */ /* 0x000fe4000f8e003f */
[----:B------:R-:W-:Y:S02]  /*0af0*/  USHF.R.S32.HI UR16, URZ, 0x1f, UR17 ;  /* 0x0000001f3f107899 */ /* 0x000fe40008011411 */
[----:B------:R-:W-:-:S02]  /*0b00*/  USHF.R.S32.HI UR6, URZ, 0x1f, UR15 ;  /* 0x0000001f3f067899 */ /* 0x000fc4000801140f */
[----:B------:R-:W-:Y:S02]  /*0b10*/  ULEA.HI UR16, UR16, UR17, URZ, 0x6 ;  /* 0x0000001110107291 */ /* 0x000fe4000f8f303f */
[----:B------:R-:W-:Y:S02]  /*0b20*/  ULEA.HI UR6, UR6, UR15, URZ, 0x6 ;  /* 0x0000000f06067291 */ /* 0x000fe4000f8f303f */
[----:B------:R-:W-:Y:S02]  /*0b30*/  UMOV UR4, UR26 ;  /* 0x0000001a00047c82 */ /* 0x000fe40008000000 */
[----:B------:R-:W-:Y:S02]  /*0b40*/  @UP2 USHF.R.U32.HI UR4, URZ, UR7, UR23 ;  /* 0x000000073f042299 */ /* 0x000fe40008011617 */
[----:B------:R-:W-:Y:S02]  /*0b50*/  USHF.R.S32.HI UR16, URZ, 0x6, UR16 ;  /* 0x000000063f107899 */ /* 0x000fe40008011410 */
[----:B------:R-:W-:-:S02]  /*0b60*/  USHF.R.S32.HI UR22, URZ, 0x6, UR6 ;  /* 0x000000063f167899 */ /* 0x000fc40008011406 */
[----:B------:R-:W-:Y:S02]  /*0b70*/  UIADD3 UR23, UR8, -UR12, URZ ;  /* 0x8000000c08177290 */ /* 0x000fe4000fffe03f */
[----:B------:R-:W-:Y:S02]  /*0b80*/  UISETP.LT.AND UP0, UPT, UR16, UR22, UPT ;  /* 0x000000161000728c */ /* 0x000fe4000bf01270 */
[----:B------:R-:W-:Y:S02]  /*0b90*/  UIADD3 UR7, UR23, UR4, URZ ;  /* 0x0000000417077290 */ /* 0x000fe4000fffe03f */
[----:B------:R-:W-:Y:S02]  /*0ba0*/  ULDC UR6, c[0x0][0x324] ;  /* 0x0000c90000067ab9 */ /* 0x000fe40000000800 */
[----:B------:R-:W-:Y:S02]  /*0bb0*/  USEL UR22, UR16, UR22, UP0 ;  /* 0x0000001610167287 */ /* 0x000fe40008000000 */
[----:B------:R-:W-:Y:S01]  /*0bc0*/  UIADD3 UR6, UR7, -UR6, URZ ;  /* 0x8000000607067290 */ /* 0x000fe2000fffe03f */
        /* <DEDUP_REMOVED lines=12> */
.L_x_1047:
[----:B------:R-:W-:-:S03]  /*0c90*/  UISETP.NE.AND UP0, UPT, UR5, 0x1, UPT ;  /* 0x000000010500788c */ /* 0x000fc6000bf05270 */
[----:B------:R-:W-:Y:S02]  /*0ca0*/  ULDC.64 UR4, c[0x0][0x330] ;  /* 0x0000cc0000047ab9 */ /* 0x000fe40000000a00 */
[----:B------:R-:W-:-:S07]  /*0cb0*/  UIMAD.WIDE.U32 UR16, UR7, UR4, URZ ;  /* 0x00000004071072a5 */ /* 0x000fce000f8e003f */
[----:B------:R-:W-:Y:S02]  /*0cc0*/  @UP0 UMOV UR15, UR17 ;  /* 0x00000011000f0c82 */ /* 0x000fe40008000000 */
[----:B------:R-:W-:Y:S02]  /*0cd0*/  @UP0 USHF.R.U32.HI UR7, URZ, UR5, UR15 ;  /* 0x000000053f070299 */ /* 0x000fe4000801160f */
.L_x_1048:
[----:B------:R-:W-:Y:S02]  /*0ce0*/  ULDC UR4, c[0x0][0x32c] ;  /* 0x0000cb0000047ab9 */ /* 0x000fe40000000800 */
[----:B------:R-:W-:-:S04]  /*0cf0*/  UIMAD UR4, UR7, UR4, URZ ;  /* 0x00000004070472a4 */ /* 0x000fc8000f8e023f */
[----:B------:R-:W-:-:S04]  /*0d00*/  UISETP.LT.AND UP0, UPT, UR6, UR4, UPT ;  /* 0x000000040600728c */ /* 0x000fc8000bf01270 */
[----:B------:R-:W-:-:S04]  /*0d10*/  USEL UR6, UR6, UR4, !UP0 ;  /* 0x0000000406067287 */ /* 0x000fc8000c000000 */
.L_x_1046:
[----:B------:R-:W-:Y:S01]  /*0d20*/  USHF.R.S32.HI UR4, URZ, 0x1f, UR6 ;  /* 0x0000001f3f047899 */ /* 0x000fe20008011406 */
[----:B------:R-:W-:Y:S01]  /*0d30*/  PLOP3.LUT P2, PT, PT, PT, PT, 0x80, 0x0 ;  /* 0x000000000000781c */ /* 0x000fe20003f4f070 */
[----:B------:R-:W-:Y:S01]  /*0d40*/  CS2R R10, SRZ ;  /* 0x00000000000a7805 */ /* 0x000fe2000001ff00 */
[----:B------:R-:W-:Y:S01]  /*0d50*/  IMAD.MOV.U32 R130, RZ, RZ, RZ ;  /* 0x000000ffff827224 */ /* 0x000fe200078e00ff */
[----:B------:R-:W-:Y:S01]  /*0d60*/  ULEA.HI UR4, UR4, UR6, URZ, 0x6 ;  /* 0x0000000604047291 */ /* 0x000fe2000f8f303f */
[----:B------:R-:W-:Y:S01]  /*0d70*/  CS2R R128, SRZ ;  /* 0x0000000000807805 */ /* 0x000fe2000001ff00 */
[----:B------:R-:W-:Y:S01]  /*0d80*/  CS2R R14, SRZ ;  /* 0x00000000000e7805 */ /* 0x000fe2000001ff00 */
[----:B------:R-:W-:Y:S01]  /*0d90*/  IMAD.MOV.U32 R126, RZ, RZ, RZ ;  /* 0x000000ffff7e7224 */ /* 0x000fe200078e00ff */
[----:B------:R-:W-:Y:S01]  /*0da0*/  USHF.R.S32.HI UR7, URZ, 0x6, UR4 ;  /* 0x000000063f077899 */ /* 0x000fe20008011404 */
[----:B------:R-:W-:Y:S01]  /*0db0*/  CS2R R124, SRZ ;  /* 0x00000000007c7805 */ /* 0x000fe2000001ff00 */
[----:B------:R-:W-:Y:S01]  /*0dc0*/  MOV R122, RZ ;  /* 0x000000ff007a7202 */ /* 0x000fe20000000f00 */
[----:B------:R-:W-:Y:S01]  /*0dd0*/  CS2R R120, SRZ ;  /* 0x0000000000787805 */ /* 0x000fe2000001ff00 */
[----:B------:R-:W-:Y:S01]  /*0de0*/  UISETP.LT.AND UP0, UPT, URZ, UR7, UPT ;  /* 0x000000073f00728c */ /* 0x000fe2000bf01270 */
[----:B------:R-:W-:Y:S01]  /*0df0*/  CS2R R12, SRZ ;  /* 0x00000000000c7805 */ /* 0x000fe2000001ff00 */
[----:B------:R-:W-:Y:S01]  /*0e00*/  IMAD.MOV.U32 R118, RZ, RZ, RZ ;  /* 0x000000ffff767224 */ /* 0x000fe200078e00ff */
[----:B------:R-:W-:Y:S01]  /*0e10*/  CS2R R116, SRZ ;  /* 0x0000000000747805 */ /* 0x000fe2000001ff00 */
[----:B------:R-:W-:Y:S01]  /*0e20*/  USEL UR7, URZ, UR7, !UP0 ;  /* 0x000000073f077287 */ /* 0x000fe2000c000000 */
[----:B------:R-:W-:Y:S01]  /*0e30*/  CS2R R16, SRZ ;  /* 0x0000000000107805 */ /* 0x000fe2000001ff00 */
[----:B------:R-:W-:Y:S01]  /*0e40*/  MOV R114, RZ ;  /* 0x000000ff00727202 */ /* 0x000fe20000000f00 */
[----:B------:R-:W-:Y:S01]  /*0e50*/  CS2R R112, SRZ ;  /* 0x0000000000707805 */ /* 0x000fe2000001ff00 */
[----:B------:R-:W-:Y:S01]  /*0e60*/  UISETP.GT.AND UP0, UPT, UR22, UR7, UPT ;  /* 0x000000071600728c */ /* 0x000fe2000bf04270 */
[----:B------:R-:W-:Y:S01]  /*0e70*/  CS2R R18, SRZ ;  /* 0x0000000000127805 */ /* 0x000fe2000001ff00 */
[----:B------:R-:W-:Y:S01]  /*0e80*/  IMAD.MOV.U32 R110, RZ, RZ, RZ ;  /* 0x000000ffff6e7224 */ /* 0x000fe200078e00ff */
[----:B------:R-:W-:Y:S01]  /*0e90*/  CS2R R108, SRZ ;  /* 0x00000000006c7805 */ /* 0x000fe2000001ff00 */
[----:B------:R-:W-:Y:S01]  /*0ea0*/  CS2R R106, SRZ ;  /* 0x00000000006a7805 */ /* 0x000fe2000001ff00 */
[----:B------:R-:W-:Y:S01]  /*0eb0*/  CS2R R20, SRZ ;  /* 0x0000000000147805 */ /* 0x000fe2000001ff00 */
[----:B------:R-:W-:Y:S01]  /*0ec0*/  PLOP3.LUT P0, PT, PT, PT, UP0, 0x80, 0x0 ;  /* 0x000000000000781c */ /* 0x000fe20003f0f008 */
[----:B------:R-:W-:Y:S01]  /*0ed0*/  CS2R R102, SRZ ;  /* 0x0000000000667805 */ /* 0x000fe2000001ff00 */
[----:B------:R-:W-:Y:S01]  /*0ee0*/  MOV R104, RZ ;  /* 0x000000ff00687202 */ /* 0x000fe20000000f00 */
[----:B------:R-:W-:Y:S01]  /*0ef0*/  IMAD.MOV.U32 R23, RZ, RZ, RZ ;  /* 0x000000ffff177224 */ /* 0x000fe200078e00ff */
        /* <DEDUP_REMOVED lines=67> */
[----:B------:R-:W-:Y:S01]  /*1330*/  UIMAD UR6, UR6, UR4, URZ ;  /* 0x00000004060672a4 */ /* 0x000fe2000f8e023f */
[----:B------:R-:W-:Y:S01]  /*1340*/  PLOP3.LUT P1, PT, PT, PT, UP2, 0x80, 0x0 ;  /* 0x000000000000781c */ /* 0x000fe20003f2f028 */
[----:B------:R-:W-:Y:S01]  /*1350*/  UIMAD.WIDE.U32 UR14, UR9, UR4, URZ ;  /* 0x00000004090e72a5 */ /* 0x000fe2000f8e003f */
[----:B------:R-:W-:Y:S01]  /*1360*/  PLOP3.LUT P0, PT, PT, PT, UP2, 0x80, 0x0 ;  /* 0x000000000000781c */ /* 0x000fe20003f0f028 */
[----:B------:R-:W-:Y:S01]  /*1370*/  UIMAD UR6, UR9, UR5, UR6 ;  /* 0x00000005090672a4 */ /* 0x000fe2000f8e0206 */
[----:B------:R-:W-:Y:S01]  /*1380*/  LEA.HI R19, R117, R119, RZ, 0x4 ;  /* 0x0000007775137211 */ /* 0x000fe200078f20ff */
[----:B------:R-:W-:Y:S01]  /*1390*/  USHF.R.S32.HI UR9, URZ, 0x1f, UR13 ;  /* 0x0000001f3f097899 */ /* 0x000fe2000801140d */
[----:B------:R-:W-:Y:S01]  /*13a0*/  BSSY B0, `(.L_x_1050) ;  /* 0x000005f000007945 */ /* 0x000fe20003800000 */
[----:B------:R-:W-:-:S02]  /*13b0*/  ULDC.64 UR4, c[0x0][0x1b8] ;  /* 0x00006e0000047ab9 */ /* 0x000fc40000000a00 */
[----:B------:R-:W-:Y:S02]  /*13c0*/  UIADD3 UR15, UR15, UR6, URZ ;  /* 0x000000060f0f7290 */ /* 0x000fe4000fffe03f */
[----:B------:R-:W-:Y:S02]  /*13d0*/  UIMAD UR6, UR20, UR4, URZ ;  /* 0x00000004140672a4 */ /* 0x000fe4000f8e023f */
[----:B------:R-:W-:Y:S02]  /*13e0*/  USEL UR9, UR9, URZ, !UP3 ;  /* 0x0000003f09097287 */ /* 0x000fe4000d800000 */
[----:B------:R-:W-:Y:S02]  /*13f0*/  UIMAD UR6, UR10, UR5, UR6 ;  /* 0x000000050a0672a4 */ /* 0x000fe4000f8e0206 */
[----:B------:R-:W-:Y:S02]  /*1400*/  UIMAD.WIDE.U32 UR16, UR10, UR4, UR14 ;  /* 0x000000040a1072a5 */ /* 0x000fe4000f8e000e */
[----:B------:R-:W-:-:S02]  /*1410*/  USEL UR14, UR13, URZ, !UP3 ;  /* 0x0000003f0d0e7287 */ /* 0x000fc4000d800000 */
[----:B------:R-:W-:Y:S01]  /*1420*/  ULDC.64 UR4, c[0x0][0x1c0] ;  /* 0x0000700000047ab9 */ /* 0x000fe20000000a00 */
[----:B-1----:R-:W-:Y:S01]  /*1430*/  LEA.HI R2, R117, R119, RZ, 0x3 ;  /* 0x0000007775027211 */ /* 0x002fe200078f18ff */
[----:B------:R-:W-:Y:S02]  /*1440*/  UIMAD UR9, UR9, UR4, URZ ;  /* 0x00000004090972a4 */ /* 0x000fe4000f8e023f */
[----:B------:R-:W-:Y:S01]  /*1450*/  UIADD3 UR17, UR17, UR6, URZ ;  /* 0x0000000611117290 */ /* 0x000fe2000fffe03f */
[----:B------:R-:W-:Y:S01]  /*1460*/  LOP3.LUT R0, R2, 0xfffffff8, RZ, 0xc0, !PT ;  /* 0xfffffff802007812 */ /* 0x000fe200078ec0ff */
[----:B------:R-:W-:Y:S01]  /*1470*/  UIMAD UR5, UR14, UR5, UR9 ;  /* 0x000000050e0572a4 */ /* 0x000fe2000f8e0209 */
[----:B------:R-:W-:Y:S01]  /*1480*/  SHF.R.S32.HI R26, RZ, 0x3, R2 ;  /* 0x00000003ff1a7819 */ /* 0x000fe20000011402 */
[----:B------:R-:W-:Y:S02]  /*1490*/  UIMAD.WIDE.U32 UR14, UR14, UR4, UR16 ;  /* 0x000000040e0e72a5 */ /* 0x000fe4000f8e0010 */
[----:B------:R-:W-:Y:S01]  /*14a0*/  IMAD.IADD R27, R119, 0x1, -R0 ;  /* 0x00000001771b7824 */ /* 0x000fe200078e0a00 */
[----:B------:R-:W-:Y:S01]  /*14b0*/  ULDC UR4, c[0x0][0x2c4] ;  /* 0x0000b10000047ab9 */ /* 0x000fe20000000800 */
[----:B------:R-:W-:Y:S01]  /*14c0*/  IADD3 R15, R26, UR26, RZ ;  /* 0x0000001a1a0f7c10 */ /* 0x000fe2000fffe0ff */
[----:B------:R-:W-:Y:S01]  /*14d0*/  UIADD3 UR5, UR15, UR5, URZ ;  /* 0x000000050f057290 */ /* 0x000fe2000fffe03f */
[----:B------:R-:W-:Y:S01]  /*14e0*/  IMAD R252, R27, 0x20, R26 ;  /* 0x000000201bfc7824 */ /* 0x000fe200078e021a */
[----:B------:R-:W-:Y:S01]  /*14f0*/  UIMAD UR4, UR12, UR4, URZ ;  /* 0x000000040c0472a4 */ /* 0x000fe2000f8e023f */
[----:B------:R-:W-:-:S02]  /*1500*/  IMAD.U32 R3, RZ, RZ, UR15 ;  /* 0x0000000fff037e24 */ /* 0x000fc4000f8e00ff */
[----:B------:R-:W-:Y:S01]  /*1510*/  IMAD.SHL.U32 R249, R27, 0x8, RZ ;  /* 0x000000081bf97824 */ /* 0x000fe200078e00ff */
[----:B------:R-:W-:Y:S01]  /*1520*/  IADD3 R4, R252, UR26, RZ ;  /* 0x0000001afc047c10 */ /* 0x000fe2000fffe0ff */
[----:B------:R-:W-:-:S03]  /*1530*/  IMAD.U32 R3, RZ, RZ, UR5 ;  /* 0x00000005ff037e24 */ /* 0x000fc6000f8e00ff */
[C---:B------:R-:W-:Y:S01]  /*1540*/  IADD3 R49, R249.reuse, 0x40, RZ ;  /* 0x00000040f9317810 */ /* 0x040fe20007ffe0ff */
[----:B------:R-:W-:Y:S01]  /*1550*/  @P1 IMAD.HI.U32 R2, R4, c[0x0][0x2c8], RZ ;  /* 0x0000b20004021a27 */ /* 0x000fe200078e00ff */
[C---:B------:R-:W-:Y:S02]  /*1560*/  IADD3 R52, R249.reuse, 0x80, RZ ;  /* 0x00000080f9347810 */ /* 0x040fe40007ffe0ff */
[C---:B------:R-:W-:Y:S01]  /*1570*/  IADD3 R48, R249.reuse, 0xc0, RZ ;  /* 0x000000c0f9307810 */ /* 0x040fe20007ffe0ff */
[----:B------:R-:W-:Y:S01]  /*1580*/  IMAD.MOV.U32 R0, RZ, RZ, R4 ;  /* 0x000000ffff007224 */ /* 0x000fe200078e0004 */
[----:B------:R-:W-:Y:S01]  /*1590*/  @P0 SHF.R.U32.HI R0, RZ, c[0x0][0x2cc], R2 ;  /* 0x0000b300ff000a19 */ /* 0x000fe20000011602 */
[----:B------:R-:W-:Y:S01]  /*15a0*/  IMAD.U32 R2, RZ, RZ, UR14 ;  /* 0x0000000eff027e24 */ /* 0x000fe2000f8e00ff */
[----:B------:R-:W-:Y:S02]  /*15b0*/  ISETP.GE.AND P4, PT, R249, c[0x0][0x198], PT ;  /* 0x00006600f9007a0c */ /* 0x000fe40003f86270 */
[--C-:B------:R-:W-:Y:S01]  /*15c0*/  SHF.R.S32.HI R6, RZ, 0x1f, R0.reuse ;  /* 0x0000001fff067819 */ /* 0x100fe20000011400 */
[----:B------:R-:W-:Y:S01]  /*15d0*/  IMAD.MOV R5, RZ, RZ, -R0 ;  /* 0x000000ffff057224 */ /* 0x000fe200078e0a00 */
[----:B------:R-:W-:Y:S01]  /*15e0*/  ISETP.GE.AND P3, PT, R49, c[0x0][0x198], PT ;  /* 0x0000660031007a0c */ /* 0x000fe20003f66270 */
[----:B------:R-:W-:Y:S01]  /*15f0*/  IMAD.WIDE.U32 R2, R0, c[0x0][0x1b0], R2 ;  /* 0x00006c0000027a25 */ /* 0x000fe200078e0002 */
[----:B------:R-:W-:-:S02]  /*1600*/  ISETP.GE.AND P6, PT, R52, c[0x0][0x198], PT ;  /* 0x0000660034007a0c */ /* 0x000fc40003fc6270 */
[----:B------:R-:W-:Y:S01]  /*1610*/  ISETP.GE.AND P5, PT, R48, c[0x0][0x198], PT ;  /* 0x0000660030007a0c */ /* 0x000fe20003fa6270 */
[----:B------:R-:W-:Y:S02]  /*1620*/  IMAD R4, R5, c[0x0][0x2c4], R4 ;  /* 0x0000b10005047a24 */ /* 0x000fe400078e0204 */
[----:B------:R-:W-:-:S04]  /*1630*/  IMAD R5, R6, c[0x0][0x1b0], RZ ;  /* 0x00006c0006057a24 */ /* 0x000fc800078e02ff */
[----:B------:R-:W-:Y:S01]  /*1640*/  IMAD R6, R0, c[0x0][0x1b4], R5 ;  /* 0x00006d0000067a24 */ /* 0x000fe200078e0205 */
[----:B------:R-:W-:-:S03]  /*1650*/  SHF.R.S32.HI R5, RZ, 0x1f, R4 ;  /* 0x0000001fff057819 */ /* 0x000fc60000011404 */
[----:B------:R-:W-:Y:S02]  /*1660*/  IMAD.IADD R3, R3, 0x1, R6 ;  /* 0x0000000103037824 */ /* 0x000fe400078e0206 */
[----:B------:R-:W-:Y:S02]  /*1670*/  IMAD R0, R5, c[0x0][0x1a8], RZ ;  /* 0x00006a0005007a24 */ /* 0x000fe400078e02ff */
[----:B------:R-:W-:-:S04]  /*1680*/  IMAD.WIDE.U32 R2, R4, c[0x0][0x1a8], R2 ;  /* 0x00006a0004027a25 */ /* 0x000fc800078e0002 */
[----:B------:R-:W-:Y:S01]  /*1690*/  IMAD R5, R4, c[0x0][0x1ac], R0 ;  /* 0x00006b0004057a24 */ /* 0x000fe200078e0200 */
[----:B------:R-:W-:Y:S02]  /*16a0*/  LOP3.LUT R0, R19, 0xfffffff0, RZ, 0xc0, !PT ;  /* 0xfffffff013007812 */ /* 0x000fe400078ec0ff */
[----:B------:R-:W-:Y:S01]  /*16b0*/  LEA R17, P0, R2, c[0x0][0x160], 0x1 ;  /* 0x0000580002117a11 */ /* 0x000fe200078008ff */
[----:B------:R-:W-:Y:S01]  /*16c0*/  IMAD.IADD R4, R3, 0x1, R5 ;  /* 0x0000000103047824 */ /* 0x000fe200078e0205 */
[----:B------:R-:W-:Y:S01]  /*16d0*/  LEA.HI R5, R117, R119, RZ, 0x6 ;  /* 0x0000007775057211 */ /* 0x000fe200078f30ff */
[----:B------:R-:W-:Y:S02]  /*16e0*/  IMAD.IADD R3, R119, 0x1, -R0 ;  /* 0x0000000177037824 */ /* 0x000fe400078e0a00 */
[----:B------:R-:W-:Y:S01]  /*16f0*/  IMAD.SHL.U32 R0, R26, 0x40, RZ ;  /* 0x000000401a007824 */ /* 0x000fe200078e00ff */
[----:B------:R-:W-:Y:S01]  /*1700*/  LEA.HI.X R16, R2, c[0x0][0x164], R4, 0x1, P0 ;  /* 0x0000590002107a11 */ /* 0x000fe200000f0c04 */
[----:B------:R1:W3:Y:S01]  /*1710*/  SHFL.IDX PT, R6, R17, RZ, 0x181f ;  /* 0x00181fff11067589 */ /* 0x0002e200000e0000 */
[----:B------:R-:W-:-:S02]  /*1720*/  SHF.R.S32.HI R2, RZ, 0x1f, R3 ;  /* 0x0000001fff027819 */ /* 0x000fc40000011403 */
[----:B------:R-:W-:Y:S02]  /*1730*/  LOP3.LUT R0, R0, 0x1c0, RZ, 0xc0, !PT ;  /* 0x000001c000007812 */ /* 0x000fe400078ec0ff */
[----:B------:R-:W-:Y:S02]  /*1740*/  LEA.HI R20, R2, R3, RZ, 0x3 ;  /* 0x0000000302147211 */ /* 0x000fe400078f18ff */
[----:B------:R-:W-:Y:S02]  /*1750*/  ISETP.GE.AND P0, PT, R15, UR4, PT ;  /* 0x000000040f007c0c */ /* 0x000fe4000bf06270 */
[----:B------:R-:W-:Y:S02]  /*1760*/  LOP3.LUT R4, R20, 0xfffffff8, RZ, 0xc0, !PT ;  /* 0xfffffff814047812 */ /* 0x000fe400078ec0ff */
[----:B------:R-:W-:Y:S02]  /*1770*/  SHF.R.U32.HI R2, RZ, 0x3, R0 ;  /* 0x00000003ff027819 */ /* 0x000fe40000011600 */
[----:B------:R-:W-:Y:S01]  /*1780*/  LOP3.LUT R0, R0, 0x38, R249, 0xf8, !PT ;  /* 0x0000003800007812 */ /* 0x000fe200078ef8f9 */
[----:B------:R-:W-:-:S02]  /*1790*/  IMAD.IADD R18, R3, 0x1, -R4 ;  /* 0x0000000103127824 */ /* 0x000fc400078e0a04 */
[----:B------:R-:W-:Y:S01]  /*17a0*/  IMAD.MOV.U32 R4, RZ, RZ, 0x10 ;  /* 0x00000010ff047424 */ /* 0x000fe200078e00ff */
[----:B------:R-:W-:Y:S01]  /*17b0*/  LOP3.LUT R2, R0, R2, RZ, 0x3c, !PT ;  /* 0x0000000200027212 */ /* 0x000fe200078e3cff */
[----:B------:R-:W-:Y:S02]  /*17c0*/  IMAD.SHL.U32 R0, R5, 0x8, RZ ;  /* 0x0000000805007824 */ /* 0x000fe400078e00ff */
[----:B------:R-:W-:-:S03]  /*17d0*/  IMAD.MOV.U32 R3, RZ, RZ, 0x20 ;  /* 0x00000020ff037424 */ /* 0x000fc600078e00ff */
[----:B------:R-:W-:Y:S01]  /*17e0*/  LOP3.LUT R239, R2, 0xfffffe00, R0, 0xf8, !PT ;  /* 0xfffffe0002ef7812 */ /* 0x000fe200078ef800 */
[----:B--2---:R2:W4:Y:S01]  /*17f0*/  @P2 R2UR UR9, R7 ;  /* 0x00000000070923c2 */ /* 0x00452200000e0000 */
[----:B------:R-:W-:Y:S01]  /*1800*/  R2P PR, R18, 0x6 ;  /* 0x0000000612007804 */ /* 0x000fe20000000000 */
[----:B----4-:R-:W-:-:S04]  /*1810*/  @!UP0 UMOV UR9, UR13 ;  /* 0x0000000d00098c82 */ /* 0x010fc80008000000 */
[----:B------:R-:W-:Y:S02]  /*1820*/  SEL R4, R4, 0xfffffff0, !P1 ;  /* 0xfffffff004047807 */ /* 0x000fe40004800000 */
[----:B------:R-:W-:Y:S01]  /*1830*/  SEL R2, R3, 0xffffffe0, !P2 ;  /* 0xffffffe003027807 */ /* 0x000fe20005000000 */
[----:B--2---:R1:W2:Y:S01]  /*1840*/  SHFL.IDX PT, R7, R16, RZ, 0x181f ;  /* 0x00181fff10077589 */ /* 0x0042a200000e0000 */
[----:B------:R-:W-:Y:S05]  /*1850*/  @P0 BRA `(.L_x_1051) ;  /* 0x0000013000000947 */ /* 0x000fea0003800000 */
[----:B---3--:R-:W-:Y:S01]  /*1860*/  SHF.R.S32.HI R5, RZ, 0x1f, R49 ;  /* 0x0000001fff057819 */ /* 0x008fe20000011431 */
[----:B--2---:R-:W-:Y:S01]  /*1870*/  IMAD.WIDE R12, R249, 0x2, R6 ;  /* 0x00000002f90c7825 */ /* 0x004fe200078e0206 */
[----:B------:R-:W-:Y:S02]  /*1880*/  SHF.R.S32.HI R3, RZ, 0x1f, R52 ;  /* 0x0000001fff037819 */ /* 0x000fe40000011434 */
[----:B------:R-:W-:Y:S02]  /*1890*/  SHF.R.S32.HI R0, RZ, 0x1f, R48 ;  /* 0x0000001fff007819 */ /* 0x000fe40000011430 */
[----:B------:R-:W-:-:S02]  /*18a0*/  LEA.HI R5, R5, R49, RZ, 0x3 ;  /* 0x0000003105057211 */ /* 0x000fc400078f18ff */
[----:B------:R-:W-:Y:S02]  /*18b0*/  LEA.HI R3, R3, R52, RZ, 0x3 ;  /* 0x0000003403037211 */ /* 0x000fe400078f18ff */
[----:B------:R-:W-:Y:S02]  /*18c0*/  LEA.HI R0, R0, R48, RZ, 0x3 ;  /* 0x0000003000007211 */ /* 0x000fe400078f18ff */
[----:B------:R-:W-:Y:S02]  /*18d0*/  LOP3.LUT R5, R5, 0xfffffff8, RZ, 0xc0, !PT ;  /* 0xfffffff805057812 */ /* 0x000fe400078ec0ff */
[----:B------:R-:W-:Y:S02]  /*18e0*/  LOP3.LUT R3, R3, 0xfffffff8, RZ, 0xc0, !PT ;  /* 0xfffffff803037812 */ /* 0x000fe400078ec0ff */
[----:B------:R-:W-:Y:S01]  /*18f0*/  LOP3.LUT R14, R0, 0xfffffff8, RZ, 0xc0, !PT ;  /* 0xfffffff8000e7812 */ /* 0x000fe200078ec0ff */
[----:B------:R-:W-:Y:S02]  /*1900*/  IMAD.SHL.U32 R0, R239, 0x2, RZ ;  /* 0x00000002ef007824 */ /* 0x000fe400078e00ff */
[----:B------:R-:W-:-:S03]  /*1910*/  IMAD.WIDE R10, R5, 0x2, R6 ;  /* 0x00000002050a7825 */ /* 0x000fc600078e0206 */
[----:B------:R-:W-:Y:S01]  /*1920*/  @!PT LDS RZ, [RZ] ;  /* 0x00000000fffff984 */ /* 0x000fe20000000800 */
[----:B------:R2:W-:Y:S01]  /*1930*/  LDGSTS.E.BYPASS.LTC128B.128 [R0+0x10100], [R12.64], !P4 ;  /* 0x101000000c007fae */ /* 0x0005e2000e101d52 */
[----:B------:R-:W-:-:S03]  /*1940*/  IMAD.WIDE R8, R3, 0x2, R6 ;  /* 0x0000000203087825 */ /* 0x000fc600078e0206 */
[----:B------:R2:W-:Y:S01]  /*1950*/  LDGSTS.E.BYPASS.LTC128B.128 [R0+0x14100], [R10.64], !P3 ;  /* 0x141000000a007fae */ /* 0x0005e2000d901d52 */
[----:B------:R-:W-:-:S03]  /*1960*/  IMAD.WIDE R6, R14, 0x2, R6 ;  /* 0x000000020e067825 */ /* 0x000fc600078e0206 */
[----:B------:R2:W-:Y:S04]  /*1970*/  LDGSTS.E.BYPASS.LTC128B.128 [R0+0x18100], [R8.64], !P6 ;  /* 0x1810000008007fae */ /* 0x0005e8000f101d52 */
[----:B------:R2:W-:Y:S02]  /*1980*/  LDGSTS.E.BYPASS.LTC128B.128 [R0+0x1c100], [R6.64], !P5 ;  /* 0x1c10000006007fae */ /* 0x0005e4000e901d52 */
.L_x_1051:
[----:B---3--:R-:W-:Y:S05]  /*1990*/  BSYNC B0 ;  /* 0x0000000000007941 */ /* 0x008fea0003800000 */
.L_x_1050:
[----:B--2---:R-:W-:Y:S01]  /*19a0*/  IADD3 R0, R15, 0x20, RZ ;  /* 0x000000200f007810 */ /* 0x004fe20007ffe0ff */
[----:B------:R2:W3:Y:S01]  /*19b0*/  SHFL.IDX PT, R7, R16, 0x1, 0x181f ;  /* 0x00381f0010077f89 */ /* 0x0004e200000e0000 */
[----:B------:R-:W-:Y:S02]  /*19c0*/  BSSY B0, `(.L_x_1052) ;  /* 0x0000017000007945 */ /* 0x000fe40003800000 */
[----:B------:R-:W-:Y:S01]  /*19d0*/  ISETP.GE.AND P0, PT, R0, UR4, PT ;  /* 0x0000000400007c0c */ /* 0x000fe2000bf06270 */
[----:B------:R2:W4:-:S12]  /*19e0*/  SHFL.IDX PT, R6, R17, 0x1, 0x181f ;  /* 0x00381f0011067f89 */ /* 0x00051800000e0000 */
[----:B------:R-:W-:Y:S05]  /*19f0*/  @P0 BRA `(.L_x_1053) ;  /* 0x0000013000000947 */ /* 0x000fea0003800000 */
[----:B------:R-:W-:Y:S01]  /*1a00*/  SHF.R.S32.HI R5, RZ, 0x1f, R49 ;  /* 0x0000001fff057819 */ /* 0x000fe20000011431 */
[----:B---34-:R-:W-:Y:S01]  /*1a10*/  IMAD.WIDE R12, R249, 0x2, R6 ;  /* 0x00000002f90c7825 */ /* 0x018fe200078e0206 */
[----:B------:R-:W-:Y:S02]  /*1a20*/  SHF.R.S32.HI R3, RZ, 0x1f, R52 ;  /* 0x0000001fff037819 */ /* 0x000fe40000011434 */
[----:B------:R-:W-:Y:S02]  /*1a30*/  SHF.R.S32.HI R0, RZ, 0x1f, R48 ;  /* 0x0000001fff007819 */ /* 0x000fe40000011430 */
[----:B------:R-:W-:Y:S02]  /*1a40*/  LEA.HI R5, R5, R49, RZ, 0x3 ;  /* 0x0000003105057211 */ /* 0x000fe400078f18ff */
[----:B------:R-:W-:Y:S02]  /*1a50*/  LEA.HI R3, R3, R52, RZ, 0x3 ;  /* 0x0000003403037211 */ /* 0x000fe400078f18ff */
[----:B------:R-:W-:-:S02]  /*1a60*/  LEA.HI R0, R0, R48, RZ, 0x3 ;  /* 0x0000003000007211 */ /* 0x000fc400078f18ff */
        /* <DEDUP_REMOVED lines=12> */
.L_x_1053:
[----:B------:R-:W-:Y:S05]  /*1b30*/  BSYNC B0 ;  /* 0x0000000000007941 */ /* 0x000fea0003800000 */
.L_x_1052:
[----:B---3--:R-:W-:Y:S01]  /*1b40*/  IADD3 R0, R15, 0x40, RZ ;  /* 0x000000400f007810 */ /* 0x008fe20007ffe0ff */
[----:B------:R3:W1:Y:S01]  /*1b50*/  SHFL.IDX PT, R7, R16, 0x2, 0x181f ;  /* 0x00581f0010077f89 */ /* 0x00066200000e0000 */
[----:B------:R-:W-:Y:S02]  /*1b60*/  BSSY B0, `(.L_x_1054) ;  /* 0x0000017000007945 */ /* 0x000fe40003800000 */
[----:B------:R-:W-:Y:S01]  /*1b70*/  ISETP.GE.AND P0, PT, R0, UR4, PT ;  /* 0x0000000400007c0c */ /* 0x000fe2000bf06270 */
[----:B----4-:R3:W4:-:S12]  /*1b80*/  SHFL.IDX PT, R6, R17, 0x2, 0x181f ;  /* 0x00581f0011067f89 */ /* 0x01071800000e0000 */
[----:B------:R-:W-:Y:S05]  /*1b90*/  @P0 BRA `(.L_x_1055) ;  /* 0x0000013000000947 */ /* 0x000fea0003800000 */
[----:B------:R-:W-:Y:S01]  /*1ba0*/  SHF.R.S32.HI R5, RZ, 0x1f, R49 ;  /* 0x0000001fff057819 */ /* 0x000fe20000011431 */
[----:B-1--4-:R-:W-:Y:S01]  /*1bb0*/  IMAD.WIDE R12, R249, 0x2, R6 ;  /* 0x00000002f90c7825 */ /* 0x012fe200078e0206 */
        /* <DEDUP_REMOVED lines=17> */
.L_x_1055:
[----:B------:R-:W-:Y:S05]  /*1cd0*/  BSYNC B0 ;  /* 0x0000000000007941 */ /* 0x000fea0003800000 */
.L_x_1054:
[----:B------:R-:W-:Y:S01]  /*1ce0*/  UIADD3 UR28, UR22, -0x1, URZ ;  /* 0xffffffff161c7890 */ /* 0x000fe2000fffe03f */
[----:B------:R-:W-:Y:S01]  /*1cf0*/  IMAD.MOV.U32 R126, RZ, RZ, c[0x0][0x2b8] ;  /* 0x0000ae00ff7e7624 */ /* 0x000fe200078e00ff */
[----:B-1--4-:R-:W-:Y:S01]  /*1d00*/  SHFL.IDX PT, R6, R17, 0x3, 0x181f ;  /* 0x00781f0011067f89 */ /* 0x012fe200000e0000 */
[----:B------:R-:W-:Y:S01]  /*1d10*/  IADD3 R3, R15, 0x60, RZ ;  /* 0x000000600f037810 */ /* 0x000fe20007ffe0ff */
[----:B------:R-:W-:Y:S01]  /*1d20*/  USHF.L.U32 UR21, UR28, 0x6, URZ ;  /* 0x000000061c157899 */ /* 0x000fe2000800063f */
[----:B------:R-:W-:Y:S01]  /*1d30*/  SHF.R.S32.HI R13, RZ, 0x1f, R48 ;  /* 0x0000001fff0d7819 */ /* 0x000fe20000011430 */
[----:B------:R-:W1:Y:S01]  /*1d40*/  SHFL.IDX PT, R7, R16, 0x3, 0x181f ;  /* 0x00781f0010077f89 */ /* 0x000e6200000e0000 */
[----:B------:R-:W-:Y:S01]  /*1d50*/  ISETP.NE.AND P2, PT, R126, 0x1, PT ;  /* 0x000000017e00780c */ /* 0x000fe20003f45270 */
[----:B------:R-:W-:Y:S01]  /*1d60*/  IMAD.SHL.U32 R239, R239, 0x2, RZ ;  /* 0x00000002efef7824 */ /* 0x000fe200078e00ff */
[----:B------:R-:W-:Y:S01]  /*1d70*/  ISETP.GE.AND P0, PT, R3, UR4, PT ;  /* 0x0000000403007c0c */ /* 0x000fe2000bf06270 */
[----:B------:R-:W-:Y:S01]  /*1d80*/  USHF.R.S32.HI UR6, URZ, 0x1f, UR9 ;  /* 0x0000001f3f067899 */ /* 0x000fe20008011409 */
[----:B------:R-:W-:Y:S01]  /*1d90*/  IADD3 R0, R252, UR21, RZ ;  /* 0x00000015fc007c10 */ /* 0x000fe2000fffe0ff */
[----:B------:R-:W-:Y:S01]  /*1da0*/  ULDC.64 UR4, c[0x0][0x2b0] ;  /* 0x0000ac0000047ab9 */ /* 0x000fe20000000a00 */
[----:B------:R-:W-:Y:S01]  /*1db0*/  LEA.HI R13, R13, R48, RZ, 0x3 ;  /* 0x000000300d0d7211 */ /* 0x000fe200078f18ff */
[----:B------:R-:W-:Y:S01]  /*1dc0*/  UIMAD UR6, UR6, UR4, URZ ;  /* 0x00000004060672a4 */ /* 0x000fe2000f8e023f */
[C---:B------:R-:W-:Y:S01]  /*1dd0*/  IADD3 R12, R0.reuse, UR11, RZ ;  /* 0x0000000b000c7c10 */ /* 0x040fe2000fffe0ff */
[----:B------:R-:W-:Y:S01]  /*1de0*/  UIMAD.WIDE.U32 UR14, UR9, UR4, URZ ;  /* 0x00000004090e72a5 */ /* 0x000fe2000f8e003f */
[----:B------:R-:W-:Y:S01]  /*1df0*/  ISETP.GE.AND P1, PT, R0, UR8, PT ;  /* 0x0000000800007c0c */ /* 0x000fe2000bf26270 */
[----:B------:R-:W-:Y:S01]  /*1e00*/  UIMAD UR6, UR9, UR5, UR6 ;  /* 0x00000005090672a4 */ /* 0x000fe2000f8e0206 */
[----:B------:R-:W-:Y:S01]  /*1e10*/  SHF.R.S32.HI R0, RZ, 0x1f, R49 ;  /* 0x0000001fff007819 */ /* 0x000fe20000011431 */
[----:B------:R-:W-:Y:S01]  /*1e20*/  @P2 IMAD.HI.U32 R3, R12, c[0x0][0x2bc], RZ ;  /* 0x0000af000c032a27 */ /* 0x000fe200078e00ff */
[----:B------:R-:W-:Y:S01]  /*1e30*/  LOP3.LUT R251, R13, 0xfffffff8, RZ, 0xc0, !PT ;  /* 0xfffffff80dfb7812 */ /* 0x000fe200078ec0ff */
[----:B------:R-:W-:Y:S01]  /*1e40*/  UIADD3 UR6, UR15, UR6, URZ ;  /* 0x000000060f067290 */ /* 0x000fe2000fffe03f */
[----:B------:R-:W-:Y:S01]  /*1e50*/  LEA.HI R0, R0, R49, RZ, 0x3 ;  /* 0x0000003100007211 */ /* 0x000fe200078f18ff */
[----:B------:R-:W-:Y:S01]  /*1e60*/  IMAD.MOV.U32 R5, RZ, RZ, R12 ;  /* 0x000000ffff057224 */ /* 0x000fe200078e000c */
[----:B------:R-:W-:Y:S01]  /*1e70*/  @P2 SHF.R.U32.HI R5, RZ, c[0x0][0x2c0], R3 ;  /* 0x0000b000ff052a19 */ /* 0x000fe20000011603 */
[----:B------:R-:W-:Y:S01]  /*1e80*/  IMAD.MOV.U32 R240, RZ, RZ, RZ ;  /* 0x000000fffff07224 */ /* 0x000fe200078e00ff */
[----:B------:R-:W-:Y:S01]  /*1e90*/  SHF.R.S32.HI R3, RZ, 0x1f, R52 ;  /* 0x0000001fff037819 */ /* 0x000fe20000011434 */
[----:B------:R-:W-:Y:S01]  /*1ea0*/  ULDC.64 UR4, c[0x0][0x1e8] ;  /* 0x00007a0000047ab9 */ /* 0x000fe20000000a00 */
[----:B------:R-:W-:Y:S01]  /*1eb0*/  LOP3.LUT R123, R0, 0xfffffff8, RZ, 0xc0, !PT ;  /* 0xfffffff8007b7812 */ /* 0x000fe200078ec0ff */
[----:B-1----:R-:W-:Y:S01]  /*1ec0*/  @!P0 IMAD.WIDE R10, R249, 0x2, R6 ;  /* 0x00000002f90a8825 */ /* 0x002fe200078e0206 */
[----:B------:R-:W-:-:S02]  /*1ed0*/  LEA.HI R3, R3, R52, RZ, 0x3 ;  /* 0x0000003403037211 */ /* 0x000fc400078f18ff */
[----:B------:R-:W-:Y:S01]  /*1ee0*/  ISETP.GT.OR P1, PT, R252, 0x3f, P1 ;  /* 0x0000003ffc00780c */ /* 0x000fe20000f24670 */
[--C-:B------:R-:W-:Y:S01]  /*1ef0*/  @!P0 IMAD.WIDE R8, R123, 0x2, R6.reuse ;  /* 0x000000027b088825 */ /* 0x100fe200078e0206 */
[----:B------:R-:W-:Y:S01]  /*1f00*/  LOP3.LUT R121, R3, 0xfffffff8, RZ, 0xc0, !PT ;  /* 0xfffffff803797812 */ /* 0x000fe200078ec0ff */
[----:B------:R-:W-:Y:S01]  /*1f10*/  @!PT LDS RZ, [RZ] ;  /* 0x00000000fffff984 */ /* 0x000fe20000000800 */
[----:B------:R1:W-:Y:S04]  /*1f20*/  @!P0 LDGSTS.E.BYPASS.LTC128B.128 [R239+0x13100], [R10.64], !P4 ;  /* 0x131000000aef8fae */ /* 0x0003e8000e101d52 */
[----:B------:R4:W-:Y:S01]  /*1f30*/  @!P0 LDGSTS.E.BYPASS.LTC128B.128 [R239+0x17100], [R8.64], !P3 ;  /* 0x1710000008ef8fae */ /* 0x0009e2000d901d52 */
[----:B------:R-:W-:Y:S01]  /*1f40*/  UIMAD.WIDE.U32 UR16, UR10, UR4, URZ ;  /* 0x000000040a1072a5 */ /* 0x000fe2000f8e003f */
[----:B------:R-:W-:Y:S01]  /*1f50*/  IMAD.U32 R112, RZ, RZ, UR21 ;  /* 0x00000015ff707e24 */ /* 0x000fe2000f8e00ff */
[----:B------:R-:W-:Y:S01]  /*1f60*/  LEA.HI R116, R117, R119, RZ, 0x5 ;  /* 0x0000007775747211 */ /* 0x000fe200078f28ff */
[----:B------:R-:W-:Y:S02]  /*1f70*/  STL [R1+0x18], R123 ;  /* 0x0000187b01007387 */ /* 0x000fe40000100800 */
[----:B------:R-:W-:Y:S01]  /*1f80*/  @!P1 IADD3 R0, P2, R5, UR14, RZ ;  /* 0x0000000e05009c10 */ /* 0x000fe2000ff5e0ff */
[----:B-1----:R-:W-:-:S03]  /*1f90*/  @!P0 IMAD.WIDE R10, R121, 0x2, R6 ;  /* 0x00000002790a8825 */ /* 0x002fc600078e0206 */
[----:B------:R-:W-:Y:S01]  /*1fa0*/  @!P1 LEA.HI.X.SX32 R3, R5, UR6, 0x1, P2 ;  /* 0x0000000605039c11 */ /* 0x000fe200090f0eff */
[----:B------:R-:W-:Y:S01]  /*1fb0*/  UIMAD UR4, UR20, UR4, URZ ;  /* 0x00000004140472a4 */ /* 0x000fe2000f8e023f */
[----:B------:R-:W-:Y:S01]  /*1fc0*/  ISETP.GE.AND P3, PT, R249, c[0x0][0x1d4], PT ;  /* 0x00007500f9007a0c */ /* 0x000fe20003f66270 */
[----:B------:R-:W-:Y:S01]  /*1fd0*/  @!P0 IMAD.WIDE R6, R251, 0x2, R6 ;  /* 0x00000002fb068825 */ /* 0x000fe200078e0206 */
[----:B------:R1:W-:Y:S01]  /*1fe0*/  @!P0 LDGSTS.E.BYPASS.LTC128B.128 [R239+0x1b100], [R10.64], !P6 ;  /* 0x1b1000000aef8fae */ /* 0x0003e2000f101d52 */
[----:B----4-:R-:W-:-:S03]  /*1ff0*/  @!P1 LEA R8, P2, R0, c[0x0][0x2a0], 0x2 ;  /* 0x0000a80000089a11 */ /* 0x010fc600078410ff */
[----:B------:R4:W-:Y:S01]  /*2000*/  @!P0 LDGSTS.E.BYPASS.LTC128B.128 [R239+0x1f100], [R6.64], !P5 ;  /* 0x1f10000006ef8fae */ /* 0x0009e2000e901d52 */
[----:B------:R-:W-:-:S03]  /*2010*/  @!P1 LEA.HI.X R9, R0, c[0x0][0x2a4], R3, 0x2, P2 ;  /* 0x0000a90000099a11 */ /* 0x000fc600010f1403 */
[----:B------:R-:W0:Y:S04]  /*2020*/  LDGDEPBAR ;  /* 0x00000000000079af */ /* 0x000e280000000000 */
[----:B------:R-:W-:Y:S01]  /*2030*/  BAR.SYNC.DEFER_BLOCKING 0x0 ;  /* 0x0000000000007b1d */ /* 0x000fe20000010000 */
[----:B------:R-:W-:Y:S02]  /*2040*/  ISETP.GE.AND P4, PT, R52, c[0x0][0x1d4], PT ;  /* 0x0000750034007a0c */ /* 0x000fe40003f86270 */
[----:B------:R-:W-:Y:S02]  /*2050*/  SHF.R.S32.HI R115, RZ, 0x5, R116 ;  /* 0x00000005ff737819 */ /* 0x000fe40000011474 */
[----:B------:R-:W-:Y:S01]  /*2060*/  SHF.R.S32.HI R124, RZ, 0x1f, R123 ;  /* 0x0000001fff7c7819 */ /* 0x000fe2000001147b */
[----:B------:R-:W-:Y:S04]  /*2070*/  STL [R1+0x14], R121 ;  /* 0x0000147901007387 */ /* 0x000fe80000100800 */
[----:B------:R-:W-:Y:S04]  /*2080*/  STL [R1+0x1c], R124 ;  /* 0x00001c7c01007387 */ /* 0x000fe80000100800 */
[----:B------:R-:W5:Y:S01]  /*2090*/  @!P1 LDG.E R240, [R8.64] ;  /* 0x0000001208f09981 */ /* 0x000f62000c1e1900 */
[----:B------:R-:W-:Y:S01]  /*20a0*/  IMAD.MOV R0, RZ, RZ, -R5 ;  /* 0x000000ffff007224 */ /* 0x000fe200078e0a05 */
[----:B------:R-:W-:Y:S01]  /*20b0*/  UIMAD UR4, UR10, UR5, UR4 ;  /* 0x000000050a0472a4 */ /* 0x000fe2000f8e0204 */
[----:B------:R-:W-:Y:S01]  /*20c0*/  ISETP.GE.AND P5, PT, R49, c[0x0][0x1d4], PT ;  /* 0x0000750031007a0c */ /* 0x000fe20003fa6270 */
[----:B------:R-:W-:Y:S01]  /*20d0*/  UISETP.GT.AND UP0, UPT, UR28, UR7, UPT ;  /* 0x000000071c00728c */ /* 0x000fe2000bf04270 */
[----:B------:R-:W-:Y:S01]  /*20e0*/  IMAD R242, R0, c[0x0][0x2b8], R12 ;  /* 0x0000ae0000f27a24 */ /* 0x000fe200078e020c */
[----:B------:R-:W-:Y:S01]  /*20f0*/  SHF.R.S32.HI R12, RZ, 0x4, R19 ;  /* 0x00000004ff0c7819 */ /* 0x000fe20000011413 */
[----:B------:R-:W-:Y:S01]  /*2100*/  UIADD3 UR9, UR17, UR4, URZ ;  /* 0x0000000411097290 */ /* 0x000fe2000fffe03f */
[----:B------:R-:W-:Y:S01]  /*2110*/  ISETP.GE.AND P6, PT, R48, c[0x0][0x1d4], PT ;  /* 0x0000750030007a0c */ /* 0x000fe20003fc6270 */
[----:B----4-:R-:W-:Y:S01]  /*2120*/  IMAD.WIDE.U32 R6, R242, c[0x0][0x1e0], RZ ;  /* 0x00007800f2067a25 */ /* 0x010fe200078e00ff */
[----:B------:R-:W-:Y:S01]  /*2130*/  SHF.R.S32.HI R0, RZ, 0x1f, R242 ;  /* 0x0000001fff007819 */ /* 0x000fe200000114f2 */
[----:B------:R-:W-:Y:S01]  /*2140*/  ULDC.64 UR4, c[0x0][0x210] ;  /* 0x0000840000047ab9 */ /* 0x000fe20000000a00 */
[----:B-1----:R-:W-:Y:S01]  /*2150*/  LEA.HI R11, R19, R12, RZ, 0x1 ;  /* 0x0000000c130b7211 */ /* 0x002fe200078f08ff */
[----:B------:R-:W-:Y:S01]  /*2160*/  UIMAD UR20, UR20, UR4, URZ ;  /* 0x00000004141472a4 */ /* 0x000fe2000f8e023f */
[----:B------:R-:W-:Y:S01]  /*2170*/  ISETP.GE.AND P2, PT, R249, c[0x0][0x1d4], PT ;  /* 0x00007500f9007a0c */ /* 0x000fe20003f46270 */
[----:B------:R-:W-:Y:S01]  /*2180*/  IMAD R3, R0, c[0x0][0x1e0], RZ ;  /* 0x0000780000037a24 */ /* 0x000fe200078e02ff */
[----:B------:R-:W-:Y:S01]  /*2190*/  LOP3.LUT R11, R11, 0xfffffffe, RZ, 0xc0, !PT ;  /* 0xfffffffe0b0b7812 */ /* 0x000fe200078ec0ff */
[----:B------:R-:W-:Y:S01]  /*21a0*/  UIMAD.WIDE.U32 UR24, UR10, UR4, URZ ;  /* 0x000000040a1872a5 */ /* 0x000fe2000f8e003f */
[----:B------:R-:W-:Y:S01]  /*21b0*/  SHF.R.S32.HI R122, RZ, 0x1f, R121 ;  /* 0x0000001fff7a7819 */ /* 0x000fe20000011479 */
[----:B------:R-:W-:Y:S01]  /*21c0*/  IMAD R3, R242, c[0x0][0x1e4], R3 ;  /* 0x00007900f2037a24 */ /* 0x000fe200078e0203 */
[----:B------:R-:W-:Y:S01]  /*21d0*/  UIMAD UR20, UR10, UR5, UR20 ;  /* 0x000000050a1472a4 */ /* 0x000fe2000f8e0214 */
[----:B--23--:R-:W-:Y:S01]  /*21e0*/  IMAD.IADD R16, R12, 0x1, -R11 ;  /* 0x000000010c107824 */ /* 0x00cfe200078e0a0b */
[----:B------:R-:W-:Y:S01]  /*21f0*/  SHF.R.S32.HI R125, RZ, 0x1f, R249 ;  /* 0x0000001fff7d7819 */ /* 0x000fe200000114f9 */
[----:B------:R-:W-:Y:S01]  /*2200*/  IMAD.IADD R7, R7, 0x1, R3 ;  /* 0x0000000107077824 */ /* 0x000fe200078e0203 */
[----:B------:R-:W-:Y:S01]  /*2210*/  UIADD3 UR20, UR25, UR20, URZ ;  /* 0x0000001419147290 */ /* 0x000fe2000fffe03f */
[----:B------:R-:W-:Y:S01]  /*2220*/  IMAD R3, R0, c[0x0][0x208], RZ ;  /* 0x0000820000037a24 */ /* 0x000fe200078e02ff */
[----:B------:R-:W-:Y:S01]  /*2230*/  STL [R1+0x20], R122 ;  /* 0x0000207a01007387 */ /* 0x000fe20000100800 */
[----:B------:R-:W-:-:S02]  /*2240*/  SEL R118, RZ, 0x10, P6 ;  /* 0x00000010ff767807 */ /* 0x000fc40003000000 */
[----:B------:R-:W-:Y:S01]  /*2250*/  IMAD R3, R242, c[0x0][0x20c], R3 ;  /* 0x00008300f2037a24 */ /* 0x000fe200078e0203 */
[----:B------:R-:W-:Y:S02]  /*2260*/  IADD3 R241, R239, 0x100, RZ ;  /* 0x00000100eff17810 */ /* 0x000fe40007ffe0ff */
[----:B------:R-:W-:Y:S02]  /*2270*/  SHF.R.S32.HI R120, RZ, 0x1f, R251 ;  /* 0x0000001fff787819 */ /* 0x000fe400000114fb */
[----:B-----5:R-:W-:Y:S01]  /*2280*/  SHF.R.S32.HI R10, RZ, 0x1f, R240 ;  /* 0x0000001fff0a7819 */ /* 0x020fe200000114f0 */
[----:B------:R-:W-:-:S04]  /*2290*/  IMAD.WIDE.U32 R8, R240, c[0x0][0x1f0], R6 ;  /* 0x00007c00f0087a25 */ /* 0x000fc800078e0006 */
[----:B------:R-:W-:Y:S01]  /*22a0*/  IMAD R5, R10, c[0x0][0x1f0], RZ ;  /* 0x00007c000a057a24 */ /* 0x000fe200078e02ff */
[----:B------:R-:W-:Y:S01]  /*22b0*/  IADD3 R0, P0, R8, UR16, RZ ;  /* 0x0000001008007c10 */ /* 0x000fe2000ff1e0ff */
[----:B------:R-:W-:-:S04]  /*22c0*/  IMAD.WIDE.U32 R6, R242, c[0x0][0x208], RZ ;  /* 0x00008200f2067a25 */ /* 0x000fc800078e00ff */
[----:B------:R-:W-:Y:S02]  /*22d0*/  IMAD R5, R240, c[0x0][0x1f4], R5 ;  /* 0x00007d00f0057a24 */ /* 0x000fe400078e0205 */
[----:B------:R-:W-:Y:S02]  /*22e0*/  IMAD.IADD R7, R7, 0x1, R3 ;  /* 0x0000000107077824 */ /* 0x000fe400078e0203 */
[----:B------:R-:W-:Y:S01]  /*22f0*/  IMAD R3, R10, c[0x0][0x218], RZ ;  /* 0x000086000a037a24 */ /* 0x000fe200078e02ff */
[----:B------:R-:W-:Y:S01]  /*2300*/  IADD3.X R8, R9, UR9, R5, P0, !PT ;  /* 0x0000000909087c10 */ /* 0x000fe200087fe405 */
[----:B------:R-:W-:Y:S01]  /*2310*/  IMAD.WIDE.U32 R6, R240, c[0x0][0x218], R6 ;  /* 0x00008600f0067a25 */ /* 0x000fe200078e0006 */
[----:B------:R-:W-:-:S03]  /*2320*/  LEA R12, P0, R0, c[0x0][0x1c8], 0x1 ;  /* 0x00007200000c7a11 */ /* 0x000fc600078008ff */
[----:B------:R-:W-:Y:S01]  /*2330*/  IMAD.SHL.U32 R10, R26, 0x8, RZ ;  /* 0x000000081a0a7824 */ /* 0x000fe200078e00ff */
[----:B------:R-:W-:Y:S01]  /*2340*/  LEA.HI.X R11, R0, c[0x0][0x1cc], R8, 0x1, P0 ;  /* 0x00007300000b7a11 */ /* 0x000fe200000f0c08 */
[----:B------:R-:W-:Y:S01]  /*2350*/  IMAD.SHL.U32 R0, R27, 0x40, RZ ;  /* 0x000000401b007824 */ /* 0x000fe200078e00ff */
[----:B------:R-:W-:Y:S01]  /*2360*/  SHFL.IDX PT, R8, R12, RZ, 0x181f ;  /* 0x00181fff0c087589 */ /* 0x000fe200000e0000 */
[----:B------:R-:W-:Y:S01]  /*2370*/  IMAD R5, R240, c[0x0][0x21c], R3 ;  /* 0x00008700f0057a24 */ /* 0x000fe200078e0203 */
[----:B------:R-:W-:Y:S02]  /*2380*/  IADD3 R3, P0, R6, UR24, RZ ;  /* 0x0000001806037c10 */ /* 0x000fe4000ff1e0ff */
[----:B------:R-:W-:Y:S01]  /*2390*/  LOP3.LUT R0, R0, 0x1c0, RZ, 0xc0, !PT ;  /* 0x000001c000007812 */ /* 0x000fe200078ec0ff */
[----:B------:R-:W1:Y:S01]  /*23a0*/  SHFL.IDX PT, R9, R11, RZ, 0x181f ;  /* 0x00181fff0b097589 */ /* 0x000e6200000e0000 */
[----:B------:R-:W-:Y:S02]  /*23b0*/  IADD3.X R6, R7, UR20, R5, P0, !PT ;  /* 0x0000001407067c10 */ /* 0x000fe400087fe405 */
[----:B------:R-:W-:Y:S01]  /*23c0*/  LOP3.LUT R10, R0, 0x8, R10, 0xf8, !PT ;  /* 0x00000008000a7812 */ /* 0x000fe200078ef80a */
[----:B------:R1:W-:Y:S01]  /*23d0*/  SHFL.IDX PT, R7, R11, 0x1, 0x181f ;  /* 0x00381f000b077f89 */ /* 0x0003e200000e0000 */
[----:B------:R-:W-:-:S02]  /*23e0*/  SHF.R.U32.HI R0, RZ, 0x3, R0 ;  /* 0x00000003ff007819 */ /* 0x000fc40000011600 */
[C---:B------:R-:W-:Y:S02]  /*23f0*/  LEA R5, P0, R3.reuse, c[0x0][0x1f8], 0x1 ;  /* 0x00007e0003057a11 */ /* 0x040fe400078008ff */
[----:B------:R-:W-:Y:S02]  /*2400*/  LOP3.LUT R0, R10, R0, RZ, 0x3c, !PT ;  /* 0x000000000a007212 */ /* 0x000fe400078e3cff */
[----:B------:R-:W-:Y:S01]  /*2410*/  IADD3 R26, -R26, UR8, -R112 ;  /* 0x000000081a1a7c10 */ /* 0x000fe2000fffe970 */
[----:B------:R-:W-:Y:S01]  /*2420*/  SHFL.IDX PT, R14, R5, RZ, 0x181f ;  /* 0x00181fff050e7589 */ /* 0x000fe200000e0000 */
[----:B------:R-:W-:Y:S01]  /*2430*/  LEA.HI.X R3, R3, c[0x0][0x1fc], R6, 0x1, P0 ;  /* 0x00007f0003037a11 */ /* 0x000fe200000f0c06 */
[----:B------:R-:W-:Y:S01]  /*2440*/  IMAD R0, R16, 0x200, R0 ;  /* 0x0000020010007824 */ /* 0x000fe200078e0200 */
[----:B------:R-:W-:Y:S01]  /*2450*/  LOP3.LUT P0, RZ, R27, 0x2, RZ, 0xc0, !PT ;  /* 0x000000021bff7812 */ /* 0x000fe2000780c0ff */
[----:B------:R2:W3:Y:S01]  /*2460*/  SHFL.IDX PT, R6, R12, 0x1, 0x181f ;  /* 0x00381f000c067f89 */ /* 0x0004e200000e0000 */
[----:B------:R-:W-:Y:S01]  /*2470*/  ISETP.GE.AND P1, PT, R26, 0x1, PT ;  /* 0x000000011a00780c */ /* 0x000fe20003f26270 */
[----:B------:R-:W-:-:S02]  /*2480*/  IMAD.SHL.U32 R212, R0, 0x2, RZ ;  /* 0x0000000200d47824 */ /* 0x000fc400078e00ff */
[----:B------:R-:W4:Y:S03]  /*2490*/  SHFL.IDX PT, R21, R3, RZ, 0x181f ;  /* 0x00181fff03157589 */ /* 0x000f2600000e0000 */
[C---:B------:R-:W-:Y:S01]  /*24a0*/  IADD3 R0, R212.reuse, 0x8100, RZ ;  /* 0x00008100d4007810 */ /* 0x040fe20007ffe0ff */
[----:B------:R-:W5:Y:S01]  /*24b0*/  SHFL.IDX PT, R5, R5, 0x1, 0x181f ;  /* 0x00381f0005057f89 */ /* 0x000f6200000e0000 */
[----:B------:R-:W-:-:S03]  /*24c0*/  IADD3 R223, R212, 0x8120, RZ ;  /* 0x00008120d4df7810 */ /* 0x000fc60007ffe0ff */
[----:B------:R-:W-:Y:S01]  /*24d0*/  @P0 IADD3 R223, R0, -0x20, RZ ;  /* 0xffffffe000df0810 */ /* 0x000fe20007ffe0ff */
[----:B------:R3:W4:Y:S01]  /*24e0*/  SHFL.IDX PT, R15, R3, 0x1, 0x181f ;  /* 0x00381f00030f7f89 */ /* 0x00072200000e0000 */
[----:B------:R-:W-:Y:S01]  /*24f0*/  ISETP.GT.AND P0, PT, R26, 0x20, PT ;  /* 0x000000201a00780c */ /* 0x000fe20003f04270 */
[----:B-1----:R-:W-:Y:S01]  /*2500*/  @P1 IMAD.WIDE R10, R123, 0x2, R8 ;  /* 0x000000027b0a1825 */ /* 0x002fe200078e0208 */
[C---:B------:R-:W-:Y:S02]  /*2510*/  IADD3 R238, R223.reuse, 0x800, RZ ;  /* 0x00000800dfee7810 */ /* 0x040fe40007ffe0ff */
[C---:B------:R-:W-:Y:S01]  /*2520*/  IADD3 R237, R223.reuse, 0x1000, RZ ;  /* 0x00001000dfed7810 */ /* 0x040fe20007ffe0ff */
[----:B------:R-:W-:Y:S01]  /*2530*/  IMAD.SHL.U32 R0, R18, 0x40, RZ ;  /* 0x0000004012007824 */ /* 0x000fe200078e00ff */
[----:B------:R-:W-:Y:S01]  /*2540*/  IADD3 R236, R223, 0x1800, RZ ;  /* 0x00001800dfec7810 */ /* 0x000fe20007ffe0ff */
[----:B------:R-:W-:Y:S01]  /*2550*/  IMAD.WIDE R18, R249, 0x2, RZ ;  /* 0x00000002f9127825 */ /* 0x000fe200078e02ff */
[----:B------:R-:W-:-:S02]  /*2560*/  IADD3 R235, R223, 0x2000, RZ ;  /* 0x00002000dfeb7810 */ /* 0x000fc40007ffe0ff */
[----:B------:R-:W-:Y:S01]  /*2570*/  LOP3.LUT R0, R0, 0x1c0, RZ, 0xc0, !PT ;  /* 0x000001c000007812 */ /* 0x000fe200078ec0ff */
[----:B--2---:R-:W-:Y:S01]  /*2580*/  @P1 IMAD.WIDE R12, R249, 0x2, R8 ;  /* 0x00000002f90c1825 */ /* 0x004fe200078e0208 */
[C---:B------:R-:W-:Y:S02]  /*2590*/  IADD3 R234, R223.reuse, 0x2800, RZ ;  /* 0x00002800dfea7810 */ /* 0x040fe40007ffe0ff */
[C---:B------:R-:W-:Y:S02]  /*25a0*/  IADD3 R233, R223.reuse, 0x3000, RZ ;  /* 0x00003000dfe97810 */ /* 0x040fe40007ffe0ff */
[----:B------:R1:W-:Y:S01]  /*25b0*/  @P1 LDGSTS.E.BYPASS.LTC128B.128 [R239+0x8100], [R12.64], !P3 ;  /* 0x081000000cef1fae */ /* 0x0003e2000d901d52 */
[C---:B------:R-:W-:Y:S02]  /*25c0*/  IADD3 R232, R223.reuse, 0x3800, RZ ;  /* 0x00003800dfe87810 */ /* 0x040fe40007ffe0ff */
[C---:B------:R-:W-:Y:S01]  /*25d0*/  IADD3 R231, R223.reuse, 0x4000, RZ ;  /* 0x00004000dfe77810 */ /* 0x040fe20007ffe0ff */
[----:B------:R2:W-:Y:S01]  /*25e0*/  @P1 LDGSTS.E.BYPASS.LTC128B.128 [R239+0xa100], [R10.64], !P5 ;  /* 0x0a1000000aef1fae */ /* 0x0005e2000e901d52 */
[C---:B------:R-:W-:Y:S01]  /*25f0*/  IADD3 R230, R223.reuse, 0x4800, RZ ;  /* 0x00004800dfe67810 */ /* 0x040fe20007ffe0ff */
[----:B---3--:R-:W-:Y:S01]  /*2600*/  IMAD.SHL.U32 R3, R16, 0x8, RZ ;  /* 0x0000000810037824 */ /* 0x008fe200078e00ff */
[----:B------:R-:W-:-:S02]  /*2610*/  IADD3 R229, R223, 0x5000, RZ ;  /* 0x00005000dfe57810 */ /* 0x000fc40007ffe0ff */
[C---:B------:R-:W-:Y:S02]  /*2620*/  IADD3 R228, R223.reuse, 0x5800, RZ ;  /* 0x00005800dfe47810 */ /* 0x040fe40007ffe0ff */
[----:B------:R-:W-:Y:S02]  /*2630*/  LOP3.LUT R3, R0, 0x8, R3, 0xf8, !PT ;  /* 0x0000000800037812 */ /* 0x000fe400078ef803 */
[----:B------:R-:W-:Y:S02]  /*2640*/  SHF.R.U32.HI R0, RZ, 0x3, R0 ;  /* 0x00000003ff007819 */ /* 0x000fe40000011600 */
[----:B------:R-:W-:Y:S02]  /*2650*/  IADD3 R227, R223, 0x6000, RZ ;  /* 0x00006000dfe37810 */ /* 0x000fe40007ffe0ff */
[----:B------:R-:W-:Y:S01]  /*2660*/  LOP3.LUT R114, R3, R0, RZ, 0x3c, !PT ;  /* 0x0000000003727212 */ /* 0x000fe200078e3cff */
[----:B------:R-:W-:Y:S01]  /*2670*/  IMAD.SHL.U32 R0, R20, 0x40, RZ ;  /* 0x0000004014007824 */ /* 0x000fe200078e00ff */
[----:B------:R-:W-:-:S02]  /*2680*/  IADD3 R226, R223, 0x6800, RZ ;  /* 0x00006800dfe27810 */ /* 0x000fc40007ffe0ff */
[C---:B------:R-:W-:Y:S02]  /*2690*/  IADD3 R225, R223.reuse, 0x7000, RZ ;  /* 0x00007000dfe17810 */ /* 0x040fe40007ffe0ff */
[----:B------:R-:W-:Y:S02]  /*26a0*/  LOP3.LUT R113, R0, 0xfffffe00, RZ, 0xc0, !PT ;  /* 0xfffffe0000717812 */ /* 0x000fe400078ec0ff */
[----:B------:R-:W-:Y:S01]  /*26b0*/  IADD3 R224, R223, 0x7800, RZ ;  /* 0x00007800dfe07810 */ /* 0x000fe20007ffe0ff */
[----:B-1----:R-:W-:-:S04]  /*26c0*/  @P0 IMAD.WIDE R12, R121, 0x2, R6 ;  /* 0x00000002790c0825 */ /* 0x002fc800078e0206 */
[----:B--2---:R-:W-:-:S04]  /*26d0*/  @P1 IMAD.WIDE R10, R121, 0x2, R8 ;  /* 0x00000002790a1825 */ /* 0x004fc800078e0208 */
[----:B------:R-:W-:Y:S01]  /*26e0*/  @P1 IMAD.WIDE R8, R251, 0x2, R8 ;  /* 0x00000002fb081825 */ /* 0x000fe200078e0208 */
[----:B------:R1:W-:Y:S03]  /*26f0*/  @P1 LDGSTS.E.BYPASS.LTC128B.128 [R239+0xc100], [R10.64], !P4 ;  /* 0x0c1000000aef1fae */ /* 0x0003e6000e101d52 */
[----:B------:R-:W-:Y:S01]  /*2700*/  IMAD R0, R115, 0x400, R113 ;  /* 0x0000040073007824 */ /* 0x000fe200078e0271 */
[----:B------:R2:W-:Y:S01]  /*2710*/  @P1 LDGSTS.E.BYPASS.LTC128B.128 [R239+0xe100], [R8.64], !P6 ;  /* 0x0e10000008ef1fae */ /* 0x0005e2000f101d52 */
[----:B------:R-:W-:Y:S02]  /*2720*/  IADD3 R30, P1, R14, R18, RZ ;  /* 0x000000120e1e7210 */ /* 0x000fe40007f3e0ff */
[----:B------:R-:W-:-:S03]  /*2730*/  IMAD.IADD R0, R114, 0x1, R0 ;  /* 0x0000000172007824 */ /* 0x000fc600078e0200 */
[----:B----4-:R-:W-:Y:S01]  /*2740*/  IMAD.X R31, R21, 0x1, R19, P1 ;  /* 0x00000001151f7824 */ /* 0x010fe200008e0613 */
[----:B-----5:R-:W-:Y:S01]  /*2750*/  IADD3 R28, P1, R18, R5, RZ ;  /* 0x00000005121c7210 */ /* 0x020fe20007f3e0ff */
[----:B------:R-:W-:Y:S02]  /*2760*/  IMAD.SHL.U32 R219, R0, 0x2, RZ ;  /* 0x0000000200db7824 */ /* 0x000fe400078e00ff */
[----:B------:R-:W-:Y:S02]  /*2770*/  IMAD.MOV.U32 R0, RZ, RZ, 0x40 ;  /* 0x00000040ff007424 */ /* 0x000fe400078e00ff */
[----:B------:R-:W-:Y:S02]  /*2780*/  IMAD.X R29, R19, 0x1, R15, P1 ;  /* 0x00000001131d7824 */ /* 0x000fe400008e060f */
[--C-:B------:R-:W-:Y:S02]  /*2790*/  IMAD R220, R4, 0x2, R219.reuse ;  /* 0x0000000204dc7824 */ /* 0x100fe400078e02db */
[----:B------:R-:W-:-:S02]  /*27a0*/  IMAD R222, R2, 0x2, R219 ;  /* 0x0000000202de7824 */ /* 0x000fc400078e02db */
[----:B------:R-:W-:Y:S02]  /*27b0*/  IMAD R221, R2, 0x2, R220 ;  /* 0x0000000202dd7824 */ /* 0x000fe400078e02dc */
[----:B-1----:R-:W-:-:S04]  /*27c0*/  @P0 IMAD.WIDE R10, R249, 0x2, R6 ;  /* 0x00000002f90a0825 */ /* 0x002fc800078e0206 */
[--C-:B--2---:R-:W-:Y:S01]  /*27d0*/  @P0 IMAD.WIDE R8, R123, 0x2, R6.reuse ;  /* 0x000000027b080825 */ /* 0x104fe200078e0206 */
[----:B------:R1:W-:Y:S03]  /*27e0*/  @P0 LDGSTS.E.BYPASS.LTC128B.128 [R239+0x9100], [R10.64], !P3 ;  /* 0x091000000aef0fae */ /* 0x0003e6000d901d52 */
[C---:B------:R-:W-:Y:S01]  /*27f0*/  @P0 IMAD.WIDE R6, R251.reuse, 0x2, R6 ;  /* 0x00000002fb060825 */ /* 0x040fe200078e0206 */
[----:B------:R2:W-:Y:S04]  /*2800*/  @P0 LDGSTS.E.BYPASS.LTC128B.128 [R239+0xb100], [R8.64], !P5 ;  /* 0x0b10000008ef0fae */ /* 0x0005e8000e901d52 */
[----:B------:R3:W-:Y:S04]  /*2810*/  @P0 LDGSTS.E.BYPASS.LTC128B.128 [R239+0xd100], [R12.64], !P4 ;  /* 0x0d1000000cef0fae */ /* 0x0007e8000e101d52 */
[----:B------:R4:W-:Y:S04]  /*2820*/  @P0 LDGSTS.E.BYPASS.LTC128B.128 [R239+0xf100], [R6.64], !P6 ;  /* 0x0f10000006ef0fae */ /* 0x0009e8000f101d52 */
[----:B------:R-:W0:Y:S01]  /*2830*/  LDGDEPBAR ;  /* 0x00000000000079af */ /* 0x000e220000000000 */
[----:B-1----:R-:W-:-:S04]  /*2840*/  IMAD.WIDE R10, R251, 0x2, RZ ;  /* 0x00000002fb0a7825 */ /* 0x002fc800078e02ff */
[----:B--2---:R-:W-:-:S05]  /*2850*/  IMAD.WIDE R8, R123, 0x2, RZ ;  /* 0x000000027b087825 */ /* 0x004fca00078e02ff */
[----:B------:R-:W-:Y:S02]  /*2860*/  IADD3 R22, P1, R14, R8, RZ ;  /* 0x000000080e167210 */ /* 0x000fe40007f3e0ff */
[----:B------:R-:W-:Y:S01]  /*2870*/  IADD3 R16, P0, R8, R5, RZ ;  /* 0x0000000508107210 */ /* 0x000fe20007f1e0ff */
[----:B----4-:R-:W-:Y:S01]  /*2880*/  IMAD.WIDE R6, R121, 0x2, RZ ;  /* 0x0000000279067825 */ /* 0x010fe200078e02ff */
[----:B------:R-:W-:-:S04]  /*2890*/  DEPBAR.LE SB0, 0x1 ;  /* 0x000080400000791a */ /* 0x000fc80000000000 */
[----:B------:R-:W-:Y:S01]  /*28a0*/  IMAD.X R23, R21, 0x1, R9, P1 ;  /* 0x0000000115177824 */ /* 0x000fe200008e0609 */
[----:B------:R-:W-:Y:S01]  /*28b0*/  IADD3 R18, P1, R14, R6, RZ ;  /* 0x000000060e127210 */ /* 0x000fe20007f3e0ff */
[----:B------:R-:W-:Y:S01]  /*28c0*/  IMAD.X R17, R9, 0x1, R15, P0 ;  /* 0x0000000109117824 */ /* 0x000fe200000e060f */
[----:B------:R-:W-:-:S04]  /*28d0*/  DEPBAR.LE SB0, 0x0 ;  /* 0x000080000000791a */ /* 0x000fc80000000000 */
[----:B------:R-:W-:Y:S01]  /*28e0*/  BAR.SYNC.DEFER_BLOCKING 0x0 ;  /* 0x0000000000007b1d */ /* 0x000fe20000010000 */
[----:B------:R-:W-:Y:S01]  /*28f0*/  IADD3 R24, P0, R6, R5, RZ ;  /* 0x0000000506187210 */ /* 0x000fe20007f1e0ff */
[----:B------:R-:W-:Y:S01]  /*2900*/  IMAD.X R19, R21, 0x1, R7, P1 ;  /* 0x0000000115137824 */ /* 0x000fe200008e0607 */
[----:B------:R-:W-:-:S03]  /*2910*/  IADD3 R6, P1, R14, R10, RZ ;  /* 0x0000000a0e067210 */ /* 0x000fc60007f3e0ff */
[----:B------:R-:W-:Y:S01]  /*2920*/  IMAD.X R25, R7, 0x1, R15, P0 ;  /* 0x0000000107197824 */ /* 0x000fe200000e060f */
[----:B------:R-:W-:Y:S01]  /*2930*/  IADD3 R20, P0, R10, R5, RZ ;  /* 0x000000050a147210 */ /* 0x000fe20007f1e0ff */
[----:B------:R-:W-:Y:S01]  /*2940*/  IMAD.X R7, R21, 0x1, R11, P1 ;  /* 0x0000000115077824 */ /* 0x000fe200008e060b */
[----:B------:R-:W-:-:S03]  /*2950*/  ISETP.GE.AND P1, PT, R49, c[0x0][0x1d4], PT ;  /* 0x0000750031007a0c */ /* 0x000fc60003f26270 */
[----:B------:R-:W-:Y:S01]  /*2960*/  IMAD.X R21, R11, 0x1, R15, P0 ;  /* 0x000000010b157824 */ /* 0x000fe200000e060f */
[----:B------:R-:W-:Y:S02]  /*2970*/  ISETP.LT.OR P0, PT, R26, 0x1, P2 ;  /* 0x000000011a00780c */ /* 0x000fe40001701670 */
[----:B------:R-:W-:Y:S01]  /*2980*/  ISETP.GE.AND P2, PT, R52, c[0x0][0x1d4], PT ;  /* 0x0000750034007a0c */ /* 0x000fe20003f46270 */
[----:B------:R-:W-:Y:S04]  /*2990*/  LDSM.16.M88.4 R8, [R219+0x10100] ;  /* 0x01010000db08783b */ /* 0x000fe80000000200 */
[----:B---3--:R-:W-:Y:S04]  /*29a0*/  LDSM.16.M88.4 R12, [R220+0x10100] ;  /* 0x01010000dc0c783b */ /* 0x008fe80000000200 */
[----:B------:R-:W-:Y:S04]  /*29b0*/  LDSM.16.M88.4 R40, [R212+0x8100] ;  /* 0x00810000d428783b */ /* 0x000fe80000000200 */
[----:B------:R-:W1:Y:S04]  /*29c0*/  LDSM.16.M88.4 R36, [R212+0x8900] ;  /* 0x00890000d424783b */ /* 0x000e680000000200 */
[----:B------:R-:W2:Y:S04]  /*29d0*/  LDSM.16.M88.4 R32, [R212+0x9100] ;  /* 0x00910000d420783b */ /* 0x000ea80000000200 */
[----:B------:R-:W-:Y:S04]  /*29e0*/  LDSM.16.M88.4 R44, [R212+0x9900] ;  /* 0x00990000d42c783b */ /* 0x000fe80000000200 */
[----:B------:R-:W-:Y:S04]  /*29f0*/  LDSM.16.M88.4 R64, [R223] ;  /* 0x00000000df40783b */ /* 0x000fe80000000200 */
[----:B------:R-:W3:Y:S04]  /*2a00*/  LDSM.16.M88.4 R72, [R223+0x800] ;  /* 0x00080000df48783b */ /* 0x000ee80000000200 */
[----:B------:R-:W-:Y:S04]  /*2a10*/  LDSM.16.M88.4 R76, [R223+0x1000] ;  /* 0x00100000df4c783b */ /* 0x000fe80000000200 */
[----:B------:R-:W4:Y:S04]  /*2a20*/  LDSM.16.M88.4 R80, [R223+0x1800] ;  /* 0x00180000df50783b */ /* 0x000f280000000200 */
[----:B------:R-:W-:Y:S01]  /*2a30*/  @!PT LDS RZ, [RZ] ;  /* 0x00000000fffff984 */ /* 0x000fe20000000800 */
[----:B------:R-:W-:Y:S01]  /*2a40*/  @!PT LDS RZ, [RZ] ;  /* 0x00000000fffff984 */ /* 0x000fe20000000800 */
[----:B------:R-:W-:Y:S01]  /*2a50*/  @!PT LDS RZ, [RZ] ;  /* 0x00000000fffff984 */ /* 0x000fe20000000800 */
[----:B------:R5:W-:Y:S01]  /*2a60*/  LDGSTS.E.BYPASS.LTC128B.128 [R239+0x100], [R30.64], !P0 ;  /* 0x001000001eef7fae */ /* 0x000be2000c101d52 */
[C---:B------:R-:W-:Y:S01]  /*2a70*/  ISETP.LT.OR P0, PT, R26.reuse, 0x1, P1 ;  /* 0x000000011a00780c */ /* 0x040fe20000f01670 */
[C---:B-1----:R-:W-:Y:S11]  /*2a80*/  HMMA.16816.F32 R56, R8.reuse, R36, RZ ;  /* 0x000000240838723c */ /* 0x042ff600000018ff */
[----:B------:R-:W-:Y:S01]  /*2a90*/  @!UPT UIADD3 URZ, URZ, URZ, URZ ;  /* 0x0000003f3f3ff290 */ /* 0x000fe2000fffe03f */
[----:B------:R1:W-:Y:S01]  /*2aa0*/  LDGSTS.E.BYPASS.LTC128B.128 [R239+0x2100], [R22.64], !P0 ;  /* 0x0210000016ef7fae */ /* 0x0003e2000c101d52 */
[----:B------:R-:W-:Y:S02]  /*2ab0*/  ISETP.LT.OR P0, PT, R26, 0x1, P2 ;  /* 0x000000011a00780c */ /* 0x000fe40001701670 */
[----:B------:R-:W-:Y:S02]  /*2ac0*/  ISETP.GE.AND P2, PT, R48, c[0x0][0x1d4], PT ;  /* 0x0000750030007a0c */ /* 0x000fe40003f46270 */
[C---:B------:R-:W-:Y:S09]  /*2ad0*/  HMMA.16816.F32 R48, R8.reuse, R40, RZ ;  /* 0x000000280830723c */ /* 0x040ff200000018ff */
[----:B------:R1:W-:Y:S01]  /*2ae0*/  LDGSTS.E.BYPASS.LTC128B.128 [R239+0x4100], [R18.64], !P0 ;  /* 0x0410000012ef7fae */ /* 0x0003e2000c101d52 */
[----:B------:R-:W-:Y:S01]  /*2af0*/  ISETP.LT.OR P0, PT, R26, 0x1, P2 ;  /* 0x000000011a00780c */ /* 0x000fe20001701670 */
[C---:B------:R-:W-:Y:S08]  /*2b00*/  HMMA.16816.F32 R40, R8.reuse, R42, RZ ;  /* 0x0000002a0828723c */ /* 0x040ff000000018ff */
[----:B------:R-:W-:Y:S04]  /*2b10*/  HMMA.16816.F32 R60, R8, R38, RZ ;  /* 0x00000026083c723c */ /* 0x000fe800000018ff */
[----:B------:R1:W-:Y:S01]  /*2b20*/  LDGSTS.E.BYPASS.LTC128B.128 [R239+0x6100], [R6.64], !P0 ;  /* 0x0610000006ef7fae */ /* 0x0003e2000c101d52 */
[----:B------:R-:W-:-:S03]  /*2b30*/  ISETP.GE.AND P0, PT, R249, c[0x0][0x1d4], PT ;  /* 0x00007500f9007a0c */ /* 0x000fc60003f06270 */
[----:B--2---:R-:W-:Y:S01]  /*2b40*/  HMMA.16816.F32 R36, R8, R34, RZ ;  /* 0x000000220824723c */ /* 0x004fe200000018ff */
[C---:B------:R-:W-:Y:S11]  /*2b50*/  ISETP.LT.OR P0, PT, R26.reuse, 0x21, P0 ;  /* 0x000000211a00780c */ /* 0x040ff60000701670 */
[----:B------:R-:W-:Y:S02]  /*2b60*/  @!UPT UIADD3 URZ, URZ, URZ, URZ ;  /* 0x0000003f3f3ff290 */ /* 0x000fe4000fffe03f */
[----:B------:R5:W-:Y:S01]  /*2b70*/  LDGSTS.E.BYPASS.LTC128B.128 [R239+0x1100], [R28.64], !P0 ;  /* 0x011000001cef7fae */ /* 0x000be2000c101d52 */
[----:B------:R-:W-:Y:S01]  /*2b80*/  ISETP.LT.OR P0, PT, R26, 0x21, P1 ;  /* 0x000000211a00780c */ /* 0x000fe20000f01670 */
[----:B---3--:R-:W-:Y:S01]  /*2b90*/  HMMA.16816.F32 R60, R12, R74, R60 ;  /* 0x0000004a0c3c723c */ /* 0x008fe2000000183c */
[----:B------:R-:W-:-:S04]  /*2ba0*/  ISETP.GE.AND P1, PT, R52, c[0x0][0x1d4], PT ;  /* 0x0000750034007a0c */ /* 0x000fc80003f26270 */
[----:B------:R-:W-:-:S03]  /*2bb0*/  ISETP.LT.OR P1, PT, R26, 0x21, P1 ;  /* 0x000000211a00780c */ /* 0x000fc60000f21670 */
[----:B------:R-:W-:Y:S04]  /*2bc0*/  HMMA.16816.F32 R52, R8, R32, RZ ;  /* 0x000000200834723c */ /* 0x000fe800000018ff */
[----:B------:R1:W-:Y:S01]  /*2bd0*/  LDGSTS.E.BYPASS.LTC128B.128 [R239+0x3100], [R16.64], !P0 ;  /* 0x0310000010ef7fae */ /* 0x0003e2000c101d52 */
[----:B------:R-:W-:-:S03]  /*2be0*/  LOP3.LUT P0, RZ, R27, 0x4, RZ, 0xc0, !PT ;  /* 0x000000041bff7812 */ /* 0x000fc6000780c0ff */
[C---:B------:R-:W-:Y:S01]  /*2bf0*/  HMMA.16816.F32 R32, R8.reuse, R44, RZ ;  /* 0x0000002c0820723c */ /* 0x040fe200000018ff */
[----:B------:R-:W-:Y:S01]  /*2c00*/  SEL R0, R0, 0xffffffc0, !P0 ;  /* 0xffffffc000007807 */ /* 0x000fe20004000000 */
[----:B------:R2:W-:Y:S01]  /*2c10*/  LDGSTS.E.BYPASS.LTC128B.128 [R239+0x5100], [R24.64], !P1 ;  /* 0x0510000018ef7fae */ /* 0x0005e2000c901d52 */
[----:B------:R-:W-:Y:S02]  /*2c20*/  ISETP.LT.OR P0, PT, R26, 0x21, P2 ;  /* 0x000000211a00780c */ /* 0x000fe40001701670 */
[----:B------:R-:W-:Y:S01]  /*2c30*/  ISETP.GT.AND P2, PT, R252, 0x3f, PT ;  /* 0x0000003ffc00780c */ /* 0x000fe20003f44270 */
[----:B------:R-:W-:Y:S02]  /*2c40*/  IMAD.IADD R218, R212, 0x1, R0 ;  /* 0x00000001d4da7824 */ /* 0x000fe400078e0200 */
[----:B------:R-:W-:Y:S01]  /*2c50*/  IMAD.IADD R217, R0, 0x1, R223 ;  /* 0x0000000100d97824 */ /* 0x000fe200078e02df */
[----:B-----5:R-:W-:Y:S07]  /*2c60*/  HMMA.16816.F32 R28, R8, R46, RZ ;  /* 0x0000002e081c723c */ /* 0x020fee00000018ff */
[----:B------:R3:W-:Y:S01]  /*2c70*/  LDGSTS.E.BYPASS.LTC128B.128 [R239+0x7100], [R20.64], !P0 ;  /* 0x0710000014ef7fae */ /* 0x0007e2000c101d52 */
[----:B------:R-:W-:Y:S01]  /*2c80*/  HMMA.16816.F32 R8, R12, R66, R40 ;  /* 0x000000420c08723c */ /* 0x000fe20000001828 */
[----:B------:R-:W-:-:S02]  /*2c90*/  PLOP3.LUT P0, PT, PT, PT, UP0, 0x40, 0x0 ;  /* 0x000000000000781c */ /* 0x000fc40003f0e808 */
[----:B------:R-:W-:Y:S04]  /*2ca0*/  LDSM.16.M88.4 R68, [R218+0x8900] ;  /* 0x00890000da44783b */ /* 0x000fe80000000200 */
[----:B-1----:R-:W-:Y:S01]  /*2cb0*/  LDSM.16.M88.4 R16, [R222+0x10100] ;  /* 0x01010000de10783b */ /* 0x002fe20000000200 */
[C---:B------:R-:W-:Y:S03]  /*2cc0*/  HMMA.16816.F32 R40, R12.reuse, R72, R56 ;  /* 0x000000480c28723c */ /* 0x040fe60000001838 */
[----:B------:R-:W-:Y:S04]  /*2cd0*/  LDSM.16.M88.4 R56, [R218+0x9900] ;  /* 0x00990000da38783b */ /* 0x000fe80000000200 */
[----:B--2---:R-:W1:Y:S01]  /*2ce0*/  LDSM.16.M88.4 R24, [R218+0x8100] ;  /* 0x00810000da18783b */ /* 0x004e620000000200 */
[C---:B----4-:R-:W-:Y:S03]  /*2cf0*/  HMMA.16816.F32 R44, R12.reuse, R80, R32 ;  /* 0x000000500c2c723c */ /* 0x050fe60000001820 */
[----:B------:R-:W-:Y:S04]  /*2d00*/  LDSM.16.M88.4 R72, [R217+0x1800] ;  /* 0x00180000d948783b */ /* 0x000fe80000000200 */
[----:B------:R-:W-:Y:S01]  /*2d10*/  LDSM.16.M88.4 R88, [R212+0xd100] ;  /* 0x00d10000d458783b */ /* 0x000fe20000000200 */
[C---:B---3--:R-:W-:Y:S03]  /*2d20*/  HMMA.16816.F32 R20, R12.reuse, R64, R48 ;  /* 0x000000400c14723c */ /* 0x048fe60000001830 */
[----:B------:R-:W2:Y:S04]  /*2d30*/  LDSM.16.M88.4 R64, [R218+0x9100] ;  /* 0x00910000da40783b */ /* 0x000ea80000000200 */
[----:B------:R-:W-:Y:S01]  /*2d40*/  LDSM.16.M88.4 R92, [R223+0x4000] ;  /* 0x00400000df5c783b */ /* 0x000fe20000000200 */
[C---:B------:R-:W-:Y:S03]  /*2d50*/  HMMA.16816.F32 R48, R12.reuse, R76, R52 ;  /* 0x0000004c0c30723c */ /* 0x040fe60000001834 */
[----:B------:R-:W-:Y:S04]  /*2d60*/  LDSM.16.M88.4 R100, [R223+0x4800] ;  /* 0x00480000df64783b */ /* 0x000fe80000000200 */
[----:B------:R-:W-:Y:S01]  /*2d70*/  LDSM.16.M88.4 R96, [R218+0xc900] ;  /* 0x00c90000da60783b */ /* 0x000fe20000000200 */
[C---:B------:R-:W-:Y:S03]  /*2d80*/  HMMA.16816.F32 R52, R12.reuse, R78, R36 ;  /* 0x0000004e0c34723c */ /* 0x040fe60000001824 */
[----:B------:R-:W-:Y:S04]  /*2d90*/  LDSM.16.M88.4 R76, [R223+0x2000] ;  /* 0x00200000df4c783b */ /* 0x000fe80000000200 */
[----:B------:R-:W-:Y:S01]  /*2da0*/  LDSM.16.M88.4 R108, [R223+0x7800] ;  /* 0x00780000df6c783b */ /* 0x000fe20000000200 */
[----:B------:R-:W-:Y:S03]  /*2db0*/  HMMA.16816.F32 R12, R12, R82, R28 ;  /* 0x000000520c0c723c */ /* 0x000fe6000000181c */
[----:B------:R-:W-:Y:S04]  /*2dc0*/  LDSM.16.M88.4 R28, [R217] ;  /* 0x00000000d91c783b */ /* 0x000fe80000000200 */
[----:B------:R-:W-:Y:S01]  /*2dd0*/  LDSM.16.M88.4 R80, [R212+0xa100] ;  /* 0x00a10000d450783b */ /* 0x000fe20000000200 */
[C---:B-1----:R-:W-:Y:S03]  /*2de0*/  HMMA.16816.F32 R32, R16.reuse, R26, R8 ;  /* 0x0000001a1020723c */ /* 0x042fe60000001808 */
[----:B------:R-:W1:Y:S04]  /*2df0*/  LDSM.16.M88.4 R8, [R221+0x10100] ;  /* 0x01010000dd08783b */ /* 0x000e680000000200 */
[----:B------:R-:W-:Y:S01]  /*2e00*/  LDSM.16.M88.4 R104, [R218+0xf900] ;  /* 0x00f90000da68783b */ /* 0x000fe20000000200 */
[C---:B------:R-:W-:Y:S03]  /*2e10*/  HMMA.16816.F32 R36, R16.reuse, R24, R20 ;  /* 0x000000181024723c */ /* 0x040fe60000001814 */
[----:B------:R-:W3:Y:S04]  /*2e20*/  LDSM.16.M88.4 R24, [R217+0x800] ;  /* 0x00080000d918783b */ /* 0x000ee80000000200 */
[----:B------:R-:W0:Y:S01]  /*2e30*/  LDGDEPBAR ;  /* 0x00000000000079af */ /* 0x000e220000000000 */
[C---:B------:R-:W-:Y:S08]  /*2e40*/  HMMA.16816.F32 R20, R16.reuse, R68, R40 ;  /* 0x000000441014723c */ /* 0x040ff00000001828 */
[C---:B------:R-:W-:Y:S01]  /*2e50*/  HMMA.16816.F32 R40, R16.reuse, R70, R60 ;  /* 0x000000461028723c */ /* 0x040fe2000000183c */
[----:B------:R-:W4:Y:S07]  /*2e60*/  LDSM.16.M88.4 R68, [R217+0x1000] ;  /* 0x00100000d944783b */ /* 0x000f2e0000000200 */
[C---:B--2---:R-:W-:Y:S08]  /*2e70*/  HMMA.16816.F32 R48, R16.reuse, R64, R48 ;  /* 0x000000401030723c */ /* 0x044ff00000001830 */
[C---:B------:R-:W-:Y:S08]  /*2e80*/  HMMA.16816.F32 R64, R16.reuse, R66, R52 ;  /* 0x000000421040723c */ /* 0x040ff00000001834 */
[C---:B------:R-:W-:Y:S08]  /*2e90*/  HMMA.16816.F32 R52, R16.reuse, R56, R44 ;  /* 0x000000381034723c */ /* 0x040ff0000000182c */
[----:B------:R-:W-:Y:S01]  /*2ea0*/  HMMA.16816.F32 R60, R16, R58, R12 ;  /* 0x0000003a103c723c */ /* 0x000fe2000000180c */
[----:B------:R-:W2:Y:S07]  /*2eb0*/  LDSM.16.M88.4 R12, [R219+0x14100] ;  /* 0x01410000db0c783b */ /* 0x000eae0000000200 */
[C---:B-1----:R-:W-:Y:S01]  /*2ec0*/  HMMA.16816.F32 R56, R8.reuse, R28, R36 ;  /* 0x0000001c0838723c */ /* 0x042fe20000001824 */
[----:B------:R-:W1:Y:S07]  /*2ed0*/  LDSM.16.M88.4 R36, [R212+0xa900] ;  /* 0x00a90000d424783b */ /* 0x000e6e0000000200 */
[C---:B------:R-:W-:Y:S01]  /*2ee0*/  HMMA.16816.F32 R44, R8.reuse, R30, R32 ;  /* 0x0000001e082c723c */ /* 0x040fe20000001820 */
[----:B------:R-:W5:Y:S07]  /*2ef0*/  LDSM.16.M88.4 R28, [R212+0xb100] ;  /* 0x00b10000d41c783b */ /* 0x000f6e0000000200 */
[C---:B---3--:R-:W-:Y:S08]  /*2f00*/  HMMA.16816.F32 R32, R8.reuse, R24, R20 ;  /* 0x000000180820723c */ /* 0x048ff00000001814 */
[C---:B----4-:R-:W-:Y:S08]  /*2f10*/  HMMA.16816.F32 R20, R8.reuse, R68, R48 ;  /* 0x000000440814723c */ /* 0x050ff00000001830 */
[C---:B------:R-:W-:Y:S01]  /*2f20*/  HMMA.16816.F32 R16, R8.reuse, R70, R64 ;  /* 0x000000460810723c */ /* 0x040fe20000001840 */
[----:B------:R-:W3:Y:S04]  /*2f30*/  LDSM.16.M88.4 R68, [R212+0xb900] ;  /* 0x00b90000d444783b */ /* 0x000ee80000000200 */
[----:B------:R-:W-:Y:S03]  /*2f40*/  LDSM.16.M88.4 R64, [R223+0x2800] ;  /* 0x00280000df40783b */ /* 0x000fe60000000200 */
[C---:B------:R-:W-:Y:S08]  /*2f50*/  HMMA.16816.F32 R24, R8.reuse, R26, R40 ;  /* 0x0000001a0818723c */ /* 0x040ff00000001828 */
[C---:B------:R-:W-:Y:S08]  /*2f60*/  HMMA.16816.F32 R52, R8.reuse, R72, R52 ;  /* 0x000000480834723c */ /* 0x040ff00000001834 */
[----:B------:R-:W-:Y:S01]  /*2f70*/  HMMA.16816.F32 R48, R8, R74, R60 ;  /* 0x0000004a0830723c */ /* 0x000fe2000000183c */
[----:B------:R-:W4:Y:S07]  /*2f80*/  LDSM.16.M88.4 R8, [R220+0x14100] ;  /* 0x01410000dc08783b */ /* 0x000f2e0000000200 */
[C---:B--2---:R-:W-:Y:S08]  /*2f90*/  HMMA.16816.F32 R84, R12.reuse, R80, R56 ;  /* 0x000000500c54723c */ /* 0x044ff00000001838 */
[C---:B------:R-:W-:Y:S01]  /*2fa0*/  HMMA.16816.F32 R80, R12.reuse, R82, R44 ;  /* 0x000000520c50723c */ /* 0x040fe2000000182c */
[----:B------:R-:W2:Y:S07]  /*2fb0*/  LDSM.16.M88.4 R44, [R223+0x3000] ;  /* 0x00300000df2c783b */ /* 0x000eae0000000200 */
[C---:B-1----:R-:W-:Y:S01]  /*2fc0*/  HMMA.16816.F32 R72, R12.reuse, R36, R32 ;  /* 0x000000240c48723c */ /* 0x042fe20000001820 */
[----:B------:R-:W1:Y:S07]  /*2fd0*/  LDSM.16.M88.4 R32, [R223+0x3800] ;  /* 0x00380000df20783b */ /* 0x000e6e0000000200 */
[C---:B------:R-:W-:Y:S01]  /*2fe0*/  HMMA.16816.F32 R60, R12.reuse, R38, R24 ;  /* 0x000000260c3c723c */ /* 0x040fe20000001818 */
[----:B------:R-:W-:Y:S07]  /*2ff0*/  LDSM.16.M88.4 R24, [R218+0xa100] ;  /* 0x00a10000da18783b */ /* 0x000fee0000000200 */
[C---:B-----5:R-:W-:Y:S08]  /*3000*/  HMMA.16816.F32 R56, R12.reuse, R28, R20 ;  /* 0x0000001c0c38723c */ /* 0x060ff00000001814 */
[C---:B------:R-:W-:Y:S08]  /*3010*/  HMMA.16816.F32 R40, R12.reuse, R30, R16 ;  /* 0x0000001e0c28723c */ /* 0x040ff00000001810 */
[C---:B---3--:R-:W-:Y:S08]  /*3020*/  HMMA.16816.F32 R36, R12.reuse, R68, R52 ;  /* 0x000000440c24723c */ /* 0x048ff00000001834 */
[----:B------:R-:W-:Y:S01]  /*3030*/  HMMA.16816.F32 R28, R12, R70, R48 ;  /* 0x000000460c1c723c */ /* 0x000fe20000001830 */
[----:B------:R-:W3:Y:S07]  /*3040*/  LDSM.16.M88.4 R12, [R222+0x14100] ;  /* 0x01410000de0c783b */ /* 0x000eee0000000200 */
[C---:B----4-:R-:W-:Y:S01]  /*3050*/  HMMA.16816.F32 R20, R8.reuse, R76, R84 ;  /* 0x0000004c0814723c */ /* 0x050fe20000001854 */
[----:B------:R-:W-:Y:S07]  /*3060*/  LDSM.16.M88.4 R84, [R218+0xc100] ;  /* 0x00c10000da54783b */ /* 0x000fee0000000200 */
[C---:B------:R-:W-:Y:S01]  /*3070*/  HMMA.16816.F32 R16, R8.reuse, R78, R80 ;  /* 0x0000004e0810723c */ /* 0x040fe20000001850 */
[----:B------:R-:W4:Y:S04]  /*3080*/  LDSM.16.M88.4 R76, [R218+0xa900] ;  /* 0x00a90000da4c783b */ /* 0x000f280000000200 */
[----:B------:R-:W-:Y:S03]  /*3090*/  LDSM.16.M88.4 R80, [R218+0xb900] ;  /* 0x00b90000da50783b */ /* 0x000fe60000000200 */
[C---:B------:R-:W-:Y:S01]  /*30a0*/  HMMA.16816.F32 R68, R8.reuse, R64, R72 ;  /* 0x000000400844723c */ /* 0x040fe20000001848 */
[----:B------:R-:W-:Y:S07]  /*30b0*/  LDSM.16.M88.4 R72, [R212+0xc100] ;  /* 0x00c10000d448783b */ /* 0x000fee0000000200 */
[C---:B------:R-:W-:Y:S01]  /*30c0*/  HMMA.16816.F32 R60, R8.reuse, R66, R60 ;  /* 0x00000042083c723c */ /* 0x040fe2000000183c */
[----:B------:R-:W5:Y:S07]  /*30d0*/  LDSM.16.M88.4 R64, [R218+0xb100] ;  /* 0x00b10000da40783b */ /* 0x000f6e0000000200 */
[C---:B--2---:R-:W-:Y:S08]  /*30e0*/  HMMA.16816.F32 R56, R8.reuse, R44, R56 ;  /* 0x0000002c0838723c */ /* 0x044ff00000001838 */
[C---:B------:R-:W-:Y:S08]  /*30f0*/  HMMA.16816.F32 R52, R8.reuse, R46, R40 ;  /* 0x0000002e0834723c */ /* 0x040ff00000001828 */
[C---:B-1----:R-:W-:Y:S01]  /*3100*/  HMMA.16816.F32 R48, R8.reuse, R32, R36 ;  /* 0x000000200830723c */ /* 0x042fe20000001824 */
[----:B------:R-:W-:Y:S07]  /*3110*/  LDSM.16.M88.4 R36, [R217+0x2800] ;  /* 0x00280000d924783b */ /* 0x000fee0000000200 */
[----:B------:R-:W-:Y:S01]  /*3120*/  HMMA.16816.F32 R44, R8, R34, R28 ;  /* 0x00000022082c723c */ /* 0x000fe2000000181c */
[----:B------:R-:W-:Y:S07]  /*3130*/  LDSM.16.M88.4 R8, [R221+0x14100] ;  /* 0x01410000dd08783b */ /* 0x000fee0000000200 */
[C---:B---3--:R-:W-:Y:S08]  /*3140*/  HMMA.16816.F32 R32, R12.reuse, R24, R20 ;  /* 0x000000180c20723c */ /* 0x048ff00000001814 */
[C---:B------:R-:W-:Y:S01]  /*3150*/  HMMA.16816.F32 R20, R12.reuse, R26, R16 ;  /* 0x0000001a0c14723c */ /* 0x040fe20000001810 */
[----:B------:R-:W1:Y:S04]  /*3160*/  LDSM.16.M88.4 R24, [R217+0x2000] ;  /* 0x00200000d918783b */ /* 0x000e680000000200 */
[----:B------:R-:W-:Y:S03]  /*3170*/  LDSM.16.M88.4 R16, [R219+0x18100] ;  /* 0x01810000db10783b */ /* 0x000fe60000000200 */
[C---:B----4-:R-:W-:Y:S01]  /*3180*/  HMMA.16816.F32 R28, R12.reuse, R76, R68 ;  /* 0x0000004c0c1c723c */ /* 0x050fe20000001844 */
[----:B------:R-:W2:Y:S07]  /*3190*/  LDSM.16.M88.4 R68, [R217+0x3000] ;  /* 0x00300000d944783b */ /* 0x000eae0000000200 */
[C---:B------:R-:W-:Y:S01]  /*31a0*/  HMMA.16816.F32 R40, R12.reuse, R78, R60 ;  /* 0x0000004e0c28723c */ /* 0x040fe2000000183c */
[----:B------:R-:W-:Y:S07]  /*31b0*/  LDSM.16.M88.4 R76, [R212+0xc900] ;  /* 0x00c90000d44c783b */ /* 0x000fee0000000200 */
[C---:B-----5:R-:W-:Y:S08]  /*31c0*/  HMMA.16816.F32 R56, R12.reuse, R64, R56 ;  /* 0x000000400c38723c */ /* 0x060ff00000001838 */
[C---:B------:R-:W-:Y:S01]  /*31d0*/  HMMA.16816.F32 R52, R12.reuse, R66, R52 ;  /* 0x000000420c34723c */ /* 0x040fe20000001834 */
[----:B------:R-:W3:Y:S07]  /*31e0*/  LDSM.16.M88.4 R64, [R217+0x3800] ;  /* 0x00380000d940783b */ /* 0x000eee0000000200 */
[C---:B------:R-:W-:Y:S08]  /*31f0*/  HMMA.16816.F32 R60, R12.reuse, R80, R48 ;  /* 0x000000500c3c723c */ /* 0x040ff00000001830 */
[----:B------:R-:W-:Y:S01]  /*3200*/  HMMA.16816.F32 R48, R12, R82, R44 ;  /* 0x000000520c30723c */ /* 0x000fe2000000182c */
[----:B------:R-:W4:Y:S04]  /*3210*/  LDSM.16.M88.4 R80, [R212+0xd900] ;  /* 0x00d90000d450783b */ /* 0x000f280000000200 */
[----:B------:R-:W5:Y:S03]  /*3220*/  LDSM.16.M88.4 R12, [R220+0x18100] ;  /* 0x01810000dc0c783b */ /* 0x000f660000000200 */
[C---:B-1----:R-:W-:Y:S08]  /*3230*/  HMMA.16816.F32 R32, R8.reuse, R24, R32 ;  /* 0x000000180820723c */ /* 0x042ff00000001820 */
[C---:B------:R-:W-:Y:S08]  /*3240*/  HMMA.16816.F32 R24, R8.reuse, R26, R20 ;  /* 0x0000001a0818723c */ /* 0x040ff00000001814 */
[C---:B------:R-:W-:Y:S08]  /*3250*/  HMMA.16816.F32 R20, R8.reuse, R36, R28 ;  /* 0x000000240814723c */ /* 0x040ff0000000181c */
[C---:B------:R-:W-:Y:S08]  /*3260*/  HMMA.16816.F32 R28, R8.reuse, R38, R40 ;  /* 0x00000026081c723c */ /* 0x040ff00000001828 */
[C---:B--2---:R-:W-:Y:S08]  /*3270*/  HMMA.16816.F32 R44, R8.reuse, R68, R56 ;  /* 0x00000044082c723c */ /* 0x044ff00000001838 */
[C---:B------:R-:W-:Y:S01]  /*3280*/  HMMA.16816.F32 R56, R8.reuse, R70, R52 ;  /* 0x000000460838723c */ /* 0x040fe20000001834 */
[----:B------:R-:W-:Y:S07]  /*3290*/  LDSM.16.M88.4 R68, [R218+0xd100] ;  /* 0x00d10000da44783b */ /* 0x000fee0000000200 */
[C---:B---3--:R-:W-:Y:S08]  /*32a0*/  HMMA.16816.F32 R60, R8.reuse, R64, R60 ;  /* 0x00000040083c723c */ /* 0x048ff0000000183c */
[----:B------:R-:W-:Y:S01]  /*32b0*/  HMMA.16816.F32 R40, R8, R66, R48 ;  /* 0x000000420828723c */ /* 0x000fe20000001830 */
[----:B------:R-:W1:Y:S04]  /*32c0*/  LDSM.16.M88.4 R64, [R223+0x5000] ;  /* 0x00500000df40783b */ /* 0x000e680000000200 */
[----:B------:R-:W-:Y:S03]  /*32d0*/  LDSM.16.M88.4 R8, [R222+0x18100] ;  /* 0x01810000de08783b */ /* 0x000fe60000000200 */
[C---:B------:R-:W-:Y:S08]  /*32e0*/  HMMA.16816.F32 R36, R16.reuse, R72, R32 ;  /* 0x000000481024723c */ /* 0x040ff00000001820 */
[C---:B------:R-:W-:Y:S01]  /*32f0*/  HMMA.16816.F32 R32, R16.reuse, R74, R24 ;  /* 0x0000004a1020723c */ /* 0x040fe20000001818 */
[----:B------:R-:W-:Y:S07]  /*3300*/  LDSM.16.M88.4 R72, [R218+0xd900] ;  /* 0x00d90000da48783b */ /* 0x000fee0000000200 */
[C---:B------:R-:W-:Y:S08]  /*3310*/  HMMA.16816.F32 R24, R16.reuse, R76, R20 ;  /* 0x0000004c1018723c */ /* 0x040ff00000001814 */
[C---:B------:R-:W-:Y:S01]  /*3320*/  HMMA.16816.F32 R20, R16.reuse, R78, R28 ;  /* 0x0000004e1014723c */ /* 0x040fe2000000181c */
[----:B------:R-:W2:Y:S07]  /*3330*/  LDSM.16.M88.4 R76, [R223+0x5800] ;  /* 0x00580000df4c783b */ /* 0x000eae0000000200 */
[C---:B------:R-:W-:Y:S08]  /*3340*/  HMMA.16816.F32 R28, R16.reuse, R88, R44 ;  /* 0x00000058101c723c */ /* 0x040ff0000000182c */
[C---:B------:R-:W-:Y:S01]  /*3350*/  HMMA.16816.F32 R56, R16.reuse, R90, R56 ;  /* 0x0000005a1038723c */ /* 0x040fe20000001838 */
[----:B------:R-:W-:Y:S07]  /*3360*/  LDSM.16.M88.4 R88, [R217+0x4800] ;  /* 0x00480000d958783b */ /* 0x000fee0000000200 */
[C---:B----4-:R-:W-:Y:S08]  /*3370*/  HMMA.16816.F32 R60, R16.reuse, R80, R60 ;  /* 0x00000050103c723c */ /* 0x050ff0000000183c */
[----:B------:R-:W-:Y:S01]  /*3380*/  HMMA.16816.F32 R52, R16, R82, R40 ;  /* 0x000000521034723c */ /* 0x000fe20000001828 */
[----:B------:R-:W-:Y:S07]  /*3390*/  LDSM.16.M88.4 R80, [R217+0x4000] ;  /* 0x00400000d950783b */ /* 0x000fee0000000200 */
[C---:B-----5:R-:W-:Y:S08]  /*33a0*/  HMMA.16816.F32 R16, R12.reuse, R92, R36 ;  /* 0x0000005c0c10723c */ /* 0x060ff00000001824 */
[C---:B------:R-:W-:Y:S01]  /*33b0*/  HMMA.16816.F32 R44, R12.reuse, R94, R32 ;  /* 0x0000005e0c2c723c */ /* 0x040fe20000001820 */
[----:B------:R-:W-:Y:S07]  /*33c0*/  LDSM.16.M88.4 R92, [R217+0x6800] ;  /* 0x00680000d95c783b */ /* 0x000fee0000000200 */
[C---:B------:R-:W-:Y:S08]  /*33d0*/  HMMA.16816.F32 R48, R12.reuse, R100, R24 ;  /* 0x000000640c30723c */ /* 0x040ff00000001818 */
[C---:B-1----:R-:W-:Y:S08]  /*33e0*/  HMMA.16816.F32 R36, R12.reuse, R64, R28 ;  /* 0x000000400c24723c */ /* 0x042ff0000000181c */
[C---:B------:R-:W-:Y:S01]  /*33f0*/  HMMA.16816.F32 R40, R12.reuse, R102, R20 ;  /* 0x000000660c28723c */ /* 0x040fe20000001814 */
[----:B------:R-:W1:Y:S04]  /*3400*/  LDSM.16.M88.4 R20, [R221+0x18100] ;  /* 0x01810000dd14783b */ /* 0x000e680000000200 */
[----:B------:R-:W-:Y:S03]  /*3410*/  LDSM.16.M88.4 R100, [R218+0xf100] ;  /* 0x00f10000da64783b */ /* 0x000fe60000000200 */
[C---:B------:R-:W-:Y:S08]  /*3420*/  HMMA.16816.F32 R32, R12.reuse, R66, R56 ;  /* 0x000000420c20723c */ /* 0x040ff00000001838 */
[C---:B--2---:R-:W-:Y:S08]  /*3430*/  HMMA.16816.F32 R28, R12.reuse, R76, R60 ;  /* 0x0000004c0c1c723c */ /* 0x044ff0000000183c */
[----:B------:R-:W-:Y:S01]  /*3440*/  HMMA.16816.F32 R24, R12, R78, R52 ;  /* 0x0000004e0c18723c */ /* 0x000fe20000001834 */
[----:B------:R-:W2:Y:S07]  /*3450*/  LDSM.16.M88.4 R76, [R217+0x5000] ;  /* 0x00500000d94c783b */ /* 0x000eae0000000200 */
[C---:B------:R-:W-:Y:S08]  /*3460*/  HMMA.16816.F32 R16, R8.reuse, R84, R16 ;  /* 0x000000540810723c */ /* 0x040ff00000001810 */
[C---:B------:R-:W-:Y:S01]  /*3470*/  HMMA.16816.F32 R12, R8.reuse, R86, R44 ;  /* 0x00000056080c723c */ /* 0x040fe2000000182c */
[----:B------:R-:W3:Y:S07]  /*3480*/  LDSM.16.M88.4 R84, [R217+0x5800] ;  /* 0x00580000d954783b */ /* 0x000eee0000000200 */
[C---:B------:R-:W-:Y:S08]  /*3490*/  HMMA.16816.F32 R48, R8.reuse, R96, R48 ;  /* 0x000000600830723c */ /* 0x040ff00000001830 */
[C---:B------:R-:W-:Y:S01]  /*34a0*/  HMMA.16816.F32 R60, R8.reuse, R98, R40 ;  /* 0x00000062083c723c */ /* 0x040fe20000001828 */
[----:B------:R-:W-:Y:S07]  /*34b0*/  LDSM.16.M88.4 R96, [R218+0xe900] ;  /* 0x00e90000da60783b */ /* 0x000fee0000000200 */
[C---:B------:R-:W-:Y:S01]  /*34c0*/  HMMA.16816.F32 R64, R8.reuse, R68, R36 ;  /* 0x000000440840723c */ /* 0x040fe20000001824 */
[----:B------:R-:W-:Y:S07]  /*34d0*/  LDSM.16.M88.4 R36, [R212+0xe100] ;  /* 0x00e10000d424783b */ /* 0x000fee0000000200 */
[C---:B------:R-:W-:Y:S01]  /*34e0*/  HMMA.16816.F32 R56, R8.reuse, R70, R32 ;  /* 0x000000460838723c */ /* 0x040fe20000001820 */
[----:B------:R-:W-:Y:S04]  /*34f0*/  LDSM.16.M88.4 R32, [R212+0xe900] ;  /* 0x00e90000d420783b */ /* 0x000fe80000000200 */
[----:B------:R-:W-:Y:S03]  /*3500*/  LDSM.16.M88.4 R68, [R212+0xf100] ;  /* 0x00f10000d444783b */ /* 0x000fe60000000200 */
[C---:B------:R-:W-:Y:S08]  /*3510*/  HMMA.16816.F32 R52, R8.reuse, R72, R28 ;  /* 0x000000480834723c */ /* 0x040ff0000000181c */
[----:B------:R-:W-:Y:S01]  /*3520*/  HMMA.16816.F32 R44, R8, R74, R24 ;  /* 0x0000004a082c723c */ /* 0x000fe20000001818 */
[----:B------:R-:W4:Y:S04]  /*3530*/  LDSM.16.M88.4 R8, [R219+0x1c100] ;  /* 0x01c10000db08783b */ /* 0x000f280000000200 */
[----:B------:R-:W-:Y:S03]  /*3540*/  LDSM.16.M88.4 R72, [R223+0x6000] ;  /* 0x00600000df48783b */ /* 0x000fe60000000200 */
[C---:B-1----:R-:W-:Y:S01]  /*3550*/  HMMA.16816.F32 R40, R20.reuse, R80, R16 ;  /* 0x000000501428723c */ /* 0x042fe20000001810 */
[----:B------:R-:W1:Y:S07]  /*3560*/  LDSM.16.M88.4 R16, [R220+0x1c100] ;  /* 0x01c10000dc10783b */ /* 0x000e6e0000000200 */
[C---:B------:R-:W-:Y:S01]  /*3570*/  HMMA.16816.F32 R28, R20.reuse, R82, R12 ;  /* 0x00000052141c723c */ /* 0x040fe2000000180c */
[----:B------:R-:W-:Y:S07]  /*3580*/  LDSM.16.M88.4 R80, [R218+0xe100] ;  /* 0x00e10000da50783b */ /* 0x000fee0000000200 */
[C---:B------:R-:W-:Y:S08]  /*3590*/  HMMA.16816.F32 R24, R20.reuse, R88, R48 ;  /* 0x000000581418723c */ /* 0x040ff00000001830 */
[C---:B------:R-:W-:Y:S01]  /*35a0*/  HMMA.16816.F32 R12, R20.reuse, R90, R60 ;  /* 0x0000005a140c723c */ /* 0x040fe2000000183c */
[----:B------:R-:W-:Y:S07]  /*35b0*/  LDSM.16.M88.4 R88, [R223+0x7000] ;  /* 0x00700000df58783b */ /* 0x000fee0000000200 */
[C---:B--2---:R-:W-:Y:S01]  /*35c0*/  HMMA.16816.F32 R60, R20.reuse, R76, R64 ;  /* 0x0000004c143c723c */ /* 0x044fe20000001840 */
[----:B------:R-:W2:Y:S07]  /*35d0*/  LDSM.16.M88.4 R64, [R212+0xf900] ;  /* 0x00f90000d440783b */ /* 0x000eae0000000200 */
[C---:B------:R-:W-:Y:S08]  /*35e0*/  HMMA.16816.F32 R56, R20.reuse, R78, R56 ;  /* 0x0000004e1438723c */ /* 0x040ff00000001838 */
[C---:B---3--:R-:W-:Y:S08]  /*35f0*/  HMMA.16816.F32 R52, R20.reuse, R84, R52 ;  /* 0x000000541434723c */ /* 0x048ff00000001834 */
[----:B------:R-:W-:Y:S01]  /*3600*/  HMMA.16816.F32 R20, R20, R86, R44 ;  /* 0x000000561414723c */ /* 0x000fe2000000182c */
[----:B------:R-:W3:Y:S07]  /*3610*/  LDSM.16.M88.4 R84, [R223+0x6800] ;  /* 0x00680000df54783b */ /* 0x000eee0000000200 */
[C---:B----4-:R-:W-:Y:S08]  /*3620*/  HMMA.16816.F32 R48, R8.reuse, R36, R40 ;  /* 0x000000240830723c */ /* 0x050ff00000001828 */
[C---:B------:R-:W-:Y:S08]  /*3630*/  HMMA.16816.F32 R44, R8.reuse, R38, R28 ;  /* 0x00000026082c723c */ /* 0x040ff0000000181c */
[C---:B------:R-:W-:Y:S08]  /*3640*/  HMMA.16816.F32 R40, R8.reuse, R32, R24 ;  /* 0x000000200828723c */ /* 0x040ff00000001818 */
[----:B------:R-:W-:Y:S01]  /*3650*/  HMMA.16816.F32 R36, R8, R34, R12 ;  /* 0x000000220824723c */ /* 0x000fe2000000180c */
[----:B------:R-:W4:Y:S07]  /*3660*/  LDSM.16.M88.4 R12, [R222+0x1c100] ;  /* 0x01c10000de0c783b */ /* 0x000f2e0000000200 */
[----:B-1----:R-:W-:Y:S01]  /*3670*/  HMMA.16816.F32 R76, R16, R72, R48 ;  /* 0x00000048104c723c */ /* 0x002fe20000001830 */
[----:B------:R-:W-:Y:S07]  /*3680*/  LDSM.16.M88.4 R48, [R217+0x7800] ;  /* 0x00780000d930783b */ /* 0x000fee0000000200 */
[C---:B------:R-:W-:Y:S08]  /*3690*/  HMMA.16816.F32 R32, R8.reuse, R68, R60 ;  /* 0x000000440820723c */ /* 0x040ff0000000183c */
[C---:B------:R-:W-:Y:S08]  /*36a0*/  HMMA.16816.F32 R28, R8.reuse, R70, R56 ;  /* 0x00000046081c723c */ /* 0x040ff00000001838 */
[C---:B--2---:R-:W-:Y:S08]  /*36b0*/  HMMA.16816.F32 R24, R8.reuse, R64, R52 ;  /* 0x000000400818723c */ /* 0x044ff00000001834 */
[----:B------:R-:W-:Y:S01]  /*36c0*/  HMMA.16816.F32 R20, R8, R66, R20 ;  /* 0x000000420814723c */ /* 0x000fe20000001814 */
[----:B------:R-:W-:Y:S07]  /*36d0*/  LDSM.16.M88.4 R8, [R221+0x1c100] ;  /* 0x01c10000dd08783b */ /* 0x000fee0000000200 */
[C---:B---3--:R-:W-:Y:S08]  /*36e0*/  HMMA.16816.F32 R68, R16.reuse, R84, R40 ;  /* 0x000000541044723c */ /* 0x048ff00000001828 */
[C---:B------:R-:W-:Y:S01]  /*36f0*/  HMMA.16816.F32 R64, R16.reuse, R86, R36 ;  /* 0x000000561040723c */ /* 0x040fe20000001824 */
[----:B------:R-:W1:Y:S07]  /*3700*/  LDSM.16.M88.4 R84, [R217+0x6000] ;  /* 0x00600000d954783b */ /* 0x000e6e0000000200 */
[----:B------:R-:W-:Y:S08]  /*3710*/  HMMA.16816.F32 R72, R16, R74, R44 ;  /* 0x0000004a1048723c */ /* 0x000ff0000000182c */
[----:B----4-:R-:W-:Y:S08]  /*3720*/  HMMA.16816.F32 R44, R12, R80, R76 ;  /* 0x000000500c2c723c */ /* 0x010ff0000000184c */
[C---:B------:R-:W-:Y:S08]  /*3730*/  HMMA.16816.F32 R60, R16.reuse, R88, R32 ;  /* 0x00000058103c723c */ /* 0x040ff00000001820 */
[----:B------:R-:W-:Y:S01]  /*3740*/  HMMA.16816.F32 R56, R16, R90, R28 ;  /* 0x0000005a1038723c */ /* 0x000fe2000000181c */
[----:B------:R-:W2:Y:S01]  /*3750*/  LDSM.16.M88.4 R88, [R217+0x7000] ;  /* 0x00700000d958783b */ /* 0x000ea20000000200 */
[----:B------:R-:W-:-:S06]  /*3760*/  DEPBAR.LE SB0, 0x0 ;  /* 0x000080000000791a */ /* 0x000fcc0000000000 */
[C---:B------:R-:W-:Y:S08]  /*3770*/  HMMA.16816.F32 R52, R16.reuse, R108, R24 ;  /* 0x0000006c1034723c */ /* 0x040ff00000001818 */
[----:B------:R-:W-:Y:S08]  /*3780*/  HMMA.16816.F32 R16, R16, R110, R20 ;  /* 0x0000006e1010723c */ /* 0x000ff00000001814 */
[----:B-1----:R-:W-:Y:S08]  /*3790*/  HMMA.16816.F32 R44, R8, R84, R44 ;  /* 0x00000054082c723c */ /* 0x002ff0000000182c */
[C---:B------:R-:W-:Y:S08]  /*37a0*/  HMMA.16816.F32 R40, R12.reuse, R82, R72 ;  /* 0x000000520c28723c */ /* 0x040ff00000001848 */
[C---:B------:R-:W-:Y:S08]  /*37b0*/  HMMA.16816.F32 R28, R12.reuse, R100, R60 ;  /* 0x000000640c1c723c */ /* 0x040ff0000000183c */
[----:B------:R-:W-:Y:S01]  /*37c0*/  HMMA.16816.F32 R36, R12, R96, R68 ;  /* 0x000000600c24723c */ /* 0x000fe20000001844 */
[----:B------:R-:W-:-:S07]  /*37d0*/  FMUL.FTZ R0, R44, c[0x0][0x320] ;  /* 0x0000c8002c007a20 */ /* 0x000fce0000410000 */
[C---:B------:R-:W-:Y:S08]  /*37e0*/  HMMA.16816.F32 R32, R12.reuse, R98, R64 ;  /* 0x000000620c20723c */ /* 0x040ff00000001840 */
[C---:B------:R-:W-:Y:S08]  /*37f0*/  HMMA.16816.F32 R24, R12.reuse, R102, R56 ;  /* 0x000000660c18723c */ /* 0x040ff00000001838 */
[C---:B------:R-:W-:Y:S08]  /*3800*/  HMMA.16816.F32 R20, R12.reuse, R104, R52 ;  /* 0x000000680c14723c */ /* 0x040ff00000001834 */
[----:B------:R-:W-:Y:S08]  /*3810*/  HMMA.16816.F32 R12, R12, R106, R16 ;  /* 0x0000006a0c0c723c */ /* 0x000ff00000001810 */
[C---:B------:R-:W-:Y:S08]  /*3820*/  HMMA.16816.F32 R84, R8.reuse, R86, R40 ;  /* 0x000000560854723c */ /* 0x040ff00000001828 */
[C---:B--2---:R-:W-:Y:S01]  /*3830*/  HMMA.16816.F32 R40, R8.reuse, R88, R28 ;  /* 0x000000580828723c */ /* 0x044fe2000000181c */
[----:B------:R1:W2:Y:S07]  /*3840*/  MUFU.TANH R29, R0 ;  /* 0x00000000001d7308 */ /* 0x0002ae0000002400 */
[C---:B------:R-:W-:Y:S08]  /*3850*/  HMMA.16816.F32 R36, R8.reuse, R92, R36 ;  /* 0x0000005c0824723c */ /* 0x040ff00000001824 */
[----:B------:R-:W-:Y:S01]  /*3860*/  HMMA.16816.F32 R92, R8, R94, R32 ;  /* 0x0000005e085c723c */ /* 0x000fe20000001820 */
[----:B-1----:R-:W-:-:S04]  /*3870*/  FMUL.FTZ R0, R45, c[0x0][0x320] ;  /* 0x0000c8002d007a20 */ /* 0x002fc80000410000 */
[----:B------:R1:W3:Y:S03]  /*3880*/  MUFU.TANH R28, R0 ;  /* 0x00000000001c7308 */ /* 0x0002e60000002400 */
[C---:B------:R-:W-:Y:S08]  /*3890*/  HMMA.16816.F32 R32, R8.reuse, R48, R20 ;  /* 0x000000300820723c */ /* 0x040ff00000001814 */
[----:B------:R-:W-:Y:S01]  /*38a0*/  HMMA.16816.F32 R88, R8, R90, R24 ;  /* 0x0000005a0858723c */ /* 0x000fe20000001818 */
[----:B-1----:R-:W-:-:S07]  /*38b0*/  FMUL.FTZ R0, R46, c[0x0][0x320] ;  /* 0x0000c8002e007a20 */ /* 0x002fce0000410000 */
[----:B------:R-:W-:Y:S01]  /*38c0*/  HMMA.16816.F32 R48, R8, R50, R12 ;  /* 0x000000320830723c */ /* 0x000fe2000000180c */
[----:B------:R1:W4:Y:S01]  /*38d0*/  MUFU.TANH R31, R0 ;  /* 0x00000000001f7308 */ /* 0x0003220000002400 */
[----:B------:R-:W-:Y:S06]  /*38e0*/  BAR.SYNC.DEFER_BLOCKING 0x0 ;  /* 0x0000000000007b1d */ /* 0x000fec0000010000 */
[----:B------:R-:W-:Y:S05]  /*38f0*/  @P0 BRA `(.L_x_1056) ;  /* 0x000004e000000947 */ /* 0x000fea0003800000 */
[----:B--23--:R-:W-:Y:S01]  /*3900*/  ISETP.NE.AND P1, PT, R126, 0x1, PT ;  /* 0x000000017e00780c */ /* 0x00cfe20003f25270 */
[----:B------:R-:W-:Y:S01]  /*3910*/  IMAD.MOV.U32 R240, RZ, RZ, RZ ;  /* 0x000000fffff07224 */ /* 0x000fe200078e00ff */
[----:B------:R-:W-:-:S04]  /*3920*/  IADD3 R3, R252, UR11, R112 ;  /* 0x0000000bfc037c10 */ /* 0x000fc8000fffe070 */
[----:B------:R-:W-:-:S05]  /*3930*/  IADD3 R3, R3, -0x40, RZ ;  /* 0xffffffc003037810 */ /* 0x000fca0007ffe0ff */
[----:B-1----:R-:W-:Y:S02]  /*3940*/  IMAD.MOV.U32 R0, RZ, RZ, R3 ;  /* 0x000000ffff007224 */ /* 0x002fe400078e0003 */
[----:B------:R-:W-:-:S05]  /*3950*/  @P1 IMAD.HI.U32 R5, R3, c[0x0][0x2bc], RZ ;  /* 0x0000af0003051a27 */ /* 0x000fca00078e00ff */
        /* <DEDUP_REMOVED lines=11> */
[----:B------:R-:W-:Y:S01]  /*3a10*/  SEL R25, RZ, 0x10, P4 ;  /* 0x00000010ff197807 */ /* 0x000fe20002000000 */
[----:B------:R-:W-:Y:S01]  /*3a20*/  IMAD.SHL.U32 R22, R251, 0x2, RZ ;  /* 0x00000002fb167824 */ /* 0x000fe200078e00ff */
[----:B------:R-:W-:Y:S02]  /*3a30*/  IADD3 R9, -R26, 0x10, RZ ;  /* 0x000000101a097810 */ /* 0x000fe40007ffe1ff */
[----:B------:R-:W-:-:S02]  /*3a40*/  SHF.R.S32.HI R0, RZ, 0x1f, R242 ;  /* 0x0000001fff007819 */ /* 0x000fc400000114f2 */
[----:B------:R-:W-:Y:S02]  /*3a50*/  SHF.L.U64.HI R8, R249, 0x1, R125 ;  /* 0x00000001f9087819 */ /* 0x000fe4000001027d */
[----:B------:R-:W-:Y:S01]  /*3a60*/  LOP3.LUT R9, R9, 0xf, RZ, 0xc0, !PT ;  /* 0x0000000f09097812 */ /* 0x000fe200078ec0ff */
[----:B------:R-:W-:Y:S01]  /*3a70*/  IMAD R0, R0, c[0x0][0x1e0], RZ ;  /* 0x0000780000007a24 */ /* 0x000fe200078e02ff */
[----:B------:R-:W-:Y:S02]  /*3a80*/  IADD3 R10, -R25, 0x10, RZ ;  /* 0x00000010190a7810 */ /* 0x000fe40007ffe1ff */
[----:B------:R-:W-:Y:S01]  /*3a90*/  SHF.L.U64.HI R11, R123, 0x1, R124 ;  /* 0x000000017b0b7819 */ /* 0x000fe2000001027c */
[----:B------:R-:W-:Y:S01]  /*3aa0*/  IMAD R0, R242, c[0x0][0x1e4], R0 ;  /* 0x00007900f2007a24 */ /* 0x000fe200078e0200 */
[----:B------:R-:W-:Y:S02]  /*3ab0*/  LOP3.LUT R10, R10, 0xf, RZ, 0xc0, !PT ;  /* 0x0000000f0a0a7812 */ /* 0x000fe400078ec0ff */
[----:B------:R-:W-:-:S02]  /*3ac0*/  SHF.L.U64.HI R23, R121, 0x1, R122 ;  /* 0x0000000179177819 */ /* 0x000fc4000001027a */
[----:B------:R-:W-:Y:S01]  /*3ad0*/  SHF.L.U64.HI R24, R251, 0x1, R120 ;  /* 0x00000001fb187819 */ /* 0x000fe20000010278 */
[----:B-1----:R-:W-:-:S04]  /*3ae0*/  IMAD.WIDE.U32 R6, R242, c[0x0][0x1e0], RZ ;  /* 0x00007800f2067a25 */ /* 0x002fc800078e00ff */
[----:B------:R-:W-:Y:S01]  /*3af0*/  IMAD.IADD R7, R7, 0x1, R0 ;  /* 0x0000000107077824 */ /* 0x000fe200078e0200 */
[----:B--2---:R-:W-:-:S03]  /*3b00*/  SHF.R.S32.HI R0, RZ, 0x1f, R240 ;  /* 0x0000001fff007819 */ /* 0x004fc600000114f0 */
[----:B------:R-:W-:-:S04]  /*3b10*/  IMAD.WIDE.U32 R6, R240, c[0x0][0x1f0], R6 ;  /* 0x00007c00f0067a25 */ /* 0x000fc800078e0006 */
[----:B------:R-:W-:-:S04]  /*3b20*/  IMAD R0, R0, c[0x0][0x1f0], RZ ;  /* 0x00007c0000007a24 */ /* 0x000fc800078e02ff */
[----:B------:R-:W-:Y:S01]  /*3b30*/  IMAD R3, R240, c[0x0][0x1f4], R0 ;  /* 0x00007d00f0037a24 */ /* 0x000fe200078e0200 */
[----:B------:R-:W-:-:S04]  /*3b40*/  IADD3 R0, P0, R6, UR16, RZ ;  /* 0x0000001006007c10 */ /* 0x000fc8000ff1e0ff */
[----:B------:R-:W-:Y:S02]  /*3b50*/  IADD3.X R3, R7, UR9, R3, P0, !PT ;  /* 0x0000000907037c10 */ /* 0x000fe400087fe403 */
[C---:B------:R-:W-:Y:S02]  /*3b60*/  LEA R6, P0, R0.reuse, c[0x0][0x1c8], 0x1 ;  /* 0x0000720000067a11 */ /* 0x040fe400078008ff */
[----:B------:R-:W-:Y:S02]  /*3b70*/  IADD3 R7, -R27, 0x10, RZ ;  /* 0x000000101b077810 */ /* 0x000fe40007ffe1ff */
[----:B------:R-:W-:Y:S02]  /*3b80*/  LEA.HI.X R5, R0, c[0x0][0x1cc], R3, 0x1, P0 ;  /* 0x0000730000057a11 */ /* 0x000fe400000f0c03 */
[----:B------:R-:W1:Y:S01]  /*3b90*/  SHFL.IDX PT, R0, R6, 0x1, 0x181f ;  /* 0x00381f0006007f89 */ /* 0x000e6200000e0000 */
[----:B------:R-:W-:-:S03]  /*3ba0*/  LOP3.LUT R7, R7, 0xf, RZ, 0xc0, !PT ;  /* 0x0000000f07077812 */ /* 0x000fc600078ec0ff */
[----:B------:R-:W2:Y:S01]  /*3bb0*/  SHFL.IDX PT, R3, R5, 0x1, 0x181f ;  /* 0x00381f0005037f89 */ /* 0x000ea200000e0000 */
[----:B-1----:R-:W-:Y:S01]  /*3bc0*/  IADD3 R20, P1, P0, R7, R0, R12 ;  /* 0x0000000007147210 */ /* 0x002fe2000783e00c */
[----:B------:R-:W-:-:S03]  /*3bd0*/  IMAD.SHL.U32 R7, R123, 0x2, RZ ;  /* 0x000000027b077824 */ /* 0x000fc600078e00ff */
[----:B--2---:R-:W-:Y:S02]  /*3be0*/  IADD3.X R21, RZ, R3, R8, P1, P0 ;  /* 0x00000003ff157210 */ /* 0x004fe40000fe0408 */
[----:B------:R-:W-:Y:S01]  /*3bf0*/  IADD3 R18, P1, P0, R9, R0, R7 ;  /* 0x0000000009127210 */ /* 0x000fe2000783e007 */
[----:B------:R-:W-:-:S03]  /*3c00*/  IMAD.SHL.U32 R9, R121, 0x2, RZ ;  /* 0x0000000279097824 */ /* 0x000fc600078e00ff */
[-C--:B------:R-:W-:Y:S02]  /*3c10*/  IADD3.X R19, RZ, R3.reuse, R11, P1, P0 ;  /* 0x00000003ff137210 */ /* 0x080fe40000fe040b */
        /* <DEDUP_REMOVED lines=28> */
.L_x_1056:
[----:B-123--:R-:W-:Y:S01]  /*3de0*/  FMUL.FTZ R0, R84, c[0x0][0x320] ;  /* 0x0000c80054007a20 */ /* 0x00efe20000410000 */
[----:B------:R-:W-:Y:S01]  /*3df0*/  LEA.HI R7, R117, R119, RZ, 0x2 ;  /* 0x0000007775077211 */ /* 0x000fe200078f10ff */
[----:B------:R-:W-:Y:S01]  /*3e00*/  FMUL.FTZ R3, R92, c[0x0][0x320] ;  /* 0x0000c8005c037a20 */ /* 0x000fe20000410000 */
[----:B------:R-:W-:Y:S01]  /*3e10*/  LOP3.LUT R6, R116, 0xffffffe0, RZ, 0xc0, !PT ;  /* 0xffffffe074067812 */ /* 0x000fe200078ec0ff */
[----:B------:R1:W2:Y:S01]  /*3e20*/  MUFU.TANH R25, R0 ;  /* 0x0000000000197308 */ /* 0x0002a20000002400 */
[----:B------:R-:W-:Y:S01]  /*3e30*/  PLOP3.LUT P0, PT, PT, PT, UP2, 0x80, 0x0 ;  /* 0x000000000000781c */ /* 0x000fe20003f0f028 */
[----:B------:R-:W-:Y:S01]  /*3e40*/  UIADD3 UR21, UR8, 0x1, -UR21 ;  /* 0x0000000108157890 */ /* 0x000fe2000fffe815 */
[----:B------:R-:W0:Y:S05]  /*3e50*/  LDGDEPBAR ;  /* 0x00000000000079af */ /* 0x000e2a0000000000 */
[----:B------:R3:W4:Y:S01]  /*3e60*/  MUFU.TANH R21, R3 ;  /* 0x0000000300157308 */ /* 0x0007220000002400 */
[----:B-1----:R-:W-:-:S07]  /*3e70*/  FMUL.FTZ R0, R85, c[0x0][0x320] ;  /* 0x0000c80055007a20 */ /* 0x002fce0000410000 */
[----:B------:R1:W1:Y:S01]  /*3e80*/  MUFU.TANH R24, R0 ;  /* 0x0000000000187308 */ /* 0x0002620000002400 */
[----:B---3--:R-:W-:-:S05]  /*3e90*/  LOP3.LUT R3, R7, 0xfffffffc, RZ, 0xc0, !PT ;  /* 0xfffffffc07037812 */ /* 0x008fca00078ec0ff */
[----:B------:R-:W-:Y:S02]  /*3ea0*/  IMAD.IADD R3, R119, 0x1, -R3 ;  /* 0x0000000177037824 */ /* 0x000fe400078e0a03 */
[----:B-1----:R-:W-:-:S04]  /*3eb0*/  FMUL.FTZ R0, R36, c[0x0][0x320] ;  /* 0x0000c80024007a20 */ /* 0x002fc80000410000 */
[----:B------:R1:W3:Y:S02]  /*3ec0*/  MUFU.TANH R23, R0 ;  /* 0x0000000000177308 */ /* 0x0002e40000002400 */
[----:B-1----:R-:W-:-:S06]  /*3ed0*/  FMUL.FTZ R0, R37, c[0x0][0x320] ;  /* 0x0000c80025007a20 */ /* 0x002fcc0000410000 */
[----:B------:R1:W1:Y:S02]  /*3ee0*/  MUFU.TANH R22, R0 ;  /* 0x0000000000167308 */ /* 0x0002640000002400 */
[----:B-1----:R-:W-:-:S04]  /*3ef0*/  SHF.R.S32.HI R0, RZ, 0x1f, R115 ;  /* 0x0000001fff007819 */ /* 0x002fc80000011473 */
[-C--:B------:R-:W-:Y:S01]  /*3f00*/  LEA.HI R5, R0, R115.reuse, RZ, 0x3 ;  /* 0x0000007300057211 */ /* 0x080fe200078f18ff */
[----:B------:R-:W-:Y:S02]  /*3f10*/  IMAD.IADD R0, R119, 0x1, -R6 ;  /* 0x0000000177007824 */ /* 0x000fe400078e0a06 */
[----:B------:R-:W-:Y:S01]  /*3f20*/  FMUL.FTZ R6, R93, c[0x0][0x320] ;  /* 0x0000c8005d067a20 */ /* 0x000fe20000410000 */
[----:B------:R-:W-:Y:S02]  /*3f30*/  LOP3.LUT R5, R5, 0xffffff8, RZ, 0xc0, !PT ;  /* 0x0ffffff805057812 */ /* 0x000fe400078ec0ff */
[----:B------:R-:W-:Y:S01]  /*3f40*/  SHF.R.S32.HI R7, RZ, 0x1f, R0 ;  /* 0x0000001fff077819 */ /* 0x000fe20000011400 */
[----:B------:R1:W1:Y:S01]  /*3f50*/  MUFU.TANH R20, R6 ;  /* 0x0000000600147308 */ /* 0x0002620000002400 */
[----:B------:R-:W-:Y:S02]  /*3f60*/  IADD3 R9, -R5, R115, RZ ;  /* 0x0000007305097210 */ /* 0x000fe40007ffe1ff */
[----:B------:R-:W-:Y:S01]  /*3f70*/  LEA.HI R5, R7, R0, RZ, 0x2 ;  /* 0x0000000007057211 */ /* 0x000fe200078f10ff */
[----:B------:R-:W-:-:S03]  /*3f80*/  FMUL.FTZ R7, R88, c[0x0][0x320] ;  /* 0x0000c80058077a20 */ /* 0x000fc60000410000 */
[----:B------:R-:W-:Y:S01]  /*3f90*/  LEA.HI.SX32 R8, R5, UR26, 0x1e ;  /* 0x0000001a05087c11 */ /* 0x000fe2000f8ff2ff */
[----:B------:R5:W2:Y:S04]  /*3fa0*/  MUFU.TANH R19, R7 ;  /* 0x0000000700137308 */ /* 0x000aa80000002400 */
[----:B------:R-:W-:Y:S01]  /*3fb0*/  IMAD R8, R9, 0x10, R8 ;  /* 0x0000001009087824 */ /* 0x000fe200078e0208 */
[----:B-1----:R-:W-:-:S04]  /*3fc0*/  LEA.HI R6, R3, R3, RZ, 0x1 ;  /* 0x0000000303067211 */ /* 0x002fc800078f08ff */
[----:B------:R-:W-:-:S05]  /*3fd0*/  LOP3.LUT R6, R6, 0x1ffffffe, RZ, 0xc0, !PT ;  /* 0x1ffffffe06067812 */ /* 0x000fca00078ec0ff */
[----:B------:R-:W-:Y:S02]  /*3fe0*/  IMAD.IADD R6, R3, 0x1, -R6 ;  /* 0x0000000103067824 */ /* 0x000fe400078e0a06 */
[----:B------:R-:W-:-:S03]  /*3ff0*/  FMUL.FTZ R3, R89, c[0x0][0x320] ;  /* 0x0000c80059037a20 */ /* 0x000fc60000410000 */
[----:B------:R-:W-:Y:S01]  /*4000*/  LEA R10, R6, R8, 0x3 ;  /* 0x00000008060a7211 */ /* 0x000fe200078e18ff */
[----:B------:R1:W1:Y:S04]  /*4010*/  MUFU.TANH R18, R3 ;  /* 0x0000000300127308 */ /* 0x0002680000002400 */
[----:B------:R-:W-:Y:S01]  /*4020*/  @P0 IMAD.HI.U32 R6, R10, c[0x0][0x2c8], RZ ;  /* 0x0000b2000a060a27 */ /* 0x000fe200078e00ff */
[----:B------:R-:W-:Y:S01]  /*4030*/  PLOP3.LUT P0, PT, PT, PT, UP2, 0x80, 0x0 ;  /* 0x000000000000781c */ /* 0x000fe20003f0f028 */
[----:B------:R2:W-:Y:S02]  /*4040*/  STL [R1+0xc], R10 ;  /* 0x00000c0a01007387 */ /* 0x0005e40000100800 */
[----:B-----5:R-:W-:Y:S02]  /*4050*/  IMAD.MOV.U32 R7, RZ, RZ, R10 ;  /* 0x000000ffff077224 */ /* 0x020fe400078e000a */
[----:B-1----:R-:W-:-:S08]  /*4060*/  FMUL.FTZ R3, R32, c[0x0][0x320] ;  /* 0x0000c80020037a20 */ /* 0x002fd00000410000 */
[----:B------:R-:W-:Y:S01]  /*4070*/  @P0 SHF.R.U32.HI R7, RZ, c[0x0][0x2cc], R6 ;  /* 0x0000b300ff070a19 */ /* 0x000fe20000011606 */
[----:B------:R1:W1:Y:S01]  /*4080*/  MUFU.TANH R17, R3 ;  /* 0x0000000300117308 */ /* 0x0002620000002400 */
[----:B------:R-:W-:-:S03]  /*4090*/  PLOP3.LUT P0, PT, PT, PT, UP1, 0x40, 0x0 ;  /* 0x000000000000781c */ /* 0x000fc60003f0e818 */
[----:B------:R-:W5:Y:S01]  /*40a0*/  SHFL.IDX PT, R6, R7, RZ, 0x1c1f ;  /* 0x001c1fff07067589 */ /* 0x000f6200000e0000 */
[----:B-1----:R-:W-:-:S04]  /*40b0*/  FMUL.FTZ R3, R33, c[0x0][0x320] ;  /* 0x0000c80021037a20 */ /* 0x002fc80000410000 */
[----:B------:R1:W1:Y:S02]  /*40c0*/  MUFU.TANH R16, R3 ;  /* 0x0000000300107308 */ /* 0x0002640000002400 */
[----:B-1----:R-:W-:-:S06]  /*40d0*/  FMUL.FTZ R3, R48, c[0x0][0x320] ;  /* 0x0000c80030037a20 */ /* 0x002fcc0000410000 */
[----:B------:R1:W1:Y:S02]  /*40e0*/  MUFU.TANH R15, R3 ;  /* 0x00000003000f7308 */ /* 0x0002640000002400 */
[----:B-1----:R-:W-:-:S06]  /*40f0*/  FMUL.FTZ R3, R49, c[0x0][0x320] ;  /* 0x0000c80031037a20 */ /* 0x002fcc0000410000 */
[----:B------:R1:W1:Y:S02]  /*4100*/  MUFU.TANH R14, R3 ;  /* 0x00000003000e7308 */ /* 0x0002640000002400 */
[----:B-1----:R-:W-:Y:S01]  /*4110*/  LOP3.LUT R3, R5, 0x7ffffffc, RZ, 0xc0, !PT ;  /* 0x7ffffffc05037812 */ /* 0x002fe200078ec0ff */
[----:B------:R-:W-:-:S04]  /*4120*/  FMUL.FTZ R5, R41, c[0x0][0x320] ;  /* 0x0000c80029057a20 */ /* 0x000fc80000410000 */
[----:B------:R-:W-:Y:S01]  /*4130*/  IMAD.IADD R0, R0, 0x1, -R3 ;  /* 0x0000000100007824 */ /* 0x000fe200078e0a03 */
[----:B------:R1:W1:Y:S01]  /*4140*/  MUFU.TANH R13, R5 ;  /* 0x00000005000d7308 */ /* 0x0002620000002400 */
[----:B------:R-:W-:Y:S02]  /*4150*/  FMUL.FTZ R3, R40, c[0x0][0x320] ;  /* 0x0000c80028037a20 */ /* 0x000fe40000410000 */
[----:B------:R-:W-:-:S05]  /*4160*/  IMAD.SHL.U32 R32, R0, 0x2, RZ ;  /* 0x0000000200207824 */ /* 0x000fca00078e00ff */
[----:B------:R3:W-:Y:S01]  /*4170*/  STL [R1+0x8], R32 ;  /* 0x0000082001007387 */ /* 0x0007e20000100800 */
[----:B--2---:R-:W-:Y:S01]  /*4180*/  IADD3 R10, -R32, UR8, -R112 ;  /* 0x00000008200a7c10 */ /* 0x004fe2000fffe970 */
[----:B------:R2:W2:Y:S01]  /*4190*/  MUFU.TANH R12, R3 ;  /* 0x00000003000c7308 */ /* 0x0004a20000002400 */
[----:B-1----:R-:W-:Y:S01]  /*41a0*/  MOV R5, UR21 ;  /* 0x0000001500057c02 */ /* 0x002fe20008000f00 */
[----:B------:R-:W-:Y:S02]  /*41b0*/  ULDC UR21, c[0x0][0x324] ;  /* 0x0000c90000157ab9 */ /* 0x000fe40000000800 */
[----:B------:R-:W-:Y:S01]  /*41c0*/  ULOP3.LUT UR21, URZ, UR21, URZ, 0x33, !UPT ;  /* 0x000000153f157292 */ /* 0x000fe2000f8e333f */
[----:B------:R-:W-:-:S04]  /*41d0*/  IADD3 R0, R5, -UR12, -R32 ;  /* 0x8000000c05007c10 */ /* 0x000fc8000fffe820 */
[C---:B------:R-:W-:Y:S02]  /*41e0*/  IADD3 R9, R0.reuse, c[0x0][0x328], RZ ;  /* 0x0000ca0000097a10 */ /* 0x040fe40007ffe0ff */
[----:B------:R-:W-:Y:S01]  /*41f0*/  IADD3 R11, R0, UR21, RZ ;  /* 0x00000015000b7c10 */ /* 0x000fe2000fffe0ff */
[----:B------:R-:W-:Y:S01]  /*4200*/  IMAD.IADD R0, R113, 0x1, R114 ;  /* 0x0000000171007824 */ /* 0x000fe200078e0272 */
[-C--:B-----5:R-:W-:Y:S02]  /*4210*/  IADD3 R5, R9, R6.reuse, RZ ;  /* 0x0000000609057210 */ /* 0x0a0fe40007ffe0ff */
[----:B--2---:R-:W-:Y:S02]  /*4220*/  IADD3 R3, R11, R6, RZ ;  /* 0x000000060b037210 */ /* 0x004fe40007ffe0ff */
[----:B------:R-:W-:Y:S01]  /*4230*/  IMNMX R5, R5, R10, PT ;  /* 0x0000000a05057217 */ /* 0x000fe20003800200 */
        /* <DEDUP_REMOVED lines=13> */
.L_x_1059:
[----:B------:R-:W-:-:S04]  /*4310*/  MOV R8, 0x1 ;  /* 0x0000000100087802 */ /* 0x000fc80000000f00 */
[----:B------:R-:W-:-:S13]  /*4320*/  ISETP.NE.AND P0, PT, R8, c[0x0][0x32c], PT ;  /* 0x0000cb0008007a0c */ /* 0x000fda0003f05270 */
[----:B------:R-:W-:-:S05]  /*4330*/  @P0 IMAD.HI.U32 R8, R6, c[0x0][0x330], RZ ;  /* 0x0000cc0006080a27 */ /* 0x000fca00078e00ff */
[----:B------:R-:W-:Y:S02]  /*4340*/  @P0 SHF.R.U32.HI R6, RZ, c[0x0][0x334], R8 ;  /* 0x0000cd00ff060a19 */ /* 0x000fe40000011608 */
.L_x_1060:
[----:B------:R-:W-:Y:S05]  /*4350*/  BSYNC B0 ;  /* 0x0000000000007941 */ /* 0x000fea0003800000 */
.L_x_1058:
[----:B------:R-:W-:-:S04]  /*4360*/  IMAD R6, R6, c[0x0][0x32c], -R112 ;  /* 0x0000cb0006067a24 */ /* 0x000fc800078e0a70 */
[----:B------:R-:W-:-:S05]  /*4370*/  IMAD.IADD R6, R6, 0x1, -R32 ;  /* 0x0000000106067824 */ /* 0x000fca00078e0a20 */
[----:B------:R-:W-:Y:S02]  /*4380*/  IADD3 R8, R6, c[0x0][0x32c], RZ ;  /* 0x0000cb0006087a10 */ /* 0x000fe40007ffe0ff */
[----:B------:R-:W-:Y:S02]  /*4390*/  IMNMX R3, R3, R6, !PT ;  /* 0x0000000603037217 */ /* 0x000fe40007800200 */
[----:B------:R-:W-:Y:S02]  /*43a0*/  IMNMX R5, R5, R8, PT ;  /* 0x0000000805057217 */ /* 0x000fe40003800200 */
.L_x_1057:
[----:B---34-:R-:W-:Y:S01]  /*43b0*/  ISETP.LT.AND P1, PT, RZ, UR22, PT ;  /* 0x00000016ff007c0c */ /* 0x018fe2000bf21270 */
[----:B------:R-:W1:Y:S03]  /*43c0*/  SHFL.IDX PT, R6, R7, 0x1, 0x1c1f ;  /* 0x003c1f0007067f89 */ /* 0x000e6600000e0000 */
        /* <DEDUP_REMOVED lines=46> */
[----:B------:R-:W-:-:S03]  /*46b0*/  FMUL.FTZ R3, R95, c[0x0][0x320] ;  /* 0x0000c8005f037a20 */ /* 0x000fc60000410000 */
[----:B------:R-:W-:Y:S01]  /*46c0*/  ISETP.LT.OR P0, PT, R5, 0x3a, P0 ;  /* 0x0000003a0500780c */ /* 0x000fe20000701670 */
[----:B------:R2:W3:Y:S03]  /*46d0*/  MUFU.TANH R25, R3 ;  /* 0x0000000300197308 */ /* 0x0004e60000002400 */
[----:B------:R-:W-:Y:S02]  /*46e0*/  FSEL R5, R14, -INF , !P0 ;  /* 0xff8000000e057808 */ /* 0x000fe40004000000 */
[----:B------:R-:W-:-:S03]  /*46f0*/  PLOP3.LUT P0, PT, PT, PT, UP1, 0x40, 0x0 ;  /* 0x000000000000781c */ /* 0x000fc60003f0e818 */
[----:B------:R1:W-:Y:S01]  /*4700*/  STL [R1+0x10], R5 ;  /* 0x0000100501007387 */ /* 0x0003e20000100800 */
[----:B--2---:R-:W-:-:S04]  /*4710*/  FMUL.FTZ R3, R42, c[0x0][0x320] ;  /* 0x0000c8002a037a20 */ /* 0x004fc80000410000 */
[----:B------:R2:W4:Y:S01]  /*4720*/  MUFU.TANH R23, R3 ;  /* 0x0000000300177308 */ /* 0x0005220000002400 */
[----:B-1----:R-:W-:Y:S02]  /*4730*/  IMAD.IADD R5, R9, 0x1, R6 ;  /* 0x0000000109057824 */ /* 0x002fe400078e0206 */
[----:B--2---:R-:W-:-:S03]  /*4740*/  FMUL.FTZ R3, R43, c[0x0][0x320] ;  /* 0x0000c8002b037a20 */ /* 0x004fc60000410000 */
        /* <DEDUP_REMOVED lines=40> */
.L_x_1063:
[----:B------:R-:W-:-:S04]  /*49d0*/  MOV R7, 0x1 ;  /* 0x0000000100077802 */ /* 0x000fc80000000f00 */
[----:B------:R-:W-:-:S13]  /*49e0*/  ISETP.NE.AND P0, PT, R7, c[0x0][0x32c], PT ;  /* 0x0000cb0007007a0c */ /* 0x000fda0003f05270 */
[----:B------:R-:W-:-:S05]  /*49f0*/  @P0 IMAD.HI.U32 R7, R6, c[0x0][0x330], RZ ;  /* 0x0000cc0006070a27 */ /* 0x000fca00078e00ff */
[----:B------:R-:W-:Y:S02]  /*4a00*/  @P0 SHF.R.U32.HI R6, RZ, c[0x0][0x334], R7 ;  /* 0x0000cd00ff060a19 */ /* 0x000fe40000011607 */
.L_x_1064:
[----:B------:R-:W-:Y:S05]  /*4a10*/  BSYNC B0 ;  /* 0x0000000000007941 */ /* 0x000fea0003800000 */
.L_x_1062:
[----:B------:R-:W-:-:S04]  /*4a20*/  IMAD R6, R6, c[0x0][0x32c], -R112 ;  /* 0x0000cb0006067a24 */ /* 0x000fc800078e0a70 */
[----:B------:R-:W-:-:S05]  /*4a30*/  IMAD.IADD R6, R6, 0x1, -R32 ;  /* 0x0000000106067824 */ /* 0x000fca00078e0a20 */
[----:B------:R-:W-:Y:S02]  /*4a40*/  IADD3 R7, R6, c[0x0][0x32c], RZ ;  /* 0x0000cb0006077a10 */ /* 0x000fe40007ffe0ff */
[----:B------:R-:W-:Y:S02]  /*4a50*/  IMNMX R3, R3, R6, !PT ;  /* 0x0000000603037217 */ /* 0x000fe40007800200 */
[----:B------:R-:W-:Y:S02]  /*4a60*/  IMNMX R5, R5, R7, PT ;  /* 0x0000000705057217 */ /* 0x000fe40003800200 */
.L_x_1061:
[----:B--234-:R-:W-:Y:S01]  /*4a70*/  STL [R1+0x30], R219 ;  /* 0x000030db01007387 */ /* 0x01cfe20000100800 */
[----:B------:R-:W-:Y:S02]  /*4a80*/  ISETP.GT.AND P0, PT, R3, 0x1, P1 ;  /* 0x000000010300780c */ /* 0x000fe40000f04270 */
[----:B------:R-:W-:Y:S01]  /*4a90*/  FMNMX.FTZ R132, R26, R27, !PT ;  /* 0x0000001b1a847209 */ /* 0x000fe20007810000 */
[----:B------:R1:W-:Y:S01]  /*4aa0*/  STL [R1+0x2c], R218 ;  /* 0x00002cda01007387 */ /* 0x0003e20000100800 */
[----:B------:R-:W-:Y:S01]  /*4ab0*/  IMAD.SHL.U32 R213, R0, 0x2, RZ ;  /* 0x0000000200d57824 */ /* 0x000fe200078e00ff */
[----:B------:R-:W-:-:S02]  /*4ac0*/  @UP2 USHF.L.U32 UR27, UR27, 0x7, URZ ;  /* 0x000000071b1b2899 */ /* 0x000fc4000800063f */
[----:B------:R-:W-:Y:S01]  /*4ad0*/  ULDC.64 UR4, c[0x0][0x2c8] ;  /* 0x0000b20000047ab9 */ /* 0x000fe20000000a00 */
        /* <DEDUP_REMOVED lines=9> */
[----:B------:R-:W-:-:S02]  /*4b70*/  FMNMX.FTZ R132, R29, R132, !PT ;  /* 0x000000841d847209 */ /* 0x000fc40007810000 */
[----:B------:R-:W-:Y:S01]  /*4b80*/  ISETP.LT.OR P0, PT, R5, 0x9, P0 ;  /* 0x000000090500780c */ /* 0x000fe20000701670 */
[----:B------:R-:W-:Y:S01]  /*4b90*/  LDSM.16.MT88.4 R40, [R213+0x100] ;  /* 0x00010000d528783b */ /* 0x000fe20000004200 */
[----:B------:R-:W-:Y:S02]  /*4ba0*/  FMNMX.FTZ R132, R72, R132, !PT ;  /* 0x0000008448847209 */ /* 0x000fe40007810000 */
[----:B------:R-:W-:Y:S01]  /*4bb0*/  FSEL R15, R15, -INF , !P0 ;  /* 0xff8000000f0f7808 */ /* 0x000fe20004000000 */
[----:B------:R-:W-:Y:S01]  /*4bc0*/  LDSM.16.MT88.4 R36, [R215+0x2100] ;  /* 0x00210000d724783b */ /* 0x000fe20000004200 */
[----:B------:R-:W-:Y:S02]  /*4bd0*/  ISETP.GT.AND P0, PT, R3, 0x9, P1 ;  /* 0x000000090300780c */ /* 0x000fe40000f04270 */
[----:B------:R-:W-:Y:S01]  /*4be0*/  FMNMX.FTZ R132, R74, R132, !PT ;  /* 0x000000844a847209 */ /* 0x000fe20007810000 */
[----:B------:R-:W-:Y:S01]  /*4bf0*/  LDSM.16.MT88.4 R52, [R213+0x4100] ;  /* 0x00410000d534783b */ /* 0x000fe20000004200 */
[----:B------:R-:W-:-:S02]  /*4c00*/  ISETP.LT.OR P0, PT, R5, 0xa, P0 ;  /* 0x0000000a0500780c */ /* 0x000fc40000701670 */
[----:B------:R-:W-:Y:S01]  /*4c10*/  FMNMX.FTZ R132, R73, R132, !PT ;  /* 0x0000008449847209 */ /* 0x000fe20007810000 */
[----:B------:R-:W-:Y:S01]  /*4c20*/  LDSM.16.MT88.4 R48, [R214+0x4100] ;  /* 0x00410000d630783b */ /* 0x000fe20000004200 */
[----:B------:R-:W-:Y:S02]  /*4c30*/  FSEL R24, R14, -INF , !P0 ;  /* 0xff8000000e187808 */ /* 0x000fe40004000000 */
[----:B------:R-:W-:Y:S02]  /*4c40*/  ISETP.GT.AND P0, PT, R3, 0x10, P1 ;  /* 0x000000100300780c */ /* 0x000fe40000f04270 */
[----:B------:R-:W-:Y:S02]  /*4c50*/  FMNMX.FTZ R132, R75, R132, !PT ;  /* 0x000000844b847209 */ /* 0x000fe40007810000 */
[----:B------:R-:W-:Y:S02]  /*4c60*/  ISETP.LT.OR P0, PT, R5, 0x11, P0 ;  /* 0x000000110500780c */ /* 0x000fe40000701670 */
[----:B------:R-:W-:-:S02]  /*4c70*/  FMNMX.FTZ R132, R165, R132, !PT ;  /* 0x00000084a5847209 */ /* 0x000fc40007810000 */
[----:B------:R-:W-:Y:S02]  /*4c80*/  FSEL R57, R18, -INF , !P0 ;  /* 0xff80000012397808 */ /* 0x000fe40004000000 */
[----:B------:R-:W-:Y:S02]  /*4c90*/  ISETP.GT.AND P0, PT, R3, 0x11, P1 ;  /* 0x000000110300780c */ /* 0x000fe40000f04270 */
[----:B------:R-:W-:Y:S02]  /*4ca0*/  FMNMX.FTZ R132, R166, R132, !PT ;  /* 0x00000084a6847209 */ /* 0x000fe40007810000 */
[----:B------:R-:W-:Y:S02]  /*4cb0*/  ISETP.LT.OR P0, PT, R5, 0x12, P0 ;  /* 0x000000120500780c */ /* 0x000fe40000701670 */
[----:B------:R-:W-:Y:S02]  /*4cc0*/  FMNMX.FTZ R132, R167, R132, !PT ;  /* 0x00000084a7847209 */ /* 0x000fe40007810000 */
        /* <DEDUP_REMOVED lines=12> */
[----:B------:R-:W-:-:S02]  /*4d90*/  LEA R216, R2, R213, 0x1 ;  /* 0x000000d502d87211 */ /* 0x000fc400078e08ff */
        /* <DEDUP_REMOVED lines=56> */
[----:B------:R2:W3:Y:S01]  /*5120*/  MUFU.EX2 R32, R5 ;  /* 0x0000000500207308 */ /* 0x0004e20000000800 */
[----:B-1----:R-:W-:-:S04]  /*5130*/  FMNMX.FTZ R3, R6, R3, !PT ;  /* 0x0000000306037209 */ /* 0x002fc80007810000 */
[C---:B------:R-:W-:Y:S01]  /*5140*/  FSETP.NEU.FTZ.AND P0, PT, R3.reuse, -INF , PT ;  /* 0xff8000000300780b */ /* 0x040fe20003f1d000 */
[----:B------:R-:W-:Y:S02]  /*5150*/  FMUL.FTZ R8, R3, c[0x0][0x2d0] ;  /* 0x0000b40003087a20 */ /* 0x000fe40000410000 */
[----:B--2---:R-:W-:-:S03]  /*5160*/  FFMA.FTZ R5, R27, c[0x0][0x2d0], -R9 ;  /* 0x0000b4001b057a23 */ /* 0x004fc60000010809 */
[----:B------:R-:W-:Y:S01]  /*5170*/  FSEL R8, R8, RZ, P0 ;  /* 0x000000ff08087208 */ /* 0x000fe20000000000 */
[----:B---3--:R-:W-:Y:S01]  /*5180*/  IMAD.MOV.U32 R2, RZ, RZ, R32 ;  /* 0x000000ffff027224 */ /* 0x008fe200078e0020 */
[----:B------:R1:W2:Y:S01]  /*5190*/  MUFU.EX2 R171, R5 ;  /* 0x0000000500ab7308 */ /* 0x0002a20000000800 */
[----:B------:R-:W-:Y:S02]  /*51a0*/  LDSM.16.MT88.4 R32, [R213+0x2100] ;  /* 0x00210000d520783b */ /* 0x000fe40000004200 */
[----:B------:R-:W-:Y:S02]  /*51b0*/  FFMA.FTZ R0, R11, c[0x0][0x2d0], -R8 ;  /* 0x0000b4000b007a23 */ /* 0x000fe40000010808 */
[----:B-1----:R-:W-:Y:S01]  /*51c0*/  FFMA.FTZ R5, R28, c[0x0][0x2d0], -R9 ;  /* 0x0000b4001c057a23 */ /* 0x002fe20000010809 */
[----:B--2---:R-:W-:-:S03]  /*51d0*/  F2FP.PACK_AB R4, R171, R2 ;  /* 0x00000002ab04723e */ /* 0x004fc600000000ff */
[----:B------:R1:W-:Y:S02]  /*51e0*/  MUFU.EX2 R212, R5 ;  /* 0x0000000500d47308 */ /* 0x0003e40000000800 */
[----:B-1----:R-:W-:Y:S02]  /*51f0*/  FFMA.FTZ R5, R29, c[0x0][0x2d0], -R9 ;  /* 0x0000b4001d057a23 */ /* 0x002fe40000010809 */
[----:B------:R-:W-:Y:S04]  /*5200*/  LDSM.16.MT88.4 R28, [R214+0x2100] ;  /* 0x00210000d61c783b */ /* 0x000fe80000004200 */
[----:B------:R1:W2:Y:S02]  /*5210*/  MUFU.EX2 R219, R5 ;  /* 0x0000000500db7308 */ /* 0x0002a40000000800 */
[----:B-1----:R-:W-:Y:S01]  /*5220*/  FFMA.FTZ R5, R10, c[0x0][0x2d0], -R8 ;  /* 0x0000b4000a057a23 */ /* 0x002fe20000010808 */
[----:B--2---:R-:W-:-:S05]  /*5230*/  F2FP.PACK_AB R6, R219, R212 ;  /* 0x000000d4db06723e */ /* 0x004fca00000000ff */
[----:B------:R1:W-:Y:S08]  /*5240*/  MUFU.EX2 R10, R0 ;  /* 0x00000000000a7308 */ /* 0x0003f00000000800 */
[----:B------:R-:W2:Y:S01]  /*5250*/  MUFU.EX2 R191, R5 ;  /* 0x0000000500bf7308 */ /* 0x000ea20000000800 */
[--C-:B-1----:R-:W-:Y:S02]  /*5260*/  FFMA.FTZ R0, R15, c[0x0][0x2d0], -R8.reuse ;  /* 0x0000b4000f007a23 */ /* 0x102fe40000010808 */
[----:B------:R-:W1:Y:S05]  /*5270*/  LDSM.16.MT88.4 R12, [R215+0x100] ;  /* 0x00010000d70c783b */ /* 0x000e6a0000004200 */
[----:B------:R3:W-:Y:S01]  /*5280*/  MUFU.EX2 R183, R0 ;  /* 0x0000000000b77308 */ /* 0x0007e20000000800 */
[----:B--2---:R-:W-:Y:S01]  /*5290*/  F2FP.PACK_AB R5, R10, R191 ;  /* 0x000000bf0a05723e */ /* 0x004fe200000000ff */
[----:B---3--:R-:W-:-:S02]  /*52a0*/  FFMA.FTZ R0, R24, c[0x0][0x2d0], -R8 ;  /* 0x0000b40018007a23 */ /* 0x008fc40000010808 */
[----:B------:R-:W2:Y:S04]  /*52b0*/  LDSM.16.MT88.4 R24, [R216+0x2100] ;  /* 0x00210000d818783b */ /* 0x000ea80000004200 */
[----:B------:R-:W3:Y:S02]  /*52c0*/  MUFU.EX2 R179, R0 ;  /* 0x0000000000b37308 */ /* 0x000ee40000000800 */
[----:B---3--:R-:W-:Y:S01]  /*52d0*/  F2FP.PACK_AB R7, R179, R183 ;  /* 0x000000b7b307723e */ /* 0x008fe200000000ff */
[----:B------:R-:W-:-:S05]  /*52e0*/  FFMA.FTZ R0, R72, c[0x0][0x2d0], -R9 ;  /* 0x0000b40048007a23 */ /* 0x000fca0000010809 */
[----:B------:R3:W-:Y:S01]  /*52f0*/  MUFU.EX2 R217, R0 ;  /* 0x0000000000d97308 */ /* 0x0007e20000000800 */
[C---:B-1----:R-:W-:Y:S08]  /*5300*/  HMMA.16816.F32 R100, R4.reuse, R12, RZ ;  /* 0x0000000c0464723c */ /* 0x042ff000000018ff */
[----:B------:R-:W-:Y:S01]  /*5310*/  HMMA.16816.F32 R80, R4, R14, RZ ;  /* 0x0000000e0450723c */ /* 0x000fe200000018ff */
[----:B------:R-:W1:Y:S01]  /*5320*/  LDSM.16.MT88.4 R12, [R215+0x4100] ;  /* 0x00410000d70c783b */ /* 0x000e620000004200 */
[----:B---3--:R-:W-:-:S06]  /*5330*/  FFMA.FTZ R0, R74, c[0x0][0x2d0], -R9 ;  /* 0x0000b4004a007a23 */ /* 0x008fcc0000010809 */
[C---:B------:R-:W-:Y:S01]  /*5340*/  HMMA.16816.F32 R108, R4.reuse, R20, RZ ;  /* 0x00000014046c723c */ /* 0x040fe200000018ff */
[----:B------:R3:W4:Y:S07]  /*5350*/  MUFU.EX2 R168, R0 ;  /* 0x0000000000a87308 */ /* 0x00072e0000000800 */
[C---:B------:R-:W-:Y:S01]  /*5360*/  HMMA.16816.F32 R84, R4.reuse, R22, RZ ;  /* 0x000000160454723c */ /* 0x040fe200000018ff */
[----:B------:R-:W-:Y:S07]  /*5370*/  LDSM.16.MT88.4 R20, [R216+0x6100] ;  /* 0x00610000d814783b */ /* 0x000fee0000004200 */
[----:B------:R-:W-:Y:S01]  /*5380*/  HMMA.16816.F32 R104, R4, R16, RZ ;  /* 0x000000100468723c */ /* 0x000fe200000018ff */
[----:B---3--:R-:W-:-:S04]  /*5390*/  FFMA.FTZ R0, R73, c[0x0][0x2d0], -R9 ;  /* 0x0000b40049007a23 */ /* 0x008fc80000010809 */
[----:B------:R3:W-:Y:S03]  /*53a0*/  MUFU.EX2 R170, R0 ;  /* 0x0000000000aa7308 */ /* 0x0007e60000000800 */
[C---:B------:R-:W-:Y:S01]  /*53b0*/  HMMA.16816.F32 R120, R4.reuse, R18, RZ ;  /* 0x000000120478723c */ /* 0x040fe200000018ff */
[----:B------:R-:W4:Y:S07]  /*53c0*/  LDSM.16.MT88.4 R16, [R213+0x6100] ;  /* 0x00610000d510783b */ /* 0x000f2e0000004200 */
[----:B--2---:R-:W-:Y:S01]  /*53d0*/  HMMA.16816.F32 R96, R4, R24, RZ ;  /* 0x000000180460723c */ /* 0x004fe200000018ff */
[----:B---3--:R-:W-:-:S07]  /*53e0*/  FFMA.FTZ R0, R75, c[0x0][0x2d0], -R9 ;  /* 0x0000b4004b007a23 */ /* 0x008fce0000010809 */
[C---:B------:R-:W-:Y:S01]  /*53f0*/  HMMA.16816.F32 R64, R4.reuse, R26, RZ ;  /* 0x0000001a0440723c */ /* 0x040fe200000018ff */
[----:B------:R-:W2:Y:S01]  /*5400*/  LDSM.16.MT88.4 R24, [R214+0x6100] ;  /* 0x00610000d618783b */ /* 0x000ea20000004200 */
[----:B------:R3:W2:Y:S06]  /*5410*/  MUFU.EX2 R181, R0 ;  /* 0x0000000000b57308 */ /* 0x0006ac0000000800 */
[C---:B-1----:R-:W-:Y:S08]  /*5420*/  HMMA.16816.F32 R140, R4.reuse, R12, RZ ;  /* 0x0000000c048c723c */ /* 0x042ff000000018ff */
[----:B------:R-:W-:Y:S01]  /*5430*/  HMMA.16816.F32 R136, R4, R14, RZ ;  /* 0x0000000e0488723c */ /* 0x000fe200000018ff */
[----:B------:R-:W1:Y:S01]  /*5440*/  LDSM.16.MT88.4 R12, [R215+0x6100] ;  /* 0x00610000d70c783b */ /* 0x000e620000004200 */
[----:B---3--:R-:W-:-:S04]  /*5450*/  FFMA.FTZ R0, R57, c[0x0][0x2d0], -R8 ;  /* 0x0000b40039007a23 */ /* 0x008fc80000010808 */
[----:B------:R3:W-:Y:S02]  /*5460*/  MUFU.EX2 R11, R0 ;  /* 0x00000000000b7308 */ /* 0x0007e40000000800 */
[C---:B------:R-:W-:Y:S08]  /*5470*/  HMMA.16816.F32 R60, R4.reuse, R32, RZ ;  /* 0x00000020043c723c */ /* 0x040ff000000018ff */
[----:B------:R-:W-:Y:S01]  /*5480*/  HMMA.16816.F32 R76, R4, R34, RZ ;  /* 0x00000022044c723c */ /* 0x000fe200000018ff */
[----:B------:R-:W1:Y:S01]  /*5490*/  LDSM.16.MT88.4 R32, [R213+0x900] ;  /* 0x00090000d520783b */ /* 0x000e620000004200 */
[----:B---3--:R-:W-:-:S06]  /*54a0*/  FFMA.FTZ R0, R56, c[0x0][0x2d0], -R8 ;  /* 0x0000b40038007a23 */ /* 0x008fcc0000010808 */
[C---:B------:R-:W-:Y:S01]  /*54b0*/  HMMA.16816.F32 R112, R4.reuse, R40, RZ ;  /* 0x000000280470723c */ /* 0x040fe200000018ff */
[----:B------:R3:W1:Y:S07]  /*54c0*/  MUFU.EX2 R180, R0 ;  /* 0x0000000000b47308 */ /* 0x00066e0000000800 */
[C---:B------:R-:W-:Y:S08]  /*54d0*/  HMMA.16816.F32 R92, R4.reuse, R36, RZ ;  /* 0x00000024045c723c */ /* 0x040ff000000018ff */
[----:B------:R-:W-:Y:S01]  /*54e0*/  HMMA.16816.F32 R116, R4, R38, RZ ;  /* 0x000000260474723c */ /* 0x000fe200000018ff */
[----:B---3--:R-:W-:-:S04]  /*54f0*/  FFMA.FTZ R0, R58, c[0x0][0x2d0], -R8 ;  /* 0x0000b4003a007a23 */ /* 0x008fc80000010808 */
[----:B------:R3:W-:Y:S03]  /*5500*/  MUFU.EX2 R182, R0 ;  /* 0x0000000000b67308 */ /* 0x0007e60000000800 */
[C---:B------:R-:W-:Y:S08]  /*5510*/  HMMA.16816.F32 R124, R4.reuse, R42, RZ ;  /* 0x0000002a047c723c */ /* 0x040ff000000018ff */
[----:B------:R-:W-:Y:S01]  /*5520*/  HMMA.16816.F32 R88, R4, R52, RZ ;  /* 0x000000340458723c */ /* 0x000fe200000018ff */
[----:B---3--:R-:W-:-:S07]  /*5530*/  FFMA.FTZ R0, R59, c[0x0][0x2d0], -R8 ;  /* 0x0000b4003b007a23 */ /* 0x008fce0000010808 */
[C---:B------:R-:W-:Y:S01]  /*5540*/  HMMA.16816.F32 R36, R4.reuse, R48, RZ ;  /* 0x000000300424723c */ /* 0x040fe200000018ff */
[----:B------:R-:W3:Y:S07]  /*5550*/  MUFU.EX2 R176, R0 ;  /* 0x0000000000b07308 */ /* 0x000eee0000000800 */
        /* <DEDUP_REMOVED lines=10> */
[C---:B--2---:R-:W-:Y:S08]  /*5600*/  HMMA.16816.F32 R152, R4.reuse, R24, RZ ;  /* 0x000000180498723c */ /* 0x044ff000000018ff */
[C---:B------:R-:W-:Y:S08]  /*5610*/  HMMA.16816.F32 R156, R4.reuse, R26, RZ ;  /* 0x0000001a049c723c */ /* 0x040ff000000018ff */
[C---:B------:R-:W-:Y:S08]  /*5620*/  HMMA.16816.F32 R160, R4.reuse, R20, RZ ;  /* 0x0000001404a0723c */ /* 0x040ff000000018ff */
[C---:B------:R-:W-:Y:S01]  /*5630*/  HMMA.16816.F32 R56, R4.reuse, R22, RZ ;  /* 0x000000160438723c */ /* 0x040fe200000018ff */
[----:B------:R-:W2:Y:S07]  /*5640*/  LDSM.16.MT88.4 R20, [R216+0x900] ;  /* 0x00090000d814783b */ /* 0x000eae0000004200 */
[C---:B-1----:R-:W-:Y:S08]  /*5650*/  HMMA.16816.F32 R184, R4.reuse, R12, RZ ;  /* 0x0000000c04b8723c */ /* 0x042ff000000018ff */
[----:B------:R-:W-:Y:S01]  /*5660*/  HMMA.16816.F32 R192, R4, R14, RZ ;  /* 0x0000000e04c0723c */ /* 0x000fe200000018ff */
[----:B------:R-:W1:Y:S06]  /*5670*/  LDSM.16.MT88.4 R12, [R213+0x2900] ;  /* 0x00290000d50c783b */ /* 0x000e6c0000004200 */
[----:B------:R-:W-:-:S02]  /*5680*/  F2FP.PACK_AB R4, R168, R217 ;  /* 0x000000d9a804723e */ /* 0x000fc400000000ff */
[----:B------:R-:W-:Y:S02]  /*5690*/  F2FP.PACK_AB R6, R181, R170 ;  /* 0x000000aab506723e */ /* 0x000fe400000000ff */
[----:B------:R-:W-:Y:S02]  /*56a0*/  F2FP.PACK_AB R5, R180, R11 ;  /* 0x0000000bb405723e */ /* 0x000fe400000000ff */
[----:B---3--:R-:W-:-:S07]  /*56b0*/  F2FP.PACK_AB R7, R176, R182 ;  /* 0x000000b6b007723e */ /* 0x008fce00000000ff */
        /* <DEDUP_REMOVED lines=14> */
[----:B------:R-:W3:Y:S01]  /*57a0*/  LDSM.16.MT88.4 R24, [R214+0x2900] ;  /* 0x00290000d618783b */ /* 0x000ee20000004200 */
        /* <DEDUP_REMOVED lines=9> */
[----:B--2---:R-:W-:Y:S01]  /*5840*/  HMMA.16816.F32 R104, R4, R20, R104 ;  /* 0x000000140468723c */ /* 0x004fe20000001868 */
[----:B------:R-:W-:-:S02]  /*5850*/  IMAD.MOV.U32 R83, RZ, RZ, R113 ;  /* 0x000000ffff537224 */ /* 0x000fc400078e0071 */
[----:B------:R-:W-:Y:S02]  /*5860*/  IMAD.MOV.U32 R82, RZ, RZ, R112 ;  /* 0x000000ffff527224 */ /* 0x000fe400078e0070 */
[----:B------:R-:W-:Y:S02]  /*5870*/  IMAD.MOV.U32 R85, RZ, RZ, R181 ;  /* 0x000000ffff557224 */ /* 0x000fe400078e00b5 */
[----:B------:R-:W-:Y:S01]  /*5880*/  IMAD.MOV.U32 R80, RZ, RZ, R177 ;  /* 0x000000ffff507224 */ /* 0x000fe200078e00b1 */
[C---:B------:R-:W-:Y:S01]  /*5890*/  HMMA.16816.F32 R244, R4.reuse, R22, R120 ;  /* 0x0000001604f4723c */ /* 0x040fe20000001878 */
[----:B------:R-:W2:Y:S07]  /*58a0*/  LDSM.16.MT88.4 R20, [R213+0x4900] ;  /* 0x00490000d514783b */ /* 0x000eae0000004200 */
[C---:B------:R-:W-:Y:S01]  /*58b0*/  HMMA.16816.F32 R196, R4.reuse, R16, R100 ;  /* 0x0000001004c4723c */ /* 0x040fe20000001864 */
[----:B------:R-:W2:Y:S06]  /*58c0*/  LDSM.16.MT88.4 R16, [R214+0x4900] ;  /* 0x00490000d610783b */ /* 0x000eac0000004200 */
[----:B------:R-:W-:Y:S01]  /*58d0*/  IMAD.MOV.U32 R100, RZ, RZ, R175 ;  /* 0x000000ffff647224 */ /* 0x000fe200078e00af */
[----:B-1----:R-:W-:Y:S01]  /*58e0*/  HMMA.16816.F32 R112, R4, R12, R60 ;  /* 0x0000000c0470723c */ /* 0x002fe2000000183c */
[----:B------:R-:W-:Y:S01]  /*58f0*/  MOV R102, R179 ;  /* 0x000000b300667202 */ /* 0x000fe20000000f00 */
[----:B------:R-:W-:Y:S01]  /*5900*/  IMAD.MOV.U32 R101, RZ, RZ, R178 ;  /* 0x000000ffff657224 */ /* 0x000fe200078e00b2 */
[----:B------:R-:W-:-:S04]  /*5910*/  MOV R103, R168 ;  /* 0x000000a800677202 */ /* 0x000fc80000000f00 */
[----:B------:R-:W-:Y:S01]  /*5920*/  IMAD.MOV.U32 R61, RZ, RZ, R174 ;  /* 0x000000ffff3d7224 */ /* 0x000fe200078e00ae */
[----:B------:R-:W-:Y:S01]  /*5930*/  HMMA.16816.F32 R124, R4, R14, R76 ;  /* 0x0000000e047c723c */ /* 0x000fe2000000184c */
[----:B------:R-:W1:Y:S01]  /*5940*/  LDSM.16.MT88.4 R12, [R216+0x4900] ;  /* 0x00490000d80c783b */ /* 0x000e620000004200 */
[----:B------:R-:W-:Y:S01]  /*5950*/  MOV R62, R173 ;  /* 0x000000ad003e7202 */ /* 0x000fe20000000f00 */
[----:B------:R-:W-:-:S05]  /*5960*/  IMAD.MOV.U32 R63, RZ, RZ, R172 ;  /* 0x000000ffff3f7224 */ /* 0x000fca00078e00ac */
[C---:B---3--:R-:W-:Y:S08]  /*5970*/  HMMA.16816.F32 R120, R4.reuse, R24, R40 ;  /* 0x000000180478723c */ /* 0x048ff00000001828 */
[C---:B------:R-:W-:Y:S01]  /*5980*/  HMMA.16816.F32 R208, R4.reuse, R26, R68 ;  /* 0x0000001a04d0723c */ /* 0x040fe20000001844 */
[----:B------:R-:W3:Y:S07]  /*5990*/  LDSM.16.MT88.4 R24, [R215+0x4900] ;  /* 0x00490000d718783b */ /* 0x000eee0000004200 */
[C---:B------:R-:W-:Y:S08]  /*59a0*/  HMMA.16816.F32 R96, R4.reuse, R28, R96 ;  /* 0x0000001c0460723c */ /* 0x040ff00000001860 */
[C---:B----4-:R-:W-:Y:S08]  /*59b0*/  HMMA.16816.F32 R180, R4.reuse, R32, R92 ;  /* 0x0000002004b4723c */ /* 0x050ff0000000185c */
[C---:B--2---:R-:W-:Y:S08]  /*59c0*/  HMMA.16816.F32 R172, R4.reuse, R20, R88 ;  /* 0x0000001404ac723c */ /* 0x044ff00000001858 */
[----:B------:R-:W-:Y:S01]  /*59d0*/  HMMA.16816.F32 R92, R4, R18, R48 ;  /* 0x00000012045c723c */ /* 0x000fe20000001830 */
[----:B------:R-:W-:Y:S01]  /*59e0*/  IMAD.MOV.U32 R43, RZ, RZ, R96 ;  /* 0x000000ffff2b7224 */ /* 0x000fe200078e0060 */
[----:B------:R-:W-:Y:S01]  /*59f0*/  MOV R42, R97 ;  /* 0x00000061002a7202 */ /* 0x000fe20000000f00 */
[----:B------:R-:W-:-:S02]  /*5a00*/  IMAD.MOV.U32 R41, RZ, RZ, R98 ;  /* 0x000000ffff297224 */ /* 0x000fc400078e0062 */
[----:B------:R-:W-:Y:S02]  /*5a10*/  IMAD.MOV.U32 R40, RZ, RZ, R99 ;  /* 0x000000ffff287224 */ /* 0x000fe400078e0063 */
[----:B------:R-:W-:Y:S01]  /*5a20*/  MOV R19, R75 ;  /* 0x0000004b00137202 */ /* 0x000fe20000000f00 */
[----:B-1----:R-:W-:Y:S01]  /*5a30*/  HMMA.16816.F32 R88, R4, R12, R128 ;  /* 0x0000000c0458723c */ /* 0x002fe20000001880 */
[----:B------:R-:W-:-:S06]  /*5a40*/  IMAD.MOV.U32 R18, RZ, RZ, R248 ;  /* 0x000000ffff127224 */ /* 0x000fcc00078e00f8 */
[----:B------:R-:W-:Y:S01]  /*5a50*/  IMAD.MOV.U32 R128, RZ, RZ, R74 ;  /* 0x000000ffff807224 */ /* 0x000fe200078e004a */
[----:B------:R-:W-:Y:S01]  /*5a60*/  MOV R130, R72 ;  /* 0x0000004800827202 */ /* 0x000fe20000000f00 */
[----:B------:R-:W-:Y:S01]  /*5a70*/  IMAD.MOV.U32 R129, RZ, RZ, R73 ;  /* 0x000000ffff817224 */ /* 0x000fe200078e0049 */
[C---:B------:R-:W-:Y:S01]  /*5a80*/  HMMA.16816.F32 R204, R4.reuse, R30, R64 ;  /* 0x0000001e04cc723c */ /* 0x040fe20000001840 */
[----:B------:R-:W1:Y:S07]  /*5a90*/  LDSM.16.MT88.4 R28, [R213+0x6900] ;  /* 0x00690000d51c783b */ /* 0x000e6e0000004200 */
[C---:B------:R-:W-:Y:S01]  /*5aa0*/  HMMA.16816.F32 R72, R4.reuse, R14, R44 ;  /* 0x0000000e0448723c */ /* 0x040fe2000000182c */
[----:B------:R-:W2:Y:S06]  /*5ab0*/  LDSM.16.MT88.4 R12, [R216+0x6900] ;  /* 0x00690000d80c783b */ /* 0x000eac0000004200 */
        /* <DEDUP_REMOVED lines=13> */
[----:B------:R-:W2:Y:S01]  /*5b90*/  LDSM.16.MT88.4 R20, [R214+0x6900] ;  /* 0x00690000d614783b */ /* 0x000ea20000004200 */
[----:B------:R-:W-:Y:S01]  /*5ba0*/  MOV R16, R82 ;  /* 0x0000005200107202 */ /* 0x000fe20000000f00 */
[----:B------:R-:W-:Y:S01]  /*5bb0*/  IMAD.MOV.U32 R17, RZ, RZ, R83 ;  /* 0x000000ffff117224 */ /* 0x000fe200078e0053 */
[----:B------:R-:W-:Y:S01]  /*5bc0*/  MOV R39, R63 ;  /* 0x0000003f00277202 */ /* 0x000fe20000000f00 */
[----:B----4-:R-:W-:Y:S02]  /*5bd0*/  FFMA.FTZ R0, R166, c[0x0][0x2d0], -R9 ;  /* 0x0000b400a6007a23 */ /* 0x010fe40000010809 */
[----:B------:R-:W-:Y:S01]  /*5be0*/  IMAD.MOV.U32 R38, RZ, RZ, R62 ;  /* 0x000000ffff267224 */ /* 0x000fe200078e003e */
[----:B---3--:R-:W-:Y:S01]  /*5bf0*/  HMMA.16816.F32 R52, R4, R24, R140 ;  /* 0x000000180434723c */ /* 0x008fe2000000188c */
[----:B------:R3:W4:Y:S01]  /*5c00*/  MUFU.EX2 R46, R0 ;  /* 0x00000000002e7308 */ /* 0x0007220000000800 */
[----:B------:R-:W-:-:S05]  /*5c10*/  IMAD.MOV.U32 R37, RZ, RZ, R61 ;  /* 0x000000ffff257224 */ /* 0x000fca00078e003d */
[----:B------:R-:W-:Y:S01]  /*5c20*/  MOV R140, R18 ;  /* 0x00000012008c7202 */ /* 0x000fe20000000f00 */
[C---:B------:R-:W-:Y:S01]  /*5c30*/  HMMA.16816.F32 R80, R4.reuse, R26, R136 ;  /* 0x0000001a0450723c */ /* 0x040fe20000001888 */
[----:B------:R-:W2:Y:S01]  /*5c40*/  LDSM.16.MT88.4 R24, [R213+0x1100] ;  /* 0x00110000d518783b */ /* 0x000ea20000004200 */
[----:B------:R-:W-:Y:S01]  /*5c50*/  IMAD.MOV.U32 R141, RZ, RZ, R19 ;  /* 0x000000ffff8d7224 */ /* 0x000fe200078e0013 */
[----:B------:R-:W-:Y:S01]  /*5c60*/  MOV R143, R17 ;  /* 0x00000011008f7202 */ /* 0x000fe20000000f00 */
[----:B------:R-:W-:Y:S02]  /*5c70*/  IMAD.MOV.U32 R142, RZ, RZ, R16 ;  /* 0x000000ffff8e7224 */ /* 0x000fe400078e0010 */
[----:B------:R-:W-:Y:S01]  /*5c80*/  LDSM.16.MT88.4 R16, [R215+0x1100] ;  /* 0x00110000d710783b */ /* 0x000fe20000004200 */
[----:B------:R-:W-:Y:S01]  /*5c90*/  IMAD.MOV.U32 R136, RZ, RZ, R118 ;  /* 0x000000ffff887224 */ /* 0x000fe200078e0076 */
[----:B-1----:R-:W-:Y:S01]  /*5ca0*/  HMMA.16816.F32 R76, R4, R30, R148 ;  /* 0x0000001e044c723c */ /* 0x002fe20000001894 */
[----:B---3--:R-:W-:Y:S01]  /*5cb0*/  FFMA.FTZ R0, R167, c[0x0][0x2d0], -R9 ;  /* 0x0000b400a7007a23 */ /* 0x008fe20000010809 */
[----:B------:R-:W-:Y:S01]  /*5cc0*/  MOV R138, R42 ;  /* 0x0000002a008a7202 */ /* 0x000fe20000000f00 */
[----:B------:R-:W-:-:S02]  /*5cd0*/  IMAD.MOV.U32 R137, RZ, RZ, R43 ;  /* 0x000000ffff897224 */ /* 0x000fc400078e002b */
[----:B------:R1:W3:Y:S01]  /*5ce0*/  MUFU.EX2 R44, R0 ;  /* 0x00000000002c7308 */ /* 0x0002e20000000800 */
[----:B------:R-:W-:Y:S01]  /*5cf0*/  IMAD.MOV.U32 R118, RZ, RZ, R243 ;  /* 0x000000ffff767224 */ /* 0x000fe200078e00f3 */
[----:B------:R-:W-:Y:S01]  /*5d00*/  MOV R149, R128 ;  /* 0x0000008000957202 */ /* 0x000fe20000000f00 */
[C---:B--2---:R-:W-:Y:S01]  /*5d10*/  HMMA.16816.F32 R60, R4.reuse, R12, R160 ;  /* 0x0000000c043c723c */ /* 0x044fe200000018a0 */
        /* <DEDUP_REMOVED lines=12> */
[----:B---3--:R-:W-:Y:S01]  /*5de0*/  IMAD.MOV.U32 R161, RZ, RZ, R44 ;  /* 0x000000ffffa17224 */ /* 0x008fe200078e002c */
        /* <DEDUP_REMOVED lines=56> */
[----:B------:R-:W-:-:S05]  /*6170*/  UIADD3 UR22, UR22, -0x2, URZ ;  /* 0xfffffffe16167890 */ /* 0x000fca000fffe03f */
[----:B------:R-:W-:Y:S02]  /*6180*/  @UP2 UMOV UR27, UR29 ;  /* 0x0000001d001b2c82 */ /* 0x000fe40008000000 */
[----:B------:R-:W-:Y:S01]  /*6190*/  @UP2 USHF.R.U32.HI UR26, URZ, UR5, UR27 ;  /* 0x000000053f1a2299 */ /* 0x000fe2000801161b */
[----:B--2---:R-:W-:Y:S01]  /*61a0*/  F2FP.PACK_AB R7, R133, R134 ;  /* 0x000000868507723e */ /* 0x004fe200000000ff */
[----:B------:R-:W-:Y:S02]  /*61b0*/  IMAD.MOV.U32 R0, RZ, RZ, R118 ;  /* 0x000000ffff007224 */ /* 0x000fe400078e0076 */
[----:B------:R-:W-:Y:S02]  /*61c0*/  UIADD3 UR4, UR23, UR26, URZ ;  /* 0x0000001a17047290 */ /* 0x000fe4000fffe03f */
[----:B------:R-:W-:Y:S01]  /*61d0*/  FFMA.FTZ R0, R0, c[0x0][0x2d0], -R9 ;  /* 0x0000b40000007a23 */ /* 0x000fe20000010809 */
[----:B------:R-:W-:Y:S01]  /*61e0*/  ULDC UR23, c[0x0][0x328] ;  /* 0x0000ca0000177ab9 */ /* 0x000fe20000000800 */
[----:B------:R-:W-:Y:S01]  /*61f0*/  HMMA.16816.F32 R28, R4, R26, R148 ;  /* 0x0000001a041c723c */ /* 0x000fe20000001894 */
[----:B------:R-:W-:-:S07]  /*6200*/  UIADD3 UR23, UR4, UR23, URZ ;  /* 0x0000001704177290 */ /* 0x000fce000fffe03f */
        /* <DEDUP_REMOVED lines=282> */
[----:B------:R-:W-:-:S12]  /*73b0*/  UIADD3 UR26, UR4, -0x1, URZ ;  /* 0xffffffff041a7890 */ /* 0x000fd8000fffe03f */
[----:B------:R-:W-:Y:S05]  /*73c0*/  @P0 BRA `(.L_x_1066) ;  /* 0x000000a000000947 */ /* 0x000fea0003800000 */
[----:B------:R-:W-:Y:S02]  /*73d0*/  UMOV UR26, 0x1 ;  /* 0x00000001001a7882 */ /* 0x000fe40000000000 */
        /* <DEDUP_REMOVED lines=9> */
.L_x_1066:
[----:B------:R-:W-:Y:S02]  /*7470*/  UMOV UR5, 0x1 ;  /* 0x0000000100057882 */ /* 0x000fe40000000000 */
[----:B------:R-:W-:Y:S02]  /*7480*/  ULDC UR4, c[0x0][0x32c] ;  /* 0x0000cb0000047ab9 */ /* 0x000fe40000000800 */
[----:B------:R-:W-:-:S03]  /*7490*/  UISETP.NE.AND UP0, UPT, UR5, UR4, UPT ;  /* 0x000000040500728c */ /* 0x000fc6000bf05270 */
[----:B------:R-:W-:Y:S02]  /*74a0*/  ULDC.64 UR4, c[0x0][0x330] ;  /* 0x0000cc0000047ab9 */ /* 0x000fe40000000a00 */
[----:B------:R-:W-:-:S07]  /*74b0*/  UIMAD.WIDE.U32 UR28, UR26, UR4, URZ ;  /* 0x000000041a1c72a5 */ /* 0x000fce000f8e003f */
[----:B------:R-:W-:Y:S02]  /*74c0*/  @UP0 UMOV UR27, UR29 ;  /* 0x0000001d001b0c82 */ /* 0x000fe40008000000 */
[----:B------:R-:W-:Y:S02]  /*74d0*/  @UP0 USHF.R.U32.HI UR26, URZ, UR5, UR27 ;  /* 0x000000053f1a0299 */ /* 0x000fe4000801161b */
.L_x_1067:
[----:B------:R-:W-:Y:S02]  /*74e0*/  ULDC UR4, c[0x0][0x32c] ;  /* 0x0000cb0000047ab9 */ /* 0x000fe40000000800 */
[----:B------:R-:W-:-:S04]  /*74f0*/  UIMAD UR4, UR26, UR4, UR4 ;  /* 0x000000041a0472a4 */ /* 0x000fc8000f8e0204 */
[----:B------:R-:W-:-:S04]  /*7500*/  UISETP.LT.AND UP0, UPT, UR23, UR4, UPT ;  /* 0x000000041700728c */ /* 0x000fc8000bf01270 */
[----:B------:R-:W-:-:S04]  /*7510*/  USEL UR23, UR23, UR4, UP0 ;  /* 0x0000000417177287 */ /* 0x000fc80008000000 */
.L_x_1065:
        /* <DEDUP_REMOVED lines=22> */
[----:B------:R-:W-:Y:S02]  /*7680*/  IMAD.SHL.U32 R208, R5, 0x2, RZ ;  /* 0x0000000205d07824 */ /* 0x000fe400078e00ff */
        /* <DEDUP_REMOVED lines=10> */
.L_x_1079:
        /* <DEDUP_REMOVED lines=51> */
[C---:B---3--:R-:W-:Y:S05]  /*7a60*/  IADD3 R20, P0, R3.reuse, R5, RZ ;  /* 0x0000000503147210 */ /* 0x048fea0007f1e0ff */
        /* <DEDUP_REMOVED lines=22> */
.L_x_1069:
        /* <DEDUP_REMOVED lines=270> */
[----:B------:R-:W-:Y:S01]  /*8cb0*/  IMAD.MOV.U32 R0, RZ, RZ, c[0x0][0x2b8] ;  /* 0x0000ae00ff007624 */ /* 0x000fe200078e00ff */
[----:B------:R-:W-:Y:S01]  /*8cc0*/  IADD3 R16, -R205, 0x10, RZ ;  /* 0x00000010cd107810 */ /* 0x000fe20007ffe1ff */
[----:B------:R-:W-:Y:S01]  /*8cd0*/  ULEA UR5, UR22, UR11, 0x6 ;  /* 0x0000000b16057291 */ /* 0x000fe2000f8e303f */
[----:B------:R-:W-:Y:S01]  /*8ce0*/  LOP3.LUT R18, R18, 0xf, RZ, 0xc0, !PT ;  /* 0x0000000f12127812 */ /* 0x000fe200078ec0ff */
[----:B------:R-:W-:Y:S01]  /*8cf0*/  IMAD.MOV.U32 R240, RZ, RZ, RZ ;  /* 0x000000fffff07224 */ /* 0x000fe200078e00ff */
[----:B------:R-:W-:Y:S02]  /*8d00*/  ISETP.NE.AND P1, PT, R0, 0x1, PT ;  /* 0x000000010000780c */ /* 0x000fe40003f25270 */
        /* <DEDUP_REMOVED lines=40> */
[C---:B----4-:R-:W-:Y:S05]  /*8f90*/  IADD3 R12, P0, R3.reuse, R5, RZ ;  /* 0x00000005030c7210 */ /* 0x050fea0007f1e0ff */
        /* <DEDUP_REMOVED lines=22> */
.L_x_1070:
[----:B--234-:R-:W-:Y:S01]  /*9100*/  PLOP3.LUT P0, PT, PT, PT, UP2, 0x80, 0x0 ;  /* 0x000000000000781c */ /* 0x01cfe20003f0f028 */
[----:B------:R-:W2:Y:S01]  /*9110*/  LDL R2, [R1+0xc] ;  /* 0x00000c0001027983 */ /* 0x000ea20000100800 */
[----:B------:R-:W-:Y:S03]  /*9120*/  USHF.L.U32 UR5, UR22, 0x6, URZ ;  /* 0x0000000616057899 */ /* 0x000fe6000800063f */
[----:B-1----:R-:W3:Y:S03]  /*9130*/  LDL R12, [R1+0x8] ;  /* 0x00000800010c7983 */ /* 0x002ee60000100800 */
[----:B------:R-:W-:Y:S01]  /*9140*/  IMAD.U32 R5, RZ, RZ, UR5 ;  /* 0x00000005ff057e24 */ /* 0x000fe2000f8e00ff */
[----:B------:R-:W0:Y:S04]  /*9150*/  LDGDEPBAR ;  /* 0x00000000000079af */ /* 0x000e280000000000 */
[----:B--2---:R-:W-:Y:S01]  /*9160*/  @P0 IMAD.HI.U32 R0, R2, c[0x0][0x2c8], RZ ;  /* 0x0000b20002000a27 */ /* 0x004fe200078e00ff */
[----:B------:R-:W-:Y:S03]  /*9170*/  PLOP3.LUT P0, PT, PT, PT, UP2, 0x80, 0x0 ;  /* 0x000000000000781c */ /* 0x000fe60003f0f028 */
[----:B------:R-:W-:Y:S01]  /*9180*/  IMAD.MOV.U32 R4, RZ, RZ, R2 ;  /* 0x000000ffff047224 */ /* 0x000fe200078e0002 */
[----:B---3--:R-:W-:Y:S09]  /*9190*/  IADD3 R2, -R12, 0x1, -R5 ;  /* 0x000000010c027810 */ /* 0x008ff20007ffe905 */
[----:B------:R-:W-:Y:S01]  /*91a0*/  @P0 SHF.R.U32.HI R4, RZ, c[0x0][0x2cc], R0 ;  /* 0x0000b300ff040a19 */ /* 0x000fe20000011600 */
[----:B------:R-:W-:Y:S01]  /*91b0*/  IMAD.U32 R0, RZ, RZ, UR12 ;  /* 0x0000000cff007e24 */ /* 0x000fe2000f8e00ff */
[----:B------:R-:W-:Y:S03]  /*91c0*/  PLOP3.LUT P0, PT, PT, PT, UP1, 0x40, 0x0 ;  /* 0x000000000000781c */ /* 0x000fe60003f0e818 */
[----:B------:R-:W1:Y:S01]  /*91d0*/  SHFL.IDX PT, R3, R4, RZ, 0x1c1f ;  /* 0x001c1fff04037589 */ /* 0x000e6200000e0000 */
[----:B------:R-:W-:Y:S04]  /*91e0*/  IADD3 R0, -R0, UR8, R2 ;  /* 0x0000000800007c10 */ /* 0x000fe8000fffe102 */
        /* <DEDUP_REMOVED lines=19> */
.L_x_1073:
[----:B------:R-:W-:Y:S04]  /*9320*/  MOV R8, 0x1 ;  /* 0x0000000100087802 */ /* 0x000fe80000000f00 */
[----:B------:R-:W-:Y:S11]  /*9330*/  ISETP.NE.AND P0, PT, R8, c[0x0][0x32c], PT ;  /* 0x0000cb0008007a0c */ /* 0x000ff60003f05270 */
[----:B------:R-:W-:Y:S02]  /*9340*/  @!UPT UIADD3 URZ, URZ, URZ, URZ ;  /* 0x0000003f3f3ff290 */ /* 0x000fe4000fffe03f */
[----:B------:R-:W-:Y:S05]  /*9350*/  @P0 IMAD.HI.U32 R8, R3, c[0x0][0x330], RZ ;  /* 0x0000cc0003080a27 */ /* 0x000fea00078e00ff */
[----:B------:R-:W-:Y:S02]  /*9360*/  @P0 SHF.R.U32.HI R3, RZ, c[0x0][0x334], R8 ;  /* 0x0000cd00ff030a19 */ /* 0x000fe40000011608 */
.L_x_1074:
[----:B------:R-:W-:Y:S05]  /*9370*/  BSYNC B0 ;  /* 0x0000000000007941 */ /* 0x000fea0003800000 */
.L_x_1072:
[----:B------:R-:W-:Y:S04]  /*9380*/  IMAD R3, R3, c[0x0][0x32c], -R5 ;  /* 0x0000cb0003037a24 */ /* 0x000fe800078e0a05 */
[----:B------:R-:W-:Y:S05]  /*9390*/  IMAD.IADD R3, R3, 0x1, -R12 ;  /* 0x0000000103037824 */ /* 0x000fea00078e0a0c */
[----:B------:R-:W-:Y:S02]  /*93a0*/  IADD3 R8, R3, c[0x0][0x32c], RZ ;  /* 0x0000cb0003087a10 */ /* 0x000fe40007ffe0ff */
[----:B------:R-:W-:Y:S02]  /*93b0*/  IMNMX R0, R0, R3, !PT ;  /* 0x0000000300007217 */ /* 0x000fe40007800200 */
[----:B------:R-:W-:Y:S02]  /*93c0*/  IMNMX R2, R2, R8, PT ;  /* 0x0000000802027217 */ /* 0x000fe40003800200 */
.L_x_1071:
        /* <DEDUP_REMOVED lines=85> */
.L_x_1077:
[----:B------:R-:W-:Y:S04]  /*9920*/  MOV R4, 0x1 ;  /* 0x0000000100047802 */ /* 0x000fe80000000f00 */
[----:B------:R-:W-:Y:S11]  /*9930*/  ISETP.NE.AND P0, PT, R4, c[0x0][0x32c], PT ;  /* 0x0000cb0004007a0c */ /* 0x000ff60003f05270 */
[----:B------:R-:W-:Y:S02]  /*9940*/  @!UPT UIADD3 URZ, URZ, URZ, URZ ;  /* 0x0000003f3f3ff290 */ /* 0x000fe4000fffe03f */
[----:B------:R-:W-:Y:S05]  /*9950*/  @P0 IMAD.HI.U32 R4, R3, c[0x0][0x330], RZ ;  /* 0x0000cc0003040a27 */ /* 0x000fea00078e00ff */
[----:B------:R-:W-:Y:S02]  /*9960*/  @P0 SHF.R.U32.HI R3, RZ, c[0x0][0x334], R4 ;  /* 0x0000cd00ff030a19 */ /* 0x000fe40000011604 */
.L_x_1078:
[----:B------:R-:W-:Y:S05]  /*9970*/  BSYNC B0 ;  /* 0x0000000000007941 */ /* 0x000fea0003800000 */
.L_x_1076:
[----:B------:R-:W-:Y:S04]  /*9980*/  IMAD R5, R3, c[0x0][0x32c], -R5 ;  /* 0x0000cb0003057a24 */ /* 0x000fe800078e0a05 */
[----:B------:R-:W-:Y:S05]  /*9990*/  IMAD.IADD R5, R5, 0x1, -R12 ;  /* 0x0000000105057824 */ /* 0x000fea00078e0a0c */
[----:B------:R-:W-:Y:S02]  /*99a0*/  IADD3 R3, R5, c[0x0][0x32c], RZ ;  /* 0x0000cb0005037a10 */ /* 0x000fe40007ffe0ff */
[----:B------:R-:W-:Y:S02]  /*99b0*/  IMNMX R0, R0, R5, !PT ;  /* 0x0000000500007217 */ /* 0x000fe40007800200 */
[----:B------:R-:W-:Y:S02]  /*99c0*/  IMNMX R2, R2, R3, PT ;  /* 0x0000000302027217 */ /* 0x000fe40003800200 */
.L_x_1075:
        /* <DEDUP_REMOVED lines=566> */
.L_x_1068:
[----:B------:R-:W2:Y:S01]  /*bd30*/  S2UR UR23, SR_CTAID.X ;  /* 0x00000000001779c3 */ /* 0x000ea20000002500 */
[----:B------:R-:W-:Y:S01]  /*bd40*/  ULDC.64 UR4, c[0x0][0x2c8] ;  /* 0x0000b20000047ab9 */ /* 0x000fe20000000a00 */
[----:B------:R-:W-:Y:S01]  /*bd50*/  PLOP3.LUT P0, PT, PT, PT, UP1, 0x40, 0x0 ;  /* 0x000000000000781c */ /* 0x000fe20003f0e818 */
[----:B--2---:R-:W-:-:S04]  /*bd60*/  ULEA UR23, UR23, 0x7f, 0x7 ;  /* 0x0000007f17177891 */ /* 0x004fc8000f8e383f */
        /* <DEDUP_REMOVED lines=22> */
.L_x_1081:
[----:B------:R-:W-:Y:S02]  /*bed0*/  UMOV UR5, 0x1 ;  /* 0x0000000100057882 */ /* 0x000fe40000000000 */
[----:B------:R-:W-:Y:S02]  /*bee0*/  ULDC UR4, c[0x0][0x32c] ;  /* 0x0000cb0000047ab9 */ /* 0x000fe40000000800 */
[----:B------:R-:W-:-:S03]  /*bef0*/  UISETP.NE.AND UP0, UPT, UR5, UR4, UPT ;  /* 0x000000040500728c */ /* 0x000fc6000bf05270 */
[----:B------:R-:W-:Y:S02]  /*bf00*/  ULDC.64 UR4, c[0x0][0x330] ;  /* 0x0000cc0000047ab9 */ /* 0x000fe40000000a00 */
[----:B------:R-:W-:-:S07]  /*bf10*/  UIMAD.WIDE.U32 UR28, UR26, UR4, URZ ;  /* 0x000000041a1c72a5 */ /* 0x000fce000f8e003f */
[----:B------:R-:W-:Y:S02]  /*bf20*/  @UP0 UMOV UR27, UR29 ;  /* 0x0000001d001b0c82 */ /* 0x000fe40008000000 */
[----:B------:R-:W-:Y:S02]  /*bf30*/  @UP0 USHF.R.U32.HI UR26, URZ, UR5, UR27 ;  /* 0x000000053f1a0299 */ /* 0x000fe4000801161b */
.L_x_1082:
[----:B------:R-:W-:Y:S02]  /*bf40*/  ULDC UR4, c[0x0][0x32c] ;  /* 0x0000cb0000047ab9 */ /* 0x000fe40000000800 */
[----:B------:R-:W-:-:S04]  /*bf50*/  UIMAD UR4, UR26, UR4, URZ ;  /* 0x000000041a0472a4 */ /* 0x000fc8000f8e023f */
[----:B------:R-:W-:-:S04]  /*bf60*/  UISETP.LT.AND UP0, UPT, UR23, UR4, UPT ;  /* 0x000000041700728c */ /* 0x000fc8000bf01270 */
[----:B------:R-:W-:-:S04]  /*bf70*/  USEL UR23, UR23, UR4, !UP0 ;  /* 0x0000000417177287 */ /* 0x000fc8000c000000 */
.L_x_1080:
        /* <DEDUP_REMOVED lines=24> */
[C---:B------:R-:W-:Y:S01]  /*c100*/  IMAD.SHL.U32 R204, R0.reuse, 0x2, RZ ;  /* 0x0000000200cc7824 */ /* 0x040fe200078e00ff */
[C---:B------:R-:W-:Y:S01]  /*c110*/  SHF.L.U64.HI R208, R249.reuse, 0x1, R208 ;  /* 0x00000001f9d07819 */ /* 0x040fe200000102d0 */
[----:B------:R-:W-:Y:S02]  /*c120*/  IMAD.MOV.U32 R133, RZ, RZ, R132 ;  /* 0x000000ffff857224 */ /* 0x000fe400078e0084 */
[----:B------:R-:W-:Y:S02]  /*c130*/  IMAD.SHL.U32 R3, R249, 0x2, RZ ;  /* 0x00000002f9037824 */ /* 0x000fe400078e00ff */
[----:B------:R-:W-:Y:S01]  /*c140*/  IMAD.SHL.U32 R206, R5, 0x2, RZ ;  /* 0x0000000205ce7824 */ /* 0x000fe200078e00ff */
[----:B--2---:R-:W-:-:S02]  /*c150*/  SHF.L.U64.HI R205, R0, 0x1, R4 ;  /* 0x0000000100cd7819 */ /* 0x004fc40000010204 */
[----:B------:R-:W-:Y:S02]  /*c160*/  SEL R0, RZ, 0x10, P4 ;  /* 0x00000010ff007807 */ /* 0x000fe40002000000 */
[----:B---3--:R-:W-:Y:S02]  /*c170*/  SHF.L.U64.HI R207, R5, 0x1, R7 ;  /* 0x0000000105cf7819 */ /* 0x008fe40000010207 */
.L_x_1086:
        /* <DEDUP_REMOVED lines=74> */
.L_x_1084:
        /* <DEDUP_REMOVED lines=316> */
[C---:B-1--4-:R-:W-:Y:S05]  /*d9e0*/  IADD3 R12, P0, R3.reuse, R5, RZ ;  /* 0x00000005030c7210 */ /* 0x052fea0007f1e0ff */
        /* <DEDUP_REMOVED lines=22> */
.L_x_1085:
        /* <DEDUP_REMOVED lines=500> */
.L_x_1083:
[----:B------:R-:W-:-:S06]  /*fa90*/  UISETP.GE.AND UP0, UPT, UR22, UR7, UPT ;  /* 0x000000071600728c */ /* 0x000fcc000bf06270 */
[----:B------:R-:W-:-:S13]  /*faa0*/  PLOP3.LUT P0, PT, PT, PT, UP0, 0x40, 0x0 ;  /* 0x000000000000781c */ /* 0x000fda0003f0e808 */
[----:B------:R-:W-:Y:S05]  /*fab0*/  @P0 BRA `(.L_x_1087) ;  /* 0x000044d000000947 */ /* 0x000fea0003800000 */
[----:B-1----:R-:W2:Y:S01]  /*fac0*/  LDL.LU R0, [R1+0x1c] ;  /* 0x00001c0001007983 */ /* 0x002ea20000300800 */
[----:B------:R-:W-:Y:S01]  /*fad0*/  SHF.R.S32.HI R250, RZ, 0x1f, R249 ;  /* 0x0000001ffffa7819 */ /* 0x000fe200000114f9 */
[----:B------:R-:W-:Y:S02]  /*fae0*/  IMAD.MOV.U32 R134, RZ, RZ, R3 ;  /* 0x000000ffff867224 */ /* 0x000fe400078e0003 */
[----:B------:R-:W2:Y:S01]  /*faf0*/  LDL.LU R5, [R1+0x18] ;  /* 0x0000180001057983 */ /* 0x000ea20000300800 */
[C---:B------:R-:W-:Y:S01]  /*fb00*/  SHF.L.U64.HI R250, R249.reuse, 0x1, R250 ;  /* 0x00000001f9fa7819 */ /* 0x040fe200000102fa */
[----:B------:R-:W-:Y:S02]  /*fb10*/  IMAD.MOV.U32 R133, RZ, RZ, R132 ;  /* 0x000000ffff857224 */ /* 0x000fe400078e0084 */
[----:B------:R-:W3:Y:S01]  /*fb20*/  LDL.LU R4, [R1+0x20] ;  /* 0x0000200001047983 */ /* 0x000ee20000300800 */
[----:B------:R-:W-:-:S03]  /*fb30*/  IMAD.SHL.U32 R249, R249, 0x2, RZ ;  /* 0x00000002f9f97824 */ /* 0x000fc600078e00ff */
[----:B------:R-:W3:Y:S01]  /*fb40*/  LDL.LU R2, [R1+0x14] ;  /* 0x0000140001027983 */ /* 0x000ee20000300800 */
[----:B------:R-:W-:Y:S01]  /*fb50*/  IMAD.SHL.U32 R243, R251, 0x2, RZ ;  /* 0x00000002fbf37824 */ /* 0x000fe200078e00ff */
[C---:B--2---:R-:W-:Y:S02]  /*fb60*/  SHF.L.U64.HI R248, R5.reuse, 0x1, R0 ;  /* 0x0000000105f87819 */ /* 0x044fe40000010200 */
[----:B------:R-:W-:Y:S01]  /*fb70*/  SHF.R.S32.HI R0, RZ, 0x1f, R251 ;  /* 0x0000001fff007819 */ /* 0x000fe200000114fb */
[----:B------:R-:W-:-:S03]  /*fb80*/  IMAD.SHL.U32 R247, R5, 0x2, RZ ;  /* 0x0000000205f77824 */ /* 0x000fc600078e00ff */
[----:B------:R-:W-:Y:S02]  /*fb90*/  SHF.L.U64.HI R244, R251, 0x1, R0 ;  /* 0x00000001fbf47819 */ /* 0x000fe40000010200 */
[C---:B---3--:R-:W-:Y:S01]  /*fba0*/  SHF.L.U64.HI R246, R2.reuse, 0x1, R4 ;  /* 0x0000000102f67819 */ /* 0x048fe20000010204 */
[----:B------:R-:W-:Y:S02]  /*fbb0*/  IMAD.SHL.U32 R245, R2, 0x2, RZ ;  /* 0x0000000202f57824 */ /* 0x000fe400078e00ff */
.L_x_1097:
[----:B-1----:R-:W-:Y:S01]  /*fbc0*/  SHF.R.S32.HI R0, RZ, 0x1f, R242 ;  /* 0x0000001fff007819 */ /* 0x002fe200000114f2 */
[----:B------:R-:W-:Y:S01]  /*fbd0*/  IMAD.WIDE.U32 R2, R242, c[0x0][0x208], RZ ;  /* 0x00008200f2027a25 */ /* 0x000fe200078e00ff */
[----:B------:R-:W-:Y:S01]  /*fbe0*/  SHF.R.S32.HI R4, RZ, 0x1f, R240 ;  /* 0x0000001fff047819 */ /* 0x000fe200000114f0 */
[----:B------:R-:W-:Y:S04]  /*fbf0*/  DEPBAR.LE SB0, 0x0 ;  /* 0x000080000000791a */ /* 0x000fe80000000000 */
[----:B------:R-:W-:Y:S01]  /*fc00*/  IMAD R0, R0, c[0x0][0x208], RZ ;  /* 0x0000820000007a24 */ /* 0x000fe200078e02ff */
[----:B------:R-:W-:Y:S01]  /*fc10*/  BAR.SYNC.DEFER_BLOCKING 0x0 ;  /* 0x0000000000007b1d */ /* 0x000fe20000010000 */
[----:B------:R-:W-:Y:S01]  /*fc20*/  IMAD R4, R4, c[0x0][0x218], RZ ;  /* 0x0000860004047a24 */ /* 0x000fe200078e02ff */
[----:B------:R-:W-:Y:S01]  /*fc30*/  UISETP.GT.AND UP0, UPT, UR22, UR7, UPT ;  /* 0x000000071600728c */ /* 0x000fe2000bf04270 */
[----:B------:R-:W-:Y:S02]  /*fc40*/  IMAD R0, R242, c[0x0][0x20c], R0 ;  /* 0x00008300f2007a24 */ /* 0x000fe400078e0200 */
[C---:B------:R-:W-:Y:S03]  /*fc50*/  IMAD R4, R240.reuse, c[0x0][0x21c], R4 ;  /* 0x00008700f0047a24 */ /* 0x040fe600078e0204 */
        /* <DEDUP_REMOVED lines=313> */
[----:B--234-:R-:W-:Y:S01]  /*10ff0*/  IMAD.MOV.U32 R251, RZ, RZ, c[0x0][0x2b8] ;  /* 0x0000ae00fffb7624 */ /* 0x01cfe200078e00ff */
[----:B------:R-:W-:Y:S01]  /*11000*/  ULEA UR4, UR22, UR11, 0x6 ;  /* 0x0000000b16047291 */ /* 0x000fe2000f8e303f */
[----:B------:R-:W-:Y:S03]  /*11010*/  IMAD.MOV.U32 R240, RZ, RZ, RZ ;  /* 0x000000fffff07224 */ /* 0x000fe600078e00ff */
[----:B------:R-:W-:Y:S02]  /*11020*/  ISETP.NE.AND P1, PT, R251, 0x1, PT ;  /* 0x00000001fb00780c */ /* 0x000fe40003f25270 */
[----:B------:R-:W-:Y:S05]  /*11030*/  IMAD.U32 R2, RZ, RZ, UR4 ;  /* 0x00000004ff027e24 */ /* 0x000fea000f8e00ff */
[----:B------:R-:W-:Y:S05]  /*11040*/  IADD3 R2, R2, -0x40, R252 ;  /* 0xffffffc002027810 */ /* 0x000fea0007ffe0fc */
[----:B------:R-:W-:Y:S02]  /*11050*/  IMAD.MOV.U32 R0, RZ, RZ, R2 ;  /* 0x000000ffff007224 */ /* 0x000fe400078e0002 */
[----:B------:R-:W-:Y:S05]  /*11060*/  @P1 IMAD.HI.U32 R3, R2, c[0x0][0x2bc], RZ ;  /* 0x0000af0002031a27 */ /* 0x000fea00078e00ff */
        /* <DEDUP_REMOVED lines=26> */
[C---:B---3--:R-:W-:Y:S01]  /*11210*/  IMAD.X R17, R4.reuse, 0x1, R250, P0 ;  /* 0x0000000104117824 */ /* 0x048fe200000e06fa */
[C---:B------:R-:W-:Y:S04]  /*11220*/  IADD3 R14, P0, R3.reuse, R247, RZ ;  /* 0x000000f7030e7210 */ /* 0x040fe80007f1e0ff */
[----:B------:R2:W-:Y:S01]  /*11230*/  LDGSTS.E.BYPASS.LTC128B.128 [R239+0x8100], [R16.64], !P3 ;  /* 0x0810000010ef7fae */ /* 0x0005e2000d901d52 */
[CC--:B------:R-:W-:Y:S02]  /*11240*/  IADD3.X R15, R4.reuse, R248.reuse, RZ, P0, !PT ;  /* 0x000000f8040f7210 */ /* 0x0c0fe400007fe4ff */
        /* <DEDUP_REMOVED lines=19> */
.L_x_1088:
        /* <DEDUP_REMOVED lines=34> */
.L_x_1091:
[----:B------:R-:W-:Y:S04]  /*115a0*/  MOV R8, 0x1 ;  /* 0x0000000100087802 */ /* 0x000fe80000000f00 */
[----:B------:R-:W-:Y:S11]  /*115b0*/  ISETP.NE.AND P0, PT, R8, c[0x0][0x32c], PT ;  /* 0x0000cb0008007a0c */ /* 0x000ff60003f05270 */
[----:B------:R-:W-:Y:S02]  /*115c0*/  @!UPT UIADD3 URZ, URZ, URZ, URZ ;  /* 0x0000003f3f3ff290 */ /* 0x000fe4000fffe03f */
[----:B------:R-:W-:Y:S05]  /*115d0*/  @P0 IMAD.HI.U32 R8, R3, c[0x0][0x330], RZ ;  /* 0x0000cc0003080a27 */ /* 0x000fea00078e00ff */
[----:B------:R-:W-:Y:S02]  /*115e0*/  @P0 SHF.R.U32.HI R3, RZ, c[0x0][0x334], R8 ;  /* 0x0000cd00ff030a19 */ /* 0x000fe40000011608 */
.L_x_1092:
[----:B------:R-:W-:Y:S05]  /*115f0*/  BSYNC B0 ;  /* 0x0000000000007941 */ /* 0x000fea0003800000 */
.L_x_1090:
[----:B------:R-:W-:Y:S04]  /*11600*/  IMAD R3, R3, c[0x0][0x32c], -R5 ;  /* 0x0000cb0003037a24 */ /* 0x000fe800078e0a05 */
[----:B------:R-:W-:Y:S05]  /*11610*/  IMAD.IADD R3, R3, 0x1, -R12 ;  /* 0x0000000103037824 */ /* 0x000fea00078e0a0c */
[----:B------:R-:W-:Y:S02]  /*11620*/  IADD3 R8, R3, c[0x0][0x32c], RZ ;  /* 0x0000cb0003087a10 */ /* 0x000fe40007ffe0ff */
[----:B------:R-:W-:Y:S02]  /*11630*/  IMNMX R0, R0, R3, !PT ;  /* 0x0000000300007217 */ /* 0x000fe40007800200 */
[----:B------:R-:W-:Y:S02]  /*11640*/  IMNMX R2, R2, R8, PT ;  /* 0x0000000802027217 */ /* 0x000fe40003800200 */
.L_x_1089:
        /* <DEDUP_REMOVED lines=85> */
.L_x_1095:
[----:B------:R-:W-:Y:S04]  /*11ba0*/  MOV R4, 0x1 ;  /* 0x0000000100047802 */ /* 0x000fe80000000f00 */
[----:B------:R-:W-:Y:S11]  /*11bb0*/  ISETP.NE.AND P0, PT, R4, c[0x0][0x32c], PT ;  /* 0x0000cb0004007a0c */ /* 0x000ff60003f05270 */
[----:B------:R-:W-:Y:S02]  /*11bc0*/  @!UPT UIADD3 URZ, URZ, URZ, URZ ;  /* 0x0000003f3f3ff290 */ /* 0x000fe4000fffe03f */
[----:B------:R-:W-:Y:S05]  /*11bd0*/  @P0 IMAD.HI.U32 R4, R3, c[0x0][0x330], RZ ;  /* 0x0000cc0003040a27 */ /* 0x000fea00078e00ff */
[----:B------:R-:W-:Y:S02]  /*11be0*/  @P0 SHF.R.U32.HI R3, RZ, c[0x0][0x334], R4 ;  /* 0x0000cd00ff030a19 */ /* 0x000fe40000011604 */
.L_x_1096:
[----:B------:R-:W-:Y:S05]  /*11bf0*/  BSYNC B0 ;  /* 0x0000000000007941 */ /* 0x000fea0003800000 */
.L_x_1094:
[----:B------:R-:W-:Y:S04]  /*11c00*/  IMAD R5, R3, c[0x0][0x32c], -R5 ;  /* 0x0000cb0003057a24 */ /* 0x000fe800078e0a05 */
[----:B------:R-:W-:Y:S05]  /*11c10*/  IMAD.IADD R5, R5, 0x1, -R12 ;  /* 0x0000000105057824 */ /* 0x000fea00078e0a0c */
[----:B------:R-:W-:Y:S02]  /*11c20*/  IADD3 R3, R5, c[0x0][0x32c], RZ ;  /* 0x0000cb0005037a10 */ /* 0x000fe40007ffe0ff */
[----:B------:R-:W-:Y:S02]  /*11c30*/  IMNMX R0, R0, R5, !PT ;  /* 0x0000000500007217 */ /* 0x000fe40007800200 */
[----:B------:R-:W-:Y:S02]  /*11c40*/  IMNMX R2, R2, R3, PT ;  /* 0x0000000302027217 */ /* 0x000fe40003800200 */
.L_x_1093:
        /* <DEDUP_REMOVED lines=564> */
.L_x_1087:
[----:B------:R-:W2:Y:S04]  /*13f90*/  LDL.LU R5, [R1] ;  /* 0x0000000001057983 */ /* 0x000ea80000300800 */
[----:B-1----:R-:W3:Y:S01]  /*13fa0*/  LDL.LU R2, [R1+0x4] ;  /* 0x0000040001027983 */ /* 0x002ee20000300800 */
        /* <DEDUP_REMOVED lines=155> */
.L_x_1049:
        /* <DEDUP_REMOVED lines=59> */
[----:B------:R-:W-:Y:S01]  /*14d10*/  F2FP.PACK_AB R50, R51, R50 ;  /* 0x000000323332723e */ /* 0x000fe200000000ff */
[----:B------:R-:W-:Y:S01]  /*14d20*/  IMAD.IADD R4, R4, 0x1, R2 ;  /* 0x0000000104047824 */ /* 0x000fe200078e0202 */
[----:B------:R-:W-:-:S02]  /*14d30*/  F2FP.PACK_AB R35, R35, R20 ;  /* 0x000000142323723e */ /* 0x000fc400000000ff */
[----:B------:R-:W-:Y:S02]  /*14d40*/  F2FP.PACK_AB R54, R55, R54 ;  /* 0x000000363736723e */ /* 0x000fe400000000ff */
[----:B------:R-:W-:Y:S02]  /*14d50*/  F2FP.PACK_AB R34, R34, R56 ;  /* 0x000000382222723e */ /* 0x000fe400000000ff */
[----:B------:R-:W-:Y:S02]  /*14d60*/  F2FP.PACK_AB R58, R59, R58 ;  /* 0x0000003a3b3a723e */ /* 0x000fe400000000ff */
[----:B------:R-:W-:Y:S01]  /*14d70*/  F2FP.PACK_AB R33, R33, R60 ;  /* 0x0000003c2121723e */ /* 0x000fe200000000ff */
[----:B------:R1:W-:Y:S01]  /*14d80*/  STS [R0+0x80], R49 ;  /* 0x0000803100007388 */ /* 0x0003e20000000800 */
[----:B------:R-:W-:Y:S02]  /*14d90*/  F2FP.PACK_AB R62, R63, R62 ;  /* 0x0000003e3f3e723e */ /* 0x000fe400000000ff */
[----:B------:R-:W-:Y:S01]  /*14da0*/  F2FP.PACK_AB R32, R32, R64 ;  /* 0x000000402020723e */ /* 0x000fe200000000ff */
[----:B------:R-:W-:Y:S01]  /*14db0*/  STS [R0+0x480], R142 ;  /* 0x0004808e00007388 */ /* 0x000fe20000000800 */
[----:B------:R-:W-:-:S02]  /*14dc0*/  F2FP.PACK_AB R66, R67, R66 ;  /* 0x000000424342723e */ /* 0x000fc400000000ff */
[----:B------:R-:W-:Y:S01]  /*14dd0*/  F2FP.PACK_AB R31, R31, R68 ;  /* 0x000000441f1f723e */ /* 0x000fe200000000ff */
[----:B------:R2:W-:Y:S01]  /*14de0*/  STS [R2], R7 ;  /* 0x0000000702007388 */ /* 0x0005e20000000800 */
[----:B------:R-:W-:Y:S02]  /*14df0*/  F2FP.PACK_AB R70, R71, R70 ;  /* 0x000000464746723e */ /* 0x000fe400000000ff */
[----:B------:R-:W-:Y:S01]  /*14e00*/  F2FP.PACK_AB R30, R30, R72 ;  /* 0x000000481e1e723e */ /* 0x000fe200000000ff */
[----:B------:R-:W-:Y:S01]  /*14e10*/  STS [R2+0x400], R146 ;  /* 0x0004009202007388 */ /* 0x000fe20000000800 */
        /* <DEDUP_REMOVED lines=9> */
[----:B-1----:R-:W-:Y:S01]  /*14eb0*/  IMAD.MOV.U32 R49, RZ, RZ, 0x40 ;  /* 0x00000040ff317424 */ /* 0x002fe200078e00ff */
[----:B------:R-:W-:Y:S02]  /*14ec0*/  F2FP.PACK_AB R86, R87, R86 ;  /* 0x000000565756723e */ /* 0x000fe400000000ff */
[----:B------:R-:W-:Y:S01]  /*14ed0*/  STS [R4+0x400], R154 ;  /* 0x0004009a04007388 */ /* 0x000fe20000000800 */
[----:B------:R-:W-:-:S02]  /*14ee0*/  F2FP.PACK_AB R26, R26, R88 ;  /* 0x000000581a1a723e */ /* 0x000fc400000000ff */
[----:B------:R-:W-:Y:S02]  /*14ef0*/  F2FP.PACK_AB R90, R91, R90 ;  /* 0x0000005a5b5a723e */ /* 0x000fe400000000ff */
[----:B--2---:R-:W-:Y:S02]  /*14f00*/  SEL R7, R49, 0xffffffc0, !P2 ;  /* 0xffffffc031077807 */ /* 0x004fe40005000000 */
[----:B------:R-:W-:Y:S02]  /*14f10*/  F2FP.PACK_AB R25, R25, R92 ;  /* 0x0000005c1919723e */ /* 0x000fe400000000ff */
[----:B------:R-:W-:Y:S02]  /*14f20*/  F2FP.PACK_AB R94, R95, R94 ;  /* 0x0000005e5f5e723e */ /* 0x000fe400000000ff */
[----:B------:R-:W-:Y:S01]  /*14f30*/  F2FP.PACK_AB R24, R24, R96 ;  /* 0x000000601818723e */ /* 0x000fe200000000ff */
[----:B---3--:R-:W-:Y:S01]  /*14f40*/  IMAD.IADD R6, R0, 0x1, R7 ;  /* 0x0000000100067824 */ /* 0x008fe200078e0207 */
[----:B------:R-:W-:-:S02]  /*14f50*/  F2FP.PACK_AB R98, R99, R98 ;  /* 0x000000626362723e */ /* 0x000fc400000000ff */
[----:B------:R-:W-:Y:S02]  /*14f60*/  F2FP.PACK_AB R23, R23, R100 ;  /* 0x000000641717723e */ /* 0x000fe400000000ff */
[----:B------:R1:W-:Y:S01]  /*14f70*/  STS [R6+0x80], R5 ;  /* 0x0000800506007388 */ /* 0x0003e20000000800 */
[----:B------:R-:W-:Y:S01]  /*14f80*/  F2FP.PACK_AB R102, R103, R102 ;  /* 0x000000666766723e */ /* 0x000fe200000000ff */
[----:B----4-:R-:W-:Y:S02]  /*14f90*/  IMAD.IADD R8, R7, 0x1, R2 ;  /* 0x0000000107087824 */ /* 0x010fe400078e0202 */
        /* <DEDUP_REMOVED lines=8> */
[----:B------:R-:W-:Y:S02]  /*15020*/  F2FP.PACK_AB R17, R17, R114 ;  /* 0x000000721111723e */ /* 0x000fe400000000ff */
[----:B------:R-:W-:Y:S02]  /*15030*/  F2FP.PACK_AB R16, R117, R116 ;  /* 0x000000747510723e */ /* 0x000fe400000000ff */
[----:B------:R-:W-:Y:S02]  /*15040*/  F2FP.PACK_AB R13, R13, R118 ;  /* 0x000000760d0d723e */ /* 0x000fe400000000ff */
[----:B------:R-:W-:-:S02]  /*15050*/  F2FP.PACK_AB R12, R121, R120 ;  /* 0x00000078790c723e */ /* 0x000fc400000000ff */
[----:B------:R-:W-:Y:S01]  /*15060*/  F2FP.PACK_AB R11, R11, R122 ;  /* 0x0000007a0b0b723e */ /* 0x000fe200000000ff */
[----:B-1----:R-:W-:Y:S01]  /*15070*/  IMAD.IADD R5, R7, 0x1, R3 ;  /* 0x0000000107057824 */ /* 0x002fe200078e0203 */
[----:B------:R-:W-:Y:S01]  /*15080*/  F2FP.PACK_AB R9, R125, R124 ;  /* 0x0000007c7d09723e */ /* 0x000fe200000000ff */
[----:B------:R-:W-:Y:S01]  /*15090*/  IMAD.IADD R7, R4, 0x1, R7 ;  /* 0x0000000104077824 */ /* 0x000fe200078e0207 */
[----:B------:R-:W-:Y:S02]  /*150a0*/  F2FP.PACK_AB R15, R15, R126 ;  /* 0x0000007e0f0f723e */ /* 0x000fe400000000ff */
[----:B------:R-:W-:Y:S01]  /*150b0*/  STS [R5+0x80], R45 ;  /* 0x0000802d05007388 */ /* 0x000fe20000000800 */
[----:B------:R-:W-:Y:S02]  /*150c0*/  F2FP.PACK_AB R14, R129, R128 ;  /* 0x00000080810e723e */ /* 0x000fe400000000ff */
[----:B------:R-:W-:Y:S01]  /*150d0*/  F2FP.PACK_AB R10, R10, R130 ;  /* 0x000000820a0a723e */ /* 0x000fe200000000ff */
[----:B------:R-:W-:Y:S01]  /*150e0*/  STS [R5+0x480], R166 ;  /* 0x000480a605007388 */ /* 0x000fe20000000800 */
[----:B------:R-:W-:-:S03]  /*150f0*/  PLOP3.LUT P0, PT, PT, PT, UP1, 0x80, 0x0 ;  /* 0x000000000000781c */ /* 0x000fc60003f0f018 */
        /* <DEDUP_REMOVED lines=47> */
[----:B------:R3:W-:Y:S04]  /*153f0*/  STS [R5+0xc480], R15 ;  /* 0x00c4800f05007388 */ /* 0x0007e80000000800 */
[----:B------:R3:W-:Y:S04]  /*15400*/  STS [R7+0xc000], R14 ;  /* 0x00c0000e07007388 */ /* 0x0007e80000000800 */
        /* <DEDUP_REMOVED lines=26> */
.L_x_1099:
        /* <DEDUP_REMOVED lines=9> */
[----:B------:R-:W-:Y:S01]  /*15640*/  UIMAD UR9, UR8, UR6, URZ ;  /* 0x00000006080972a4 */ /* 0x000fe2000f8e023f */
[----:B------:R-:W-:Y:S01]  /*15650*/  LEA.HI R6, R47, R57, RZ, 0x3 ;  /* 0x000000392f067211 */ /* 0x000fe200078f18ff */
[----:B------:R-:W-:Y:S01]  /*15660*/  USHF.R.S32.HI UR11, URZ, 0x1f, UR13 ;  /* 0x0000001f3f0b7899 */ /* 0x000fe2000801140d */
[----:B------:R-:W-:Y:S01]  /*15670*/  SHF.R.S32.HI R2, RZ, 0x1f, R3 ;  /* 0x0000001fff027819 */ /* 0x000fe20000011403 */
[----:B------:R-:W-:Y:S01]  /*15680*/  IMAD.IADD R4, R40, 0x1, -R0 ;  /* 0x0000000128047824 */ /* 0x000fe200078e0a00 */
[----:B------:R-:W-:Y:S01]  /*15690*/  LEA.HI R0, R22, R22, RZ, 0x1 ;  /* 0x0000001616007211 */ /* 0x000fe200078f08ff */
[----:B------:R-:W-:Y:S01]  /*156a0*/  ULDC.64 UR4, c[0x0][0x3a0] ;  /* 0x0000e80000047ab9 */ /* 0x000fe20000000a00 */
        /* <DEDUP_REMOVED lines=8> */
[----:B------:R-:W-:Y:S01]  /*15730*/  UIMAD.WIDE.U32 UR14, UR10, UR6, UR14 ;  /* 0x000000060a0e72a5 */ /* 0x000fe2000f8e000e */
[----:B------:R-:W-:Y:S01]  /*15740*/  IMAD R15, R4, 0x10, R2 ;  /* 0x00000010040f7824 */ /* 0x000fe200078e0202 */
[----:B------:R-:W-:Y:S01]  /*15750*/  UIMAD UR9, UR10, UR7, UR9 ;  /* 0x000000070a0972a4 */ /* 0x000fe2000f8e0209 */
[----:B------:R-:W-:Y:S01]  /*15760*/  LOP3.LUT R4, R6, 0xfffffff8, RZ, 0xc0, !PT ;  /* 0xfffffff806047812 */ /* 0x000fe200078ec0ff */
[----:B------:R-:W-:Y:S01]  /*15770*/  USEL UR11, UR11, URZ, !UP1 ;  /* 0x0000003f0b0b7287 */ /* 0x000fe2000c800000 */
[----:B------:R-:W-:Y:S01]  /*15780*/  IMAD R0, R0, 0x8, R15 ;  /* 0x0000000800007824 */ /* 0x000fe200078e020f */
[----:B------:R-:W-:Y:S01]  /*15790*/  ULDC.64 UR6, c[0x0][0x498] ;  /* 0x0001260000067ab9 */ /* 0x000fe20000000a00 */
[----:B------:R-:W-:Y:S01]  /*157a0*/  SHF.R.S32.HI R14, RZ, 0x3, R6 ;  /* 0x00000003ff0e7819 */ /* 0x000fe20000011406 */
[----:B------:R-:W-:Y:S01]  /*157b0*/  UIMAD.WIDE.U32 UR16, UR20, UR4, URZ ;  /* 0x00000004141072a5 */ /* 0x000fe2000f8e003f */
        /* <DEDUP_REMOVED lines=20> */
[----:B------:R-:W-:Y:S01]  /*15900*/  BSSY B0, `(.L_x_1100) ;  /* 0x0000068000007945 */ /* 0x000fe20003800000 */
[----:B------:R-:W-:Y:S01]  /*15910*/  UIADD3 UR17, UR17, UR12, URZ ;  /* 0x0000000c11117290 */ /* 0x000fe2000fffe03f */
[----:B------:R-:W-:Y:S01]  /*15920*/  IMAD R4, R3, c[0x0][0x4e8], R2 ;  /* 0x00013a0003047a24 */ /* 0x000fe200078e0202 */
[----:B------:R-:W-:Y:S01]  /*15930*/  IADD3 R2, P0, R0, UR14, RZ ;  /* 0x0000000e00027c10 */ /* 0x000fe2000ff1e0ff */
[----:B------:R-:W-:Y:S01]  /*15940*/  IMAD.U32 R3, RZ, RZ, UR7 ;  /* 0x00000007ff037e24 */ /* 0x000fe2000f8e00ff */
[----:B------:R-:W-:-:S02]  /*15950*/  UIMAD UR5, UR10, UR5, UR8 ;  /* 0x000000050a0572a4 */ /* 0x000fc4000f8e0208 */
[----:B------:R-:W-:Y:S01]  /*15960*/  SHF.R.S32.HI R0, RZ, 0x1f, R4 ;  /* 0x0000001fff007819 */ /* 0x000fe20000011404 */
[----:B------:R-:W-:Y:S01]  /*15970*/  UIMAD.WIDE.U32 UR16, UR10, UR4, UR16 ;  /* 0x000000040a1072a5 */ /* 0x000fe2000f8e0010 */
[----:B------:R-:W-:Y:S01]  /*15980*/  IADD3.X R3, R5, UR15, R3, P0, !PT ;  /* 0x0000000f05037c10 */ /* 0x000fe200087fe403 */
[----:B------:R-:W-:Y:S01]  /*15990*/  IMAD.SHL.U32 R5, R14, 0x40, RZ ;  /* 0x000000400e057824 */ /* 0x000fe200078e00ff */
[----:B------:R-:W-:Y:S01]  /*159a0*/  ULDC.64 UR6, c[0x0][0x3f0] ;  /* 0x0000fc0000067ab9 */ /* 0x000fe20000000a00 */
[----:B------:R-:W-:Y:S01]  /*159b0*/  IMAD R0, R0, c[0x0][0x488], RZ ;  /* 0x0001220000007a24 */ /* 0x000fe200078e02ff */
[----:B------:R-:W-:Y:S01]  /*159c0*/  UIMAD UR11, UR11, UR6, URZ ;  /* 0x000000060b0b72a4 */ /* 0x000fe2000f8e023f */
[C---:B------:R-:W-:Y:S01]  /*159d0*/  IMAD.WIDE.U32 R2, R4.reuse, c[0x0][0x488], R2 ;  /* 0x0001220004027a25 */ /* 0x040fe200078e0002 */
[----:B------:R-:W-:Y:S01]  /*159e0*/  LOP3.LUT R5, R5, 0x1c0, RZ, 0xc0, !PT ;  /* 0x000001c005057812 */ /* 0x000fe200078ec0ff */
[----:B------:R-:W-:Y:S02]  /*159f0*/  UIADD3 UR17, UR17, UR5, URZ ;  /* 0x0000000511117290 */ /* 0x000fe4000fffe03f */
[----:B------:R-:W-:Y:S01]  /*15a00*/  IMAD R9, R4, c[0x0][0x48c], R0 ;  /* 0x0001230004097a24 */ /* 0x000fe200078e0200 */
[----:B------:R-:W-:Y:S01]  /*15a10*/  SHF.R.U32.HI R8, RZ, 0x3, R5 ;  /* 0x00000003ff087819 */ /* 0x000fe20000011605 */
[----:B------:R-:W-:Y:S01]  /*15a20*/  IMAD.SHL.U32 R0, R7, 0x8, RZ ;  /* 0x0000000807007824 */ /* 0x000fe200078e00ff */
[C---:B------:R-:W-:Y:S01]  /*15a30*/  LEA R7, P0, R2.reuse, c[0x0][0x450], 0x2 ;  /* 0x0001140002077a11 */ /* 0x040fe200078010ff */
[----:B------:R-:W-:Y:S01]  /*15a40*/  IMAD.IADD R3, R3, 0x1, R9 ;  /* 0x0000000103037824 */ /* 0x000fe200078e0209 */
[----:B------:R-:W-:Y:S01]  /*15a50*/  UIMAD UR7, UR13, UR7, UR11 ;  /* 0x000000070d0772a4 */ /* 0x000fe2000f8e020b */
[----:B------:R-:W-:Y:S01]  /*15a60*/  IMAD.MOV.U32 R4, RZ, RZ, R6 ;  /* 0x000000ffff047224 */ /* 0x000fe200078e0006 */
[----:B------:R-:W-:Y:S01]  /*15a70*/  LOP3.LUT R5, R5, 0x38, R0, 0xf8, !PT ;  /* 0x0000003805057812 */ /* 0x000fe200078ef800 */
[----:B------:R-:W-:Y:S01]  /*15a80*/  UIMAD.WIDE.U32 UR16, UR13, UR6, UR16 ;  /* 0x000000060d1072a5 */ /* 0x000fe2000f8e0010 */
[----:B------:R-:W-:Y:S01]  /*15a90*/  @P1 SHF.R.U32.HI R4, RZ, c[0x0][0x4f0], R10 ;  /* 0x00013c00ff041a19 */ /* 0x000fe2000001160a */
[----:B------:R-:W-:Y:S01]  /*15aa0*/  SHFL.IDX PT, R12, R7, RZ, 0x1c1f ;  /* 0x001c1fff070c7589 */ /* 0x000fe200000e0000 */
[----:B------:R-:W-:Y:S01]  /*15ab0*/  LOP3.LUT R17, R5, R8, RZ, 0x3c, !PT ;  /* 0x0000000805117212 */ /* 0x000fe200078e3cff */
[----:B------:R-:W-:Y:S01]  /*15ac0*/  UIADD3 UR7, UR17, UR7, URZ ;  /* 0x0000000711077290 */ /* 0x000fe2000fffe03f */
[----:B------:R-:W-:Y:S01]  /*15ad0*/  LEA.HI.X R5, R2, c[0x0][0x454], R3, 0x2, P0 ;  /* 0x0001150002057a11 */ /* 0x000fe200000f1403 */
[----:B------:R1:W-:Y:S01]  /*15ae0*/  SHFL.IDX PT, R10, R7, 0x1, 0x1c1f ;  /* 0x003c1f00070a7f89 */ /* 0x0003e200000e0000 */
[--C-:B------:R-:W-:Y:S01]  /*15af0*/  SHF.R.S32.HI R9, RZ, 0x1f, R4.reuse ;  /* 0x0000001fff097819 */ /* 0x100fe20000011404 */
[----:B------:R-:W-:Y:S01]  /*15b00*/  IMAD.MOV R8, RZ, RZ, -R4 ;  /* 0x000000ffff087224 */ /* 0x000fe200078e0a04 */
[----:B------:R-:W-:Y:S01]  /*15b10*/  MOV R2, UR16 ;  /* 0x0000001000027c02 */ /* 0x000fe20008000f00 */
[----:B------:R-:W2:Y:S01]  /*15b20*/  SHFL.IDX PT, R13, R5, RZ, 0x1c1f ;  /* 0x001c1fff050d7589 */ /* 0x000ea200000e0000 */
[----:B------:R-:W-:-:S02]  /*15b30*/  IMAD.U32 R3, RZ, RZ, UR17 ;  /* 0x00000011ff037e24 */ /* 0x000fc4000f8e00ff */
[----:B------:R-:W-:Y:S01]  /*15b40*/  IMAD.U32 R3, RZ, RZ, UR7 ;  /* 0x00000007ff037e24 */ /* 0x000fe2000f8e00ff */
[----:B------:R3:W4:Y:S01]  /*15b50*/  SHFL.IDX PT, R11, R5, 0x1, 0x1c1f ;  /* 0x003c1f00050b7f89 */ /* 0x00072200000e0000 */
[----:B------:R-:W-:Y:S02]  /*15b60*/  IMAD R6, R8, c[0x0][0x4e8], R6 ;  /* 0x00013a0008067a24 */ /* 0x000fe400078e0206 */
[----:B------:R-:W-:-:S04]  /*15b70*/  IMAD.WIDE.U32 R2, R4, c[0x0][0x3e0], R2 ;  /* 0x0000f80004027a25 */ /* 0x000fc800078e0002 */
[----:B-1----:R-:W-:-:S04]  /*15b80*/  IMAD R7, R9, c[0x0][0x3e0], RZ ;  /* 0x0000f80009077a24 */ /* 0x002fc800078e02ff */
[----:B------:R-:W-:Y:S01]  /*15b90*/  IMAD R7, R4, c[0x0][0x3e4], R7 ;  /* 0x0000f90004077a24 */ /* 0x000fe200078e0207 */
[----:B------:R-:W-:Y:S01]  /*15ba0*/  SHF.R.S32.HI R4, RZ, 0x1f, R6 ;  /* 0x0000001fff047819 */ /* 0x000fe20000011406 */
[----:B---3--:R-:W-:-:S03]  /*15bb0*/  IMAD R5, R19, 0x80, R15 ;  /* 0x0000008013057824 */ /* 0x008fc600078e020f */
[----:B------:R-:W-:Y:S01]  /*15bc0*/  IADD3 R3, R3, R7, RZ ;  /* 0x0000000703037210 */ /* 0x000fe20007ffe0ff */
[----:B------:R-:W-:Y:S01]  /*15bd0*/  IMAD R4, R4, c[0x0][0x3d8], RZ ;  /* 0x0000f60004047a24 */ /* 0x000fe200078e02ff */
[----:B------:R-:W-:-:S03]  /*15be0*/  IADD3 R8, R5, 0x8, RZ ;  /* 0x0000000805087810 */ /* 0x000fc60007ffe0ff */
[----:B------:R-:W-:Y:S01]  /*15bf0*/  IMAD.WIDE.U32 R2, R6, c[0x0][0x3d8], R2 ;  /* 0x0000f60006027a25 */ /* 0x000fe200078e0002 */
[-C--:B------:R-:W-:Y:S02]  /*15c00*/  ISETP.GE.OR P1, PT, R5, R28.reuse, P2 ;  /* 0x0000001c0500720c */ /* 0x080fe40001726670 */
[----:B------:R-:W-:Y:S01]  /*15c10*/  ISETP.GE.OR P0, PT, R8, R28, P2 ;  /* 0x0000001c0800720c */ /* 0x000fe20001706670 */
[----:B------:R-:W-:-:S05]  /*15c20*/  IMAD.SHL.U32 R5, R18, 0x8, RZ ;  /* 0x0000000812057824 */ /* 0x000fca00078e00ff */
[----:B------:R-:W-:Y:S01]  /*15c30*/  LOP3.LUT R7, R17, 0x7ffffe00, R5, 0xf8, !PT ;  /* 0x7ffffe0011077812 */ /* 0x000fe200078ef805 */
[----:B------:R-:W-:-:S04]  /*15c40*/  IMAD R5, R6, c[0x0][0x3dc], R4 ;  /* 0x0000f70006057a24 */ /* 0x000fc800078e0204 */
[----:B------:R-:W-:Y:S01]  /*15c50*/  IMAD.SHL.U32 R4, R7, 0x2, RZ ;  /* 0x0000000207047824 */ /* 0x000fe200078e00ff */
[----:B--2---:R-:W-:Y:S01]  /*15c60*/  @!P1 ST.E [R12.64], R52 ;  /* 0x000000340c009985 */ /* 0x004fe2000c101912 */
[----:B------:R-:W-:-:S03]  /*15c70*/  IMAD.IADD R3, R3, 0x1, R5 ;  /* 0x0000000103037824 */ /* 0x000fc600078e0205 */
[----:B----4-:R1:W-:Y:S01]  /*15c80*/  @!P0 ST.E [R10.64], R53 ;  /* 0x000000350a008985 */ /* 0x0103e2000c101912 */
[----:B------:R-:W-:-:S03]  /*15c90*/  LEA R30, P0, R2, c[0x0][0x380], 0x1 ;  /* 0x0000e000021e7a11 */ /* 0x000fc600078008ff */
[----:B------:R2:W3:Y:S01]  /*15ca0*/  LDS.128 R44, [R4+0x1080] ;  /* 0x00108000042c7984 */ /* 0x0004e20000000c00 */
[----:B------:R-:W-:-:S03]  /*15cb0*/  LEA.HI.X R29, R2, c[0x0][0x384], R3, 0x1, P0 ;  /* 0x0000e100021d7a11 */ /* 0x000fc600000f0c03 */
[----:B------:R2:W4:Y:S04]  /*15cc0*/  LDS.128 R60, [R4+0x2080] ;  /* 0x00208000043c7984 */ /* 0x0005280000000c00 */
        /* <DEDUP_REMOVED lines=11> */
[----:B------:R1:W1:Y:S04]  /*15d80*/  LDS.128 R76, [R4+0xf080] ;  /* 0x00f08000044c7984 */ /* 0x0002680000000c00 */
[----:B------:R1:W1:Y:S04]  /*15d90*/  SHFL.IDX PT, R2, R30, RZ, 0x181f ;  /* 0x00181fff1e027589 */ /* 0x00026800000e0000 */
[----:B------:R1:W1:Y:S01]  /*15da0*/  SHFL.IDX PT, R3, R29, RZ, 0x181f ;  /* 0x00181fff1d037589 */ /* 0x00026200000e0000 */
[----:B------:R-:W-:Y:S05]  /*15db0*/  @P0 BRA `(.L_x_1101) ;  /* 0x000001c000000947 */ /* 0x000fea0003800000 */
[----:B---34-:R-:W3:Y:S01]  /*15dc0*/  LDS.128 R24, [R4+0x80] ;  /* 0x0000800004187984 */ /* 0x018ee20000000c00 */
[----:B------:R-:W-:-:S02]  /*15dd0*/  IADD3 R7, R0, 0x40, RZ ;  /* 0x0000004000077810 */ /* 0x000fc40007ffe0ff */
[C---:B------:R-:W-:Y:S01]  /*15de0*/  IADD3 R8, R0.reuse, 0x80, RZ ;  /* 0x0000008000087810 */ /* 0x040fe20007ffe0ff */
[----:B------:R-:W4:Y:S01]  /*15df0*/  LDS.128 R20, [R4+0x4080] ;  /* 0x0040800004147984 */ /* 0x000f220000000c00 */
[----:B------:R-:W-:Y:S02]  /*15e00*/  IADD3 R9, R0, 0xc0, RZ ;  /* 0x000000c000097810 */ /* 0x000fe40007ffe0ff */
[----:B------:R-:W-:Y:S01]  /*15e10*/  ISETP.GE.AND P2, PT, R7, c[0x0][0x3c8], PT ;  /* 0x0000f20007007a0c */ /* 0x000fe20003f46270 */
[----:B------:R-:W5:Y:S01]  /*15e20*/  LDS.128 R16, [R4+0x8080] ;  /* 0x0080800004107984 */ /* 0x000f620000000c00 */
[----:B------:R-:W-:Y:S02]  /*15e30*/  ISETP.GE.AND P1, PT, R8, c[0x0][0x3c8], PT ;  /* 0x0000f20008007a0c */ /* 0x000fe40003f26270 */
[----:B------:R-:W-:Y:S01]  /*15e40*/  ISETP.GE.AND P0, PT, R9, c[0x0][0x3c8], PT ;  /* 0x0000f20009007a0c */ /* 0x000fe20003f06270 */
[----:B------:R2:W1:Y:S01]  /*15e50*/  LDS.128 R12, [R4+0xc080] ;  /* 0x00c08000040c7984 */ /* 0x0004620000000c00 */
        /* <DEDUP_REMOVED lines=16> */
[----:B-----5:R1:W-:Y:S04]  /*15f60*/  @!P1 ST.E.128 [R4.64], R16 ;  /* 0x0000001004009985 */ /* 0x0203e8000c101d12 */
[----:B------:R1:W-:Y:S02]  /*15f70*/  @!P0 ST.E.128 [R2.64], R12 ;  /* 0x0000000c02008985 */ /* 0x0003e4000c101d12 */
.L_x_1101:
[----:B---34-:R-:W-:Y:S05]  /*15f80*/  BSYNC B0 ;  /* 0x0000000000007941 */ /* 0x018fea0003800000 */
.L_x_1100:
        /* <DEDUP_REMOVED lines=30> */
.L_x_1103:
[----:B------:R-:W-:Y:S05]  /*16170*/  BSYNC B0 ;  /* 0x0000000000007941 */ /* 0x000fea0003800000 */
.L_x_1102:
        /* <DEDUP_REMOVED lines=30> */
.L_x_1105:
[----:B------:R-:W-:Y:S05]  /*16360*/  BSYNC B0 ;  /* 0x0000000000007941 */ /* 0x000fea0003800000 */
.L_x_1104:
        /* <DEDUP_REMOVED lines=31> */
.L_x_1098:
        /* <DEDUP_REMOVED lines=31> */
.L_x_1106:
        /* <DEDUP_REMOVED lines=43> */
.L_x_1108:
[----:B------:R-:W-:Y:S05]  /*16a00*/  BSYNC B0 ;  /* 0x0000000000007941 */ /* 0x000fea0003800000 */
.L_x_1107:
        /* <DEDUP_REMOVED lines=17> */
[----:B------:R-:W-:Y:S02]  /*16b20*/  LEA R0, R8, R7, 0x5 ;  /* 0x0000000708007211 */ /* 0x000fe400078e28ff */
[----:B------:R-:W-:Y:S02]  /*16b30*/  UIMAD UR7, UR10, UR5, UR7 ;  /* 0x000000050a0772a4 */ /* 0x000fe4000f8e0207 */
[----:B------:R-:W-:Y:S01]  /*16b40*/  UIMAD.WIDE.U32 UR10, UR10, UR4, UR16 ;  /* 0x000000040a0a72a5 */ /* 0x000fe2000f8e0010 */
[C---:B--2---:R-:W-:Y:S02]  /*16b50*/  IMAD R0, R14.reuse, 0x80, R0 ;  /* 0x000000800e007824 */ /* 0x044fe400078e0200 */
        /* <DEDUP_REMOVED lines=56> */
.L_x_1110:
[----:B------:R-:W-:Y:S05]  /*16ee0*/  BSYNC B0 ;  /* 0x0000000000007941 */ /* 0x000fea0003800000 */
.L_x_1109:
        /* <DEDUP_REMOVED lines=27> */
.L_x_1112:
[----:B------:R-:W-:Y:S05]  /*170a0*/  BSYNC B0 ;  /* 0x0000000000007941 */ /* 0x000fea0003800000 */
.L_x_1111:
        /* <DEDUP_REMOVED lines=27> */
.L_x_1114:
[----:B------:R-:W-:Y:S05]  /*17260*/  BSYNC B0 ;  /* 0x0000000000007941 */ /* 0x000fea0003800000 */
.L_x_1113:
        /* <DEDUP_REMOVED lines=28> */
.L_x_1115:
        /* <DEDUP_REMOVED lines=13> */
.L_x_3550:


//--------------------- .text._ZN7cutlass13device_kernelIN5flash19enable_sm80_to_sm89INS1_16FlashAttnFwdSm80INS1_25CollectiveMainloopFwdSm80ILi8ELi1ELb0EN4cute5tupleIJNS5_1CILi128EEENS7_ILi48EEENS7_ILi256EEEEEELi256ENS_6half_tEfNS_4arch4Sm80ELb0ELb1ELb1ELb1ELb1ELb1ELb1ELb0EEENS1_21CollectiveEpilogueFwdINS6_IJS8_SA_S9_EEENS6_IJNS7_ILi1EEESI_SI_EEESC_SE_Li256ELb1ELb1ELb0ELb0EEENS1_19SingleTileSchedulerILb1ELb0ELb1ELi128EEEEEEEEEvNT_6ParamsE --------------------------
	.section	.text._ZN7cutlass13device_kernelIN5flash19enable_sm80_to_sm89INS1_16FlashAttnFwdSm80INS1_25CollectiveMainloopFwdSm80ILi8ELi1ELb0EN4cute5tupleIJNS5_1CILi128EEENS7_ILi48EEENS7_ILi256EEEEEELi256ENS_6half_tEfNS_4arch4Sm80ELb0ELb1ELb1ELb1ELb1ELb1ELb1ELb0EEENS1_21CollectiveEpilogueFwdINS6_IJS8_SA_S9_EEENS6_IJNS7_ILi1EEESI_SI_EEESC_SE_Li256ELb1ELb1ELb0ELb0EEENS1_19SingleTileSchedulerILb1ELb0ELb1ELi128EEEEEEEEEvNT_6ParamsE,"ax",@progbits
	.sectioninfo	@"SHI_REGISTERS=255"
	.align	128
.text._ZN7cutlass13device_kernelIN5flash19enable_sm80_to_sm89INS1_16FlashAttnFwdSm80INS1_25CollectiveMainloopFwdSm80ILi8ELi1ELb0EN4cute5tupleIJNS5_1CILi128EEENS7_ILi48EEENS7_ILi256EEEEEELi256ENS_6half_tEfNS_4arch4Sm80ELb0ELb1ELb1ELb1ELb1ELb1ELb1ELb0EEENS1_21CollectiveEpilogueFwdINS6_IJS8_SA_S9_EEENS6_IJNS7_ILi1EEESI_SI_EEESC_SE_Li256ELb1ELb1ELb0ELb0EEENS1_19SingleTileSchedulerILb1ELb0ELb1ELi128EEEEEEEEEvNT_6ParamsE:
        .type           _ZN7cutlass13device_kernelIN5flash19enable_sm80_to_sm89INS1_16FlashAttnFwdSm80INS1_25CollectiveMainloopFwdSm80ILi8ELi1ELb0EN4cute5tupleIJNS5_1CILi128EEENS7_ILi48EEENS7_ILi256EEEEEELi256ENS_6half_tEfNS_4arch4Sm80ELb0ELb1ELb1ELb1ELb1ELb1ELb1ELb0EEENS1_21CollectiveEpilogueFwdINS6_IJS8_SA_S9_EEENS6_IJNS7_ILi1EEESI_SI_EEESC_SE_Li256ELb1ELb1ELb0ELb0EEENS1_19SingleTileSchedulerILb1ELb0ELb1ELi128EEEEEEEEEvNT_6ParamsE,@function
        .size           _ZN7cutlass13device_kernelIN5flash19enable_sm80_to_sm89INS1_16FlashAttnFwdSm80INS1_25CollectiveMainloopFwdSm80ILi8ELi1ELb0EN4cute5tupleIJNS5_1CILi128EEENS7_ILi48EEENS7_ILi256EEEEEELi256ENS_6half_tEfNS_4arch4Sm80ELb0ELb1ELb1ELb1ELb1ELb1ELb1ELb0EEENS1_21CollectiveEpilogueFwdINS6_IJS8_SA_S9_EEENS6_IJNS7_ILi1EEESI_SI_EEESC_SE_Li256ELb1ELb1ELb0ELb0EEENS1_19SingleTileSchedulerILb1ELb0ELb1ELi128EEEEEEEEEvNT_6ParamsE,(.L_x_3551 - _ZN7cutlass13device_kernelIN5flash19enable_sm80_to_sm89INS1_16FlashAttnFwdSm80INS1_25CollectiveMainloopFwdSm80ILi8ELi1ELb0EN4cute5tupleIJNS5_1CILi128EEENS7_ILi48EEENS7_ILi256EEEEEELi256ENS_6half_tEfNS_4arch4Sm80ELb0ELb1ELb1ELb1ELb1ELb1ELb1ELb0EEENS1_21CollectiveEpilogueFwdINS6_IJS8_SA_S9_EEENS6_IJNS7_ILi1EEESI_SI_EEESC_SE_Li256ELb1ELb1ELb0ELb0EEENS1_19SingleTileSchedulerILb1ELb0ELb1ELi128EEEEEEEEEvNT_6ParamsE)
        .other          _ZN7cutlass13device_kernelIN5flash19enable_sm80_to_sm89INS1_16FlashAttnFwdSm80INS1_25CollectiveMainloopFwdSm80ILi8ELi1ELb0EN4cute5tupleIJNS5_1CILi128EEENS7_ILi48EEENS7_ILi256EEEEEELi256ENS_6half_tEfNS_4arch4Sm80ELb0ELb1ELb1ELb1ELb1ELb1ELb1ELb0EEENS1_21CollectiveEpilogueFwdINS6_IJS8_SA_S9_EEENS6_IJNS7_ILi1EEESI_SI_EEESC_SE_Li256ELb1ELb1ELb0ELb0EEENS1_19SingleTileSchedulerILb1ELb0ELb1ELi128EEEEEEEEEvNT_6ParamsE,@"STO_CUDA_ENTRY STV_DEFAULT"
_ZN7cutlass13device_kernelIN5flash19enable_sm80_to_sm89INS1_16FlashAttnFwdSm80INS1_25CollectiveMainloopFwdSm80ILi8ELi1ELb0EN4cute5tupleIJNS5_1CILi128EEENS7_ILi48EEENS7_ILi256EEEEEELi256ENS_6half_tEfNS_4arch4Sm80ELb0ELb1ELb1ELb1ELb1ELb1ELb1ELb0EEENS1_21CollectiveEpilogueFwdINS6_IJS8_SA_S9_EEENS6_IJNS7_ILi1EEESI_SI_EEESC_SE_Li256ELb1ELb1ELb0ELb0EEENS1_19SingleTileSchedulerILb1ELb0ELb1ELi128EEEEEEEEEvNT_6ParamsE:
[----:B------:R-:W-:Y:S02]  /*0000*/  MOV R1, c[0x0][0x28] ;  /* 0x00000a0000017a02 */ /* 0x000fe40000000f00 */
[----:B------:R-:W1:Y:S01]  /*0010*/  S2R R166, SR_TID.X ;  /* 0x0000000000a67919 */ /* 0x000e620000002100 */
[----:B------:R-:W-:Y:S01]  /*0020*/  IMAD.MOV.U32 R12, RZ, RZ, 0x4 ;  /* 0x00000004ff0c7424 */ /* 0x000fe200078e00ff */
[----:B------:R-:W-:Y:S01]  /*0030*/  ULDC.64 UR14, c[0x0][0x118] ;  /* 0x00004600000e7ab9 */ /* 0x000fe20000000a00 */
[----:B------:R-:W-:Y:S01]  /*0040*/  IADD3 R1, R1, -0x78, RZ ;  /* 0xffffff8801017810 */ /* 0x000fe20007ffe0ff */
        /* <DEDUP_REMOVED lines=12> */
.L_x_1117:
        /* <DEDUP_REMOVED lines=8> */
.L_x_1119:
[----:B------:R-:W-:-:S05]  /*0190*/  MOV R0, c[0x0][0x54c] ;  /* 0x0001530000007a02 */ /* 0x000fca0000000f00 */
.L_x_1118:
[----:B-----5:R-:W-:Y:S01]  /*01a0*/  IMAD R0, R0, c[0x0][0x548], RZ ;  /* 0x0001520000007a24 */ /* 0x020fe200078e02ff */
[----:B------:R-:W-:-:S04]  /*01b0*/  SHF.L.U32 R164, R167, 0x7, RZ ;  /* 0x00000007a7a47819 */ /* 0x000fc800000006ff */
[----:B------:R-:W-:-:S04]  /*01c0*/  ISETP.GE.AND P0, PT, R164, R0, PT ;  /* 0x00000000a400720c */ /* 0x000fc80003f06270 */
[----:B------:R-:W-:-:S05]  /*01d0*/  SEL R0, R5, 0xffffffff, !P0 ;  /* 0xffffffff05007807 */ /* 0x000fca0004000000 */
[----:B------:R2:W-:Y:S01]  /*01e0*/  STL [R1+0x70], R0 ;  /* 0x0000700001007387 */ /* 0x0005e20000100800 */
[----:B------:R-:W-:Y:S05]  /*01f0*/  BRA `(.L_x_1120) ;  /* 0x0000013000007947 */ /* 0x000fea0003800000 */
.L_x_1116:
[----:B---3--:R-:W-:-:S04]  /*0200*/  ISETP.NE.U32.AND P0, PT, RZ, c[0x0][0x568], PT ;  /* 0x00015a00ff007a0c */ /* 0x008fc80003f05070 */
[----:B------:R-:W-:-:S13]  /*0210*/  ISETP.NE.AND.EX P0, PT, RZ, c[0x0][0x56c], PT, P0 ;  /* 0x00015b00ff007a0c */ /* 0x000fda0003f05300 */
[----:B------:R-:W-:Y:S05]  /*0220*/  @!P0 BRA `(.L_x_1121) ;  /* 0x0000002000008947 */ /* 0x000fea0003800000 */
[----:B------:R1:W5:Y:S01]  /*0230*/  LDG.E R0, [R2.64] ;  /* 0x0000000e02007981 */ /* 0x000362000c1e1900 */
[----:B------:R-:W-:Y:S05]  /*0240*/  BRA `(.L_x_1122) ;  /* 0x0000009000007947 */ /* 0x000fea0003800000 */
.L_x_1121:
        /* <DEDUP_REMOVED lines=8> */
.L_x_1123:
[----:B------:R-:W-:-:S05]  /*02d0*/  MOV R0, c[0x0][0x54c] ;  /* 0x0001530000007a02 */ /* 0x000fca0000000f00 */
.L_x_1122:
[----:B-----5:R-:W-:Y:S01]  /*02e0*/  IMAD R0, R0, c[0x0][0x548], RZ ;  /* 0x0001520000007a24 */ /* 0x020fe200078e02ff */
[----:B------:R-:W-:-:S04]  /*02f0*/  SHF.L.U32 R164, R167, 0x7, RZ ;  /* 0x00000007a7a47819 */ /* 0x000fc800000006ff */
[----:B------:R-:W-:-:S04]  /*0300*/  ISETP.GE.AND P0, PT, R164, R0, PT ;  /* 0x00000000a400720c */ /* 0x000fc80003f06270 */
[----:B------:R-:W-:-:S05]  /*0310*/  SEL R0, R5, 0xffffffff, !P0 ;  /* 0xffffffff05007807 */ /* 0x000fca0004000000 */
[----:B------:R2:W-:Y:S04]  /*0320*/  STL [R1+0x70], R0 ;  /* 0x0000700001007387 */ /* 0x0005e80000100800 */
.L_x_1120:
[----:B------:R-:W3:Y:S02]  /*0330*/  LDL R29, [R1+0x70] ;  /* 0x00007000011d7983 */ /* 0x000ee40000100800 */
[----:B---3--:R-:W-:-:S13]  /*0340*/  ISETP.GE.AND P0, PT, R29, RZ, PT ;  /* 0x000000ff1d00720c */ /* 0x008fda0003f06270 */
[----:B------:R-:W-:Y:S05]  /*0350*/  @!P0 EXIT ;  /* 0x000000000000894d */ /* 0x000fea0003800000 */
[----:B------:R-:W-:Y:S01]  /*0360*/  ISETP.NE.U32.AND P0, PT, RZ, c[0x0][0x370], PT ;  /* 0x0000dc00ff007a0c */ /* 0x000fe20003f05070 */
[----:B------:R-:W-:Y:S01]  /*0370*/  IMAD.MOV.U32 R10, RZ, RZ, RZ ;  /* 0x000000ffff0a7224 */ /* 0x000fe200078e00ff */
[----:B------:R-:W-:Y:S01]  /*0380*/  ISETP.NE.U32.AND P1, PT, RZ, c[0x0][0x348], PT ;  /* 0x0000d200ff007a0c */ /* 0x000fe20003f25070 */
[----:B------:R-:W-:Y:S01]  /*0390*/  IMAD.MOV.U32 R13, RZ, RZ, RZ ;  /* 0x000000ffff0d7224 */ /* 0x000fe200078e00ff */
[----:B------:R-:W-:Y:S01]  /*03a0*/  ISETP.NE.AND.EX P0, PT, RZ, c[0x0][0x374], PT, P0 ;  /* 0x0000dd00ff007a0c */ /* 0x000fe20003f05300 */
[----:B------:R-:W-:Y:S01]  /*03b0*/  IMAD.WIDE R6, R29, R12, c[0x0][0x350] ;  /* 0x0000d4001d067625 */ /* 0x000fe200078e020c */
[----:B------:R-:W-:Y:S02]  /*03c0*/  ISETP.NE.U32.AND P3, PT, RZ, c[0x0][0x358], PT ;  /* 0x0000d600ff007a0c */ /* 0x000fe40003f65070 */
[----:B------:R-:W-:Y:S02]  /*03d0*/  ISETP.NE.AND.EX P1, PT, RZ, c[0x0][0x34c], PT, P1 ;  /* 0x0000d300ff007a0c */ /* 0x000fe40003f25310 */
[----:B------:R-:W-:Y:S01]  /*03e0*/  ISETP.NE.AND.EX P3, PT, RZ, c[0x0][0x35c], PT, P3 ;  /* 0x0000d700ff007a0c */ /* 0x000fe20003f65330 */
[----:B------:R-:W-:Y:S01]  /*03f0*/  IMAD.MOV.U32 R15, RZ, RZ, RZ ;  /* 0x000000ffff0f7224 */ /* 0x000fe200078e00ff */
[----:B--2---:R-:W-:-:S02]  /*0400*/  MOV R0, RZ ;  /* 0x000000ff00007202 */ /* 0x004fc40000000f00 */
[----:B------:R-:W-:-:S03]  /*0410*/  ISETP.NE.U32.AND P2, PT, RZ, c[0x0][0x350], PT ;  /* 0x0000d400ff007a0c */ /* 0x000fc60003f45070 */
[----:B-1----:R-:W-:Y:S01]  /*0420*/  @P0 IMAD.WIDE R2, R29, R12, c[0x0][0x370] ;  /* 0x0000dc001d020625 */ /* 0x002fe200078e020c */
[----:B------:R-:W-:-:S03]  /*0430*/  ISETP.NE.AND.EX P2, PT, RZ, c[0x0][0x354], PT, P2 ;  /* 0x0000d500ff007a0c */ /* 0x000fc60003f45320 */
[CC--:B------:R-:W-:Y:S01]  /*0440*/  IMAD.WIDE R8, R29.reuse, R12.reuse, c[0x0][0x348] ;  /* 0x0000d2001d087625 */ /* 0x0c0fe200078e020c */
[----:B------:R1:W2:Y:S04]  /*0450*/  @P0 LDG.E R10, [R2.64] ;  /* 0x0000000e020a0981 */ /* 0x0002a8000c1e1900 */
[----:B------:R-:W3:Y:S05]  /*0460*/  @P1 LDG.E R0, [R8.64] ;  /* 0x0000000e08001981 */ /* 0x000eea000c1e1900 */
[----:B------:R-:W4:Y:S01]  /*0470*/  @P2 LDG.E R13, [R6.64] ;  /* 0x0000000e060d2981 */ /* 0x000f22000c1e1900 */
[----:B-1----:R-:W-:-:S05]  /*0480*/  IMAD.WIDE R2, R29, R12, c[0x0][0x358] ;  /* 0x0000d6001d027625 */ /* 0x002fca00078e020c */
[----:B------:R-:W4:Y:S01]  /*0490*/  @P3 LDG.E R15, [R2.64] ;  /* 0x0000000e020f3981 */ /* 0x000f22000c1e1900 */
[----:B------:R-:W-:-:S03]  /*04a0*/  ISETP.NE.U32.AND P0, PT, RZ, c[0x0][0x360], PT ;  /* 0x0000d800ff007a0c */ /* 0x000fc60003f05070 */
[----:B------:R-:W1:Y:S01]  /*04b0*/  S2R R30, SR_CTAID.Y ;  /* 0x00000000001e7919 */ /* 0x000e620000002600 */
[----:B------:R-:W-:Y:S01]  /*04c0*/  ISETP.NE.AND.EX P0, PT, RZ, c[0x0][0x364], PT, P0 ;  /* 0x0000d900ff007a0c */ /* 0x000fe20003f05300 */
[----:B------:R-:W-:Y:S02]  /*04d0*/  IMAD.MOV.U32 R19, RZ, RZ, c[0x0][0x168] ;  /* 0x00005a00ff137624 */ /* 0x000fe400078e00ff */
[----:B------:R-:W-:-:S10]  /*04e0*/  IMAD.MOV.U32 R11, RZ, RZ, c[0x0][0x2ac] ;  /* 0x0000ab00ff0b7624 */ /* 0x000fd400078e00ff */
[----:B------:R-:W-:-:S05]  /*04f0*/  @P0 IMAD.WIDE R4, R29, R12, c[0x0][0x360] ;  /* 0x0000d8001d040625 */ /* 0x000fca00078e020c */
[----:B------:R4:W5:Y:S01]  /*0500*/  @P0 LDG.E R19, [R4.64] ;  /* 0x0000000e04130981 */ /* 0x000962000c1e1900 */
[----:B------:R-:W-:Y:S01]  /*0510*/  IMAD R11, R11, c[0x0][0x1d0], RZ ;  /* 0x000074000b0b7a24 */ /* 0x000fe200078e02ff */
[----:B-1----:R-:W-:Y:S02]  /*0520*/  SHF.R.S32.HI R31, RZ, 0x1f, R30 ;  /* 0x0000001fff1f7819 */ /* 0x002fe4000001141e */
[----:B--2---:R-:W-:Y:S04]  /*0530*/  STL [R1+0x48], R10 ;  /* 0x0000480a01007387 */ /* 0x004fe80000100800 */
[----:B---3--:R-:W-:Y:S01]  /*0540*/  STL [R1+0x4c], R0 ;  /* 0x00004c0001007387 */ /* 0x008fe20000100800 */
[----:B----4-:R-:W-:-:S03]  /*0550*/  IADD3 R4, R13, R10, RZ ;  /* 0x0000000a0d047210 */ /* 0x010fc60007ffe0ff */
[----:B------:R-:W-:Y:S04]  /*0560*/  STL [R1+0x54], R15 ;  /* 0x0000540f01007387 */ /* 0x000fe80000100800 */
[----:B------:R1:W-:Y:S02]  /*0570*/  STL [R1+0x50], R4 ;  /* 0x0000500401007387 */ /* 0x0003e40000100800 */
[----:B-1----:R-:W-:Y:S01]  /*0580*/  MOV R4, c[0x0][0x228] ;  /* 0x00008a0000047a02 */ /* 0x002fe20000000f00 */
[----:B------:R-:W-:Y:S05]  /*0590*/  @P0 BRA `(.L_x_1124) ;  /* 0x0000004000000947 */ /* 0x000fea0003800000 */
[----:B------:R-:W-:Y:S05]  /*05a0*/  @!P1 BRA `(.L_x_1124) ;  /* 0x0000003000009947 */ /* 0x000fea0003800000 */
[----:B------:R1:W2:Y:S04]  /*05b0*/  LDG.E R0, [R8.64] ;  /* 0x0000000e08007981 */ /* 0x0002a8000c1e1900 */
[----:B-1----:R-:W2:Y:S02]  /*05c0*/  LDG.E R8, [R8.64+0x4] ;  /* 0x0000040e08087981 */ /* 0x002ea4000c1e1900 */
[----:B--2--5:R-:W-:-:S05]  /*05d0*/  IADD3 R19, -R0, R8, RZ ;  /* 0x0000000800137210 */ /* 0x024fca0007ffe1ff */
.L_x_1124:
[----:B-----5:R1:W-:Y:S01]  /*05e0*/  STL [R1+0x58], R19 ;  /* 0x0000581301007387 */ /* 0x0203e20000100800 */
[----:B------:R-:W-:-:S04]  /*05f0*/  ISETP.NE.U32.AND P0, PT, RZ, c[0x0][0x368], PT ;  /* 0x0000da00ff007a0c */ /* 0x000fc80003f05070 */
[----:B------:R-:W-:-:S13]  /*0600*/  ISETP.NE.AND.EX P0, PT, RZ, c[0x0][0x36c], PT, P0 ;  /* 0x0000db00ff007a0c */ /* 0x000fda0003f05300 */
[----:B------:R-:W-:Y:S05]  /*0610*/  @!P0 BRA `(.L_x_1125) ;  /* 0x0000003000008947 */ /* 0x000fea0003800000 */
[----:B------:R-:W-:-:S05]  /*0620*/  IMAD.WIDE R6, R29, R12, c[0x0][0x368] ;  /* 0x0000da001d067625 */ /* 0x000fca00078e020c */
[----:B------:R2:W5:Y:S01]  /*0630*/  LDG.E R11, [R6.64] ;  /* 0x0000000e060b7981 */ /* 0x000562000c1e1900 */
[----:B------:R-:W-:Y:S05]  /*0640*/  BRA `(.L_x_1126) ;  /* 0x0000004000007947 */ /* 0x000fea0003800000 */
.L_x_1125:
[----:B------:R-:W-:Y:S05]  /*0650*/  @!P2 BRA `(.L_x_1126) ;  /* 0x000000300000a947 */ /* 0x000fea0003800000 */
[----:B------:R2:W3:Y:S04]  /*0660*/  LDG.E R0, [R6.64] ;  /* 0x0000000e06007981 */ /* 0x0004e8000c1e1900 */
[----:B--2---:R-:W3:Y:S02]  /*0670*/  LDG.E R6, [R6.64+0x4] ;  /* 0x0000040e06067981 */ /* 0x004ee4000c1e1900 */
[----:B---3--:R-:W-:Y:S02]  /*0680*/  IADD3 R11, -R0, R6, RZ ;  /* 0x00000006000b7210 */ /* 0x008fe40007ffe1ff */
.L_x_1126:
[----:B------:R-:W-:Y:S01]  /*0690*/  ISETP.NE.U32.AND P0, PT, RZ, c[0x0][0x378], PT ;  /* 0x0000de00ff007a0c */ /* 0x000fe20003f05070 */
[----:B------:R3:W4:Y:S03]  /*06a0*/  @P3 LDG.E R5, [R2.64] ;  /* 0x0000000e02053981 */ /* 0x000726000c1e1900 */
[----:B------:R-:W-:Y:S01]  /*06b0*/  ISETP.NE.AND.EX P0, PT, RZ, c[0x0][0x37c], PT, P0 ;  /* 0x0000df00ff007a0c */ /* 0x000fe20003f05300 */
[----:B------:R3:W4:Y:S01]  /*06c0*/  @P3 LDG.E R0, [R2.64+0x4] ;  /* 0x0000040e02003981 */ /* 0x000722000c1e1900 */
[----:B-----5:R-:W-:-:S11]  /*06d0*/  IMAD.MOV.U32 R22, RZ, RZ, R11 ;  /* 0x000000ffff167224 */ /* 0x020fd600078e000b */
[----:B---3--:R-:W-:-:S05]  /*06e0*/  @P0 IMAD.WIDE R2, R29, R12, c[0x0][0x378] ;  /* 0x0000de001d020625 */ /* 0x008fca00078e020c */
[----:B--2---:R3:W2:Y:S01]  /*06f0*/  @P0 LDG.E R22, [R2.64] ;  /* 0x0000000e02160981 */ /* 0x0046a2000c1e1900 */
[----:B------:R-:W-:Y:S02]  /*0700*/  IMAD.IADD R10, R11, 0x1, -R10 ;  /* 0x000000010b0a7824 */ /* 0x000fe400078e0a0a */
[----:B------:R-:W-:-:S03]  /*0710*/  IMAD.MOV.U32 R8, RZ, RZ, c[0x0][0x32c] ;  /* 0x0000cb00ff087624 */ /* 0x000fc600078e00ff */
[----:B------:R1:W-:Y:S01]  /*0720*/  STL [R1+0x5c], R10 ;  /* 0x00005c0a01007387 */ /* 0x0003e20000100800 */
[----:B---3--:R-:W-:-:S05]  /*0730*/  IMAD.MOV.U32 R2, RZ, RZ, c[0x0][0x2c4] ;  /* 0x0000b100ff027624 */ /* 0x008fca00078e00ff */
[----:B------:R-:W-:Y:S02]  /*0740*/  ISETP.NE.AND P1, PT, R2, 0x1, PT ;  /* 0x000000010200780c */ /* 0x000fe40003f25270 */
[----:B------:R-:W-:Y:S01]  /*0750*/  ISETP.GE.AND P2, PT, R8, 0x1, PT ;  /* 0x000000010800780c */ /* 0x000fe20003f46270 */
[----:B----4-:R-:W-:Y:S01]  /*0760*/  @P3 IMAD.IADD R4, R0, 0x1, -R5 ;  /* 0x0000000100043824 */ /* 0x010fe200078e0a05 */
[----:B------:R-:W-:-:S03]  /*0770*/  IADD3 R0, R164, 0x7f, RZ ;  /* 0x0000007fa4007810 */ /* 0x000fc60007ffe0ff */
[----:B------:R-:W-:-:S06]  /*0780*/  IMAD.IADD R5, R10, 0x1, R4 ;  /* 0x000000010a057824 */ /* 0x000fcc00078e0204 */
[----:B------:R-:W-:Y:S01]  /*0790*/  @P1 IMAD.HI.U32 R2, R0, c[0x0][0x2c8], RZ ;  /* 0x0000b20000021a27 */ /* 0x000fe200078e00ff */
[----:B------:R1:W-:Y:S01]  /*07a0*/  STL.64 [R1+0x60], R4 ;  /* 0x0000600401007387 */ /* 0x0003e20000100a00 */
[----:B------:R-:W-:-:S03]  /*07b0*/  IADD3 R3, R5, 0x2f, RZ ;  /* 0x0000002f05037810 */ /* 0x000fc60007ffe0ff */
[----:B------:R-:W-:Y:S02]  /*07c0*/  @P1 SHF.R.U32.HI R0, RZ, c[0x0][0x2cc], R2 ;  /* 0x0000b300ff001a19 */ /* 0x000fe40000011602 */
[----:B------:R-:W-:Y:S02]  /*07d0*/  IMAD.HI R3, R3, 0x2aaaaaab, RZ ;  /* 0x2aaaaaab03037827 */ /* 0x000fe400078e02ff */
[----:B------:R-:W-:Y:S01]  /*07e0*/  IADD3 R0, R0, 0x1, R5 ;  /* 0x0000000100007810 */ /* 0x000fe20007ffe005 */
[----:B--2---:R1:W-:Y:S02]  /*07f0*/  STL [R1+0x68], R22 ;  /* 0x0000681601007387 */ /* 0x0043e40000100800 */
[----:B------:R-:W-:Y:S02]  /*0800*/  SHF.R.U32.HI R6, RZ, 0x1f, R3 ;  /* 0x0000001fff067819 */ /* 0x000fe40000011603 */
[----:B------:R-:W-:Y:S02]  /*0810*/  IMAD.IADD R2, R0, 0x1, -R19 ;  /* 0x0000000100027824 */ /* 0x000fe400078e0a13 */
[----:B------:R-:W-:-:S03]  /*0820*/  LEA.HI.SX32 R7, R3, R6, 0x1d ;  /* 0x0000000603077211 */ /* 0x000fc600078feaff */
[----:B------:R-:W-:Y:S01]  /*0830*/  IADD3 R6, R2, c[0x0][0x328], RZ ;  /* 0x0000ca0002067a10 */ /* 0x000fe20007ffe0ff */
[----:B------:R-:W-:Y:S05]  /*0840*/  @!P2 BRA `(.L_x_1127) ;  /* 0x000000e00000a947 */ /* 0x000fea0003800000 */
[C---:B------:R-:W-:Y:S02]  /*0850*/  ISETP.GT.AND P0, PT, R2.reuse, RZ, PT ;  /* 0x000000ff0200720c */ /* 0x040fe40003f04270 */
[----:B------:R-:W-:-:S11]  /*0860*/  IADD3 R0, R2, -0x1, RZ ;  /* 0xffffffff02007810 */ /* 0x000fd60007ffe0ff */
[----:B------:R-:W-:Y:S05]  /*0870*/  @P0 BRA `(.L_x_1128) ;  /* 0x0000006000000947 */ /* 0x000fea0003800000 */
[----:B------:R-:W-:Y:S01]  /*0880*/  ISETP.NE.AND P0, PT, R8, 0x1, PT ;  /* 0x000000010800780c */ /* 0x000fe20003f05270 */
[----:B------:R-:W-:-:S12]  /*0890*/  IMAD.MOV R0, RZ, RZ, -R2 ;  /* 0x000000ffff007224 */ /* 0x000fd800078e0a02 */
[----:B------:R-:W-:-:S05]  /*08a0*/  @P0 IMAD.HI.U32 R2, R0, c[0x0][0x330], RZ ;  /* 0x0000cc0000020a27 */ /* 0x000fca00078e00ff */
[----:B------:R-:W-:-:S04]  /*08b0*/  @P0 SHF.R.U32.HI R0, RZ, c[0x0][0x334], R2 ;  /* 0x0000cd00ff000a19 */ /* 0x000fc80000011602 */
[----:B------:R-:W-:Y:S01]  /*08c0*/  LOP3.LUT R0, RZ, R0, RZ, 0x33, !PT ;  /* 0x00000000ff007212 */ /* 0x000fe200078e33ff */
[----:B------:R-:W-:Y:S05]  /*08d0*/  BRA `(.L_x_1129) ;  /* 0x0000003000007947 */ /* 0x000fea0003800000 */
.L_x_1128:
[----:B------:R-:W-:-:S13]  /*08e0*/  ISETP.NE.AND P0, PT, R8, 0x1, PT ;  /* 0x000000010800780c */ /* 0x000fda0003f05270 */
[----:B------:R-:W-:-:S05]  /*08f0*/  @P0 IMAD.HI.U32 R2, R0, c[0x0][0x330], RZ ;  /* 0x0000cc0000020a27 */ /* 0x000fca00078e00ff */
[----:B------:R-:W-:-:S05]  /*0900*/  @P0 SHF.R.U32.HI R0, RZ, c[0x0][0x334], R2 ;  /* 0x0000cd00ff000a19 */ /* 0x000fca0000011602 */
.L_x_1129:
[----:B------:R-:W-:-:S05]  /*0910*/  IMAD R0, R0, R8, c[0x0][0x32c] ;  /* 0x0000cb0000007624 */ /* 0x000fca00078e0208 */
[----:B------:R-:W-:Y:S02]  /*0920*/  IMNMX R6, R6, R0, PT ;  /* 0x0000000006067217 */ /* 0x000fe40003800200 */
.L_x_1127:
[----:B------:R-:W-:-:S04]  /*0930*/  @P1 IMAD.HI.U32 R2, R164, c[0x0][0x2c8], RZ ;  /* 0x0000b200a4021a27 */ /* 0x000fc800078e00ff */
[----:B------:R-:W-:Y:S01]  /*0940*/  IMAD.MOV.U32 R0, RZ, RZ, R164 ;  /* 0x000000ffff007224 */ /* 0x000fe200078e00a4 */
[----:B------:R-:W-:-:S04]  /*0950*/  @P1 SHF.R.U32.HI R0, RZ, c[0x0][0x2cc], R2 ;  /* 0x0000b300ff001a19 */ /* 0x000fc80000011602 */
[----:B------:R-:W-:-:S04]  /*0960*/  IADD3 R0, R0, R5, -R19 ;  /* 0x0000000500007210 */ /* 0x000fc80007ffe813 */
[----:B------:R-:W-:Y:S01]  /*0970*/  IADD3 R3, R0, -c[0x0][0x324], RZ ;  /* 0x8000c90000037a10 */ /* 0x000fe20007ffe0ff */
[----:B------:R-:W-:Y:S05]  /*0980*/  @!P2 BRA `(.L_x_1130) ;  /* 0x000000d00000a947 */ /* 0x000fea0003800000 */
[----:B------:R-:W-:-:S13]  /*0990*/  ISETP.GT.AND P0, PT, R0, -0x1, PT ;  /* 0xffffffff0000780c */ /* 0x000fda0003f04270 */
[----:B------:R-:W-:Y:S05]  /*09a0*/  @P0 BRA `(.L_x_1131) ;  /* 0x0000006000000947 */ /* 0x000fea0003800000 */
[----:B------:R-:W-:Y:S02]  /*09b0*/  ISETP.NE.AND P0, PT, R8, 0x1, PT ;  /* 0x000000010800780c */ /* 0x000fe40003f05270 */
[----:B------:R-:W-:-:S11]  /*09c0*/  LOP3.LUT R0, RZ, R0, RZ, 0x33, !PT ;  /* 0x00000000ff007212 */ /* 0x000fd600078e33ff */
[----:B------:R-:W-:-:S05]  /*09d0*/  @P0 IMAD.HI.U32 R2, R0, c[0x0][0x330], RZ ;  /* 0x0000cc0000020a27 */ /* 0x000fca00078e00ff */
[----:B------:R-:W-:-:S04]  /*09e0*/  @P0 SHF.R.U32.HI R0, RZ, c[0x0][0x334], R2 ;  /* 0x0000cd00ff000a19 */ /* 0x000fc80000011602 */
[----:B------:R-:W-:Y:S01]  /*09f0*/  LOP3.LUT R0, RZ, R0, RZ, 0x33, !PT ;  /* 0x00000000ff007212 */ /* 0x000fe200078e33ff */
[----:B------:R-:W-:Y:S05]  /*0a00*/  BRA `(.L_x_1132) ;  /* 0x0000003000007947 */ /* 0x000fea0003800000 */
.L_x_1131:
[----:B------:R-:W-:-:S13]  /*0a10*/  ISETP.NE.AND P0, PT, R8, 0x1, PT ;  /* 0x000000010800780c */ /* 0x000fda0003f05270 */
[----:B------:R-:W-:-:S05]  /*0a20*/  @P0 IMAD.HI.U32 R2, R0, c[0x0][0x330], RZ ;  /* 0x0000cc0000020a27 */ /* 0x000fca00078e00ff */
[----:B------:R-:W-:-:S05]  /*0a30*/  @P0 SHF.R.U32.HI R0, RZ, c[0x0][0x334], R2 ;  /* 0x0000cd00ff000a19 */ /* 0x000fca0000011602 */
.L_x_1132:
[----:B------:R-:W-:-:S05]  /*0a40*/  IMAD R0, R0, c[0x0][0x32c], RZ ;  /* 0x0000cb0000007a24 */ /* 0x000fca00078e02ff */
[----:B------:R-:W-:-:S04]  /*0a50*/  IMNMX R3, R3, R0, !PT ;  /* 0x0000000003037217 */ /* 0x000fc80007800200 */
.L_x_1130:
[----:B------:R-:W-:Y:S01]  /*0a60*/  IADD3 R2, R6, 0x2f, RZ ;  /* 0x0000002f06027810 */ /* 0x000fe20007ffe0ff */
[----:B------:R-:W-:-:S04]  /*0a70*/  IMAD.HI R0, R3, 0x2aaaaaab, RZ ;  /* 0x2aaaaaab03007827 */ /* 0x000fc800078e02ff */
[----:B------:R-:W-:Y:S01]  /*0a80*/  IMAD.HI R3, R2, 0x2aaaaaab, RZ ;  /* 0x2aaaaaab02037827 */ /* 0x000fe200078e02ff */
[----:B------:R-:W-:-:S04]  /*0a90*/  SHF.R.U32.HI R2, RZ, 0x1f, R0 ;  /* 0x0000001fff027819 */ /* 0x000fc80000011600 */
[----:B------:R-:W-:Y:S02]  /*0aa0*/  SHF.R.U32.HI R6, RZ, 0x1f, R3 ;  /* 0x0000001fff067819 */ /* 0x000fe40000011603 */
[----:B------:R-:W-:Y:S02]  /*0ab0*/  LEA.HI.SX32 R0, R0, R2, 0x1d ;  /* 0x0000000200007211 */ /* 0x000fe400078feaff */
[----:B------:R-:W-:Y:S02]  /*0ac0*/  LEA.HI.SX32 R3, R3, R6, 0x1d ;  /* 0x0000000603037211 */ /* 0x000fe400078feaff */
[----:B------:R-:W-:Y:S02]  /*0ad0*/  IMNMX R2, RZ, R0, !PT ;  /* 0x00000000ff027217 */ /* 0x000fe40007800200 */
[----:B------:R-:W-:-:S03]  /*0ae0*/  IMNMX R0, R7, R3, PT ;  /* 0x0000000307007217 */ /* 0x000fc60003800200 */
[--C-:B------:R-:W-:Y:S02]  /*0af0*/  IMAD R2, R2, 0x30, -R10.reuse ;  /* 0x0000003002027824 */ /* 0x100fe400078e0a0a */
[----:B------:R-:W-:-:S03]  /*0b00*/  IMAD R0, R0, 0x30, -R10 ;  /* 0x0000003000007824 */ /* 0x000fc600078e0a0a */
[----:B------:R-:W-:Y:S02]  /*0b10*/  IMNMX R2, RZ, R2, !PT ;  /* 0x00000002ff027217 */ /* 0x000fe40007800200 */
        /* <DEDUP_REMOVED lines=11> */
[----:B------:R-:W-:Y:S02]  /*0bd0*/  ISETP.NE.U32.AND P0, PT, RZ, c[0x0][0x340], PT ;  /* 0x0000d000ff007a0c */ /* 0x000fe40003f05070 */
[----:B------:R-:W-:Y:S01]  /*0be0*/  SHF.R.S32.HI R26, RZ, 0x1f, R166 ;  /* 0x0000001fff1a7819 */ /* 0x000fe200000114a6 */
[----:B-1----:R-:W-:Y:S01]  /*0bf0*/  IMAD R5, R31, c[0x0][0x240], RZ ;  /* 0x000090001f057a24 */ /* 0x002fe200078e02ff */
[----:B------:R-:W-:Y:S01]  /*0c00*/  ISETP.NE.AND.EX P2, PT, RZ, c[0x0][0x344], PT, P0 ;  /* 0x0000d100ff007a0c */ /* 0x000fe20003f45300 */
[----:B------:R-:W-:Y:S02]  /*0c10*/  UMOV UR9, 0x30 ;  /* 0x0000003000097882 */ /* 0x000fe40000000000 */
[----:B------:R-:W-:-:S10]  /*0c20*/  ULDC.64 UR4, c[0x0][0x238] ;  /* 0x00008e0000047ab9 */ /* 0x000fd40000000a00 */
[----:B------:R-:W-:-:S05]  /*0c30*/  @P2 IMAD.WIDE R2, R29, R12, c[0x0][0x340] ;  /* 0x0000d0001d022625 */ /* 0x000fca00078e020c */
[----:B------:R1:W2:Y:S01]  /*0c40*/  @P2 LDG.E R14, [R2.64] ;  /* 0x0000000e020e2981 */ /* 0x0002a2000c1e1900 */
[----:B------:R-:W-:Y:S01]  /*0c50*/  LEA.HI R45, R26, R166, RZ, 0x3 ;  /* 0x000000a61a2d7211 */ /* 0x000fe200078f18ff */
[----:B------:R-:W-:Y:S01]  /*0c60*/  IMAD R5, R30, c[0x0][0x244], R5 ;  /* 0x000091001e057a24 */ /* 0x000fe200078e0205 */
[----:B------:R-:W-:Y:S01]  /*0c70*/  SHF.R.S32.HI R12, RZ, 0x1f, R29 ;  /* 0x0000001fff0c7819 */ /* 0x000fe2000001141d */
[----:B------:R-:W-:Y:S01]  /*0c80*/  UIMAD.WIDE.U32 UR10, UR9, UR4, URZ ;  /* 0x00000004090a72a5 */ /* 0x000fe2000f8e003f */
[----:B------:R-:W-:Y:S01]  /*0c90*/  LOP3.LUT R0, R45, 0xfffffff8, RZ, 0xc0, !PT ;  /* 0xfffffff82d007812 */ /* 0x000fe200078ec0ff */
[----:B------:R-:W-:Y:S01]  /*0ca0*/  UIMAD UR7, UR9, UR5, URZ ;  /* 0x00000005090772a4 */ /* 0x000fe2000f8e023f */
[----:B------:R-:W-:Y:S01]  /*0cb0*/  SEL R28, R12, RZ, !P3 ;  /* 0x000000ff0c1c7207 */ /* 0x000fe20005800000 */
[----:B------:R-:W-:Y:S01]  /*0cc0*/  IMAD.IADD R156, R13, 0x1, R11 ;  /* 0x000000010d9c7824 */ /* 0x000fe200078e020b */
[----:B------:R-:W-:Y:S01]  /*0cd0*/  SEL R27, R29, RZ, !P3 ;  /* 0x000000ff1d1b7207 */ /* 0x000fe20005800000 */
[----:B------:R-:W-:Y:S01]  /*0ce0*/  IMAD.IADD R0, R166, 0x1, -R0 ;  /* 0x00000001a6007824 */ /* 0x000fe200078e0a00 */
[----:B------:R-:W-:Y:S01]  /*0cf0*/  UIADD3 UR7, UR11, UR7, URZ ;  /* 0x000000070b077290 */ /* 0x000fe2000fffe03f */
[----:B------:R-:W-:Y:S01]  /*0d00*/  IADD3 R48, R6, -0x1, RZ ;  /* 0xffffffff06307810 */ /* 0x000fe20007ffe0ff */
[----:B------:R-:W-:Y:S01]  /*0d10*/  IMAD R20, R31, c[0x0][0x260], RZ ;  /* 0x000098001f147a24 */ /* 0x000fe200078e02ff */
[----:B------:R-:W-:Y:S01]  /*0d20*/  SHF.R.S32.HI R45, RZ, 0x3, R45 ;  /* 0x00000003ff2d7819 */ /* 0x000fe2000001142d */
[----:B------:R-:W-:Y:S01]  /*0d30*/  IMAD.SHL.U32 R24, R0, 0x8, RZ ;  /* 0x0000000800187824 */ /* 0x000fe200078e00ff */
[----:B------:R-:W-:Y:S01]  /*0d40*/  SHF.R.S32.HI R8, RZ, 0x1f, R48 ;  /* 0x0000001fff087819 */ /* 0x000fe20000011430 */
[----:B------:R-:W-:Y:S01]  /*0d50*/  IMAD R7, R48, -0x30, R4 ;  /* 0xffffffd030077824 */ /* 0x000fe200078e0204 */
[----:B------:R-:W-:Y:S01]  /*0d60*/  SHF.R.S32.HI R23, RZ, 0x1f, R45 ;  /* 0x0000001fff177819 */ /* 0x000fe2000001142d */
[----:B------:R-:W-:Y:S01]  /*0d70*/  IMAD.SHL.U32 R38, R0, 0x4, RZ ;  /* 0x0000000400267824 */ /* 0x000fe200078e00ff */
[----:B------:R-:W-:Y:S01]  /*0d80*/  SHF.R.S32.HI R25, RZ, 0x1f, R24 ;  /* 0x0000001fff197819 */ /* 0x000fe20000011418 */
[C---:B------:R-:W-:Y:S01]  /*0d90*/  IMAD R20, R30.reuse, c[0x0][0x264], R20 ;  /* 0x000099001e147a24 */ /* 0x040fe200078e0214 */
[----:B------:R-:W-:Y:S01]  /*0da0*/  IADD3 R140, P0, R45, R15, RZ ;  /* 0x0000000f2d8c7210 */ /* 0x000fe20007f1e0ff */
[----:B------:R-:W-:Y:S01]  /*0db0*/  IMAD R16, R23, c[0x0][0x280], RZ ;  /* 0x0000a00017107a24 */ /* 0x000fe200078e02ff */
[----:B------:R-:W-:Y:S01]  /*0dc0*/  SHF.R.S32.HI R39, RZ, 0x1f, R38 ;  /* 0x0000001fff277819 */ /* 0x000fe20000011426 */
[----:B-1----:R-:W-:Y:S01]  /*0dd0*/  IMAD.WIDE.U32 R2, R30, c[0x0][0x240], R24 ;  /* 0x000090001e027a25 */ /* 0x002fe200078e0018 */
[----:B------:R-:W-:Y:S01]  /*0de0*/  LEA.HI.X.SX32 R141, R15, R23, 0x1, P0 ;  /* 0x000000170f8d7211 */ /* 0x000fe200000f0eff */
[----:B------:R-:W-:Y:S01]  /*0df0*/  USHF.L.U32 UR8, UR4, 0x5, URZ ;  /* 0x0000000504087899 */ /* 0x000fe2000800063f */
[----:B------:R-:W-:Y:S01]  /*0e00*/  IADD3 R40, R38, 0x40, RZ ;  /* 0x0000004026287810 */ /* 0x000fe20007ffe0ff */
[----:B------:R-:W-:Y:S01]  /*0e10*/  IMAD.IADD R3, R3, 0x1, R5 ;  /* 0x0000000103037824 */ /* 0x000fe200078e0205 */
[----:B------:R-:W-:Y:S01]  /*0e20*/  UMOV UR6, 0x5 ;  /* 0x0000000500067882 */ /* 0x000fe20000000000 */
[----:B------:R-:W-:Y:S01]  /*0e30*/  IMAD R5, R28, c[0x0][0x248], RZ ;  /* 0x000092001c057a24 */ /* 0x000fe200078e02ff */
[----:B------:R-:W-:Y:S01]  /*0e40*/  USHF.L.U64.HI UR12, UR4, UR6, UR5 ;  /* 0x00000006040c7299 */ /* 0x000fe20008010205 */
[C---:B------:R-:W-:Y:S01]  /*0e50*/  IMAD.WIDE.U32 R2, R27.reuse, c[0x0][0x248], R2 ;  /* 0x000092001b027a25 */ /* 0x040fe200078e0002 */
[C---:B------:R-:W-:Y:S01]  /*0e60*/  IADD3 R107, R24.reuse, 0x80, RZ ;  /* 0x00000080186b7810 */ /* 0x040fe20007ffe0ff */
[----:B------:R-:W-:Y:S01]  /*0e70*/  ULDC.64 UR4, c[0x0][0x290] ;  /* 0x0000a40000047ab9 */ /* 0x000fe20000000a00 */
[----:B------:R-:W-:Y:S01]  /*0e80*/  IADD3 R106, R24, 0xc0, RZ ;  /* 0x000000c0186a7810 */ /* 0x000fe20007ffe0ff */
[----:B------:R-:W-:Y:S01]  /*0e90*/  IMAD R6, R27, c[0x0][0x24c], R5 ;  /* 0x000093001b067a24 */ /* 0x000fe200078e0205 */
[----:B------:R-:W-:Y:S01]  /*0ea0*/  ISETP.GE.AND P6, PT, R107, c[0x0][0x1d4], PT ;  /* 0x000075006b007a0c */ /* 0x000fe20003fc6270 */
[----:B------:R-:W-:Y:S01]  /*0eb0*/  IMAD R5, R48, UR7, RZ ;  /* 0x0000000730057c24 */ /* 0x000fe2000f8e02ff */
[----:B------:R-:W-:Y:S01]  /*0ec0*/  ISETP.GE.AND P5, PT, R106, c[0x0][0x1d4], PT ;  /* 0x000075006a007a0c */ /* 0x000fe20003fa6270 */
[----:B------:R-:W-:Y:S01]  /*0ed0*/  IMAD.IADD R3, R3, 0x1, R6 ;  /* 0x0000000103037824 */ /* 0x000fe200078e0206 */
[----:B------:R-:W-:Y:S01]  /*0ee0*/  IADD3 R159, R45, 0x20, RZ ;  /* 0x000000202d9f7810 */ /* 0x000fe20007ffe0ff */
[----:B------:R-:W-:Y:S01]  /*0ef0*/  IMAD R13, R8, UR10, R5 ;  /* 0x0000000a080d7c24 */ /* 0x000fe2000f8e0205 */
[----:B------:R-:W-:Y:S01]  /*0f00*/  IMNMX R5, R7, 0x30, PT ;  /* 0x0000003007057817 */ /* 0x000fe20003800200 */
[----:B------:R-:W-:Y:S01]  /*0f10*/  IMAD R6, R141, c[0x0][0x238], RZ ;  /* 0x00008e008d067a24 */ /* 0x000fe200078e02ff */
[----:B------:R-:W-:Y:S01]  /*0f20*/  UIMAD.WIDE.U32 UR18, UR9, UR4, URZ ;  /* 0x00000004091272a5 */ /* 0x000fe2000f8e003f */
[C---:B------:R-:W-:Y:S01]  /*0f30*/  IMAD.WIDE.U32 R144, R140.reuse, c[0x0][0x238], R2 ;  /* 0x00008e008c907a25 */ /* 0x040fe200078e0002 */
[----:B------:R-:W-:Y:S01]  /*0f40*/  UIMAD UR9, UR9, UR5, URZ ;  /* 0x00000005090972a4 */ /* 0x000fe2000f8e023f */
[----:B------:R-:W-:Y:S01]  /*0f50*/  P2R R139, PR, RZ, 0x40 ;  /* 0x00000040ff8b7803 */ /* 0x000fe20000000000 */
[----:B------:R-:W-:Y:S01]  /*0f60*/  USHF.L.U64.HI UR13, UR4, UR6, UR5 ;  /* 0x00000006040d7299 */ /* 0x000fe20008010205 */
[----:B------:R-:W-:Y:S01]  /*0f70*/  IMAD.IADD R5, R5, 0x1, -R45 ;  /* 0x0000000105057824 */ /* 0x000fe200078e0a2d */
[----:B------:R-:W-:Y:S01]  /*0f80*/  USHF.L.U32 UR16, UR4, 0x5, URZ ;  /* 0x0000000504107899 */ /* 0x000fe2000800063f */
[----:B------:R-:W-:Y:S01]  /*0f90*/  IMAD R10, R140, c[0x0][0x23c], R6 ;  /* 0x00008f008c0a7a24 */ /* 0x000fe200078e0206 */
[----:B------:R-:W-:Y:S01]  /*0fa0*/  P2R R138, PR, RZ, 0x20 ;  /* 0x00000020ff8a7803 */ /* 0x000fe20000000000 */
[----:B------:R-:W-:Y:S01]  /*0fb0*/  IMAD.MOV.U32 R142, RZ, RZ, R144 ;  /* 0x000000ffff8e7224 */ /* 0x000fe200078e0090 */
[----:B------:R-:W-:Y:S01]  /*0fc0*/  ISETP.GE.AND P0, PT, R5, 0x1, PT ;  /* 0x000000010500780c */ /* 0x000fe20003f06270 */
[----:B------:R-:W-:Y:S01]  /*0fd0*/  IMAD.IADD R143, R145, 0x1, R10 ;  /* 0x00000001918f7824 */ /* 0x000fe200078e020a */
[----:B------:R-:W-:Y:S01]  /*0fe0*/  ISETP.GT.AND P3, PT, R5, 0x20, PT ;  /* 0x000000200500780c */ /* 0x000fe20003f64270 */
[C---:B------:R-:W-:Y:S01]  /*0ff0*/  IMAD R16, R45.reuse, c[0x0][0x284], R16 ;  /* 0x0000a1002d107a24 */ /* 0x040fe200078e0210 */
[----:B------:R-:W-:Y:S01]  /*1000*/  ULDC.64 UR4, c[0x0][0x280] ;  /* 0x0000a00000047ab9 */ /* 0x000fe20000000a00 */
[C---:B------:R-:W-:Y:S01]  /*1010*/  IMAD.WIDE.U32 R8, R45.reuse, c[0x0][0x280], R38 ;  /* 0x0000a0002d087a25 */ /* 0x040fe200078e0026 */
[----:B------:R-:W-:Y:S01]  /*1020*/  USHF.L.U64.HI UR6, UR4, UR6, UR5 ;  /* 0x0000000604067299 */ /* 0x000fe20008010205 */
[C---:B------:R-:W-:Y:S01]  /*1030*/  IADD3 R114, -R45.reuse, 0x30, RZ ;  /* 0x000000302d727810 */ /* 0x040fe20007ffe1ff */
[----:B------:R-:W-:Y:S01]  /*1040*/  UIMAD.WIDE.U32 UR20, UR4, 0x30, URZ ;  /* 0x00000030041478a5 */ /* 0x000fe2000f8e003f */
[----:B------:R-:W-:Y:S01]  /*1050*/  IMAD.WIDE.U32 R10, R45, c[0x0][0x280], R24 ;  /* 0x0000a0002d0a7a25 */ /* 0x000fe200078e0018 */
[----:B------:R-:W-:Y:S01]  /*1060*/  UIMAD UR5, UR5, 0x30, URZ ;  /* 0x00000030050578a4 */ /* 0x000fe2000f8e023f */
[----:B------:R-:W-:Y:S01]  /*1070*/  IADD3 R42, R38, 0x20, RZ ;  /* 0x00000020262a7810 */ /* 0x000fe20007ffe0ff */
[----:B------:R-:W-:Y:S01]  /*1080*/  USHF.L.U32 UR17, UR4, 0x5, URZ ;  /* 0x0000000504117899 */ /* 0x000fe2000800063f */
[----:B------:R-:W-:Y:S01]  /*1090*/  IMAD.WIDE.U32 R2, R48, UR10, R142 ;  /* 0x0000000a30027c25 */ /* 0x000fe2000f8e008e */
[----:B------:R-:W-:Y:S01]  /*10a0*/  IADD3 R41, R38, 0x60, RZ ;  /* 0x0000006026297810 */ /* 0x000fe20007ffe0ff */
[----:B------:R-:W-:-:S02]  /*10b0*/  UIADD3 UR9, UR19, UR9, URZ ;  /* 0x0000000913097290 */ /* 0x000fc4000fffe03f */
[----:B------:R-:W-:Y:S01]  /*10c0*/  IMAD.WIDE.U32 R6, R30, c[0x0][0x260], R24 ;  /* 0x000098001e067a25 */ /* 0x000fe200078e0018 */
[----:B------:R-:W-:Y:S02]  /*10d0*/  UIADD3 UR5, UR21, UR5, URZ ;  /* 0x0000000515057290 */ /* 0x000fe4000fffe03f */
[----:B------:R-:W-:Y:S01]  /*10e0*/  ULDC.U8 UR4, c[0x0][0x298] ;  /* 0x0000a60000047ab9 */ /* 0x000fe20000000000 */
[----:B------:R-:W-:Y:S02]  /*10f0*/  IMAD.IADD R19, R9, 0x1, R16 ;  /* 0x0000000109137824 */ /* 0x000fe400078e0210 */
[----:B------:R-:W-:Y:S02]  /*1100*/  IMAD.IADD R17, R16, 0x1, R11 ;  /* 0x0000000110117824 */ /* 0x000fe400078e020b */
[----:B------:R-:W-:Y:S01]  /*1110*/  IMAD.MOV.U32 R18, RZ, RZ, R8 ;  /* 0x000000ffff127224 */ /* 0x000fe200078e0008 */
[----:B------:R-:W-:Y:S01]  /*1120*/  @P0 LEA R8, P1, R2, c[0x0][0x220], 0x1 ;  /* 0x0000880002080a11 */ /* 0x000fe200078208ff */
[----:B------:R-:W-:-:S02]  /*1130*/  IMAD.IADD R5, R3, 0x1, R13 ;  /* 0x0000000103057824 */ /* 0x000fc400078e020d */
[----:B------:R-:W-:Y:S02]  /*1140*/  IMAD.MOV.U32 R16, RZ, RZ, R10 ;  /* 0x000000ffff107224 */ /* 0x000fe400078e000a */
[----:B------:R-:W-:Y:S01]  /*1150*/  IMAD.IADD R21, R7, 0x1, R20 ;  /* 0x0000000107157824 */ /* 0x000fe200078e0214 */
[----:B------:R-:W-:Y:S01]  /*1160*/  @P0 LEA.HI.X R9, R2, c[0x0][0x224], R5, 0x1, P1 ;  /* 0x0000890002090a11 */ /* 0x000fe200008f0c05 */
[----:B------:R-:W-:Y:S01]  /*1170*/  IMAD.IADD R36, R38, 0x1, R40 ;  /* 0x0000000126247824 */ /* 0x000fe200078e0228 */
[----:B------:R-:W-:Y:S01]  /*1180*/  LEA.HI R7, R26, R166, RZ, 0x6 ;  /* 0x000000a61a077211 */ /* 0x000fe200078f30ff */
[----:B------:R-:W-:Y:S01]  /*1190*/  IMAD.MOV.U32 R20, RZ, RZ, R6 ;  /* 0x000000ffff147224 */ /* 0x000fe200078e0006 */
[----:B------:R-:W-:Y:S01]  /*11a0*/  @P3 IADD3 R6, P4, R2, UR8, RZ ;  /* 0x0000000802063c10 */ /* 0x000fe2000ff9e0ff */
[----:B------:R-:W-:Y:S01]  /*11b0*/  IMAD.SHL.U32 R2, R45, 0x40, RZ ;  /* 0x000000402d027824 */ /* 0x000fe200078e00ff */
[----:B------:R-:W-:Y:S01]  /*11c0*/  ISETP.GE.AND P1, PT, R24, c[0x0][0x27c], PT ;  /* 0x00009f0018007a0c */ /* 0x000fe20003f26270 */
[----:B------:R-:W-:-:S02]  /*11d0*/  IMAD.SHL.U32 R7, R7, 0x8, RZ ;  /* 0x0000000807077824 */ /* 0x000fc400078e00ff */
[----:B------:R-:W-:Y:S01]  /*11e0*/  IMAD R3, R23, c[0x0][0x290], RZ ;  /* 0x0000a40017037a24 */ /* 0x000fe200078e02ff */
[----:B------:R-:W-:Y:S01]  /*11f0*/  LOP3.LUT R119, R2, 0x1c0, RZ, 0xc0, !PT ;  /* 0x000001c002777812 */ /* 0x000fe200078ec0ff */
[----:B------:R-:W-:Y:S01]  /*1200*/  IMAD.WIDE.U32 R120, R27, c[0x0][0x268], R20 ;  /* 0x00009a001b787a25 */ /* 0x000fe200078e0014 */
[----:B------:R-:W-:Y:S02]  /*1210*/  SEL R2, RZ, c[0x0][0x27c], !P1 ;  /* 0x00009f00ff027a07 */ /* 0x000fe40004800000 */
[----:B------:R-:W-:Y:S01]  /*1220*/  LOP3.LUT R7, R7, 0xfffffe00, RZ, 0xc0, !PT ;  /* 0xfffffe0007077812 */ /* 0x000fe200078ec0ff */
[----:B------:R-:W-:Y:S01]  /*1230*/  IMAD R3, R45, c[0x0][0x294], R3 ;  /* 0x0000a5002d037a24 */ /* 0x000fe200078e0203 */
[----:B------:R-:W-:Y:S01]  /*1240*/  LOP3.LUT R87, R119, 0x38, R24, 0xf8, !PT ;  /* 0x0000003877577812 */ /* 0x000fe200078ef818 */
[----:B------:R-:W-:Y:S01]  /*1250*/  IMAD.IADD R2, R24, 0x1, R2 ;  /* 0x0000000118027824 */ /* 0x000fe200078e0202 */
[----:B------:R-:W-:Y:S01]  /*1260*/  SHF.R.U32.HI R158, RZ, 0x3, R119 ;  /* 0x00000003ff9e7819 */ /* 0x000fe20000011677 */
[----:B------:R-:W-:Y:S01]  /*1270*/  IMAD.WIDE.U32 R124, R22, c[0x0][0x280], R16 ;  /* 0x0000a000167c7a25 */ /* 0x000fe200078e0010 */
[----:B------:R-:W-:-:S02]  /*1280*/  @P3 IADD3.X R23, R5, UR12, RZ, P4, !PT ;  /* 0x0000000c05173c10 */ /* 0x000fc4000a7fe4ff */
[----:B------:R-:W-:Y:S01]  /*1290*/  LOP3.LUT R87, R7, R87, R158, 0xf6, !PT ;  /* 0x0000005707577212 */ /* 0x000fe200078ef69e */
[----:B------:R-:W-:Y:S01]  /*12a0*/  IMAD.WIDE.U32 R128, R22, c[0x0][0x280], R18 ;  /* 0x0000a00016807a25 */ /* 0x000fe200078e0012 */
[----:B------:R-:W-:Y:S02]  /*12b0*/  SHF.R.S32.HI R5, RZ, 0x1f, R2 ;  /* 0x0000001fff057819 */ /* 0x000fe40000011402 */
[----:B------:R-:W-:Y:S01]  /*12c0*/  SHF.L.U32 R87, R87, 0x1, RZ ;  /* 0x0000000157577819 */ /* 0x000fe200000006ff */
[----:B------:R-:W-:Y:S01]  /*12d0*/  IMAD.WIDE.U32 R162, R30, c[0x0][0x1e8], RZ ;  /* 0x00007a001ea27a25 */ /* 0x000fe200078e00ff */
[----:B------:R-:W-:-:S03]  /*12e0*/  LEA.HI R26, R5, R2, RZ, 0x6 ;  /* 0x00000002051a7211 */ /* 0x000fc600078f30ff */
[----:B------:R-:W-:-:S04]  /*12f0*/  IMAD.WIDE.U32 R160, R30, c[0x0][0x210], RZ ;  /* 0x000084001ea07a25 */ /* 0x000fc800078e00ff */
[----:B------:R-:W-:Y:S02]  /*1300*/  IMAD.MOV.U32 R168, RZ, RZ, c[0x0][0x2b8] ;  /* 0x0000ae00ffa87624 */ /* 0x000fe400078e00ff */
[----:B------:R-:W-:Y:S02]  /*1310*/  IMAD.MOV.U32 R165, RZ, RZ, c[0x0][0x27c] ;  /* 0x00009f00ffa57624 */ /* 0x000fe400078e00ff */
[----:B------:R-:W-:Y:S02]  /*1320*/  IMAD.MOV.U32 R86, RZ, RZ, c[0x0][0x27c] ;  /* 0x00009f00ff567624 */ /* 0x000fe400078e00ff */
[----:B------:R-:W-:Y:S02]  /*1330*/  IMAD R0, R0, 0x20, R45 ;  /* 0x0000002000007824 */ /* 0x000fe400078e022d */
[----:B------:R-:W-:Y:S01]  /*1340*/  IMAD.SHL.U32 R86, R86, 0x2, RZ ;  /* 0x0000000256567824 */ /* 0x000fe200078e00ff */
[--C-:B--2---:R-:W-:Y:S01]  /*1350*/  @P2 SHF.R.S32.HI R11, RZ, 0x1f, R14.reuse ;  /* 0x0000001fff0b2819 */ /* 0x104fe2000001140e */
[----:B------:R-:W-:-:S02]  /*1360*/  @P2 IMAD.MOV.U32 R10, RZ, RZ, R14 ;  /* 0x000000ffff0a2224 */ /* 0x000fc400078e000e */
[----:B------:R-:W-:Y:S01]  /*1370*/  @!P2 IMAD.MOV.U32 R10, RZ, RZ, R29 ;  /* 0x000000ffff0aa224 */ /* 0x000fe200078e001d */
[----:B------:R-:W-:Y:S01]  /*1380*/  P2R R29, PR, RZ, 0x2 ;  /* 0x00000002ff1d7803 */ /* 0x000fe20000000000 */
[----:B------:R-:W-:Y:S01]  /*1390*/  @!P2 IMAD.MOV.U32 R11, RZ, RZ, R12 ;  /* 0x000000ffff0ba224 */ /* 0x000fe200078e000c */
[----:B------:R-:W-:Y:S01]  /*13a0*/  ISETP.GE.AND P2, PT, R24, c[0x0][0x1d4], PT ;  /* 0x0000750018007a0c */ /* 0x000fe20003f46270 */
[----:B------:R-:W-:-:S03]  /*13b0*/  IMAD.WIDE.U32 R14, R45, c[0x0][0x290], R38 ;  /* 0x0000a4002d0e7a25 */ /* 0x000fc600078e0026 */
[----:B------:R-:W-:Y:S01]  /*13c0*/  P2R R117, PR, RZ, 0x4 ;  /* 0x00000004ff757803 */ /* 0x000fe20000000000 */
[----:B------:R-:W-:Y:S01]  /*13d0*/  IMAD.WIDE.U32 R12, R45, c[0x0][0x290], R24 ;  /* 0x0000a4002d0c7a25 */ /* 0x000fe200078e0018 */
[----:B------:R-:W-:Y:S02]  /*13e0*/  ISETP.GE.AND P2, PT, R36, c[0x0][0x1d4], PT ;  /* 0x0000750024007a0c */ /* 0x000fe40003f46270 */
[----:B------:R-:W-:Y:S01]  /*13f0*/  ISETP.NE.AND P1, PT, R117, RZ, PT ;  /* 0x000000ff7500720c */ /* 0x000fe20003f25270 */
[----:B------:R-:W-:Y:S01]  /*1400*/  IMAD.IADD R15, R15, 0x1, R3 ;  /* 0x000000010f0f7824 */ /* 0x000fe200078e0203 */
[----:B------:R-:W-:Y:S01]  /*1410*/  P2R R137, PR, RZ, 0x4 ;  /* 0x00000004ff897803 */ /* 0x000fe20000000000 */
[----:B------:R-:W-:Y:S01]  /*1420*/  IMAD.IADD R13, R3, 0x1, R13 ;  /* 0x00000001030d7824 */ /* 0x000fe200078e020d */
[----:B------:R-:W-:Y:S01]  /*1430*/  LEA.HI R3, R5, R2, RZ, 0x3 ;  /* 0x0000000205037211 */ /* 0x000fe200078f18ff */
[----:B------:R-:W-:Y:S01]  /*1440*/  IMAD R5, R28, c[0x0][0x268], RZ ;  /* 0x00009a001c057a24 */ /* 0x000fe200078e02ff */
[----:B------:R-:W-:Y:S01]  /*1450*/  ISETP.NE.AND P4, PT, R137, RZ, PT ;  /* 0x000000ff8900720c */ /* 0x000fe20003f85270 */
[----:B------:R-:W-:Y:S01]  /*1460*/  IMAD.WIDE.U32 R122, R22, c[0x0][0x290], R12 ;  /* 0x0000a400167a7a25 */ /* 0x000fe200078e000c */
[----:B------:R-:W-:-:S02]  /*1470*/  SHF.R.S32.HI R2, RZ, 0x1f, R22 ;  /* 0x0000001fff027819 */ /* 0x000fc40000011416 */
[----:B------:R-:W-:Y:S01]  /*1480*/  ISETP.GE.AND P2, PT, R36, c[0x0][0x27c], PT ;  /* 0x00009f0024007a0c */ /* 0x000fe20003f46270 */
[----:B------:R-:W-:Y:S01]  /*1490*/  IMAD R130, R27, c[0x0][0x26c], R5 ;  /* 0x00009b001b827a24 */ /* 0x000fe200078e0205 */
[----:B------:R-:W-:Y:S01]  /*14a0*/  LOP3.LUT R113, R3, 0xfffffff8, RZ, 0xc0, !PT ;  /* 0xfffffff803717812 */ /* 0x000fe200078ec0ff */
[----:B------:R-:W-:Y:S01]  /*14b0*/  @!PT LDS RZ, [RZ] ;  /* 0x00000000fffff984 */ /* 0x000fe20000000800 */
[----:B------:R-:W-:Y:S01]  /*14c0*/  @!PT LDS RZ, [RZ] ;  /* 0x00000000fffff984 */ /* 0x000fe20000000800 */
[----:B------:R-:W-:Y:S01]  /*14d0*/  @!PT LDS RZ, [RZ] ;  /* 0x00000000fffff984 */ /* 0x000fe20000000800 */
[----:B------:R1:W-:Y:S01]  /*14e0*/  @P0 LDGSTS.E.BYPASS.LTC128B.128 [R87+0xa080], [R8.64], !P1 ;  /* 0x0a08000008570fae */ /* 0x0003e2000c901d4e */
[----:B------:R-:W-:Y:S01]  /*14f0*/  SEL R5, RZ, c[0x0][0x27c], !P2 ;  /* 0x00009f00ff057a07 */ /* 0x000fe20005000000 */
[----:B------:R-:W-:Y:S01]  /*1500*/  IMAD.SHL.U32 R13, R159, 0x40, RZ ;  /* 0x000000409f0d7824 */ /* 0x000fe200078e00ff */
[----:B------:R-:W-:Y:S01]  /*1510*/  SHF.R.S32.HI R84, RZ, 0x3, R3 ;  /* 0x00000003ff547819 */ /* 0x000fe20000011403 */
[----:B------:R-:W-:Y:S01]  /*1520*/  IMAD.WIDE.U32 R126, R22, c[0x0][0x290], R14 ;  /* 0x0000a400167e7a25 */ /* 0x000fe200078e000e */
[----:B------:R-:W-:Y:S01]  /*1530*/  SHF.R.S32.HI R133, RZ, 0x1f, R113 ;  /* 0x0000001fff857819 */ /* 0x000fe20000011471 */
[----:B------:R1:W-:Y:S01]  /*1540*/  @P0 LDGSTS.E.BYPASS.LTC128B.128 [R87+0xb880], [R8.64+0x80], !P4 ;  /* 0x0b88008008570fae */ /* 0x0003e2000e101d4e */
[----:B------:R-:W-:Y:S01]  /*1550*/  LOP3.LUT R118, R13, 0x1c0, RZ, 0xc0, !PT ;  /* 0x000001c00d767812 */ /* 0x000fe200078ec0ff */
[----:B------:R-:W-:-:S02]  /*1560*/  IMAD.IADD R5, R36, 0x1, R5 ;  /* 0x0000000124057824 */ /* 0x000fc400078e0205 */
[----:B------:R1:W-:Y:S01]  /*1570*/  @P0 LDGSTS.E.BYPASS.LTC128B.128 [R87+0xd080], [R8.64+0x100], !P6 ;  /* 0x0d08010008570fae */ /* 0x0003e2000f101d4e */
[----:B------:R-:W-:Y:S01]  /*1580*/  SHF.R.U32.HI R157, RZ, 0x3, R118 ;  /* 0x00000003ff9d7819 */ /* 0x000fe20000011676 */
[----:B------:R-:W-:Y:S01]  /*1590*/  IMAD.WIDE.U32 R146, R10, c[0x0][0x2b0], RZ ;  /* 0x0000ac000a927a25 */ /* 0x000fe200078e00ff */
[----:B------:R-:W-:Y:S01]  /*15a0*/  LOP3.LUT R13, R118, 0x38, R3, 0xf8, !PT ;  /* 0x00000038760d7812 */ /* 0x000fe200078ef803 */
[----:B------:R1:W-:Y:S02]  /*15b0*/  @P0 LDGSTS.E.BYPASS.LTC128B.128 [R87+0xe880], [R8.64+0x180], !P5 ;  /* 0x0e88018008570fae */ /* 0x0003e4000e901d4e */
[----:B------:R-:W-:Y:S01]  /*15c0*/  IMAD.IADD R130, R121, 0x1, R130 ;  /* 0x0000000179827824 */ /* 0x000fe200078e0282 */
[----:B-1----:R-:W-:-:S04]  /*15d0*/  @P3 LEA R8, P0, R6, c[0x0][0x220], 0x1 ;  /* 0x0000880006083a11 */ /* 0x002fc800078008ff */
[----:B------:R-:W-:Y:S01]  /*15e0*/  @P3 LEA.HI.X R9, R6, c[0x0][0x224], R23, 0x1, P0 ;  /* 0x0000890006093a11 */ /* 0x000fe200000f0c17 */
[C---:B------:R-:W-:Y:S01]  /*15f0*/  IMAD R6, R2.reuse, c[0x0][0x280], RZ ;  /* 0x0000a00002067a24 */ /* 0x040fe200078e02ff */
[----:B------:R-:W-:Y:S01]  /*1600*/  ISETP.GE.AND P0, PT, R165, 0x1, PT ;  /* 0x00000001a500780c */ /* 0x000fe20003f06270 */
[----:B------:R-:W-:Y:S02]  /*1610*/  IMAD R2, R2, c[0x0][0x290], RZ ;  /* 0x0000a40002027a24 */ /* 0x000fe400078e02ff */
[C---:B------:R-:W-:Y:S01]  /*1620*/  IMAD R21, R22.reuse, c[0x0][0x284], R6 ;  /* 0x0000a10016157a24 */ /* 0x040fe200078e0206 */
[----:B------:R-:W-:Y:S01]  /*1630*/  SHF.R.S32.HI R6, RZ, 0x1f, R5 ;  /* 0x0000001fff067819 */ /* 0x000fe20000011405 */
[----:B------:R-:W-:Y:S01]  /*1640*/  IMAD R20, R22, c[0x0][0x294], R2 ;  /* 0x0000a50016147a24 */ /* 0x000fe200078e0202 */
[----:B------:R-:W-:Y:S01]  /*1650*/  SHF.R.S32.HI R2, RZ, 0x1f, R159 ;  /* 0x0000001fff027819 */ /* 0x000fe2000001149f */
[----:B------:R1:W-:Y:S01]  /*1660*/  @P3 LDGSTS.E.BYPASS.LTC128B.128 [R87+0xb080], [R8.64], !P1 ;  /* 0x0b08000008573fae */ /* 0x0003e2000c901d4e */
[----:B------:R-:W-:Y:S01]  /*1670*/  LEA.HI R16, R6, R5, RZ, 0x6 ;  /* 0x0000000506107211 */ /* 0x000fe200078f30ff */
[----:B------:R-:W-:Y:S01]  /*1680*/  IMAD.IADD R136, R129, 0x1, R21 ;  /* 0x0000000181887824 */ /* 0x000fe200078e0215 */
[----:B------:R-:W-:Y:S01]  /*1690*/  LEA.HI R12, R2, R159, RZ, 0x3 ;  /* 0x0000009f020c7211 */ /* 0x000fe200078f18ff */
[----:B------:R1:W-:Y:S01]  /*16a0*/  @P3 LDGSTS.E.BYPASS.LTC128B.128 [R87+0xc880], [R8.64+0x80], !P4 ;  /* 0x0c88008008573fae */ /* 0x0003e2000e101d4e */
[----:B------:R-:W-:Y:S01]  /*16b0*/  LEA.HI R2, R6, R5, RZ, 0x3 ;  /* 0x0000000506027211 */ /* 0x000fe200078f18ff */
[----:B------:R-:W-:Y:S01]  /*16c0*/  IMAD.IADD R134, R21, 0x1, R125 ;  /* 0x0000000115867824 */ /* 0x000fe200078e027d */
[----:B------:R-:W-:Y:S01]  /*16d0*/  SHF.R.S32.HI R5, RZ, 0x6, R26 ;  /* 0x00000006ff057819 */ /* 0x000fe2000001141a */
[----:B------:R-:W-:Y:S01]  /*16e0*/  IMAD.SHL.U32 R12, R12, 0x40, RZ ;  /* 0x000000400c0c7824 */ /* 0x000fe200078e00ff */
[----:B------:R-:W-:Y:S01]  /*16f0*/  LOP3.LUT R6, R119, 0x38, R3, 0xf8, !PT ;  /* 0x0000003877067812 */ /* 0x000fe200078ef803 */
[----:B------:R1:W-:Y:S01]  /*1700*/  @P3 LDGSTS.E.BYPASS.LTC128B.128 [R87+0xe080], [R8.64+0x100], !P6 ;  /* 0x0e08010008573fae */ /* 0x0003e2000f101d4e */
[----:B------:R-:W-:Y:S01]  /*1710*/  LOP3.LUT R112, R2, 0xfffffff8, RZ, 0xc0, !PT ;  /* 0xfffffff802707812 */ /* 0x000fe200078ec0ff */
[----:B------:R-:W-:Y:S01]  /*1720*/  IMAD R15, R5, 0xc00, R7 ;  /* 0x00000c00050f7824 */ /* 0x000fe200078e0207 */
[----:B------:R-:W-:Y:S01]  /*1730*/  LOP3.LUT R12, R12, 0xfffffe00, RZ, 0xc0, !PT ;  /* 0xfffffe000c0c7812 */ /* 0x000fe200078ec0ff */
[----:B------:R1:W-:Y:S01]  /*1740*/  @P3 LDGSTS.E.BYPASS.LTC128B.128 [R87+0xf880], [R8.64+0x180], !P5 ;  /* 0x0f88018008573fae */ /* 0x0003e2000e901d4e */
[-C--:B------:R-:W-:Y:S01]  /*1750*/  LOP3.LUT R14, R6, R158.reuse, RZ, 0x3c, !PT ;  /* 0x0000009e060e7212 */ /* 0x080fe200078e3cff */
[----:B------:R-:W-:Y:S01]  /*1760*/  IMAD.IADD R135, R127, 0x1, R20 ;  /* 0x000000017f877824 */ /* 0x000fe200078e0214 */
[----:B------:R-:W-:Y:S01]  /*1770*/  ISETP.NE.AND P1, PT, R29, RZ, PT ;  /* 0x000000ff1d00720c */ /* 0x000fe20003f25270 */
[----:B------:R-:W-:Y:S01]  /*1780*/  IMAD R6, R5, 0xc00, R12 ;  /* 0x00000c0005067824 */ /* 0x000fe200078e020c */
[-C--:B------:R-:W-:Y:S01]  /*1790*/  LOP3.LUT R5, R13, R157.reuse, RZ, 0x3c, !PT ;  /* 0x0000009d0d057212 */ /* 0x080fe200078e3cff */
[----:B------:R-:W-:Y:S01]  /*17a0*/  IMAD.IADD R18, R15, 0x1, R14 ;  /* 0x000000010f127824 */ /* 0x000fe200078e020e */
[--C-:B------:R-:W-:Y:S01]  /*17b0*/  LOP3.LUT R13, R118, 0x38, R2.reuse, 0xf8, !PT ;  /* 0x00000038760d7812 */ /* 0x100fe200078ef802 */
[----:B------:R-:W0:Y:S01]  /*17c0*/  LDGDEPBAR ;  /* 0x00000000000079af */ /* 0x000e220000000000 */
[----:B------:R-:W-:Y:S01]  /*17d0*/  IMAD.IADD R132, R20, 0x1, R123 ;  /* 0x0000000114847824 */ /* 0x000fe200078e027b */
[----:B------:R-:W-:Y:S01]  /*17e0*/  SHF.R.S32.HI R83, RZ, 0x3, R2 ;  /* 0x00000003ff537819 */ /* 0x000fe20000011402 */
[----:B------:R-:W-:Y:S01]  /*17f0*/  IMAD.IADD R17, R6, 0x1, R5 ;  /* 0x0000000106117824 */ /* 0x000fe200078e0205 */
[----:B------:R-:W-:Y:S01]  /*1800*/  SHF.R.S32.HI R5, RZ, 0x6, R16 ;  /* 0x00000006ff057819 */ /* 0x000fe20000011410 */
[----:B------:R-:W-:Y:S01]  /*1810*/  IMAD.SHL.U32 R152, R18, 0x2, RZ ;  /* 0x0000000212987824 */ /* 0x000fe200078e00ff */
[----:B------:R-:W-:Y:S01]  /*1820*/  LOP3.LUT R6, R119, 0x38, R2, 0xf8, !PT ;  /* 0x0000003877067812 */ /* 0x000fe200078ef802 */
[----:B------:R-:W-:Y:S01]  /*1830*/  IMAD.SHL.U32 R151, R17, 0x2, RZ ;  /* 0x0000000211977824 */ /* 0x000fe200078e00ff */
[----:B------:R-:W-:Y:S01]  /*1840*/  SHF.R.S32.HI R131, RZ, 0x1f, R112 ;  /* 0x0000001fff837819 */ /* 0x000fe20000011470 */
[C---:B------:R-:W-:Y:S01]  /*1850*/  IMAD R15, R5.reuse, 0xc00, R7 ;  /* 0x00000c00050f7824 */ /* 0x040fe200078e0207 */
[----:B------:R-:W-:Y:S01]  /*1860*/  LOP3.LUT R14, R6, R158, RZ, 0x3c, !PT ;  /* 0x0000009e060e7212 */ /* 0x000fe200078e3cff */
[----:B------:R-:W-:Y:S01]  /*1870*/  IMAD R6, R5, 0xc00, R12 ;  /* 0x00000c0005067824 */ /* 0x000fe200078e020c */
[----:B------:R-:W-:Y:S01]  /*1880*/  LOP3.LUT R5, R13, R157, RZ, 0x3c, !PT ;  /* 0x0000009d0d057212 */ /* 0x000fe200078e3cff */
[----:B------:R-:W-:Y:S01]  /*1890*/  BAR.SYNC.DEFER_BLOCKING 0x0 ;  /* 0x0000000000007b1d */ /* 0x000fe20000010000 */
[----:B------:R-:W-:Y:S01]  /*18a0*/  ISETP.NE.AND P3, PT, R168, 0x1, PT ;  /* 0x00000001a800780c */ /* 0x000fe20003f65270 */
[----:B------:R-:W-:-:S02]  /*18b0*/  IMAD.IADD R14, R15, 0x1, R14 ;  /* 0x000000010f0e7824 */ /* 0x000fc400078e020e */
[----:B------:R-:W-:Y:S02]  /*18c0*/  IMAD.IADD R13, R6, 0x1, R5 ;  /* 0x00000001060d7824 */ /* 0x000fe400078e0205 */
[C---:B------:R-:W-:Y:S01]  /*18d0*/  IMAD R6, R31.reuse, c[0x0][0x1e8], RZ ;  /* 0x00007a001f067a24 */ /* 0x040fe200078e02ff */
[----:B-1----:R-:W-:Y:S01]  /*18e0*/  SHF.R.S32.HI R9, RZ, 0x1f, R36 ;  /* 0x0000001fff097819 */ /* 0x002fe20000011424 */
[----:B------:R-:W-:Y:S02]  /*18f0*/  IMAD R5, R31, c[0x0][0x210], RZ ;  /* 0x000084001f057a24 */ /* 0x000fe400078e02ff */
[C---:B------:R-:W-:Y:S01]  /*1900*/  IMAD R6, R30.reuse, c[0x0][0x1ec], R6 ;  /* 0x00007b001e067a24 */ /* 0x040fe200078e0206 */
[----:B------:R-:W-:Y:S01]  /*1910*/  LEA.HI R9, R9, R36, RZ, 0x3 ;  /* 0x0000002409097211 */ /* 0x000fe200078f18ff */
[----:B------:R-:W-:Y:S02]  /*1920*/  IMAD R5, R30, c[0x0][0x214], R5 ;  /* 0x000085001e057a24 */ /* 0x000fe400078e0205 */
[----:B------:R-:W-:Y:S01]  /*1930*/  IMAD.IADD R155, R163, 0x1, R6 ;  /* 0x00000001a39b7824 */ /* 0x000fe200078e0206 */
[----:B------:R-:W-:Y:S01]  /*1940*/  SHF.R.S32.HI R6, RZ, 0x1f, R107 ;  /* 0x0000001fff067819 */ /* 0x000fe2000001146b */
[----:B------:R-:W-:Y:S01]  /*1950*/  IMAD.IADD R154, R161, 0x1, R5 ;  /* 0x00000001a19a7824 */ /* 0x000fe200078e0205 */
[----:B------:R-:W-:Y:S01]  /*1960*/  SHF.R.S32.HI R5, RZ, 0x1f, R106 ;  /* 0x0000001fff057819 */ /* 0x000fe2000001146a */
[----:B------:R-:W-:Y:S01]  /*1970*/  IMAD R8, R11, c[0x0][0x2b0], RZ ;  /* 0x0000ac000b087a24 */ /* 0x000fe200078e02ff */
[----:B------:R-:W-:Y:S01]  /*1980*/  LEA.HI R6, R6, R107, RZ, 0x3 ;  /* 0x0000006b06067211 */ /* 0x000fe200078f18ff */
[----:B------:R-:W-:Y:S01]  /*1990*/  IMAD.SHL.U32 R150, R14, 0x2, RZ ;  /* 0x000000020e967824 */ /* 0x000fe200078e00ff */
[----:B------:R-:W-:Y:S01]  /*19a0*/  LEA.HI R5, R5, R106, RZ, 0x3 ;  /* 0x0000006a05057211 */ /* 0x000fe200078f18ff */
[----:B------:R-:W-:Y:S01]  /*19b0*/  IMAD R8, R10, c[0x0][0x2b4], R8 ;  /* 0x0000ad000a087a24 */ /* 0x000fe200078e0208 */
[----:B------:R-:W-:Y:S01]  /*19c0*/  LOP3.LUT R103, R6, 0xfffffff8, RZ, 0xc0, !PT ;  /* 0xfffffff806677812 */ /* 0x000fe200078ec0ff */
[----:B------:R-:W-:Y:S01]  /*19d0*/  IMAD.SHL.U32 R149, R13, 0x2, RZ ;  /* 0x000000020d957824 */ /* 0x000fe200078e00ff */
[----:B------:R-:W-:-:S02]  /*19e0*/  LOP3.LUT R102, R5, 0xfffffff8, RZ, 0xc0, !PT ;  /* 0xfffffff805667812 */ /* 0x000fc400078ec0ff */
[----:B------:R-:W-:Y:S02]  /*19f0*/  LOP3.LUT R101, R9, 0xfffffff8, RZ, 0xc0, !PT ;  /* 0xfffffff809657812 */ /* 0x000fe400078ec0ff */
[----:B------:R-:W-:Y:S02]  /*1a00*/  SHF.R.S32.HI R111, RZ, 0x1f, R103 ;  /* 0x0000001fff6f7819 */ /* 0x000fe40000011467 */
[----:B------:R-:W-:Y:S02]  /*1a10*/  SHF.R.S32.HI R110, RZ, 0x1f, R102 ;  /* 0x0000001fff6e7819 */ /* 0x000fe40000011466 */
[----:B------:R-:W-:Y:S02]  /*1a20*/  IADD3 R153, R147, R8, RZ ;  /* 0x0000000893997210 */ /* 0x000fe40007ffe0ff */
[----:B------:R-:W-:Y:S02]  /*1a30*/  SHF.R.S32.HI R109, RZ, 0x1f, R101 ;  /* 0x0000001fff6d7819 */ /* 0x000fe40000011465 */
.L_x_1173:
[----:B--23--:R-:W-:Y:S01]  /*1a40*/  IMAD R2, R48, 0x30, R0 ;  /* 0x0000003030027824 */ /* 0x00cfe200078e0200 */
[----:B------:R-:W-:Y:S01]  /*1a50*/  ISETP.NE.AND P3, PT, R168, 0x1, PT ;  /* 0x00000001a800780c */ /* 0x000fe20003f65270 */
[----:B------:R-:W-:Y:S01]  /*1a60*/  IMAD.MOV.U32 R105, RZ, RZ, RZ ;  /* 0x000000ffff697224 */ /* 0x000fe200078e00ff */
[----:B------:R-:W-:Y:S04]  /*1a70*/  DEPBAR.LE SB0, 0x0 ;  /* 0x000080000000791a */ /* 0x000fe80000000000 */
[----:B----4-:R-:W-:Y:S01]  /*1a80*/  IMAD.IADD R3, R156, 0x1, R2 ;  /* 0x000000019c037824 */ /* 0x010fe200078e0202 */
[----:B------:R-:W-:Y:S01]  /*1a90*/  ISETP.GE.AND P0, PT, R2, R4, PT ;  /* 0x000000040200720c */ /* 0x000fe20003f06270 */
[----:B------:R-:W-:Y:S01]  /*1aa0*/  BSSY B2, `(.L_x_1134) ;  /* 0x000053a000027945 */ /* 0x000fe20003800000 */
[----:B------:R-:W-:Y:S01]  /*1ab0*/  ISETP.GE.AND P4, PT, R165, 0x1, PT ;  /* 0x00000001a500780c */ /* 0x000fe20003f86270 */
[----:B------:R-:W-:Y:S01]  /*1ac0*/  IMAD.MOV.U32 R2, RZ, RZ, R3 ;  /* 0x000000ffff027224 */ /* 0x000fe200078e0003 */
[----:B------:R-:W-:Y:S02]  /*1ad0*/  ISETP.GT.OR P0, PT, R0, 0x2f, P0 ;  /* 0x0000002f0000780c */ /* 0x000fe40000704670 */
[----:B------:R-:W-:Y:S05]  /*1ae0*/  @P3 IMAD.HI.U32 R5, R3, c[0x0][0x2bc], RZ ;  /* 0x0000af0003053a27 */ /* 0x000fea00078e00ff */
[----:B------:R-:W-:Y:S06]  /*1af0*/  @P3 SHF.R.U32.HI R2, RZ, c[0x0][0x2c0], R5 ;  /* 0x0000b000ff023a19 */ /* 0x000fec0000011605 */
[C---:B------:R-:W-:Y:S04]  /*1b00*/  @!P0 IADD3 R5, P3, R2.reuse, R146, RZ ;  /* 0x0000009202058210 */ /* 0x040fe80007f7e0ff */
        /* <DEDUP_REMOVED lines=10> */
[----:B------:R-:W-:Y:S04]  /*1bb0*/  IMAD R5, R108, c[0x0][0x1e4], R5 ;  /* 0x000079006c057a24 */ /* 0x000fe800078e0205 */
[----:B------:R-:W-:Y:S01]  /*1bc0*/  IMAD.IADD R3, R3, 0x1, R5 ;  /* 0x0000000103037824 */ /* 0x000fe200078e0205 */
[----:B--2---:R-:W-:Y:S03]  /*1bd0*/  SHF.R.S32.HI R116, RZ, 0x1f, R105 ;  /* 0x0000001fff747819 */ /* 0x004fe60000011469 */
[C---:B------:R-:W-:Y:S04]  /*1be0*/  IMAD.WIDE.U32 R2, R105.reuse, c[0x0][0x1f0], R2 ;  /* 0x00007c0069027a25 */ /* 0x040fe800078e0002 */
[----:B------:R-:W-:Y:S01]  /*1bf0*/  IMAD R5, R116, c[0x0][0x1f0], RZ ;  /* 0x00007c0074057a24 */ /* 0x000fe200078e02ff */
[----:B------:R-:W-:Y:S03]  /*1c00*/  IADD3 R2, P0, R162, R2, RZ ;  /* 0x00000002a2027210 */ /* 0x000fe60007f1e0ff */
[----:B------:R-:W-:Y:S05]  /*1c10*/  IMAD R5, R105, c[0x0][0x1f4], R5 ;  /* 0x00007d0069057a24 */ /* 0x000fea00078e0205 */
[----:B------:R-:W-:Y:S02]  /*1c20*/  IADD3.X R3, R155, R3, R5, P0, !PT ;  /* 0x000000039b037210 */ /* 0x000fe400007fe405 */
[C---:B-1----:R-:W-:Y:S04]  /*1c30*/  LEA R100, P0, R2.reuse, c[0x0][0x1c8], 0x1 ;  /* 0x0000720002647a11 */ /* 0x042fe800078008ff */
        /* <DEDUP_REMOVED lines=36> */
[----:B------:R-:W-:Y:S02]  /*1e80*/  CS2R R20, SRZ ;  /* 0x0000000000147805 */ /* 0x000fe4000001ff00 */
[----:B------:R-:W-:Y:S01]  /*1e90*/  IMAD.X R6, R44, 0x1, R135, P0 ;  /* 0x000000012c067824 */ /* 0x000fe200000e0687 */
[C---:B------:R-:W-:Y:S04]  /*1ea0*/  LEA R16, P0, R2.reuse, c[0x0][0x270], 0x1 ;  /* 0x00009c0002107a11 */ /* 0x040fe800078008ff */
[----:B------:R-:W-:Y:S02]  /*1eb0*/  LEA.HI.X R17, R2, c[0x0][0x274], R5, 0x1, P0 ;  /* 0x00009d0002117a11 */ /* 0x000fe400000f0c05 */
[C---:B------:R-:W-:Y:S04]  /*1ec0*/  LEA R10, P0, R3.reuse, c[0x0][0x288], 0x1 ;  /* 0x0000a200030a7a11 */ /* 0x040fe800078008ff */
[----:B------:R-:W-:Y:S02]  /*1ed0*/  LEA.HI.X R11, R3, c[0x0][0x28c], R6, 0x1, P0 ;  /* 0x0000a300030b7a11 */ /* 0x000fe400000f0c06 */
[----:B------:R-:W-:Y:S01]  /*1ee0*/  ISETP.GE.AND P0, PT, R38, c[0x0][0x27c], PT ;  /* 0x00009f0026007a0c */ /* 0x000fe20003f06270 */
[----:B------:R-:W-:Y:S11]  /*1ef0*/  CS2R R2, SRZ ;  /* 0x0000000000027805 */ /* 0x000ff6000001ff00 */
[----:B------:R-:W-:Y:S01]  /*1f00*/  @!UPT UIADD3 URZ, URZ, URZ, URZ ;  /* 0x0000003f3f3ff290 */ /* 0x000fe2000fffe03f */
        /* <DEDUP_REMOVED lines=14> */
.L_x_1138:
[----:B------:R-:W-:Y:S05]  /*1ff0*/  BSYNC B0 ;  /* 0x0000000000007941 */ /* 0x000fea0003800000 */
.L_x_1137:
[----:B------:R-:W-:Y:S01]  /*2000*/  ISETP.GE.AND P5, PT, R159, R104, PT ;  /* 0x000000689f00720c */ /* 0x000fe20003fa6270 */
[----:B-1---5:R-:W-:Y:S01]  /*2010*/  IMAD.MOV.U32 R11, RZ, RZ, R58 ;  /* 0x000000ffff0b7224 */ /* 0x022fe200078e003a */
[----:B------:R-:W-:Y:S01]  /*2020*/  BSSY B0, `(.L_x_1139) ;  /* 0x0000042000007945 */ /* 0x000fe20003800000 */
[----:B------:R-:W-:Y:S01]  /*2030*/  IMAD.MOV.U32 R10, RZ, RZ, R59 ;  /* 0x000000ffff0a7224 */ /* 0x000fe200078e003b */
[----:B------:R-:W-:Y:S01]  /*2040*/  CS2R R64, SRZ ;  /* 0x0000000000407805 */ /* 0x000fe2000001ff00 */
[----:B------:R-:W-:Y:S01]  /*2050*/  IMAD.MOV.U32 R6, RZ, RZ, R56 ;  /* 0x000000ffff067224 */ /* 0x000fe200078e0038 */
[----:B------:R-:W-:Y:S01]  /*2060*/  CS2R R62, SRZ ;  /* 0x00000000003e7805 */ /* 0x000fe2000001ff00 */
[----:B------:R-:W-:Y:S01]  /*2070*/  IMAD.MOV.U32 R5, RZ, RZ, R57 ;  /* 0x000000ffff057224 */ /* 0x000fe200078e0039 */
[----:B------:R-:W-:Y:S01]  /*2080*/  PRMT R69, R11, 0x5410, R10 ;  /* 0x000054100b457816 */ /* 0x000fe2000000000a */
[----:B------:R-:W-:Y:S01]  /*2090*/  IMAD.MOV.U32 R10, RZ, RZ, R55 ;  /* 0x000000ffff0a7224 */ /* 0x000fe200078e0037 */
[----:B------:R-:W-:Y:S01]  /*20a0*/  MOV R11, R54 ;  /* 0x00000036000b7202 */ /* 0x000fe20000000f00 */
[----:B------:R-:W-:Y:S01]  /*20b0*/  CS2R R60, SRZ ;  /* 0x00000000003c7805 */ /* 0x000fe2000001ff00 */
        /* <DEDUP_REMOVED lines=9> */
[----:B------:R-:W-:Y:S01]  /*2150*/  CS2R R30, SRZ ;  /* 0x00000000001e7805 */ /* 0x000fe2000001ff00 */
[----:B------:R-:W-:Y:S01]  /*2160*/  MOV R5, R15 ;  /* 0x0000000f00057202 */ /* 0x000fe20000000f00 */
[----:B------:R-:W-:Y:S01]  /*2170*/  CS2R R28, SRZ ;  /* 0x00000000001c7805 */ /* 0x000fe2000001ff00 */
[----:B------:R-:W-:Y:S01]  /*2180*/  PRMT R34, R11, 0x7610, R34 ;  /* 0x000076100b227816 */ /* 0x000fe20000000022 */
[----:B------:R-:W-:Y:S01]  /*2190*/  IMAD.MOV.U32 R11, RZ, RZ, R8 ;  /* 0x000000ffff0b7224 */ /* 0x000fe200078e0008 */
[----:B------:R-:W-:Y:S01]  /*21a0*/  PRMT R35, R10, 0x7610, R35 ;  /* 0x000076100a237816 */ /* 0x000fe20000000023 */
[----:B------:R-:W-:Y:S01]  /*21b0*/  IMAD.MOV.U32 R10, RZ, RZ, R9 ;  /* 0x000000ffff0a7224 */ /* 0x000fe200078e0009 */
[----:B------:R-:W-:Y:S01]  /*21c0*/  PRMT R33, R6, 0x5410, R5 ;  /* 0x0000541006217816 */ /* 0x000fe20000000005 */
[----:B------:R-:W-:Y:S01]  /*21d0*/  IMAD.MOV.U32 R5, RZ, RZ, R3 ;  /* 0x000000ffff057224 */ /* 0x000fe200078e0003 */
[----:B------:R-:W-:Y:S01]  /*21e0*/  MOV R6, R2 ;  /* 0x0000000200067202 */ /* 0x000fe20000000f00 */
[----:B------:R-:W-:Y:S01]  /*21f0*/  CS2R R26, SRZ ;  /* 0x00000000001a7805 */ /* 0x000fe2000001ff00 */
[----:B------:R-:W-:Y:S01]  /*2200*/  PRMT R32, R11, 0x5410, R10 ;  /* 0x000054100b207816 */ /* 0x000fe2000000000a */
[----:B------:R-:W-:Y:S01]  /*2210*/  CS2R R22, SRZ ;  /* 0x0000000000167805 */ /* 0x000fe2000001ff00 */
[----:B------:R-:W-:Y:S01]  /*2220*/  PRMT R13, R6, 0x5410, R5 ;  /* 0x00005410060d7816 */ /* 0x000fe20000000005 */
        /* <DEDUP_REMOVED lines=33> */
.L_x_1140:
[----:B------:R-:W-:Y:S05]  /*2440*/  BSYNC B0 ;  /* 0x0000000000007941 */ /* 0x000fea0003800000 */
.L_x_1139:
[----:B-----5:R-:W-:Y:S01]  /*2450*/  IMAD.MOV.U32 R6, RZ, RZ, R66 ;  /* 0x000000ffff067224 */ /* 0x020fe200078e0042 */
[----:B------:R2:W3:Y:S01]  /*2460*/  SHFL.IDX PT, R77, R99, RZ, 0x181f ;  /* 0x00181fff634d7589 */ /* 0x0004e200000e0000 */
[----:B------:R-:W-:Y:S01]  /*2470*/  IMAD.MOV.U32 R5, RZ, RZ, R67 ;  /* 0x000000ffff057224 */ /* 0x000fe200078e0043 */
[----:B------:R-:W-:Y:S01]  /*2480*/  BSSY B1, `(.L_x_1141) ;  /* 0x0000104000017945 */ /* 0x000fe20003800000 */
[----:B-1----:R-:W-:Y:S02]  /*2490*/  IMAD.MOV.U32 R10, RZ, RZ, R64 ;  /* 0x000000ffff0a7224 */ /* 0x002fe400078e0040 */
[----:B------:R-:W-:Y:S01]  /*24a0*/  IMAD.MOV.U32 R11, RZ, RZ, R62 ;  /* 0x000000ffff0b7224 */ /* 0x000fe200078e003e */
[----:B------:R-:W-:Y:S02]  /*24b0*/  PRMT R73, R6, 0x5410, R5 ;  /* 0x0000541006497816 */ /* 0x000fe40000000005 */
[----:B------:R-:W-:Y:S01]  /*24c0*/  MOV R5, R65 ;  /* 0x0000004100057202 */ /* 0x000fe20000000f00 */
[----:B------:R2:W1:Y:S01]  /*24d0*/  SHFL.IDX PT, R76, R100, RZ, 0x181f ;  /* 0x00181fff644c7589 */ /* 0x00046200000e0000 */
[----:B------:R-:W-:Y:S02]  /*24e0*/  MOV R6, R60 ;  /* 0x0000003c00067202 */ /* 0x000fe40000000f00 */
[----:B------:R-:W-:Y:S01]  /*24f0*/  PRMT R72, R10, 0x5410, R5 ;  /* 0x000054100a487816 */ /* 0x000fe20000000005 */
[----:B------:R-:W-:Y:S02]  /*2500*/  IMAD.MOV.U32 R10, RZ, RZ, R63 ;  /* 0x000000ffff0a7224 */ /* 0x000fe400078e003f */
[----:B------:R-:W-:Y:S03]  /*2510*/  IMAD.MOV.U32 R5, RZ, RZ, R61 ;  /* 0x000000ffff057224 */ /* 0x000fe600078e003d */
[----:B------:R-:W-:Y:S01]  /*2520*/  PRMT R71, R11, 0x5410, R10 ;  /* 0x000054100b477816 */ /* 0x000fe2000000000a */
[----:B------:R-:W-:Y:S01]  /*2530*/  IMAD.MOV.U32 R11, RZ, RZ, R30 ;  /* 0x000000ffff0b7224 */ /* 0x000fe200078e001e */
[----:B------:R-:W-:Y:S01]  /*2540*/  PRMT R70, R6, 0x5410, R5 ;  /* 0x0000541006467816 */ /* 0x000fe20000000005 */
[----:B------:R-:W-:Y:S01]  /*2550*/  IMAD.MOV.U32 R6, RZ, RZ, R28 ;  /* 0x000000ffff067224 */ /* 0x000fe200078e001c */
[----:B------:R-:W-:Y:S01]  /*2560*/  MOV R10, R31 ;  /* 0x0000001f000a7202 */ /* 0x000fe20000000f00 */
[----:B------:R-:W-:Y:S03]  /*2570*/  IMAD.MOV.U32 R5, RZ, RZ, R29 ;  /* 0x000000ffff057224 */ /* 0x000fe600078e001d */
[----:B------:R-:W-:Y:S01]  /*2580*/  PRMT R44, R11, 0x5410, R10 ;  /* 0x000054100b2c7816 */ /* 0x000fe2000000000a */
[----:B------:R-:W-:Y:S01]  /*2590*/  IMAD.MOV.U32 R10, RZ, RZ, R27 ;  /* 0x000000ffff0a7224 */ /* 0x000fe200078e001b */
[----:B------:R-:W-:Y:S01]  /*25a0*/  PRMT R43, R6, 0x5410, R5 ;  /* 0x00005410062b7816 */ /* 0x000fe20000000005 */
[----:B------:R-:W-:Y:S01]  /*25b0*/  IMAD.MOV.U32 R6, RZ, RZ, R22 ;  /* 0x000000ffff067224 */ /* 0x000fe200078e0016 */
[----:B------:R-:W-:Y:S02]  /*25c0*/  MOV R11, R26 ;  /* 0x0000001a000b7202 */ /* 0x000fe40000000f00 */
[----:B------:R-:W-:Y:S02]  /*25d0*/  MOV R5, R23 ;  /* 0x0000001700057202 */ /* 0x000fe40000000f00 */
[----:B------:R-:W-:Y:S02]  /*25e0*/  PRMT R37, R11, 0x5410, R10 ;  /* 0x000054100b257816 */ /* 0x000fe4000000000a */
[----:B------:R-:W-:Y:S02]  /*25f0*/  PRMT R34, R34, 0x5410, R6 ;  /* 0x0000541022227816 */ /* 0x000fe40000000006 */
[----:B------:R-:W-:Y:S01]  /*2600*/  PRMT R35, R35, 0x5410, R5 ;  /* 0x0000541023237816 */ /* 0x000fe20000000005 */
[----:B------:R-:W-:-:S05]  /*2610*/  @P4 BRA `(.L_x_1142) ;  /* 0x00000ea000004947 */ /* 0x000fca0003800000 */
[----:B-123--:R-:W-:Y:S01]  /*2620*/  ISETP.GE.AND P0, PT, R24, c[0x0][0x1d4], PT ;  /* 0x0000750018007a0c */ /* 0x00efe20003f06270 */
[----:B------:R-:W-:Y:S01]  /*2630*/  @!UPT UIADD3 URZ, URZ, URZ, URZ ;  /* 0x0000003f3f3ff290 */ /* 0x000fe2000fffe03f */
[----:B------:R-:W-:Y:S11]  /*2640*/  BSSY B0, `(.L_x_1143) ;  /* 0x0000038000007945 */ /* 0x000ff60003800000 */
[----:B------:R-:W-:-:S05]  /*2650*/  @P0 BRA `(.L_x_1144) ;  /* 0x0000036000000947 */ /* 0x000fca0003800000 */
[C---:B------:R-:W-:Y:S01]  /*2660*/  LEA R74, P0, R24.reuse, R76, 0x1 ;  /* 0x0000004c184a7211 */ /* 0x040fe200078008ff */
[----:B------:R-:W1:Y:S03]  /*2670*/  LDS.128 R16, [R87+0xa080] ;  /* 0x00a0800057107984 */ /* 0x000e660000000c00 */
[----:B------:R-:W-:Y:S02]  /*2680*/  LEA.HI.X R75, R24, R77, R25, 0x1, P0 ;  /* 0x0000004d184b7211 */ /* 0x000fe400000f0c19 */
[----:B------:R-:W-:Y:S11]  /*2690*/  ISETP.GE.AND P0, PT, R38, c[0x0][0x27c], PT ;  /* 0x00009f0026007a0c */ /* 0x000ff60003f06270 */
[----:B------:R-:W-:Y:S02]  /*26a0*/  @!UPT UIADD3 URZ, URZ, URZ, URZ ;  /* 0x0000003f3f3ff290 */ /* 0x000fe4000fffe03f */
[----:B------:R-:W-:Y:S01]  /*26b0*/  @!P0 SHF.R.U64 R10, R2, 0x10, R3 ;  /* 0x00000010020a8819 */ /* 0x000fe20000001203 */
[----:B------:R-:W-:Y:S01]  /*26c0*/  @!P0 HADD2.F32 R2, -RZ, R13.H0_H0 ;  /* 0x2000000dff028230 */ /* 0x000fe20000004100 */
[----:B------:R-:W-:Y:S02]  /*26d0*/  @!P0 SHF.R.U64 R50, R46, 0x10, R47 ;  /* 0x000000102e328819 */ /* 0x000fe4000000122f */
[----:B------:R-:W-:Y:S02]  /*26e0*/  @!P0 SHF.R.U32.HI R11, RZ, 0x10, R3 ;  /* 0x00000010ff0b8819 */ /* 0x000fe40000011603 */
        /* <DEDUP_REMOVED lines=8> */
[----:B------:R-:W-:Y:S01]  /*2770*/  @!P0 HADD2.F32 R6, -RZ, R10.H0_H0 ;  /* 0x2000000aff068230 */ /* 0x000fe20000004100 */
[CC--:B------:R-:W-:Y:S01]  /*2780*/  @!P0 FMUL.FTZ R78, R46.reuse, R2.reuse ;  /* 0x000000022e4e8220 */ /* 0x0c0fe20000410000 */
[--C-:B------:R-:W-:Y:S01]  /*2790*/  @!P0 HADD2.F32 R49, -RZ, R5.reuse.H1_H1 ;  /* 0x30000005ff318230 */ /* 0x100fe20000004100 */
[C---:B------:R-:W-:Y:S01]  /*27a0*/  @!P0 FMUL.FTZ R2, R3.reuse, R2 ;  /* 0x0000000203028220 */ /* 0x040fe20000410000 */
[----:B------:R-:W-:Y:S01]  /*27b0*/  @!P0 HADD2.F32 R5, -RZ, R5.H0_H0 ;  /* 0x20000005ff058230 */ /* 0x000fe20000004100 */
[----:B------:R-:W-:Y:S01]  /*27c0*/  @!P0 FFMA.FTZ R80, R3, R47, -R78 ;  /* 0x0000002f03508223 */ /* 0x000fe2000001084e */
[----:B------:R-:W-:Y:S01]  /*27d0*/  @!P0 MOV R10, R18 ;  /* 0x00000012000a8202 */ /* 0x000fe20000000f00 */
[-C--:B------:R-:W-:Y:S02]  /*27e0*/  @!P0 FMUL.FTZ R78, R49, R6.reuse ;  /* 0x00000006314e8220 */ /* 0x080fe40000410000 */
[C---:B------:R-:W-:Y:S01]  /*27f0*/  @!P0 FMUL.FTZ R3, R5.reuse, R6 ;  /* 0x0000000605038220 */ /* 0x040fe20000410000 */
[----:B------:R-:W-:Y:S01]  /*2800*/  @!P0 MOV R6, R19 ;  /* 0x0000001300068202 */ /* 0x000fe20000000f00 */
[----:B------:R-:W-:Y:S01]  /*2810*/  @!P0 FFMA.FTZ R2, R46, R47, R2 ;  /* 0x0000002f2e028223 */ /* 0x000fe20000010002 */
[--C-:B------:R-:W-:Y:S01]  /*2820*/  @!P0 HADD2.F32 R46, -RZ, R10.reuse.H1_H1 ;  /* 0x3000000aff2e8230 */ /* 0x100fe20000004100 */
[-C--:B------:R-:W-:Y:S01]  /*2830*/  @!P0 FFMA.FTZ R79, R5, R50.reuse, -R78 ;  /* 0x00000032054f8223 */ /* 0x080fe2000001084e */
[----:B------:R-:W-:Y:S01]  /*2840*/  @!P0 HADD2.F32 R5, -RZ, R13.H1_H1 ;  /* 0x3000000dff058230 */ /* 0x000fe20000004100 */
[----:B------:R-:W-:Y:S01]  /*2850*/  @!P0 FFMA.FTZ R3, R49, R50, R3 ;  /* 0x0000003231038223 */ /* 0x000fe20000010003 */
[----:B------:R-:W-:Y:S01]  /*2860*/  @!P0 F2FP.PACK_AB R2, R2, R80 ;  /* 0x000000500202823e */ /* 0x000fe200000000ff */
[----:B------:R-:W-:Y:S02]  /*2870*/  @!P0 HADD2.F32 R13, -RZ, R11.H0_H0 ;  /* 0x2000000bff0d8230 */ /* 0x000fe40000004100 */
[----:B------:R-:W-:Y:S01]  /*2880*/  @!P0 HADD2.F32 R11, -RZ, R10.H0_H0 ;  /* 0x2000000aff0b8230 */ /* 0x000fe20000004100 */
[----:B------:R-:W-:Y:S01]  /*2890*/  @!P0 F2FP.PACK_AB R3, R3, R79 ;  /* 0x0000004f0303823e */ /* 0x000fe200000000ff */
[----:B------:R-:W-:Y:S01]  /*28a0*/  @!P0 HADD2.F32 R47, -RZ, R51.H0_H0 ;  /* 0x20000033ff2f8230 */ /* 0x000fe20000004100 */
[----:B------:R-:W-:Y:S01]  /*28b0*/  @!P0 MOV R16, R2 ;  /* 0x0000000200108202 */ /* 0x000fe20000000f00 */
[--C-:B------:R-:W-:Y:S01]  /*28c0*/  @!P0 HADD2.F32 R51, -RZ, R6.reuse.H1_H1 ;  /* 0x30000006ff338230 */ /* 0x100fe20000004100 */
[----:B------:R-:W-:Y:S01]  /*28d0*/  @!P0 MOV R17, R3 ;  /* 0x0000000300118202 */ /* 0x000fe20000000f00 */
[----:B------:R-:W-:Y:S01]  /*28e0*/  @!P0 HADD2.F32 R10, -RZ, R6.H0_H0 ;  /* 0x20000006ff0a8230 */ /* 0x000fe20000004100 */
[-C--:B------:R-:W-:Y:S02]  /*28f0*/  @!P0 FMUL.FTZ R6, R46, R5.reuse ;  /* 0x000000052e068220 */ /* 0x080fe40000410000 */
[----:B------:R-:W-:Y:S02]  /*2900*/  @!P0 FMUL.FTZ R5, R11, R5 ;  /* 0x000000050b058220 */ /* 0x000fe40000410000 */
[----:B------:R-:W-:Y:S02]  /*2910*/  @!P0 FMUL.FTZ R78, R51, R13 ;  /* 0x0000000d334e8220 */ /* 0x000fe40000410000 */
[----:B------:R-:W-:Y:S02]  /*2920*/  @!P0 FFMA.FTZ R11, R11, R47, -R6 ;  /* 0x0000002f0b0b8223 */ /* 0x000fe40000010806 */
[----:B------:R-:W-:Y:S02]  /*2930*/  @!P0 FMUL.FTZ R6, R10, R13 ;  /* 0x0000000d0a068220 */ /* 0x000fe40000410000 */
[----:B------:R-:W-:Y:S02]  /*2940*/  @!P0 FFMA.FTZ R5, R46, R47, R5 ;  /* 0x0000002f2e058223 */ /* 0x000fe40000010005 */
[-C--:B------:R-:W-:Y:S02]  /*2950*/  @!P0 FFMA.FTZ R78, R10, R52.reuse, -R78 ;  /* 0x000000340a4e8223 */ /* 0x080fe4000001084e */
[----:B------:R-:W-:Y:S01]  /*2960*/  @!P0 FFMA.FTZ R6, R51, R52, R6 ;  /* 0x0000003433068223 */ /* 0x000fe20000010006 */
[----:B------:R-:W-:Y:S04]  /*2970*/  @!P0 F2FP.PACK_AB R5, R5, R11 ;  /* 0x0000000b0505823e */ /* 0x000fe800000000ff */
[----:B------:R-:W-:Y:S02]  /*2980*/  @!P0 F2FP.PACK_AB R6, R6, R78 ;  /* 0x0000004e0606823e */ /* 0x000fe400000000ff */
[----:B------:R-:W-:Y:S02]  /*2990*/  @!P0 MOV R18, R5 ;  /* 0x0000000500128202 */ /* 0x000fe40000000f00 */
[----:B------:R-:W-:Y:S05]  /*29a0*/  @!P0 MOV R19, R6 ;  /* 0x0000000600138202 */ /* 0x000fea0000000f00 */
[----:B------:R1:W-:Y:S02]  /*29b0*/  ST.E.128 [R74.64], R16 ;  /* 0x000000104a007985 */ /* 0x0003e4000c101d0e */
.L_x_1144:
[----:B------:R-:W-:Y:S05]  /*29c0*/  BSYNC B0 ;  /* 0x0000000000007941 */ /* 0x000fea0003800000 */
.L_x_1143:
[----:B------:R-:W-:Y:S01]  /*29d0*/  ISETP.GE.AND P0, PT, R36, c[0x0][0x1d4], PT ;  /* 0x0000750024007a0c */ /* 0x000fe20003f06270 */
[----:B------:R-:W-:Y:S01]  /*29e0*/  @!UPT UIADD3 URZ, URZ, URZ, URZ ;  /* 0x0000003f3f3ff290 */ /* 0x000fe2000fffe03f */
[----:B------:R-:W-:Y:S11]  /*29f0*/  BSSY B0, `(.L_x_1145) ;  /* 0x0000038000007945 */ /* 0x000ff60003800000 */
[----:B------:R-:W-:-:S05]  /*2a00*/  @P0 BRA `(.L_x_1146) ;  /* 0x0000036000000947 */ /* 0x000fca0003800000 */
[C---:B------:R-:W-:Y:S01]  /*2a10*/  LEA R50, P0, R101.reuse, R76, 0x1 ;  /* 0x0000004c65327211 */ /* 0x040fe200078008ff */
[----:B-1----:R-:W1:Y:S03]  /*2a20*/  LDS.128 R16, [R87+0xb880] ;  /* 0x00b8800057107984 */ /* 0x002e660000000c00 */
[----:B------:R-:W-:Y:S02]  /*2a30*/  LEA.HI.X R51, R101, R77, R109, 0x1, P0 ;  /* 0x0000004d65337211 */ /* 0x000fe400000f0c6d */
[----:B------:R-:W-:Y:S11]  /*2a40*/  ISETP.GE.AND P0, PT, R42, c[0x0][0x27c], PT ;  /* 0x00009f002a007a0c */ /* 0x000ff60003f06270 */
[----:B------:R-:W-:Y:S02]  /*2a50*/  @!UPT UIADD3 URZ, URZ, URZ, URZ ;  /* 0x0000003f3f3ff290 */ /* 0x000fe4000fffe03f */
[----:B------:R-:W-:Y:S01]  /*2a60*/  @!P0 HADD2.F32 R2, -RZ, R32.H0_H0 ;  /* 0x20000020ff028230 */ /* 0x000fe20000004100 */
[----:B------:R-:W-:Y:S01]  /*2a70*/  @!P0 SHF.R.U64 R6, R8, 0x10, R9 ;  /* 0x0000001008068819 */ /* 0x000fe20000001209 */
[----:B------:R-:W-:Y:S01]  /*2a80*/  @!P0 HADD2.F32 R10, -RZ, R53.H0_H0 ;  /* 0x20000035ff0a8230 */ /* 0x000fe20000004100 */
[--C-:B------:R-:W-:Y:S02]  /*2a90*/  @!P0 SHF.R.U64 R13, R54, 0x10, R55.reuse ;  /* 0x00000010360d8819 */ /* 0x100fe40000001237 */
[----:B------:R-:W-:Y:S01]  /*2aa0*/  @!P0 SHF.R.U32.HI R49, RZ, 0x10, R55 ;  /* 0x00000010ff318819 */ /* 0x000fe20000011637 */
[----:B------:R-:W-:Y:S01]  /*2ab0*/  @!P0 HADD2.F32 R6, -RZ, R6.H0_H0 ;  /* 0x20000006ff068230 */ /* 0x000fe20000004100 */
[----:B------:R-:W-:Y:S01]  /*2ac0*/  @!P0 SHF.R.U32.HI R9, RZ, 0x10, R9 ;  /* 0x00000010ff098819 */ /* 0x000fe20000011609 */
        /* <DEDUP_REMOVED lines=10> */
[-C--:B------:R-:W-:Y:S02]  /*2b70*/  @!P0 FFMA.FTZ R55, R3, R10.reuse, -R46 ;  /* 0x0000000a03378223 */ /* 0x080fe4000001082e */
[----:B------:R-:W-:Y:S01]  /*2b80*/  @!P0 FFMA.FTZ R2, R8, R10, R2 ;  /* 0x0000000a08028223 */ /* 0x000fe20000010002 */
[----:B------:R-:W-:Y:S01]  /*2b90*/  @!P0 MOV R8, R18 ;  /* 0x0000001200088202 */ /* 0x000fe20000000f00 */
[-C--:B------:R-:W-:Y:S01]  /*2ba0*/  @!P0 FMUL.FTZ R46, R11, R6.reuse ;  /* 0x000000060b2e8220 */ /* 0x080fe20000410000 */
[----:B------:R-:W-:Y:S01]  /*2bb0*/  @!P0 HADD2.F32 R10, -RZ, R9.H0_H0 ;  /* 0x20000009ff0a8230 */ /* 0x000fe20000004100 */
[C---:B------:R-:W-:Y:S01]  /*2bc0*/  @!P0 FMUL.FTZ R3, R5.reuse, R6 ;  /* 0x0000000605038220 */ /* 0x040fe20000410000 */
[----:B------:R-:W-:Y:S01]  /*2bd0*/  @!P0 MOV R6, R19 ;  /* 0x0000001300068202 */ /* 0x000fe20000000f00 */
[-C--:B------:R-:W-:Y:S01]  /*2be0*/  @!P0 FFMA.FTZ R54, R5, R13.reuse, -R46 ;  /* 0x0000000d05368223 */ /* 0x080fe2000001082e */
[----:B------:R-:W-:Y:S01]  /*2bf0*/  @!P0 HADD2.F32 R5, -RZ, R32.H1_H1 ;  /* 0x30000020ff058230 */ /* 0x000fe20000004100 */
[----:B------:R-:W-:Y:S01]  /*2c00*/  @!P0 FFMA.FTZ R3, R11, R13, R3 ;  /* 0x0000000d0b038223 */ /* 0x000fe20000010003 */
[----:B------:R-:W-:Y:S01]  /*2c10*/  @!P0 F2FP.PACK_AB R2, R2, R55 ;  /* 0x000000370202823e */ /* 0x000fe200000000ff */
[--C-:B------:R-:W-:Y:S02]  /*2c20*/  @!P0 HADD2.F32 R32, -RZ, R8.reuse.H1_H1 ;  /* 0x30000008ff208230 */ /* 0x100fe40000004100 */
[----:B------:R-:W-:Y:S01]  /*2c30*/  @!P0 HADD2.F32 R9, -RZ, R8.H0_H0 ;  /* 0x20000008ff098230 */ /* 0x000fe20000004100 */
[----:B------:R-:W-:Y:S01]  /*2c40*/  @!P0 F2FP.PACK_AB R3, R3, R54 ;  /* 0x000000360303823e */ /* 0x000fe200000000ff */
[----:B------:R-:W-:Y:S01]  /*2c50*/  @!P0 HADD2.F32 R46, -RZ, R53.H1_H1 ;  /* 0x30000035ff2e8230 */ /* 0x000fe20000004100 */
        /* <DEDUP_REMOVED lines=17> */
.L_x_1146:
[----:B------:R-:W-:Y:S05]  /*2d70*/  BSYNC B0 ;  /* 0x0000000000007941 */ /* 0x000fea0003800000 */
.L_x_1145:
[----:B------:R-:W-:Y:S01]  /*2d80*/  ISETP.GE.AND P0, PT, R107, c[0x0][0x1d4], PT ;  /* 0x000075006b007a0c */ /* 0x000fe20003f06270 */
[----:B------:R-:W-:Y:S01]  /*2d90*/  @!UPT UIADD3 URZ, URZ, URZ, URZ ;  /* 0x0000003f3f3ff290 */ /* 0x000fe2000fffe03f */
[----:B------:R-:W-:Y:S11]  /*2da0*/  BSSY B0, `(.L_x_1147) ;  /* 0x0000038000007945 */ /* 0x000ff60003800000 */
[----:B------:R-:W-:-:S05]  /*2db0*/  @P0 BRA `(.L_x_1148) ;  /* 0x0000036000000947 */ /* 0x000fca0003800000 */
[C---:B------:R-:W-:Y:S01]  /*2dc0*/  LEA R46, P0, R103.reuse, R76, 0x1 ;  /* 0x0000004c672e7211 */ /* 0x040fe200078008ff */
[----:B------:R-:W2:Y:S03]  /*2dd0*/  LDS.128 R8, [R87+0xd080] ;  /* 0x00d0800057087984 */ /* 0x000ea60000000c00 */
[----:B------:R-:W-:Y:S02]  /*2de0*/  LEA.HI.X R47, R103, R77, R111, 0x1, P0 ;  /* 0x0000004d672f7211 */ /* 0x000fe400000f0c6f */
[----:B------:R-:W-:Y:S11]  /*2df0*/  ISETP.GE.AND P0, PT, R40, c[0x0][0x27c], PT ;  /* 0x00009f0028007a0c */ /* 0x000ff60003f06270 */
[----:B------:R-:W-:Y:S02]  /*2e00*/  @!UPT UIADD3 URZ, URZ, URZ, URZ ;  /* 0x0000003f3f3ff290 */ /* 0x000fe4000fffe03f */
[----:B------:R-:W-:Y:S01]  /*2e10*/  @!P0 HADD2.F32 R2, -RZ, R33.H0_H0 ;  /* 0x20000021ff028230 */ /* 0x000fe20000004100 */
[--C-:B------:R-:W-:Y:S01]  /*2e20*/  @!P0 SHF.R.U64 R6, R14, 0x10, R15.reuse ;  /* 0x000000100e068819 */ /* 0x100fe2000000120f */
[--C-:B-1----:R-:W-:Y:S01]  /*2e30*/  @!P0 HADD2.F32 R19, -RZ, R68.reuse.H1_H1 ;  /* 0x30000044ff138230 */ /* 0x102fe20000004100 */
[----:B------:R-:W-:Y:S01]  /*2e40*/  @!P0 SHF.R.U32.HI R14, RZ, 0x10, R15 ;  /* 0x00000010ff0e8819 */ /* 0x000fe2000001160f */
[----:B------:R-:W-:Y:S01]  /*2e50*/  @!P0 HADD2.F32 R15, -RZ, R68.H0_H0 ;  /* 0x20000044ff0f8230 */ /* 0x000fe20000004100 */
[--C-:B------:R-:W-:Y:S01]  /*2e60*/  @!P0 SHF.R.U64 R17, R56, 0x10, R57.reuse ;  /* 0x0000001038118819 */ /* 0x100fe20000001239 */
[----:B------:R-:W-:Y:S01]  /*2e70*/  @!P0 HADD2.F32 R6, -RZ, R6.H0_H0 ;  /* 0x20000006ff068230 */ /* 0x000fe20000004100 */
[----:B------:R-:W-:Y:S03]  /*2e80*/  @!P0 SHF.R.U32.HI R56, RZ, 0x10, R57 ;  /* 0x00000010ff388819 */ /* 0x000fe60000011639 */
        /* <DEDUP_REMOVED lines=9> */
[-C--:B------:R-:W-:Y:S02]  /*2f20*/  @!P0 FFMA.FTZ R51, R3, R15.reuse, -R18 ;  /* 0x0000000f03338223 */ /* 0x080fe40000010812 */
[----:B------:R-:W-:Y:S01]  /*2f30*/  @!P0 FFMA.FTZ R2, R13, R15, R2 ;  /* 0x0000000f0d028223 */ /* 0x000fe20000010002 */
[----:B------:R-:W-:Y:S01]  /*2f40*/  @!P0 MOV R13, R10 ;  /* 0x0000000a000d8202 */ /* 0x000fe20000000f00 */
[CC--:B------:R-:W-:Y:S01]  /*2f50*/  @!P0 FMUL.FTZ R18, R16.reuse, R6.reuse ;  /* 0x0000000610128220 */ /* 0x0c0fe20000410000 */
[----:B------:R-:W-:Y:S01]  /*2f60*/  @!P0 HADD2.F32 R15, -RZ, R14.H0_H0 ;  /* 0x2000000eff0f8230 */ /* 0x000fe20000004100 */
[C---:B------:R-:W-:Y:S01]  /*2f70*/  @!P0 FMUL.FTZ R3, R5.reuse, R6 ;  /* 0x0000000605038220 */ /* 0x040fe20000410000 */
[----:B------:R-:W-:Y:S01]  /*2f80*/  @!P0 MOV R6, R11 ;  /* 0x0000000b00068202 */ /* 0x000fe20000000f00 */
[-C--:B------:R-:W-:Y:S01]  /*2f90*/  @!P0 FFMA.FTZ R50, R5, R17.reuse, -R18 ;  /* 0x0000001105328223 */ /* 0x080fe20000010812 */
[----:B------:R-:W-:Y:S01]  /*2fa0*/  @!P0 HADD2.F32 R18, -RZ, R13.H1_H1 ;  /* 0x3000000dff128230 */ /* 0x000fe20000004100 */
[----:B------:R-:W-:Y:S01]  /*2fb0*/  @!P0 FFMA.FTZ R3, R16, R17, R3 ;  /* 0x0000001110038223 */ /* 0x000fe20000010003 */
[----:B------:R-:W-:Y:S01]  /*2fc0*/  @!P0 F2FP.PACK_AB R2, R2, R51 ;  /* 0x000000330202823e */ /* 0x000fe200000000ff */
[----:B------:R-:W-:Y:S02]  /*2fd0*/  @!P0 HADD2.F32 R5, -RZ, R33.H1_H1 ;  /* 0x30000021ff058230 */ /* 0x000fe40000004100 */
[----:B------:R-:W-:Y:S01]  /*2fe0*/  @!P0 HADD2.F32 R14, -RZ, R13.H0_H0 ;  /* 0x2000000dff0e8230 */ /* 0x000fe20000004100 */
[----:B------:R-:W-:Y:S01]  /*2ff0*/  @!P0 F2FP.PACK_AB R3, R3, R50 ;  /* 0x000000320303823e */ /* 0x000fe200000000ff */
[--C-:B------:R-:W-:Y:S01]  /*3000*/  @!P0 HADD2.F32 R32, -RZ, R6.reuse.H1_H1 ;  /* 0x30000006ff208230 */ /* 0x100fe20000004100 */
[----:B------:R-:W-:Y:S01]  /*3010*/  @!P0 MOV R8, R2 ;  /* 0x0000000200088202 */ /* 0x000fe20000000f00 */
[----:B------:R-:W-:Y:S01]  /*3020*/  @!P0 HADD2.F32 R13, -RZ, R6.H0_H0 ;  /* 0x20000006ff0d8230 */ /* 0x000fe20000004100 */
[----:B------:R-:W-:Y:S01]  /*3030*/  @!P0 FMUL.FTZ R6, R18, R5 ;  /* 0x0000000512068220 */ /* 0x000fe20000410000 */
[----:B------:R-:W-:Y:S01]  /*3040*/  @!P0 MOV R9, R3 ;  /* 0x0000000300098202 */ /* 0x000fe20000000f00 */
[----:B------:R-:W-:Y:S01]  /*3050*/  @!P0 FMUL.FTZ R5, R14, R5 ;  /* 0x000000050e058220 */ /* 0x000fe20000410000 */
[----:B------:R-:W-:Y:S01]  /*3060*/  @!P0 HADD2.F32 R33, -RZ, R56.H0_H0 ;  /* 0x20000038ff218230 */ /* 0x000fe20000004100 */
[----:B------:R-:W-:Y:S02]  /*3070*/  @!P0 FMUL.FTZ R49, R32, R15 ;  /* 0x0000000f20318220 */ /* 0x000fe40000410000 */
[----:B------:R-:W-:Y:S02]  /*3080*/  @!P0 FFMA.FTZ R14, R14, R19, -R6 ;  /* 0x000000130e0e8223 */ /* 0x000fe40000010806 */
[C---:B------:R-:W-:Y:S02]  /*3090*/  @!P0 FMUL.FTZ R6, R13.reuse, R15 ;  /* 0x0000000f0d068220 */ /* 0x040fe40000410000 */
        /* <DEDUP_REMOVED lines=8> */
.L_x_1148:
[----:B------:R-:W-:Y:S05]  /*3120*/  BSYNC B0 ;  /* 0x0000000000007941 */ /* 0x000fea0003800000 */
.L_x_1147:
[----:B------:R-:W-:Y:S11]  /*3130*/  ISETP.GE.AND P0, PT, R106, c[0x0][0x1d4], PT ;  /* 0x000075006a007a0c */ /* 0x000ff60003f06270 */
[----:B------:R-:W-:Y:S02]  /*3140*/  @!UPT UIADD3 URZ, URZ, URZ, URZ ;  /* 0x0000003f3f3ff290 */ /* 0x000fe4000fffe03f */
        /* <DEDUP_REMOVED lines=8> */
[--C-:B------:R-:W-:Y:S01]  /*31d0*/  @!P0 HADD2.F32 R15, -RZ, R69.reuse.H0_H0 ;  /* 0x20000045ff0f8230 */ /* 0x100fe20000004100 */
[----:B------:R-:W-:Y:S01]  /*31e0*/  @!P0 SHF.R.U64 R17, R58, 0x10, R59 ;  /* 0x000000103a118819 */ /* 0x000fe2000000123b */
[----:B------:R-:W-:Y:S01]  /*31f0*/  @!P0 HADD2.F32 R19, -RZ, R69.H1_H1 ;  /* 0x30000045ff138230 */ /* 0x000fe20000004100 */
[----:B------:R-:W-:Y:S01]  /*3200*/  @!P0 SHF.R.U32.HI R14, RZ, 0x10, R21 ;  /* 0x00000010ff0e8819 */ /* 0x000fe20000011615 */
[----:B------:R-:W-:Y:S01]  /*3210*/  @!P0 HADD2.F32 R6, -RZ, R6.H0_H0 ;  /* 0x20000006ff068230 */ /* 0x000fe20000004100 */
[----:B------:R-:W-:Y:S01]  /*3220*/  @!P0 SHF.R.U32.HI R21, RZ, 0x10, R59 ;  /* 0x00000010ff158819 */ /* 0x000fe2000001163b */
[----:B------:R-:W-:Y:S04]  /*3230*/  @!P0 HADD2.F32 R17, -RZ, R17.H0_H0 ;  /* 0x20000011ff118230 */ /* 0x000fe80000004100 */
        /* <DEDUP_REMOVED lines=20> */
[----:B------:R-:W-:Y:S02]  /*3380*/  @!P0 HADD2.F32 R5, -RZ, R35.H0_H0 ;  /* 0x20000023ff058230 */ /* 0x000fe40000004100 */
[----:B------:R-:W-:Y:S01]  /*3390*/  @!P0 HADD2.F32 R14, -RZ, R13.H0_H0 ;  /* 0x2000000dff0e8230 */ /* 0x000fe20000004100 */
[----:B------:R-:W-:Y:S01]  /*33a0*/  @!P0 F2FP.PACK_AB R3, R3, R47 ;  /* 0x0000002f0303823e */ /* 0x000fe200000000ff */
[--C-:B------:R-:W-:Y:S01]  /*33b0*/  @!P0 HADD2.F32 R20, -RZ, R6.reuse.H1_H1 ;  /* 0x30000006ff148230 */ /* 0x100fe20000004100 */
[----:B------:R-:W-:Y:S01]  /*33c0*/  @!P0 MOV R8, R2 ;  /* 0x0000000200088202 */ /* 0x000fe20000000f00 */
[----:B------:R-:W-:Y:S01]  /*33d0*/  @!P0 HADD2.F32 R13, -RZ, R6.H0_H0 ;  /* 0x20000006ff0d8230 */ /* 0x000fe20000004100 */
[----:B------:R-:W-:Y:S01]  /*33e0*/  @!P0 FMUL.FTZ R6, R18, R5 ;  /* 0x0000000512068220 */ /* 0x000fe20000410000 */
[----:B------:R-:W-:Y:S01]  /*33f0*/  @!P0 MOV R9, R3 ;  /* 0x0000000300098202 */ /* 0x000fe20000000f00 */
[----:B------:R-:W-:Y:S02]  /*3400*/  @!P0 FMUL.FTZ R5, R14, R5 ;  /* 0x000000050e058220 */ /* 0x000fe40000410000 */
        /* <DEDUP_REMOVED lines=11> */
.L_x_1142:
[----:B-123--:R-:W-:Y:S05]  /*34c0*/  BSYNC B1 ;  /* 0x0000000000017941 */ /* 0x00efea0003800000 */
.L_x_1141:
[----:B------:R1:W2:Y:S04]  /*34d0*/  SHFL.IDX PT, R47, R99, 0x1, 0x181f ;  /* 0x00381f00632f7f89 */ /* 0x0002a800000e0000 */
[----:B------:R1:W3:Y:S01]  /*34e0*/  SHFL.IDX PT, R46, R100, 0x1, 0x181f ;  /* 0x00381f00642e7f89 */ /* 0x0002e200000e0000 */
[----:B------:R-:W-:-:S05]  /*34f0*/  @P5 BRA `(.L_x_1149) ;  /* 0x0000394000005947 */ /* 0x000fca0003800000 */
[----:B------:R-:W-:Y:S01]  /*3500*/  ISETP.GE.AND P0, PT, R24, c[0x0][0x1d4], PT ;  /* 0x0000750018007a0c */ /* 0x000fe20003f06270 */
[----:B------:R-:W-:Y:S01]  /*3510*/  @!UPT UIADD3 URZ, URZ, URZ, URZ ;  /* 0x0000003f3f3ff290 */ /* 0x000fe2000fffe03f */
[----:B------:R-:W-:Y:S11]  /*3520*/  BSSY B0, `(.L_x_1150) ;  /* 0x0000038000007945 */ /* 0x000ff60003800000 */
[----:B------:R-:W-:-:S05]  /*3530*/  @P0 BRA `(.L_x_1151) ;  /* 0x0000036000000947 */ /* 0x000fca0003800000 */
[C---:B---3--:R-:W-:Y:S01]  /*3540*/  LEA R32, P0, R24.reuse, R46, 0x1 ;  /* 0x0000002e18207211 */ /* 0x048fe200078008ff */
[----:B------:R-:W3:Y:S03]  /*3550*/  LDS.128 R8, [R87+0xb080] ;  /* 0x00b0800057087984 */ /* 0x000ee60000000c00 */
[----:B--2---:R-:W-:Y:S02]  /*3560*/  LEA.HI.X R33, R24, R47, R25, 0x1, P0 ;  /* 0x0000002f18217211 */ /* 0x004fe400000f0c19 */
[----:B------:R-:W-:Y:S11]  /*3570*/  ISETP.GE.AND P0, PT, R38, c[0x0][0x27c], PT ;  /* 0x00009f0026007a0c */ /* 0x000ff60003f06270 */
[----:B------:R-:W-:Y:S02]  /*3580*/  @!UPT UIADD3 URZ, URZ, URZ, URZ ;  /* 0x0000003f3f3ff290 */ /* 0x000fe4000fffe03f */
[----:B------:R-:W-:Y:S01]  /*3590*/  @!P0 HADD2.F32 R2, -RZ, R34.H1_H1 ;  /* 0x30000022ff028230 */ /* 0x000fe20000004100 */
        /* <DEDUP_REMOVED lines=9> */
[----:B---3--:R-:W-:Y:S02]  /*3630*/  @!P0 MOV R3, R8 ;  /* 0x0000000800038202 */ /* 0x008fe40000000f00 */
        /* <DEDUP_REMOVED lines=38> */
.L_x_1151:
[----:B------:R-:W-:Y:S05]  /*38a0*/  BSYNC B0 ;  /* 0x0000000000007941 */ /* 0x000fea0003800000 */
.L_x_1150:
        /* <DEDUP_REMOVED lines=58> */
.L_x_1153:
[----:B------:R-:W-:Y:S05]  /*3c50*/  BSYNC B0 ;  /* 0x0000000000007941 */ /* 0x000fea0003800000 */
.L_x_1152:
[----:B------:R-:W-:Y:S01]  /*3c60*/  ISETP.GE.AND P0, PT, R107, c[0x0][0x1d4], PT ;  /* 0x000075006b007a0c */ /* 0x000fe20003f06270 */
[----:B------:R-:W-:Y:S01]  /*3c70*/  @!UPT UIADD3 URZ, URZ, URZ, URZ ;  /* 0x0000003f3f3ff290 */ /* 0x000fe2000fffe03f */
[----:B------:R-:W-:Y:S11]  /*3c80*/  BSSY B0, `(.L_x_1154) ;  /* 0x0000038000007945 */ /* 0x000ff60003800000 */
[----:B------:R-:W-:-:S05]  /*3c90*/  @P0 BRA `(.L_x_1155) ;  /* 0x0000036000000947 */ /* 0x000fca0003800000 */
[C---:B--23--:R-:W-:Y:S01]  /*3ca0*/  LEA R22, P0, R103.reuse, R46, 0x1 ;  /* 0x0000002e67167211 */ /* 0x04cfe200078008ff */
[----:B------:R-:W2:Y:S03]  /*3cb0*/  LDS.128 R8, [R87+0xe080] ;  /* 0x00e0800057087984 */ /* 0x000ea60000000c00 */
        /* <DEDUP_REMOVED lines=52> */
.L_x_1155:
[----:B------:R-:W-:Y:S05]  /*4000*/  BSYNC B0 ;  /* 0x0000000000007941 */ /* 0x000fea0003800000 */
.L_x_1154:
        /* <DEDUP_REMOVED lines=34> */
[--C-:B------:R-:W-:Y:S01]  /*4230*/  @!P0 HADD2.F32 R18, -RZ, R13.reuse.H1_H1 ;  /* 0x3000000dff128230 */ /* 0x100fe20000004100 */
        /* <DEDUP_REMOVED lines=21> */
[----:B------:R2:W-:Y:S01]  /*4390*/  ST.E.128 [R26.64], R8 ;  /* 0x000000081a007985 */ /* 0x0005e2000c101d0e */
[----:B------:R-:W-:-:S05]  /*43a0*/  BRA `(.L_x_1149) ;  /* 0x00002a9000007947 */ /* 0x000fca0003800000 */
.L_x_1136:
        /* <DEDUP_REMOVED lines=36> */
.L_x_1157:
[----:B------:R-:W-:Y:S05]  /*45f0*/  BSYNC B0 ;  /* 0x0000000000007941 */ /* 0x000fea0003800000 */
.L_x_1156:
[----:B------:R-:W-:Y:S01]  /*4600*/  ISETP.GE.AND P5, PT, R159, R104, PT ;  /* 0x000000689f00720c */ /* 0x000fe20003fa6270 */
[----:B-----5:R-:W-:Y:S01]  /*4610*/  IMAD.MOV.U32 R5, RZ, RZ, R63 ;  /* 0x000000ffff057224 */ /* 0x020fe200078e003f */
[----:B------:R-:W-:Y:S01]  /*4620*/  BSSY B0, `(.L_x_1158) ;  /* 0x000003a000007945 */ /* 0x000fe20003800000 */
[----:B-1----:R-:W-:Y:S01]  /*4630*/  IMAD.MOV.U32 R3, RZ, RZ, R60 ;  /* 0x000000ffff037224 */ /* 0x002fe200078e003c */
[----:B------:R-:W-:Y:S01]  /*4640*/  CS2R R72, SRZ ;  /* 0x0000000000487805 */ /* 0x000fe2000001ff00 */
[----:B------:R-:W-:Y:S01]  /*4650*/  IMAD.MOV.U32 R2, RZ, RZ, R61 ;  /* 0x000000ffff027224 */ /* 0x000fe200078e003d */
[----:B------:R-:W-:Y:S01]  /*4660*/  CS2R R70, SRZ ;  /* 0x0000000000467805 */ /* 0x000fe2000001ff00 */
        /* <DEDUP_REMOVED lines=13> */
[----:B------:R-:W-:Y:S01]  /*4740*/  PRMT R76, R6, 0x7610, R76 ;  /* 0x00007610064c7816 */ /* 0x000fe2000000004c */
[----:B------:R-:W-:Y:S01]  /*4750*/  CS2R R34, SRZ ;  /* 0x0000000000227805 */ /* 0x000fe2000001ff00 */
[----:B------:R-:W-:Y:S01]  /*4760*/  MOV R6, R18 ;  /* 0x0000001200067202 */ /* 0x000fe20000000f00 */
[----:B------:R-:W-:Y:S01]  /*4770*/  CS2R R32, SRZ ;  /* 0x0000000000207805 */ /* 0x000fe2000001ff00 */
        /* <DEDUP_REMOVED lines=8> */
[----:B------:R-:W-:Y:S02]  /*4800*/  CS2R R28, SRZ ;  /* 0x00000000001c7805 */ /* 0x000fe4000001ff00 */
[----:B------:R-:W-:Y:S02]  /*4810*/  PRMT R26, R5, 0x5410, R6 ;  /* 0x00005410051a7816 */ /* 0x000fe40000000006 */
        /* <DEDUP_REMOVED lines=26> */
.L_x_1159:
[----:B------:R-:W-:Y:S05]  /*49c0*/  BSYNC B0 ;  /* 0x0000000000007941 */ /* 0x000fea0003800000 */
.L_x_1158:
[----:B------:R-:W-:Y:S01]  /*49d0*/  IADD3 R85, -R86, c[0x0][0x1d4], RZ ;  /* 0x0000750056557a10 */ /* 0x000fe20007ffe1ff */
[----:B-----5:R-:W-:Y:S01]  /*49e0*/  IMAD.MOV.U32 R5, RZ, RZ, R75 ;  /* 0x000000ffff057224 */ /* 0x020fe200078e004b */
[----:B------:R2:W3:Y:S01]  /*49f0*/  SHFL.IDX PT, R89, R99, RZ, 0x181f ;  /* 0x00181fff63597589 */ /* 0x0004e200000e0000 */
[----:B-1----:R-:W-:Y:S01]  /*4a00*/  IMAD.MOV.U32 R3, RZ, RZ, R72 ;  /* 0x000000ffff037224 */ /* 0x002fe200078e0048 */
[----:B------:R-:W-:Y:S01]  /*4a10*/  BSSY B1, `(.L_x_1160) ;  /* 0x000010f000017945 */ /* 0x000fe20003800000 */
[----:B------:R-:W-:Y:S02]  /*4a20*/  IMAD.MOV.U32 R2, RZ, RZ, R73 ;  /* 0x000000ffff027224 */ /* 0x000fe400078e0049 */
[----:B------:R-:W-:Y:S01]  /*4a30*/  IMAD.MOV.U32 R6, RZ, RZ, R74 ;  /* 0x000000ffff067224 */ /* 0x000fe200078e004a */
[----:B------:R-:W-:Y:S01]  /*4a40*/  PRMT R80, R80, 0x5410, R3 ;  /* 0x0000541050507816 */ /* 0x000fe20000000003 */
[----:B------:R-:W-:Y:S01]  /*4a50*/  IMAD.MOV.U32 R3, RZ, RZ, R68 ;  /* 0x000000ffff037224 */ /* 0x000fe200078e0044 */
[----:B------:R-:W-:Y:S01]  /*4a60*/  PRMT R81, R2, 0x5410, R5 ;  /* 0x0000541002517816 */ /* 0x000fe20000000005 */
[----:B------:R2:W1:Y:S01]  /*4a70*/  SHFL.IDX PT, R88, R100, RZ, 0x181f ;  /* 0x00181fff64587589 */ /* 0x00046200000e0000 */
[----:B------:R-:W-:Y:S01]  /*4a80*/  PRMT R82, R6, 0x7610, R82 ;  /* 0x0000761006527816 */ /* 0x000fe20000000052 */
[----:B------:R-:W-:Y:S01]  /*4a90*/  IMAD.MOV.U32 R5, RZ, RZ, R71 ;  /* 0x000000ffff057224 */ /* 0x000fe200078e0047 */
[----:B------:R-:W-:Y:S01]  /*4aa0*/  MOV R6, R70 ;  /* 0x0000004600067202 */ /* 0x000fe20000000f00 */
[----:B------:R-:W-:Y:S01]  /*4ab0*/  IMAD.MOV.U32 R2, RZ, RZ, R69 ;  /* 0x000000ffff027224 */ /* 0x000fe200078e0045 */
[----:B------:R-:W-:Y:S01]  /*4ac0*/  PRMT R78, R78, 0x5410, R3 ;  /* 0x000054104e4e7816 */ /* 0x000fe20000000003 */
[----:B------:R-:W-:Y:S01]  /*4ad0*/  IMAD.MOV.U32 R3, RZ, RZ, R32 ;  /* 0x000000ffff037224 */ /* 0x000fe200078e0020 */
[----:B------:R-:W-:Y:S02]  /*4ae0*/  PRMT R80, R6, 0x7610, R80 ;  /* 0x0000761006507816 */ /* 0x000fe40000000050 */
[----:B------:R-:W-:Y:S01]  /*4af0*/  PRMT R79, R2, 0x5410, R5 ;  /* 0x00005410024f7816 */ /* 0x000fe20000000005 */
[----:B------:R-:W-:Y:S01]  /*4b00*/  IMAD.MOV.U32 R5, RZ, RZ, R35 ;  /* 0x000000ffff057224 */ /* 0x000fe200078e0023 */
[----:B------:R-:W-:Y:S02]  /*4b10*/  MOV R6, R34 ;  /* 0x0000002200067202 */ /* 0x000fe40000000f00 */
[----:B------:R-:W-:Y:S02]  /*4b20*/  MOV R2, R33 ;  /* 0x0000002100027202 */ /* 0x000fe40000000f00 */
[----:B------:R-:W-:Y:S01]  /*4b30*/  PRMT R47, R5, 0x5410, R6 ;  /* 0x00005410052f7816 */ /* 0x000fe20000000006 */
[----:B------:R-:W-:Y:S01]  /*4b40*/  IMAD.MOV.U32 R6, RZ, RZ, R30 ;  /* 0x000000ffff067224 */ /* 0x000fe200078e001e */
[----:B------:R-:W-:Y:S01]  /*4b50*/  PRMT R46, R3, 0x5410, R2 ;  /* 0x00005410032e7816 */ /* 0x000fe20000000002 */
[----:B------:R-:W-:Y:S01]  /*4b60*/  IMAD.MOV.U32 R5, RZ, RZ, R31 ;  /* 0x000000ffff057224 */ /* 0x000fe200078e001f */
[----:B------:R-:W-:Y:S01]  /*4b70*/  MOV R3, R28 ;  /* 0x0000001c00037202 */ /* 0x000fe20000000f00 */
[----:B------:R-:W-:Y:S03]  /*4b80*/  IMAD.MOV.U32 R2, RZ, RZ, R29 ;  /* 0x000000ffff027224 */ /* 0x000fe600078e001d */
[----:B------:R-:W-:Y:S02]  /*4b90*/  PRMT R44, R5, 0x5410, R6 ;  /* 0x00005410052c7816 */ /* 0x000fe40000000006 */
[----:B------:R-:W-:Y:S01]  /*4ba0*/  PRMT R43, R3, 0x5410, R2 ;  /* 0x00005410032b7816 */ /* 0x000fe20000000002 */
[----:B------:R-:W-:-:S05]  /*4bb0*/  @P4 BRA `(.L_x_1161) ;  /* 0x00000f4000004947 */ /* 0x000fca0003800000 */
[----:B-123--:R-:W-:Y:S01]  /*4bc0*/  ISETP.GE.AND P0, PT, R24, c[0x0][0x1d4], PT ;  /* 0x0000750018007a0c */ /* 0x00efe20003f06270 */
[----:B------:R-:W-:Y:S01]  /*4bd0*/  @!UPT UIADD3 URZ, URZ, URZ, URZ ;  /* 0x0000003f3f3ff290 */ /* 0x000fe2000fffe03f */
[----:B------:R-:W-:Y:S11]  /*4be0*/  BSSY B0, `(.L_x_1162) ;  /* 0x0000078000007945 */ /* 0x000ff60003800000 */
[----:B------:R-:W-:-:S05]  /*4bf0*/  @P0 BRA `(.L_x_1163) ;  /* 0x0000076000000947 */ /* 0x000fca0003800000 */
[----:B------:R-:W-:Y:S01]  /*4c00*/  SEL R2, R86, R85, !P1 ;  /* 0x0000005556027207 */ /* 0x000fe20004800000 */
[----:B------:R-:W1:Y:S01]  /*4c10*/  LDS.128 R20, [R152+0xa080] ;  /* 0x00a0800098147984 */ /* 0x000e620000000c00 */
[----:B------:R-:W-:Y:S02]  /*4c20*/  ISETP.GE.AND P0, PT, R24, c[0x0][0x27c], PT ;  /* 0x00009f0018007a0c */ /* 0x000fe40003f06270 */
[----:B------:R-:W-:Y:S04]  /*4c30*/  SHF.R.S32.HI R3, RZ, 0x1f, R2 ;  /* 0x0000001fff037819 */ /* 0x000fe80000011402 */
[----:B------:R-:W-:Y:S04]  /*4c40*/  LEA.HI R2, R3, R2, RZ, 0x4 ;  /* 0x0000000203027211 */ /* 0x000fe800078f20ff */
[----:B------:R-:W-:Y:S03]  /*4c50*/  LEA.HI.SX32 R2, R2, R84, 0x1c ;  /* 0x0000005402027211 */ /* 0x000fe600078fe2ff */
[----:B------:R-:W-:Y:S01]  /*4c60*/  @!P0 SHF.R.U64 R5, R8, 0x10, R9 ;  /* 0x0000001008058819 */ /* 0x000fe20000001209 */
[----:B------:R-:W-:Y:S01]  /*4c70*/  @!P0 HADD2.F32 R57, -RZ, R57.H0_H0 ;  /* 0x20000039ff398230 */ /* 0x000fe20000004100 */
[----:B------:R-:W-:Y:S02]  /*4c80*/  SHF.R.S32.HI R3, RZ, 0x1f, R2 ;  /* 0x0000001fff037819 */ /* 0x000fe40000011402 */
[----:B------:R-:W-:Y:S02]  /*4c90*/  SHF.L.U32 R90, R2, 0x3, RZ ;  /* 0x00000003025a7819 */ /* 0x000fe400000006ff */
[----:B------:R-:W-:Y:S02]  /*4ca0*/  LEA.HI R3, R3, R2, RZ, 0x3 ;  /* 0x0000000203037211 */ /* 0x000fe400078f18ff */
[----:B------:R-:W-:Y:S02]  /*4cb0*/  @!P0 SHF.R.U64 R15, R10, 0x10, R11 ;  /* 0x000000100a0f8819 */ /* 0x000fe4000000120b */
[----:B------:R-:W-:Y:S02]  /*4cc0*/  SHF.R.S32.HI R2, RZ, 0x3, R3 ;  /* 0x00000003ff027819 */ /* 0x000fe40000011403 */
[----:B------:R-:W-:Y:S01]  /*4cd0*/  LOP3.LUT R3, R119, 0x38, R90, 0xf8, !PT ;  /* 0x0000003877037812 */ /* 0x000fe200078ef85a */
[----:B------:R-:W-:Y:S01]  /*4ce0*/  @!P0 HADD2.F32 R15, -RZ, R15.H0_H0 ;  /* 0x2000000fff0f8230 */ /* 0x000fe20000004100 */
[----:B------:R-:W-:Y:S01]  /*4cf0*/  @!P0 SHF.R.U64 R50, R52, 0x10, R53 ;  /* 0x0000001034328819 */ /* 0x000fe20000001235 */
[----:B------:R-:W-:Y:S01]  /*4d00*/  IMAD R2, R2, 0xc00, R7 ;  /* 0x00000c0002027824 */ /* 0x000fe200078e0207 */
[----:B------:R-:W-:Y:S02]  /*4d10*/  LOP3.LUT R3, R3, R158, RZ, 0x3c, !PT ;  /* 0x0000009e03037212 */ /* 0x000fe400078e3cff */
[----:B------:R-:W-:Y:S01]  /*4d20*/  @!P0 SHF.R.U32.HI R14, RZ, 0x10, R11 ;  /* 0x00000010ff0e8819 */ /* 0x000fe2000001160b */
[----:B------:R-:W-:Y:S01]  /*4d30*/  @!P0 HADD2.F32 R11, -RZ, R51.H0_H0 ;  /* 0x20000033ff0b8230 */ /* 0x000fe20000004100 */
[----:B------:R-:W-:Y:S01]  /*4d40*/  @!P0 SHF.R.U32.HI R8, RZ, 0x10, R9 ;  /* 0x00000010ff088819 */ /* 0x000fe20000011609 */
[----:B------:R-:W-:Y:S01]  /*4d50*/  IMAD.IADD R2, R2, 0x1, R3 ;  /* 0x0000000102027824 */ /* 0x000fe200078e0203 */
[----:B------:R-:W-:Y:S01]  /*4d60*/  @!P0 HADD2.F32 R3, -RZ, R13.H0_H0 ;  /* 0x2000000dff038230 */ /* 0x000fe20000004100 */
[--C-:B------:R-:W-:Y:S01]  /*4d70*/  @!P0 SHF.R.U32.HI R59, RZ, 0x10, R55.reuse ;  /* 0x00000010ff3b8819 */ /* 0x100fe20000011637 */
[----:B------:R-:W-:Y:S01]  /*4d80*/  @!P0 HADD2.F32 R9, -RZ, R5.H0_H0 ;  /* 0x20000005ff098230 */ /* 0x000fe20000004100 */
[----:B------:R-:W-:Y:S01]  /*4d90*/  @!P0 SHF.R.U64 R55, R54, 0x10, R55 ;  /* 0x0000001036378819 */ /* 0x000fe20000001237 */
[----:B------:R-:W-:Y:S01]  /*4da0*/  @!P0 HADD2.F32 R50, -RZ, R50.H0_H0 ;  /* 0x20000032ff328230 */ /* 0x000fe20000004100 */
[----:B------:R-:W-:Y:S01]  /*4db0*/  SHF.L.U32 R2, R2, 0x1, RZ ;  /* 0x0000000102027819 */ /* 0x000fe200000006ff */
[----:B------:R-:W-:Y:S01]  /*4dc0*/  @!P0 HADD2.F32 R59, -RZ, R59.H0_H0 ;  /* 0x2000003bff3b8230 */ /* 0x000fe20000004100 */
[----:B------:R-:W-:Y:S01]  /*4dd0*/  @!P0 SHF.R.U32.HI R52, RZ, 0x10, R53 ;  /* 0x00000010ff348819 */ /* 0x000fe20000011635 */
[----:B------:R-:W-:Y:S02]  /*4de0*/  @!P0 HADD2.F32 R55, -RZ, R55.H0_H0 ;  /* 0x20000037ff378230 */ /* 0x000fe40000004100 */
[----:B------:R1:W2:Y:S02]  /*4df0*/  LDS.128 R64, [R2+0xa080] ;  /* 0x00a0800002407984 */ /* 0x0002a40000000c00 */
[----:B------:R-:W-:Y:S01]  /*4e00*/  @!P0 HADD2.F32 R52, -RZ, R52.H0_H0 ;  /* 0x20000034ff348230 */ /* 0x000fe20000004100 */
[----:B-1----:R-:W-:Y:S05]  /*4e10*/  @!P0 IMAD.MOV.U32 R2, RZ, RZ, R20 ;  /* 0x000000ffff028224 */ /* 0x002fea00078e0014 */
[--C-:B------:R-:W-:Y:S02]  /*4e20*/  @!P0 HADD2.F32 R6, -RZ, R2.reuse.H0_H0 ;  /* 0x20000002ff068230 */ /* 0x100fe40000004100 */
[----:B------:R-:W-:Y:S03]  /*4e30*/  @!P0 HADD2.F32 R5, -RZ, R2.H1_H1 ;  /* 0x30000002ff058230 */ /* 0x000fe60000004100 */
[-C--:B------:R-:W-:Y:S01]  /*4e40*/  @!P0 FMUL.FTZ R2, R6, R3.reuse ;  /* 0x0000000306028220 */ /* 0x080fe20000410000 */
[----:B--2---:R-:W-:Y:S05]  /*4e50*/  @!P0 MOV R49, R64 ;  /* 0x0000004000318202 */ /* 0x004fea0000000f00 */
[--C-:B------:R-:W-:Y:S02]  /*4e60*/  @!P0 HADD2.F32 R10, -RZ, R49.reuse.H0_H0 ;  /* 0x20000031ff0a8230 */ /* 0x100fe40000004100 */
[----:B------:R-:W-:Y:S03]  /*4e70*/  @!P0 HADD2.F32 R49, -RZ, R49.H1_H1 ;  /* 0x30000031ff318230 */ /* 0x000fe60000004100 */
[C---:B------:R-:W-:Y:S02]  /*4e80*/  @!P0 FMUL.FTZ R54, R10.reuse, R3 ;  /* 0x000000030a368220 */ /* 0x040fe40000410000 */
[-C--:B------:R-:W-:Y:S01]  /*4e90*/  @!P0 FFMA.FTZ R2, R10, R11.reuse, R2 ;  /* 0x0000000b0a028223 */ /* 0x080fe20000010002 */
[----:B------:R-:W-:Y:S01]  /*4ea0*/  @!P0 HADD2.F32 R10, -RZ, R8.H0_H0 ;  /* 0x20000008ff0a8230 */ /* 0x000fe20000004100 */
[----:B------:R-:W-:Y:S01]  /*4eb0*/  @!P0 FFMA.FTZ R98, R6, R11, -R54 ;  /* 0x0000000b06628223 */ /* 0x000fe20000010836 */
[----:B------:R-:W-:Y:S01]  /*4ec0*/  @!P0 MOV R6, R21 ;  /* 0x0000001500068202 */ /* 0x000fe20000000f00 */
[----:B------:R-:W-:Y:S02]  /*4ed0*/  @!P0 IMAD.MOV.U32 R11, RZ, RZ, R65 ;  /* 0x000000ffff0b8224 */ /* 0x000fe400078e0041 */
[-C--:B------:R-:W-:Y:S02]  /*4ee0*/  @!P0 FMUL.FTZ R53, R49, R9.reuse ;  /* 0x0000000931358220 */ /* 0x080fe40000410000 */
[C---:B------:R-:W-:Y:S01]  /*4ef0*/  @!P0 FMUL.FTZ R3, R5.reuse, R9 ;  /* 0x0000000905038220 */ /* 0x040fe20000410000 */
[--C-:B------:R-:W-:Y:S01]  /*4f00*/  @!P0 HADD2.F32 R9, -RZ, R6.reuse.H0_H0 ;  /* 0x20000006ff098230 */ /* 0x100fe20000004100 */
[-C--:B------:R-:W-:Y:S01]  /*4f10*/  @!P0 FFMA.FTZ R97, R5, R50.reuse, -R53 ;  /* 0x0000003205618223 */ /* 0x080fe20000010835 */
[----:B------:R-:W-:Y:S01]  /*4f20*/  @!P0 HADD2.F32 R5, -RZ, R13.H1_H1 ;  /* 0x3000000dff058230 */ /* 0x000fe20000004100 */
[----:B------:R-:W-:Y:S01]  /*4f30*/  @!P0 FFMA.FTZ R3, R49, R50, R3 ;  /* 0x0000003231038223 */ /* 0x000fe20000010003 */
[----:B------:R-:W-:Y:S01]  /*4f40*/  @!P0 HADD2.F32 R50, -RZ, R51.H1_H1 ;  /* 0x30000033ff328230 */ /* 0x000fe20000004100 */
[----:B------:R-:W-:Y:S01]  /*4f50*/  @!P0 IMAD.MOV.U32 R13, RZ, RZ, R67 ;  /* 0x000000ffff0d8224 */ /* 0x000fe200078e0043 */
[--C-:B------:R-:W-:Y:S02]  /*4f60*/  @!P0 HADD2.F32 R49, -RZ, R11.reuse.H0_H0 ;  /* 0x2000000bff318230 */ /* 0x100fe40000004100 */
[----:B------:R-:W-:Y:S01]  /*4f70*/  @!P0 HADD2.F32 R51, -RZ, R11.H1_H1 ;  /* 0x3000000bff338230 */ /* 0x000fe20000004100 */
[----:B------:R-:W-:Y:S01]  /*4f80*/  @!P0 F2FP.PACK_AB R2, R3, R2 ;  /* 0x000000020302823e */ /* 0x000fe200000000ff */
[----:B------:R-:W-:Y:S01]  /*4f90*/  @!P0 HADD2.F32 R8, -RZ, R6.H1_H1 ;  /* 0x30000006ff088230 */ /* 0x000fe20000004100 */
[----:B------:R-:W-:Y:S01]  /*4fa0*/  @!P0 FMUL.FTZ R6, R49, R5 ;  /* 0x0000000531068220 */ /* 0x000fe20000410000 */
[--C-:B------:R-:W-:Y:S01]  /*4fb0*/  @!P0 HADD2.F32 R56, -RZ, R13.reuse.H0_H0 ;  /* 0x2000000dff388230 */ /* 0x100fe20000004100 */
[----:B------:R-:W-:Y:S01]  /*4fc0*/  @!P0 FMUL.FTZ R11, R51, R10 ;  /* 0x0000000a330b8220 */ /* 0x000fe20000410000 */
[----:B------:R-:W-:Y:S01]  /*4fd0*/  @!P0 MOV R64, R2 ;  /* 0x0000000200408202 */ /* 0x000fe20000000f00 */
[C---:B------:R-:W-:Y:S01]  /*4fe0*/  @!P0 FFMA.FTZ R96, R9.reuse, R50, -R6 ;  /* 0x0000003209608223 */ /* 0x040fe20000010806 */
[----:B------:R-:W-:Y:S01]  /*4ff0*/  @!P0 HADD2.F32 R58, -RZ, R13.H1_H1 ;  /* 0x3000000dff3a8230 */ /* 0x000fe20000004100 */
[C---:B------:R-:W-:Y:S01]  /*5000*/  @!P0 FMUL.FTZ R6, R8.reuse, R10 ;  /* 0x0000000a08068220 */ /* 0x040fe20000410000 */
[----:B------:R-:W-:Y:S01]  /*5010*/  @!P0 HADD2.F32 R10, -RZ, R26.H0_H0 ;  /* 0x2000001aff0a8230 */ /* 0x000fe20000004100 */
[----:B------:R-:W-:Y:S01]  /*5020*/  @!P0 FFMA.FTZ R95, R8, R52, -R11 ;  /* 0x00000034085f8223 */ /* 0x000fe2000001080b */
[----:B------:R-:W-:Y:S01]  /*5030*/  @!P0 MOV R8, R23 ;  /* 0x0000001700088202 */ /* 0x000fe20000000f00 */
[----:B------:R-:W-:Y:S01]  /*5040*/  @!P0 FMUL.FTZ R5, R9, R5 ;  /* 0x0000000509058220 */ /* 0x000fe20000410000 */
[----:B------:R-:W-:Y:S01]  /*5050*/  @!P0 HADD2.F32 R11, -RZ, R14.H0_H0 ;  /* 0x2000000eff0b8230 */ /* 0x000fe20000004100 */
[----:B------:R-:W-:Y:S01]  /*5060*/  @!P0 FMUL.FTZ R13, R56, R10 ;  /* 0x0000000a380d8220 */ /* 0x000fe20000410000 */
[----:B------:R-:W-:Y:S01]  /*5070*/  @!P0 HADD2.F32 R53, -RZ, R76.H0_H0 ;  /* 0x2000004cff358230 */ /* 0x000fe20000004100 */
[----:B------:R-:W-:Y:S01]  /*5080*/  @!P0 FFMA.FTZ R5, R49, R50, R5 ;  /* 0x0000003231058223 */ /* 0x000fe20000010005 */
[--C-:B------:R-:W-:Y:S01]  /*5090*/  @!P0 HADD2.F32 R9, -RZ, R8.reuse.H0_H0 ;  /* 0x20000008ff098230 */ /* 0x100fe20000004100 */
[----:B------:R-:W-:Y:S01]  /*50a0*/  @!P0 FMUL.FTZ R14, R58, R11 ;  /* 0x0000000b3a0e8220 */ /* 0x000fe20000410000 */
[----:B------:R-:W-:Y:S01]  /*50b0*/  @!P0 HADD2.F32 R8, -RZ, R8.H1_H1 ;  /* 0x30000008ff088230 */ /* 0x000fe20000004100 */
[----:B------:R-:W-:Y:S01]  /*50c0*/  @!P0 FFMA.FTZ R6, R51, R52, R6 ;  /* 0x0000003433068223 */ /* 0x000fe20000010006 */
[----:B------:R-:W-:Y:S01]  /*50d0*/  @!P0 F2FP.PACK_AB R49, R95, R96 ;  /* 0x000000605f31823e */ /* 0x000fe200000000ff */
[C---:B------:R-:W-:Y:S01]  /*50e0*/  @!P0 FFMA.FTZ R94, R9.reuse, R57, -R13 ;  /* 0x00000039095e8223 */ /* 0x040fe2000001080d */
[----:B------:R-:W-:Y:S01]  /*50f0*/  @!P0 MOV R13, R66 ;  /* 0x00000042000d8202 */ /* 0x000fe20000000f00 */
[----:B------:R-:W-:Y:S01]  /*5100*/  @!P0 FMUL.FTZ R10, R9, R10 ;  /* 0x0000000a090a8220 */ /* 0x000fe20000410000 */
[----:B------:R-:W-:Y:S01]  /*5110*/  @!P0 MOV R21, R49 ;  /* 0x0000003100158202 */ /* 0x000fe20000000f00 */
[----:B------:R-:W-:Y:S01]  /*5120*/  @!P0 IMAD.MOV.U32 R9, RZ, RZ, R22 ;  /* 0x000000ffff098224 */ /* 0x000fe200078e0016 */
[----:B------:R-:W-:Y:S01]  /*5130*/  @!P0 F2FP.PACK_AB R5, R6, R5 ;  /* 0x000000050605823e */ /* 0x000fe200000000ff */
[C---:B------:R-:W-:Y:S01]  /*5140*/  @!P0 FMUL.FTZ R11, R8.reuse, R11 ;  /* 0x0000000b080b8220 */ /* 0x040fe20000410000 */
[--C-:B------:R-:W-:Y:S01]  /*5150*/  @!P0 HADD2.F32 R54, -RZ, R13.reuse.H1_H1 ;  /* 0x3000000dff368230 */ /* 0x100fe20000004100 */
[----:B------:R-:W-:Y:S01]  /*5160*/  @!P0 FFMA.FTZ R93, R8, R59, -R14 ;  /* 0x0000003b085d8223 */ /* 0x000fe2000001080e */
[----:B------:R-:W-:Y:S01]  /*5170*/  @!P0 HADD2.F32 R8, -RZ, R26.H1_H1 ;  /* 0x3000001aff088230 */ /* 0x000fe20000004100 */
[----:B------:R-:W-:Y:S01]  /*5180*/  @!P0 IMAD.MOV.U32 R65, RZ, RZ, R5 ;  /* 0x000000ffff418224 */ /* 0x000fe200078e0005 */
[----:B------:R-:W-:Y:S01]  /*5190*/  @!P0 HADD2.F32 R26, -RZ, R13.H0_H0 ;  /* 0x2000000dff1a8230 */ /* 0x000fe20000004100 */
[----:B------:R-:W-:Y:S01]  /*51a0*/  @!P0 FMUL.FTZ R91, R54, R15 ;  /* 0x0000000f365b8220 */ /* 0x000fe20000410000 */
[--C-:B------:R-:W-:Y:S02]  /*51b0*/  @!P0 HADD2.F32 R14, -RZ, R9.reuse.H0_H0 ;  /* 0x20000009ff0e8230 */ /* 0x100fe40000004100 */
[----:B------:R-:W-:Y:S01]  /*51c0*/  @!P0 HADD2.F32 R13, -RZ, R9.H1_H1 ;  /* 0x30000009ff0d8230 */ /* 0x000fe20000004100 */
[-C--:B------:R-:W-:Y:S02]  /*51d0*/  @!P0 FMUL.FTZ R9, R26, R8.reuse ;  /* 0x000000081a098220 */ /* 0x080fe40000410000 */
[C---:B------:R-:W-:Y:S02]  /*51e0*/  @!P0 FMUL.FTZ R8, R14.reuse, R8 ;  /* 0x000000080e088220 */ /* 0x040fe40000410000 */
[----:B------:R-:W-:Y:S01]  /*51f0*/  @!P0 FFMA.FTZ R92, R14, R53, -R9 ;  /* 0x000000350e5c8223 */ /* 0x000fe20000010809 */
[----:B------:R-:W-:Y:S01]  /*5200*/  @!P0 F2FP.PACK_AB R14, R93, R94 ;  /* 0x0000005e5d0e823e */ /* 0x000fe200000000ff */
[----:B------:R-:W-:Y:S01]  /*5210*/  @!P0 FMUL.FTZ R9, R13, R15 ;  /* 0x0000000f0d098220 */ /* 0x000fe20000410000 */
[----:B------:R-:W-:Y:S01]  /*5220*/  @!P0 F2FP.PACK_AB R15, R97, R98 ;  /* 0x00000062610f823e */ /* 0x000fe200000000ff */
[----:B------:R-:W-:Y:S01]  /*5230*/  @!P0 FFMA.FTZ R8, R26, R53, R8 ;  /* 0x000000351a088223 */ /* 0x000fe20000010008 */
[----:B------:R-:W-:Y:S01]  /*5240*/  @!P0 MOV R23, R14 ;  /* 0x0000000e00178202 */ /* 0x000fe20000000f00 */
[----:B------:R-:W-:Y:S01]  /*5250*/  @!P0 FFMA.FTZ R9, R54, R55, R9 ;  /* 0x0000003736098223 */ /* 0x000fe20000010009 */
[----:B------:R-:W-:Y:S01]  /*5260*/  @!P0 MOV R20, R15 ;  /* 0x0000000f00148202 */ /* 0x000fe20000000f00 */
[----:B------:R-:W-:Y:S02]  /*5270*/  @!P0 FFMA.FTZ R10, R56, R57, R10 ;  /* 0x00000039380a8223 */ /* 0x000fe4000001000a */
[----:B------:R-:W-:Y:S01]  /*5280*/  @!P0 FFMA.FTZ R91, R13, R55, -R91 ;  /* 0x000000370d5b8223 */ /* 0x000fe2000001085b */
[----:B------:R-:W-:Y:S01]  /*5290*/  @!P0 F2FP.PACK_AB R8, R9, R8 ;  /* 0x000000080908823e */ /* 0x000fe200000000ff */
[----:B------:R-:W-:Y:S03]  /*52a0*/  @!P0 FFMA.FTZ R11, R58, R59, R11 ;  /* 0x0000003b3a0b8223 */ /* 0x000fe6000001000b */
[----:B------:R-:W-:Y:S02]  /*52b0*/  @!P0 F2FP.PACK_AB R13, R91, R92 ;  /* 0x0000005c5b0d823e */ /* 0x000fe400000000ff */
[----:B------:R-:W-:Y:S02]  /*52c0*/  @!P0 F2FP.PACK_AB R10, R11, R10 ;  /* 0x0000000a0b0a823e */ /* 0x000fe400000000ff */
[----:B------:R-:W-:Y:S01]  /*52d0*/  @!P0 MOV R66, R8 ;  /* 0x0000000800428202 */ /* 0x000fe20000000f00 */
[----:B------:R-:W-:Y:S01]  /*52e0*/  @!P0 IMAD.MOV.U32 R22, RZ, RZ, R13 ;  /* 0x000000ffff168224 */ /* 0x000fe200078e000d */
[----:B------:R-:W-:Y:S02]  /*52f0*/  @!P0 MOV R67, R10 ;  /* 0x0000000a00438202 */ /* 0x000fe40000000f00 */
[C---:B------:R-:W-:Y:S04]  /*5300*/  LEA R2, P0, R113.reuse, R88, 0x1 ;  /* 0x0000005871027211 */ /* 0x040fe800078008ff */
[----:B------:R-:W-:Y:S02]  /*5310*/  LEA.HI.X R3, R113, R89, R133, 0x1, P0 ;  /* 0x0000005971037211 */ /* 0x000fe400000f0c85 */
[C---:B------:R-:W-:Y:S03]  /*5320*/  ISETP.GE.AND P0, PT, R90.reuse, c[0x0][0x1d4], PT ;  /* 0x000075005a007a0c */ /* 0x040fe60003f06270 */
[----:B------:R1:W-:Y:S10]  /*5330*/  ST.E.128 [R2.64], R20 ;  /* 0x0000001402007985 */ /* 0x0003f4000c101d0e */
[----:B------:R-:W-:Y:S05]  /*5340*/  @!P0 IMAD.WIDE R8, R90, 0x2, R88 ;  /* 0x000000025a088825 */ /* 0x000fea00078e0258 */
[----:B------:R1:W-:Y:S02]  /*5350*/  @!P0 ST.E.128 [R8.64], R64 ;  /* 0x0000004008008985 */ /* 0x0003e4000c101d0e */
.L_x_1163:
[----:B------:R-:W-:Y:S05]  /*5360*/  BSYNC B0 ;  /* 0x0000000000007941 */ /* 0x000fea0003800000 */
.L_x_1162:
[----:B------:R-:W-:Y:S11]  /*5370*/  ISETP.GE.AND P0, PT, R36, c[0x0][0x1d4], PT ;  /* 0x0000750024007a0c */ /* 0x000ff60003f06270 */
[----:B------:R-:W-:Y:S02]  /*5380*/  @!UPT UIADD3 URZ, URZ, URZ, URZ ;  /* 0x0000003f3f3ff290 */ /* 0x000fe4000fffe03f */
[----:B------:R-:W-:-:S05]  /*5390*/  @P0 BRA `(.L_x_1161) ;  /* 0x0000076000000947 */ /* 0x000fca0003800000 */
[----:B-1----:R-:W-:Y:S01]  /*53a0*/  SEL R2, R86, R85, !P2 ;  /* 0x0000005556027207 */ /* 0x002fe20005000000 */
[----:B------:R-:W1:Y:S01]  /*53b0*/  LDS.128 R20, [R150+0xa080] ;  /* 0x00a0800096147984 */ /* 0x000e620000000c00 */
[----:B------:R-:W-:Y:S02]  /*53c0*/  ISETP.GE.AND P0, PT, R36, c[0x0][0x27c], PT ;  /* 0x00009f0024007a0c */ /* 0x000fe40003f06270 */
[----:B------:R-:W-:Y:S04]  /*53d0*/  SHF.R.S32.HI R3, RZ, 0x1f, R2 ;  /* 0x0000001fff037819 */ /* 0x000fe80000011402 */
[----:B------:R-:W-:Y:S04]  /*53e0*/  LEA.HI R2, R3, R2, RZ, 0x4 ;  /* 0x0000000203027211 */ /* 0x000fe800078f20ff */
[----:B------:R-:W-:Y:S03]  /*53f0*/  LEA.HI.SX32 R2, R2, R83, 0x1c ;  /* 0x0000005302027211 */ /* 0x000fe600078fe2ff */
[----:B------:R-:W-:Y:S01]  /*5400*/  @!P0 SHF.R.U64 R5, R16, 0x10, R17 ;  /* 0x0000001010058819 */ /* 0x000fe20000001211 */
[----:B------:R-:W-:Y:S01]  /*5410*/  @!P0 HADD2.F32 R13, -RZ, R76.H1_H1 ;  /* 0x3000004cff0d8230 */ /* 0x000fe20000004100 */
[----:B------:R-:W-:Y:S01]  /*5420*/  SHF.R.S32.HI R3, RZ, 0x1f, R2 ;  /* 0x0000001fff037819 */ /* 0x000fe20000011402 */
[----:B------:R-:W-:Y:S01]  /*5430*/  @!P0 HADD2.F32 R51, -RZ, R77.H1_H1 ;  /* 0x3000004dff338230 */ /* 0x000fe20000004100 */
[----:B------:R-:W-:Y:S01]  /*5440*/  SHF.L.U32 R54, R2, 0x3, RZ ;  /* 0x0000000302367819 */ /* 0x000fe200000006ff */
[----:B------:R-:W-:Y:S01]  /*5450*/  @!P0 HADD2.F32 R9, -RZ, R5.H0_H0 ;  /* 0x20000005ff098230 */ /* 0x000fe20000004100 */
        /* <DEDUP_REMOVED lines=13> */
[----:B------:R-:W-:Y:S02]  /*5530*/  @!P0 SHF.R.U32.HI R11, RZ, 0x10, R19 ;  /* 0x00000010ff0b8819 */ /* 0x000fe40000011613 */
[----:B------:R-:W-:Y:S01]  /*5540*/  @!P0 HADD2.F32 R19, -RZ, R26.H0_H0 ;  /* 0x2000001aff138230 */ /* 0x000fe20000004100 */
[----:B------:R-:W-:Y:S02]  /*5550*/  SHF.L.U32 R2, R2, 0x1, RZ ;  /* 0x0000000102027819 */ /* 0x000fe400000006ff */
[--C-:B------:R-:W-:Y:S01]  /*5560*/  @!P0 SHF.R.U32.HI R53, RZ, 0x10, R63.reuse ;  /* 0x00000010ff358819 */ /* 0x100fe2000001163f */
[----:B------:R-:W-:Y:S01]  /*5570*/  @!P0 HADD2.F32 R11, -RZ, R11.H0_H0 ;  /* 0x2000000bff0b8230 */ /* 0x000fe20000004100 */
[----:B------:R-:W-:Y:S01]  /*5580*/  @!P0 SHF.R.U64 R49, R62, 0x10, R63 ;  /* 0x000000103e318819 */ /* 0x000fe2000000123f */
[----:B------:R1:W2:Y:S02]  /*5590*/  LDS.128 R56, [R2+0xa080] ;  /* 0x00a0800002387984 */ /* 0x0002a40000000c00 */
[----:B------:R-:W-:Y:S02]  /*55a0*/  @!P0 HADD2.F32 R53, -RZ, R53.H0_H0 ;  /* 0x20000035ff358230 */ /* 0x000fe40000004100 */
        /* <DEDUP_REMOVED lines=14> */
[CC--:B------:R-:W-:Y:S02]  /*5690*/  @!P0 FMUL.FTZ R17, R14.reuse, R9.reuse ;  /* 0x000000090e118220 */ /* 0x0c0fe40000410000 */
[C---:B------:R-:W-:Y:S01]  /*56a0*/  @!P0 FMUL.FTZ R3, R5.reuse, R9 ;  /* 0x0000000905038220 */ /* 0x040fe20000410000 */
[----:B------:R-:W-:Y:S01]  /*56b0*/  @!P0 HADD2.F32 R18, -RZ, R13.H1_H1 ;  /* 0x3000000dff128230 */ /* 0x000fe20000004100 */
[-C--:B------:R-:W-:Y:S01]  /*56c0*/  @!P0 FFMA.FTZ R65, R5, R16.reuse, -R17 ;  /* 0x0000001005418223 */ /* 0x080fe20000010811 */
[----:B------:R-:W-:Y:S01]  /*56d0*/  @!P0 HADD2.F32 R5, -RZ, R27.H1_H1 ;  /* 0x3000001bff058230 */ /* 0x000fe20000004100 */
[----:B------:R-:W-:Y:S01]  /*56e0*/  @!P0 FFMA.FTZ R3, R14, R16, R3 ;  /* 0x000000100e038223 */ /* 0x000fe20000010003 */
[----:B------:R-:W-:Y:S01]  /*56f0*/  @!P0 HADD2.F32 R16, -RZ, R13.H0_H0 ;  /* 0x2000000dff108230 */ /* 0x000fe20000004100 */
[----:B------:R-:W-:Y:S01]  /*5700*/  @!P0 FMUL.FTZ R14, R18, R10 ;  /* 0x0000000a120e8220 */ /* 0x000fe20000410000 */
[----:B------:R-:W-:Y:S01]  /*5710*/  @!P0 HADD2.F32 R17, -RZ, R77.H0_H0 ;  /* 0x2000004dff118230 */ /* 0x000fe20000004100 */
[----:B------:R-:W-:Y:S01]  /*5720*/  @!P0 IMAD.MOV.U32 R13, RZ, RZ, R59 ;  /* 0x000000ffff0d8224 */ /* 0x000fe200078e003b */
[--C-:B------:R-:W-:Y:S01]  /*5730*/  @!P0 HADD2.F32 R9, -RZ, R6.reuse.H0_H0 ;  /* 0x20000006ff098230 */ /* 0x100fe20000004100 */
[----:B------:R-:W-:Y:S01]  /*5740*/  @!P0 F2FP.PACK_AB R2, R3, R2 ;  /* 0x000000020302823e */ /* 0x000fe200000000ff */
[----:B------:R-:W-:Y:S01]  /*5750*/  @!P0 HADD2.F32 R8, -RZ, R6.H1_H1 ;  /* 0x30000006ff088230 */ /* 0x000fe20000004100 */
[-C--:B------:R-:W-:Y:S01]  /*5760*/  @!P0 FMUL.FTZ R6, R16, R5.reuse ;  /* 0x0000000510068220 */ /* 0x080fe20000410000 */
[--C-:B------:R-:W-:Y:S01]  /*5770*/  @!P0 HADD2.F32 R50, -RZ, R13.reuse.H0_H0 ;  /* 0x2000000dff328230 */ /* 0x100fe20000004100 */
[C---:B------:R-:W-:Y:S01]  /*5780*/  @!P0 FMUL.FTZ R5, R9.reuse, R5 ;  /* 0x0000000509058220 */ /* 0x040fe20000410000 */
[----:B------:R-:W-:Y:S01]  /*5790*/  @!P0 MOV R56, R2 ;  /* 0x0000000200388202 */ /* 0x000fe20000000f00 */
[----:B------:R-:W-:Y:S01]  /*57a0*/  @!P0 FFMA.FTZ R64, R9, R17, -R6 ;  /* 0x0000001109408223 */ /* 0x000fe20000010806 */
[----:B------:R-:W-:Y:S01]  /*57b0*/  @!P0 HADD2.F32 R52, -RZ, R13.H1_H1 ;  /* 0x3000000dff348230 */ /* 0x000fe20000004100 */
[C---:B------:R-:W-:Y:S01]  /*57c0*/  @!P0 FMUL.FTZ R6, R8.reuse, R10 ;  /* 0x0000000a08068220 */ /* 0x040fe20000410000 */
[----:B------:R-:W-:Y:S01]  /*57d0*/  @!P0 HADD2.F32 R10, -RZ, R37.H0_H0 ;  /* 0x20000025ff0a8230 */ /* 0x000fe20000004100 */
[----:B------:R-:W-:Y:S01]  /*57e0*/  @!P0 FFMA.FTZ R63, R8, R19, -R14 ;  /* 0x00000013083f8223 */ /* 0x000fe2000001080e */
[----:B------:R-:W-:Y:S01]  /*57f0*/  @!P0 MOV R8, R23 ;  /* 0x0000001700088202 */ /* 0x000fe20000000f00 */
[----:B------:R-:W-:Y:S01]  /*5800*/  @!P0 FMUL.FTZ R14, R52, R11 ;  /* 0x0000000b340e8220 */ /* 0x000fe20000410000 */
[----:B------:R-:W-:Y:S01]  /*5810*/  @!P0 HADD2.F32 R27, -RZ, R78.H0_H0 ;  /* 0x2000004eff1b8230 */ /* 0x000fe20000004100 */
[----:B------:R-:W-:Y:S02]  /*5820*/  @!P0 FMUL.FTZ R13, R50, R10 ;  /* 0x0000000a320d8220 */ /* 0x000fe40000410000 */
[----:B------:R-:W-:Y:S01]  /*5830*/  @!P0 FFMA.FTZ R5, R16, R17, R5 ;  /* 0x0000001110058223 */ /* 0x000fe20000010005 */
[--C-:B------:R-:W-:Y:S01]  /*5840*/  @!P0 HADD2.F32 R9, -RZ, R8.reuse.H0_H0 ;  /* 0x20000008ff098230 */ /* 0x100fe20000004100 */
[----:B------:R-:W-:Y:S01]  /*5850*/  @!P0 FFMA.FTZ R6, R18, R19, R6 ;  /* 0x0000001312068223 */ /* 0x000fe20000010006 */
[----:B------:R-:W-:Y:S01]  /*5860*/  @!P0 HADD2.F32 R8, -RZ, R8.H1_H1 ;  /* 0x30000008ff088230 */ /* 0x000fe20000004100 */
[----:B------:R-:W-:Y:S02]  /*5870*/  @!P0 F2FP.PACK_AB R16, R63, R64 ;  /* 0x000000403f10823e */ /* 0x000fe400000000ff */
[C---:B------:R-:W-:Y:S01]  /*5880*/  @!P0 FFMA.FTZ R62, R9.reuse, R51, -R13 ;  /* 0x00000033093e8223 */ /* 0x040fe2000001080d */
[----:B------:R-:W-:Y:S01]  /*5890*/  @!P0 MOV R13, R58 ;  /* 0x0000003a000d8202 */ /* 0x000fe20000000f00 */
[----:B------:R-:W-:Y:S01]  /*58a0*/  @!P0 FMUL.FTZ R10, R9, R10 ;  /* 0x0000000a090a8220 */ /* 0x000fe20000410000 */
[----:B------:R-:W-:Y:S01]  /*58b0*/  @!P0 MOV R21, R16 ;  /* 0x0000001000158202 */ /* 0x000fe20000000f00 */
[----:B------:R-:W-:Y:S01]  /*58c0*/  @!P0 IMAD.MOV.U32 R9, RZ, RZ, R22 ;  /* 0x000000ffff098224 */ /* 0x000fe200078e0016 */
[----:B------:R-:W-:Y:S01]  /*58d0*/  @!P0 F2FP.PACK_AB R5, R6, R5 ;  /* 0x000000050605823e */ /* 0x000fe200000000ff */
[C---:B------:R-:W-:Y:S01]  /*58e0*/  @!P0 FMUL.FTZ R11, R8.reuse, R11 ;  /* 0x0000000b080b8220 */ /* 0x040fe20000410000 */
[----:B------:R-:W-:Y:S01]  /*58f0*/  @!P0 HADD2.F32 R26, -RZ, R13.H0_H0 ;  /* 0x2000000dff1a8230 */ /* 0x000fe20000004100 */
[----:B------:R-:W-:Y:S01]  /*5900*/  @!P0 FFMA.FTZ R61, R8, R53, -R14 ;  /* 0x00000035083d8223 */ /* 0x000fe2000001080e */
[----:B------:R-:W-:Y:S01]  /*5910*/  @!P0 HADD2.F32 R8, -RZ, R37.H1_H1 ;  /* 0x30000025ff088230 */ /* 0x000fe20000004100 */
[----:B------:R-:W-:Y:S01]  /*5920*/  @!P0 IMAD.MOV.U32 R57, RZ, RZ, R5 ;  /* 0x000000ffff398224 */ /* 0x000fe200078e0005 */
[----:B------:R-:W-:Y:S02]  /*5930*/  @!P0 HADD2.F32 R14, -RZ, R9.H0_H0 ;  /* 0x20000009ff0e8230 */ /* 0x000fe40000004100 */
[----:B------:R-:W-:Y:S02]  /*5940*/  @!P0 HADD2.F32 R37, -RZ, R13.H1_H1 ;  /* 0x3000000dff258230 */ /* 0x000fe40000004100 */
[----:B------:R-:W-:Y:S01]  /*5950*/  @!P0 HADD2.F32 R13, -RZ, R9.H1_H1 ;  /* 0x30000009ff0d8230 */ /* 0x000fe20000004100 */
[-C--:B------:R-:W-:Y:S02]  /*5960*/  @!P0 FMUL.FTZ R9, R26, R8.reuse ;  /* 0x000000081a098220 */ /* 0x080fe40000410000 */
[C---:B------:R-:W-:Y:S02]  /*5970*/  @!P0 FMUL.FTZ R8, R14.reuse, R8 ;  /* 0x000000080e088220 */ /* 0x040fe40000410000 */
[----:B------:R-:W-:Y:S01]  /*5980*/  @!P0 FFMA.FTZ R60, R14, R27, -R9 ;  /* 0x0000001b0e3c8223 */ /* 0x000fe20000010809 */
[----:B------:R-:W-:Y:S01]  /*5990*/  @!P0 F2FP.PACK_AB R14, R61, R62 ;  /* 0x0000003e3d0e823e */ /* 0x000fe200000000ff */
[----:B------:R-:W-:Y:S02]  /*59a0*/  @!P0 FMUL.FTZ R9, R13, R15 ;  /* 0x0000000f0d098220 */ /* 0x000fe40000410000 */
[----:B------:R-:W-:Y:S01]  /*59b0*/  @!P0 FFMA.FTZ R8, R26, R27, R8 ;  /* 0x0000001b1a088223 */ /* 0x000fe20000010008 */
[----:B------:R-:W-:Y:S01]  /*59c0*/  @!P0 MOV R23, R14 ;  /* 0x0000000e00178202 */ /* 0x000fe20000000f00 */
[----:B------:R-:W-:Y:S01]  /*59d0*/  @!P0 FMUL.FTZ R55, R37, R15 ;  /* 0x0000000f25378220 */ /* 0x000fe20000410000 */
[----:B------:R-:W-:Y:S01]  /*59e0*/  @!P0 F2FP.PACK_AB R15, R65, R66 ;  /* 0x00000042410f823e */ /* 0x000fe200000000ff */
[----:B------:R-:W-:Y:S02]  /*59f0*/  @!P0 FFMA.FTZ R9, R37, R49, R9 ;  /* 0x0000003125098223 */ /* 0x000fe40000010009 */
[----:B------:R-:W-:Y:S01]  /*5a00*/  @!P0 FFMA.FTZ R10, R50, R51, R10 ;  /* 0x00000033320a8223 */ /* 0x000fe2000001000a */
[----:B------:R-:W-:Y:S01]  /*5a10*/  @!P0 MOV R20, R15 ;  /* 0x0000000f00148202 */ /* 0x000fe20000000f00 */
        /* <DEDUP_REMOVED lines=14> */
.L_x_1161:
[----:B-123--:R-:W-:Y:S05]  /*5b00*/  BSYNC B1 ;  /* 0x0000000000017941 */ /* 0x00efea0003800000 */
.L_x_1160:
[----:B------:R1:W2:Y:S04]  /*5b10*/  SHFL.IDX PT, R51, R99, 0x1, 0x181f ;  /* 0x00381f0063337f89 */ /* 0x0002a800000e0000 */
[----:B------:R1:W3:Y:S01]  /*5b20*/  SHFL.IDX PT, R50, R100, 0x1, 0x181f ;  /* 0x00381f0064327f89 */ /* 0x0002e200000e0000 */
[----:B------:R-:W-:-:S05]  /*5b30*/  @P5 BRA `(.L_x_1149) ;  /* 0x0000130000005947 */ /* 0x000fca0003800000 */
[----:B------:R-:W-:Y:S01]  /*5b40*/  ISETP.GE.AND P0, PT, R24, c[0x0][0x1d4], PT ;  /* 0x0000750018007a0c */ /* 0x000fe20003f06270 */
[----:B------:R-:W-:Y:S01]  /*5b50*/  @!UPT UIADD3 URZ, URZ, URZ, URZ ;  /* 0x0000003f3f3ff290 */ /* 0x000fe2000fffe03f */
[----:B------:R-:W-:Y:S11]  /*5b60*/  BSSY B0, `(.L_x_1164) ;  /* 0x0000078000007945 */ /* 0x000ff60003800000 */
[----:B------:R-:W-:-:S05]  /*5b70*/  @P0 BRA `(.L_x_1165) ;  /* 0x0000076000000947 */ /* 0x000fca0003800000 */
[----:B------:R-:W-:Y:S01]  /*5b80*/  SEL R2, R86, R85, !P1 ;  /* 0x0000005556027207 */ /* 0x000fe20004800000 */
[----:B------:R-:W4:Y:S01]  /*5b90*/  LDS.128 R16, [R151+0xa080] ;  /* 0x00a0800097107984 */ /* 0x000f220000000c00 */
        /* <DEDUP_REMOVED lines=10> */
[----:B------:R-:W-:Y:S02]  /*5c40*/  LEA.HI R3, R3, R2, RZ, 0x3 ;  /* 0x0000000203037211 */ /* 0x000fe400078f18ff */
[----:B------:R-:W-:Y:S02]  /*5c50*/  @!P0 SHF.R.U64 R20, R68, 0x10, R69 ;  /* 0x0000001044148819 */ /* 0x000fe40000001245 */
[----:B------:R-:W-:Y:S02]  /*5c60*/  SHF.R.S32.HI R2, RZ, 0x3, R3 ;  /* 0x00000003ff027819 */ /* 0x000fe40000011403 */
[----:B------:R-:W-:Y:S01]  /*5c70*/  LOP3.LUT R3, R118, 0x38, R49, 0xf8, !PT ;  /* 0x0000003876037812 */ /* 0x000fe200078ef831 */
[----:B------:R-:W-:Y:S01]  /*5c80*/  @!P0 HADD2.F32 R20, -RZ, R20.H0_H0 ;  /* 0x20000014ff148230 */ /* 0x000fe20000004100 */
[----:B------:R-:W-:Y:S01]  /*5c90*/  @!P0 SHF.R.U32.HI R10, RZ, 0x10, R29 ;  /* 0x00000010ff0a8819 */ /* 0x000fe2000001161d */
[----:B------:R-:W-:Y:S01]  /*5ca0*/  IMAD R2, R2, 0xc00, R12 ;  /* 0x00000c0002027824 */ /* 0x000fe200078e020c */
[----:B------:R-:W-:Y:S02]  /*5cb0*/  LOP3.LUT R3, R3, R157, RZ, 0x3c, !PT ;  /* 0x0000009d03037212 */ /* 0x000fe400078e3cff */
[----:B------:R-:W-:Y:S01]  /*5cc0*/  @!P0 SHF.R.U32.HI R23, RZ, 0x10, R69 ;  /* 0x00000010ff178819 */ /* 0x000fe20000011645 */
[----:B------:R-:W-:Y:S01]  /*5cd0*/  @!P0 HADD2.F32 R10, -RZ, R10.H0_H0 ;  /* 0x2000000aff0a8230 */ /* 0x000fe20000004100 */
[----:B------:R-:W-:Y:S01]  /*5ce0*/  @!P0 SHF.R.U32.HI R11, RZ, 0x10, R31 ;  /* 0x00000010ff0b8819 */ /* 0x000fe2000001161f */
[----:B------:R-:W-:Y:S01]  /*5cf0*/  IMAD.IADD R2, R2, 0x1, R3 ;  /* 0x0000000102027824 */ /* 0x000fe200078e0203 */
[----:B------:R-:W-:Y:S01]  /*5d00*/  @!P0 HADD2.F32 R3, -RZ, R43.H0_H0 ;  /* 0x2000002bff038230 */ /* 0x000fe20000004100 */
[----:B------:R-:W-:Y:S01]  /*5d10*/  @!P0 SHF.R.U64 R15, R30, 0x10, R31 ;  /* 0x000000101e0f8819 */ /* 0x000fe2000000121f */
[----:B------:R-:W-:Y:S01]  /*5d20*/  @!P0 HADD2.F32 R23, -RZ, R23.H0_H0 ;  /* 0x20000017ff178230 */ /* 0x000fe20000004100 */
[--C-:B------:R-:W-:Y:S01]  /*5d30*/  @!P0 SHF.R.U32.HI R26, RZ, 0x10, R71.reuse ;  /* 0x00000010ff1a8819 */ /* 0x100fe20000011647 */
[----:B------:R-:W-:Y:S01]  /*5d40*/  @!P0 HADD2.F32 R31, -RZ, R79.H1_H1 ;  /* 0x3000004fff1f8230 */ /* 0x000fe20000004100 */
[----:B------:R-:W-:Y:S01]  /*5d50*/  SHF.L.U32 R2, R2, 0x1, RZ ;  /* 0x0000000102027819 */ /* 0x000fe200000006ff */
[----:B------:R-:W-:Y:S01]  /*5d60*/  @!P0 HADD2.F32 R11, -RZ, R11.H0_H0 ;  /* 0x2000000bff0b8230 */ /* 0x000fe20000004100 */
[----:B------:R-:W-:Y:S01]  /*5d70*/  @!P0 SHF.R.U64 R29, R70, 0x10, R71 ;  /* 0x00000010461d8819 */ /* 0x000fe20000001247 */
[----:B------:R-:W-:Y:S02]  /*5d80*/  @!P0 HADD2.F32 R15, -RZ, R15.H0_H0 ;  /* 0x2000000fff0f8230 */ /* 0x000fe40000004100 */
[----:B------:R4:W5:Y:S02]  /*5d90*/  LDS.128 R52, [R2+0xa080] ;  /* 0x00a0800002347984 */ /* 0x0009640000000c00 */
[----:B------:R-:W-:Y:S01]  /*5da0*/  @!P0 HADD2.F32 R29, -RZ, R29.H0_H0 ;  /* 0x2000001dff1d8230 */ /* 0x000fe20000004100 */
[----:B----4-:R-:W-:Y:S05]  /*5db0*/  @!P0 IMAD.MOV.U32 R2, RZ, RZ, R16 ;  /* 0x000000ffff028224 */ /* 0x010fea00078e0010 */
[--C-:B------:R-:W-:Y:S02]  /*5dc0*/  @!P0 HADD2.F32 R6, -RZ, R2.reuse.H0_H0 ;  /* 0x20000002ff068230 */ /* 0x100fe40000004100 */
[----:B------:R-:W-:Y:S03]  /*5dd0*/  @!P0 HADD2.F32 R5, -RZ, R2.H1_H1 ;  /* 0x30000002ff058230 */ /* 0x000fe60000004100 */
[-C--:B------:R-:W-:Y:S01]  /*5de0*/  @!P0 FMUL.FTZ R2, R6, R3.reuse ;  /* 0x0000000306028220 */ /* 0x080fe20000410000 */
[----:B-----5:R-:W-:Y:S05]  /*5df0*/  @!P0 MOV R14, R52 ;  /* 0x00000034000e8202 */ /* 0x020fea0000000f00 */
[--C-:B------:R-:W-:Y:S02]  /*5e00*/  @!P0 HADD2.F32 R9, -RZ, R14.reuse.H0_H0 ;  /* 0x2000000eff098230 */ /* 0x100fe40000004100 */
[----:B------:R-:W-:Y:S03]  /*5e10*/  @!P0 HADD2.F32 R14, -RZ, R14.H1_H1 ;  /* 0x3000000eff0e8230 */ /* 0x000fe60000004100 */
[----:B------:R-:W-:Y:S02]  /*5e20*/  @!P0 FMUL.FTZ R22, R9, R3 ;  /* 0x0000000309168220 */ /* 0x000fe40000410000 */
[-C--:B------:R-:W-:Y:S02]  /*5e30*/  @!P0 FMUL.FTZ R21, R14, R8.reuse ;  /* 0x000000080e158220 */ /* 0x080fe40000410000 */
[----:B------:R-:W-:Y:S02]  /*5e40*/  @!P0 FMUL.FTZ R3, R5, R8 ;  /* 0x0000000805038220 */ /* 0x000fe40000410000 */
[----:B------:R-:W-:Y:S02]  /*5e50*/  @!P0 IMAD.MOV.U32 R8, RZ, RZ, R53 ;  /* 0x000000ffff088224 */ /* 0x000fe400078e0035 */
[-C--:B------:R-:W-:Y:S02]  /*5e60*/  @!P0 FFMA.FTZ R2, R9, R13.reuse, R2 ;  /* 0x0000000d09028223 */ /* 0x080fe40000010002 */
[----:B------:R-:W-:Y:S01]  /*5e70*/  @!P0 FFMA.FTZ R62, R6, R13, -R22 ;  /* 0x0000000d063e8223 */ /* 0x000fe20000010816 */
[----:B------:R-:W-:Y:S01]  /*5e80*/  @!P0 MOV R6, R17 ;  /* 0x0000001100068202 */ /* 0x000fe20000000f00 */
[-C--:B------:R-:W-:Y:S01]  /*5e90*/  @!P0 FFMA.FTZ R61, R5, R20.reuse, -R21 ;  /* 0x00000014053d8223 */ /* 0x080fe20000010815 */
[----:B------:R-:W-:Y:S01]  /*5ea0*/  @!P0 HADD2.F32 R5, -RZ, R43.H1_H1 ;  /* 0x3000002bff058230 */ /* 0x000fe20000004100 */
[----:B------:R-:W-:Y:S01]  /*5eb0*/  @!P0 FFMA.FTZ R3, R14, R20, R3 ;  /* 0x000000140e038223 */ /* 0x000fe20000010003 */
[--C-:B------:R-:W-:Y:S01]  /*5ec0*/  @!P0 HADD2.F32 R20, -RZ, R8.reuse.H0_H0 ;  /* 0x20000008ff148230 */ /* 0x100fe20000004100 */
[----:B------:R-:W-:Y:S01]  /*5ed0*/  @!P0 IMAD.MOV.U32 R13, RZ, RZ, R55 ;  /* 0x000000ffff0d8224 */ /* 0x000fe200078e0037 */
[----:B------:R-:W-:Y:S02]  /*5ee0*/  @!P0 HADD2.F32 R22, -RZ, R8.H1_H1 ;  /* 0x30000008ff168230 */ /* 0x000fe40000004100 */
[----:B------:R-:W-:Y:S01]  /*5ef0*/  @!P0 HADD2.F32 R21, -RZ, R79.H0_H0 ;  /* 0x2000004fff158230 */ /* 0x000fe20000004100 */
[----:B------:R-:W-:Y:S01]  /*5f00*/  @!P0 F2FP.PACK_AB R2, R3, R2 ;  /* 0x000000020302823e */ /* 0x000fe200000000ff */
[--C-:B------:R-:W-:Y:S01]  /*5f10*/  @!P0 HADD2.F32 R9, -RZ, R6.reuse.H0_H0 ;  /* 0x20000006ff098230 */ /* 0x100fe20000004100 */
[----:B------:R-:W-:Y:S01]  /*5f20*/  @!P0 FMUL.FTZ R14, R22, R10 ;  /* 0x0000000a160e8220 */ /* 0x000fe20000410000 */
[----:B------:R-:W-:Y:S01]  /*5f30*/  @!P0 HADD2.F32 R8, -RZ, R6.H1_H1 ;  /* 0x30000006ff088230 */ /* 0x000fe20000004100 */
[-C--:B------:R-:W-:Y:S01]  /*5f40*/  @!P0 FMUL.FTZ R6, R20, R5.reuse ;  /* 0x0000000514068220 */ /* 0x080fe20000410000 */
[----:B------:R-:W-:Y:S01]  /*5f50*/  @!P0 MOV R52, R2 ;  /* 0x0000000200348202 */ /* 0x000fe20000000f00 */
[C---:B------:R-:W-:Y:S01]  /*5f60*/  @!P0 FMUL.FTZ R5, R9.reuse, R5 ;  /* 0x0000000509058220 */ /* 0x040fe20000410000 */
[--C-:B------:R-:W-:Y:S01]  /*5f70*/  @!P0 HADD2.F32 R30, -RZ, R13.reuse.H0_H0 ;  /* 0x2000000dff1e8230 */ /* 0x100fe20000004100 */
        /* <DEDUP_REMOVED lines=35> */
[C---:B------:R-:W-:Y:S01]  /*61b0*/  @!P0 FMUL.FTZ R44, R28.reuse, R15 ;  /* 0x0000000f1c2c8220 */ /* 0x040fe20000410000 */
        /* <DEDUP_REMOVED lines=12> */
[C---:B---3--:R-:W-:Y:S04]  /*6280*/  LEA R2, P0, R113.reuse, R50, 0x1 ;  /* 0x0000003271027211 */ /* 0x048fe800078008ff */
[----:B--2---:R-:W-:Y:S02]  /*6290*/  LEA.HI.X R3, R113, R51, R133, 0x1, P0 ;  /* 0x0000003371037211 */ /* 0x004fe400000f0c85 */
[C---:B------:R-:W-:Y:S03]  /*62a0*/  ISETP.GE.AND P0, PT, R49.reuse, c[0x0][0x1d4], PT ;  /* 0x0000750031007a0c */ /* 0x040fe60003f06270 */
[----:B------:R2:W-:Y:S10]  /*62b0*/  ST.E.128 [R2.64], R16 ;  /* 0x0000001002007985 */ /* 0x0005f4000c101d0e */
[----:B------:R-:W-:Y:S05]  /*62c0*/  @!P0 IMAD.WIDE R8, R49, 0x2, R50 ;  /* 0x0000000231088825 */ /* 0x000fea00078e0232 */
[----:B------:R2:W-:Y:S02]  /*62d0*/  @!P0 ST.E.128 [R8.64], R52 ;  /* 0x0000003408008985 */ /* 0x0005e4000c101d0e */
.L_x_1165:
[----:B------:R-:W-:Y:S05]  /*62e0*/  BSYNC B0 ;  /* 0x0000000000007941 */ /* 0x000fea0003800000 */
.L_x_1164:
[----:B------:R-:W-:Y:S11]  /*62f0*/  ISETP.GE.AND P0, PT, R36, c[0x0][0x1d4], PT ;  /* 0x0000750024007a0c */ /* 0x000ff60003f06270 */
[----:B------:R-:W-:Y:S02]  /*6300*/  @!UPT UIADD3 URZ, URZ, URZ, URZ ;  /* 0x0000003f3f3ff290 */ /* 0x000fe4000fffe03f */
[----:B------:R-:W-:-:S05]  /*6310*/  @P0 BRA `(.L_x_1149) ;  /* 0x00000b2000000947 */ /* 0x000fca0003800000 */
[----:B--2---:R-:W-:Y:S01]  /*6320*/  SEL R2, R86, R85, !P2 ;  /* 0x0000005556027207 */ /* 0x004fe20005000000 */
[----:B------:R-:W2:Y:S01]  /*6330*/  LDS.128 R16, [R149+0xa080] ;  /* 0x00a0800095107984 */ /* 0x000ea20000000c00 */
[C---:B---3--:R-:W-:Y:S02]  /*6340*/  LEA R56, P0, R112.reuse, R50, 0x1 ;  /* 0x0000003270387211 */ /* 0x048fe400078008ff */
[----:B------:R-:W-:Y:S02]  /*6350*/  SHF.R.S32.HI R3, RZ, 0x1f, R2 ;  /* 0x0000001fff037819 */ /* 0x000fe40000011402 */
[----:B------:R-:W-:Y:S02]  /*6360*/  LEA.HI.X R57, R112, R51, R131, 0x1, P0 ;  /* 0x0000003370397211 */ /* 0x000fe400000f0c83 */
[----:B------:R-:W-:Y:S02]  /*6370*/  LEA.HI R2, R3, R2, RZ, 0x4 ;  /* 0x0000000203027211 */ /* 0x000fe400078f20ff */
[----:B------:R-:W-:Y:S02]  /*6380*/  ISETP.GE.AND P0, PT, R36, c[0x0][0x27c], PT ;  /* 0x00009f0024007a0c */ /* 0x000fe40003f06270 */
[----:B------:R-:W-:Y:S04]  /*6390*/  LEA.HI.SX32 R2, R2, R83, 0x1c ;  /* 0x0000005302027211 */ /* 0x000fe800078fe2ff */
[----:B------:R-:W-:Y:S02]  /*63a0*/  SHF.R.S32.HI R3, RZ, 0x1f, R2 ;  /* 0x0000001fff037819 */ /* 0x000fe40000011402 */
[----:B------:R-:W-:Y:S02]  /*63b0*/  SHF.L.U32 R37, R2, 0x3, RZ ;  /* 0x0000000302257819 */ /* 0x000fe400000006ff */
[----:B------:R-:W-:Y:S03]  /*63c0*/  LEA.HI R3, R3, R2, RZ, 0x3 ;  /* 0x0000000203037211 */ /* 0x000fe600078f18ff */
[----:B------:R-:W-:Y:S01]  /*63d0*/  @!P0 SHF.R.U64 R5, R32, 0x10, R33 ;  /* 0x0000001020058819 */ /* 0x000fe20000001221 */
[----:B------:R-:W-:Y:S01]  /*63e0*/  @!P0 HADD2.F32 R13, -RZ, R80.H1_H1 ;  /* 0x30000050ff0d8230 */ /* 0x000fe20000004100 */
[----:B------:R-:W-:Y:S01]  /*63f0*/  SHF.R.S32.HI R2, RZ, 0x3, R3 ;  /* 0x00000003ff027819 */ /* 0x000fe20000011403 */
[----:B------:R-:W-:Y:S01]  /*6400*/  @!P0 HADD2.F32 R31, -RZ, R81.H1_H1 ;  /* 0x30000051ff1f8230 */ /* 0x000fe20000004100 */
[----:B------:R-:W-:Y:S01]  /*6410*/  LOP3.LUT R3, R118, 0x38, R37, 0xf8, !PT ;  /* 0x0000003876037812 */ /* 0x000fe200078ef825 */
[----:B------:R-:W-:Y:S01]  /*6420*/  @!P0 HADD2.F32 R27, -RZ, R82.H0_H0 ;  /* 0x20000052ff1b8230 */ /* 0x000fe20000004100 */
[----:B------:R-:W-:Y:S01]  /*6430*/  @!P0 SHF.R.U32.HI R8, RZ, 0x10, R33 ;  /* 0x00000010ff088819 */ /* 0x000fe20000011621 */
[----:B------:R-:W-:Y:S01]  /*6440*/  IMAD R2, R2, 0xc00, R12 ;  /* 0x00000c0002027824 */ /* 0x000fe200078e020c */
[----:B------:R-:W-:Y:S01]  /*6450*/  LOP3.LUT R3, R3, R157, RZ, 0x3c, !PT ;  /* 0x0000009d03037212 */ /* 0x000fe200078e3cff */
[----:B------:R-:W-:Y:S01]  /*6460*/  @!P0 HADD2.F32 R9, -RZ, R5.H0_H0 ;  /* 0x20000005ff098230 */ /* 0x000fe20000004100 */
[--C-:B------:R-:W-:Y:S02]  /*6470*/  @!P0 SHF.R.U32.HI R11, RZ, 0x10, R35.reuse ;  /* 0x00000010ff0b8819 */ /* 0x100fe40000011623 */
[----:B------:R-:W-:Y:S01]  /*6480*/  @!P0 SHF.R.U64 R15, R34, 0x10, R35 ;  /* 0x00000010220f8819 */ /* 0x000fe20000001223 */
[----:B------:R-:W-:Y:S01]  /*6490*/  IMAD.IADD R2, R2, 0x1, R3 ;  /* 0x0000000102027824 */ /* 0x000fe200078e0203 */
[----:B------:R-:W-:Y:S01]  /*64a0*/  @!P0 HADD2.F32 R3, -RZ, R46.H0_H0 ;  /* 0x2000002eff038230 */ /* 0x000fe20000004100 */
[--C-:B------:R-:W-:Y:S01]  /*64b0*/  @!P0 SHF.R.U64 R20, R72, 0x10, R73.reuse ;  /* 0x0000001048148819 */ /* 0x100fe20000001249 */
[----:B------:R-:W-:Y:S01]  /*64c0*/  @!P0 HADD2.F32 R11, -RZ, R11.H0_H0 ;  /* 0x2000000bff0b8230 */ /* 0x000fe20000004100 */
[----:B------:R-:W-:Y:S01]  /*64d0*/  @!P0 SHF.R.U32.HI R23, RZ, 0x10, R73 ;  /* 0x00000010ff178819 */ /* 0x000fe20000011649 */
[----:B------:R-:W-:Y:S01]  /*64e0*/  @!P0 HADD2.F32 R15, -RZ, R15.H0_H0 ;  /* 0x2000000fff0f8230 */ /* 0x000fe20000004100 */
[----:B------:R-:W-:Y:S01]  /*64f0*/  SHF.L.U32 R2, R2, 0x1, RZ ;  /* 0x0000000102027819 */ /* 0x000fe200000006ff */
[----:B------:R-:W-:Y:S01]  /*6500*/  @!P0 HADD2.F32 R20, -RZ, R20.H0_H0 ;  /* 0x20000014ff148230 */ /* 0x000fe20000004100 */
[--C-:B------:R-:W-:Y:S01]  /*6510*/  @!P0 SHF.R.U32.HI R33, RZ, 0x10, R75.reuse ;  /* 0x00000010ff218819 */ /* 0x100fe2000001164b */
[----:B------:R-:W-:Y:S01]  /*6520*/  @!P0 HADD2.F32 R23, -RZ, R23.H0_H0 ;  /* 0x20000017ff178230 */ /* 0x000fe20000004100 */
[----:B------:R-:W-:Y:S01]  /*6530*/  @!P0 SHF.R.U64 R29, R74, 0x10, R75 ;  /* 0x000000104a1d8819 */ /* 0x000fe2000000124b */
[----:B------:R2:W3:Y:S02]  /*6540*/  LDS.128 R52, [R2+0xa080] ;  /* 0x00a0800002347984 */ /* 0x0004e40000000c00 */
[----:B------:R-:W-:Y:S02]  /*6550*/  @!P0 HADD2.F32 R33, -RZ, R33.H0_H0 ;  /* 0x20000021ff218230 */ /* 0x000fe40000004100 */
[----:B------:R-:W-:Y:S01]  /*6560*/  @!P0 HADD2.F32 R29, -RZ, R29.H0_H0 ;  /* 0x2000001dff1d8230 */ /* 0x000fe20000004100 */
[----:B--2---:R-:W-:Y:S05]  /*6570*/  @!P0 IMAD.MOV.U32 R2, RZ, RZ, R16 ;  /* 0x000000ffff028224 */ /* 0x004fea00078e0010 */
[--C-:B------:R-:W-:Y:S02]  /*6580*/  @!P0 HADD2.F32 R6, -RZ, R2.reuse.H0_H0 ;  /* 0x20000002ff068230 */ /* 0x100fe40000004100 */
[----:B------:R-:W-:Y:S03]  /*6590*/  @!P0 HADD2.F32 R5, -RZ, R2.H1_H1 ;  /* 0x30000002ff058230 */ /* 0x000fe60000004100 */
[-C--:B------:R-:W-:Y:S01]  /*65a0*/  @!P0 FMUL.FTZ R2, R6, R3.reuse ;  /* 0x0000000306028220 */ /* 0x080fe20000410000 */
[----:B---3--:R-:W-:Y:S05]  /*65b0*/  @!P0 MOV R14, R52 ;  /* 0x00000034000e8202 */ /* 0x008fea0000000f00 */
        /* <DEDUP_REMOVED lines=14> */
[--C-:B------:R-:W-:Y:S02]  /*66a0*/  @!P0 HADD2.F32 R20, -RZ, R13.reuse.H0_H0 ;  /* 0x2000000dff148230 */ /* 0x100fe40000004100 */
[----:B------:R-:W-:Y:S01]  /*66b0*/  @!P0 HADD2.F32 R22, -RZ, R13.H1_H1 ;  /* 0x3000000dff168230 */ /* 0x000fe20000004100 */
[----:B------:R-:W-:Y:S01]  /*66c0*/  @!P0 IMAD.MOV.U32 R13, RZ, RZ, R55 ;  /* 0x000000ffff0d8224 */ /* 0x000fe200078e0037 */
[----:B------:R-:W-:Y:S01]  /*66d0*/  @!P0 HADD2.F32 R21, -RZ, R81.H0_H0 ;  /* 0x20000051ff158230 */ /* 0x000fe20000004100 */
[----:B------:R-:W-:Y:S01]  /*66e0*/  @!P0 F2FP.PACK_AB R2, R3, R2 ;  /* 0x000000020302823e */ /* 0x000fe200000000ff */
[----:B------:R-:W-:Y:S01]  /*66f0*/  @!P0 HADD2.F32 R9, -RZ, R6.H0_H0 ;  /* 0x20000006ff098230 */ /* 0x000fe20000004100 */
[----:B------:R-:W-:Y:S01]  /*6700*/  @!P0 FMUL.FTZ R6, R20, R5 ;  /* 0x0000000514068220 */ /* 0x000fe20000410000 */
[--C-:B------:R-:W-:Y:S01]  /*6710*/  @!P0 HADD2.F32 R30, -RZ, R13.reuse.H0_H0 ;  /* 0x2000000dff1e8230 */ /* 0x100fe20000004100 */
[----:B------:R-:W-:Y:S01]  /*6720*/  @!P0 FMUL.FTZ R14, R22, R10 ;  /* 0x0000000a160e8220 */ /* 0x000fe20000410000 */
[----:B------:R-:W-:Y:S01]  /*6730*/  @!P0 HADD2.F32 R32, -RZ, R13.H1_H1 ;  /* 0x3000000dff208230 */ /* 0x000fe20000004100 */
[C---:B------:R-:W-:Y:S01]  /*6740*/  @!P0 FFMA.FTZ R49, R9.reuse, R21, -R6 ;  /* 0x0000001509318223 */ /* 0x040fe20000010806 */
[----:B------:R-:W-:Y:S01]  /*6750*/  @!P0 MOV R52, R2 ;  /* 0x0000000200348202 */ /* 0x000fe20000000f00 */
[C---:B------:R-:W-:Y:S01]  /*6760*/  @!P0 FMUL.FTZ R6, R8.reuse, R10 ;  /* 0x0000000a08068220 */ /* 0x040fe20000410000 */
[----:B------:R-:W-:Y:S01]  /*6770*/  @!P0 HADD2.F32 R10, -RZ, R47.H0_H0 ;  /* 0x2000002fff0a8230 */ /* 0x000fe20000004100 */
[----:B------:R-:W-:Y:S01]  /*6780*/  @!P0 FFMA.FTZ R46, R8, R23, -R14 ;  /* 0x00000017082e8223 */ /* 0x000fe2000001080e */
[----:B------:R-:W-:Y:S01]  /*6790*/  @!P0 MOV R8, R19 ;  /* 0x0000001300088202 */ /* 0x000fe20000000f00 */
[----:B------:R-:W-:Y:S02]  /*67a0*/  @!P0 FMUL.FTZ R5, R9, R5 ;  /* 0x0000000509058220 */ /* 0x000fe40000410000 */
[----:B------:R-:W-:Y:S02]  /*67b0*/  @!P0 FMUL.FTZ R13, R30, R10 ;  /* 0x0000000a1e0d8220 */ /* 0x000fe40000410000 */
[----:B------:R-:W-:Y:S01]  /*67c0*/  @!P0 FMUL.FTZ R14, R32, R11 ;  /* 0x0000000b200e8220 */ /* 0x000fe20000410000 */
[--C-:B------:R-:W-:Y:S01]  /*67d0*/  @!P0 HADD2.F32 R9, -RZ, R8.reuse.H0_H0 ;  /* 0x20000008ff098230 */ /* 0x100fe20000004100 */
[----:B------:R-:W-:Y:S01]  /*67e0*/  @!P0 FFMA.FTZ R5, R20, R21, R5 ;  /* 0x0000001514058223 */ /* 0x000fe20000010005 */
[----:B------:R-:W-:Y:S01]  /*67f0*/  @!P0 F2FP.PACK_AB R20, R46, R49 ;  /* 0x000000312e14823e */ /* 0x000fe200000000ff */
[----:B------:R-:W-:Y:S01]  /*6800*/  @!P0 FFMA.FTZ R6, R22, R23, R6 ;  /* 0x0000001716068223 */ /* 0x000fe20000010006 */
[----:B------:R-:W-:Y:S01]  /*6810*/  @!P0 HADD2.F32 R8, -RZ, R8.H1_H1 ;  /* 0x30000008ff088230 */ /* 0x000fe20000004100 */
        /* <DEDUP_REMOVED lines=11> */
[----:B------:R-:W-:Y:S02]  /*68d0*/  @!P0 HADD2.F32 R28, -RZ, R13.H1_H1 ;  /* 0x3000000dff1c8230 */ /* 0x000fe40000004100 */
[--C-:B------:R-:W-:Y:S02]  /*68e0*/  @!P0 HADD2.F32 R14, -RZ, R9.reuse.H0_H0 ;  /* 0x20000009ff0e8230 */ /* 0x100fe40000004100 */
[----:B------:R-:W-:Y:S01]  /*68f0*/  @!P0 HADD2.F32 R13, -RZ, R9.H1_H1 ;  /* 0x30000009ff0d8230 */ /* 0x000fe20000004100 */
[-C--:B------:R-:W-:Y:S02]  /*6900*/  @!P0 FMUL.FTZ R9, R26, R8.reuse ;  /* 0x000000081a098220 */ /* 0x080fe40000410000 */
[----:B------:R-:W-:Y:S02]  /*6910*/  @!P0 FMUL.FTZ R34, R28, R15 ;  /* 0x0000000f1c228220 */ /* 0x000fe40000410000 */
[C---:B------:R-:W-:Y:S02]  /*6920*/  @!P0 FFMA.FTZ R35, R14.reuse, R27, -R9 ;  /* 0x0000001b0e238223 */ /* 0x040fe40000010809 */
[----:B------:R-:W-:Y:S02]  /*6930*/  @!P0 FFMA.FTZ R34, R13, R29, -R34 ;  /* 0x0000001d0d228223 */ /* 0x000fe40000010822 */
[----:B------:R-:W-:Y:S01]  /*6940*/  @!P0 FMUL.FTZ R8, R14, R8 ;  /* 0x000000080e088220 */ /* 0x000fe20000410000 */
[----:B------:R-:W-:Y:S01]  /*6950*/  @!P0 F2FP.PACK_AB R14, R43, R44 ;  /* 0x0000002c2b0e823e */ /* 0x000fe200000000ff */
[----:B------:R-:W-:Y:S01]  /*6960*/  @!P0 FMUL.FTZ R9, R13, R15 ;  /* 0x0000000f0d098220 */ /* 0x000fe20000410000 */
[----:B------:R-:W-:Y:S01]  /*6970*/  @!P0 F2FP.PACK_AB R13, R34, R35 ;  /* 0x00000023220d823e */ /* 0x000fe200000000ff */
[----:B------:R-:W-:Y:S01]  /*6980*/  @!P0 FFMA.FTZ R8, R26, R27, R8 ;  /* 0x0000001b1a088223 */ /* 0x000fe20000010008 */
[----:B------:R-:W-:Y:S01]  /*6990*/  @!P0 F2FP.PACK_AB R15, R58, R59 ;  /* 0x0000003b3a0f823e */ /* 0x000fe200000000ff */
[----:B------:R-:W-:Y:S01]  /*69a0*/  @!P0 FFMA.FTZ R9, R28, R29, R9 ;  /* 0x0000001d1c098223 */ /* 0x000fe20000010009 */
[----:B------:R-:W-:Y:S01]  /*69b0*/  @!P0 MOV R19, R14 ;  /* 0x0000000e00138202 */ /* 0x000fe20000000f00 */
[----:B------:R-:W-:Y:S01]  /*69c0*/  @!P0 FFMA.FTZ R10, R30, R31, R10 ;  /* 0x0000001f1e0a8223 */ /* 0x000fe2000001000a */
[----:B------:R-:W-:Y:S01]  /*69d0*/  @!P0 MOV R16, R15 ;  /* 0x0000000f00108202 */ /* 0x000fe20000000f00 */
[----:B------:R-:W-:Y:S01]  /*69e0*/  @!P0 IMAD.MOV.U32 R18, RZ, RZ, R13 ;  /* 0x000000ffff128224 */ /* 0x000fe200078e000d */
[----:B------:R-:W-:Y:S01]  /*69f0*/  @!P0 F2FP.PACK_AB R8, R9, R8 ;  /* 0x000000080908823e */ /* 0x000fe200000000ff */
[----:B------:R-:W-:Y:S03]  /*6a00*/  @!P0 FFMA.FTZ R11, R32, R33, R11 ;  /* 0x00000021200b8223 */ /* 0x000fe6000001000b */
        /* <DEDUP_REMOVED lines=11> */
.L_x_1135:
        /* <DEDUP_REMOVED lines=9> */
[----:B-12---:R-:W-:Y:S02]  /*6b50*/  ISETP.GE.AND P0, PT, R24, c[0x0][0x1d4], PT ;  /* 0x0000750018007a0c */ /* 0x006fe40003f06270 */
        /* <DEDUP_REMOVED lines=20> */
.L_x_1167:
[----:B-12---:R-:W-:Y:S05]  /*6ca0*/  BSYNC B0 ;  /* 0x0000000000007941 */ /* 0x006fea0003800000 */
.L_x_1166:
[----:B---3--:R1:W2:Y:S01]  /*6cb0*/  SHFL.IDX PT, R3, R99, 0x1, 0x181f ;  /* 0x00381f0063037f89 */ /* 0x0082a200000e0000 */
[----:B------:R-:W-:Y:S03]  /*6cc0*/  ISETP.GE.AND P0, PT, R6, 0x21, PT ;  /* 0x000000210600780c */ /* 0x000fe60003f06270 */
[----:B------:R1:W3:Y:S10]  /*6cd0*/  SHFL.IDX PT, R2, R100, 0x1, 0x181f ;  /* 0x00381f0064027f89 */ /* 0x0002f400000e0000 */
[----:B------:R-:W-:-:S05]  /*6ce0*/  @!P0 BRA `(.L_x_1149) ;  /* 0x0000015000008947 */ /* 0x000fca0003800000 */
[----:B------:R-:W-:Y:S02]  /*6cf0*/  ISETP.GE.AND P0, PT, R24, c[0x0][0x1d4], PT ;  /* 0x0000750018007a0c */ /* 0x000fe40003f06270 */
[----:B------:R-:W-:Y:S11]  /*6d00*/  ISETP.GE.AND P4, PT, R36, c[0x0][0x1d4], PT ;  /* 0x0000750024007a0c */ /* 0x000ff60003f86270 */
[----:B------:R-:W4:Y:S01]  /*6d10*/  @!P0 LDS.128 R20, [R87+0xb080] ;  /* 0x00b0800057148984 */ /* 0x000f220000000c00 */
[CC--:B---3--:R-:W-:Y:S04]  /*6d20*/  @!P0 LEA R8, P3, R24.reuse, R2.reuse, 0x1 ;  /* 0x0000000218088211 */ /* 0x0c8fe800078608ff */
[-C--:B--2---:R-:W-:Y:S02]  /*6d30*/  @!P0 LEA.HI.X R9, R24, R3.reuse, R25, 0x1, P3 ;  /* 0x0000000318098211 */ /* 0x084fe400018f0c19 */
        /* <DEDUP_REMOVED lines=8> */
[----:B------:R-:W2:Y:S10]  /*6dc0*/  @!P4 LDS.128 R16, [R87+0xc880] ;  /* 0x00c880005710c984 */ /* 0x000eb40000000c00 */
[C---:B------:R-:W-:Y:S04]  /*6dd0*/  @!P0 LEA R2, P5, R102.reuse, R2, 0x1 ;  /* 0x0000000266028211 */ /* 0x040fe800078a08ff */
[----:B------:R-:W-:Y:S01]  /*6de0*/  @!P0 LEA.HI.X R3, R102, R3, R110, 0x1, P5 ;  /* 0x0000000366038211 */ /* 0x000fe200028f0c6e */
[----:B--2---:R-:W-:Y:S04]  /*6df0*/  @!P4 ST.E.128 [R14.64], R16 ;  /* 0x000000100e00c985 */ /* 0x004fe8000c101d0e */
[----:B------:R-:W2:Y:S04]  /*6e00*/  @!P3 LDS.128 R16, [R87+0xe080] ;  /* 0x00e080005710b984 */ /* 0x000ea80000000c00 */
[----:B--2---:R-:W-:Y:S04]  /*6e10*/  @!P3 ST.E.128 [R10.64], R16 ;  /* 0x000000100a00b985 */ /* 0x004fe8000c101d0e */
[----:B------:R-:W2:Y:S04]  /*6e20*/  @!P0 LDS.128 R8, [R87+0xf880] ;  /* 0x00f8800057088984 */ /* 0x000ea80000000c00 */
[----:B--2---:R2:W-:Y:S02]  /*6e30*/  @!P0 ST.E.128 [R2.64], R8 ;  /* 0x0000000802008985 */ /* 0x0045e4000c101d0e */
.L_x_1149:
[----:B------:R-:W-:Y:S05]  /*6e40*/  BSYNC B2 ;  /* 0x0000000000027941 */ /* 0x000fea0003800000 */
.L_x_1134:
[----:B--23--:R-:W-:Y:S01]  /*6e50*/  IMAD.IADD R2, R104, 0x1, -R45 ;  /* 0x0000000168027824 */ /* 0x00cfe200078e0a2d */
[----:B------:R-:W-:Y:S01]  /*6e60*/  P2R R14, PR, RZ, 0x2 ;  /* 0x00000002ff0e7803 */ /* 0x000fe20000000000 */
[----:B------:R-:W-:Y:S01]  /*6e70*/  IMAD.WIDE R8, R48, 0x30, R140 ;  /* 0x0000003030087825 */ /* 0x000fe200078e028c */
[----:B------:R-:W-:Y:S01]  /*6e80*/  ISETP.NE.AND P1, PT, R117, RZ, PT ;  /* 0x000000ff7500720c */ /* 0x000fe20003f25270 */
[----:B------:R-:W-:Y:S01]  /*6e90*/  BSSY B0, `(.L_x_1168) ;  /* 0x000004c000007945 */ /* 0x000fe20003800000 */
[----:B------:R-:W-:Y:S01]  /*6ea0*/  ISETP.GE.AND P3, PT, R2, 0x21, PT ;  /* 0x000000210200780c */ /* 0x000fe20003f66270 */
[----:B------:R-:W-:Y:S01]  /*6eb0*/  IMAD R6, R116, c[0x0][0x218], RZ ;  /* 0x0000860074067a24 */ /* 0x000fe200078e02ff */
[----:B------:R-:W-:Y:S02]  /*6ec0*/  ISETP.NE.AND P6, PT, R139, RZ, PT ;  /* 0x000000ff8b00720c */ /* 0x000fe40003fc5270 */
[----:B------:R-:W-:Y:S01]  /*6ed0*/  ISETP.NE.AND P5, PT, R138, RZ, PT ;  /* 0x000000ff8a00720c */ /* 0x000fe20003fa5270 */
[----:B------:R-:W-:Y:S08]  /*6ee0*/  IMAD R6, R105, c[0x0][0x21c], R6 ;  /* 0x0000870069067a24 */ /* 0x000ff000078e0206 */
[----:B------:R-:W-:Y:S01]  /*6ef0*/  @P3 IADD3 R13, P0, R8, 0x20, RZ ;  /* 0x00000020080d3810 */ /* 0x000fe20007f1e0ff */
[--C-:B------:R-:W-:Y:S04]  /*6f00*/  @P3 IMAD.MOV.U32 R11, RZ, RZ, R130.reuse ;  /* 0x000000ffff0b3224 */ /* 0x100fe800078e0082 */
[----:B------:R-:W-:Y:S01]  /*6f10*/  @P3 IMAD.X R10, RZ, RZ, R9, P0 ;  /* 0x000000ffff0a3224 */ /* 0x000fe200000e0609 */
[----:B------:R-:W-:Y:S11]  /*6f20*/  ISETP.GE.AND P0, PT, R2, 0x1, PT ;  /* 0x000000010200780c */ /* 0x000ff60003f06270 */
[----:B------:R-:W-:Y:S02]  /*6f30*/  @!UPT UIADD3 URZ, URZ, URZ, URZ ;  /* 0x0000003f3f3ff290 */ /* 0x000fe4000fffe03f */
[----:B------:R-:W-:Y:S01]  /*6f40*/  @P0 MOV R2, R120 ;  /* 0x0000007800020202 */ /* 0x000fe20000000f00 */
[----:B------:R-:W-:Y:S02]  /*6f50*/  @P0 IMAD R5, R9, c[0x0][0x258], RZ ;  /* 0x0000960009050a24 */ /* 0x000fe400078e02ff */
[----:B------:R-:W-:Y:S04]  /*6f60*/  @P0 IMAD.MOV.U32 R3, RZ, RZ, R130 ;  /* 0x000000ffff030224 */ /* 0x000fe800078e0082 */
[C---:B------:R-:W-:Y:S04]  /*6f70*/  @P0 IMAD.WIDE.U32 R2, R8.reuse, c[0x0][0x258], R2 ;  /* 0x0000960008020a25 */ /* 0x040fe800078e0002 */
[----:B------:R-:W-:Y:S05]  /*6f80*/  @P0 IMAD R8, R8, c[0x0][0x25c], R5 ;  /* 0x0000970008080a24 */ /* 0x000fea00078e0205 */
[----:B------:R-:W-:Y:S02]  /*6f90*/  @P0 IADD3 R3, R3, R8, RZ ;  /* 0x0000000803030210 */ /* 0x000fe40007ffe0ff */
[C---:B------:R-:W-:Y:S04]  /*6fa0*/  @P0 LEA R8, P4, R2.reuse, c[0x0][0x250], 0x1 ;  /* 0x0000940002080a11 */ /* 0x040fe800078808ff */
[----:B------:R-:W-:Y:S01]  /*6fb0*/  @P0 LEA.HI.X R9, R2, c[0x0][0x254], R3, 0x1, P4 ;  /* 0x0000950002090a11 */ /* 0x000fe200020f0c03 */
[----:B------:R-:W-:Y:S04]  /*6fc0*/  IMAD R2, R115, c[0x0][0x208], RZ ;  /* 0x0000820073027a24 */ /* 0x000fe800078e02ff */
[----:B------:R-:W-:Y:S01]  /*6fd0*/  @!PT LDS RZ, [RZ] ;  /* 0x00000000fffff984 */ /* 0x000fe20000000800 */
[----:B------:R-:W-:Y:S01]  /*6fe0*/  @!PT LDS RZ, [RZ] ;  /* 0x00000000fffff984 */ /* 0x000fe20000000800 */
[----:B------:R-:W-:Y:S01]  /*6ff0*/  @!PT LDS RZ, [RZ] ;  /* 0x00000000fffff984 */ /* 0x000fe20000000800 */
[----:B------:R2:W-:Y:S01]  /*7000*/  @P0 LDGSTS.E.BYPASS.LTC128B.128 [R87+0x4080], [R8.64], !P1 ;  /* 0x0408000008570fae */ /* 0x0005e2000c901d4e */
[C---:B------:R-:W-:Y:S02]  /*7010*/  IMAD R5, R108.reuse, c[0x0][0x20c], R2 ;  /* 0x000083006c057a24 */ /* 0x040fe400078e0202 */
[----:B------:R-:W-:Y:S04]  /*7020*/  IMAD.WIDE.U32 R2, R108, c[0x0][0x208], RZ ;  /* 0x000082006c027a25 */ /* 0x000fe800078e00ff */
[----:B------:R-:W-:Y:S04]  /*7030*/  IMAD.IADD R3, R3, 0x1, R5 ;  /* 0x0000000103037824 */ /* 0x000fe800078e0205 */
[----:B------:R-:W-:Y:S05]  /*7040*/  IMAD.WIDE.U32 R2, R105, c[0x0][0x218], R2 ;  /* 0x0000860069027a25 */ /* 0x000fea00078e0002 */
[----:B------:R-:W-:Y:S01]  /*7050*/  IADD3 R5, P4, R160, R2, RZ ;  /* 0x00000002a0057210 */ /* 0x000fe20007f9e0ff */
[----:B------:R-:W-:Y:S01]  /*7060*/  @P3 IMAD R2, R10, c[0x0][0x258], RZ ;  /* 0x000096000a023a24 */ /* 0x000fe200078e02ff */
[----:B------:R-:W-:Y:S02]  /*7070*/  @P3 MOV R10, R120 ;  /* 0x00000078000a3202 */ /* 0x000fe40000000f00 */
[----:B------:R-:W-:Y:S01]  /*7080*/  IADD3.X R6, R154, R3, R6, P4, !PT ;  /* 0x000000039a067210 */ /* 0x000fe200027fe406 */
[C---:B------:R-:W-:Y:S02]  /*7090*/  @P3 IMAD R2, R13.reuse, c[0x0][0x25c], R2 ;  /* 0x000097000d023a24 */ /* 0x040fe400078e0202 */
[----:B------:R-:W-:Y:S05]  /*70a0*/  @P3 IMAD.WIDE.U32 R10, R13, c[0x0][0x258], R10 ;  /* 0x000096000d0a3a25 */ /* 0x000fea00078e000a */
[----:B------:R-:W-:Y:S02]  /*70b0*/  @P3 IADD3 R3, R11, R2, RZ ;  /* 0x000000020b033210 */ /* 0x000fe40007ffe0ff */
[C---:B------:R-:W-:Y:S04]  /*70c0*/  @P3 LEA R2, P4, R10.reuse, c[0x0][0x250], 0x1 ;  /* 0x000094000a023a11 */ /* 0x040fe800078808ff */
[----:B------:R-:W-:Y:S02]  /*70d0*/  @P3 LEA.HI.X R3, R10, c[0x0][0x254], R3, 0x1, P4 ;  /* 0x000095000a033a11 */ /* 0x000fe400020f0c03 */
[C---:B------:R-:W-:Y:S04]  /*70e0*/  LEA R13, P4, R5.reuse, c[0x0][0x1f8], 0x1 ;  /* 0x00007e00050d7a11 */ /* 0x040fe800078808ff */
[----:B------:R-:W-:Y:S02]  /*70f0*/  LEA.HI.X R6, R5, c[0x0][0x1fc], R6, 0x1, P4 ;  /* 0x00007f0005067a11 */ /* 0x000fe400020f0c06 */
[----:B------:R-:W-:Y:S11]  /*7100*/  ISETP.NE.AND P4, PT, R137, RZ, PT ;  /* 0x000000ff8900720c */ /* 0x000ff60003f85270 */
[----:B------:R-:W-:Y:S02]  /*7110*/  @!UPT UIADD3 URZ, URZ, URZ, URZ ;  /* 0x0000003f3f3ff290 */ /* 0x000fe4000fffe03f */
        /* <DEDUP_REMOVED lines=9> */
[----:B---3--:R2:W3:Y:S01]  /*71b0*/  SHFL.IDX PT, R2, R13, RZ, 0x181f ;  /* 0x00181fff0d027589 */ /* 0x0084e200000e0000 */
[----:B------:R-:W-:Y:S04]  /*71c0*/  DEPBAR.LE SB0, 0x0 ;  /* 0x000080000000791a */ /* 0x000fe80000000000 */
[----:B------:R2:W4:Y:S04]  /*71d0*/  SHFL.IDX PT, R3, R6, RZ, 0x181f ;  /* 0x00181fff06037589 */ /* 0x00052800000e0000 */
[----:B------:R-:W-:Y:S06]  /*71e0*/  BAR.SYNC.DEFER_BLOCKING 0x0 ;  /* 0x0000000000007b1d */ /* 0x000fec0000010000 */
[----:B------:R-:W-:-:S05]  /*71f0*/  @!P0 BRA `(.L_x_1169) ;  /* 0x0000015000008947 */ /* 0x000fca0003800000 */
[----:B------:R-:W-:Y:S02]  /*7200*/  ISETP.GE.AND P0, PT, R24, c[0x0][0x1d4], PT ;  /* 0x0000750018007a0c */ /* 0x000fe40003f06270 */
[----:B------:R-:W-:Y:S11]  /*7210*/  ISETP.GE.AND P5, PT, R36, c[0x0][0x1d4], PT ;  /* 0x0000750024007a0c */ /* 0x000ff60003fa6270 */
[----:B------:R-:W5:Y:S01]  /*7220*/  @!P0 LDS.128 R20, [R87+0x4080] ;  /* 0x0040800057148984 */ /* 0x000f620000000c00 */
[CC--:B--23--:R-:W-:Y:S04]  /*7230*/  @!P0 LEA R8, P4, R24.reuse, R2.reuse, 0x1 ;  /* 0x0000000218088211 */ /* 0x0ccfe800078808ff */
[-C--:B----4-:R-:W-:Y:S02]  /*7240*/  @!P0 LEA.HI.X R9, R24, R3.reuse, R25, 0x1, P4 ;  /* 0x0000000318098211 */ /* 0x090fe400020f0c19 */
[CC--:B------:R-:W-:Y:S04]  /*7250*/  @!P5 LEA R14, P4, R101.reuse, R2.reuse, 0x1 ;  /* 0x00000002650ed211 */ /* 0x0c0fe800078808ff */
[-C--:B------:R-:W-:Y:S02]  /*7260*/  @!P5 LEA.HI.X R15, R101, R3.reuse, R109, 0x1, P4 ;  /* 0x00000003650fd211 */ /* 0x080fe400020f0c6d */
[----:B------:R-:W-:Y:S11]  /*7270*/  ISETP.GE.AND P4, PT, R107, c[0x0][0x1d4], PT ;  /* 0x000075006b007a0c */ /* 0x000ff60003f86270 */
[----:B------:R-:W-:Y:S02]  /*7280*/  @!UPT UIADD3 URZ, URZ, URZ, URZ ;  /* 0x0000003f3f3ff290 */ /* 0x000fe4000fffe03f */
[CC--:B------:R-:W-:Y:S04]  /*7290*/  @!P4 LEA R10, P6, R103.reuse, R2.reuse, 0x1 ;  /* 0x00000002670ac211 */ /* 0x0c0fe800078c08ff */
[-C--:B------:R-:W-:Y:S01]  /*72a0*/  @!P4 LEA.HI.X R11, R103, R3.reuse, R111, 0x1, P6 ;  /* 0x00000003670bc211 */ /* 0x080fe200030f0c6f */
[----:B-----5:R-:W-:Y:S01]  /*72b0*/  @!P0 ST.E.128 [R8.64], R20 ;  /* 0x0000001408008985 */ /* 0x020fe2000c101d0e */
        /* <DEDUP_REMOVED lines=9> */
.L_x_1169:
[----:B------:R-:W-:Y:S05]  /*7350*/  BSYNC B0 ;  /* 0x0000000000007941 */ /* 0x000fea0003800000 */
.L_x_1168:
[----:B--2-4-:R2:W4:Y:S01]  /*7360*/  SHFL.IDX PT, R3, R6, 0x1, 0x181f ;  /* 0x00381f0006037f89 */ /* 0x01452200000e0000 */
[----:B------:R-:W-:Y:S03]  /*7370*/  BSSY B0, `(.L_x_1170) ;  /* 0x0000018000007945 */ /* 0x000fe60003800000 */
[----:B---3--:R2:W3:Y:S01]  /*7380*/  SHFL.IDX PT, R2, R13, 0x1, 0x181f ;  /* 0x00381f000d027f89 */ /* 0x0084e200000e0000 */
[----:B------:R-:W-:-:S05]  /*7390*/  @!P3 BRA `(.L_x_1171) ;  /* 0x000001500000b947 */ /* 0x000fca0003800000 */
[----:B------:R-:W-:Y:S02]  /*73a0*/  ISETP.GE.AND P0, PT, R24, c[0x0][0x1d4], PT ;  /* 0x0000750018007a0c */ /* 0x000fe40003f06270 */
[----:B------:R-:W-:Y:S11]  /*73b0*/  ISETP.GE.AND P4, PT, R36, c[0x0][0x1d4], PT ;  /* 0x0000750024007a0c */ /* 0x000ff60003f86270 */
[----:B------:R-:W5:Y:S01]  /*73c0*/  @!P0 LDS.128 R20, [R87+0x5080] ;  /* 0x0050800057148984 */ /* 0x000f620000000c00 */
[CC--:B---3--:R-:W-:Y:S04]  /*73d0*/  @!P0 LEA R8, P3, R24.reuse, R2.reuse, 0x1 ;  /* 0x0000000218088211 */ /* 0x0c8fe800078608ff */
        /* <DEDUP_REMOVED lines=9> */
[----:B------:R-:W3:Y:S10]  /*7470*/  @!P4 LDS.128 R16, [R87+0x6880] ;  /* 0x006880005710c984 */ /* 0x000ef40000000c00 */
[C---:B------:R-:W-:Y:S04]  /*7480*/  @!P0 LEA R2, P5, R102.reuse, R2, 0x1 ;  /* 0x0000000266028211 */ /* 0x040fe800078a08ff */
[----:B------:R-:W-:Y:S01]  /*7490*/  @!P0 LEA.HI.X R3, R102, R3, R110, 0x1, P5 ;  /* 0x0000000366038211 */ /* 0x000fe200028f0c6e */
[----:B---3--:R-:W-:Y:S04]  /*74a0*/  @!P4 ST.E.128 [R14.64], R16 ;  /* 0x000000100e00c985 */ /* 0x008fe8000c101d0e */
[----:B------:R-:W3:Y:S04]  /*74b0*/  @!P3 LDS.128 R16, [R87+0x8080] ;  /* 0x008080005710b984 */ /* 0x000ee80000000c00 */
[----:B---3--:R-:W-:Y:S04]  /*74c0*/  @!P3 ST.E.128 [R10.64], R16 ;  /* 0x000000100a00b985 */ /* 0x008fe8000c101d0e */
[----:B------:R-:W3:Y:S04]  /*74d0*/  @!P0 LDS.128 R8, [R87+0x9880] ;  /* 0x0098800057088984 */ /* 0x000ee80000000c00 */
[----:B---3--:R3:W-:Y:S02]  /*74e0*/  @!P0 ST.E.128 [R2.64], R8 ;  /* 0x0000000802008985 */ /* 0x0087e4000c101d0e */
.L_x_1171:
[----:B------:R-:W-:Y:S05]  /*74f0*/  BSYNC B0 ;  /* 0x0000000000007941 */ /* 0x000fea0003800000 */
.L_x_1170:
[----:B------:R-:W-:Y:S11]  /*7500*/  ISETP.GT.AND P5, PT, R48, R148, PT ;  /* 0x000000943000720c */ /* 0x000ff60003fa4270 */
[----:B------:R-:W-:Y:S02]  /*7510*/  @!UPT UIADD3 URZ, URZ, URZ, URZ ;  /* 0x0000003f3f3ff290 */ /* 0x000fe4000fffe03f */
[----:B------:R-:W-:-:S05]  /*7520*/  @!P5 BRA `(.L_x_1172) ;  /* 0x000002600000d947 */ /* 0x000fca0003800000 */
[----:B------:R-:W-:Y:S01]  /*7530*/  IADD3 R5, R48, -0x1, RZ ;  /* 0xffffffff30057810 */ /* 0x000fe20007ffe0ff */
[----:B---3--:R-:W-:Y:S01]  /*7540*/  IMAD.MOV.U32 R2, RZ, RZ, R144 ;  /* 0x000000ffff027224 */ /* 0x008fe200078e0090 */
[----:B------:R-:W-:Y:S01]  /*7550*/  ISETP.GE.AND P3, PT, R114, 0x1, PT ;  /* 0x000000017200780c */ /* 0x000fe20003f66270 */
[----:B----4-:R-:W-:Y:S01]  /*7560*/  IMAD.MOV.U32 R3, RZ, RZ, R143 ;  /* 0x000000ffff037224 */ /* 0x010fe200078e008f */
[----:B------:R-:W-:Y:S01]  /*7570*/  SHF.R.S32.HI R8, RZ, 0x1f, R5 ;  /* 0x0000001fff087819 */ /* 0x000fe20000011405 */
[C---:B--2---:R-:W-:Y:S01]  /*7580*/  IMAD R6, R5.reuse, UR7, RZ ;  /* 0x0000000705067c24 */ /* 0x044fe2000f8e02ff */
        /* <DEDUP_REMOVED lines=32> */
.L_x_1172:
[----:B------:R-:W0:Y:S01]  /*7790*/  LDGDEPBAR ;  /* 0x00000000000079af */ /* 0x000e220000000000 */
[----:B------:R-:W-:Y:S01]  /*77a0*/  IADD3 R48, R48, -0x1, RZ ;  /* 0xffffffff30307810 */ /* 0x000fe20007ffe0ff */
[----:B------:R-:W-:-:S05]  /*77b0*/  @P5 BRA `(.L_x_1173) ;  /* 0xffffa28000005947 */ /* 0x000fca000383ffff */
[----:B--2---:R-:W2:Y:S04]  /*77c0*/  LDL R5, [R1+0x64] ;  /* 0x0000640001057983 */ /* 0x004ea80000100800 */
[----:B------:R1:W5:Y:S04]  /*77d0*/  LDL R19, [R1+0x58] ;  /* 0x0000580001137983 */ /* 0x0003680000100800 */
[----:B------:R-:W-:Y:S01]  /*77e0*/  BAR.SYNC.DEFER_BLOCKING 0x0 ;  /* 0x0000000000007b1d */ /* 0x000fe20000010000 */
[----:B--2---:R-:W-:-:S05]  /*77f0*/  IADD3 R0, R5, 0x2f, RZ ;  /* 0x0000002f05007810 */ /* 0x004fca0007ffe0ff */
[----:B------:R-:W-:-:S05]  /*7800*/  IMAD.HI R0, R0, 0x2aaaaaab, RZ ;  /* 0x2aaaaaab00007827 */ /* 0x000fca00078e02ff */
[----:B---3--:R-:W-:-:S04]  /*7810*/  SHF.R.U32.HI R2, RZ, 0x1f, R0 ;  /* 0x0000001fff027819 */ /* 0x008fc80000011600 */
[----:B------:R-:W-:Y:S02]  /*7820*/  LEA.HI.SX32 R7, R0, R2, 0x1d ;  /* 0x0000000200077211 */ /* 0x000fe400078feaff */
.L_x_1133:
[----:B-1----:R-:W-:Y:S01]  /*7830*/  IMAD.MOV.U32 R0, RZ, RZ, c[0x0][0x2c4] ;  /* 0x0000b100ff007624 */ /* 0x002fe200078e00ff */
[----:B------:R1:W-:Y:S01]  /*7840*/  STL.64 [R1], R166 ;  /* 0x000000a601007387 */ /* 0x0003e20000100a00 */
[----:B------:R-:W-:-:S03]  /*7850*/  IMAD.MOV.U32 R4, RZ, RZ, c[0x0][0x32c] ;  /* 0x0000cb00ff047624 */ /* 0x000fc600078e00ff */
[----:B------:R-:W-:Y:S02]  /*7860*/  ISETP.NE.AND P2, PT, R0, 0x1, PT ;  /* 0x000000010000780c */ /* 0x000fe40003f45270 */
[----:B------:R-:W-:Y:S02]  /*7870*/  IADD3 R0, R164, 0x7f, RZ ;  /* 0x0000007fa4007810 */ /* 0x000fe40007ffe0ff */
[----:B------:R-:W-:-:S09]  /*7880*/  ISETP.GE.AND P1, PT, R4, 0x1, PT ;  /* 0x000000010400780c */ /* 0x000fd20003f26270 */
[----:B------:R-:W-:-:S05]  /*7890*/  @P2 IMAD.HI.U32 R2, R0, c[0x0][0x2c8], RZ ;  /* 0x0000b20000022a27 */ /* 0x000fca00078e00ff */
[----:B------:R-:W-:-:S04]  /*78a0*/  @P2 SHF.R.U32.HI R0, RZ, c[0x0][0x2cc], R2 ;  /* 0x0000b300ff002a19 */ /* 0x000fc80000011602 */
[----:B------:R-:W-:-:S05]  /*78b0*/  IADD3 R0, R0, 0x1, R5 ;  /* 0x0000000100007810 */ /* 0x000fca0007ffe005 */
[----:B-----5:R-:W-:-:S05]  /*78c0*/  IMAD.IADD R2, R0, 0x1, -R19 ;  /* 0x0000000100027824 */ /* 0x020fca00078e0a13 */
[----:B----4-:R-:W-:Y:S01]  /*78d0*/  IADD3 R3, R2, c[0x0][0x328], RZ ;  /* 0x0000ca0002037a10 */ /* 0x010fe20007ffe0ff */
[----:B------:R-:W-:Y:S05]  /*78e0*/  @!P1 BRA `(.L_x_1174) ;  /* 0x0000010000009947 */ /* 0x000fea0003800000 */
[C---:B-1----:R-:W-:Y:S01]  /*78f0*/  ISETP.GT.AND P0, PT, R2.reuse, RZ, PT ;  /* 0x000000ff0200720c */ /* 0x042fe20003f04270 */
[----:B------:R-:W-:Y:S01]  /*7900*/  BSSY B0, `(.L_x_1175) ;  /* 0x000000c000007945 */ /* 0x000fe20003800000 */
        /* <DEDUP_REMOVED lines=8> */
.L_x_1176:
[----:B------:R-:W-:-:S13]  /*7990*/  ISETP.NE.AND P0, PT, R4, 0x1, PT ;  /* 0x000000010400780c */ /* 0x000fda0003f05270 */
[----:B------:R-:W-:-:S05]  /*79a0*/  @P0 IMAD.HI.U32 R2, R0, c[0x0][0x330], RZ ;  /* 0x0000cc0000020a27 */ /* 0x000fca00078e00ff */
[----:B------:R-:W-:Y:S02]  /*79b0*/  @P0 SHF.R.U32.HI R0, RZ, c[0x0][0x334], R2 ;  /* 0x0000cd00ff000a19 */ /* 0x000fe40000011602 */
.L_x_1177:
[----:B------:R-:W-:Y:S05]  /*79c0*/  BSYNC B0 ;  /* 0x0000000000007941 */ /* 0x000fea0003800000 */
.L_x_1175:
[----:B------:R-:W-:-:S05]  /*79d0*/  IMAD R0, R0, R4, c[0x0][0x32c] ;  /* 0x0000cb0000007624 */ /* 0x000fca00078e0204 */
[----:B------:R-:W-:-:S04]  /*79e0*/  IMNMX R3, R3, R0, PT ;  /* 0x0000000003037217 */ /* 0x000fc80003800200 */
.L_x_1174:
[----:B-1----:R-:W-:Y:S01]  /*79f0*/  IADD3 R3, R3, 0x2f, RZ ;  /* 0x0000002f03037810 */ /* 0x002fe20007ffe0ff */
[----:B------:R-:W-:-:S04]  /*7a00*/  @P2 IMAD.HI.U32 R2, R164, c[0x0][0x2c8], RZ ;  /* 0x0000b200a4022a27 */ /* 0x000fc800078e00ff */
[----:B------:R-:W-:-:S04]  /*7a10*/  IMAD.HI R3, R3, 0x2aaaaaab, RZ ;  /* 0x2aaaaaab03037827 */ /* 0x000fc800078e02ff */
[----:B------:R-:W-:Y:S01]  /*7a20*/  IMAD.MOV.U32 R0, RZ, RZ, R164 ;  /* 0x000000ffff007224 */ /* 0x000fe200078e00a4 */
[----:B------:R-:W-:Y:S02]  /*7a30*/  @P2 SHF.R.U32.HI R0, RZ, c[0x0][0x2cc], R2 ;  /* 0x0000b300ff002a19 */ /* 0x000fe40000011602 */
[----:B------:R-:W-:Y:S02]  /*7a40*/  SHF.R.U32.HI R2, RZ, 0x1f, R3 ;  /* 0x0000001fff027819 */ /* 0x000fe40000011603 */
[----:B------:R-:W-:Y:S02]  /*7a50*/  IADD3 R0, R0, R5, -R19 ;  /* 0x0000000500007210 */ /* 0x000fe40007ffe813 */
[----:B------:R-:W-:Y:S02]  /*7a60*/  LEA.HI.SX32 R2, R3, R2, 0x1d ;  /* 0x0000000203027211 */ /* 0x000fe400078feaff */
[----:B------:R-:W-:Y:S02]  /*7a70*/  IADD3 R3, R0, -c[0x0][0x324], RZ ;  /* 0x8000c90000037a10 */ /* 0x000fe40007ffe0ff */
[----:B------:R-:W-:Y:S01]  /*7a80*/  IMNMX R222, R2, R7, PT ;  /* 0x0000000702de7217 */ /* 0x000fe20003800200 */
[----:B------:R-:W-:Y:S05]  /*7a90*/  @!P1 BRA `(.L_x_1178) ;  /* 0x000000f000009947 */ /* 0x000fea0003800000 */
[----:B------:R-:W-:Y:S01]  /*7aa0*/  ISETP.GT.AND P0, PT, R0, -0x1, PT ;  /* 0xffffffff0000780c */ /* 0x000fe20003f04270 */
[----:B------:R-:W-:-:S12]  /*7ab0*/  BSSY B0, `(.L_x_1179) ;  /* 0x000000b000007945 */ /* 0x000fd80003800000 */
[----:B------:R-:W-:Y:S05]  /*7ac0*/  @P0 BRA `(.L_x_1180) ;  /* 0x0000006000000947 */ /* 0x000fea0003800000 */
[----:B------:R-:W-:Y:S02]  /*7ad0*/  ISETP.NE.AND P0, PT, R4, 0x1, PT ;  /* 0x000000010400780c */ /* 0x000fe40003f05270 */
[----:B------:R-:W-:-:S11]  /*7ae0*/  LOP3.LUT R0, RZ, R0, RZ, 0x33, !PT ;  /* 0x00000000ff007212 */ /* 0x000fd600078e33ff */
[----:B------:R-:W-:-:S05]  /*7af0*/  @P0 IMAD.HI.U32 R2, R0, c[0x0][0x330], RZ ;  /* 0x0000cc0000020a27 */ /* 0x000fca00078e00ff */
[----:B------:R-:W-:-:S04]  /*7b00*/  @P0 SHF.R.U32.HI R0, RZ, c[0x0][0x334], R2 ;  /* 0x0000cd00ff000a19 */ /* 0x000fc80000011602 */
[----:B------:R-:W-:Y:S01]  /*7b10*/  LOP3.LUT R0, RZ, R0, RZ, 0x33, !PT ;  /* 0x00000000ff007212 */ /* 0x000fe200078e33ff */
[----:B------:R-:W-:Y:S05]  /*7b20*/  BRA `(.L_x_1181) ;  /* 0x0000003000007947 */ /* 0x000fea0003800000 */
.L_x_1180:
[----:B------:R-:W-:-:S13]  /*7b30*/  ISETP.NE.AND P0, PT, R4, 0x1, PT ;  /* 0x000000010400780c */ /* 0x000fda0003f05270 */
[----:B------:R-:W-:-:S05]  /*7b40*/  @P0 IMAD.HI.U32 R2, R0, c[0x0][0x330], RZ ;  /* 0x0000cc0000020a27 */ /* 0x000fca00078e00ff */
[----:B------:R-:W-:Y:S02]  /*7b50*/  @P0 SHF.R.U32.HI R0, RZ, c[0x0][0x334], R2 ;  /* 0x0000cd00ff000a19 */ /* 0x000fe40000011602 */
.L_x_1181:
[----:B------:R-:W-:Y:S05]  /*7b60*/  BSYNC B0 ;  /* 0x0000000000007941 */ /* 0x000fea0003800000 */
.L_x_1179:
[----:B------:R-:W-:-:S05]  /*7b70*/  IMAD R0, R0, c[0x0][0x32c], RZ ;  /* 0x0000cb0000007a24 */ /* 0x000fca00078e02ff */
[----:B------:R-:W-:-:S05]  /*7b80*/  IMNMX R3, R3, R0, !PT ;  /* 0x0000000003037217 */ /* 0x000fca0007800200 */
.L_x_1178:
[----:B------:R-:W-:Y:S01]  /*7b90*/  IMAD.HI R0, R3, 0x2aaaaaab, RZ ;  /* 0x2aaaaaab03007827 */ /* 0x000fe200078e02ff */
[----:B------:R-:W-:Y:S01]  /*7ba0*/  PLOP3.LUT P1, PT, PT, PT, PT, 0x80, 0x0 ;  /* 0x000000000000781c */ /* 0x000fe20003f2f070 */
[----:B------:R-:W-:Y:S01]  /*7bb0*/  CS2R R12, SRZ ;  /* 0x00000000000c7805 */ /* 0x000fe2000001ff00 */
[----:B------:R-:W-:Y:S01]  /*7bc0*/  CS2R R132, SRZ ;  /* 0x0000000000847805 */ /* 0x000fe2000001ff00 */
[----:B------:R-:W-:Y:S01]  /*7bd0*/  IMAD.MOV.U32 R135, RZ, RZ, RZ ;  /* 0x000000ffff877224 */ /* 0x000fe200078e00ff */
[----:B------:R-:W-:Y:S01]  /*7be0*/  SHF.R.U32.HI R2, RZ, 0x1f, R0 ;  /* 0x0000001fff027819 */ /* 0x000fe20000011600 */
[----:B------:R-:W-:Y:S01]  /*7bf0*/  CS2R R14, SRZ ;  /* 0x00000000000e7805 */ /* 0x000fe2000001ff00 */
[----:B------:R-:W-:Y:S01]  /*7c00*/  IMAD.MOV.U32 R130, RZ, RZ, RZ ;  /* 0x000000ffff827224 */ /* 0x000fe200078e00ff */
[----:B------:R-:W-:Y:S01]  /*7c10*/  CS2R R128, SRZ ;  /* 0x0000000000807805 */ /* 0x000fe2000001ff00 */
[----:B------:R-:W-:Y:S01]  /*7c20*/  LEA.HI.SX32 R0, R0, R2, 0x1d ;  /* 0x0000000200007211 */ /* 0x000fe200078feaff */
[----:B------:R-:W-:Y:S01]  /*7c30*/  CS2R R10, SRZ ;  /* 0x00000000000a7805 */ /* 0x000fe2000001ff00 */
[----:B------:R-:W-:Y:S01]  /*7c40*/  MOV R126, RZ ;  /* 0x000000ff007e7202 */ /* 0x000fe20000000f00 */
[----:B------:R-:W-:Y:S01]  /*7c50*/  CS2R R124, SRZ ;  /* 0x00000000007c7805 */ /* 0x000fe2000001ff00 */
[----:B------:R-:W-:Y:S01]  /*7c60*/  IMNMX R234, RZ, R0, !PT ;  /* 0x00000000ffea7217 */ /* 0x000fe20007800200 */
[----:B------:R-:W-:Y:S01]  /*7c70*/  IMAD.MOV.U32 R122, RZ, RZ, RZ ;  /* 0x000000ffff7a7224 */ /* 0x000fe200078e00ff */
[----:B------:R-:W-:Y:S01]  /*7c80*/  CS2R R120, SRZ ;  /* 0x0000000000787805 */ /* 0x000fe2000001ff00 */
[----:B------:R-:W-:Y:S01]  /*7c90*/  CS2R R16, SRZ ;  /* 0x0000000000107805 */ /* 0x000fe2000001ff00 */
[----:B------:R-:W-:Y:S01]  /*7ca0*/  ISETP.GT.AND P0, PT, R222, R234, PT ;  /* 0x000000eade00720c */ /* 0x000fe20003f04270 */
        /* <DEDUP_REMOVED lines=57> */
[----:B------:R-:W-:Y:S01]  /*8040*/  MOV R148, RZ ;  /* 0x000000ff00947202 */ /* 0x000fe20000000f00 */
[----:B------:R-:W-:Y:S01]  /*8050*/  CS2R R146, SRZ ;  /* 0x0000000000927805 */ /* 0x000fe2000001ff00 */
[----:B------:R-:W-:Y:S01]  /*8060*/  CS2R R144, SRZ ;  /* 0x0000000000907805 */ /* 0x000fe2000001ff00 */
[----:B------:R-:W-:Y:S01]  /*8070*/  CS2R R142, SRZ ;  /* 0x00000000008e7805 */ /* 0x000fe2000001ff00 */
[----:B------:R-:W-:Y:S01]  /*8080*/  CS2R R140, SRZ ;  /* 0x00000000008c7805 */ /* 0x000fe2000001ff00 */
[----:B------:R-:W-:Y:S01]  /*8090*/  IMAD.MOV.U32 R49, RZ, RZ, RZ ;  /* 0x000000ffff317224 */ /* 0x000fe200078e00ff */
[----:B------:R-:W-:Y:S01]  /*80a0*/  MOV R137, RZ ;  /* 0x000000ff00897202 */ /* 0x000fe20000000f00 */
[----:B------:R-:W-:Y:S05]  /*80b0*/  @!P0 BRA `(.L_x_1182) ;  /* 0x00010a9000008947 */ /* 0x000fea0003800000 */
[----:B------:R-:W2:Y:S04]  /*80c0*/  LDL R40, [R1+0x70] ;  /* 0x0000700001287983 */ /* 0x000ea80000100800 */
[----:B------:R-:W3:Y:S01]  /*80d0*/  LDL R0, [R1+0x4c] ;  /* 0x00004c0001007983 */ /* 0x000ee20000100800 */
[----:B------:R-:W-:Y:S01]  /*80e0*/  ISETP.NE.U32.AND P0, PT, RZ, c[0x0][0x340], PT ;  /* 0x0000d000ff007a0c */ /* 0x000fe20003f05070 */
[----:B------:R-:W-:-:S03]  /*80f0*/  ULDC.64 UR4, c[0x0][0x18] ;  /* 0x0000060000047ab9 */ /* 0x000fc60000000a00 */
[----:B------:R-:W-:Y:S01]  /*8100*/  ISETP.NE.AND.EX P1, PT, RZ, c[0x0][0x344], PT, P0 ;  /* 0x0000d100ff007a0c */ /* 0x000fe20003f25300 */
[----:B------:R-:W1:Y:S01]  /*8110*/  S2R R7, SR_CTAID.Y ;  /* 0x0000000000077919 */ /* 0x000e620000002600 */
[----:B------:R-:W-:Y:S02]  /*8120*/  SHF.R.S32.HI R32, RZ, 0x1f, R166 ;  /* 0x0000001fff207819 */ /* 0x000fe400000114a6 */
[----:B------:R-:W-:-:S09]  /*8130*/  ISETP.NE.U32.AND P0, PT, RZ, c[0x0][0x348], PT ;  /* 0x0000d200ff007a0c */ /* 0x000fd20003f05070 */
[----:B------:R-:W-:Y:S01]  /*8140*/  @P1 IMAD.MOV.U32 R2, RZ, RZ, 0x4 ;  /* 0x00000004ff021424 */ /* 0x000fe200078e00ff */
[----:B------:R-:W-:Y:S01]  /*8150*/  LEA.HI R6, R32, R166, RZ, 0x3 ;  /* 0x000000a620067211 */ /* 0x000fe200078f18ff */
[----:B------:R-:W-:Y:S01]  /*8160*/  UIADD3 UR4, UP0, UR4, 0x10080, URZ ;  /* 0x0001008004047890 */ /* 0x000fe2000ff1e03f */
[----:B------:R-:W-:Y:S01]  /*8170*/  STL [R1+0x10], R19 ;  /* 0x0000101301007387 */ /* 0x000fe20000100800 */
[----:B------:R-:W-:Y:S02]  /*8180*/  P2R R13, PR, RZ, 0x2 ;  /* 0x00000002ff0d7803 */ /* 0x000fe40000000000 */
[----:B-1----:R-:W-:Y:S02]  /*8190*/  SHF.R.S32.HI R7, RZ, 0x1f, R7 ;  /* 0x0000001fff077819 */ /* 0x002fe40000011407 */
[----:B------:R-:W-:Y:S02]  /*81a0*/  SHF.R.S32.HI R29, RZ, 0x3, R6 ;  /* 0x00000003ff1d7819 */ /* 0x000fe40000011406 */
[----:B------:R-:W-:Y:S01]  /*81b0*/  ISETP.NE.AND.EX P0, PT, RZ, c[0x0][0x34c], PT, P0 ;  /* 0x0000d300ff007a0c */ /* 0x000fe20003f05300 */
[----:B--2---:R-:W-:-:S05]  /*81c0*/  @P1 IMAD.WIDE R2, R40, R2, c[0x0][0x340] ;  /* 0x0000d00028021625 */ /* 0x004fca00078e0202 */
[----:B------:R3:W2:Y:S01]  /*81d0*/  @P1 LDG.E R27, [R2.64] ;  /* 0x0000000e021b1981 */ /* 0x0006a2000c1e1900 */
[CC--:B------:R-:W-:Y:S01]  /*81e0*/  LEA.HI R31, R32.reuse, R166.reuse, RZ, 0x4 ;  /* 0x000000a6201f7211 */ /* 0x0c0fe200078f20ff */
[----:B------:R-:W-:Y:S01]  /*81f0*/  UIADD3.X UR5, URZ, UR5, URZ, UP0, !UPT ;  /* 0x000000053f057290 */ /* 0x000fe200087fe43f */
[----:B------:R-:W-:Y:S02]  /*8200*/  LEA.HI R12, R32, R166, RZ, 0x6 ;  /* 0x000000a6200c7211 */ /* 0x000fe400078f30ff */
[----:B------:R-:W-:Y:S02]  /*8210*/  IADD3 R145, R222, -0x1, RZ ;  /* 0xffffffffde917810 */ /* 0x000fe40007ffe0ff */
[----:B---3--:R-:W-:-:S05]  /*8220*/  SHF.R.S32.HI R2, RZ, 0x1f, R0 ;  /* 0x0000001fff027819 */ /* 0x008fca0000011400 */
[----:B------:R-:W-:-:S04]  /*8230*/  IMAD R2, R2, c[0x0][0x178], RZ ;  /* 0x00005e0002027a24 */ /* 0x000fc800078e02ff */
[C---:B------:R-:W-:Y:S02]  /*8240*/  IMAD R4, R0.reuse, c[0x0][0x17c], R2 ;  /* 0x00005f0000047a24 */ /* 0x040fe400078e0202 */
[----:B------:R-:W-:Y:S01]  /*8250*/  IMAD.WIDE.U32 R2, R0, c[0x0][0x178], RZ ;  /* 0x00005e0000027a25 */ /* 0x000fe200078e00ff */
[----:B------:R-:W-:-:S03]  /*8260*/  LOP3.LUT R0, R6, 0xfffffff8, RZ, 0xc0, !PT ;  /* 0xfffffff806007812 */ /* 0x000fc600078ec0ff */
[----:B------:R-:W-:Y:S02]  /*8270*/  IMAD.IADD R3, R3, 0x1, R4 ;  /* 0x0000000103037824 */ /* 0x000fe400078e0204 */
[----:B------:R-:W-:Y:S02]  /*8280*/  IMAD R4, R7, c[0x0][0x1b8], RZ ;  /* 0x00006e0007047a24 */ /* 0x000fe400078e02ff */
[----:B------:R-:W1:Y:S01]  /*8290*/  S2R R7, SR_CTAID.Y ;  /* 0x0000000000077919 */ /* 0x000e620000002600 */
[----:B------:R-:W-:Y:S01]  /*82a0*/  IMAD.IADD R26, R166, 0x1, -R0 ;  /* 0x00000001a61a7824 */ /* 0x000fe200078e0a00 */
[----:B------:R-:W-:-:S03]  /*82b0*/  SHF.R.S32.HI R0, RZ, 0x1f, R40 ;  /* 0x0000001fff007819 */ /* 0x000fc60000011428 */
[----:B------:R-:W-:Y:S01]  /*82c0*/  IMAD R8, R26, 0x20, R29 ;  /* 0x000000201a087824 */ /* 0x000fe200078e021d */
[----:B------:R-:W-:-:S03]  /*82d0*/  SEL R6, R0, RZ, !P0 ;  /* 0x000000ff00067207 */ /* 0x000fc60004000000 */
[----:B------:R-:W-:Y:S02]  /*82e0*/  IMAD.IADD R8, R164, 0x1, R8 ;  /* 0x00000001a4087824 */ /* 0x000fe400078e0208 */
[----:B------:R-:W-:Y:S02]  /*82f0*/  IMAD R6, R6, c[0x0][0x1c0], RZ ;  /* 0x0000700006067a24 */ /* 0x000fe400078e02ff */
[----:B------:R-:W-:Y:S02]  /*8300*/  IMAD.MOV.U32 R0, RZ, RZ, R8 ;  /* 0x000000ffff007224 */ /* 0x000fe400078e0008 */
[C---:B-1----:R-:W-:Y:S02]  /*8310*/  IMAD R4, R7.reuse, c[0x0][0x1bc], R4 ;  /* 0x00006f0007047a24 */ /* 0x042fe400078e0204 */
[----:B------:R-:W-:-:S04]  /*8320*/  IMAD.WIDE.U32 R2, R7, c[0x0][0x1b8], R2 ;  /* 0x00006e0007027a25 */ /* 0x000fc800078e0002 */
[----:B------:R-:W-:-:S04]  /*8330*/  @P2 IMAD.HI.U32 R7, R8, c[0x0][0x2c8], RZ ;  /* 0x0000b20008072a27 */ /* 0x000fc800078e00ff */
[----:B------:R-:W-:Y:S01]  /*8340*/  IMAD.IADD R3, R3, 0x1, R4 ;  /* 0x0000000103037824 */ /* 0x000fe200078e0204 */
[----:B------:R-:W-:Y:S02]  /*8350*/  SEL R4, R40, RZ, !P0 ;  /* 0x000000ff28047207 */ /* 0x000fe40004000000 */
[----:B------:R-:W-:-:S03]  /*8360*/  @P2 SHF.R.U32.HI R0, RZ, c[0x0][0x2cc], R7 ;  /* 0x0000b300ff002a19 */ /* 0x000fc60000011607 */
[C---:B------:R-:W-:Y:S01]  /*8370*/  IMAD R7, R4.reuse, c[0x0][0x1c4], R6 ;  /* 0x0000710004077a24 */ /* 0x040fe200078e0206 */
[----:B------:R-:W-:Y:S01]  /*8380*/  SHF.R.S32.HI R6, RZ, 0x1f, R0 ;  /* 0x0000001fff067819 */ /* 0x000fe20000011400 */
[----:B------:R-:W-:-:S04]  /*8390*/  IMAD.WIDE.U32 R2, R4, c[0x0][0x1c0], R2 ;  /* 0x0000700004027a25 */ /* 0x000fc800078e0002 */
[----:B------:R-:W-:Y:S02]  /*83a0*/  IMAD.MOV R4, RZ, RZ, -R0 ;  /* 0x000000ffff047224 */ /* 0x000fe400078e0a00 */
[----:B------:R-:W-:Y:S01]  /*83b0*/  IMAD.IADD R3, R3, 0x1, R7 ;  /* 0x0000000103037824 */ /* 0x000fe200078e0207 */
[----:B------:R-:W-:Y:S01]  /*83c0*/  LOP3.LUT R7, R31, 0xfffffff0, RZ, 0xc0, !PT ;  /* 0xfffffff01f077812 */ /* 0x000fe200078ec0ff */
[----:B------:R-:W-:Y:S02]  /*83d0*/  IMAD R6, R6, c[0x0][0x1b0], RZ ;  /* 0x00006c0006067a24 */ /* 0x000fe400078e02ff */
[----:B------:R-:W-:Y:S02]  /*83e0*/  IMAD R4, R4, c[0x0][0x2c4], R8 ;  /* 0x0000b10004047a24 */ /* 0x000fe400078e0208 */
[C---:B------:R-:W-:Y:S02]  /*83f0*/  IMAD R6, R0.reuse, c[0x0][0x1b4], R6 ;  /* 0x00006d0000067a24 */ /* 0x040fe400078e0206 */
[----:B------:R-:W-:Y:S01]  /*8400*/  IMAD.WIDE.U32 R2, R0, c[0x0][0x1b0], R2 ;  /* 0x00006c0000027a25 */ /* 0x000fe200078e0002 */
[----:B------:R-:W-:-:S03]  /*8410*/  SHF.R.S32.HI R0, RZ, 0x1f, R4 ;  /* 0x0000001fff007819 */ /* 0x000fc60000011404 */
[----:B------:R-:W-:Y:S02]  /*8420*/  IMAD.IADD R3, R3, 0x1, R6 ;  /* 0x0000000103037824 */ /* 0x000fe400078e0206 */
[----:B------:R-:W-:Y:S02]  /*8430*/  IMAD R0, R0, c[0x0][0x1a8], RZ ;  /* 0x00006a0000007a24 */ /* 0x000fe400078e02ff */
[----:B------:R-:W-:-:S04]  /*8440*/  IMAD.WIDE.U32 R2, R4, c[0x0][0x1a8], R2 ;  /* 0x00006a0004027a25 */ /* 0x000fc800078e0002 */
[----:B------:R-:W-:Y:S01]  /*8450*/  IMAD R10, R4, c[0x0][0x1ac], R0 ;  /* 0x00006b00040a7a24 */ /* 0x000fe200078e0200 */
[----:B------:R-:W-:Y:S01]  /*8460*/  LEA R20, P0, R2, c[0x0][0x160], 0x1 ;  /* 0x0000580002147a11 */ /* 0x000fe200078008ff */
[----:B------:R-:W-:Y:S02]  /*8470*/  IMAD.IADD R0, R166, 0x1, -R7 ;  /* 0x00000001a6007824 */ /* 0x000fe400078e0a07 */
[----:B------:R-:W-:Y:S02]  /*8480*/  IMAD.SHL.U32 R4, R29, 0x40, RZ ;  /* 0x000000401d047824 */ /* 0x000fe400078e00ff */
[----:B------:R-:W-:Y:S01]  /*8490*/  IMAD.U32 R6, RZ, RZ, UR4 ;  /* 0x00000004ff067e24 */ /* 0x000fe2000f8e00ff */
[----:B------:R-:W-:Y:S01]  /*84a0*/  SHF.R.S32.HI R11, RZ, 0x1f, R0 ;  /* 0x0000001fff0b7819 */ /* 0x000fe20000011400 */
[----:B------:R-:W-:Y:S01]  /*84b0*/  IMAD.U32 R7, RZ, RZ, UR5 ;  /* 0x00000005ff077e24 */ /* 0x000fe2000f8e00ff */
[----:B------:R-:W-:Y:S01]  /*84c0*/  LOP3.LUT R4, R4, 0x1c0, RZ, 0xc0, !PT ;  /* 0x000001c004047812 */ /* 0x000fe200078ec0ff */
[----:B------:R-:W-:Y:S01]  /*84d0*/  IMAD.SHL.U32 R8, R26, 0x8, RZ ;  /* 0x000000081a087824 */ /* 0x000fe200078e00ff */
[----:B------:R-:W-:Y:S01]  /*84e0*/  LEA.HI R30, R11, R0, RZ, 0x3 ;  /* 0x000000000b1e7211 */ /* 0x000fe200078f18ff */
[----:B------:R-:W-:Y:S01]  /*84f0*/  IMAD.IADD R3, R3, 0x1, R10 ;  /* 0x0000000103037824 */ /* 0x000fe200078e020a */
[----:B------:R1:W-:Y:S01]  /*8500*/  STL.64 [R1+0x8], R6 ;  /* 0x0000080601007387 */ /* 0x0003e20000100a00 */
[----:B------:R-:W-:-:S02]  /*8510*/  SHF.R.U32.HI R9, RZ, 0x3, R4 ;  /* 0x00000003ff097819 */ /* 0x000fc40000011604 */
[----:B------:R-:W-:Y:S02]  /*8520*/  LOP3.LUT R4, R4, 0x38, R8, 0xf8, !PT ;  /* 0x0000003804047812 */ /* 0x000fe400078ef808 */
[----:B------:R-:W-:Y:S02]  /*8530*/  LEA.HI.X R18, R2, c[0x0][0x164], R3, 0x1, P0 ;  /* 0x0000590002127a11 */ /* 0x000fe400000f0c03 */
[----:B------:R-:W-:Y:S02]  /*8540*/  ISETP.NE.AND P0, PT, R13, RZ, PT ;  /* 0x000000ff0d00720c */ /* 0x000fe40003f05270 */
[C---:B------:R-:W-:Y:S02]  /*8550*/  IADD3 R22, R8.reuse, 0x40, RZ ;  /* 0x0000004008167810 */ /* 0x040fe40007ffe0ff */
[C---:B------:R-:W-:Y:S02]  /*8560*/  IADD3 R23, R8.reuse, 0x80, RZ ;  /* 0x0000008008177810 */ /* 0x040fe40007ffe0ff */
[----:B------:R-:W-:-:S02]  /*8570*/  IADD3 R24, R8, 0xc0, RZ ;  /* 0x000000c008187810 */ /* 0x000fc40007ffe0ff */
[----:B------:R-:W-:Y:S01]  /*8580*/  LOP3.LUT R4, R4, R9, RZ, 0x3c, !PT ;  /* 0x0000000904047212 */ /* 0x000fe200078e3cff */
[----:B------:R-:W-:Y:S01]  /*8590*/  IMAD.MOV.U32 R9, RZ, RZ, 0x10 ;  /* 0x00000010ff097424 */ /* 0x000fe200078e00ff */
[----:B------:R-:W-:Y:S02]  /*85a0*/  ISETP.GE.AND P3, PT, R8, c[0x0][0x198], PT ;  /* 0x0000660008007a0c */ /* 0x000fe40003f66270 */
[----:B------:R-:W-:Y:S02]  /*85b0*/  ISETP.GE.AND P6, PT, R22, c[0x0][0x198], PT ;  /* 0x0000660016007a0c */ /* 0x000fe40003fc6270 */
[----:B------:R-:W-:Y:S02]  /*85c0*/  ISETP.GE.AND P5, PT, R23, c[0x0][0x198], PT ;  /* 0x0000660017007a0c */ /* 0x000fe40003fa6270 */
[----:B------:R-:W-:Y:S02]  /*85d0*/  ISETP.GE.AND P4, PT, R24, c[0x0][0x198], PT ;  /* 0x0000660018007a0c */ /* 0x000fe40003f86270 */
[----:B-1----:R-:W-:Y:S01]  /*85e0*/  LOP3.LUT R7, R30, 0xfffffff8, RZ, 0xc0, !PT ;  /* 0xfffffff81e077812 */ /* 0x002fe200078ec0ff */
[----:B------:R-:W-:-:S04]  /*85f0*/  IMAD.SHL.U32 R6, R12, 0x8, RZ ;  /* 0x000000080c067824 */ /* 0x000fc800078e00ff */
[----:B------:R-:W-:Y:S01]  /*8600*/  IMAD.IADD R28, R0, 0x1, -R7 ;  /* 0x00000001001c7824 */ /* 0x000fe200078e0a07 */
[----:B------:R-:W-:Y:S01]  /*8610*/  LOP3.LUT R21, R4, 0xfffffe00, R6, 0xf8, !PT ;  /* 0xfffffe0004157812 */ /* 0x000fe200078ef806 */
[----:B------:R-:W-:-:S03]  /*8620*/  IMAD.MOV.U32 R6, RZ, RZ, 0x20 ;  /* 0x00000020ff067424 */ /* 0x000fc600078e00ff */
[----:B------:R-:W-:-:S05]  /*8630*/  R2P PR, R28, 0x6 ;  /* 0x000000061c007804 */ /* 0x000fca0000000000 */
[----:B------:R-:W-:Y:S02]  /*8640*/  SEL R9, R9, 0xfffffff0, !P1 ;  /* 0xfffffff009097807 */ /* 0x000fe40004800000 */
[----:B------:R-:W-:Y:S01]  /*8650*/  SEL R6, R6, 0xffffffe0, !P2 ;  /* 0xffffffe006067807 */ /* 0x000fe20005000000 */
[----:B--2---:R-:W-:Y:S01]  /*8660*/  @!P0 IMAD.MOV.U32 R27, RZ, RZ, R40 ;  /* 0x000000ffff1b8224 */ /* 0x004fe200078e0028 */
[----:B------:R-:W-:Y:S05]  /*8670*/  BRA.DIV ~URZ, `(.L_x_1183) ;  /* 0x00012de27f007947 */ /* 0x000fea000b800000 */
[----:B------:R1:W2:Y:S02]  /*8680*/  SHFL.IDX PT, R0, R18, RZ, 0x181f ;  /* 0x00181fff12007589 */ /* 0x0002a400000e0000 */
.L_x_1313:
[----:B------:R-:W-:Y:S05]  /*8690*/  BRA.DIV ~URZ, `(.L_x_1184) ;  /* 0x00012e427f007947 */ /* 0x000fea000b800000 */
[----:B------:R3:W4:Y:S02]  /*86a0*/  SHFL.IDX PT, R2, R20, RZ, 0x181f ;  /* 0x00181fff14027589 */ /* 0x00072400000e0000 */
.L_x_1314:
[----:B------:R-:W-:Y:S01]  /*86b0*/  IMAD R19, R19, c[0x0][0x2c4], RZ ;  /* 0x0000b10013137a24 */ /* 0x000fe200078e02ff */
[----:B------:R-:W-:Y:S01]  /*86c0*/  IADD3 R17, R164, R29, RZ ;  /* 0x0000001da4117210 */ /* 0x000fe20007ffe0ff */
[----:B------:R-:W-:Y:S01]  /*86d0*/  BSSY B0, `(.L_x_1185) ;  /* 0x0000019000007945 */ /* 0x000fe20003800000 */
[----:B--2---:R-:W-:Y:S02]  /*86e0*/  MOV R3, R0 ;  /* 0x0000000000037202 */ /* 0x004fe40000000f00 */
[----:B------:R-:W-:-:S13]  /*86f0*/  ISETP.GE.AND P0, PT, R17, R19, PT ;  /* 0x000000131100720c */ /* 0x000fda0003f06270 */
[----:B------:R-:W-:Y:S05]  /*8700*/  @P0 BRA `(.L_x_1186) ;  /* 0x0000015000000947 */ /* 0x000fea0003800000 */
[----:B------:R-:W-:Y:S01]  /*8710*/  SHF.R.S32.HI R7, RZ, 0x1f, R22 ;  /* 0x0000001fff077819 */ /* 0x000fe20000011416 */
[----:B----4-:R-:W-:Y:S01]  /*8720*/  IMAD.WIDE R14, R8, 0x2, R2 ;  /* 0x00000002080e7825 */ /* 0x010fe200078e0202 */
        /* <DEDUP_REMOVED lines=11> */
[----:B------:R-:W-:Y:S01]  /*87e0*/  @!PT LDS RZ, [RZ] ;  /* 0x00000000fffff984 */ /* 0x000fe20000000800 */
[----:B------:R-:W-:Y:S01]  /*87f0*/  @!PT LDS RZ, [RZ] ;  /* 0x00000000fffff984 */ /* 0x000fe20000000800 */
[----:B------:R2:W-:Y:S01]  /*8800*/  LDGSTS.E.BYPASS.LTC128B.128 [R0+0x10080], [R14.64], !P3 ;  /* 0x100800000e007fae */ /* 0x0005e2000d901d4e */
[----:B------:R-:W-:-:S03]  /*8810*/  IMAD.WIDE R10, R4, 0x2, R2 ;  /* 0x00000002040a7825 */ /* 0x000fc600078e0202 */
[----:B------:R2:W-:Y:S01]  /*8820*/  LDGSTS.E.BYPASS.LTC128B.128 [R0+0x14080], [R12.64], !P6 ;  /* 0x140800000c007fae */ /* 0x0005e2000f101d4e */
[----:B------:R-:W-:-:S03]  /*8830*/  IMAD.WIDE R2, R16, 0x2, R2 ;  /* 0x0000000210027825 */ /* 0x000fc600078e0202 */
[----:B------:R2:W-:Y:S04]  /*8840*/  LDGSTS.E.BYPASS.LTC128B.128 [R0+0x18080], [R10.64], !P5 ;  /* 0x180800000a007fae */ /* 0x0005e8000e901d4e */
[----:B------:R2:W-:Y:S02]  /*8850*/  LDGSTS.E.BYPASS.LTC128B.128 [R0+0x1c080], [R2.64], !P4 ;  /* 0x1c08000002007fae */ /* 0x0005e4000e101d4e */
.L_x_1186:
[----:B------:R-:W-:Y:S05]  /*8860*/  BSYNC B0 ;  /* 0x0000000000007941 */ /* 0x000fea0003800000 */
.L_x_1185:
[----:B------:R-:W-:Y:S05]  /*8870*/  BRA.DIV ~URZ, `(.L_x_1187) ;  /* 0x00012ce27f007947 */ /* 0x000fea000b800000 */
[----:B------:R1:W2:Y:S04]  /*8880*/  SHFL.IDX PT, R4, R18, 0x1, 0x181f ;  /* 0x00381f0012047f89 */ /* 0x0002a800000e0000 */
[----:B--2-4-:R1:W2:Y:S02]  /*8890*/  SHFL.IDX PT, R2, R20, 0x1, 0x181f ;  /* 0x00381f0014027f89 */ /* 0x0142a400000e0000 */
.L_x_1315:
[----:B------:R-:W-:Y:S01]  /*88a0*/  IADD3 R0, R17, 0x20, RZ ;  /* 0x0000002011007810 */ /* 0x000fe20007ffe0ff */
[----:B------:R-:W-:Y:S01]  /*88b0*/  BSSY B0, `(.L_x_1188) ;  /* 0x0000019000007945 */ /* 0x000fe20003800000 */
[----:B------:R-:W-:-:S02]  /*88c0*/  IMAD.MOV.U32 R3, RZ, RZ, R4 ;  /* 0x000000ffff037224 */ /* 0x000fc400078e0004 */
[----:B------:R-:W-:-:S13]  /*88d0*/  ISETP.GE.AND P0, PT, R0, R19, PT ;  /* 0x000000130000720c */ /* 0x000fda0003f06270 */
[----:B------:R-:W-:Y:S05]  /*88e0*/  @P0 BRA `(.L_x_1189) ;  /* 0x0000015000000947 */ /* 0x000fea0003800000 */
[----:B------:R-:W-:Y:S01]  /*88f0*/  SHF.R.S32.HI R7, RZ, 0x1f, R22 ;  /* 0x0000001fff077819 */ /* 0x000fe20000011416 */
[----:B--2---:R-:W-:Y:S01]  /*8900*/  IMAD.WIDE R14, R8, 0x2, R2 ;  /* 0x00000002080e7825 */ /* 0x004fe200078e0202 */
        /* <DEDUP_REMOVED lines=19> */
.L_x_1189:
[----:B------:R-:W-:Y:S05]  /*8a40*/  BSYNC B0 ;  /* 0x0000000000007941 */ /* 0x000fea0003800000 */
.L_x_1188:
[----:B------:R-:W-:Y:S05]  /*8a50*/  BRA.DIV ~URZ, `(.L_x_1190) ;  /* 0x00012bf27f007947 */ /* 0x000fea000b800000 */
[----:B------:R4:W1:Y:S02]  /*8a60*/  SHFL.IDX PT, R4, R18, 0x2, 0x181f ;  /* 0x00581f0012047f89 */ /* 0x00086400000e0000 */
.L_x_1316:
[----:B------:R-:W-:Y:S05]  /*8a70*/  BRA.DIV ~URZ, `(.L_x_1191) ;  /* 0x00012c527f007947 */ /* 0x000fea000b800000 */
[----:B--2---:R2:W3:Y:S02]  /*8a80*/  SHFL.IDX PT, R2, R20, 0x2, 0x181f ;  /* 0x00581f0014027f89 */ /* 0x0044e400000e0000 */
.L_x_1317:
[----:B------:R-:W-:Y:S01]  /*8a90*/  IADD3 R0, R17, 0x40, RZ ;  /* 0x0000004011007810 */ /* 0x000fe20007ffe0ff */
[----:B------:R-:W-:Y:S01]  /*8aa0*/  BSSY B0, `(.L_x_1192) ;  /* 0x0000019000007945 */ /* 0x000fe20003800000 */
[----:B-1----:R-:W-:Y:S02]  /*8ab0*/  IMAD.MOV.U32 R3, RZ, RZ, R4 ;  /* 0x000000ffff037224 */ /* 0x002fe400078e0004 */
[----:B------:R-:W-:-:S13]  /*8ac0*/  ISETP.GE.AND P0, PT, R0, R19, PT ;  /* 0x000000130000720c */ /* 0x000fda0003f06270 */
[----:B------:R-:W-:Y:S05]  /*8ad0*/  @P0 BRA `(.L_x_1193) ;  /* 0x0000015000000947 */ /* 0x000fea0003800000 */
[----:B------:R-:W-:Y:S01]  /*8ae0*/  SHF.R.S32.HI R7, RZ, 0x1f, R22 ;  /* 0x0000001fff077819 */ /* 0x000fe20000011416 */
[----:B---3--:R-:W-:Y:S01]  /*8af0*/  IMAD.WIDE R14, R8, 0x2, R2 ;  /* 0x00000002080e7825 */ /* 0x008fe200078e0202 */
        /* <DEDUP_REMOVED lines=19> */
.L_x_1193:
[----:B------:R-:W-:Y:S05]  /*8c30*/  BSYNC B0 ;  /* 0x0000000000007941 */ /* 0x000fea0003800000 */
.L_x_1192:
[----:B------:R-:W-:Y:S05]  /*8c40*/  BRA.DIV ~URZ, `(.L_x_1194) ;  /* 0x00012b027f007947 */ /* 0x000fea000b800000 */
[----:B-1----:R1:W2:Y:S04]  /*8c50*/  SHFL.IDX PT, R11, R18, 0x3, 0x181f ;  /* 0x00781f00120b7f89 */ /* 0x0022a800000e0000 */
[----:B------:R1:W4:Y:S02]  /*8c60*/  SHFL.IDX PT, R10, R20, 0x3, 0x181f ;  /* 0x00781f00140a7f89 */ /* 0x00032400000e0000 */
.L_x_1318:
[----:B----4-:R-:W4:Y:S04]  /*8c70*/  LDL R128, [R1] ;  /* 0x0000000001807983 */ /* 0x010f280000100800 */
[----:B------:R1:W5:Y:S04]  /*8c80*/  LDL R25, [R1+0x64] ;  /* 0x0000640001197983 */ /* 0x0003680000100800 */
[----:B------:R1:W5:Y:S01]  /*8c90*/  LDL R238, [R1+0x48] ;  /* 0x0000480001ee7983 */ /* 0x0003620000100800 */
[----:B------:R-:W-:Y:S01]  /*8ca0*/  IADD3 R0, R17, 0x60, RZ ;  /* 0x0000006011007810 */ /* 0x000fe20007ffe0ff */
[----:B------:R-:W-:Y:S01]  /*8cb0*/  ULDC.64 UR4, c[0x0][0x40] ;  /* 0x0000100000047ab9 */ /* 0x000fe20000000a00 */
[----:B---3--:R-:W-:Y:S01]  /*8cc0*/  IADD3 R2, P1, R1, c[0x0][0x20], RZ ;  /* 0x0000080001027a10 */ /* 0x008fe20007f3e0ff */
[----:B------:R-:W-:Y:S01]  /*8cd0*/  UIADD3 UR4, UP0, UR4, 0x160, URZ ;  /* 0x0000016004047890 */ /* 0x000fe2000ff1e03f */
[----:B------:R-:W-:Y:S01]  /*8ce0*/  ISETP.GE.AND P0, PT, R0, R19, PT ;  /* 0x000000130000720c */ /* 0x000fe20003f06270 */
[----:B-12---:R-:W1:Y:S01]  /*8cf0*/  S2R R20, SR_CTAID.Y ;  /* 0x0000000000147919 */ /* 0x006e620000002600 */
[----:B------:R-:W-:Y:S01]  /*8d00*/  SHF.R.S32.HI R15, RZ, 0x4, R31 ;  /* 0x00000004ff0f7819 */ /* 0x000fe2000001141f */
[----:B------:R-:W-:Y:S01]  /*8d10*/  IMAD.X R3, RZ, RZ, c[0x0][0x24], P1 ;  /* 0x00000900ff037624 */ /* 0x000fe200008e06ff */
[----:B------:R-:W-:Y:S01]  /*8d20*/  UIADD3.X UR5, URZ, UR5, URZ, UP0, !UPT ;  /* 0x000000053f057290 */ /* 0x000fe200087fe43f */
[----:B------:R-:W-:Y:S01]  /*8d30*/  IADD3 R16, P2, R2, 0x48, RZ ;  /* 0x0000004802107810 */ /* 0x000fe20007f5e0ff */
[----:B------:R-:W-:Y:S01]  /*8d40*/  IMAD.WIDE.U32 R240, R27, c[0x0][0x2b0], RZ ;  /* 0x0000ac001bf07a25 */ /* 0x000fe200078e00ff */
[----:B------:R-:W-:Y:S01]  /*8d50*/  LOP3.LUT R212, R212, 0xfffffeff, RZ, 0xc0, !PT ;  /* 0xfffffeffd4d47812 */ /* 0x000fe200078ec0ff */
[----:B------:R-:W-:Y:S02]  /*8d60*/  STL.64 [R1+0x20], R2 ;  /* 0x0000200201007387 */ /* 0x000fe40000100a00 */
[----:B------:R-:W-:-:S03]  /*8d70*/  IMAD.X R17, RZ, RZ, R3, P2 ;  /* 0x000000ffff117224 */ /* 0x000fc600010e0603 */
[----:B------:R-:W-:Y:S01]  /*8d80*/  @!P0 IMAD.SHL.U32 R18, R21, 0x2, RZ ;  /* 0x0000000215128824 */ /* 0x000fe200078e00ff */
[----:B------:R-:W-:Y:S01]  /*8d90*/  @!P0 SHF.R.S32.HI R0, RZ, 0x1f, R24 ;  /* 0x0000001fff008819 */ /* 0x000fe20000011418 */
[----:B------:R-:W-:Y:S01]  /*8da0*/  @!P0 IMAD.WIDE R12, R8, 0x2, R10 ;  /* 0x00000002080c8825 */ /* 0x000fe200078e020a */
[----:B------:R-:W-:Y:S01]  /*8db0*/  @!P0 SHF.R.S32.HI R4, RZ, 0x1f, R23 ;  /* 0x0000001fff048819 */ /* 0x000fe20000011417 */
[----:B------:R-:W-:Y:S01]  /*8dc0*/  STL.64 [R1+0x30], R16 ;  /* 0x0000301001007387 */ /* 0x000fe20000100a00 */
[----:B------:R-:W-:Y:S02]  /*8dd0*/  @!P0 LEA.HI R8, R0, R24, RZ, 0x3 ;  /* 0x0000001800088211 */ /* 0x000fe400078f18ff */
[----:B------:R-:W-:Y:S01]  /*8de0*/  @!P0 SHF.R.S32.HI R7, RZ, 0x1f, R22 ;  /* 0x0000001fff078819 */ /* 0x000fe20000011416 */
[----:B------:R-:W-:Y:S01]  /*8df0*/  @!PT LDS RZ, [RZ] ;  /* 0x00000000fffff984 */ /* 0x000fe20000000800 */
[----:B------:R-:W-:Y:S01]  /*8e00*/  @!PT LDS RZ, [RZ] ;  /* 0x00000000fffff984 */ /* 0x000fe20000000800 */
[----:B------:R-:W-:Y:S01]  /*8e10*/  @!PT LDS RZ, [RZ] ;  /* 0x00000000fffff984 */ /* 0x000fe20000000800 */
[----:B------:R2:W-:Y:S01]  /*8e20*/  @!P0 LDGSTS.E.BYPASS.LTC128B.128 [R18+0x13080], [R12.64], !P3 ;  /* 0x130800000c128fae */ /* 0x0005e2000d901d4e */
[----:B------:R-:W-:Y:S02]  /*8e30*/  IADD3 R14, P3, R2, 0x10, RZ ;  /* 0x00000010020e7810 */ /* 0x000fe40007f7e0ff */
[----:B------:R-:W-:-:S02]  /*8e40*/  @!P0 LEA.HI R19, R4, R23, RZ, 0x3 ;  /* 0x0000001704138211 */ /* 0x000fc400078f18ff */
[----:B------:R-:W-:Y:S02]  /*8e50*/  @!P0 LEA.HI R7, R7, R22, RZ, 0x3 ;  /* 0x0000001607078211 */ /* 0x000fe400078f18ff */
[----:B------:R-:W-:Y:S02]  /*8e60*/  @!P0 LOP3.LUT R8, R8, 0xfffffff8, RZ, 0xc0, !PT ;  /* 0xfffffff808088812 */ /* 0x000fe400078ec0ff */
[----:B------:R-:W-:Y:S02]  /*8e70*/  @!P0 LOP3.LUT R4, R7, 0xfffffff8, RZ, 0xc0, !PT ;  /* 0xfffffff807048812 */ /* 0x000fe400078ec0ff */
[----:B-1----:R-:W-:Y:S02]  /*8e80*/  SHF.R.S32.HI R33, RZ, 0x1f, R20 ;  /* 0x0000001fff217819 */ /* 0x002fe40000011414 */
[----:B------:R-:W1:Y:S01]  /*8e90*/  S2R R20, SR_CTAID.Y ;  /* 0x0000000000147919 */ /* 0x000e620000002600 */
[----:B--2---:R-:W-:Y:S02]  /*8ea0*/  LEA.HI R13, R31, R15, RZ, 0x1 ;  /* 0x0000000f1f0d7211 */ /* 0x004fe400078f08ff */
[----:B------:R-:W-:-:S02]  /*8eb0*/  IADD3 R12, P1, R2, 0x4, RZ ;  /* 0x00000004020c7810 */ /* 0x000fc40007f3e0ff */
[----:B------:R-:W-:-:S03]  /*8ec0*/  LOP3.LUT R0, R13, 0xfffffffe, RZ, 0xc0, !PT ;  /* 0xfffffffe0d007812 */ /* 0x000fc600078ec0ff */
[--C-:B------:R-:W-:Y:S02]  /*8ed0*/  IMAD.X R13, RZ, RZ, R3.reuse, P1 ;  /* 0x000000ffff0d7224 */ /* 0x100fe400008e0603 */
[----:B------:R-:W-:Y:S02]  /*8ee0*/  IMAD.IADD R23, R15, 0x1, -R0 ;  /* 0x000000010f177824 */ /* 0x000fe400078e0a00 */
[----:B------:R-:W-:Y:S01]  /*8ef0*/  IMAD.X R15, RZ, RZ, R3, P3 ;  /* 0x000000ffff0f7224 */ /* 0x000fe200018e0603 */
[----:B------:R2:W-:Y:S01]  /*8f00*/  STL.64 [R1+0x38], R12 ;  /* 0x0000380c01007387 */ /* 0x0005e20000100a00 */
[----:B------:R-:W-:Y:S02]  /*8f10*/  IMAD.SHL.U32 R0, R28, 0x40, RZ ;  /* 0x000000401c007824 */ /* 0x000fe400078e00ff */
[----:B------:R-:W-:Y:S01]  /*8f20*/  IMAD.SHL.U32 R7, R23, 0x8, RZ ;  /* 0x0000000817077824 */ /* 0x000fe200078e00ff */
[----:B------:R3:W-:Y:S02]  /*8f30*/  STL.64 [R1+0x28], R14 ;  /* 0x0000280e01007387 */ /* 0x0007e40000100a00 */
[----:B------:R-:W-:-:S04]  /*8f40*/  LOP3.LUT R0, R0, 0x1c0, RZ, 0xc0, !PT ;  /* 0x000001c000007812 */ /* 0x000fc800078ec0ff */
[----:B------:R-:W-:Y:S02]  /*8f50*/  LOP3.LUT R7, R0, 0x8, R7, 0xf8, !PT ;  /* 0x0000000800077812 */ /* 0x000fe400078ef807 */
[----:B------:R-:W-:-:S04]  /*8f60*/  SHF.R.U32.HI R0, RZ, 0x3, R0 ;  /* 0x00000003ff007819 */ /* 0x000fc80000011600 */
[----:B------:R-:W-:Y:S01]  /*8f70*/  LOP3.LUT R22, R7, R0, RZ, 0x3c, !PT ;  /* 0x0000000007167212 */ /* 0x000fe200078e3cff */
[----:B------:R-:W-:Y:S01]  /*8f80*/  IMAD.SHL.U32 R7, R30, 0x40, RZ ;  /* 0x000000401e077824 */ /* 0x000fe200078e00ff */
[----:B------:R-:W-:Y:S01]  /*8f90*/  SHF.R.S32.HI R0, RZ, 0x1f, R27 ;  /* 0x0000001fff007819 */ /* 0x000fe2000001141b */
[----:B-1----:R-:W-:-:S03]  /*8fa0*/  IMAD.WIDE.U32 R30, R20, c[0x0][0x210], RZ ;  /* 0x00008400141e7a25 */ /* 0x002fc600078e00ff */
[----:B------:R-:W-:Y:S01]  /*8fb0*/  LOP3.LUT R21, R7, 0xfffffe00, RZ, 0xc0, !PT ;  /* 0xfffffe0007157812 */ /* 0x000fe200078ec0ff */
[----:B------:R-:W-:Y:S01]  /*8fc0*/  IMAD R0, R0, c[0x0][0x2b0], RZ ;  /* 0x0000ac0000007a24 */ /* 0x000fe200078e02ff */
[----:B--2---:R-:W-:Y:S01]  /*8fd0*/  IADD3 R12, P1, R2, 0x8, RZ ;  /* 0x00000008020c7810 */ /* 0x004fe20007f3e0ff */
[----:B---3--:R-:W-:Y:S02]  /*8fe0*/  IMAD.U32 R14, RZ, RZ, UR4 ;  /* 0x00000004ff0e7e24 */ /* 0x008fe4000f8e00ff */
[----:B------:R-:W-:Y:S02]  /*8ff0*/  IMAD.U32 R15, RZ, RZ, UR5 ;  /* 0x00000005ff0f7e24 */ /* 0x000fe4000f8e00ff */
[----:B------:R-:W-:-:S03]  /*9000*/  IMAD.X R13, RZ, RZ, R3, P1 ;  /* 0x000000ffff0d7224 */ /* 0x000fc600008e0603 */
[----:B------:R1:W-:Y:S04]  /*9010*/  STL.64 [R1+0x18], R14 ;  /* 0x0000180e01007387 */ /* 0x0003e80000100a00 */
[----:B------:R2:W-:Y:S01]  /*9020*/  STL.64 [R1+0x40], R12 ;  /* 0x0000400c01007387 */ /* 0x0005e20000100a00 */
[----:B-1----:R-:W-:Y:S01]  /*9030*/  @!P0 IMAD.WIDE R14, R4, 0x2, R10 ;  /* 0x00000002040e8825 */ /* 0x002fe200078e020a */
[----:B--2---:R-:W-:-:S04]  /*9040*/  @!P0 LOP3.LUT R12, R19, 0xfffffff8, RZ, 0xc0, !PT ;  /* 0xfffffff8130c8812 */ /* 0x004fc800078ec0ff */
[----:B------:R1:W-:Y:S01]  /*9050*/  @!P0 LDGSTS.E.BYPASS.LTC128B.128 [R18+0x17080], [R14.64], !P6 ;  /* 0x170800000e128fae */ /* 0x0003e2000f101d4e */
[----:B------:R-:W-:-:S04]  /*9060*/  @!P0 IMAD.WIDE R12, R12, 0x2, R10 ;  /* 0x000000020c0c8825 */ /* 0x000fc800078e020a */
[----:B------:R-:W-:Y:S01]  /*9070*/  @!P0 IMAD.WIDE R10, R8, 0x2, R10 ;  /* 0x00000002080a8825 */ /* 0x000fe200078e020a */
[----:B------:R2:W-:Y:S03]  /*9080*/  @!P0 LDGSTS.E.BYPASS.LTC128B.128 [R18+0x1b080], [R12.64], !P5 ;  /* 0x1b0800000c128fae */ /* 0x0005e6000e901d4e */
[----:B------:R-:W-:Y:S01]  /*9090*/  IMAD R8, R33, c[0x0][0x210], RZ ;  /* 0x0000840021087a24 */ /* 0x000fe200078e02ff */
[----:B------:R3:W-:Y:S01]  /*90a0*/  @!P0 LDGSTS.E.BYPASS.LTC128B.128 [R18+0x1f080], [R10.64], !P4 ;  /* 0x1f0800000a128fae */ /* 0x0007e2000e101d4e */
[----:B------:R-:W-:Y:S02]  /*90b0*/  LOP3.LUT P0, RZ, R26, 0x4, RZ, 0xc0, !PT ;  /* 0x000000041aff7812 */ /* 0x000fe4000780c0ff */
[----:B------:R-:W-:Y:S01]  /*90c0*/  IMAD R8, R20, c[0x0][0x214], R8 ;  /* 0x0000850014087a24 */ /* 0x000fe200078e0208 */
[----:B------:R-:W0:Y:S01]  /*90d0*/  LDGDEPBAR ;  /* 0x00000000000079af */ /* 0x000e220000000000 */
[----:B------:R-:W-:Y:S02]  /*90e0*/  WARPSYNC 0xffffffff ;  /* 0xffffffff00007948 */ /* 0x000fe40003800000 */
[----:B------:R-:W-:-:S02]  /*90f0*/  IMAD.IADD R246, R31, 0x1, R8 ;  /* 0x000000011ff67824 */ /* 0x000fc400078e0208 */
[----:B--2---:R-:W-:Y:S02]  /*9100*/  IMAD.MOV.U32 R13, RZ, RZ, 0x20 ;  /* 0x00000020ff0d7424 */ /* 0x004fe400078e00ff */
[----:B------:R-:W-:Y:S02]  /*9110*/  IMAD.SHL.U32 R12, R26, 0x40, RZ ;  /* 0x000000401a0c7824 */ /* 0x000fe400078e00ff */
[----:B---3--:R-:W-:Y:S01]  /*9120*/  IMAD R11, R27, c[0x0][0x2b4], R0 ;  /* 0x0000ad001b0b7a24 */ /* 0x008fe200078e0200 */
[----:B------:R-:W-:Y:S01]  /*9130*/  SEL R7, R13, 0xffffffe0, !P0 ;  /* 0xffffffe00d077807 */ /* 0x000fe20004000000 */
[----:B------:R-:W-:Y:S02]  /*9140*/  IMAD R10, R33, c[0x0][0x1e8], RZ ;  /* 0x00007a00210a7a24 */ /* 0x000fe400078e02ff */
[----:B-1----:R-:W-:-:S04]  /*9150*/  IMAD.WIDE.U32 R18, R20, c[0x0][0x1e8], RZ ;  /* 0x00007a0014127a25 */ /* 0x002fc800078e00ff */
[----:B------:R-:W-:Y:S01]  /*9160*/  IMAD R10, R20, c[0x0][0x1ec], R10 ;  /* 0x00007b00140a7a24 */ /* 0x000fe200078e020a */
[----:B------:R-:W-:Y:S01]  /*9170*/  LOP3.LUT R20, R12, 0x1c0, RZ, 0xc0, !PT ;  /* 0x000001c00c147812 */ /* 0x000fe200078ec0ff */
[----:B------:R-:W-:Y:S02]  /*9180*/  IMAD.IADD R244, R241, 0x1, R11 ;  /* 0x00000001f1f47824 */ /* 0x000fe400078e020b */
[----:B------:R-:W-:Y:S01]  /*9190*/  IMAD.IADD R245, R19, 0x1, R10 ;  /* 0x0000000113f57824 */ /* 0x000fe200078e020a */
[----:B----4-:R-:W-:-:S04]  /*91a0*/  SHF.R.S32.HI R14, RZ, 0x1f, R128 ;  /* 0x0000001fff0e7819 */ /* 0x010fc80000011480 */
[----:B------:R-:W-:-:S04]  /*91b0*/  LEA.HI R4, R14, R128, RZ, 0x3 ;  /* 0x000000800e047211 */ /* 0x000fc800078f18ff */
[----:B------:R-:W-:-:S05]  /*91c0*/  LOP3.LUT R0, R4, 0xfffffff8, RZ, 0xc0, !PT ;  /* 0xfffffff804007812 */ /* 0x000fca00078ec0ff */
[----:B------:R-:W-:-:S04]  /*91d0*/  IMAD.IADD R0, R128, 0x1, -R0 ;  /* 0x0000000180007824 */ /* 0x000fc800078e0a00 */
[----:B------:R-:W-:-:S05]  /*91e0*/  IMAD.SHL.U32 R223, R0, 0x8, RZ ;  /* 0x0000000800df7824 */ /* 0x000fca00078e00ff */
[C---:B------:R-:W-:Y:S02]  /*91f0*/  ISETP.GE.AND P5, PT, R223.reuse, c[0x0][0x1d4], PT ;  /* 0x00007500df007a0c */ /* 0x040fe40003fa6270 */
[C---:B------:R-:W-:Y:S02]  /*9200*/  IADD3 R17, R223.reuse, 0x40, RZ ;  /* 0x00000040df117810 */ /* 0x040fe40007ffe0ff */
[----:B------:R-:W-:Y:S02]  /*9210*/  IADD3 R16, R223, 0x80, RZ ;  /* 0x00000080df107810 */ /* 0x000fe40007ffe0ff */
[----:B------:R-:W-:Y:S02]  /*9220*/  ISETP.GE.AND P6, PT, R17, c[0x0][0x1d4], PT ;  /* 0x0000750011007a0c */ /* 0x000fe40003fc6270 */
[----:B------:R-:W-:Y:S02]  /*9230*/  ISETP.GE.AND P2, PT, R16, c[0x0][0x1d4], PT ;  /* 0x0000750010007a0c */ /* 0x000fe40003f46270 */
[----:B------:R-:W-:-:S03]  /*9240*/  IADD3 R15, R223, 0xc0, RZ ;  /* 0x000000c0df0f7810 */ /* 0x000fc60007ffe0ff */
[----:B------:R-:W-:Y:S02]  /*9250*/  @P5 LOP3.LUT R212, R212, 0x100, RZ, 0xfc, !PT ;  /* 0x00000100d4d45812 */ /* 0x000fe400078efcff */
[----:B------:R-:W-:Y:S02]  /*9260*/  ISETP.GE.AND P3, PT, R15, c[0x0][0x1d4], PT ;  /* 0x000075000f007a0c */ /* 0x000fe40003f66270 */
[----:B------:R-:W-:-:S04]  /*9270*/  LOP3.LUT R212, R212, 0xffffff7f, RZ, 0xc0, !PT ;  /* 0xffffff7fd4d47812 */ /* 0x000fc800078ec0ff */
[----:B------:R-:W-:-:S04]  /*9280*/  @P6 LOP3.LUT R212, R212, 0x80, RZ, 0xfc, !PT ;  /* 0x00000080d4d46812 */ /* 0x000fc800078efcff */
[----:B------:R-:W-:-:S04]  /*9290*/  LOP3.LUT R212, R212, 0xffffffbf, RZ, 0xc0, !PT ;  /* 0xffffffbfd4d47812 */ /* 0x000fc800078ec0ff */
[----:B------:R-:W-:-:S04]  /*92a0*/  @P2 LOP3.LUT R212, R212, 0x40, RZ, 0xfc, !PT ;  /* 0x00000040d4d42812 */ /* 0x000fc800078efcff */
[----:B------:R-:W-:-:S04]  /*92b0*/  LOP3.LUT R212, R212, 0xfffffbff, RZ, 0xc0, !PT ;  /* 0xfffffbffd4d47812 */ /* 0x000fc800078ec0ff */
[----:B------:R-:W-:Y:S02]  /*92c0*/  @P3 LOP3.LUT R212, R212, 0x400, RZ, 0xfc, !PT ;  /* 0x00000400d4d43812 */ /* 0x000fe400078efcff */
[----:B------:R-:W-:Y:S01]  /*92d0*/  SHF.R.S32.HI R237, RZ, 0x3, R4 ;  /* 0x00000003ffed7819 */ /* 0x000fe20000011404 */
[----:B------:R-:W-:Y:S01]  /*92e0*/  IMAD.MOV.U32 R103, RZ, RZ, 0x30 ;  /* 0x00000030ff677424 */ /* 0x000fe200078e00ff */
[----:B------:R-:W-:Y:S01]  /*92f0*/  BAR.SYNC.DEFER_BLOCKING 0x0 ;  /* 0x0000000000007b1d */ /* 0x000fe20000010000 */
[----:B------:R-:W-:Y:S02]  /*9300*/  IMAD.MOV.U32 R3, RZ, RZ, c[0x0][0x2b8] ;  /* 0x0000ae00ff037624 */ /* 0x000fe400078e00ff */
[----:B------:R-:W-:Y:S02]  /*9310*/  IMAD R144, R222, R103, -0x30 ;  /* 0xffffffd0de907424 */ /* 0x000fe400078e0267 */
[----:B------:R-:W-:Y:S01]  /*9320*/  IMAD R235, R0, 0x20, R237 ;  /* 0x0000002000eb7824 */ /* 0x000fe200078e02ed */
[----:B------:R-:W-:Y:S01]  /*9330*/  ISETP.NE.AND P1, PT, R3, 0x1, PT ;  /* 0x000000010300780c */ /* 0x000fe20003f25270 */
[----:B------:R-:W-:Y:S02]  /*9340*/  IMAD.MOV.U32 R224, RZ, RZ, RZ ;  /* 0x000000ffffe07224 */ /* 0x000fe400078e00ff */
[----:B------:R-:W-:-:S05]  /*9350*/  IMAD.IADD R3, R235, 0x1, R144 ;  /* 0x00000001eb037824 */ /* 0x000fca00078e0290 */
[----:B-----5:R-:W-:Y:S01]  /*9360*/  ISETP.GE.AND P0, PT, R3, R25, PT ;  /* 0x000000190300720c */ /* 0x020fe20003f06270 */
[----:B------:R-:W-:-:S03]  /*9370*/  IMAD.IADD R3, R238, 0x1, R3 ;  /* 0x00000001ee037824 */ /* 0x000fc600078e0203 */
[----:B------:R-:W-:Y:S01]  /*9380*/  ISETP.GT.OR P0, PT, R235, 0x2f, P0 ;  /* 0x0000002feb00780c */ /* 0x000fe20000704670 */
[----:B------:R-:W-:-:S04]  /*9390*/  @P1 IMAD.HI.U32 R4, R3, c[0x0][0x2bc], RZ ;  /* 0x0000af0003041a27 */ /* 0x000fc800078e00ff */
[----:B------:R-:W-:Y:S01]  /*93a0*/  IMAD.MOV.U32 R0, RZ, RZ, R3 ;  /* 0x000000ffff007224 */ /* 0x000fe200078e0003 */
[----:B------:R-:W-:-:S07]  /*93b0*/  @P1 SHF.R.U32.HI R0, RZ, c[0x0][0x2c0], R4 ;  /* 0x0000b000ff001a19 */ /* 0x000fce0000011604 */
[----:B------:R-:W-:-:S04]  /*93c0*/  @!P0 IADD3 R4, P1, R0, R240, RZ ;  /* 0x000000f000048210 */ /* 0x000fc80007f3e0ff */
[----:B------:R-:W-:Y:S02]  /*93d0*/  @!P0 LEA.HI.X.SX32 R8, R0, R244, 0x1, P1 ;  /* 0x000000f400088211 */ /* 0x000fe400008f0eff */
[----:B------:R-:W-:-:S04]  /*93e0*/  @!P0 LEA R10, P1, R4, c[0x0][0x2a0], 0x2 ;  /* 0x0000a800040a8a11 */ /* 0x000fc800078210ff */
[----:B------:R-:W-:-:S05]  /*93f0*/  @!P0 LEA.HI.X R11, R4, c[0x0][0x2a4], R8, 0x2, P1 ;  /* 0x0000a900040b8a11 */ /* 0x000fca00008f1408 */
[----:B------:R1:W2:Y:S01]  /*9400*/  @!P0 LDG.E R224, [R10.64] ;  /* 0x0000000e0ae08981 */ /* 0x0002a2000c1e1900 */
[----:B------:R-:W-:Y:S01]  /*9410*/  IMAD.MOV R0, RZ, RZ, -R0 ;  /* 0x000000ffff007224 */ /* 0x000fe200078e0a00 */
[----:B------:R-:W-:Y:S01]  /*9420*/  LEA.HI R14, R14, R128, RZ, 0x6 ;  /* 0x000000800e0e7211 */ /* 0x000fe200078f30ff */
[----:B------:R-:W-:Y:S01]  /*9430*/  IMAD.SHL.U32 R4, R237, 0x40, RZ ;  /* 0x00000040ed047824 */ /* 0x000fe200078e00ff */
[----:B------:R-:W-:Y:S01]  /*9440*/  LOP3.LUT R212, R212, 0xfffffdff, RZ, 0xc0, !PT ;  /* 0xfffffdffd4d47812 */ /* 0x000fe200078ec0ff */
[----:B------:R-:W-:Y:S01]  /*9450*/  IMAD R225, R0, c[0x0][0x2b8], R3 ;  /* 0x0000ae0000e17a24 */ /* 0x000fe200078e0203 */
[----:B------:R-:W-:Y:S01]  /*9460*/  BSSY B2, `(.L_x_1195) ;  /* 0x000004f000027945 */ /* 0x000fe20003800000 */
[----:B------:R-:W-:Y:S01]  /*9470*/  IMAD R103, R222, -0x30, R103 ;  /* 0xffffffd0de677824 */ /* 0x000fe200078e0267 */
[----:B------:R-:W-:Y:S02]  /*9480*/  IADD3 R101, R2, 0x18, RZ ;  /* 0x0000001802657810 */ /* 0x000fe40007ffe0ff */
[----:B------:R-:W-:Y:S01]  /*9490*/  SHF.R.S32.HI R141, RZ, 0x1f, R225 ;  /* 0x0000001fff8d7819 */ /* 0x000fe200000114e1 */
[----:B------:R-:W-:Y:S01]  /*94a0*/  IMAD.IADD R142, R25, 0x1, R103 ;  /* 0x00000001198e7824 */ /* 0x000fe200078e0267 */
[----:B------:R-:W-:-:S03]  /*94b0*/  MOV R146, 0x9950 ;  /* 0x0000995000927802 */ /* 0x000fc60000000f00 */
[----:B------:R-:W-:-:S04]  /*94c0*/  IMAD R0, R141, c[0x0][0x1e0], RZ ;  /* 0x000078008d007a24 */ /* 0x000fc800078e02ff */
[C---:B------:R-:W-:Y:S02]  /*94d0*/  IMAD R0, R225.reuse, c[0x0][0x1e4], R0 ;  /* 0x00007900e1007a24 */ /* 0x040fe400078e0200 */
[----:B-1----:R-:W-:-:S04]  /*94e0*/  IMAD.WIDE.U32 R10, R225, c[0x0][0x1e0], RZ ;  /* 0x00007800e10a7a25 */ /* 0x002fc800078e00ff */
        /* <DEDUP_REMOVED lines=9> */
[----:B------:R-:W-:Y:S01]  /*9580*/  SHFL.IDX PT, R10, R12, RZ, 0x181f ;  /* 0x00181fff0c0a7589 */ /* 0x000fe200000e0000 */
[----:B------:R-:W-:Y:S02]  /*9590*/  LOP3.LUT R0, R4, 0x1c0, RZ, 0xc0, !PT ;  /* 0x000001c004007812 */ /* 0x000fe400078ec0ff */
[----:B------:R-:W-:Y:S01]  /*95a0*/  IMNMX R4, R142, 0x30, PT ;  /* 0x000000308e047817 */ /* 0x000fe20003800200 */
[----:B------:R-:W1:Y:S01]  /*95b0*/  SHFL.IDX PT, R11, R3, RZ, 0x181f ;  /* 0x00181fff030b7589 */ /* 0x000e6200000e0000 */
[----:B------:R-:W-:Y:S02]  /*95c0*/  LOP3.LUT R13, R0, 0x38, R223, 0xf8, !PT ;  /* 0x00000038000d7812 */ /* 0x000fe400078ef8df */
[----:B------:R-:W-:Y:S01]  /*95d0*/  SHF.R.U32.HI R8, RZ, 0x3, R0 ;  /* 0x00000003ff087819 */ /* 0x000fe20000011600 */
[----:B------:R-:W-:Y:S01]  /*95e0*/  IMAD.IADD R0, R4, 0x1, -R237 ;  /* 0x0000000104007824 */ /* 0x000fe200078e0aed */
[----:B------:R-:W-:Y:S01]  /*95f0*/  SHFL.IDX PT, R12, R12, 0x1, 0x181f ;  /* 0x00381f000c0c7f89 */ /* 0x000fe200000e0000 */
[----:B------:R-:W-:Y:S01]  /*9600*/  IMAD.SHL.U32 R4, R14, 0x8, RZ ;  /* 0x000000080e047824 */ /* 0x000fe200078e00ff */
[----:B------:R-:W-:-:S02]  /*9610*/  LOP3.LUT R8, R13, R8, RZ, 0x3c, !PT ;  /* 0x000000080d087212 */ /* 0x000fc400078e3cff */
[----:B------:R2:W3:Y:S01]  /*9620*/  SHFL.IDX PT, R13, R3, 0x1, 0x181f ;  /* 0x00381f00030d7f89 */ /* 0x0004e200000e0000 */
[----:B------:R-:W-:Y:S02]  /*9630*/  ISETP.GE.AND P1, PT, R0, 0x1, PT ;  /* 0x000000010000780c */ /* 0x000fe40003f26270 */
[----:B------:R-:W-:Y:S02]  /*9640*/  SHF.R.S32.HI R14, RZ, 0x1f, R16 ;  /* 0x0000001fff0e7819 */ /* 0x000fe40000011410 */
[----:B------:R-:W-:Y:S02]  /*9650*/  LOP3.LUT R213, R8, 0xfffffe00, R4, 0xf8, !PT ;  /* 0xfffffe0008d57812 */ /* 0x000fe400078ef804 */
[----:B------:R-:W-:Y:S02]  /*9660*/  SHF.R.S32.HI R8, RZ, 0x1f, R15 ;  /* 0x0000001fff087819 */ /* 0x000fe4000001140f */
[----:B------:R-:W-:Y:S02]  /*9670*/  ISETP.GT.AND P0, PT, R0, 0x20, PT ;  /* 0x000000200000780c */ /* 0x000fe40003f04270 */
[----:B------:R-:W-:-:S03]  /*9680*/  LEA.HI R0, R8, R15, RZ, 0x3 ;  /* 0x0000000f08007211 */ /* 0x000fc600078f18ff */
[----:B-1----:R-:W-:Y:S01]  /*9690*/  @P1 IMAD.WIDE R18, R223, 0x2, R10 ;  /* 0x00000002df121825 */ /* 0x002fe200078e020a */
[----:B------:R-:W-:-:S04]  /*96a0*/  LOP3.LUT R247, R0, 0xfffffff8, RZ, 0xc0, !PT ;  /* 0xfffffff800f77812 */ /* 0x000fc800078ec0ff */
[----:B------:R-:W-:-:S03]  /*96b0*/  SHF.R.S32.HI R250, RZ, 0x1f, R247 ;  /* 0x0000001ffffa7819 */ /* 0x000fc600000114f7 */
[----:B------:R-:W-:Y:S01]  /*96c0*/  @P0 IMAD.SHL.U32 R0, R213, 0x2, RZ ;  /* 0x00000002d5000824 */ /* 0x000fe200078e00ff */
[----:B--2---:R-:W-:-:S04]  /*96d0*/  SHF.R.S32.HI R3, RZ, 0x1f, R17 ;  /* 0x0000001fff037819 */ /* 0x004fc80000011411 */
[----:B------:R-:W-:Y:S02]  /*96e0*/  LEA.HI R4, R3, R17, RZ, 0x3 ;  /* 0x0000001103047211 */ /* 0x000fe400078f18ff */
[----:B------:R-:W-:Y:S02]  /*96f0*/  LEA.HI R3, R14, R16, RZ, 0x3 ;  /* 0x000000100e037211 */ /* 0x000fe400078f18ff */
[----:B------:R-:W-:Y:S02]  /*9700*/  LOP3.LUT R249, R4, 0xfffffff8, RZ, 0xc0, !PT ;  /* 0xfffffff804f97812 */ /* 0x000fe400078ec0ff */
[----:B------:R-:W-:Y:S01]  /*9710*/  LOP3.LUT R248, R3, 0xfffffff8, RZ, 0xc0, !PT ;  /* 0xfffffff803f87812 */ /* 0x000fe200078ec0ff */
[----:B------:R-:W-:Y:S01]  /*9720*/  @P1 IMAD.SHL.U32 R3, R213, 0x2, RZ ;  /* 0x00000002d5031824 */ /* 0x000fe200078e00ff */
[----:B------:R-:W-:Y:S01]  /*9730*/  LEA.HI R4, R32, R166, RZ, 0x5 ;  /* 0x000000a620047211 */ /* 0x000fe200078f28ff */
[----:B------:R-:W-:Y:S01]  /*9740*/  @P1 IMAD.WIDE R16, R249, 0x2, R10 ;  /* 0x00000002f9101825 */ /* 0x000fe200078e020a */
[----:B------:R-:W-:-:S02]  /*9750*/  SHF.R.S32.HI R252, RZ, 0x1f, R249 ;  /* 0x0000001ffffc7819 */ /* 0x000fc400000114f9 */
[----:B------:R3:W-:Y:S01]  /*9760*/  @P1 LDGSTS.E.BYPASS.LTC128B.128 [R3+0xa080], [R18.64], !P5 ;  /* 0x0a08000012031fae */ /* 0x0007e2000e901d4e */
[----:B------:R-:W-:Y:S01]  /*9770*/  @P1 IMAD.WIDE R14, R248, 0x2, R10 ;  /* 0x00000002f80e1825 */ /* 0x000fe200078e020a */
[----:B------:R-:W-:Y:S02]  /*9780*/  SHF.R.S32.HI R251, RZ, 0x1f, R248 ;  /* 0x0000001ffffb7819 */ /* 0x000fe400000114f8 */
[----:B------:R1:W-:Y:S01]  /*9790*/  @P1 LDGSTS.E.BYPASS.LTC128B.128 [R3+0xb880], [R16.64], !P6 ;  /* 0x0b88000010031fae */ /* 0x0003e2000f101d4e */
[----:B------:R-:W-:-:S03]  /*97a0*/  @P1 IMAD.WIDE R10, R247, 0x2, R10 ;  /* 0x00000002f70a1825 */ /* 0x000fc600078e020a */
[----:B------:R2:W-:Y:S04]  /*97b0*/  @P1 LDGSTS.E.BYPASS.LTC128B.128 [R3+0xd080], [R14.64], !P2 ;  /* 0x0d0800000e031fae */ /* 0x0005e8000d101d4e */
[----:B------:R4:W-:Y:S01]  /*97c0*/  @P1 LDGSTS.E.BYPASS.LTC128B.128 [R3+0xe880], [R10.64], !P3 ;  /* 0x0e8800000a031fae */ /* 0x0009e2000d901d4e */
[----:B------:R-:W-:-:S13]  /*97d0*/  ISETP.GT.AND P1, PT, R235, 0x2f, PT ;  /* 0x0000002feb00780c */ /* 0x000fda0003f24270 */
[----:B------:R-:W-:Y:S01]  /*97e0*/  @P1 LOP3.LUT R212, R212, 0x200, RZ, 0xfc, !PT ;  /* 0x00000200d4d41812 */ /* 0x000fe200078efcff */
[----:B---3--:R-:W-:-:S04]  /*97f0*/  @P0 IMAD.WIDE R18, R223, 0x2, R12 ;  /* 0x00000002df120825 */ /* 0x008fc800078e020c */
[--C-:B-1----:R-:W-:Y:S01]  /*9800*/  @P0 IMAD.WIDE R16, R249, 0x2, R12.reuse ;  /* 0x00000002f9100825 */ /* 0x102fe200078e020c */
[----:B------:R1:W-:Y:S03]  /*9810*/  @P0 LDGSTS.E.BYPASS.LTC128B.128 [R0+0xb080], [R18.64], !P5 ;  /* 0x0b08000012000fae */ /* 0x0003e6000e901d4e */
[--C-:B--2---:R-:W-:Y:S01]  /*9820*/  @P0 IMAD.WIDE R14, R248, 0x2, R12.reuse ;  /* 0x00000002f80e0825 */ /* 0x104fe200078e020c */
[----:B------:R1:W-:Y:S03]  /*9830*/  @P0 LDGSTS.E.BYPASS.LTC128B.128 [R0+0xc880], [R16.64], !P6 ;  /* 0x0c88000010000fae */ /* 0x0003e6000f101d4e */
[----:B------:R-:W-:Y:S01]  /*9840*/  @P0 IMAD.WIDE R12, R247, 0x2, R12 ;  /* 0x00000002f70c0825 */ /* 0x000fe200078e020c */
[----:B------:R1:W-:Y:S01]  /*9850*/  @P0 LDGSTS.E.BYPASS.LTC128B.128 [R0+0xe080], [R14.64], !P2 ;  /* 0x0e0800000e000fae */ /* 0x0003e2000d101d4e */
[----:B----4-:R-:W-:-:S02]  /*9860*/  LOP3.LUT R10, R22, R21, RZ, 0xfc, !PT ;  /* 0x00000015160a7212 */ /* 0x010fc400078efcff */
[----:B------:R-:W-:Y:S01]  /*9870*/  IMAD.SHL.U32 R3, R29, 0x8, RZ ;  /* 0x000000081d037824 */ /* 0x000fe200078e00ff */
[----:B------:R1:W-:Y:S01]  /*9880*/  @P0 LDGSTS.E.BYPASS.LTC128B.128 [R0+0xf880], [R12.64], !P3 ;  /* 0x0f8800000c000fae */ /* 0x0003e2000d901d4e */
[----:B------:R-:W-:-:S03]  /*9890*/  LOP3.LUT P0, RZ, R26, 0x2, RZ, 0xc0, !PT ;  /* 0x000000021aff7812 */ /* 0x000fc6000780c0ff */
[----:B------:R-:W0:Y:S01]  /*98a0*/  LDGDEPBAR ;  /* 0x00000000000079af */ /* 0x000e220000000000 */
[----:B------:R-:W-:Y:S01]  /*98b0*/  LOP3.LUT R3, R20, 0x8, R3, 0xf8, !PT ;  /* 0x0000000814037812 */ /* 0x000fe200078ef803 */
[----:B-1----:R-:W-:Y:S01]  /*98c0*/  IMAD.SHL.U32 R0, R4, 0x20, RZ ;  /* 0x0000002004007824 */ /* 0x002fe200078e00ff */
[----:B------:R-:W-:-:S04]  /*98d0*/  SHF.R.U32.HI R4, RZ, 0x3, R20 ;  /* 0x00000003ff047819 */ /* 0x000fc80000011614 */
[----:B------:R-:W-:Y:S01]  /*98e0*/  LOP3.LUT R3, R3, R4, RZ, 0x3c, !PT ;  /* 0x0000000403037212 */ /* 0x000fe200078e3cff */
[----:B------:R-:W-:Y:S01]  /*98f0*/  IMAD.MOV.U32 R4, RZ, RZ, 0x10 ;  /* 0x00000010ff047424 */ /* 0x000fe200078e00ff */
[----:B------:R-:W-:-:S03]  /*9900*/  LOP3.LUT R0, R0, 0xfffffc00, RZ, 0xc0, !PT ;  /* 0xfffffc0000007812 */ /* 0x000fc600078ec0ff */
[----:B------:R-:W-:Y:S01]  /*9910*/  IMAD R8, R23, 0x200, R3 ;  /* 0x0000020017087824 */ /* 0x000fe200078e0203 */
[----:B------:R-:W-:Y:S02]  /*9920*/  IADD3 R0, R22, R21, R0 ;  /* 0x0000001516007210 */ /* 0x000fe40007ffe000 */
[----:B------:R-:W-:Y:S02]  /*9930*/  SEL R4, R4, 0xfffffff0, !P0 ;  /* 0xfffffff004047807 */ /* 0x000fe40004000000 */
[----:B------:R-:W-:Y:S05]  /*9940*/  CALL.REL.NOINC `($_ZN7cutlass13device_kernelIN5flash19enable_sm80_to_sm89INS1_16FlashAttnFwdSm80INS1_25CollectiveMainloopFwdSm80ILi8ELi1ELb0EN4cute5tupleIJNS5_1CILi128EEENS7_ILi48EEENS7_ILi256EEEEEELi256ENS_6half_tEfNS_4arch4Sm80ELb0ELb1ELb1ELb1ELb1ELb1ELb1ELb0EEENS1_21CollectiveEpilogueFwdINS6_IJS8_SA_S9_EEENS6_IJNS7_ILi1EEESI_SI_EEESC_SE_Li256ELb1ELb1ELb0ELb0EEENS1_19SingleTileSchedulerILb1ELb0ELb1ELi128EEEEEEEEEvNT_6ParamsE$_ZZN5flash25CollectiveMainloopFwdSm80ILi8ELi1ELb0EN4cute5tupleIJNS1_1CILi128EEENS3_ILi48EEENS3_ILi256EEEEEELi256EN7cutlass6half_tEfNS8_4arch4Sm80ELb0ELb1ELb1ELb1ELb1ELb1ELb1ELb0EE3mmaINS_16FlashAttnFwdSm80ISC_NS_21CollectiveEpilogueFwdINS2_IJS4_S6_S5_EEENS2_IJNS3_ILi1EEESH_SH_EEES9_SB_Li256ELb1ELb1ELb0ELb0EEENS_19SingleTileSchedulerILb1ELb0ELb1ELi128EEEE13SharedStorageENS1_6TensorINS1_11ArrayEngineIfLm128EEENS1_6LayoutINS2_IJNS2_IJNS3_ILi2EEESS_EEESH_NS3_ILi32EEEEEENS2_IJNS2_IJSH_SS_EEENS3_ILi0EEENS3_ILi4EEEEEEEEEENS_7SoftmaxILi2ELi0EEEEEbRKNSC_6ParamsERT0_RT1_iRKNS_16SeqlenInfoQKNewKILb1ELb1EEENS2_IJiiiiEEERT_ENKUlvE_clEv) ;  /* 0x00013a4000007944 */ /* 0x000fea0003c00000 */
[----:B------:R-:W-:Y:S05]  /*9950*/  BSYNC B2 ;  /* 0x0000000000027941 */ /* 0x000fea0003800000 */
.L_x_1195:
[----:B------:R2:W5:Y:S01]  /*9960*/  LDL R88, [R1] ;  /* 0x0000000001587983 */ /* 0x0005620000100800 */
[----:B------:R-:W-:-:S04]  /*9970*/  DEPBAR.LE SB0, 0x0 ;  /* 0x000080000000791a */ /* 0x000fc80000000000 */
[----:B------:R2:W5:Y:S01]  /*9980*/  LDL R232, [R1+0x10] ;  /* 0x0000100001e87983 */ /* 0x0005620000100800 */
[----:B------:R-:W-:Y:S01]  /*9990*/  WARPSYNC 0xffffffff ;  /* 0xffffffff00007948 */ /* 0x000fe20003800000 */
[----:B------:R-:W-:Y:S01]  /*99a0*/  SHF.L.U32 R200, R8, 0x1, RZ ;  /* 0x0000000108c87819 */ /* 0x000fe200000006ff */
[----:B------:R-:W-:Y:S01]  /*99b0*/  IMAD.WIDE.U32 R2, R225, c[0x0][0x208], RZ ;  /* 0x00008200e1027a25 */ /* 0x000fe200078e00ff */
[----:B------:R-:W-:Y:S01]  /*99c0*/  BAR.SYNC.DEFER_BLOCKING 0x0 ;  /* 0x0000000000007b1d */ /* 0x000fe20000010000 */
[C---:B------:R-:W-:Y:S02]  /*99d0*/  LEA R209, R0.reuse, 0x10080, 0x1 ;  /* 0x0001008000d17811 */ /* 0x040fe400078e08ff */
[----:B-1----:R-:W-:Y:S01]  /*99e0*/  SHF.L.U32 R16, R0, 0x1, RZ ;  /* 0x0000000100107819 */ /* 0x002fe200000006ff */
[----:B------:R-:W-:Y:S01]  /*99f0*/  IMAD R0, R4, 0x2, R200 ;  /* 0x0000000204007824 */ /* 0x000fe200078e02c8 */
[----:B------:R-:W-:Y:S01]  /*9a00*/  LEA R208, R9, R209, 0x1 ;  /* 0x000000d109d07211 */ /* 0x000fe200078e08ff */
[----:B------:R-:W1:Y:S04]  /*9a10*/  S2R R11, SR_CTAID.Y ;  /* 0x00000000000b7919 */ /* 0x000e680000002600 */
[----:B------:R-:W3:Y:S04]  /*9a20*/  LDSM.16.M88.4 R56, [R0+0xa080] ;  /* 0x00a080000038783b */ /* 0x000ee80000000200 */
[----:B------:R-:W4:Y:S01]  /*9a30*/  LDSM.16.M88.4 R64, [R0+0xa880] ;  /* 0x00a880000040783b */ /* 0x000f220000000200 */
[----:B-1----:R-:W-:-:S03]  /*9a40*/  IMAD.WIDE.U32 R12, R11, c[0x0][0x210], RZ ;  /* 0x000084000b0c7a25 */ /* 0x002fc600078e00ff */
[----:B------:R1:W2:Y:S04]  /*9a50*/  LDSM.16.M88.4 R72, [R0+0xb080] ;  /* 0x00b080000048783b */ /* 0x0002a80000000200 */
[----:B------:R-:W2:Y:S04]  /*9a60*/  LDSM.16.M88.4 R16, [R16+0x10080] ;  /* 0x010080001010783b */ /* 0x000ea80000000200 */
[----:B------:R2:W2:Y:S04]  /*9a70*/  LDSM.16.M88.4 R36, [R200+0xa080] ;  /* 0x00a08000c824783b */ /* 0x0004a80000000200 */
[----:B------:R2:W2:Y:S04]  /*9a80*/  LDSM.16.M88.4 R40, [R200+0xa880] ;  /* 0x00a88000c828783b */ /* 0x0004a80000000200 */
[----:B------:R2:W2:Y:S04]  /*9a90*/  LDSM.16.M88.4 R28, [R200+0xb080] ;  /* 0x00b08000c81c783b */ /* 0x0004a80000000200 */
[----:B------:R2:W2:Y:S01]  /*9aa0*/  LDSM.16.M88.4 R24, [R208] ;  /* 0x00000000d018783b */ /* 0x0004a20000000200 */
[----:B-1----:R-:W-:-:S04]  /*9ab0*/  IMAD R0, R141, c[0x0][0x208], RZ ;  /* 0x000082008d007a24 */ /* 0x002fc800078e02ff */
[----:B------:R-:W-:-:S04]  /*9ac0*/  IMAD R0, R225, c[0x0][0x20c], R0 ;  /* 0x00008300e1007a24 */ /* 0x000fc800078e0200 */
[----:B------:R-:W-:Y:S02]  /*9ad0*/  IMAD.IADD R3, R3, 0x1, R0 ;  /* 0x0000000103037824 */ /* 0x000fe400078e0200 */
[----:B------:R-:W-:Y:S02]  /*9ae0*/  IMAD R0, R143, c[0x0][0x218], RZ ;  /* 0x000086008f007a24 */ /* 0x000fe400078e02ff */
[----:B------:R-:W-:-:S04]  /*9af0*/  IMAD.WIDE.U32 R2, R224, c[0x0][0x218], R2 ;  /* 0x00008600e0027a25 */ /* 0x000fc800078e0002 */
[----:B------:R-:W-:Y:S01]  /*9b00*/  IMAD R8, R224, c[0x0][0x21c], R0 ;  /* 0x00008700e0087a24 */ /* 0x000fe200078e0200 */
[----:B------:R-:W-:Y:S02]  /*9b10*/  IADD3 R2, P1, R12, R2, RZ ;  /* 0x000000020c027210 */ /* 0x000fe40007f3e0ff */
[----:B------:R-:W-:Y:S02]  /*9b20*/  IADD3 R0, R200, 0xa080, RZ ;  /* 0x0000a080c8007810 */ /* 0x000fe40007ffe0ff */
[----:B------:R-:W-:Y:S02]  /*9b30*/  LEA R11, P0, R2, c[0x0][0x1f8], 0x1 ;  /* 0x00007e00020b7a11 */ /* 0x000fe400078008ff */
[----:B------:R-:W-:Y:S02]  /*9b40*/  IADD3.X R3, R246, R3, R8, P1, !PT ;  /* 0x00000003f6037210 */ /* 0x000fe40000ffe408 */
[----:B------:R-:W-:Y:S01]  /*9b50*/  LEA R207, R4, R0, 0x1 ;  /* 0x0000000004cf7211 */ /* 0x000fe200078e08ff */
[----:B------:R-:W-:Y:S01]  /*9b60*/  IMAD.IADD R0, R142, 0x1, -R237 ;  /* 0x000000018e007824 */ /* 0x000fe200078e0aed */
[----:B------:R-:W-:Y:S01]  /*9b70*/  LEA.HI.X R4, R2, c[0x0][0x1fc], R3, 0x1, P0 ;  /* 0x00007f0002047a11 */ /* 0x000fe200000f0c03 */
[----:B------:R-:W-:Y:S05]  /*9b80*/  BRA.DIV ~URZ, `(.L_x_1196) ;  /* 0x00011cb27f007947 */ /* 0x000fea000b800000 */
[----:B---34-:R1:W3:Y:S02]  /*9b90*/  SHFL.IDX PT, R3, R4, RZ, 0x181f ;  /* 0x00181fff04037589 */ /* 0x0182e400000e0000 */
.L_x_1319:
[----:B------:R-:W4:Y:S01]  /*9ba0*/  SHFL.IDX PT, R2, R11, RZ, 0x181f ;  /* 0x00181fff0b027589 */ /* 0x000f2200000e0000 */
[----:B------:R-:W-:Y:S01]  /*9bb0*/  ISETP.GE.AND P1, PT, R223, c[0x0][0x1d4], PT ;  /* 0x00007500df007a0c */ /* 0x000fe20003f26270 */
[----:B------:R-:W-:Y:S01]  /*9bc0*/  IMAD.SHL.U32 R213, R213, 0x2, RZ ;  /* 0x00000002d5d57824 */ /* 0x000fe200078e00ff */
[----:B------:R-:W-:Y:S01]  /*9bd0*/  IADD3 R8, R223, 0x40, RZ ;  /* 0x00000040df087810 */ /* 0x000fe20007ffe0ff */
[----:B------:R-:W-:Y:S01]  /*9be0*/  BSSY B0, `(.L_x_1197) ;  /* 0x0000030000007945 */ /* 0x000fe20003800000 */
[----:B------:R-:W-:-:S02]  /*9bf0*/  ISETP.LT.OR P0, PT, R0, 0x1, P1 ;  /* 0x000000010000780c */ /* 0x000fc40000f01670 */
[----:B------:R-:W-:Y:S02]  /*9c00*/  ISETP.GE.AND P4, PT, R8, c[0x0][0x1d4], PT ;  /* 0x0000750008007a0c */ /* 0x000fe40003f86270 */
[C---:B------:R-:W-:Y:S02]  /*9c10*/  IADD3 R8, R223.reuse, 0x80, RZ ;  /* 0x00000080df087810 */ /* 0x040fe40007ffe0ff */
[----:B------:R-:W-:Y:S02]  /*9c20*/  ISETP.GT.AND P5, PT, R128, 0x7f, PT ;  /* 0x0000007f8000780c */ /* 0x000fe40003fa4270 */
[----:B------:R-:W-:Y:S02]  /*9c30*/  ISETP.GE.AND P3, PT, R8, c[0x0][0x1d4], PT ;  /* 0x0000750008007a0c */ /* 0x000fe40003f66270 */
[----:B------:R-:W-:Y:S02]  /*9c40*/  IADD3 R8, R223, 0xc0, RZ ;  /* 0x000000c0df087810 */ /* 0x000fe40007ffe0ff */
[----:B------:R-:W-:-:S02]  /*9c50*/  LOP3.LUT R212, R212, 0xfffff7ff, RZ, 0xc0, !PT ;  /* 0xfffff7ffd4d47812 */ /* 0x000fc400078ec0ff */
[----:B------:R-:W-:Y:S01]  /*9c60*/  ISETP.GE.AND P2, PT, R8, c[0x0][0x1d4], PT ;  /* 0x0000750008007a0c */ /* 0x000fe20003f46270 */
[----:B---34-:R-:W-:-:S04]  /*9c70*/  IMAD.WIDE R12, R223, 0x2, R2 ;  /* 0x00000002df0c7825 */ /* 0x018fc800078e0202 */
[----:B------:R-:W-:Y:S01]  /*9c80*/  @P5 LOP3.LUT R212, R212, 0x800, RZ, 0xfc, !PT ;  /* 0x00000800d4d45812 */ /* 0x000fe200078efcff */
[----:B------:R-:W-:Y:S01]  /*9c90*/  @!PT LDS RZ, [RZ] ;  /* 0x00000000fffff984 */ /* 0x000fe20000000800 */
[----:B------:R-:W-:Y:S01]  /*9ca0*/  @!PT LDS RZ, [RZ] ;  /* 0x00000000fffff984 */ /* 0x000fe20000000800 */
[----:B------:R3:W-:Y:S01]  /*9cb0*/  LDGSTS.E.BYPASS.LTC128B.128 [R213+0x4080], [R12.64], !P0 ;  /* 0x040800000cd57fae */ /* 0x0007e2000c101d4e */
[----:B------:R-:W-:Y:S01]  /*9cc0*/  ISETP.LT.OR P0, PT, R0, 0x1, P4 ;  /* 0x000000010000780c */ /* 0x000fe20002701670 */
[----:B---3--:R-:W-:-:S12]  /*9cd0*/  IMAD.WIDE R12, R249, 0x2, R2 ;  /* 0x00000002f90c7825 */ /* 0x008fd800078e0202 */
[----:B------:R3:W-:Y:S01]  /*9ce0*/  LDGSTS.E.BYPASS.LTC128B.128 [R213+0x5880], [R12.64], !P0 ;  /* 0x058800000cd57fae */ /* 0x0007e2000c101d4e */
[----:B------:R-:W-:Y:S01]  /*9cf0*/  ISETP.LT.OR P0, PT, R0, 0x1, P3 ;  /* 0x000000010000780c */ /* 0x000fe20001f01670 */
[----:B---3--:R-:W-:-:S04]  /*9d00*/  IMAD.WIDE R12, R248, 0x2, R2 ;  /* 0x00000002f80c7825 */ /* 0x008fc800078e0202 */
[----:B------:R-:W-:-:S08]  /*9d10*/  IMAD.WIDE R2, R247, 0x2, R2 ;  /* 0x00000002f7027825 */ /* 0x000fd000078e0202 */
[----:B------:R3:W-:Y:S01]  /*9d20*/  LDGSTS.E.BYPASS.LTC128B.128 [R213+0x7080], [R12.64], !P0 ;  /* 0x070800000cd57fae */ /* 0x0007e2000c101d4e */
[----:B------:R-:W-:-:S13]  /*9d30*/  ISETP.LT.OR P0, PT, R0, 0x1, P2 ;  /* 0x000000010000780c */ /* 0x000fda0001701670 */
[----:B------:R4:W-:Y:S02]  /*9d40*/  LDGSTS.E.BYPASS.LTC128B.128 [R213+0x8880], [R2.64], !P0 ;  /* 0x0888000002d57fae */ /* 0x0009e4000c101d4e */
[----:B----4-:R-:W-:Y:S01]  /*9d50*/  SHF.R.S32.HI R2, RZ, 0x1f, R223 ;  /* 0x0000001fff027819 */ /* 0x010fe200000114df */
[----:B------:R-:W-:Y:S05]  /*9d60*/  @P5 BRA `(.L_x_1198) ;  /* 0x0000017000005947 */ /* 0x000fea0003800000 */
[----:B---3--:R-:W-:Y:S05]  /*9d70*/  BRA.DIV ~URZ, `(.L_x_1199) ;  /* 0x00011b427f007947 */ /* 0x008fea000b800000 */
[----:B-1----:R-:W1:Y:S04]  /*9d80*/  SHFL.IDX PT, R4, R4, 0x1, 0x181f ;  /* 0x00381f0004047f89 */ /* 0x002e6800000e0000 */
[----:B------:R3:W4:Y:S02]  /*9d90*/  SHFL.IDX PT, R2, R11, 0x1, 0x181f ;  /* 0x00381f000b027f89 */ /* 0x00072400000e0000 */
.L_x_1320:
[C---:B----4-:R-:W-:Y:S02]  /*9da0*/  LEA R20, P0, R249.reuse, R2, 0x1 ;  /* 0x00000002f9147211 */ /* 0x050fe400078008ff */
[----:B------:R-:W-:Y:S02]  /*9db0*/  SHF.R.S32.HI R3, RZ, 0x1f, R223 ;  /* 0x0000001fff037819 */ /* 0x000fe400000114df */
[----:B-1----:R-:W-:-:S02]  /*9dc0*/  LEA.HI.X R21, R249, R4, R252, 0x1, P0 ;  /* 0x00000004f9157211 */ /* 0x002fc400000f0cfc */
[----:B------:R-:W-:-:S04]  /*9dd0*/  LEA R14, P0, R248, R2, 0x1 ;  /* 0x00000002f80e7211 */ /* 0x000fc800078008ff */
[----:B------:R-:W-:Y:S02]  /*9de0*/  LEA.HI.X R15, R248, R4, R251, 0x1, P0 ;  /* 0x00000004f80f7211 */ /* 0x000fe400000f0cfb */
[----:B------:R-:W-:-:S04]  /*9df0*/  LEA R12, P0, R223, R2, 0x1 ;  /* 0x00000002df0c7211 */ /* 0x000fc800078008ff */
[----:B------:R-:W-:Y:S02]  /*9e00*/  LEA.HI.X R13, R223, R4, R3, 0x1, P0 ;  /* 0x00000004df0d7211 */ /* 0x000fe400000f0c03 */
[----:B------:R-:W-:-:S13]  /*9e10*/  ISETP.LT.OR P0, PT, R0, 0x21, P1 ;  /* 0x000000210000780c */ /* 0x000fda0000f01670 */
[----:B------:R-:W-:Y:S01]  /*9e20*/  @!PT LDS RZ, [RZ] ;  /* 0x00000000fffff984 */ /* 0x000fe20000000800 */
[----:B------:R-:W-:Y:S01]  /*9e30*/  @!PT LDS RZ, [RZ] ;  /* 0x00000000fffff984 */ /* 0x000fe20000000800 */
[----:B------:R-:W-:Y:S01]  /*9e40*/  @!PT LDS RZ, [RZ] ;  /* 0x00000000fffff984 */ /* 0x000fe20000000800 */
[----:B------:R1:W-:Y:S01]  /*9e50*/  LDGSTS.E.BYPASS.LTC128B.128 [R213+0x5080], [R12.64], !P0 ;  /* 0x050800000cd57fae */ /* 0x0003e2000c101d4e */
[----:B------:R-:W-:-:S04]  /*9e60*/  LEA R2, P0, R247, R2, 0x1 ;  /* 0x00000002f7027211 */ /* 0x000fc800078008ff */
[----:B------:R-:W-:Y:S02]  /*9e70*/  LEA.HI.X R3, R247, R4, R250, 0x1, P0 ;  /* 0x00000004f7037211 */ /* 0x000fe400000f0cfa */
[----:B------:R-:W-:-:S13]  /*9e80*/  ISETP.LT.OR P0, PT, R0, 0x21, P4 ;  /* 0x000000210000780c */ /* 0x000fda0002701670 */
[----:B------:R1:W-:Y:S01]  /*9e90*/  LDGSTS.E.BYPASS.LTC128B.128 [R213+0x6880], [R20.64], !P0 ;  /* 0x0688000014d57fae */ /* 0x0003e2000c101d4e */
[----:B------:R-:W-:-:S13]  /*9ea0*/  ISETP.LT.OR P0, PT, R0, 0x21, P3 ;  /* 0x000000210000780c */ /* 0x000fda0001f01670 */
[----:B------:R1:W-:Y:S01]  /*9eb0*/  LDGSTS.E.BYPASS.LTC128B.128 [R213+0x8080], [R14.64], !P0 ;  /* 0x080800000ed57fae */ /* 0x0003e2000c101d4e */
[----:B------:R-:W-:-:S13]  /*9ec0*/  ISETP.LT.OR P0, PT, R0, 0x21, P2 ;  /* 0x000000210000780c */ /* 0x000fda0001701670 */
[----:B------:R1:W-:Y:S02]  /*9ed0*/  LDGSTS.E.BYPASS.LTC128B.128 [R213+0x9880], [R2.64], !P0 ;  /* 0x0988000002d57fae */ /* 0x0003e4000c101d4e */
.L_x_1198:
[----:B---3--:R-:W-:Y:S05]  /*9ee0*/  BSYNC B0 ;  /* 0x0000000000007941 */ /* 0x008fea0003800000 */
.L_x_1197:
[----:B------:R-:W0:Y:S01]  /*9ef0*/  LDGDEPBAR ;  /* 0x00000000000079af */ /* 0x000e220000000000 */
[----:B------:R-:W-:Y:S01]  /*9f00*/  WARPSYNC 0xffffffff ;  /* 0xffffffff00007948 */ /* 0x000fe20003800000 */
[C---:B-12---:R-:W-:Y:S01]  /*9f10*/  HMMA.16816.F32 R20, R16.reuse, R36, RZ ;  /* 0x000000241014723c */ /* 0x046fe200000018ff */
[C---:B------:R-:W-:Y:S01]  /*9f20*/  LEA R211, R6.reuse, R209, 0x1 ;  /* 0x000000d106d37211 */ /* 0x040fe200078e08ff */
[----:B------:R-:W-:Y:S01]  /*9f30*/  LDSM.16.M88.4 R76, [R200+0xb880] ;  /* 0x00b88000c84c783b */ /* 0x000fe20000000200 */
[C---:B------:R-:W-:Y:S01]  /*9f40*/  LEA R206, R7.reuse, R200, 0x1 ;  /* 0x000000c807ce7211 */ /* 0x040fe200078e08ff */
[----:B------:R-:W-:Y:S01]  /*9f50*/  BSSY B1, `(.L_x_1200) ;  /* 0x0000104000017945 */ /* 0x000fe20003800000 */
[----:B------:R-:W-:Y:S01]  /*9f60*/  LEA R210, R6, R208, 0x1 ;  /* 0x000000d006d27211 */ /* 0x000fe200078e08ff */
[----:B------:R-:W-:Y:S01]  /*9f70*/  LDSM.16.M88.4 R12, [R211] ;  /* 0x00000000d30c783b */ /* 0x000fe20000000200 */
[----:B------:R-:W-:Y:S01]  /*9f80*/  LEA R205, R7, R207, 0x1 ;  /* 0x000000cf07cd7211 */ /* 0x000fe200078e08ff */
[C---:B------:R-:W-:Y:S01]  /*9f90*/  HMMA.16816.F32 R36, R16.reuse, R38, RZ ;  /* 0x000000261024723c */ /* 0x040fe200000018ff */
[----:B------:R-:W-:Y:S01]  /*9fa0*/  ISETP.GT.AND P0, PT, R145, R234, PT ;  /* 0x000000ea9100720c */ /* 0x000fe20003f04270 */
[----:B-----5:R-:W1:Y:S04]  /*9fb0*/  LDSM.16.M88.4 R48, [R206+0xa080] ;  /* 0x00a08000ce30783b */ /* 0x020e680000000200 */
[----:B------:R-:W2:Y:S02]  /*9fc0*/  LDSM.16.M88.4 R52, [R206+0xa880] ;  /* 0x00a88000ce34783b */ /* 0x000ea40000000200 */
[C---:B------:R-:W-:Y:S02]  /*9fd0*/  HMMA.16816.F32 R32, R16.reuse, R40, RZ ;  /* 0x000000281020723c */ /* 0x040fe400000018ff */
[----:B------:R-:W3:Y:S04]  /*9fe0*/  LDSM.16.M88.4 R60, [R206+0xb080] ;  /* 0x00b08000ce3c783b */ /* 0x000ee80000000200 */
[----:B------:R-:W-:Y:S02]  /*9ff0*/  LDSM.16.M88.4 R68, [R205] ;  /* 0x00000000cd44783b */ /* 0x000fe40000000200 */
[C---:B------:R-:W-:Y:S02]  /*a000*/  HMMA.16816.F32 R40, R16.reuse, R42, RZ ;  /* 0x0000002a1028723c */ /* 0x040fe400000018ff */
[----:B------:R-:W-:Y:S04]  /*a010*/  LDSM.16.M88.4 R80, [R200+0xd080] ;  /* 0x00d08000c850783b */ /* 0x000fe80000000200 */
[----:B------:R-:W-:Y:S02]  /*a020*/  LDSM.16.M88.4 R84, [R200+0xe880] ;  /* 0x00e88000c854783b */ /* 0x000fe40000000200 */
[C---:B------:R-:W-:Y:S08]  /*a030*/  HMMA.16816.F32 R44, R16.reuse, R28, RZ ;  /* 0x0000001c102c723c */ /* 0x040ff000000018ff */
[----:B------:R-:W-:Y:S08]  /*a040*/  HMMA.16816.F32 R28, R16, R30, RZ ;  /* 0x0000001e101c723c */ /* 0x000ff000000018ff */
[C---:B------:R-:W-:Y:S01]  /*a050*/  HMMA.16816.F32 R16, R24.reuse, R56, R20 ;  /* 0x000000381810723c */ /* 0x040fe20000001814 */
[----:B------:R-:W4:Y:S07]  /*a060*/  LDSM.16.M88.4 R20, [R210] ;  /* 0x00000000d214783b */ /* 0x000f2e0000000200 */
[C---:B------:R-:W-:Y:S01]  /*a070*/  HMMA.16816.F32 R36, R24.reuse, R58, R36 ;  /* 0x0000003a1824723c */ /* 0x040fe20000001824 */
[----:B------:R-:W2:Y:S07]  /*a080*/  LDSM.16.M88.4 R56, [R205+0x800] ;  /* 0x00080000cd38783b */ /* 0x000eae0000000200 */
[C---:B------:R-:W-:Y:S08]  /*a090*/  HMMA.16816.F32 R32, R24.reuse, R64, R32 ;  /* 0x000000401820723c */ /* 0x040ff00000001820 */
[C---:B------:R-:W-:Y:S01]  /*a0a0*/  HMMA.16816.F32 R40, R24.reuse, R66, R40 ;  /* 0x000000421828723c */ /* 0x040fe20000001828 */
[----:B------:R-:W3:Y:S07]  /*a0b0*/  LDSM.16.M88.4 R64, [R205+0x1000] ;  /* 0x00100000cd40783b */ /* 0x000eee0000000200 */
[C---:B------:R-:W-:Y:S08]  /*a0c0*/  HMMA.16816.F32 R44, R24.reuse, R72, R44 ;  /* 0x00000048182c723c */ /* 0x040ff0000000182c */
[----:B------:R-:W-:Y:S01]  /*a0d0*/  HMMA.16816.F32 R28, R24, R74, R28 ;  /* 0x0000004a181c723c */ /* 0x000fe2000000181c */
[----:B------:R-:W4:Y:S04]  /*a0e0*/  LDSM.16.M88.4 R24, [R209+0x4000] ;  /* 0x00400000d118783b */ /* 0x000f280000000200 */
[----:B------:R-:W-:Y:S03]  /*a0f0*/  LDSM.16.M88.4 R72, [R207+0x1800] ;  /* 0x00180000cf48783b */ /* 0x000fe60000000200 */
[C---:B-1----:R-:W-:Y:S08]  /*a100*/  HMMA.16816.F32 R16, R12.reuse, R48, R16 ;  /* 0x000000300c10723c */ /* 0x042ff00000001810 */
[C---:B------:R-:W-:Y:S01]  /*a110*/  HMMA.16816.F32 R48, R12.reuse, R50, R36 ;  /* 0x000000320c30723c */ /* 0x040fe20000001824 */
[----:B------:R-:W1:Y:S07]  /*a120*/  LDSM.16.M88.4 R36, [R200+0xc080] ;  /* 0x00c08000c824783b */ /* 0x000e6e0000000200 */
[C---:B--2---:R-:W-:Y:S08]  /*a130*/  HMMA.16816.F32 R32, R12.reuse, R52, R32 ;  /* 0x000000340c20723c */ /* 0x044ff00000001820 */
[C---:B------:R-:W-:Y:S01]  /*a140*/  HMMA.16816.F32 R40, R12.reuse, R54, R40 ;  /* 0x000000360c28723c */ /* 0x040fe20000001828 */
[----:B------:R-:W2:Y:S07]  /*a150*/  LDSM.16.M88.4 R52, [R200+0xc880] ;  /* 0x00c88000c834783b */ /* 0x000eae0000000200 */
[C---:B---3--:R-:W-:Y:S08]  /*a160*/  HMMA.16816.F32 R44, R12.reuse, R60, R44 ;  /* 0x0000003c0c2c723c */ /* 0x048ff0000000182c */
[----:B------:R-:W-:Y:S01]  /*a170*/  HMMA.16816.F32 R28, R12, R62, R28 ;  /* 0x0000003e0c1c723c */ /* 0x000fe2000000181c */
[----:B------:R-:W-:Y:S07]  /*a180*/  LDSM.16.M88.4 R60, [R206+0xc880] ;  /* 0x00c88000ce3c783b */ /* 0x000fee0000000200 */
[C---:B----4-:R-:W-:Y:S01]  /*a190*/  HMMA.16816.F32 R12, R20.reuse, R68, R16 ;  /* 0x00000044140c723c */ /* 0x050fe20000001810 */
[----:B------:R-:W3:Y:S07]  /*a1a0*/  LDSM.16.M88.4 R16, [R208+0x4000] ;  /* 0x00400000d010783b */ /* 0x000eee0000000200 */
[C---:B------:R-:W-:Y:S01]  /*a1b0*/  HMMA.16816.F32 R48, R20.reuse, R70, R48 ;  /* 0x000000461430723c */ /* 0x040fe20000001830 */
[----:B------:R-:W-:Y:S07]  /*a1c0*/  LDSM.16.M88.4 R68, [R206+0xb880] ;  /* 0x00b88000ce44783b */ /* 0x000fee0000000200 */
[C---:B------:R-:W-:Y:S08]  /*a1d0*/  HMMA.16816.F32 R32, R20.reuse, R56, R32 ;  /* 0x000000381420723c */ /* 0x040ff00000001820 */
[C---:B------:R-:W-:Y:S01]  /*a1e0*/  HMMA.16816.F32 R40, R20.reuse, R58, R40 ;  /* 0x0000003a1428723c */ /* 0x040fe20000001828 */
[----:B------:R-:W4:Y:S07]  /*a1f0*/  LDSM.16.M88.4 R56, [R207+0x2000] ;  /* 0x00200000cf38783b */ /* 0x000f2e0000000200 */
[C---:B------:R-:W-:Y:S08]  /*a200*/  HMMA.16816.F32 R44, R20.reuse, R64, R44 ;  /* 0x00000040142c723c */ /* 0x040ff0000000182c */
[----:B------:R-:W-:Y:S01]  /*a210*/  HMMA.16816.F32 R28, R20, R66, R28 ;  /* 0x00000042141c723c */ /* 0x000fe2000000181c */
[----:B------:R-:W3:Y:S07]  /*a220*/  LDSM.16.M88.4 R64, [R207+0x2800] ;  /* 0x00280000cf40783b */ /* 0x000eee0000000200 */
[C---:B------:R-:W-:Y:S01]  /*a230*/  HMMA.16816.F32 R20, R24.reuse, R76, R12 ;  /* 0x0000004c1814723c */ /* 0x040fe2000000180c */
[----:B------:R-:W3:Y:S07]  /*a240*/  LDSM.16.M88.4 R12, [R211+0x4000] ;  /* 0x00400000d30c783b */ /* 0x000eee0000000200 */
[C---:B------:R-:W-:Y:S01]  /*a250*/  HMMA.16816.F32 R48, R24.reuse, R78, R48 ;  /* 0x0000004e1830723c */ /* 0x040fe20000001830 */
[----:B------:R-:W-:Y:S07]  /*a260*/  LDSM.16.M88.4 R76, [R205+0x1800] ;  /* 0x00180000cd4c783b */ /* 0x000fee0000000200 */
[C---:B-1----:R-:W-:Y:S08]  /*a270*/  HMMA.16816.F32 R32, R24.reuse, R36, R32 ;  /* 0x000000241820723c */ /* 0x042ff00000001820 */
[C---:B------:R-:W-:Y:S08]  /*a280*/  HMMA.16816.F32 R40, R24.reuse, R38, R40 ;  /* 0x000000261828723c */ /* 0x040ff00000001828 */
[C---:B--2---:R-:W-:Y:S08]  /*a290*/  HMMA.16816.F32 R44, R24.reuse, R52, R44 ;  /* 0x00000034182c723c */ /* 0x044ff0000000182c */
[----:B------:R-:W-:Y:S01]  /*a2a0*/  HMMA.16816.F32 R28, R24, R54, R28 ;  /* 0x00000036181c723c */ /* 0x000fe2000000181c */
[----:B------:R-:W1:Y:S04]  /*a2b0*/  LDSM.16.M88.4 R52, [R206+0xc080] ;  /* 0x00c08000ce34783b */ /* 0x000e680000000200 */
[----:B------:R-:W2:Y:S03]  /*a2c0*/  LDSM.16.M88.4 R24, [R210+0x4000] ;  /* 0x00400000d218783b */ /* 0x000ea60000000200 */
[C---:B---3--:R-:W-:Y:S08]  /*a2d0*/  HMMA.16816.F32 R20, R16.reuse, R72, R20 ;  /* 0x000000481014723c */ /* 0x048ff00000001814 */
[C---:B------:R-:W-:Y:S01]  /*a2e0*/  HMMA.16816.F32 R48, R16.reuse, R74, R48 ;  /* 0x0000004a1030723c */ /* 0x040fe20000001830 */
[----:B------:R-:W-:Y:S07]  /*a2f0*/  LDSM.16.M88.4 R72, [R207+0x3000] ;  /* 0x00300000cf48783b */ /* 0x000fee0000000200 */
[C---:B----4-:R-:W-:Y:S08]  /*a300*/  HMMA.16816.F32 R36, R16.reuse, R56, R32 ;  /* 0x000000381024723c */ /* 0x050ff00000001820 */
[C---:B------:R-:W-:Y:S01]  /*a310*/  HMMA.16816.F32 R32, R16.reuse, R58, R40 ;  /* 0x0000003a1020723c */ /* 0x040fe20000001828 */
[----:B------:R-:W3:Y:S07]  /*a320*/  LDSM.16.M88.4 R56, [R205+0x2000] ;  /* 0x00200000cd38783b */ /* 0x000eee0000000200 */
[C---:B------:R-:W-:Y:S08]  /*a330*/  HMMA.16816.F32 R44, R16.reuse, R64, R44 ;  /* 0x00000040102c723c */ /* 0x040ff0000000182c */
[----:B------:R-:W-:Y:S01]  /*a340*/  HMMA.16816.F32 R28, R16, R66, R28 ;  /* 0x00000042101c723c */ /* 0x000fe2000000181c */
[----:B------:R-:W4:Y:S07]  /*a350*/  LDSM.16.M88.4 R64, [R205+0x2800] ;  /* 0x00280000cd40783b */ /* 0x000f2e0000000200 */
[C---:B------:R-:W-:Y:S01]  /*a360*/  HMMA.16816.F32 R16, R12.reuse, R68, R20 ;  /* 0x000000440c10723c */ /* 0x040fe20000001814 */
[----:B------:R-:W2:Y:S07]  /*a370*/  LDSM.16.M88.4 R20, [R209+0x8000] ;  /* 0x00800000d114783b */ /* 0x000eae0000000200 */
[C---:B------:R-:W-:Y:S01]  /*a380*/  HMMA.16816.F32 R48, R12.reuse, R70, R48 ;  /* 0x000000460c30723c */ /* 0x040fe20000001830 */
[----:B------:R-:W-:Y:S07]  /*a390*/  LDSM.16.M88.4 R68, [R207+0x4000] ;  /* 0x00400000cf44783b */ /* 0x000fee0000000200 */
[C---:B-1----:R-:W-:Y:S08]  /*a3a0*/  HMMA.16816.F32 R40, R12.reuse, R52, R36 ;  /* 0x000000340c28723c */ /* 0x042ff00000001824 */
[C---:B------:R-:W-:Y:S01]  /*a3b0*/  HMMA.16816.F32 R36, R12.reuse, R54, R32 ;  /* 0x000000360c24723c */ /* 0x040fe20000001820 */
[----:B------:R-:W1:Y:S07]  /*a3c0*/  LDSM.16.M88.4 R52, [R200+0xd880] ;  /* 0x00d88000c834783b */ /* 0x000e6e0000000200 */
[C---:B------:R-:W-:Y:S08]  /*a3d0*/  HMMA.16816.F32 R32, R12.reuse, R60, R44 ;  /* 0x0000003c0c20723c */ /* 0x040ff0000000182c */
[----:B------:R-:W-:Y:S01]  /*a3e0*/  HMMA.16816.F32 R28, R12, R62, R28 ;  /* 0x0000003e0c1c723c */ /* 0x000fe2000000181c */
[----:B------:R-:W1:Y:S07]  /*a3f0*/  LDSM.16.M88.4 R60, [R200+0xe080] ;  /* 0x00e08000c83c783b */ /* 0x000e6e0000000200 */
[C---:B--2---:R-:W-:Y:S01]  /*a400*/  HMMA.16816.F32 R12, R24.reuse, R76, R16 ;  /* 0x0000004c180c723c */ /* 0x044fe20000001810 */
[----:B------:R-:W2:Y:S07]  /*a410*/  LDSM.16.M88.4 R16, [R208+0x8000] ;  /* 0x00800000d010783b */ /* 0x000eae0000000200 */
[C---:B------:R-:W-:Y:S01]  /*a420*/  HMMA.16816.F32 R48, R24.reuse, R78, R48 ;  /* 0x0000004e1830723c */ /* 0x040fe20000001830 */
[----:B------:R-:W-:Y:S07]  /*a430*/  LDSM.16.M88.4 R76, [R206+0xd080] ;  /* 0x00d08000ce4c783b */ /* 0x000fee0000000200 */
[C---:B---3--:R-:W-:Y:S08]  /*a440*/  HMMA.16816.F32 R44, R24.reuse, R56, R40 ;  /* 0x00000038182c723c */ /* 0x048ff00000001828 */
[C---:B------:R-:W-:Y:S01]  /*a450*/  HMMA.16816.F32 R40, R24.reuse, R58, R36 ;  /* 0x0000003a1828723c */ /* 0x040fe20000001824 */
[----:B------:R-:W3:Y:S07]  /*a460*/  LDSM.16.M88.4 R56, [R207+0x3800] ;  /* 0x00380000cf38783b */ /* 0x000eee0000000200 */
[C---:B----4-:R-:W-:Y:S08]  /*a470*/  HMMA.16816.F32 R32, R24.reuse, R64, R32 ;  /* 0x000000401820723c */ /* 0x050ff00000001820 */
[----:B------:R-:W-:Y:S01]  /*a480*/  HMMA.16816.F32 R28, R24, R66, R28 ;  /* 0x00000042181c723c */ /* 0x000fe2000000181c */
[----:B------:R-:W-:Y:S07]  /*a490*/  LDSM.16.M88.4 R64, [R206+0xe080] ;  /* 0x00e08000ce40783b */ /* 0x000fee0000000200 */
[C---:B------:R-:W-:Y:S01]  /*a4a0*/  HMMA.16816.F32 R24, R20.reuse, R80, R12 ;  /* 0x000000501418723c */ /* 0x040fe2000000180c */
[----:B------:R-:W4:Y:S07]  /*a4b0*/  LDSM.16.M88.4 R12, [R211+0x8000] ;  /* 0x00800000d30c783b */ /* 0x000f2e0000000200 */
[C---:B------:R-:W-:Y:S01]  /*a4c0*/  HMMA.16816.F32 R36, R20.reuse, R82, R48 ;  /* 0x000000521424723c */ /* 0x040fe20000001830 */
[----:B------:R-:W3:Y:S04]  /*a4d0*/  LDSM.16.M88.4 R48, [R206+0xd880] ;  /* 0x00d88000ce30783b */ /* 0x000ee80000000200 */
[----:B------:R-:W-:Y:S03]  /*a4e0*/  LDSM.16.M88.4 R80, [R207+0x4800] ;  /* 0x00480000cf50783b */ /* 0x000fe60000000200 */
[C---:B-1----:R-:W-:Y:S08]  /*a4f0*/  HMMA.16816.F32 R44, R20.reuse, R52, R44 ;  /* 0x00000034142c723c */ /* 0x042ff0000000182c */
[C---:B------:R-:W-:Y:S08]  /*a500*/  HMMA.16816.F32 R40, R20.reuse, R54, R40 ;  /* 0x000000361428723c */ /* 0x040ff00000001828 */
[C---:B------:R-:W-:Y:S08]  /*a510*/  HMMA.16816.F32 R32, R20.reuse, R60, R32 ;  /* 0x0000003c1420723c */ /* 0x040ff00000001820 */
[----:B------:R-:W-:Y:S01]  /*a520*/  HMMA.16816.F32 R28, R20, R62, R28 ;  /* 0x0000003e141c723c */ /* 0x000fe2000000181c */
[----:B------:R-:W-:Y:S07]  /*a530*/  LDSM.16.M88.4 R60, [R205+0x3800] ;  /* 0x00380000cd3c783b */ /* 0x000fee0000000200 */
[C---:B--2---:R-:W-:Y:S01]  /*a540*/  HMMA.16816.F32 R20, R16.reuse, R72, R24 ;  /* 0x000000481014723c */ /* 0x044fe20000001818 */
[----:B------:R-:W-:Y:S07]  /*a550*/  LDSM.16.M88.4 R24, [R210+0x8000] ;  /* 0x00800000d218783b */ /* 0x000fee0000000200 */
[C---:B------:R-:W-:Y:S01]  /*a560*/  HMMA.16816.F32 R36, R16.reuse, R74, R36 ;  /* 0x0000004a1024723c */ /* 0x040fe20000001824 */
[----:B------:R-:W1:Y:S07]  /*a570*/  LDSM.16.M88.4 R72, [R205+0x3000] ;  /* 0x00300000cd48783b */ /* 0x000e6e0000000200 */
[C---:B---3--:R-:W-:Y:S08]  /*a580*/  HMMA.16816.F32 R52, R16.reuse, R56, R44 ;  /* 0x000000381034723c */ /* 0x048ff0000000182c */
[C---:B------:R-:W-:Y:S01]  /*a590*/  HMMA.16816.F32 R44, R16.reuse, R58, R40 ;  /* 0x0000003a102c723c */ /* 0x040fe20000001828 */
[----:B------:R-:W-:Y:S07]  /*a5a0*/  LDSM.16.M88.4 R56, [R200+0xf080] ;  /* 0x00f08000c838783b */ /* 0x000fee0000000200 */
[C---:B------:R-:W-:Y:S08]  /*a5b0*/  HMMA.16816.F32 R40, R16.reuse, R68, R32 ;  /* 0x000000441028723c */ /* 0x040ff00000001820 */
[----:B------:R-:W-:Y:S01]  /*a5c0*/  HMMA.16816.F32 R32, R16, R70, R28 ;  /* 0x000000461020723c */ /* 0x000fe2000000181c */
[----:B------:R-:W2:Y:S04]  /*a5d0*/  LDSM.16.M88.4 R28, [R209+0xc000] ;  /* 0x00c00000d11c783b */ /* 0x000ea80000000200 */
[----:B------:R-:W3:Y:S03]  /*a5e0*/  LDSM.16.M88.4 R68, [R205+0x4000] ;  /* 0x00400000cd44783b */ /* 0x000ee60000000200 */
[C---:B----4-:R-:W-:Y:S08]  /*a5f0*/  HMMA.16816.F32 R16, R12.reuse, R76, R20 ;  /* 0x0000004c0c10723c */ /* 0x050ff00000001814 */
[C---:B------:R-:W-:Y:S01]  /*a600*/  HMMA.16816.F32 R20, R12.reuse, R78, R36 ;  /* 0x0000004e0c14723c */ /* 0x040fe20000001824 */
[----:B------:R-:W-:Y:S07]  /*a610*/  LDSM.16.M88.4 R76, [R206+0xe880] ;  /* 0x00e88000ce4c783b */ /* 0x000fee0000000200 */
[C---:B------:R-:W-:Y:S08]  /*a620*/  HMMA.16816.F32 R52, R12.reuse, R48, R52 ;  /* 0x000000300c34723c */ /* 0x040ff00000001834 */
[C---:B------:R-:W-:Y:S08]  /*a630*/  HMMA.16816.F32 R48, R12.reuse, R50, R44 ;  /* 0x000000320c30723c */ /* 0x040ff0000000182c */
[C---:B------:R-:W-:Y:S08]  /*a640*/  HMMA.16816.F32 R44, R12.reuse, R64, R40 ;  /* 0x000000400c2c723c */ /* 0x040ff00000001828 */
[----:B------:R-:W-:Y:S01]  /*a650*/  HMMA.16816.F32 R32, R12, R66, R32 ;  /* 0x000000420c20723c */ /* 0x000fe20000001820 */
[----:B------:R-:W-:Y:S07]  /*a660*/  LDSM.16.M88.4 R64, [R207+0x5000] ;  /* 0x00500000cf40783b */ /* 0x000fee0000000200 */
[C---:B-1----:R-:W-:Y:S01]  /*a670*/  HMMA.16816.F32 R12, R24.reuse, R72, R16 ;  /* 0x00000048180c723c */ /* 0x042fe20000001810 */
[----:B------:R-:W-:Y:S07]  /*a680*/  LDSM.16.M88.4 R16, [R211+0xc000] ;  /* 0x00c00000d310783b */ /* 0x000fee0000000200 */
[C---:B------:R-:W-:Y:S01]  /*a690*/  HMMA.16816.F32 R36, R24.reuse, R74, R20 ;  /* 0x0000004a1824723c */ /* 0x040fe20000001814 */
[----:B------:R-:W1:Y:S04]  /*a6a0*/  LDSM.16.M88.4 R20, [R208+0xc000] ;  /* 0x00c00000d014783b */ /* 0x000e680000000200 */
[----:B------:R-:W-:Y:S03]  /*a6b0*/  LDSM.16.M88.4 R72, [R206+0xf080] ;  /* 0x00f08000ce48783b */ /* 0x000fe60000000200 */
[----:B------:R-:W-:Y:S01]  /*a6c0*/  HMMA.16816.F32 R40, R24, R60, R52 ;  /* 0x0000003c1828723c */ /* 0x000fe20000001834 */
[----:B------:R-:W4:Y:S07]  /*a6d0*/  LDSM.16.M88.4 R52, [R200+0xf880] ;  /* 0x00f88000c834783b */ /* 0x000f2e0000000200 */
[----:B--2---:R-:W-:Y:S08]  /*a6e0*/  HMMA.16816.F32 R12, R28, R84, R12 ;  /* 0x000000541c0c723c */ /* 0x004ff0000000180c */
[C---:B------:R-:W-:Y:S01]  /*a6f0*/  HMMA.16816.F32 R48, R24.reuse, R62, R48 ;  /* 0x0000003e1830723c */ /* 0x040fe20000001830 */
[----:B------:R-:W2:Y:S07]  /*a700*/  LDSM.16.M88.4 R60, [R207+0x5800] ;  /* 0x00580000cf3c783b */ /* 0x000eae0000000200 */
[C---:B---3--:R-:W-:Y:S08]  /*a710*/  HMMA.16816.F32 R44, R24.reuse, R68, R44 ;  /* 0x00000044182c723c */ /* 0x048ff0000000182c */
[----:B------:R-:W-:Y:S01]  /*a720*/  HMMA.16816.F32 R32, R24, R70, R32 ;  /* 0x000000461820723c */ /* 0x000fe20000001820 */
[----:B------:R-:W-:Y:S07]  /*a730*/  LDSM.16.M88.4 R68, [R206+0xf880] ;  /* 0x00f88000ce44783b */ /* 0x000fee0000000200 */
[----:B------:R-:W-:Y:S01]  /*a740*/  HMMA.16816.F32 R24, R28, R86, R36 ;  /* 0x000000561c18723c */ /* 0x000fe20000001824 */
[----:B------:R-:W-:Y:S07]  /*a750*/  LDSM.16.M88.4 R84, [R205+0x4800] ;  /* 0x00480000cd54783b */ /* 0x000fee0000000200 */
[----:B-1----:R-:W-:Y:S01]  /*a760*/  HMMA.16816.F32 R36, R20, R80, R12 ;  /* 0x000000501424723c */ /* 0x002fe2000000180c */
[----:B------:R-:W1:Y:S07]  /*a770*/  LDSM.16.M88.4 R12, [R210+0xc000] ;  /* 0x00c00000d20c783b */ /* 0x000e6e0000000200 */
[C---:B------:R-:W-:Y:S08]  /*a780*/  HMMA.16816.F32 R40, R28.reuse, R56, R40 ;  /* 0x000000381c28723c */ /* 0x040ff00000001828 */
[C---:B------:R-:W-:Y:S08]  /*a790*/  HMMA.16816.F32 R48, R28.reuse, R58, R48 ;  /* 0x0000003a1c30723c */ /* 0x040ff00000001830 */
[C---:B----4-:R-:W-:Y:S08]  /*a7a0*/  HMMA.16816.F32 R44, R28.reuse, R52, R44 ;  /* 0x000000341c2c723c */ /* 0x050ff0000000182c */
[----:B------:R-:W-:Y:S08]  /*a7b0*/  HMMA.16816.F32 R32, R28, R54, R32 ;  /* 0x000000361c20723c */ /* 0x000ff00000001820 */
[----:B------:R-:W-:Y:S08]  /*a7c0*/  HMMA.16816.F32 R28, R20, R82, R24 ;  /* 0x00000052141c723c */ /* 0x000ff00000001818 */
[----:B------:R-:W-:Y:S08]  /*a7d0*/  HMMA.16816.F32 R36, R16, R76, R36 ;  /* 0x0000004c1024723c */ /* 0x000ff00000001824 */
[C---:B------:R-:W-:Y:S01]  /*a7e0*/  HMMA.16816.F32 R24, R20.reuse, R64, R40 ;  /* 0x000000401418723c */ /* 0x040fe20000001828 */
[----:B------:R-:W-:Y:S07]  /*a7f0*/  LDSM.16.M88.4 R40, [R205+0x5800] ;  /* 0x00580000cd28783b */ /* 0x000fee0000000200 */
[----:B------:R-:W-:Y:S01]  /*a800*/  HMMA.16816.F32 R56, R20, R66, R48 ;  /* 0x000000421438723c */ /* 0x000fe20000001830 */
[----:B------:R-:W3:Y:S01]  /*a810*/  LDSM.16.M88.4 R64, [R205+0x5000] ;  /* 0x00500000cd40783b */ /* 0x000ee20000000200 */
[----:B------:R-:W-:-:S06]  /*a820*/  DEPBAR.LE SB0, 0x0 ;  /* 0x000080000000791a */ /* 0x000fcc0000000000 */
[----:B--2---:R-:W-:Y:S08]  /*a830*/  HMMA.16816.F32 R52, R20, R60, R44 ;  /* 0x0000003c1434723c */ /* 0x004ff0000000182c */
[----:B------:R-:W-:Y:S08]  /*a840*/  HMMA.16816.F32 R44, R16, R78, R28 ;  /* 0x0000004e102c723c */ /* 0x000ff0000000181c */
[----:B------:R-:W-:Y:S08]  /*a850*/  HMMA.16816.F32 R48, R20, R62, R32 ;  /* 0x0000003e1430723c */ /* 0x000ff00000001820 */
[----:B-1----:R-:W-:Y:S08]  /*a860*/  HMMA.16816.F32 R20, R12, R84, R36 ;  /* 0x000000540c14723c */ /* 0x002ff00000001824 */
[C---:B------:R-:W-:Y:S08]  /*a870*/  HMMA.16816.F32 R32, R16.reuse, R72, R24 ;  /* 0x000000481020723c */ /* 0x040ff00000001818 */
[----:B------:R-:W-:Y:S08]  /*a880*/  HMMA.16816.F32 R28, R16, R74, R56 ;  /* 0x0000004a101c723c */ /* 0x000ff00000001838 */
[----:B------:R-:W-:Y:S01]  /*a890*/  HMMA.16816.F32 R44, R12, R86, R44 ;  /* 0x000000560c2c723c */ /* 0x000fe2000000182c */
[----:B------:R-:W-:-:S07]  /*a8a0*/  FMUL.FTZ R0, R20, c[0x0][0x320] ;  /* 0x0000c80014007a20 */ /* 0x000fce0000410000 */
[C---:B------:R-:W-:Y:S08]  /*a8b0*/  HMMA.16816.F32 R24, R16.reuse, R68, R52 ;  /* 0x000000441018723c */ /* 0x040ff00000001834 */
[----:B------:R-:W-:Y:S08]  /*a8c0*/  HMMA.16816.F32 R16, R16, R70, R48 ;  /* 0x000000461010723c */ /* 0x000ff00000001830 */
[C---:B---3--:R-:W-:Y:S01]  /*a8d0*/  HMMA.16816.F32 R48, R12.reuse, R64, R32 ;  /* 0x000000400c30723c */ /* 0x048fe20000001820 */
[----:B------:R1:W2:Y:S07]  /*a8e0*/  MUFU.TANH R35, R0 ;  /* 0x0000000000237308 */ /* 0x0002ae0000002400 */
[C---:B------:R-:W-:Y:S08]  /*a8f0*/  HMMA.16816.F32 R64, R12.reuse, R66, R28 ;  /* 0x000000420c40723c */ /* 0x040ff0000000181c */
[----:B------:R-:W-:Y:S01]  /*a900*/  HMMA.16816.F32 R36, R12, R40, R24 ;  /* 0x000000280c24723c */ /* 0x000fe20000001818 */
[----:B-1----:R-:W-:-:S04]  /*a910*/  FMUL.FTZ R0, R21, c[0x0][0x320] ;  /* 0x0000c80015007a20 */ /* 0x002fc80000410000 */
[----:B------:R1:W3:Y:S03]  /*a920*/  MUFU.TANH R28, R0 ;  /* 0x00000000001c7308 */ /* 0x0002e60000002400 */
[----:B------:R-:W-:Y:S01]  /*a930*/  HMMA.16816.F32 R40, R12, R42, R16 ;  /* 0x0000002a0c28723c */ /* 0x000fe20000001810 */
[----:B-1----:R-:W-:-:S04]  /*a940*/  FMUL.FTZ R0, R22, c[0x0][0x320] ;  /* 0x0000c80016007a20 */ /* 0x002fc80000410000 */
[----:B------:R1:W4:Y:S02]  /*a950*/  MUFU.TANH R53, R0 ;  /* 0x0000000000357308 */ /* 0x0003240000002400 */
[----:B-1----:R-:W-:-:S06]  /*a960*/  FMUL.FTZ R0, R23, c[0x0][0x320] ;  /* 0x0000c80017007a20 */ /* 0x002fcc0000410000 */
[----:B------:R1:W1:Y:S02]  /*a970*/  MUFU.TANH R52, R0 ;  /* 0x0000000000347308 */ /* 0x0002640000002400 */
[----:B-1----:R-:W-:-:S06]  /*a980*/  FMUL.FTZ R0, R44, c[0x0][0x320] ;  /* 0x0000c8002c007a20 */ /* 0x002fcc0000410000 */
[----:B------:R1:W1:Y:S02]  /*a990*/  MUFU.TANH R23, R0 ;  /* 0x0000000000177308 */ /* 0x0002640000002400 */
[----:B-1----:R-:W-:-:S06]  /*a9a0*/  FMUL.FTZ R0, R45, c[0x0][0x320] ;  /* 0x0000c8002d007a20 */ /* 0x002fcc0000410000 */
[----:B------:R1:W1:Y:S01]  /*a9b0*/  MUFU.TANH R22, R0 ;  /* 0x0000000000167308 */ /* 0x0002620000002400 */
[----:B------:R-:W-:Y:S06]  /*a9c0*/  BAR.SYNC.DEFER_BLOCKING 0x0 ;  /* 0x0000000000007b1d */ /* 0x000fec0000010000 */
[----:B------:R-:W-:Y:S05]  /*a9d0*/  @!P0 BRA `(.L_x_1201) ;  /* 0x000005b000008947 */ /* 0x000fea0003800000 */
[----:B-1234-:R-:W-:Y:S01]  /*a9e0*/  IMAD.MOV.U32 R0, RZ, RZ, 0x1 ;  /* 0x00000001ff007424 */ /* 0x01efe200078e00ff */
[C---:B------:R-:W-:Y:S01]  /*a9f0*/  IADD3 R2, R235.reuse, R144, R238 ;  /* 0x00000090eb027210 */ /* 0x040fe20007ffe0ee */
[----:B------:R-:W-:Y:S01]  /*aa00*/  IMAD.MOV.U32 R224, RZ, RZ, RZ ;  /* 0x000000ffffe07224 */ /* 0x000fe200078e00ff */
[----:B------:R-:W-:-:S02]  /*aa10*/  ISETP.GT.AND P1, PT, R235, 0x2f, PT ;  /* 0x0000002feb00780c */ /* 0x000fc40003f24270 */
[----:B------:R-:W-:Y:S02]  /*aa20*/  ISETP.NE.AND P0, PT, R0, c[0x0][0x2b8], PT ;  /* 0x0000ae0000007a0c */ /* 0x000fe40003f05270 */
[----:B------:R-:W-:-:S05]  /*aa30*/  IADD3 R2, R2, -0x30, RZ ;  /* 0xffffffd002027810 */ /* 0x000fca0007ffe0ff */
[----:B------:R-:W-:-:S06]  /*aa40*/  IMAD.MOV.U32 R0, RZ, RZ, R2 ;  /* 0x000000ffff007224 */ /* 0x000fcc00078e0002 */
        /* <DEDUP_REMOVED lines=8> */
[----:B------:R-:W-:Y:S02]  /*aad0*/  IADD3 R11, -R237, 0x30, RZ ;  /* 0x00000030ed0b7810 */ /* 0x000fe40007ffe1ff */
[----:B------:R-:W1:Y:S01]  /*aae0*/  S2R R8, SR_CTAID.Y ;  /* 0x0000000000087919 */ /* 0x000e620000002600 */
[----:B------:R-:W-:-:S04]  /*aaf0*/  IMAD R225, R0, c[0x0][0x2b8], R2 ;  /* 0x0000ae0000e17a24 */ /* 0x000fc800078e0202 */
[----:B------:R-:W-:Y:S01]  /*ab00*/  IMAD.WIDE.U32 R2, R225, c[0x0][0x1e0], RZ ;  /* 0x00007800e1027a25 */ /* 0x000fe200078e00ff */
[----:B------:R-:W-:-:S05]  /*ab10*/  SHF.R.S32.HI R0, RZ, 0x1f, R225 ;  /* 0x0000001fff007819 */ /* 0x000fca00000114e1 */
[----:B------:R-:W-:-:S04]  /*ab20*/  IMAD R0, R0, c[0x0][0x1e0], RZ ;  /* 0x0000780000007a24 */ /* 0x000fc800078e02ff */
[----:B------:R-:W-:-:S04]  /*ab30*/  IMAD R0, R225, c[0x0][0x1e4], R0 ;  /* 0x00007900e1007a24 */ /* 0x000fc800078e0200 */
[----:B------:R-:W-:Y:S02]  /*ab40*/  IMAD.IADD R3, R3, 0x1, R0 ;  /* 0x0000000103037824 */ /* 0x000fe400078e0200 */
[----:B-1----:R-:W-:Y:S01]  /*ab50*/  IMAD.WIDE.U32 R90, R8, c[0x0][0x1e8], RZ ;  /* 0x00007a00085a7a25 */ /* 0x002fe200078e00ff */
[----:B--2---:R-:W-:-:S03]  /*ab60*/  SHF.R.S32.HI R0, RZ, 0x1f, R224 ;  /* 0x0000001fff007819 */ /* 0x004fc600000114e0 */
[----:B------:R-:W-:-:S04]  /*ab70*/  IMAD.WIDE.U32 R2, R224, c[0x0][0x1f0], R2 ;  /* 0x00007c00e0027a25 */ /* 0x000fc800078e0002 */
[----:B------:R-:W-:-:S04]  /*ab80*/  IMAD R0, R0, c[0x0][0x1f0], RZ ;  /* 0x00007c0000007a24 */ /* 0x000fc800078e02ff */
[----:B------:R-:W-:Y:S01]  /*ab90*/  IMAD R4, R224, c[0x0][0x1f4], R0 ;  /* 0x00007d00e0047a24 */ /* 0x000fe200078e0200 */
[----:B------:R-:W-:-:S04]  /*aba0*/  IADD3 R0, P0, R90, R2, RZ ;  /* 0x000000025a007210 */ /* 0x000fc80007f1e0ff */
[----:B------:R-:W-:Y:S02]  /*abb0*/  IADD3.X R2, R245, R3, R4, P0, !PT ;  /* 0x00000003f5027210 */ /* 0x000fe400007fe404 */
[----:B------:R-:W-:-:S04]  /*abc0*/  LEA R8, P0, R0, c[0x0][0x1c8], 0x1 ;  /* 0x0000720000087a11 */ /* 0x000fc800078008ff */
[----:B------:R-:W-:Y:S02]  /*abd0*/  LEA.HI.X R7, R0, c[0x0][0x1cc], R2, 0x1, P0 ;  /* 0x0000730000077a11 */ /* 0x000fe400000f0c02 */
[----:B------:R-:W-:Y:S01]  /*abe0*/  ISETP.GE.AND P0, PT, R11, 0x1, PT ;  /* 0x000000010b00780c */ /* 0x000fe20003f06270 */
[----:B------:R-:W-:Y:S10]  /*abf0*/  BRA.DIV ~URZ, `(.L_x_1202) ;  /* 0x00010db27f007947 */ /* 0x000ff4000b800000 */
[----:B------:R1:W2:Y:S02]  /*ac00*/  SHFL.IDX PT, R4, R7, RZ, 0x181f ;  /* 0x00181fff07047589 */ /* 0x0002a400000e0000 */
.L_x_1321:
[----:B------:R-:W-:Y:S05]  /*ac10*/  BRA.DIV ~URZ, `(.L_x_1203) ;  /* 0x00010e127f007947 */ /* 0x000fea000b800000 */
[----:B------:R3:W4:Y:S02]  /*ac20*/  SHFL.IDX PT, R0, R8, RZ, 0x181f ;  /* 0x00181fff08007589 */ /* 0x00072400000e0000 */
.L_x_1322:
[----:B------:R-:W-:Y:S01]  /*ac30*/  BSSY B0, `(.L_x_1204) ;  /* 0x0000019000007945 */ /* 0x000fe20003800000 */
[----:B------:R-:W-:Y:S05]  /*ac40*/  @!P0 BRA `(.L_x_1205) ;  /* 0x0000017000008947 */ /* 0x000fea0003800000 */
[----:B------:R-:W-:Y:S02]  /*ac50*/  SHF.R.S32.HI R2, RZ, 0x1f, R223 ;  /* 0x0000001fff027819 */ /* 0x000fe400000114df */
[C---:B----4-:R-:W-:Y:S02]  /*ac60*/  LEA R16, P0, R223.reuse, R0, 0x1 ;  /* 0x00000000df107211 */ /* 0x050fe400078008ff */
[C---:B------:R-:W-:Y:S02]  /*ac70*/  IADD3 R20, R223.reuse, 0x40, RZ ;  /* 0x00000040df147810 */ /* 0x040fe40007ffe0ff */
[----:B--2---:R-:W-:-:S02]  /*ac80*/  LEA.HI.X R17, R223, R4, R2, 0x1, P0 ;  /* 0x00000004df117211 */ /* 0x004fc400000f0c02 */
[----:B------:R-:W-:Y:S02]  /*ac90*/  LEA R14, P0, R249, R0, 0x1 ;  /* 0x00000000f90e7211 */ /* 0x000fe400078008ff */
[C---:B------:R-:W-:Y:S02]  /*aca0*/  IADD3 R19, R223.reuse, 0x80, RZ ;  /* 0x00000080df137810 */ /* 0x040fe40007ffe0ff */
[C---:B------:R-:W-:Y:S02]  /*acb0*/  IADD3 R18, R223.reuse, 0xc0, RZ ;  /* 0x000000c0df127810 */ /* 0x040fe40007ffe0ff */
[----:B------:R-:W-:Y:S02]  /*acc0*/  ISETP.GE.AND P4, PT, R223, c[0x0][0x1d4], PT ;  /* 0x00007500df007a0c */ /* 0x000fe40003f86270 */
[----:B------:R-:W-:Y:S02]  /*acd0*/  LEA.HI.X R15, R249, R4, R252, 0x1, P0 ;  /* 0x00000004f90f7211 */ /* 0x000fe400000f0cfc */
[----:B------:R-:W-:-:S02]  /*ace0*/  ISETP.GE.AND P3, PT, R20, c[0x0][0x1d4], PT ;  /* 0x0000750014007a0c */ /* 0x000fc40003f66270 */
[----:B------:R-:W-:Y:S02]  /*acf0*/  LEA R12, P0, R248, R0, 0x1 ;  /* 0x00000000f80c7211 */ /* 0x000fe400078008ff */
[----:B------:R-:W-:Y:S02]  /*ad00*/  ISETP.GE.AND P2, PT, R19, c[0x0][0x1d4], PT ;  /* 0x0000750013007a0c */ /* 0x000fe40003f46270 */
[----:B------:R-:W-:Y:S02]  /*ad10*/  ISETP.GE.AND P1, PT, R18, c[0x0][0x1d4], PT ;  /* 0x0000750012007a0c */ /* 0x000fe40003f26270 */
[----:B------:R-:W-:Y:S01]  /*ad20*/  LEA.HI.X R13, R248, R4, R251, 0x1, P0 ;  /* 0x00000004f80d7211 */ /* 0x000fe200000f0cfb */
[----:B------:R-:W-:Y:S01]  /*ad30*/  @!PT LDS RZ, [RZ] ;  /* 0x00000000fffff984 */ /* 0x000fe20000000800 */
[----:B------:R-:W-:Y:S01]  /*ad40*/  @!PT LDS RZ, [RZ] ;  /* 0x00000000fffff984 */ /* 0x000fe20000000800 */
[----:B------:R-:W-:Y:S01]  /*ad50*/  @!PT LDS RZ, [RZ] ;  /* 0x00000000fffff984 */ /* 0x000fe20000000800 */
[----:B------:R2:W-:Y:S01]  /*ad60*/  LDGSTS.E.BYPASS.LTC128B.128 [R213+0xa080], [R16.64], !P4 ;  /* 0x0a08000010d57fae */ /* 0x0005e2000e101d4e */
[----:B------:R-:W-:-:S03]  /*ad70*/  LEA R2, P0, R247, R0, 0x1 ;  /* 0x00000000f7027211 */ /* 0x000fc600078008ff */
[----:B------:R2:W-:Y:S01]  /*ad80*/  LDGSTS.E.BYPASS.LTC128B.128 [R213+0xb880], [R14.64], !P3 ;  /* 0x0b8800000ed57fae */ /* 0x0005e2000d901d4e */
[----:B------:R-:W-:-:S03]  /*ad90*/  LEA.HI.X R3, R247, R4, R250, 0x1, P0 ;  /* 0x00000004f7037211 */ /* 0x000fc600000f0cfa */
[----:B------:R2:W-:Y:S04]  /*ada0*/  LDGSTS.E.BYPASS.LTC128B.128 [R213+0xd080], [R12.64], !P2 ;  /* 0x0d0800000cd57fae */ /* 0x0005e8000d101d4e */
[----:B------:R2:W-:Y:S02]  /*adb0*/  LDGSTS.E.BYPASS.LTC128B.128 [R213+0xe880], [R2.64], !P1 ;  /* 0x0e88000002d57fae */ /* 0x0005e4000c901d4e */
.L_x_1205:
[----:B------:R-:W-:Y:S05]  /*adc0*/  BSYNC B0 ;  /* 0x0000000000007941 */ /* 0x000fea0003800000 */
.L_x_1204:
[----:B------:R-:W-:Y:S05]  /*add0*/  BRA.DIV ~URZ, `(.L_x_1206) ;  /* 0x00010cd27f007947 */ /* 0x000fea000b800000 */
[----:B--2---:R2:W1:Y:S04]  /*ade0*/  SHFL.IDX PT, R4, R7, 0x1, 0x181f ;  /* 0x00381f0007047f89 */ /* 0x00446800000e0000 */
[----:B----4-:R2:W4:Y:S02]  /*adf0*/  SHFL.IDX PT, R0, R8, 0x1, 0x181f ;  /* 0x00381f0008007f89 */ /* 0x01052400000e0000 */
.L_x_1323:
[----:B------:R-:W-:-:S13]  /*ae00*/  ISETP.GE.AND P0, PT, R11, 0x21, PT ;  /* 0x000000210b00780c */ /* 0x000fda0003f06270 */
[----:B------:R-:W-:Y:S05]  /*ae10*/  @!P0 BRA `(.L_x_1201) ;  /* 0x0000017000008947 */ /* 0x000fea0003800000 */
[----:B------:R-:W-:Y:S02]  /*ae20*/  SHF.R.S32.HI R2, RZ, 0x1f, R223 ;  /* 0x0000001fff027819 */ /* 0x000fe400000114df */
[C---:B----4-:R-:W-:Y:S02]  /*ae30*/  LEA R16, P0, R223.reuse, R0, 0x1 ;  /* 0x00000000df107211 */ /* 0x050fe400078008ff */
[C---:B------:R-:W-:Y:S02]  /*ae40*/  IADD3 R18, R223.reuse, 0x40, RZ ;  /* 0x00000040df127810 */ /* 0x040fe40007ffe0ff */
[----:B-1----:R-:W-:Y:S02]  /*ae50*/  LEA.HI.X R17, R223, R4, R2, 0x1, P0 ;  /* 0x00000004df117211 */ /* 0x002fe400000f0c02 */
[----:B------:R-:W-:Y:S02]  /*ae60*/  LEA R14, P0, R249, R0, 0x1 ;  /* 0x00000000f90e7211 */ /* 0x000fe400078008ff */
[----:B--23--:R-:W-:-:S02]  /*ae70*/  IADD3 R8, R223, 0x80, RZ ;  /* 0x00000080df087810 */ /* 0x00cfc40007ffe0ff */
[C---:B------:R-:W-:Y:S02]  /*ae80*/  IADD3 R7, R223.reuse, 0xc0, RZ ;  /* 0x000000c0df077810 */ /* 0x040fe40007ffe0ff */
[----:B------:R-:W-:Y:S02]  /*ae90*/  ISETP.GE.AND P4, PT, R223, c[0x0][0x1d4], PT ;  /* 0x00007500df007a0c */ /* 0x000fe40003f86270 */
[----:B------:R-:W-:Y:S02]  /*aea0*/  LEA.HI.X R15, R249, R4, R252, 0x1, P0 ;  /* 0x00000004f90f7211 */ /* 0x000fe400000f0cfc */
[----:B------:R-:W-:Y:S02]  /*aeb0*/  ISETP.GE.AND P3, PT, R18, c[0x0][0x1d4], PT ;  /* 0x0000750012007a0c */ /* 0x000fe40003f66270 */
[----:B------:R-:W-:Y:S02]  /*aec0*/  LEA R12, P0, R248, R0, 0x1 ;  /* 0x00000000f80c7211 */ /* 0x000fe400078008ff */
[----:B------:R-:W-:-:S02]  /*aed0*/  ISETP.GE.AND P2, PT, R8, c[0x0][0x1d4], PT ;  /* 0x0000750008007a0c */ /* 0x000fc40003f46270 */
        /* <DEDUP_REMOVED lines=11> */
.L_x_1201:
[----:B--234-:R-:W-:Y:S05]  /*af90*/  BSYNC B1 ;  /* 0x0000000000017941 */ /* 0x01cfea0003800000 */
.L_x_1200:
[----:B------:R-:W2:Y:S01]  /*afa0*/  LDL R11, [R1+0x4] ;  /* 0x00000400010b7983 */ /* 0x000ea20000100800 */
[----:B-1----:R-:W-:Y:S01]  /*afb0*/  SHF.R.S32.HI R0, RZ, 0x1f, R88 ;  /* 0x0000001fff007819 */ /* 0x002fe20000011458 */
[----:B------:R-:W-:Y:S01]  /*afc0*/  IMAD.MOV.U32 R13, RZ, RZ, 0x1 ;  /* 0x00000001ff0d7424 */ /* 0x000fe200078e00ff */
[----:B------:R-:W-:Y:S01]  /*afd0*/  LOP3.LUT R14, RZ, c[0x0][0x324], RZ, 0x33, !PT ;  /* 0x0000c900ff0e7a12 */ /* 0x000fe200078e33ff */
[----:B------:R-:W0:Y:S01]  /*afe0*/  LDGDEPBAR ;  /* 0x00000000000079af */ /* 0x000e220000000000 */
[CC--:B------:R-:W-:Y:S02]  /*aff0*/  LEA.HI R2, R0.reuse, R88.reuse, RZ, 0x2 ;  /* 0x0000005800027211 */ /* 0x0c0fe400078f10ff */
[----:B------:R-:W-:-:S02]  /*b000*/  LEA.HI R0, R0, R88, RZ, 0x5 ;  /* 0x0000005800007211 */ /* 0x000fc400078f28ff */
[----:B------:R-:W-:Y:S02]  /*b010*/  LOP3.LUT R2, R2, 0xfffffffc, RZ, 0xc0, !PT ;  /* 0xfffffffc02027812 */ /* 0x000fe400078ec0ff */
[----:B------:R-:W-:Y:S02]  /*b020*/  LOP3.LUT R3, R0, 0xffffffe0, RZ, 0xc0, !PT ;  /* 0xffffffe000037812 */ /* 0x000fe400078ec0ff */
[----:B------:R-:W-:Y:S01]  /*b030*/  SHF.R.S32.HI R4, RZ, 0x5, R0 ;  /* 0x00000005ff047819 */ /* 0x000fe20000011400 */
[C---:B------:R-:W-:Y:S01]  /*b040*/  IMAD.IADD R2, R88.reuse, 0x1, -R2 ;  /* 0x0000000158027824 */ /* 0x040fe200078e0a02 */
[----:B------:R-:W-:Y:S01]  /*b050*/  SHF.R.S32.HI R7, RZ, 0x1f, R0 ;  /* 0x0000001fff077819 */ /* 0x000fe20000011400 */
[----:B------:R-:W-:Y:S01]  /*b060*/  IMAD.IADD R0, R88, 0x1, -R3 ;  /* 0x0000000158007824 */ /* 0x000fe200078e0a03 */
[----:B------:R-:W-:Y:S02]  /*b070*/  ISETP.NE.AND P0, PT, R13, c[0x0][0x2c4], PT ;  /* 0x0000b1000d007a0c */ /* 0x000fe40003f05270 */
[----:B------:R-:W-:-:S02]  /*b080*/  LEA.HI R7, R7, R4, RZ, 0x3 ;  /* 0x0000000407077211 */ /* 0x000fc400078f18ff */
[----:B------:R-:W-:Y:S02]  /*b090*/  LEA.HI R3, R2, R2, RZ, 0x1 ;  /* 0x0000000202037211 */ /* 0x000fe400078f08ff */
[----:B------:R-:W-:Y:S02]  /*b0a0*/  SHF.R.S32.HI R12, RZ, 0x1f, R0 ;  /* 0x0000001fff0c7819 */ /* 0x000fe40000011400 */
[----:B------:R-:W-:Y:S02]  /*b0b0*/  LOP3.LUT R8, R7, 0xffffff8, RZ, 0xc0, !PT ;  /* 0x0ffffff807087812 */ /* 0x000fe400078ec0ff */
[----:B------:R-:W-:Y:S02]  /*b0c0*/  LOP3.LUT R7, R3, 0x1ffffffe, RZ, 0xc0, !PT ;  /* 0x1ffffffe03077812 */ /* 0x000fe400078ec0ff */
[----:B------:R-:W-:Y:S01]  /*b0d0*/  LEA.HI R3, R12, R0, RZ, 0x2 ;  /* 0x000000000c037211 */ /* 0x000fe200078f10ff */
[----:B------:R-:W-:Y:S02]  /*b0e0*/  IMAD.IADD R4, R4, 0x1, -R8 ;  /* 0x0000000104047824 */ /* 0x000fe400078e0a08 */
[----:B------:R-:W-:Y:S01]  /*b0f0*/  IMAD.IADD R2, R2, 0x1, -R7 ;  /* 0x0000000102027824 */ /* 0x000fe200078e0a07 */
[----:B------:R-:W-:Y:S01]  /*b100*/  SHF.R.S32.HI R243, RZ, 0x2, R3 ;  /* 0x00000002fff37819 */ /* 0x000fe20000011403 */
[----:B------:R-:W-:Y:S01]  /*b110*/  IMAD.SHL.U32 R242, R4, 0x10, RZ ;  /* 0x0000001004f27824 */ /* 0x000fe200078e00ff */
[----:B------:R-:W-:Y:S01]  /*b120*/  LOP3.LUT R3, R3, 0x7ffffffc, RZ, 0xc0, !PT ;  /* 0x7ffffffc03037812 */ /* 0x000fe200078ec0ff */
[----:B------:R-:W-:-:S04]  /*b130*/  IMAD.SHL.U32 R239, R2, 0x8, RZ ;  /* 0x0000000802ef7824 */ /* 0x000fc800078e00ff */
[----:B------:R-:W-:Y:S02]  /*b140*/  IMAD.IADD R3, R0, 0x1, -R3 ;  /* 0x0000000100037824 */ /* 0x000fe400078e0a03 */
[----:B------:R-:W-:Y:S02]  /*b150*/  IMAD.IADD R0, R103, 0x1, R5 ;  /* 0x0000000167007824 */ /* 0x000fe400078e0205 */
[----:B------:R-:W-:-:S04]  /*b160*/  IMAD.SHL.U32 R233, R3, 0x2, RZ ;  /* 0x0000000203e97824 */ /* 0x000fc800078e00ff */
[--C-:B------:R-:W-:Y:S02]  /*b170*/  IMAD.IADD R20, R0, 0x1, -R233.reuse ;  /* 0x0000000100147824 */ /* 0x100fe400078e0ae9 */
[----:B------:R-:W-:Y:S02]  /*b180*/  IMAD.IADD R21, R103, 0x1, -R233 ;  /* 0x0000000167157824 */ /* 0x000fe400078e0ae9 */
[----:B--2---:R-:W-:-:S05]  /*b190*/  IMAD R2, R11, 0x80, R243 ;  /* 0x000000800b027824 */ /* 0x004fca00078e02f3 */
[----:B------:R-:W-:Y:S02]  /*b1a0*/  IADD3 R4, R239, R2, R242 ;  /* 0x00000002ef047210 */ /* 0x000fe40007ffe0f2 */
[----:B------:R-:W-:-:S03]  /*b1b0*/  IADD3 R2, -R233, 0x1, R0 ;  /* 0x00000001e9027810 */ /* 0x000fc60007ffe100 */
[----:B------:R-:W-:-:S04]  /*b1c0*/  @P0 IMAD.HI.U32 R3, R4, c[0x0][0x2c8], RZ ;  /* 0x0000b20004030a27 */ /* 0x000fc800078e00ff */
[----:B------:R-:W-:Y:S01]  /*b1d0*/  IMAD.IADD R2, R2, 0x1, -R232 ;  /* 0x0000000102027824 */ /* 0x000fe200078e0ae8 */
[----:B------:R-:W-:-:S03]  /*b1e0*/  @P0 SHF.R.U32.HI R4, RZ, c[0x0][0x2cc], R3 ;  /* 0x0000b300ff040a19 */ /* 0x000fc60000011603 */
[C---:B------:R-:W-:Y:S01]  /*b1f0*/  IMAD.IADD R19, R2.reuse, 0x1, R14 ;  /* 0x0000000102137824 */ /* 0x040fe200078e020e */
[----:B------:R-:W-:Y:S01]  /*b200*/  IADD3 R18, R2, c[0x0][0x328], RZ ;  /* 0x0000ca0002127a10 */ /* 0x000fe20007ffe0ff */
[----:B------:R-:W-:Y:S05]  /*b210*/  BRA.DIV ~URZ, `(.L_x_1207) ;  /* 0x000109827f007947 */ /* 0x000fea000b800000 */
[----:B------:R1:W2:Y:S02]  /*b220*/  SHFL.IDX PT, R3, R4, RZ, 0x1c1f ;  /* 0x001c1fff04037589 */ /* 0x0002a400000e0000 */
.L_x_1324:
[----:B------:R-:W-:Y:S01]  /*b230*/  FMUL.FTZ R0, R48, c[0x0][0x320] ;  /* 0x0000c80030007a20 */ /* 0x000fe20000410000 */
[----:B--2---:R-:W-:Y:S02]  /*b240*/  IADD3 R2, R18, R3, RZ ;  /* 0x0000000312027210 */ /* 0x004fe40007ffe0ff */
[----:B------:R-:W-:Y:S01]  /*b250*/  LOP3.LUT R212, R212, 0xffffefff, RZ, 0xc0, !PT ;  /* 0xffffefffd4d47812 */ /* 0x000fe200078ec0ff */
[----:B------:R2:W3:Y:S01]  /*b260*/  MUFU.TANH R17, R0 ;  /* 0x0000000000117308 */ /* 0x0004e20000002400 */
[----:B------:R-:W-:Y:S01]  /*b270*/  IMNMX R2, R20, R2, PT ;  /* 0x0000000214027217 */ /* 0x000fe20003800200 */
[----:B--2---:R-:W-:-:S06]  /*b280*/  FMUL.FTZ R0, R49, c[0x0][0x320] ;  /* 0x0000c80031007a20 */ /* 0x004fcc0000410000 */
[----:B------:R2:W4:Y:S02]  /*b290*/  MUFU.TANH R16, R0 ;  /* 0x0000000000107308 */ /* 0x0005240000002400 */
[----:B--2---:R-:W-:-:S06]  /*b2a0*/  FMUL.FTZ R0, R64, c[0x0][0x320] ;  /* 0x0000c80040007a20 */ /* 0x004fcc0000410000 */
[----:B------:R2:W1:Y:S02]  /*b2b0*/  MUFU.TANH R15, R0 ;  /* 0x00000000000f7308 */ /* 0x0004640000002400 */
[----:B--2---:R-:W-:-:S06]  /*b2c0*/  FMUL.FTZ R0, R65, c[0x0][0x320] ;  /* 0x0000c80041007a20 */ /* 0x004fcc0000410000 */
[----:B------:R2:W1:Y:S02]  /*b2d0*/  MUFU.TANH R14, R0 ;  /* 0x00000000000e7308 */ /* 0x0004640000002400 */
[----:B--2---:R-:W-:Y:S01]  /*b2e0*/  FMUL.FTZ R0, R36, c[0x0][0x320] ;  /* 0x0000c80024007a20 */ /* 0x004fe20000410000 */
[----:B------:R-:W-:-:S05]  /*b2f0*/  MOV R36, 0x1 ;  /* 0x0000000100247802 */ /* 0x000fca0000000f00 */
[----:B------:R2:W1:Y:S01]  /*b300*/  MUFU.TANH R13, R0 ;  /* 0x00000000000d7308 */ /* 0x0004620000002400 */
[----:B------:R-:W-:-:S13]  /*b310*/  ISETP.LE.AND P0, PT, R36, c[0x0][0x32c], PT ;  /* 0x0000cb0024007a0c */ /* 0x000fda0003f03270 */
[----:B------:R-:W-:Y:S01]  /*b320*/  @P0 LOP3.LUT R212, R212, 0x1000, RZ, 0xfc, !PT ;  /* 0x00001000d4d40812 */ /* 0x000fe200078efcff */
[----:B--2---:R-:W-:-:S04]  /*b330*/  FMUL.FTZ R0, R40, c[0x0][0x320] ;  /* 0x0000c80028007a20 */ /* 0x004fc80000410000 */
[----:B------:R2:W1:Y:S02]  /*b340*/  MUFU.TANH R12, R0 ;  /* 0x00000000000c7308 */ /* 0x0004640000002400 */
[----:B--2---:R-:W-:-:S06]  /*b350*/  FMUL.FTZ R0, R41, c[0x0][0x320] ;  /* 0x0000c80029007a20 */ /* 0x004fcc0000410000 */
[----:B------:R2:W1:Y:S02]  /*b360*/  MUFU.TANH R11, R0 ;  /* 0x00000000000b7308 */ /* 0x0004640000002400 */
[----:B--2---:R-:W-:-:S06]  /*b370*/  FMUL.FTZ R0, R37, c[0x0][0x320] ;  /* 0x0000c80025007a20 */ /* 0x004fcc0000410000 */
[----:B------:R2:W1:Y:S02]  /*b380*/  MUFU.TANH R8, R0 ;  /* 0x0000000000087308 */ /* 0x0004640000002400 */
[----:B--2---:R-:W-:Y:S01]  /*b390*/  IADD3 R0, R19, R3, RZ ;  /* 0x0000000313007210 */ /* 0x004fe20007ffe0ff */
[----:B------:R-:W-:Y:S05]  /*b3a0*/  @!P0 BRA `(.L_x_1208) ;  /* 0x0000012000008947 */ /* 0x000fea0003800000 */
[----:B-1-34-:R-:W-:Y:S01]  /*b3b0*/  IADD3 R3, -R232, R5, R3 ;  /* 0x00000005e8037210 */ /* 0x01afe20007ffe103 */
[----:B------:R-:W-:Y:S03]  /*b3c0*/  BSSY B0, `(.L_x_1209) ;  /* 0x000000c000007945 */ /* 0x000fe60003800000 */
[----:B------:R-:W-:-:S13]  /*b3d0*/  ISETP.GT.AND P0, PT, R3, -0x1, PT ;  /* 0xffffffff0300780c */ /* 0x000fda0003f04270 */
[----:B------:R-:W-:Y:S05]  /*b3e0*/  @P0 BRA `(.L_x_1210) ;  /* 0x0000006000000947 */ /* 0x000fea0003800000 */
[----:B------:R-:W-:Y:S02]  /*b3f0*/  ISETP.NE.AND P0, PT, R36, c[0x0][0x32c], PT ;  /* 0x0000cb0024007a0c */ /* 0x000fe40003f05270 */
[----:B------:R-:W-:-:S11]  /*b400*/  LOP3.LUT R3, RZ, R3, RZ, 0x33, !PT ;  /* 0x00000003ff037212 */ /* 0x000fd600078e33ff */
[----:B------:R-:W-:-:S05]  /*b410*/  @P0 IMAD.HI.U32 R7, R3, c[0x0][0x330], RZ ;  /* 0x0000cc0003070a27 */ /* 0x000fca00078e00ff */
[----:B------:R-:W-:-:S04]  /*b420*/  @P0 SHF.R.U32.HI R3, RZ, c[0x0][0x334], R7 ;  /* 0x0000cd00ff030a19 */ /* 0x000fc80000011607 */
[----:B------:R-:W-:Y:S01]  /*b430*/  LOP3.LUT R3, RZ, R3, RZ, 0x33, !PT ;  /* 0x00000003ff037212 */ /* 0x000fe200078e33ff */
[----:B------:R-:W-:Y:S05]  /*b440*/  BRA `(.L_x_1211) ;  /* 0x0000003000007947 */ /* 0x000fea0003800000 */
.L_x_1210:
[----:B------:R-:W-:-:S13]  /*b450*/  ISETP.NE.AND P0, PT, R36, c[0x0][0x32c], PT ;  /* 0x0000cb0024007a0c */ /* 0x000fda0003f05270 */
[----:B------:R-:W-:-:S05]  /*b460*/  @P0 IMAD.HI.U32 R7, R3, c[0x0][0x330], RZ ;  /* 0x0000cc0003070a27 */ /* 0x000fca00078e00ff */
[----:B------:R-:W-:Y:S02]  /*b470*/  @P0 SHF.R.U32.HI R3, RZ, c[0x0][0x334], R7 ;  /* 0x0000cd00ff030a19 */ /* 0x000fe40000011607 */
.L_x_1211:
[----:B------:R-:W-:Y:S05]  /*b480*/  BSYNC B0 ;  /* 0x0000000000007941 */ /* 0x000fea0003800000 */
.L_x_1209:
[----:B------:R-:W-:-:S05]  /*b490*/  IMAD R3, R3, c[0x0][0x32c], R21 ;  /* 0x0000cb0003037a24 */ /* 0x000fca00078e0215 */
[----:B------:R-:W-:Y:S02]  /*b4a0*/  IADD3 R7, R3, c[0x0][0x32c], RZ ;  /* 0x0000cb0003077a10 */ /* 0x000fe40007ffe0ff */
[----:B------:R-:W-:Y:S02]  /*b4b0*/  IMNMX R0, R0, R3, !PT ;  /* 0x0000000300007217 */ /* 0x000fe40007800200 */
[----:B------:R-:W-:Y:S02]  /*b4c0*/  IMNMX R2, R2, R7, PT ;  /* 0x0000000702027217 */ /* 0x000fe40003800200 */
.L_x_1208:
[C---:B-1-34-:R-:W-:Y:S02]  /*b4d0*/  ISETP.GE.AND P0, PT, R103.reuse, 0x2, PT ;  /* 0x000000026700780c */ /* 0x05afe40003f06270 */
[----:B------:R-:W-:Y:S02]  /*b4e0*/  LOP3.LUT R212, R212, 0xfffffff7, RZ, 0xc0, !PT ;  /* 0xfffffff7d4d47812 */ /* 0x000fe400078ec0ff */
[C---:B------:R-:W-:Y:S02]  /*b4f0*/  ISETP.GE.AND P1, PT, R103.reuse, 0x9, PT ;  /* 0x000000096700780c */ /* 0x040fe40003f26270 */
[----:B------:R-:W-:-:S02]  /*b500*/  ISETP.GE.AND P6, PT, R103, 0x12, PT ;  /* 0x000000126700780c */ /* 0x000fc40003fc6270 */
[C---:B------:R-:W-:Y:S02]  /*b510*/  ISETP.GE.AND P5, PT, R103.reuse, 0x19, PT ;  /* 0x000000196700780c */ /* 0x040fe40003fa6270 */
[C---:B------:R-:W-:Y:S02]  /*b520*/  ISETP.GE.AND P4, PT, R103.reuse, 0x1a, PT ;  /* 0x0000001a6700780c */ /* 0x040fe40003f86270 */
[----:B------:R-:W-:Y:S02]  /*b530*/  ISETP.GE.AND P3, PT, R103, 0x21, PT ;  /* 0x000000216700780c */ /* 0x000fe40003f66270 */
[----:B------:R-:W-:Y:S02]  /*b540*/  @P0 LOP3.LUT R212, R212, 0x8, RZ, 0xfc, !PT ;  /* 0x00000008d4d40812 */ /* 0x000fe400078efcff */
[----:B------:R-:W-:Y:S02]  /*b550*/  ISETP.GT.AND P0, PT, R0, 0x1, !P0 ;  /* 0x000000010000780c */ /* 0x000fe40004704270 */
[----:B------:R-:W-:-:S02]  /*b560*/  LOP3.LUT R212, R212, 0xfffffffb, RZ, 0xc0, !PT ;  /* 0xfffffffbd4d47812 */ /* 0x000fc400078ec0ff */
[----:B------:R-:W-:Y:S02]  /*b570*/  ISETP.LT.OR P0, PT, R2, 0x2, P0 ;  /* 0x000000020200780c */ /* 0x000fe40000701670 */
[----:B------:R-:W-:Y:S02]  /*b580*/  @P1 LOP3.LUT R212, R212, 0x4, RZ, 0xfc, !PT ;  /* 0x00000004d4d41812 */ /* 0x000fe400078efcff */
[----:B------:R-:W-:Y:S02]  /*b590*/  FSEL R24, R28, -INF , !P0 ;  /* 0xff8000001c187808 */ /* 0x000fe40004000000 */
[----:B------:R-:W-:Y:S02]  /*b5a0*/  ISETP.GT.AND P0, PT, R0, 0x8, !P1 ;  /* 0x000000080000780c */ /* 0x000fe40004f04270 */
[----:B------:R-:W-:Y:S02]  /*b5b0*/  ISETP.GE.AND P1, PT, R103, 0xa, PT ;  /* 0x0000000a6700780c */ /* 0x000fe40003f26270 */
[----:B------:R-:W-:-:S02]  /*b5c0*/  ISETP.LT.OR P0, PT, R2, 0x9, P0 ;  /* 0x000000090200780c */ /* 0x000fc40000701670 */
[----:B------:R-:W-:Y:S02]  /*b5d0*/  LOP3.LUT R212, R212, 0xfffffffd, RZ, 0xc0, !PT ;  /* 0xfffffffdd4d47812 */ /* 0x000fe400078ec0ff */
[----:B------:R-:W-:Y:S02]  /*b5e0*/  FSEL R25, R23, -INF , !P0 ;  /* 0xff80000017197808 */ /* 0x000fe40004000000 */
[----:B------:R-:W-:Y:S02]  /*b5f0*/  ISETP.GT.AND P0, PT, R0, 0x9, !P1 ;  /* 0x000000090000780c */ /* 0x000fe40004f04270 */
[----:B------:R-:W-:Y:S02]  /*b600*/  ISETP.GE.AND P2, PT, R103, 0x22, PT ;  /* 0x000000226700780c */ /* 0x000fe40003f46270 */
[----:B------:R-:W-:Y:S02]  /*b610*/  ISETP.LT.OR P0, PT, R2, 0xa, P0 ;  /* 0x0000000a0200780c */ /* 0x000fe40000701670 */
[----:B------:R-:W-:-:S02]  /*b620*/  @P1 LOP3.LUT R212, R212, 0x2, RZ, 0xfc, !PT ;  /* 0x00000002d4d41812 */ /* 0x000fc400078efcff */
[----:B------:R-:W-:Y:S02]  /*b630*/  ISETP.GE.AND P1, PT, R103, 0x11, PT ;  /* 0x000000116700780c */ /* 0x000fe40003f26270 */
[----:B------:R-:W-:Y:S02]  /*b640*/  FSEL R33, R22, -INF , !P0 ;  /* 0xff80000016217808 */ /* 0x000fe40004000000 */
[----:B------:R-:W-:Y:S02]  /*b650*/  ISETP.GT.AND P0, PT, R0, 0x10, !P1 ;  /* 0x000000100000780c */ /* 0x000fe40004f04270 */
[----:B------:R-:W-:Y:S02]  /*b660*/  LOP3.LUT R212, R212, 0xfffffffe, RZ, 0xc0, !PT ;  /* 0xfffffffed4d47812 */ /* 0x000fe400078ec0ff */
[----:B------:R-:W-:-:S04]  /*b670*/  ISETP.LT.OR P0, PT, R2, 0x11, P0 ;  /* 0x000000110200780c */ /* 0x000fc80000701670 */
[----:B------:R-:W-:Y:S02]  /*b680*/  FSEL R32, R17, -INF , !P0 ;  /* 0xff80000011207808 */ /* 0x000fe40004000000 */
[----:B------:R-:W-:Y:S02]  /*b690*/  ISETP.GT.AND P0, PT, R0, 0x11, !P6 ;  /* 0x000000110000780c */ /* 0x000fe40007704270 */
[----:B------:R-:W-:Y:S02]  /*b6a0*/  @P1 LOP3.LUT R212, R212, 0x1, RZ, 0xfc, !PT ;  /* 0x00000001d4d41812 */ /* 0x000fe400078efcff */
[----:B------:R-:W-:Y:S02]  /*b6b0*/  ISETP.LT.OR P0, PT, R2, 0x12, P0 ;  /* 0x000000120200780c */ /* 0x000fe40000701670 */
[----:B------:R-:W-:Y:S02]  /*b6c0*/  ISETP.GE.AND P1, PT, R103, 0x29, PT ;  /* 0x000000296700780c */ /* 0x000fe40003f26270 */
[----:B------:R-:W-:-:S02]  /*b6d0*/  FSEL R31, R16, -INF , !P0 ;  /* 0xff800000101f7808 */ /* 0x000fc40004000000 */
[----:B------:R-:W-:Y:S02]  /*b6e0*/  ISETP.GT.AND P0, PT, R0, 0x18, !P5 ;  /* 0x000000180000780c */ /* 0x000fe40006f04270 */
[----:B------:R-:W-:Y:S02]  /*b6f0*/  LOP3.LUT R212, R212, 0xffffffef, RZ, 0xc0, !PT ;  /* 0xffffffefd4d47812 */ /* 0x000fe400078ec0ff */
[----:B------:R-:W-:-:S04]  /*b700*/  ISETP.LT.OR P0, PT, R2, 0x19, P0 ;  /* 0x000000190200780c */ /* 0x000fc80000701670 */
[----:B------:R-:W-:Y:S02]  /*b710*/  FSEL R30, R15, -INF , !P0 ;  /* 0xff8000000f1e7808 */ /* 0x000fe40004000000 */
[----:B------:R-:W-:Y:S02]  /*b720*/  ISETP.GT.AND P0, PT, R0, 0x19, !P4 ;  /* 0x000000190000780c */ /* 0x000fe40006704270 */
[----:B------:R-:W-:Y:S02]  /*b730*/  @P1 LOP3.LUT R212, R212, 0x10, RZ, 0xfc, !PT ;  /* 0x00000010d4d41812 */ /* 0x000fe400078efcff */
[----:B------:R-:W-:Y:S02]  /*b740*/  ISETP.LT.OR P0, PT, R2, 0x1a, P0 ;  /* 0x0000001a0200780c */ /* 0x000fe40000701670 */
[----:B------:R-:W-:Y:S02]  /*b750*/  LOP3.LUT R212, R212, 0xffffffdf, RZ, 0xc0, !PT ;  /* 0xffffffdfd4d47812 */ /* 0x000fe400078ec0ff */
[----:B------:R-:W-:-:S02]  /*b760*/  FSEL R29, R14, -INF , !P0 ;  /* 0xff8000000e1d7808 */ /* 0x000fc40004000000 */
[----:B------:R-:W-:-:S04]  /*b770*/  ISETP.GT.AND P0, PT, R0, 0x20, !P3 ;  /* 0x000000200000780c */ /* 0x000fc80005f04270 */
[----:B------:R-:W-:-:S04]  /*b780*/  ISETP.LT.OR P0, PT, R2, 0x21, P0 ;  /* 0x000000210200780c */ /* 0x000fc80000701670 */
[----:B------:R-:W-:Y:S02]  /*b790*/  FSEL R28, R13, -INF , !P0 ;  /* 0xff8000000d1c7808 */ /* 0x000fe40004000000 */
[----:B------:R-:W-:-:S04]  /*b7a0*/  ISETP.GT.AND P0, PT, R0, 0x21, !P2 ;  /* 0x000000210000780c */ /* 0x000fc80005704270 */
[----:B------:R-:W-:-:S04]  /*b7b0*/  ISETP.LT.OR P0, PT, R2, 0x22, P0 ;  /* 0x000000220200780c */ /* 0x000fc80000701670 */
[----:B------:R-:W-:Y:S02]  /*b7c0*/  FSEL R27, R8, -INF , !P0 ;  /* 0xff800000081b7808 */ /* 0x000fe40004000000 */
[----:B------:R-:W-:Y:S02]  /*b7d0*/  ISETP.GT.AND P0, PT, R0, 0x28, !P1 ;  /* 0x000000280000780c */ /* 0x000fe40004f04270 */
[----:B------:R-:W-:Y:S02]  /*b7e0*/  ISETP.GE.AND P1, PT, R103, 0x1, PT ;  /* 0x000000016700780c */ /* 0x000fe40003f26270 */
[----:B------:R-:W-:-:S04]  /*b7f0*/  ISETP.LT.OR P0, PT, R2, 0x29, P0 ;  /* 0x000000290200780c */ /* 0x000fc80000701670 */
[----:B------:R-:W-:Y:S02]  /*b800*/  FSEL R34, R12, -INF , !P0 ;  /* 0xff8000000c227808 */ /* 0x000fe40004000000 */
[----:B------:R-:W-:-:S04]  /*b810*/  ISETP.GT.AND P0, PT, R0, RZ, !P1 ;  /* 0x000000ff0000720c */ /* 0x000fc80004f04270 */
[----:B------:R-:W-:-:S04]  /*b820*/  ISETP.LT.OR P0, PT, R2, 0x1, P0 ;  /* 0x000000010200780c */ /* 0x000fc80000701670 */
[----:B------:R-:W-:Y:S02]  /*b830*/  FSEL R22, R35, -INF , !P0 ;  /* 0xff80000023167808 */ /* 0x000fe40004000000 */
[----:B------:R-:W-:-:S13]  /*b840*/  ISETP.GE.AND P0, PT, R103, 0x2a, PT ;  /* 0x0000002a6700780c */ /* 0x000fda0003f06270 */
[----:B------:R-:W-:Y:S02]  /*b850*/  @P0 LOP3.LUT R212, R212, 0x20, RZ, 0xfc, !PT ;  /* 0x00000020d4d40812 */ /* 0x000fe400078efcff */
[----:B------:R-:W-:-:S04]  /*b860*/  ISETP.GT.AND P0, PT, R0, 0x29, !P0 ;  /* 0x000000290000780c */ /* 0x000fc80004704270 */
[----:B------:R-:W-:-:S04]  /*b870*/  ISETP.LT.OR P0, PT, R2, 0x2a, P0 ;  /* 0x0000002a0200780c */ /* 0x000fc80000701670 */
[----:B------:R-:W-:Y:S01]  /*b880*/  FSEL R26, R11, -INF , !P0 ;  /* 0xff8000000b1a7808 */ /* 0x000fe20004000000 */
[----:B------:R-:W-:Y:S06]  /*b890*/  BRA.DIV ~URZ, `(.L_x_1212) ;  /* 0x000103827f007947 */ /* 0x000fec000b800000 */
[----:B------:R1:W2:Y:S02]  /*b8a0*/  SHFL.IDX PT, R3, R4, 0x1, 0x1c1f ;  /* 0x003c1f0004037f89 */ /* 0x0002a400000e0000 */
.L_x_1325:
[----:B------:R-:W-:Y:S01]  /*b8b0*/  FMUL.FTZ R0, R46, c[0x0][0x320] ;  /* 0x0000c8002e007a20 */ /* 0x000fe20000410000 */
[----:B------:R-:W-:Y:S02]  /*b8c0*/  ISETP.LE.AND P0, PT, R36, c[0x0][0x32c], PT ;  /* 0x0000cb0024007a0c */ /* 0x000fe40003f03270 */
[----:B--2---:R-:W-:Y:S01]  /*b8d0*/  IADD3 R2, R18, R3, RZ ;  /* 0x0000000312027210 */ /* 0x004fe20007ffe0ff */
[----:B------:R2:W3:Y:S03]  /*b8e0*/  MUFU.TANH R17, R0 ;  /* 0x0000000000117308 */ /* 0x0004e60000002400 */
[----:B------:R-:W-:Y:S01]  /*b8f0*/  IMNMX R2, R20, R2, PT ;  /* 0x0000000214027217 */ /* 0x000fe20003800200 */
[----:B--2---:R-:W-:-:S04]  /*b900*/  FMUL.FTZ R0, R42, c[0x0][0x320] ;  /* 0x0000c8002a007a20 */ /* 0x004fc80000410000 */
[----:B------:R2:W4:Y:S02]  /*b910*/  MUFU.TANH R16, R0 ;  /* 0x0000000000107308 */ /* 0x0005240000002400 */
[----:B--2---:R-:W-:-:S06]  /*b920*/  FMUL.FTZ R0, R43, c[0x0][0x320] ;  /* 0x0000c8002b007a20 */ /* 0x004fcc0000410000 */
[----:B------:R2:W1:Y:S02]  /*b930*/  MUFU.TANH R23, R0 ;  /* 0x0000000000177308 */ /* 0x0004640000002400 */
        /* <DEDUP_REMOVED lines=27> */
.L_x_1215:
[----:B------:R-:W-:-:S04]  /*baf0*/  MOV R4, 0x1 ;  /* 0x0000000100047802 */ /* 0x000fc80000000f00 */
[----:B------:R-:W-:-:S13]  /*bb00*/  ISETP.NE.AND P0, PT, R4, c[0x0][0x32c], PT ;  /* 0x0000cb0004007a0c */ /* 0x000fda0003f05270 */
[----:B------:R-:W-:-:S05]  /*bb10*/  @P0 IMAD.HI.U32 R4, R3, c[0x0][0x330], RZ ;  /* 0x0000cc0003040a27 */ /* 0x000fca00078e00ff */
[----:B------:R-:W-:Y:S02]  /*bb20*/  @P0 SHF.R.U32.HI R3, RZ, c[0x0][0x334], R4 ;  /* 0x0000cd00ff030a19 */ /* 0x000fe40000011604 */
.L_x_1216:
[----:B------:R-:W-:Y:S05]  /*bb30*/  BSYNC B0 ;  /* 0x0000000000007941 */ /* 0x000fea0003800000 */
.L_x_1214:
[----:B------:R-:W-:-:S05]  /*bb40*/  IMAD R3, R3, c[0x0][0x32c], R21 ;  /* 0x0000cb0003037a24 */ /* 0x000fca00078e0215 */
[----:B------:R-:W-:Y:S02]  /*bb50*/  IADD3 R4, R3, c[0x0][0x32c], RZ ;  /* 0x0000cb0003047a10 */ /* 0x000fe40007ffe0ff */
[----:B------:R-:W-:Y:S02]  /*bb60*/  IMNMX R0, R0, R3, !PT ;  /* 0x0000000300007217 */ /* 0x000fe40007800200 */
[----:B------:R-:W-:Y:S02]  /*bb70*/  IMNMX R2, R2, R4, PT ;  /* 0x0000000402027217 */ /* 0x000fe40003800200 */
.L_x_1213:
[----:B-1-34-:R-:W-:Y:S02]  /*bb80*/  LOP3.LUT P0, RZ, R212, 0x8, RZ, 0xc0, !PT ;  /* 0x00000008d4ff7812 */ /* 0x01afe4000780c0ff */
[----:B------:R-:W-:Y:S02]  /*bb90*/  FMNMX.FTZ R136, R22, R24, !PT ;  /* 0x0000001816887209 */ /* 0x000fe40007810000 */
[----:B------:R-:W-:Y:S02]  /*bba0*/  ISETP.GT.AND P0, PT, R0, 0x1, !P0 ;  /* 0x000000010000780c */ /* 0x000fe40004704270 */
[----:B------:R-:W-:-:S02]  /*bbb0*/  FMNMX.FTZ R136, R25, R136, !PT ;  /* 0x0000008819887209 */ /* 0x000fc40007810000 */
[----:B------:R-:W-:Y:S02]  /*bbc0*/  ISETP.LT.OR P0, PT, R2, 0x2, P0 ;  /* 0x000000020200780c */ /* 0x000fe40000701670 */
[----:B------:R-:W-:Y:S02]  /*bbd0*/  FMNMX.FTZ R136, R33, R136, !PT ;  /* 0x0000008821887209 */ /* 0x000fe40007810000 */
[----:B------:R-:W-:Y:S02]  /*bbe0*/  FSEL R18, R52, -INF , !P0 ;  /* 0xff80000034127808 */ /* 0x000fe40004000000 */
[----:B------:R-:W-:Y:S02]  /*bbf0*/  LOP3.LUT P0, RZ, R212, 0x4, RZ, 0xc0, !PT ;  /* 0x00000004d4ff7812 */ /* 0x000fe4000780c0ff */
[----:B------:R-:W-:Y:S02]  /*bc00*/  FMNMX.FTZ R136, R32, R136, !PT ;  /* 0x0000008820887209 */ /* 0x000fe40007810000 */
[----:B------:R-:W-:-:S02]  /*bc10*/  ISETP.GT.AND P0, PT, R0, 0x8, !P0 ;  /* 0x000000080000780c */ /* 0x000fc40004704270 */
[----:B------:R-:W-:Y:S02]  /*bc20*/  FMNMX.FTZ R136, R31, R136, !PT ;  /* 0x000000881f887209 */ /* 0x000fe40007810000 */
[----:B------:R-:W-:Y:S02]  /*bc30*/  ISETP.LT.OR P0, PT, R2, 0x9, P0 ;  /* 0x000000090200780c */ /* 0x000fe40000701670 */
[----:B------:R-:W-:Y:S02]  /*bc40*/  FMNMX.FTZ R136, R30, R136, !PT ;  /* 0x000000881e887209 */ /* 0x000fe40007810000 */
[----:B------:R-:W-:Y:S02]  /*bc50*/  FSEL R19, R17, -INF , !P0 ;  /* 0xff80000011137808 */ /* 0x000fe40004000000 */
[----:B------:R-:W-:Y:S02]  /*bc60*/  LOP3.LUT P0, RZ, R212, 0x2, RZ, 0xc0, !PT ;  /* 0x00000002d4ff7812 */ /* 0x000fe4000780c0ff */
[----:B------:R-:W-:-:S02]  /*bc70*/  FMNMX.FTZ R136, R29, R136, !PT ;  /* 0x000000881d887209 */ /* 0x000fc40007810000 */
[----:B------:R-:W-:Y:S02]  /*bc80*/  ISETP.GT.AND P0, PT, R0, 0x9, !P0 ;  /* 0x000000090000780c */ /* 0x000fe40004704270 */
[----:B------:R-:W-:Y:S02]  /*bc90*/  FMNMX.FTZ R136, R28, R136, !PT ;  /* 0x000000881c887209 */ /* 0x000fe40007810000 */
[----:B------:R-:W-:Y:S02]  /*bca0*/  ISETP.LT.OR P0, PT, R2, 0xa, P0 ;  /* 0x0000000a0200780c */ /* 0x000fe40000701670 */
[----:B------:R-:W-:Y:S02]  /*bcb0*/  FMNMX.FTZ R136, R27, R136, !PT ;  /* 0x000000881b887209 */ /* 0x000fe40007810000 */
[----:B------:R-:W-:Y:S02]  /*bcc0*/  FSEL R17, R15, -INF , !P0 ;  /* 0xff8000000f117808 */ /* 0x000fe40004000000 */
[----:B------:R-:W-:-:S02]  /*bcd0*/  LOP3.LUT P0, RZ, R212, 0x1, RZ, 0xc0, !PT ;  /* 0x00000001d4ff7812 */ /* 0x000fc4000780c0ff */
[----:B------:R-:W-:Y:S02]  /*bce0*/  FMNMX.FTZ R136, R34, R136, !PT ;  /* 0x0000008822887209 */ /* 0x000fe40007810000 */
[----:B------:R-:W-:Y:S02]  /*bcf0*/  ISETP.GT.AND P0, PT, R0, 0x10, !P0 ;  /* 0x000000100000780c */ /* 0x000fe40004704270 */
[----:B------:R-:W-:Y:S02]  /*bd00*/  FMNMX.FTZ R136, R26, R136, !PT ;  /* 0x000000881a887209 */ /* 0x000fe40007810000 */
[----:B------:R-:W-:-:S04]  /*bd10*/  ISETP.LT.OR P0, PT, R2, 0x11, P0 ;  /* 0x000000110200780c */ /* 0x000fc80000701670 */
[----:B------:R-:W-:Y:S02]  /*bd20*/  FSEL R15, R12, -INF , !P0 ;  /* 0xff8000000c0f7808 */ /* 0x000fe40004000000 */
[----:B------:R-:W-:Y:S02]  /*bd30*/  ISETP.GT.AND P0, PT, R0, 0x11, !P6 ;  /* 0x000000110000780c */ /* 0x000fe40007704270 */
[----:B------:R-:W-:Y:S02]  /*bd40*/  LOP3.LUT P6, RZ, R212, 0x20, RZ, 0xc0, !PT ;  /* 0x00000020d4ff7812 */ /* 0x000fe400078cc0ff */
[----:B------:R-:W-:-:S04]  /*bd50*/  ISETP.LT.OR P0, PT, R2, 0x12, P0 ;  /* 0x000000120200780c */ /* 0x000fc80000701670 */
[----:B------:R-:W-:Y:S02]  /*bd60*/  FSEL R12, R7, -INF , !P0 ;  /* 0xff800000070c7808 */ /* 0x000fe40004000000 */
[----:B------:R-:W-:Y:S02]  /*bd70*/  ISETP.GT.AND P0, PT, R0, 0x18, !P5 ;  /* 0x000000180000780c */ /* 0x000fe40006f04270 */
[----:B------:R-:W-:Y:S02]  /*bd80*/  LOP3.LUT P5, RZ, R212, 0x10, RZ, 0xc0, !PT ;  /* 0x00000010d4ff7812 */ /* 0x000fe400078ac0ff */
[----:B------:R-:W-:-:S04]  /*bd90*/  ISETP.LT.OR P0, PT, R2, 0x19, P0 ;  /* 0x000000190200780c */ /* 0x000fc80000701670 */
[----:B------:R-:W-:Y:S02]  /*bda0*/  FSEL R14, R14, -INF , !P0 ;  /* 0xff8000000e0e7808 */ /* 0x000fe40004000000 */
[----:B------:R-:W-:-:S04]  /*bdb0*/  ISETP.GT.AND P0, PT, R0, 0x19, !P4 ;  /* 0x000000190000780c */ /* 0x000fc80006704270 */
        /* <DEDUP_REMOVED lines=8> */
[----:B------:R-:W-:-:S04]  /*be40*/  ISETP.GT.AND P0, PT, R0, RZ, !P1 ;  /* 0x000000ff0000720c */ /* 0x000fc80004f04270 */
[----:B------:R-:W-:-:S04]  /*be50*/  ISETP.LT.OR P0, PT, R2, 0x1, P0 ;  /* 0x000000010200780c */ /* 0x000fc80000701670 */
[----:B------:R-:W-:Y:S02]  /*be60*/  FSEL R8, R53, -INF , !P0 ;  /* 0xff80000035087808 */ /* 0x000fe40004000000 */
[----:B------:R-:W-:Y:S02]  /*be70*/  ISETP.GT.AND P0, PT, R0, 0x28, !P5 ;  /* 0x000000280000780c */ /* 0x000fe40006f04270 */
[----:B------:R-:W-:Y:S02]  /*be80*/  FMNMX.FTZ R7, R8, R18, !PT ;  /* 0x0000001208077209 */ /* 0x000fe40007810000 */
[----:B------:R-:W-:Y:S02]  /*be90*/  ISETP.LT.OR P0, PT, R2, 0x29, P0 ;  /* 0x000000290200780c */ /* 0x000fe40000701670 */
[----:B------:R-:W-:Y:S02]  /*bea0*/  FMNMX.FTZ R7, R19, R7, !PT ;  /* 0x0000000713077209 */ /* 0x000fe40007810000 */
[----:B------:R-:W-:-:S02]  /*beb0*/  FSEL R16, R16, -INF , !P0 ;  /* 0xff80000010107808 */ /* 0x000fc40004000000 */
[----:B------:R-:W-:Y:S02]  /*bec0*/  FMNMX.FTZ R7, R17, R7, !PT ;  /* 0x0000000711077209 */ /* 0x000fe40007810000 */
[----:B------:R-:W-:Y:S02]  /*bed0*/  ISETP.GT.AND P0, PT, R0, 0x29, !P6 ;  /* 0x000000290000780c */ /* 0x000fe40007704270 */
        /* <DEDUP_REMOVED lines=9> */
[----:B------:R-:W-:Y:S01]  /*bf70*/  FMNMX.FTZ R7, R11, R7, !PT ;  /* 0x000000070b077209 */ /* 0x000fe20007810000 */
[----:B------:R-:W-:Y:S05]  /*bf80*/  BRA.DIV ~URZ, `(.L_x_1217) ;  /* 0x0000fd127f007947 */ /* 0x000fea000b800000 */
[----:B------:R1:W2:Y:S02]  /*bf90*/  SHFL.BFLY PT, R0, R136, 0x2, 0x1f ;  /* 0x0c401f0088007f89 */ /* 0x0002a400000e0000 */
.L_x_1326:
[----:B-12---:R-:W-:Y:S01]  /*bfa0*/  FMNMX.FTZ R136, R136, R0, !PT ;  /* 0x0000000088887209 */ /* 0x006fe20007810000 */
[----:B------:R-:W-:Y:S05]  /*bfb0*/  BRA.DIV ~URZ, `(.L_x_1218) ;  /* 0x0000fd327f007947 */ /* 0x000fea000b800000 */
[----:B------:R-:W1:Y:S04]  /*bfc0*/  SHFL.BFLY PT, R0, R7, 0x2, 0x1f ;  /* 0x0c401f0007007f89 */ /* 0x000e6800000e0000 */
[----:B------:R-:W2:Y:S01]  /*bfd0*/  SHFL.BFLY PT, R2, R136, 0x1, 0x1f ;  /* 0x0c201f0088027f89 */ /* 0x000ea200000e0000 */
[----:B-1----:R-:W-:Y:S02]  /*bfe0*/  FMNMX.FTZ R7, R7, R0, !PT ;  /* 0x0000000007077209 */ /* 0x002fe40007810000 */
[----:B--2---:R-:W-:-:S03]  /*bff0*/  FMNMX.FTZ R136, R136, R2, !PT ;  /* 0x0000000288887209 */ /* 0x004fc60007810000 */
[----:B------:R1:W2:Y:S04]  /*c000*/  SHFL.BFLY PT, R3, R7, 0x1, 0x1f ;  /* 0x0c201f0007037f89 */ /* 0x0002a800000e0000 */
.L_x_1327:
[C---:B------:R-:W-:Y:S01]  /*c010*/  FMUL.FTZ R0, R136.reuse, c[0x0][0x2d0] ;  /* 0x0000b40088007a20 */ /* 0x040fe20000410000 */
[----:B------:R-:W-:Y:S01]  /*c020*/  FSETP.NEU.FTZ.AND P0, PT, R136, -INF , PT ;  /* 0xff8000008800780b */ /* 0x000fe20003f1d000 */
[----:B------:R-:W-:Y:S01]  /*c030*/  WARPSYNC 0xffffffff ;  /* 0xffffffff00007948 */ /* 0x000fe20003800000 */
[----:B-12---:R-:W-:Y:S02]  /*c040*/  FMNMX.FTZ R7, R3, R7, !PT ;  /* 0x0000000703077209 */ /* 0x006fe40007810000 */
[----:B------:R-:W-:Y:S02]  /*c050*/  FSEL R0, R0, RZ, P0 ;  /* 0x000000ff00007208 */ /* 0x000fe40000000000 */
[C---:B------:R-:W-:Y:S01]  /*c060*/  FSETP.NEU.FTZ.AND P0, PT, R7.reuse, -INF , PT ;  /* 0xff8000000700780b */ /* 0x040fe20003f1d000 */
[----:B------:R-:W-:Y:S01]  /*c070*/  FMUL.FTZ R3, R7, c[0x0][0x2d0] ;  /* 0x0000b40007037a20 */ /* 0x000fe20000410000 */
[----:B------:R-:W-:Y:S01]  /*c080*/  SHF.L.U32 R201, R10, 0x1, RZ ;  /* 0x000000010ac97819 */ /* 0x000fe200000006ff */
[----:B------:R-:W-:-:S04]  /*c090*/  FFMA.FTZ R2, R22, c[0x0][0x2d0], -R0 ;  /* 0x0000b40016027a23 */ /* 0x000fc80000010800 */
[----:B------:R1:W-:Y:S02]  /*c0a0*/  MUFU.EX2 R38, R2 ;  /* 0x0000000200267308 */ /* 0x0003e40000000800 */
[----:B-1----:R-:W-:-:S06]  /*c0b0*/  FFMA.FTZ R2, R24, c[0x0][0x2d0], -R0 ;  /* 0x0000b40018027a23 */ /* 0x002fcc0000010800 */
[----:B------:R1:W2:Y:S02]  /*c0c0*/  MUFU.EX2 R36, R2 ;  /* 0x0000000200247308 */ /* 0x0002a40000000800 */
[----:B-1----:R-:W-:-:S06]  /*c0d0*/  FFMA.FTZ R2, R25, c[0x0][0x2d0], -R0 ;  /* 0x0000b40019027a23 */ /* 0x002fcc0000010800 */
[----:B------:R1:W3:Y:S02]  /*c0e0*/  MUFU.EX2 R37, R2 ;  /* 0x0000000200257308 */ /* 0x0002e40000000800 */
[----:B-1----:R-:W-:-:S06]  /*c0f0*/  FFMA.FTZ R2, R33, c[0x0][0x2d0], -R0 ;  /* 0x0000b40021027a23 */ /* 0x002fcc0000010800 */
[----:B------:R1:W4:Y:S02]  /*c100*/  MUFU.EX2 R35, R2 ;  /* 0x0000000200237308 */ /* 0x0003240000000800 */
[----:B-1----:R-:W-:-:S06]  /*c110*/  FFMA.FTZ R2, R32, c[0x0][0x2d0], -R0 ;  /* 0x0000b40020027a23 */ /* 0x002fcc0000010800 */
[----:B------:R1:W5:Y:S02]  /*c120*/  MUFU.EX2 R33, R2 ;  /* 0x0000000200217308 */ /* 0x0003640000000800 */
[----:B-1----:R-:W-:-:S06]  /*c130*/  FFMA.FTZ R2, R31, c[0x0][0x2d0], -R0 ;  /* 0x0000b4001f027a23 */ /* 0x002fcc0000010800 */
        /* <DEDUP_REMOVED lines=8> */
[----:B------:R1:W-:Y:S02]  /*c1c0*/  MUFU.EX2 R132, R2 ;  /* 0x0000000200847308 */ /* 0x0003e40000000800 */
[----:B-1----:R-:W-:-:S06]  /*c1d0*/  FFMA.FTZ R2, R34, c[0x0][0x2d0], -R0 ;  /* 0x0000b40022027a23 */ /* 0x002fcc0000010800 */
[----:B------:R1:W-:Y:S02]  /*c1e0*/  MUFU.EX2 R28, R2 ;  /* 0x00000002001c7308 */ /* 0x0003e40000000800 */
[----:B-1----:R-:W-:Y:S01]  /*c1f0*/  FFMA.FTZ R2, R26, c[0x0][0x2d0], -R0 ;  /* 0x0000b4001a027a23 */ /* 0x002fe20000010800 */
[----:B------:R-:W-:Y:S01]  /*c200*/  FSEL R0, R3, RZ, P0 ;  /* 0x000000ff03007208 */ /* 0x000fe20000000000 */
[----:B--2---:R-:W-:-:S04]  /*c210*/  FADD.FTZ R3, R38, R36 ;  /* 0x0000002426037221 */ /* 0x004fc80000010000 */
[----:B------:R1:W-:Y:S01]  /*c220*/  MUFU.EX2 R134, R2 ;  /* 0x0000000200867308 */ /* 0x0003e20000000800 */
[----:B---3--:R-:W-:-:S04]  /*c230*/  FADD.FTZ R3, R37, R3 ;  /* 0x0000000325037221 */ /* 0x008fc80000010000 */
[----:B----4-:R-:W-:-:S04]  /*c240*/  FADD.FTZ R3, R35, R3 ;  /* 0x0000000323037221 */ /* 0x010fc80000010000 */
[----:B-----5:R-:W-:Y:S02]  /*c250*/  FADD.FTZ R3, R33, R3 ;  /* 0x0000000321037221 */ /* 0x020fe40000010000 */
[----:B-1----:R-:W-:-:S04]  /*c260*/  FFMA.FTZ R2, R8, c[0x0][0x2d0], -R0 ;  /* 0x0000b40008027a23 */ /* 0x002fc80000010800 */
[----:B------:R1:W-:Y:S02]  /*c270*/  MUFU.EX2 R27, R2 ;  /* 0x00000002001b7308 */ /* 0x0003e40000000800 */
[----:B-1----:R-:W-:Y:S01]  /*c280*/  FFMA.FTZ R2, R18, c[0x0][0x2d0], -R0 ;  /* 0x0000b40012027a23 */ /* 0x002fe20000010800 */
[----:B------:R-:W-:-:S05]  /*c290*/  F2FP.PACK_AB R18, R30, R32 ;  /* 0x000000201e12723e */ /* 0x000fca00000000ff */
[----:B------:R1:W2:Y:S02]  /*c2a0*/  MUFU.EX2 R26, R2 ;  /* 0x00000002001a7308 */ /* 0x0002a40000000800 */
[----:B-1----:R-:W-:Y:S02]  /*c2b0*/  FFMA.FTZ R2, R19, c[0x0][0x2d0], -R0 ;  /* 0x0000b40013027a23 */ /* 0x002fe40000010800 */
[----:B--2---:R-:W-:-:S04]  /*c2c0*/  FADD.FTZ R4, R27, R26 ;  /* 0x0000001a1b047221 */ /* 0x004fc80000010000 */
[----:B------:R1:W2:Y:S02]  /*c2d0*/  MUFU.EX2 R25, R2 ;  /* 0x0000000200197308 */ /* 0x0002a40000000800 */
[----:B-1----:R-:W-:Y:S02]  /*c2e0*/  FFMA.FTZ R2, R17, c[0x0][0x2d0], -R0 ;  /* 0x0000b40011027a23 */ /* 0x002fe40000010800 */
[----:B--2---:R-:W-:-:S04]  /*c2f0*/  FADD.FTZ R4, R25, R4 ;  /* 0x0000000419047221 */ /* 0x004fc80000010000 */
[----:B------:R1:W2:Y:S02]  /*c300*/  MUFU.EX2 R24, R2 ;  /* 0x0000000200187308 */ /* 0x0002a40000000800 */
[----:B-1----:R-:W-:Y:S01]  /*c310*/  FFMA.FTZ R2, R15, c[0x0][0x2d0], -R0 ;  /* 0x0000b4000f027a23 */ /* 0x002fe20000010800 */
[C---:B--2---:R-:W-:Y:S01]  /*c320*/  F2FP.PACK_AB R15, R24.reuse, R25 ;  /* 0x00000019180f723e */ /* 0x044fe200000000ff */
[----:B------:R-:W-:-:S04]  /*c330*/  FADD.FTZ R4, R24, R4 ;  /* 0x0000000418047221 */ /* 0x000fc80000010000 */
[----:B------:R1:W2:Y:S02]  /*c340*/  MUFU.EX2 R23, R2 ;  /* 0x0000000200177308 */ /* 0x0002a40000000800 */
[----:B-1----:R-:W-:Y:S01]  /*c350*/  FFMA.FTZ R2, R12, c[0x0][0x2d0], -R0 ;  /* 0x0000b4000c027a23 */ /* 0x002fe20000010800 */
[----:B------:R-:W-:Y:S01]  /*c360*/  F2FP.PACK_AB R12, R36, R38 ;  /* 0x00000026240c723e */ /* 0x000fe200000000ff */
[----:B--2---:R-:W-:-:S04]  /*c370*/  FADD.FTZ R4, R23, R4 ;  /* 0x0000000417047221 */ /* 0x004fc80000010000 */
[----:B------:R1:W2:Y:S02]  /*c380*/  MUFU.EX2 R17, R2 ;  /* 0x0000000200117308 */ /* 0x0002a40000000800 */
[----:B-1----:R-:W-:Y:S01]  /*c390*/  FFMA.FTZ R2, R14, c[0x0][0x2d0], -R0 ;  /* 0x0000b4000e027a23 */ /* 0x002fe20000010800 */
[----:B------:R-:W-:-:S05]  /*c3a0*/  F2FP.PACK_AB R14, R35, R37 ;  /* 0x00000025230e723e */ /* 0x000fca00000000ff */
[----:B------:R1:W3:Y:S02]  /*c3b0*/  MUFU.EX2 R22, R2 ;  /* 0x0000000200167308 */ /* 0x0002e40000000800 */
[----:B-1----:R-:W-:Y:S01]  /*c3c0*/  FFMA.FTZ R2, R13, c[0x0][0x2d0], -R0 ;  /* 0x0000b4000d027a23 */ /* 0x002fe20000010800 */
[----:B------:R-:W-:-:S05]  /*c3d0*/  F2FP.PACK_AB R13, R26, R27 ;  /* 0x0000001b1a0d723e */ /* 0x000fca00000000ff */
[----:B------:R1:W4:Y:S02]  /*c3e0*/  MUFU.EX2 R19, R2 ;  /* 0x0000000200137308 */ /* 0x0003240000000800 */
[----:B-1----:R-:W-:-:S06]  /*c3f0*/  FFMA.FTZ R2, R20, c[0x0][0x2d0], -R0 ;  /* 0x0000b40014027a23 */ /* 0x002fcc0000010800 */
[----:B------:R1:W5:Y:S02]  /*c400*/  MUFU.EX2 R8, R2 ;  /* 0x0000000200087308 */ /* 0x0003640000000800 */
[----:B-1----:R-:W-:-:S06]  /*c410*/  FFMA.FTZ R2, R21, c[0x0][0x2d0], -R0 ;  /* 0x0000b40015027a23 */ /* 0x002fcc0000010800 */
[----:B------:R1:W1:Y:S02]  /*c420*/  MUFU.EX2 R133, R2 ;  /* 0x0000000200857308 */ /* 0x0002640000000800 */
[C---:B-1----:R-:W-:Y:S02]  /*c430*/  FADD.FTZ R2, R31.reuse, R3 ;  /* 0x000000031f027221 */ /* 0x042fe40000010000 */
[----:B------:R-:W-:Y:S01]  /*c440*/  FFMA.FTZ R3, R16, c[0x0][0x2d0], -R0 ;  /* 0x0000b40010037a23 */ /* 0x000fe20000010800 */
[----:B------:R-:W-:Y:S01]  /*c450*/  F2FP.PACK_AB R16, R31, R33 ;  /* 0x000000211f10723e */ /* 0x000fe200000000ff */
[----:B------:R-:W-:Y:S02]  /*c460*/  FADD.FTZ R2, R32, R2 ;  /* 0x0000000220027221 */ /* 0x000fe40000010000 */
[----:B------:R2:W1:Y:S02]  /*c470*/  MUFU.EX2 R135, R3 ;  /* 0x0000000300877308 */ /* 0x0004640000000800 */
[----:B------:R-:W-:-:S02]  /*c480*/  FADD.FTZ R2, R30, R2 ;  /* 0x000000021e027221 */ /* 0x000fc40000010000 */
[C---:B--2---:R-:W-:Y:S01]  /*c490*/  FADD.FTZ R3, R17.reuse, R4 ;  /* 0x0000000411037221 */ /* 0x044fe20000010000 */
[----:B------:R-:W-:Y:S01]  /*c4a0*/  F2FP.PACK_AB R17, R17, R23 ;  /* 0x000000171111723e */ /* 0x000fe200000000ff */
[----:B------:R-:W-:Y:S02]  /*c4b0*/  FFMA.FTZ R4, R11, c[0x0][0x2d0], -R0 ;  /* 0x0000b4000b047a23 */ /* 0x000fe40000010800 */
[----:B---3--:R-:W-:Y:S02]  /*c4c0*/  FADD.FTZ R3, R22, R3 ;  /* 0x0000000316037221 */ /* 0x008fe40000010000 */
[----:B------:R-:W-:Y:S02]  /*c4d0*/  FADD.FTZ R0, R29, R2 ;  /* 0x000000021d007221 */ /* 0x000fe40000010000 */
[----:B------:R-:W2:Y:S01]  /*c4e0*/  MUFU.EX2 R4, R4 ;  /* 0x0000000400047308 */ /* 0x000ea20000000800 */
[C---:B----4-:R-:W-:Y:S01]  /*c4f0*/  FADD.FTZ R3, R19.reuse, R3 ;  /* 0x0000000313037221 */ /* 0x050fe20000010000 */
[----:B------:R-:W-:Y:S01]  /*c500*/  F2FP.PACK_AB R19, R19, R22 ;  /* 0x000000161313723e */ /* 0x000fe200000000ff */
[C---:B------:R-:W-:Y:S01]  /*c510*/  FADD.FTZ R0, R132.reuse, R0 ;  /* 0x0000000084007221 */ /* 0x040fe20000010000 */
[----:B------:R-:W-:Y:S01]  /*c520*/  F2FP.PACK_AB R132, R132, R29 ;  /* 0x0000001d8484723e */ /* 0x000fe200000000ff */
[----:B-----5:R-:W-:-:S02]  /*c530*/  FADD.FTZ R3, R8, R3 ;  /* 0x0000000308037221 */ /* 0x020fc40000010000 */
[----:B------:R-:W-:Y:S02]  /*c540*/  FADD.FTZ R0, R28, R0 ;  /* 0x000000001c007221 */ /* 0x000fe40000010000 */
[C---:B------:R-:W-:Y:S01]  /*c550*/  FADD.FTZ R3, R133.reuse, R3 ;  /* 0x0000000385037221 */ /* 0x040fe20000010000 */
[----:B------:R-:W-:Y:S01]  /*c560*/  F2FP.PACK_AB R133, R133, R8 ;  /* 0x000000088585723e */ /* 0x000fe200000000ff */
[C---:B------:R-:W-:Y:S01]  /*c570*/  FADD.FTZ R231, R134.reuse, R0 ;  /* 0x0000000086e77221 */ /* 0x040fe20000010000 */
[----:B------:R-:W-:Y:S01]  /*c580*/  F2FP.PACK_AB R134, R134, R28 ;  /* 0x0000001c8686723e */ /* 0x000fe200000000ff */
[----:B-1----:R-:W-:Y:S01]  /*c590*/  FADD.FTZ R3, R135, R3 ;  /* 0x0000000387037221 */ /* 0x002fe20000010000 */
[----:B--2---:R-:W-:-:S03]  /*c5a0*/  F2FP.PACK_AB R135, R4, R135 ;  /* 0x000000870487723e */ /* 0x004fc600000000ff */
[----:B------:R-:W-:Y:S02]  /*c5b0*/  FADD.FTZ R230, R4, R3 ;  /* 0x0000000304e67221 */ /* 0x000fe40000010000 */
[----:B------:R-:W2:Y:S04]  /*c5c0*/  LDL R3, [R1+0x4] ;  /* 0x0000040001037983 */ /* 0x000ea80000100800 */
[----:B------:R-:W3:Y:S04]  /*c5d0*/  LDL R137, [R1+0x64] ;  /* 0x0000640001897983 */ /* 0x000ee80000100800 */
[----:B------:R-:W3:Y:S04]  /*c5e0*/  LDL R4, [R1+0x58] ;  /* 0x0000580001047983 */ /* 0x000ee80000100800 */
[----:B------:R-:W1:Y:S04]  /*c5f0*/  LDSM.16.MT88.4 R28, [R201+0x5880] ;  /* 0x00588000c91c783b */ /* 0x000e680000004200 */
[----:B------:R-:W4:Y:S04]  /*c600*/  LDSM.16.MT88.4 R24, [R201+0x4080] ;  /* 0x00408000c918783b */ /* 0x000f280000004200 */
[----:B------:R-:W5:Y:S04]  /*c610*/  LDSM.16.MT88.4 R60, [R201+0x6080] ;  /* 0x00608000c93c783b */ /* 0x000f680000004200 */
[----:B------:R-:W4:Y:S01]  /*c620*/  LDSM.16.MT88.4 R32, [R201+0x4880] ;  /* 0x00488000c920783b */ /* 0x000f220000004200 */
[----:B------:R-:W-:-:S03]  /*c630*/  IMAD R202, R9, 0x2, R201 ;  /* 0x0000000209ca7824 */ /* 0x000fc600078e02c9 */
[----:B------:R-:W4:Y:S04]  /*c640*/  LDSM.16.MT88.4 R56, [R201+0x8880] ;  /* 0x00888000c938783b */ /* 0x000f280000004200 */
[----:B------:R-:W-:Y:S01]  /*c650*/  LDSM.16.MT88.4 R40, [R201+0x7080] ;  /* 0x00708000c928783b */ /* 0x000fe20000004200 */
[----:B------:R-:W-:-:S03]  /*c660*/  IMAD R204, R6, 0x2, R201 ;  /* 0x0000000206cc7824 */ /* 0x000fc600078e02c9 */
[----:B------:R-:W-:Y:S04]  /*c670*/  LDSM.16.MT88.4 R64, [R202+0x4880] ;  /* 0x00488000ca40783b */ /* 0x000fe80000004200 */
[----:B------:R-:W-:Y:S04]  /*c680*/  LDSM.16.MT88.4 R8, [R204+0x5880] ;  /* 0x00588000cc08783b */ /* 0x000fe80000004200 */
[----:B------:R-:W-:Y:S04]  /*c690*/  LDSM.16.MT88.4 R92, [R204+0x7080] ;  /* 0x00708000cc5c783b */ /* 0x000fe80000004200 */
[----:B------:R-:W-:Y:S01]  /*c6a0*/  LDSM.16.MT88.4 R96, [R201+0x7880] ;  /* 0x00788000c960783b */ /* 0x000fe20000004200 */
[C---:B-1----:R-:W-:Y:S03]  /*c6b0*/  HMMA.16816.F32 R52, R12.reuse, R28, RZ ;  /* 0x0000001c0c34723c */ /* 0x042fe600000018ff */
[----:B------:R-:W-:Y:S04]  /*c6c0*/  LDSM.16.MT88.4 R72, [R202+0x7080] ;  /* 0x00708000ca48783b */ /* 0x000fe80000004200 */
[----:B------:R-:W-:Y:S01]  /*c6d0*/  LDSM.16.MT88.4 R108, [R204+0x7880] ;  /* 0x00788000cc6c783b */ /* 0x000fe20000004200 */
[C---:B------:R-:W-:Y:S03]  /*c6e0*/  HMMA.16816.F32 R44, R12.reuse, R30, RZ ;  /* 0x0000001e0c2c723c */ /* 0x040fe600000018ff */
[----:B------:R-:W1:Y:S04]  /*c6f0*/  LDSM.16.MT88.4 R28, [R202+0x4080] ;  /* 0x00408000ca1c783b */ /* 0x000e680000004200 */
[----:B------:R-:W-:Y:S01]  /*c700*/  LDSM.16.MT88.4 R144, [R201+0x5080] ;  /* 0x00508000c990783b */ /* 0x000fe20000004200 */
[----:B----4-:R-:W-:Y:S08]  /*c710*/  HMMA.16816.F32 R20, R12, R24, RZ ;  /* 0x000000180c14723c */ /* 0x010ff000000018ff */
[C---:B-----5:R-:W-:Y:S01]  /*c720*/  HMMA.16816.F32 R120, R16.reuse, R60, R52 ;  /* 0x0000003c1078723c */ /* 0x060fe20000001834 */
[----:B------:R-:W-:Y:S07]  /*c730*/  LDSM.16.MT88.4 R52, [R204+0x4880] ;  /* 0x00488000cc34783b */ /* 0x000fee0000004200 */
[----:B------:R-:W-:Y:S01]  /*c740*/  HMMA.16816.F32 R116, R16, R62, R44 ;  /* 0x0000003e1074723c */ /* 0x000fe2000000182c */
[----:B------:R-:W4:Y:S04]  /*c750*/  LDSM.16.MT88.4 R60, [R201+0x9080] ;  /* 0x00908000c93c783b */ /* 0x000f280000004200 */
[----:B------:R-:W-:Y:S03]  /*c760*/  LDSM.16.MT88.4 R44, [R204+0x6080] ;  /* 0x00608000cc2c783b */ /* 0x000fe60000004200 */
[----:B------:R-:W-:Y:S01]  /*c770*/  HMMA.16816.F32 R48, R12, R26, RZ ;  /* 0x0000001a0c30723c */ /* 0x000fe200000018ff */
[----:B------:R-:W5:Y:S07]  /*c780*/  LDSM.16.MT88.4 R24, [R204+0x4080] ;  /* 0x00408000cc18783b */ /* 0x000f6e0000004200 */
[----:B------:R-:W-:Y:S01]  /*c790*/  HMMA.16816.F32 R140, R16, R32, R20 ;  /* 0x00000020108c723c */ /* 0x000fe20000001814 */
[----:B------:R-:W4:Y:S07]  /*c7a0*/  LDSM.16.MT88.4 R20, [R202+0x5880] ;  /* 0x00588000ca14783b */ /* 0x000f2e0000004200 */
[C---:B------:R-:W-:Y:S08]  /*c7b0*/  HMMA.16816.F32 R104, R12.reuse, R56, RZ ;  /* 0x000000380c68723c */ /* 0x040ff000000018ff */
[C---:B------:R-:W-:Y:S08]  /*c7c0*/  HMMA.16816.F32 R88, R12.reuse, R58, RZ ;  /* 0x0000003a0c58723c */ /* 0x040ff000000018ff */
[----:B-1----:R-:W-:Y:S08]  /*c7d0*/  HMMA.16816.F32 R80, R12, R30, RZ ;  /* 0x0000001e0c50723c */ /* 0x002ff000000018ff */
[----:B------:R-:W-:Y:S01]  /*c7e0*/  HMMA.16816.F32 R124, R16, R34, R48 ;  /* 0x00000022107c723c */ /* 0x000fe20000001830 */
[----:B------:R-:W1:Y:S07]  /*c7f0*/  LDSM.16.MT88.4 R48, [R202+0x6080] ;  /* 0x00608000ca30783b */ /* 0x000e6e0000004200 */
[C---:B------:R-:W-:Y:S08]  /*c800*/  HMMA.16816.F32 R36, R12.reuse, R40, RZ ;  /* 0x000000280c24723c */ /* 0x040ff000000018ff */
[C---:B------:R-:W-:Y:S08]  /*c810*/  HMMA.16816.F32 R84, R12.reuse, R28, RZ ;  /* 0x0000001c0c54723c */ /* 0x040ff000000018ff */
[C---:B------:R-:W-:Y:S08]  /*c820*/  HMMA.16816.F32 R32, R12.reuse, R8, RZ ;  /* 0x000000080c20723c */ /* 0x040ff000000018ff */
[C---:B------:R-:W-:Y:S08]  /*c830*/  HMMA.16816.F32 R28, R12.reuse, R10, RZ ;  /* 0x0000000a0c1c723c */ /* 0x040ff000000018ff */
[C---:B------:R-:W-:Y:S01]  /*c840*/  HMMA.16816.F32 R100, R12.reuse, R42, RZ ;  /* 0x0000002a0c64723c */ /* 0x040fe200000018ff */
[----:B------:R-:W1:Y:S07]  /*c850*/  LDSM.16.MT88.4 R40, [R202+0x7880] ;  /* 0x00788000ca28783b */ /* 0x000e6e0000004200 */
[----:B------:R-:W-:Y:S08]  /*c860*/  HMMA.16816.F32 R8, R12, R92, RZ ;  /* 0x0000005c0c08723c */ /* 0x000ff000000018ff */
[C---:B----4-:R-:W-:Y:S08]  /*c870*/  HMMA.16816.F32 R104, R16.reuse, R60, R104 ;  /* 0x0000003c1068723c */ /* 0x050ff00000001868 */
[C---:B------:R-:W-:Y:S08]  /*c880*/  HMMA.16816.F32 R128, R16.reuse, R62, R88 ;  /* 0x0000003e1080723c */ /* 0x040ff00000001858 */
[----:B------:R-:W-:Y:S08]  /*c890*/  HMMA.16816.F32 R60, R16, R66, R80 ;  /* 0x00000042103c723c */ /* 0x000ff00000001850 */
[C---:B-----5:R-:W-:Y:S08]  /*c8a0*/  HMMA.16816.F32 R76, R12.reuse, R24, RZ ;  /* 0x000000180c4c723c */ /* 0x060ff000000018ff */
[C---:B------:R-:W-:Y:S08]  /*c8b0*/  HMMA.16816.F32 R68, R12.reuse, R26, RZ ;  /* 0x0000001a0c44723c */ /* 0x040ff000000018ff */
[----:B------:R-:W-:Y:S08]  /*c8c0*/  HMMA.16816.F32 R56, R12, R20, RZ ;  /* 0x000000140c38723c */ /* 0x000ff000000018ff */
[----:B------:R-:W-:Y:S08]  /*c8d0*/  HMMA.16816.F32 R112, R16, R96, R36 ;  /* 0x000000601070723c */ /* 0x000ff00000001824 */
[C---:B------:R-:W-:Y:S08]  /*c8e0*/  HMMA.16816.F32 R36, R12.reuse, R22, RZ ;  /* 0x000000160c24723c */ /* 0x040ff000000018ff */
[C---:B------:R-:W-:Y:S08]  /*c8f0*/  HMMA.16816.F32 R24, R12.reuse, R72, RZ ;  /* 0x000000480c18723c */ /* 0x040ff000000018ff */
[----:B------:R-:W-:Y:S01]  /*c900*/  HMMA.16816.F32 R20, R12, R74, RZ ;  /* 0x0000004a0c14723c */ /* 0x000fe200000018ff */
[----:B------:R-:W4:Y:S07]  /*c910*/  LDSM.16.MT88.4 R72, [R202+0x8880] ;  /* 0x00888000ca48783b */ /* 0x000f2e0000004200 */
[C---:B------:R-:W-:Y:S01]  /*c920*/  HMMA.16816.F32 R100, R16.reuse, R98, R100 ;  /* 0x000000621064723c */ /* 0x040fe20000001864 */
[----:B------:R-:W5:Y:S07]  /*c930*/  LDSM.16.MT88.4 R96, [R204+0x8880] ;  /* 0x00888000cc60783b */ /* 0x000f6e0000004200 */
[C---:B------:R-:W-:Y:S01]  /*c940*/  HMMA.16816.F32 R148, R16.reuse, R64, R84 ;  /* 0x000000401094723c */ /* 0x040fe20000001854 */
[----:B------:R-:W-:Y:S01]  /*c950*/  IMAD R203, R6, 0x2, R202 ;  /* 0x0000000206cb7824 */ /* 0x000fe200078e02ca */
[----:B------:R-:W-:Y:S06]  /*c960*/  LDSM.16.MT88.4 R64, [R201+0x6880] ;  /* 0x00688000c940783b */ /* 0x000fec0000004200 */
[----:B------:R-:W-:Y:S01]  /*c970*/  HMMA.16816.F32 R88, R16, R108, R8 ;  /* 0x0000006c1058723c */ /* 0x000fe20000001808 */
[----:B------:R-:W-:Y:S01]  /*c980*/  IMAD.MOV.U32 R87, RZ, RZ, R60 ;  /* 0x000000ffff577224 */ /* 0x000fe200078e003c */
[----:B------:R-:W-:Y:S01]  /*c990*/  MOV R85, R62 ;  /* 0x0000003e00557202 */ /* 0x000fe20000000f00 */
[----:B------:R-:W-:-:S05]  /*c9a0*/  IMAD.MOV.U32 R86, RZ, RZ, R61 ;  /* 0x000000ffff567224 */ /* 0x000fca00078e003d */
[C---:B------:R-:W-:Y:S01]  /*c9b0*/  HMMA.16816.F32 R216, R16.reuse, R44, R32 ;  /* 0x0000002c10d8723c */ /* 0x040fe20000001820 */
[----:B------:R-:W-:Y:S01]  /*c9c0*/  IMAD.MOV.U32 R84, RZ, RZ, R63 ;  /* 0x000000ffff547224 */ /* 0x000fe200078e003f */
[----:B------:R-:W-:Y:S06]  /*c9d0*/  LDSM.16.MT88.4 R32, [R203+0x4080] ;  /* 0x00408000cb20783b */ /* 0x000fec0000004200 */
[----:B------:R-:W-:Y:S01]  /*c9e0*/  HMMA.16816.F32 R196, R16, R46, R28 ;  /* 0x0000002e10c4723c */ /* 0x000fe2000000181c */
[----:B------:R-:W-:Y:S04]  /*c9f0*/  LDSM.16.MT88.4 R44, [R204+0x9080] ;  /* 0x00908000cc2c783b */ /* 0x000fe80000004200 */
[----:B------:R-:W-:Y:S03]  /*ca00*/  LDSM.16.MT88.4 R28, [R203+0x5880] ;  /* 0x00588000cb1c783b */ /* 0x000fe60000004200 */
[----:B------:R-:W-:Y:S01]  /*ca10*/  HMMA.16816.F32 R8, R12, R94, RZ ;  /* 0x0000005e0c08723c */ /* 0x000fe200000018ff */
[----:B------:R-:W-:Y:S01]  /*ca20*/  MOV R93, R128 ;  /* 0x00000080005d7202 */ /* 0x000fe20000000f00 */
[----:B------:R-:W-:Y:S01]  /*ca30*/  IMAD.MOV.U32 R92, RZ, RZ, R129 ;  /* 0x000000ffff5c7224 */ /* 0x000fe200078e0081 */
[----:B------:R-:W-:Y:S01]  /*ca40*/  MOV R0, R131 ;  /* 0x0000008300007202 */ /* 0x000fe20000000f00 */
[----:B------:R-:W-:Y:S01]  /*ca50*/  IMAD.MOV.U32 R2, RZ, RZ, R130 ;  /* 0x000000ffff027224 */ /* 0x000fe200078e0082 */
[----:B------:R-:W-:Y:S03]  /*ca60*/  LDSM.16.MT88.4 R80, [R203+0x9080] ;  /* 0x00908000cb50783b */ /* 0x000fe60000004200 */
[C---:B------:R-:W-:Y:S01]  /*ca70*/  HMMA.16816.F32 R156, R16.reuse, R52, R76 ;  /* 0x00000034109c723c */ /* 0x040fe2000000184c */
[----:B------:R-:W-:Y:S07]  /*ca80*/  LDSM.16.MT88.4 R76, [R201+0x8080] ;  /* 0x00808000c94c783b */ /* 0x000fee0000004200 */
[C---:B------:R-:W-:Y:S01]  /*ca90*/  HMMA.16816.F32 R60, R16.reuse, R54, R68 ;  /* 0x00000036103c723c */ /* 0x040fe20000001844 */
[----:B------:R-:W-:Y:S07]  /*caa0*/  LDSM.16.MT88.4 R68, [R203+0x4880] ;  /* 0x00488000cb44783b */ /* 0x000fee0000004200 */
[C---:B-1----:R-:W-:Y:S01]  /*cab0*/  HMMA.16816.F32 R52, R16.reuse, R48, R56 ;  /* 0x000000301034723c */ /* 0x042fe20000001838 */
[----:B------:R-:W-:Y:S07]  /*cac0*/  LDSM.16.MT88.4 R56, [R203+0x7880] ;  /* 0x00788000cb38783b */ /* 0x000fee0000004200 */
[C---:B------:R-:W-:Y:S01]  /*cad0*/  HMMA.16816.F32 R36, R16.reuse, R50, R36 ;  /* 0x000000321024723c */ /* 0x040fe20000001824 */
[----:B------:R-:W1:Y:S07]  /*cae0*/  LDSM.16.MT88.4 R48, [R202+0x9080] ;  /* 0x00908000ca30783b */ /* 0x000e6e0000004200 */
[C---:B------:R-:W-:Y:S01]  /*caf0*/  HMMA.16816.F32 R184, R16.reuse, R110, R8 ;  /* 0x0000006e10b8723c */ /* 0x040fe20000001808 */
[----:B------:R-:W1:Y:S07]  /*cb00*/  LDSM.16.MT88.4 R8, [R203+0x7080] ;  /* 0x00708000cb08783b */ /* 0x000e6e0000004200 */
[----:B------:R-:W-:Y:S01]  /*cb10*/  HMMA.16816.F32 R192, R16, R40, R24 ;  /* 0x0000002810c0723c */ /* 0x000fe20000001818 */
[----:B------:R-:W-:Y:S01]  /*cb20*/  MOV R153, R52 ;  /* 0x0000003400997202 */ /* 0x000fe20000000f00 */
[----:B------:R-:W-:Y:S01]  /*cb30*/  IMAD.MOV.U32 R152, RZ, RZ, R53 ;  /* 0x000000ffff987224 */ /* 0x000fe200078e0035 */
[----:B------:R-:W-:Y:S01]  /*cb40*/  MOV R138, R55 ;  /* 0x00000037008a7202 */ /* 0x000fe20000000f00 */
[----:B------:R-:W-:-:S04]  /*cb50*/  IMAD.MOV.U32 R139, RZ, RZ, R54 ;  /* 0x000000ffff8b7224 */ /* 0x000fc800078e0036 */
[----:B------:R-:W-:Y:S01]  /*cb60*/  HMMA.16816.F32 R188, R16, R42, R20 ;  /* 0x0000002a10bc723c */ /* 0x000fe20000001814 */
[----:B------:R-:W2:Y:S01]  /*cb70*/  LDSM.16.MT88.4 R52, [R203+0x8880] ;  /* 0x00888000cb34783b */ /* 0x000ea20000004200 */
[----:B------:R-:W-:Y:S01]  /*cb80*/  IMAD.MOV.U32 R161, RZ, RZ, R36 ;  /* 0x000000ffffa17224 */ /* 0x000fe200078e0024 */
[----:B------:R-:W-:Y:S01]  /*cb90*/  MOV R160, R37 ;  /* 0x0000002500a07202 */ /* 0x000fe20000000f00 */
[----:B------:R-:W-:Y:S01]  /*cba0*/  IMAD.MOV.U32 R155, RZ, RZ, R38 ;  /* 0x000000ffff9b7224 */ /* 0x000fe200078e0026 */
[----:B------:R-:W-:Y:S01]  /*cbb0*/  MOV R154, R39 ;  /* 0x00000027009a7202 */ /* 0x000fe20000000f00 */
[----:B------:R-:W-:Y:S01]  /*cbc0*/  IMAD.MOV.U32 R131, RZ, RZ, R60 ;  /* 0x000000ffff837224 */ /* 0x000fe200078e003c */
[----:B------:R-:W-:Y:S01]  /*cbd0*/  MOV R130, R61 ;  /* 0x0000003d00827202 */ /* 0x000fe20000000f00 */
[C---:B----4-:R-:W-:Y:S01]  /*cbe0*/  HMMA.16816.F32 R40, R12.reuse, R72, RZ ;  /* 0x000000480c28723c */ /* 0x050fe200000018ff */
[----:B------:R-:W-:Y:S01]  /*cbf0*/  IMAD.MOV.U32 R129, RZ, RZ, R62 ;  /* 0x000000ffff817224 */ /* 0x000fe200078e003e */
[----:B------:R-:W-:Y:S06]  /*cc00*/  LDSM.16.MT88.4 R108, [R201+0x9880] ;  /* 0x00988000c96c783b */ /* 0x000fec0000004200 */
[C---:B------:R-:W-:Y:S08]  /*cc10*/  HMMA.16816.F32 R36, R12.reuse, R74, RZ ;  /* 0x0000004a0c24723c */ /* 0x040ff000000018ff */
[----:B-----5:R-:W-:Y:S01]  /*cc20*/  HMMA.16816.F32 R24, R12, R96, RZ ;  /* 0x000000600c18723c */ /* 0x020fe200000018ff */
[----:B------:R-:W-:-:S02]  /*cc30*/  IMAD.MOV.U32 R128, RZ, RZ, R63 ;  /* 0x000000ffff807224 */ /* 0x000fc400078e003f */
[----:B------:R-:W4:Y:S05]  /*cc40*/  LDSM.16.MT88.4 R60, [R203+0x6080] ;  /* 0x00608000cb3c783b */ /* 0x000f2a0000004200 */
[----:B------:R-:W-:Y:S08]  /*cc50*/  HMMA.16816.F32 R20, R12, R98, RZ ;  /* 0x000000620c14723c */ /* 0x000ff000000018ff */
[C---:B-1----:R-:W-:Y:S08]  /*cc60*/  HMMA.16816.F32 R180, R16.reuse, R48, R40 ;  /* 0x0000003010b4723c */ /* 0x042ff00000001828 */
[C---:B------:R-:W-:Y:S08]  /*cc70*/  HMMA.16816.F32 R176, R16.reuse, R50, R36 ;  /* 0x0000003210b0723c */ /* 0x040ff00000001824 */
[----:B------:R-:W-:Y:S08]  /*cc80*/  HMMA.16816.F32 R172, R16, R44, R24 ;  /* 0x0000002c10ac723c */ /* 0x000ff00000001818 */
[C---:B------:R-:W-:Y:S08]  /*cc90*/  HMMA.16816.F32 R48, R12.reuse, R32, RZ ;  /* 0x000000200c30723c */ /* 0x040ff000000018ff */
[----:B------:R-:W-:Y:S08]  /*cca0*/  HMMA.16816.F32 R36, R12, R34, RZ ;  /* 0x000000220c24723c */ /* 0x000ff000000018ff */
[----:B------:R-:W-:Y:S08]  /*ccb0*/  HMMA.16816.F32 R168, R16, R46, R20 ;  /* 0x0000002e10a8723c */ /* 0x000ff00000001814 */
[C---:B------:R-:W-:Y:S08]  /*ccc0*/  HMMA.16816.F32 R32, R12.reuse, R28, RZ ;  /* 0x0000001c0c20723c */ /* 0x040ff000000018ff */
[C---:B------:R-:W-:Y:S08]  /*ccd0*/  HMMA.16816.F32 R24, R12.reuse, R8, RZ ;  /* 0x000000080c18723c */ /* 0x040ff000000018ff */
[C---:B------:R-:W-:Y:S08]  /*cce0*/  HMMA.16816.F32 R28, R12.reuse, R30, RZ ;  /* 0x0000001e0c1c723c */ /* 0x040ff000000018ff */
[C---:B------:R-:W-:Y:S08]  /*ccf0*/  HMMA.16816.F32 R20, R12.reuse, R10, RZ ;  /* 0x0000000a0c14723c */ /* 0x040ff000000018ff */
[C---:B--2---:R-:W-:Y:S08]  /*cd00*/  HMMA.16816.F32 R8, R12.reuse, R52, RZ ;  /* 0x000000340c08723c */ /* 0x044ff000000018ff */
[----:B------:R-:W-:Y:S01]  /*cd10*/  HMMA.16816.F32 R12, R12, R54, RZ ;  /* 0x000000360c0c723c */ /* 0x000fe200000018ff */
[----:B------:R-:W-:Y:S07]  /*cd20*/  LDSM.16.MT88.4 R52, [R202+0x6880] ;  /* 0x00688000ca34783b */ /* 0x000fee0000004200 */
[C---:B------:R-:W-:Y:S07]  /*cd30*/  HMMA.16816.F32 R40, R132.reuse, R64, R120 ;  /* 0x000000408428723c */ /* 0x040fee0000001878 */
[----:B------:R-:W-:Y:S01]  /*cd40*/  MOV R120, R161 ;  /* 0x000000a100787202 */ /* 0x000fe20000000f00 */
[C---:B------:R-:W-:Y:S01]  /*cd50*/  HMMA.16816.F32 R72, R132.reuse, R76, R112 ;  /* 0x0000004c8448723c */ /* 0x040fe20000001870 */
[----:B------:R-:W-:Y:S01]  /*cd60*/  IMAD.MOV.U32 R121, RZ, RZ, R160 ;  /* 0x000000ffff797224 */ /* 0x000fe200078e00a0 */
[----:B------:R-:W-:Y:S01]  /*cd70*/  MOV R122, R155 ;  /* 0x0000009b007a7202 */ /* 0x000fe20000000f00 */
[----:B------:R-:W-:Y:S01]  /*cd80*/  IMAD.MOV.U32 R123, RZ, RZ, R154 ;  /* 0x000000ffff7b7224 */ /* 0x000fe200078e009a */
[----:B------:R-:W-:Y:S03]  /*cd90*/  LDSM.16.MT88.4 R160, [R204+0x5080] ;  /* 0x00508000cca0783b */ /* 0x000fe60000004200 */
[----:B------:R-:W-:Y:S01]  /*cda0*/  MOV R112, R153 ;  /* 0x0000009900707202 */ /* 0x000fe20000000f00 */
[----:B------:R-:W-:Y:S01]  /*cdb0*/  IMAD.MOV.U32 R113, RZ, RZ, R152 ;  /* 0x000000ffff717224 */ /* 0x000fe200078e0098 */
[----:B------:R-:W-:Y:S01]  /*cdc0*/  HMMA.16816.F32 R44, R132, R66, R116 ;  /* 0x00000042842c723c */ /* 0x000fe20000001874 */
[----:B------:R-:W1:Y:S04]  /*cdd0*/  LDSM.16.MT88.4 R152, [R202+0x5080] ;  /* 0x00508000ca98783b */ /* 0x000e680000004200 */
[----:B------:R-:W-:Y:S03]  /*cde0*/  LDSM.16.MT88.4 R116, [R202+0x9880] ;  /* 0x00988000ca74783b */ /* 0x000fe60000004200 */
[----:B------:R-:W-:Y:S01]  /*cdf0*/  HMMA.16816.F32 R96, R16, R70, R36 ;  /* 0x000000461060723c */ /* 0x000fe20000001824 */
[----:B------:R-:W2:Y:S07]  /*ce00*/  LDSM.16.MT88.4 R36, [R203+0x5080] ;  /* 0x00508000cb24783b */ /* 0x000eae0000004200 */
[----:B------:R-:W-:Y:S08]  /*ce10*/  HMMA.16816.F32 R140, R132, R144, R140 ;  /* 0x00000090848c723c */ /* 0x000ff0000000188c */
[C---:B------:R-:W-:Y:S01]  /*ce20*/  HMMA.16816.F32 R164, R16.reuse, R68, R48 ;  /* 0x0000004410a4723c */ /* 0x040fe20000001830 */
[----:B------:R-:W-:Y:S06]  /*ce30*/  LDSM.16.MT88.4 R68, [R203+0x6880] ;  /* 0x00688000cb44783b */ /* 0x000fec0000004200 */
[----:B------:R-:W-:Y:S01]  /*ce40*/  MOV R48, R131 ;  /* 0x0000008300307202 */ /* 0x000fe20000000f00 */
[----:B----4-:R-:W-:Y:S01]  /*ce50*/  HMMA.16816.F32 R64, R16, R60, R32 ;  /* 0x0000003c1040723c */ /* 0x010fe20000001820 */
[----:B------:R-:W-:Y:S01]  /*ce60*/  IMAD.MOV.U32 R49, RZ, RZ, R130 ;  /* 0x000000ffff317224 */ /* 0x000fe200078e0082 */
[----:B------:R-:W-:Y:S01]  /*ce70*/  MOV R50, R129 ;  /* 0x0000008100327202 */ /* 0x000fe20000000f00 */
[----:B------:R-:W-:-:S04]  /*ce80*/  IMAD.MOV.U32 R51, RZ, RZ, R128 ;  /* 0x000000ffff337224 */ /* 0x000fc800078e0080 */
[----:B------:R-:W-:Y:S01]  /*ce90*/  MOV R32, R87 ;  /* 0x0000005700207202 */ /* 0x000fe20000000f00 */
[----:B------:R-:W-:Y:S01]  /*cea0*/  HMMA.16816.F32 R24, R16, R56, R24 ;  /* 0x000000381018723c */ /* 0x000fe20000001818 */
[----:B------:R-:W-:Y:S01]  /*ceb0*/  IMAD.MOV.U32 R33, RZ, RZ, R86 ;  /* 0x000000ffff217224 */ /* 0x000fe200078e0056 */
[----:B------:R-:W-:Y:S01]  /*cec0*/  MOV R34, R85 ;  /* 0x0000005500227202 */ /* 0x000fe20000000f00 */
[----:B------:R-:W-:Y:S02]  /*ced0*/  IMAD.MOV.U32 R35, RZ, RZ, R84 ;  /* 0x000000ffff237224 */ /* 0x000fe400078e0054 */
[----:B------:R-:W-:Y:S02]  /*cee0*/  LDSM.16.MT88.4 R84, [R202+0x8080] ;  /* 0x00808000ca54783b */ /* 0x000fe40000004200 */
[----:B------:R-:W-:Y:S01]  /*cef0*/  MOV R56, R93 ;  /* 0x0000005d00387202 */ /* 0x000fe20000000f00 */
[C---:B------:R-:W-:Y:S01]  /*cf00*/  HMMA.16816.F32 R144, R132.reuse, R146, R124 ;  /* 0x000000928490723c */ /* 0x040fe2000000187c */
[----:B------:R-:W-:Y:S01]  /*cf10*/  IMAD.MOV.U32 R57, RZ, RZ, R92 ;  /* 0x000000ffff397224 */ /* 0x000fe200078e005c */
[----:B------:R-:W-:Y:S04]  /*cf20*/  LDSM.16.MT88.4 R124, [R204+0x9880] ;  /* 0x00988000cc7c783b */ /* 0x000fe80000004200 */
[----:B------:R-:W-:Y:S02]  /*cf30*/  LDSM.16.MT88.4 R92, [R204+0x8080] ;  /* 0x00808000cc5c783b */ /* 0x000fe40000004200 */
[----:B------:R-:W-:Y:S02]  /*cf40*/  HMMA.16816.F32 R76, R132, R78, R100 ;  /* 0x0000004e844c723c */ /* 0x000fe40000001864 */
[----:B------:R-:W-:Y:S06]  /*cf50*/  LDSM.16.MT88.4 R100, [R203+0x8080] ;  /* 0x00808000cb64783b */ /* 0x000fec0000004200 */
[C---:B------:R-:W-:Y:S01]  /*cf60*/  HMMA.16816.F32 R28, R16.reuse, R62, R28 ;  /* 0x0000003e101c723c */ /* 0x040fe2000000181c */
[----:B------:R-:W4:Y:S07]  /*cf70*/  LDSM.16.MT88.4 R60, [R204+0x6880] ;  /* 0x00688000cc3c783b */ /* 0x000f2e0000004200 */
[----:B------:R-:W-:Y:S01]  /*cf80*/  HMMA.16816.F32 R128, R16, R80, R8 ;  /* 0x000000501080723c */ /* 0x000fe20000001808 */
[----:B------:R-:W5:Y:S01]  /*cf90*/  LDSM.16.MT88.4 R8, [R203+0x9880] ;  /* 0x00988000cb08783b */ /* 0x000f620000004200 */
[----:B------:R-:W-:-:S04]  /*cfa0*/  MOV R236, 0x1 ;  /* 0x0000000100ec7802 */ /* 0x000fc80000000f00 */
[----:B------:R-:W-:Y:S02]  /*cfb0*/  ISETP.NE.AND P0, PT, R236, c[0x0][0x2c4], PT ;  /* 0x0000b100ec007a0c */ /* 0x000fe40003f05270 */
[----:B------:R-:W-:Y:S01]  /*cfc0*/  HMMA.16816.F32 R20, R16, R58, R20 ;  /* 0x0000003a1014723c */ /* 0x000fe20000001814 */
[----:B------:R-:W-:-:S07]  /*cfd0*/  IMAD.SHL.U32 R3, R3, 0x80, RZ ;  /* 0x0000008003037824 */ /* 0x000fce00078e00ff */
[----:B------:R-:W-:Y:S01]  /*cfe0*/  HMMA.16816.F32 R12, R16, R82, R12 ;  /* 0x00000052100c723c */ /* 0x000fe2000000180c */
[----:B------:R-:W-:Y:S02]  /*cff0*/  MOV R58, R2 ;  /* 0x00000002003a7202 */ /* 0x000fe40000000f00 */
[----:B------:R-:W-:Y:S01]  /*d000*/  @P0 IMAD.HI.U32 R2, R3, c[0x0][0x2c8], RZ ;  /* 0x0000b20003020a27 */ /* 0x000fe200078e00ff */
[----:B------:R-:W-:-:S03]  /*d010*/  LOP3.LUT R212, R212, 0xffffdfff, RZ, 0xc0, !PT ;  /* 0xffffdfffd4d47812 */ /* 0x000fc600078ec0ff */
[----:B------:R-:W-:Y:S01]  /*d020*/  IMAD.MOV.U32 R59, RZ, RZ, R0 ;  /* 0x000000ffff3b7224 */ /* 0x000fe200078e0000 */
[----:B------:R-:W-:Y:S02]  /*d030*/  MOV R0, R3 ;  /* 0x0000000300007202 */ /* 0x000fe40000000f00 */
[----:B------:R-:W-:Y:S02]  /*d040*/  @P0 LOP3.LUT R212, R212, 0x2000, RZ, 0xfc, !PT ;  /* 0x00002000d4d40812 */ /* 0x000fe400078efcff */
[----:B------:R-:W-:Y:S01]  /*d050*/  @P0 SHF.R.U32.HI R0, RZ, c[0x0][0x2cc], R2 ;  /* 0x0000b300ff000a19 */ /* 0x000fe20000011602 */
[----:B------:R-:W-:Y:S01]  /*d060*/  IMAD.MOV.U32 R115, RZ, RZ, R138 ;  /* 0x000000ffff737224 */ /* 0x000fe200078e008a */
[----:B------:R-:W-:Y:S02]  /*d070*/  ISETP.LE.AND P0, PT, R236, c[0x0][0x32c], PT ;  /* 0x0000cb00ec007a0c */ /* 0x000fe40003f03270 */
[----:B------:R-:W-:Y:S01]  /*d080*/  MOV R114, R139 ;  /* 0x0000008b00727202 */ /* 0x000fe20000000f00 */
[----:B-1----:R-:W-:Y:S01]  /*d090*/  HMMA.16816.F32 R148, R132, R152, R148 ;  /* 0x000000988494723c */ /* 0x002fe20000001894 */
[----:B---3--:R-:W-:-:S02]  /*d0a0*/  IADD3 R0, -R4, R137, R0 ;  /* 0x0000008904007210 */ /* 0x008fc40007ffe100 */
[----:B------:R-:W-:-:S05]  /*d0b0*/  LOP3.LUT R212, R212, 0xffffefff, RZ, 0xc0, !PT ;  /* 0xffffefffd4d47812 */ /* 0x000fca00078ec0ff */
[C---:B------:R-:W-:Y:S08]  /*d0c0*/  HMMA.16816.F32 R156, R132.reuse, R160, R156 ;  /* 0x000000a0849c723c */ /* 0x040ff0000000189c */
[C---:B------:R-:W-:Y:S08]  /*d0d0*/  HMMA.16816.F32 R152, R132.reuse, R154, R32 ;  /* 0x0000009a8498723c */ /* 0x040ff00000001820 */
[----:B------:R-:W-:Y:S01]  /*d0e0*/  HMMA.16816.F32 R160, R132, R162, R48 ;  /* 0x000000a284a0723c */ /* 0x000fe20000001830 */
[----:B------:R-:W-:-:S07]  /*d0f0*/  IADD3 R222, R222, -0x2, RZ ;  /* 0xfffffffedede7810 */ /* 0x000fce0007ffe0ff */
[----:B------:R-:W-:Y:S01]  /*d100*/  HMMA.16816.F32 R104, R132, R108, R104 ;  /* 0x0000006c8468723c */ /* 0x000fe20000001868 */
[----:B------:R-:W-:-:S07]  /*d110*/  IADD3 R4, R0, c[0x0][0x328], RZ ;  /* 0x0000ca0000047a10 */ /* 0x000fce0007ffe0ff */
[----:B------:R-:W-:Y:S01]  /*d120*/  HMMA.16816.F32 R48, R132, R52, R112 ;  /* 0x000000348430723c */ /* 0x000fe20000001870 */
[----:B------:R-:W-:-:S07]  /*d130*/  @P0 LOP3.LUT R212, R212, 0x1000, RZ, 0xfc, !PT ;  /* 0x00001000d4d40812 */ /* 0x000fce00078efcff */
[C---:B--2---:R-:W-:Y:S08]  /*d140*/  HMMA.16816.F32 R32, R132.reuse, R36, R164 ;  /* 0x000000248420723c */ /* 0x044ff000000018a4 */
        /* <DEDUP_REMOVED lines=18> */
[----:B------:R-:W-:Y:S01]  /*d270*/  HMMA.16816.F32 R132, R132, R10, R12 ;  /* 0x0000000a8484723c */ /* 0x000fe2000000180c */
[----:B------:R-:W-:Y:S07]  /*d280*/  @!P0 BRA `(.L_x_1219) ;  /* 0x0000011000008947 */ /* 0x000fee0003800000 */
[C---:B------:R-:W-:Y:S01]  /*d290*/  ISETP.GT.AND P0, PT, R0.reuse, RZ, PT ;  /* 0x000000ff0000720c */ /* 0x040fe20003f04270 */
[----:B------:R-:W-:Y:S01]  /*d2a0*/  BSSY B0, `(.L_x_1220) ;  /* 0x000000c000007945 */ /* 0x000fe20003800000 */
[----:B------:R-:W-:-:S11]  /*d2b0*/  IADD3 R2, R0, -0x1, RZ ;  /* 0xffffffff00027810 */ /* 0x000fd60007ffe0ff */
[----:B------:R-:W-:Y:S05]  /*d2c0*/  @P0 BRA `(.L_x_1221) ;  /* 0x0000006000000947 */ /* 0x000fea0003800000 */
[----:B------:R-:W-:Y:S01]  /*d2d0*/  ISETP.NE.AND P0, PT, R236, c[0x0][0x32c], PT ;  /* 0x0000cb00ec007a0c */ /* 0x000fe20003f05270 */
[----:B------:R-:W-:-:S12]  /*d2e0*/  IMAD.MOV R0, RZ, RZ, -R0 ;  /* 0x000000ffff007224 */ /* 0x000fd800078e0a00 */
[----:B------:R-:W-:-:S05]  /*d2f0*/  @P0 IMAD.HI.U32 R2, R0, c[0x0][0x330], RZ ;  /* 0x0000cc0000020a27 */ /* 0x000fca00078e00ff */
[----:B------:R-:W-:-:S04]  /*d300*/  @P0 SHF.R.U32.HI R0, RZ, c[0x0][0x334], R2 ;  /* 0x0000cd00ff000a19 */ /* 0x000fc80000011602 */
[----:B------:R-:W-:Y:S01]  /*d310*/  LOP3.LUT R2, RZ, R0, RZ, 0x33, !PT ;  /* 0x00000000ff027212 */ /* 0x000fe200078e33ff */
[----:B------:R-:W-:Y:S05]  /*d320*/  BRA `(.L_x_1222) ;  /* 0x0000003000007947 */ /* 0x000fea0003800000 */
.L_x_1221:
[----:B------:R-:W-:-:S13]  /*d330*/  ISETP.NE.AND P0, PT, R236, c[0x0][0x32c], PT ;  /* 0x0000cb00ec007a0c */ /* 0x000fda0003f05270 */
[----:B------:R-:W-:-:S05]  /*d340*/  @P0 IMAD.HI.U32 R0, R2, c[0x0][0x330], RZ ;  /* 0x0000cc0002000a27 */ /* 0x000fca00078e00ff */
[----:B------:R-:W-:Y:S02]  /*d350*/  @P0 SHF.R.U32.HI R2, RZ, c[0x0][0x334], R0 ;  /* 0x0000cd00ff020a19 */ /* 0x000fe40000011600 */
.L_x_1222:
[----:B------:R-:W-:Y:S05]  /*d360*/  BSYNC B0 ;  /* 0x0000000000007941 */ /* 0x000fea0003800000 */
.L_x_1220:
[----:B------:R-:W-:-:S05]  /*d370*/  MOV R0, c[0x0][0x32c] ;  /* 0x0000cb0000007a02 */ /* 0x000fca0000000f00 */
[----:B------:R-:W-:-:S05]  /*d380*/  IMAD R2, R2, R0, c[0x0][0x32c] ;  /* 0x0000cb0002027624 */ /* 0x000fca00078e0200 */
[----:B------:R-:W-:-:S05]  /*d390*/  IMNMX R4, R4, R2, PT ;  /* 0x0000000204047217 */ /* 0x000fca0003800200 */
.L_x_1219:
[----:B------:R-:W-:-:S05]  /*d3a0*/  IMAD.HI R4, R4, 0x2aaaaaab, RZ ;  /* 0x2aaaaaab04047827 */ /* 0x000fca00078e02ff */
[----:B------:R-:W-:-:S04]  /*d3b0*/  SHF.R.U32.HI R0, RZ, 0x1f, R4 ;  /* 0x0000001fff007819 */ /* 0x000fc80000011604 */
[----:B------:R-:W-:-:S04]  /*d3c0*/  LEA.HI.SX32 R4, R4, R0, 0x1d ;  /* 0x0000000004047211 */ /* 0x000fc800078feaff */
[----:B------:R-:W-:-:S04]  /*d3d0*/  IMNMX R228, R234, R4, !PT ;  /* 0x00000004eae47217 */ /* 0x000fc80007800200 */
[----:B------:R-:W-:-:S13]  /*d3e0*/  ISETP.GE.AND P0, PT, R222, R228, PT ;  /* 0x000000e4de00720c */ /* 0x000fda0003f06270 */
[----:B------:R-:W-:Y:S05]  /*d3f0*/  @!P0 BRA `(.L_x_1223) ;  /* 0x00003d0000008947 */ /* 0x000fea0003800000 */
[----:B------:R-:W-:Y:S01]  /*d400*/  SHF.R.S32.HI R2, RZ, 0x1f, R223 ;  /* 0x0000001fff027819 */ /* 0x000fe200000114df */
[----:B------:R-:W-:Y:S01]  /*d410*/  IMAD.SHL.U32 R229, R223, 0x2, RZ ;  /* 0x00000002dfe57824 */ /* 0x000fe200078e00ff */
[C---:B------:R-:W-:Y:S01]  /*d420*/  SHF.L.U64.HI R215, R249.reuse, 0x1, R252 ;  /* 0x00000001f9d77819 */ /* 0x040fe200000102fc */
[----:B------:R-:W-:Y:S01]  /*d430*/  IMAD.SHL.U32 R216, R249, 0x2, RZ ;  /* 0x00000002f9d87824 */ /* 0x000fe200078e00ff */
[----:B------:R-:W-:Y:S01]  /*d440*/  SHF.L.U64.HI R214, R223, 0x1, R2 ;  /* 0x00000001dfd67819 */ /* 0x000fe20000010202 */
[C---:B------:R-:W-:Y:S01]  /*d450*/  IMAD.SHL.U32 R218, R248.reuse, 0x2, RZ ;  /* 0x00000002f8da7824 */ /* 0x040fe200078e00ff */
[----:B------:R-:W-:Y:S01]  /*d460*/  SHF.L.U64.HI R217, R248, 0x1, R251 ;  /* 0x00000001f8d97819 */ /* 0x000fe200000102fb */
[C---:B------:R-:W-:Y:S01]  /*d470*/  IMAD.SHL.U32 R220, R247.reuse, 0x2, RZ ;  /* 0x00000002f7dc7824 */ /* 0x040fe200078e00ff */
[----:B------:R-:W-:Y:S02]  /*d480*/  SHF.L.U64.HI R219, R247, 0x1, R250 ;  /* 0x00000001f7db7819 */ /* 0x000fe400000102fa */
.L_x_1246:
[----:B------:R-:W-:Y:S04]  /*d490*/  DEPBAR.LE SB0, 0x0 ;  /* 0x000080000000791a */ /* 0x000fe80000000000 */
[----:B------:R-:W-:Y:S01]  /*d4a0*/  WARPSYNC 0xffffffff ;  /* 0xffffffff00007948 */ /* 0x000fe20003800000 */
[----:B------:R-:W-:Y:S01]  /*d4b0*/  BAR.SYNC.DEFER_BLOCKING 0x0 ;  /* 0x0000000000007b1d */ /* 0x000fe20000010000 */
[----:B------:R-:W-:Y:S05]  /*d4c0*/  ISETP.GT.AND P0, PT, R234, R222, PT ;  /* 0x000000deea00720c */ /* 0x000fea0003f04270 */
[----:B------:R1:W2:Y:S01]  /*d4d0*/  LDSM.16.M88.4 R28, [R209] ;  /* 0x00000000d11c783b */ /* 0x0002a20000000200 */
[----:B------:R-:W-:Y:S03]  /*d4e0*/  BSSY B0, `(.L_x_1224) ;  /* 0x000004d000007945 */ /* 0x000fe60003800000 */
[----:B------:R1:W3:Y:S04]  /*d4f0*/  LDSM.16.M88.4 R12, [R200+0xa080] ;  /* 0x00a08000c80c783b */ /* 0x0002e80000000200 */
[----:B------:R1:W4:Y:S04]  /*d500*/  LDSM.16.M88.4 R20, [R200+0xa880] ;  /* 0x00a88000c814783b */ /* 0x0003280000000200 */
[----:B------:R1:W1:Y:S04]  /*d510*/  LDSM.16.M88.4 R164, [R200+0xb080] ;  /* 0x00b08000c8a4783b */ /* 0x0002680000000200 */
[----:B------:R1:W1:Y:S04]  /*d520*/  LDSM.16.M88.4 R168, [R208] ;  /* 0x00000000d0a8783b */ /* 0x0002680000000200 */
[----:B------:R1:W1:Y:S04]  /*d530*/  LDSM.16.M88.4 R172, [R207] ;  /* 0x00000000cfac783b */ /* 0x0002680000000200 */
[----:B------:R1:W1:Y:S04]  /*d540*/  LDSM.16.M88.4 R176, [R207+0x800] ;  /* 0x00080000cfb0783b */ /* 0x0002680000000200 */
[----:B------:R1:W1:Y:S01]  /*d550*/  LDSM.16.M88.4 R180, [R207+0x1000] ;  /* 0x00100000cfb4783b */ /* 0x0002620000000200 */
[----:B------:R-:W-:-:S05]  /*d560*/  @P0 BRA `(.L_x_1225) ;  /* 0x0000044000000947 */ /* 0x000fca0003800000 */
[C---:B------:R-:W-:Y:S01]  /*d570*/  IMAD.WIDE.U32 R2, R225.reuse, c[0x0][0x208], RZ ;  /* 0x00008200e1027a25 */ /* 0x040fe200078e00ff */
[----:B------:R-:W5:Y:S01]  /*d580*/  S2R R4, SR_CTAID.Y ;  /* 0x0000000000047919 */ /* 0x000f620000002600 */
[----:B------:R-:W-:Y:S02]  /*d590*/  SHF.R.S32.HI R0, RZ, 0x1f, R225 ;  /* 0x0000001fff007819 */ /* 0x000fe400000114e1 */
[----:B------:R-:W-:Y:S03]  /*d5a0*/  SHF.R.S32.HI R6, RZ, 0x1f, R224 ;  /* 0x0000001fff067819 */ /* 0x000fe600000114e0 */
[----:B------:R-:W-:Y:S02]  /*d5b0*/  IMAD R0, R0, c[0x0][0x208], RZ ;  /* 0x0000820000007a24 */ /* 0x000fe400078e02ff */
[----:B------:R-:W-:Y:S02]  /*d5c0*/  IMAD R6, R6, c[0x0][0x218], RZ ;  /* 0x0000860006067a24 */ /* 0x000fe400078e02ff */
[----:B------:R-:W-:Y:S02]  /*d5d0*/  IMAD R0, R225, c[0x0][0x20c], R0 ;  /* 0x00008300e1007a24 */ /* 0x000fe400078e0200 */
[C---:B------:R-:W-:Y:S03]  /*d5e0*/  IMAD R6, R224.reuse, c[0x0][0x21c], R6 ;  /* 0x00008700e0067a24 */ /* 0x040fe600078e0206 */
[----:B------:R-:W-:Y:S05]  /*d5f0*/  IADD3 R3, R3, R0, RZ ;  /* 0x0000000003037210 */ /* 0x000fea0007ffe0ff */
[----:B------:R-:W-:Y:S04]  /*d600*/  IMAD.WIDE.U32 R2, R224, c[0x0][0x218], R2 ;  /* 0x00008600e0027a25 */ /* 0x000fe800078e0002 */
[----:B-----5:R-:W-:Y:S05]  /*d610*/  IMAD.WIDE.U32 R8, R4, c[0x0][0x210], RZ ;  /* 0x0000840004087a25 */ /* 0x020fea00078e00ff */
[----:B------:R-:W-:Y:S04]  /*d620*/  IADD3 R0, P0, R8, R2, RZ ;  /* 0x0000000208007210 */ /* 0x000fe80007f1e0ff */
[----:B------:R-:W-:Y:S02]  /*d630*/  IADD3.X R6, R246, R3, R6, P0, !PT ;  /* 0x00000003f6067210 */ /* 0x000fe400007fe406 */
[C---:B------:R-:W-:Y:S04]  /*d640*/  LEA R18, P0, R0.reuse, c[0x0][0x1f8], 0x1 ;  /* 0x00007e0000127a11 */ /* 0x040fe800078008ff */
[----:B------:R-:W-:Y:S01]  /*d650*/  LEA.HI.X R6, R0, c[0x0][0x1fc], R6, 0x1, P0 ;  /* 0x00007f0000067a11 */ /* 0x000fe200000f0c06 */
[----:B------:R-:W-:-:S06]  /*d660*/  BRA.DIV ~URZ, `(.L_x_1226) ;  /* 0x0000e7827f007947 */ /* 0x000fcc000b800000 */
[----:B------:R4:W3:Y:S02]  /*d670*/  SHFL.IDX PT, R4, R6, RZ, 0x181f ;  /* 0x00181fff06047589 */ /* 0x0008e400000e0000 */
.L_x_1328:
[----:B------:R-:W-:-:S05]  /*d680*/  BRA.DIV ~URZ, `(.L_x_1227) ;  /* 0x0000e7e27f007947 */ /* 0x000fca000b800000 */
[----:B------:R4:W3:Y:S02]  /*d690*/  SHFL.IDX PT, R0, R18, RZ, 0x181f ;  /* 0x00181fff12007589 */ /* 0x0008e400000e0000 */
.L_x_1329:
[----:B---3--:R-:W-:Y:S02]  /*d6a0*/  IADD3 R16, P0, R0, R229, RZ ;  /* 0x000000e500107210 */ /* 0x008fe40007f1e0ff */
[C---:B------:R-:W-:Y:S02]  /*d6b0*/  IADD3 R25, R223.reuse, 0x40, RZ ;  /* 0x00000040df197810 */ /* 0x040fe40007ffe0ff */
[C---:B------:R-:W-:Y:S01]  /*d6c0*/  ISETP.GE.AND P5, PT, R223.reuse, c[0x0][0x1d4], PT ;  /* 0x00007500df007a0c */ /* 0x040fe20003fa6270 */
[----:B------:R-:W-:Y:S01]  /*d6d0*/  IMAD.X R17, R4, 0x1, R214, P0 ;  /* 0x0000000104117824 */ /* 0x000fe200000e06d6 */
[----:B------:R-:W-:Y:S02]  /*d6e0*/  IADD3 R24, R223, 0x80, RZ ;  /* 0x00000080df187810 */ /* 0x000fe40007ffe0ff */
[----:B------:R-:W-:Y:S02]  /*d6f0*/  ISETP.GE.AND P4, PT, R25, c[0x0][0x1d4], PT ;  /* 0x0000750019007a0c */ /* 0x000fe40003f86270 */
[----:B------:R-:W-:Y:S02]  /*d700*/  IADD3 R10, P0, R0, R216, RZ ;  /* 0x000000d8000a7210 */ /* 0x000fe40007f1e0ff */
[----:B------:R-:W-:Y:S02]  /*d710*/  ISETP.GE.AND P3, PT, R24, c[0x0][0x1d4], PT ;  /* 0x0000750018007a0c */ /* 0x000fe40003f66270 */
[----:B------:R-:W-:Y:S01]  /*d720*/  IADD3 R19, R223, 0xc0, RZ ;  /* 0x000000c0df137810 */ /* 0x000fe20007ffe0ff */
[----:B------:R-:W-:Y:S01]  /*d730*/  IMAD.X R11, R4, 0x1, R215, P0 ;  /* 0x00000001040b7824 */ /* 0x000fe200000e06d7 */
[----:B------:R-:W-:Y:S01]  /*d740*/  IADD3 R8, P0, R0, R218, RZ ;  /* 0x000000da00087210 */ /* 0x000fe20007f1e0ff */
[----:B------:R-:W-:Y:S01]  /*d750*/  @!PT LDS RZ, [RZ] ;  /* 0x00000000fffff984 */ /* 0x000fe20000000800 */
[----:B------:R-:W-:Y:S01]  /*d760*/  @!PT LDS RZ, [RZ] ;  /* 0x00000000fffff984 */ /* 0x000fe20000000800 */
[----:B------:R-:W-:Y:S01]  /*d770*/  @!PT LDS RZ, [RZ] ;  /* 0x00000000fffff984 */ /* 0x000fe20000000800 */
[----:B------:R3:W-:Y:S01]  /*d780*/  LDGSTS.E.BYPASS.LTC128B.128 [R213+0x4080], [R16.64], !P5 ;  /* 0x0408000010d57fae */ /* 0x0007e2000e901d4e */
[----:B------:R-:W-:Y:S02]  /*d790*/  ISETP.GE.AND P2, PT, R19, c[0x0][0x1d4], PT ;  /* 0x0000750013007a0c */ /* 0x000fe40003f46270 */
[----:B------:R-:W-:Y:S01]  /*d7a0*/  LOP3.LUT P1, RZ, R212, 0x800, RZ, 0xc0, !PT ;  /* 0x00000800d4ff7812 */ /* 0x000fe2000782c0ff */
[----:B------:R3:W-:Y:S01]  /*d7b0*/  LDGSTS.E.BYPASS.LTC128B.128 [R213+0x5880], [R10.64], !P4 ;  /* 0x058800000ad57fae */ /* 0x0007e2000e101d4e */
[----:B------:R-:W-:Y:S01]  /*d7c0*/  IMAD.X R9, R4, 0x1, R217, P0 ;  /* 0x0000000104097824 */ /* 0x000fe200000e06d9 */
[----:B------:R-:W-:Y:S04]  /*d7d0*/  IADD3 R2, P0, R0, R220, RZ ;  /* 0x000000dc00027210 */ /* 0x000fe80007f1e0ff */
[----:B------:R3:W-:Y:S01]  /*d7e0*/  LDGSTS.E.BYPASS.LTC128B.128 [R213+0x7080], [R8.64], !P3 ;  /* 0x0708000008d57fae */ /* 0x0007e2000d901d4e */
[----:B------:R-:W-:Y:S05]  /*d7f0*/  IMAD.X R3, R4, 0x1, R219, P0 ;  /* 0x0000000104037824 */ /* 0x000fea00000e06db */
[----:B------:R3:W-:Y:S01]  /*d800*/  LDGSTS.E.BYPASS.LTC128B.128 [R213+0x8880], [R2.64], !P2 ;  /* 0x0888000002d57fae */ /* 0x0007e2000d101d4e */
[----:B------:R-:W-:-:S05]  /*d810*/  @P1 BRA `(.L_x_1225) ;  /* 0x0000019000001947 */ /* 0x000fca0003800000 */
[----:B------:R-:W-:-:S05]  /*d820*/  BRA.DIV ~URZ, `(.L_x_1228) ;  /* 0x0000e6c27f007947 */ /* 0x000fca000b800000 */
[----:B------:R3:W4:Y:S04]  /*d830*/  SHFL.IDX PT, R4, R6, 0x1, 0x181f ;  /* 0x00381f0006047f89 */ /* 0x00072800000e0000 */
[----:B------:R3:W2:Y:S02]  /*d840*/  SHFL.IDX PT, R0, R18, 0x1, 0x181f ;  /* 0x00381f0012007f89 */ /* 0x0006a400000e0000 */
.L_x_1330:
[----:B--23--:R-:W-:Y:S02]  /*d850*/  IADD3 R16, P0, R0, R229, RZ ;  /* 0x000000e500107210 */ /* 0x00cfe40007f1e0ff */
[C---:B------:R-:W-:Y:S02]  /*d860*/  IADD3 R19, R223.reuse, 0x40, RZ ;  /* 0x00000040df137810 */ /* 0x040fe40007ffe0ff */
[----:B------:R-:W-:Y:S01]  /*d870*/  ISETP.GE.AND P4, PT, R223, c[0x0][0x1d4], PT ;  /* 0x00007500df007a0c */ /* 0x000fe20003f86270 */
[----:B----4-:R-:W-:Y:S01]  /*d880*/  IMAD.X R17, R4, 0x1, R214, P0 ;  /* 0x0000000104117824 */ /* 0x010fe200000e06d6 */
[----:B------:R-:W-:Y:S02]  /*d890*/  ISETP.GE.AND P3, PT, R19, c[0x0][0x1d4], PT ;  /* 0x0000750013007a0c */ /* 0x000fe40003f66270 */
[C---:B------:R-:W-:Y:S02]  /*d8a0*/  IADD3 R18, R223.reuse, 0x80, RZ ;  /* 0x00000080df127810 */ /* 0x040fe40007ffe0ff */
        /* <DEDUP_REMOVED lines=9> */
[----:B------:R-:W-:Y:S03]  /*d940*/  ISETP.GE.AND P1, PT, R6, c[0x0][0x1d4], PT ;  /* 0x0000750006007a0c */ /* 0x000fe60003f26270 */
[----:B------:R2:W-:Y:S01]  /*d950*/  LDGSTS.E.BYPASS.LTC128B.128 [R213+0x6880], [R10.64], !P3 ;  /* 0x068800000ad57fae */ /* 0x0005e2000d901d4e */
[----:B------:R-:W-:Y:S01]  /*d960*/  IMAD.X R9, R4, 0x1, R217, P0 ;  /* 0x0000000104097824 */ /* 0x000fe200000e06d9 */
[----:B------:R-:W-:Y:S04]  /*d970*/  IADD3 R2, P0, R0, R220, RZ ;  /* 0x000000dc00027210 */ /* 0x000fe80007f1e0ff */
[----:B------:R2:W-:Y:S01]  /*d980*/  LDGSTS.E.BYPASS.LTC128B.128 [R213+0x8080], [R8.64], !P2 ;  /* 0x0808000008d57fae */ /* 0x0005e2000d101d4e */
[----:B------:R-:W-:Y:S05]  /*d990*/  IMAD.X R3, R4, 0x1, R219, P0 ;  /* 0x0000000104037824 */ /* 0x000fea00000e06db */
[----:B------:R2:W-:Y:S03]  /*d9a0*/  LDGSTS.E.BYPASS.LTC128B.128 [R213+0x9880], [R2.64], !P1 ;  /* 0x0988000002d57fae */ /* 0x0005e6000c901d4e */
.L_x_1225:
[----:B------:R-:W-:Y:S05]  /*d9b0*/  BSYNC B0 ;  /* 0x0000000000007941 */ /* 0x000fea0003800000 */
.L_x_1224:
[----:B------:R-:W0:Y:S01]  /*d9c0*/  LDGDEPBAR ;  /* 0x00000000000079af */ /* 0x000e220000000000 */
[----:B------:R-:W-:Y:S01]  /*d9d0*/  WARPSYNC 0xffffffff ;  /* 0xffffffff00007948 */ /* 0x000fe20003800000 */
[C---:B--23--:R-:W-:Y:S01]  /*d9e0*/  HMMA.16816.F32 R8, R28.reuse, R12, RZ ;  /* 0x0000000c1c08723c */ /* 0x04cfe200000018ff */
[----:B------:R-:W-:Y:S02]  /*d9f0*/  BSSY B0, `(.L_x_1229) ;  /* 0x0000121000007945 */ /* 0x000fe40003800000 */
[----:B------:R-:W-:Y:S02]  /*da00*/  ISETP.GT.AND P0, PT, R222, R234, PT ;  /* 0x000000eade00720c */ /* 0x000fe40003f04270 */
[----:B------:R-:W-:Y:S03]  /*da10*/  LDSM.16.M88.4 R184, [R211] ;  /* 0x00000000d3b8783b */ /* 0x000fe60000000200 */
[C---:B------:R-:W-:Y:S04]  /*da20*/  HMMA.16816.F32 R12, R28.reuse, R14, RZ ;  /* 0x0000000e1c0c723c */ /* 0x040fe800000018ff */
[----:B------:R-:W2:Y:S04]  /*da30*/  LDSM.16.M88.4 R188, [R206+0xa080] ;  /* 0x00a08000cebc783b */ /* 0x000ea80000000200 */
[C---:B----4-:R-:W-:Y:S03]  /*da40*/  HMMA.16816.F32 R16, R28.reuse, R20, RZ ;  /* 0x000000141c10723c */ /* 0x050fe600000018ff */
[----:B------:R-:W3:Y:S05]  /*da50*/  LDSM.16.M88.4 R192, [R206+0xa880] ;  /* 0x00a88000cec0783b */ /* 0x000eea0000000200 */
[C---:B------:R-:W-:Y:S02]  /*da60*/  HMMA.16816.F32 R20, R28.reuse, R22, RZ ;  /* 0x000000161c14723c */ /* 0x040fe400000018ff */
[----:B------:R-:W-:Y:S06]  /*da70*/  LDSM.16.M88.4 R196, [R205+0x800] ;  /* 0x00080000cdc4783b */ /* 0x000fec0000000200 */
[C---:B-1----:R-:W-:Y:S08]  /*da80*/  HMMA.16816.F32 R24, R28.reuse, R164, RZ ;  /* 0x000000a41c18723c */ /* 0x042ff000000018ff */
[----:B------:R-:W-:Y:S01]  /*da90*/  HMMA.16816.F32 R28, R28, R166, RZ ;  /* 0x000000a61c1c723c */ /* 0x000fe200000018ff */
[----:B------:R-:W1:Y:S07]  /*daa0*/  LDSM.16.M88.4 R164, [R206+0xb080] ;  /* 0x00b08000cea4783b */ /* 0x000e6e0000000200 */
[C---:B------:R-:W-:Y:S08]  /*dab0*/  HMMA.16816.F32 R8, R168.reuse, R172, R8 ;  /* 0x000000aca808723c */ /* 0x040ff00000001808 */
[C---:B------:R-:W-:Y:S01]  /*dac0*/  HMMA.16816.F32 R12, R168.reuse, R174, R12 ;  /* 0x000000aea80c723c */ /* 0x040fe2000000180c */
[----:B------:R-:W-:Y:S07]  /*dad0*/  LDSM.16.M88.4 R172, [R210] ;  /* 0x00000000d2ac783b */ /* 0x000fee0000000200 */
[C---:B------:R-:W-:Y:S08]  /*dae0*/  HMMA.16816.F32 R16, R168.reuse, R176, R16 ;  /* 0x000000b0a810723c */ /* 0x040ff00000001810 */
[C---:B------:R-:W-:Y:S01]  /*daf0*/  HMMA.16816.F32 R20, R168.reuse, R178, R20 ;  /* 0x000000b2a814723c */ /* 0x040fe20000001814 */
[----:B------:R-:W4:Y:S07]  /*db00*/  LDSM.16.M88.4 R176, [R205] ;  /* 0x00000000cdb0783b */ /* 0x000f2e0000000200 */
        /* <DEDUP_REMOVED lines=9> */
[----:B------:R-:W3:Y:S07]  /*dba0*/  LDSM.16.M88.4 R192, [R200+0xc080] ;  /* 0x00c08000c8c0783b */ /* 0x000eee0000000200 */
[C---:B-1----:R-:W-:Y:S08]  /*dbb0*/  HMMA.16816.F32 R24, R184.reuse, R164, R24 ;  /* 0x000000a4b818723c */ /* 0x042ff00000001818 */
[----:B------:R-:W-:Y:S01]  /*dbc0*/  HMMA.16816.F32 R28, R184, R166, R28 ;  /* 0x000000a6b81c723c */ /* 0x000fe2000000181c */
[----:B------:R-:W1:Y:S07]  /*dbd0*/  LDSM.16.M88.4 R164, [R200+0xc880] ;  /* 0x00c88000c8a4783b */ /* 0x000e6e0000000200 */
[C---:B----4-:R-:W-:Y:S01]  /*dbe0*/  HMMA.16816.F32 R8, R172.reuse, R176, R8 ;  /* 0x000000b0ac08723c */ /* 0x050fe20000001808 */
[----:B------:R-:W-:Y:S07]  /*dbf0*/  LDSM.16.M88.4 R184, [R207+0x1800] ;  /* 0x00180000cfb8783b */ /* 0x000fee0000000200 */
[C---:B------:R-:W-:Y:S01]  /*dc00*/  HMMA.16816.F32 R12, R172.reuse, R178, R12 ;  /* 0x000000b2ac0c723c */ /* 0x040fe2000000180c */
[----:B------:R-:W4:Y:S07]  /*dc10*/  LDSM.16.M88.4 R176, [R208+0x4000] ;  /* 0x00400000d0b0783b */ /* 0x000f2e0000000200 */
[C---:B------:R-:W-:Y:S08]  /*dc20*/  HMMA.16816.F32 R16, R172.reuse, R196, R16 ;  /* 0x000000c4ac10723c */ /* 0x040ff00000001810 */
[C---:B------:R-:W-:Y:S01]  /*dc30*/  HMMA.16816.F32 R20, R172.reuse, R198, R20 ;  /* 0x000000c6ac14723c */ /* 0x040fe20000001814 */
[----:B------:R-:W1:Y:S07]  /*dc40*/  LDSM.16.M88.4 R196, [R207+0x2000] ;  /* 0x00200000cfc4783b */ /* 0x000e6e0000000200 */
[C---:B-----5:R-:W-:Y:S08]  /*dc50*/  HMMA.16816.F32 R24, R172.reuse, R168, R24 ;  /* 0x000000a8ac18723c */ /* 0x060ff00000001818 */
        /* <DEDUP_REMOVED lines=18> */
[----:B------:R-:W-:Y:S07]  /*dd80*/  LDSM.16.M88.4 R196, [R206+0xd080] ;  /* 0x00d08000cec4783b */ /* 0x000fee0000000200 */
[C---:B-----5:R-:W-:Y:S08]  /*dd90*/  HMMA.16816.F32 R24, R176.reuse, R168, R24 ;  /* 0x000000a8b018723c */ /* 0x060ff00000001818 */
[----:B------:R-:W-:Y:S01]  /*dda0*/  HMMA.16816.F32 R28, R176, R170, R28 ;  /* 0x000000aab01c723c */ /* 0x000fe2000000181c */
[----:B------:R-:W5:Y:S07]  /*ddb0*/  LDSM.16.M88.4 R168, [R205+0x2000] ;  /* 0x00200000cda8783b */ /* 0x000f6e0000000200 */
[C---:B--2---:R-:W-:Y:S01]  /*ddc0*/  HMMA.16816.F32 R8, R172.reuse, R188, R8 ;  /* 0x000000bcac08723c */ /* 0x044fe20000001808 */
[----:B------:R-:W2:Y:S07]  /*ddd0*/  LDSM.16.M88.4 R176, [R205+0x2800] ;  /* 0x00280000cdb0783b */ /* 0x000eae0000000200 */
[C---:B------:R-:W-:Y:S01]  /*dde0*/  HMMA.16816.F32 R12, R172.reuse, R190, R12 ;  /* 0x000000beac0c723c */ /* 0x040fe2000000180c */
[----:B------:R-:W-:Y:S07]  /*ddf0*/  LDSM.16.M88.4 R188, [R209+0x8000] ;  /* 0x00800000d1bc783b */ /* 0x000fee0000000200 */
        /* <DEDUP_REMOVED lines=9> */
[----:B------:R-:W-:Y:S07]  /*de90*/  LDSM.16.M88.4 R184, [R207+0x4000] ;  /* 0x00400000cfb8783b */ /* 0x000fee0000000200 */
[C---:B-----5:R-:W-:Y:S08]  /*dea0*/  HMMA.16816.F32 R16, R180.reuse, R168, R16 ;  /* 0x000000a8b410723c */ /* 0x060ff00000001810 */
[C---:B------:R-:W-:Y:S01]  /*deb0*/  HMMA.16816.F32 R20, R180.reuse, R170, R20 ;  /* 0x000000aab414723c */ /* 0x040fe20000001814 */
[----:B------:R-:W4:Y:S07]  /*dec0*/  LDSM.16.M88.4 R168, [R200+0xe080] ;  /* 0x00e08000c8a8783b */ /* 0x000f2e0000000200 */
[C---:B--2---:R-:W-:Y:S08]  /*ded0*/  HMMA.16816.F32 R24, R180.reuse, R176, R24 ;  /* 0x000000b0b418723c */ /* 0x044ff00000001818 */
[----:B------:R-:W-:Y:S01]  /*dee0*/  HMMA.16816.F32 R28, R180, R178, R28 ;  /* 0x000000b2b41c723c */ /* 0x000fe2000000181c */
[----:B------:R-:W2:Y:S07]  /*def0*/  LDSM.16.M88.4 R176, [R207+0x3000] ;  /* 0x00300000cfb0783b */ /* 0x000eae0000000200 */
[C---:B---3--:R-:W-:Y:S01]  /*df00*/  HMMA.16816.F32 R8, R188.reuse, R192, R8 ;  /* 0x000000c0bc08723c */ /* 0x048fe20000001808 */
[----:B------:R-:W3:Y:S07]  /*df10*/  LDSM.16.M88.4 R180, [R207+0x3800] ;  /* 0x00380000cfb4783b */ /* 0x000eee0000000200 */
[C---:B------:R-:W-:Y:S01]  /*df20*/  HMMA.16816.F32 R12, R188.reuse, R194, R12 ;  /* 0x000000c2bc0c723c */ /* 0x040fe2000000180c */
[----:B------:R-:W5:Y:S07]  /*df30*/  LDSM.16.M88.4 R192, [R211+0x8000] ;  /* 0x00800000d3c0783b */ /* 0x000f6e0000000200 */
[C---:B-1----:R-:W-:Y:S08]  /*df40*/  HMMA.16816.F32 R16, R188.reuse, R164, R16 ;  /* 0x000000a4bc10723c */ /* 0x042ff00000001810 */
[C---:B------:R-:W-:Y:S01]  /*df50*/  HMMA.16816.F32 R20, R188.reuse, R166, R20 ;  /* 0x000000a6bc14723c */ /* 0x040fe20000001814 */
[----:B------:R-:W1:Y:S07]  /*df60*/  LDSM.16.M88.4 R164, [R206+0xd880] ;  /* 0x00d88000cea4783b */ /* 0x000e6e0000000200 */
[C---:B----4-:R-:W-:Y:S08]  /*df70*/  HMMA.16816.F32 R24, R188.reuse, R168, R24 ;  /* 0x000000a8bc18723c */ /* 0x050ff00000001818 */
[----:B------:R-:W-:Y:S01]  /*df80*/  HMMA.16816.F32 R28, R188, R170, R28 ;  /* 0x000000aabc1c723c */ /* 0x000fe2000000181c */
[----:B------:R-:W4:Y:S07]  /*df90*/  LDSM.16.M88.4 R168, [R206+0xe080] ;  /* 0x00e08000cea8783b */ /* 0x000f2e0000000200 */
[C---:B--2---:R-:W-:Y:S01]  /*dfa0*/  HMMA.16816.F32 R8, R172.reuse, R176, R8 ;  /* 0x000000b0ac08723c */ /* 0x044fe20000001808 */
[----:B------:R-:W-:Y:S07]  /*dfb0*/  LDSM.16.M88.4 R188, [R200+0xe880] ;  /* 0x00e88000c8bc783b */ /* 0x000fee0000000200 */
[C---:B------:R-:W-:Y:S01]  /*dfc0*/  HMMA.16816.F32 R12, R172.reuse, R178, R12 ;  /* 0x000000b2ac0c723c */ /* 0x040fe2000000180c */
[----:B------:R-:W-:Y:S07]  /*dfd0*/  LDSM.16.M88.4 R176, [R205+0x3000] ;  /* 0x00300000cdb0783b */ /* 0x000fee0000000200 */
[C---:B---3--:R-:W-:Y:S08]  /*dfe0*/  HMMA.16816.F32 R16, R172.reuse, R180, R16 ;  /* 0x000000b4ac10723c */ /* 0x048ff00000001810 */
[C---:B------:R-:W-:Y:S01]  /*dff0*/  HMMA.16816.F32 R20, R172.reuse, R182, R20 ;  /* 0x000000b6ac14723c */ /* 0x040fe20000001814 */
[----:B------:R-:W-:Y:S07]  /*e000*/  LDSM.16.M88.4 R180, [R205+0x3800] ;  /* 0x00380000cdb4783b */ /* 0x000fee0000000200 */
[C---:B------:R-:W-:Y:S08]  /*e010*/  HMMA.16816.F32 R24, R172.reuse, R184, R24 ;  /* 0x000000b8ac18723c */ /* 0x040ff00000001818 */
[----:B------:R-:W-:Y:S01]  /*e020*/  HMMA.16816.F32 R28, R172, R186, R28 ;  /* 0x000000baac1c723c */ /* 0x000fe2000000181c */
[----:B------:R-:W2:Y:S07]  /*e030*/  LDSM.16.M88.4 R172, [R210+0x8000] ;  /* 0x00800000d2ac783b */ /* 0x000eae0000000200 */
[C---:B-----5:R-:W-:Y:S01]  /*e040*/  HMMA.16816.F32 R8, R192.reuse, R196, R8 ;  /* 0x000000c4c008723c */ /* 0x060fe20000001808 */
[----:B------:R-:W3:Y:S07]  /*e050*/  LDSM.16.M88.4 R184, [R205+0x4000] ;  /* 0x00400000cdb8783b */ /* 0x000eee0000000200 */
[C---:B------:R-:W-:Y:S01]  /*e060*/  HMMA.16816.F32 R12, R192.reuse, R198, R12 ;  /* 0x000000c6c00c723c */ /* 0x040fe2000000180c */
[----:B------:R-:W-:Y:S07]  /*e070*/  LDSM.16.M88.4 R196, [R200+0xf080] ;  /* 0x00f08000c8c4783b */ /* 0x000fee0000000200 */
        /* <DEDUP_REMOVED lines=10> */
[C---:B------:R-:W-:Y:S08]  /*e120*/  HMMA.16816.F32 R16, R172.reuse, R180, R16 ;  /* 0x000000b4ac10723c */ /* 0x040ff00000001810 */
[C---:B------:R-:W-:Y:S01]  /*e130*/  HMMA.16816.F32 R20, R172.reuse, R182, R20 ;  /* 0x000000b6ac14723c */ /* 0x040fe20000001814 */
[----:B------:R-:W2:Y:S07]  /*e140*/  LDSM.16.M88.4 R180, [R207+0x4800] ;  /* 0x00480000cfb4783b */ /* 0x000eae0000000200 */
[C---:B---3--:R-:W-:Y:S08]  /*e150*/  HMMA.16816.F32 R24, R172.reuse, R184, R24 ;  /* 0x000000b8ac18723c */ /* 0x048ff00000001818 */
[----:B------:R-:W-:Y:S01]  /*e160*/  HMMA.16816.F32 R28, R172, R186, R28 ;  /* 0x000000baac1c723c */ /* 0x000fe2000000181c */
[----:B------:R-:W3:Y:S07]  /*e170*/  LDSM.16.M88.4 R172, [R207+0x5800] ;  /* 0x00580000cfac783b */ /* 0x000eee0000000200 */
[C---:B-1----:R-:W-:Y:S01]  /*e180*/  HMMA.16816.F32 R8, R164.reuse, R188, R8 ;  /* 0x000000bca408723c */ /* 0x042fe20000001808 */
[----:B------:R-:W-:Y:S07]  /*e190*/  LDSM.16.M88.4 R184, [R211+0xc000] ;  /* 0x00c00000d3b8783b */ /* 0x000fee0000000200 */
[C---:B------:R-:W-:Y:S01]  /*e1a0*/  HMMA.16816.F32 R12, R164.reuse, R190, R12 ;  /* 0x000000bea40c723c */ /* 0x040fe2000000180c */
[----:B------:R-:W1:Y:S07]  /*e1b0*/  LDSM.16.M88.4 R188, [R206+0xe880] ;  /* 0x00e88000cebc783b */ /* 0x000e6e0000000200 */
[C---:B------:R-:W-:Y:S08]  /*e1c0*/  HMMA.16816.F32 R16, R164.reuse, R196, R16 ;  /* 0x000000c4a410723c */ /* 0x040ff00000001810 */
[C---:B------:R-:W-:Y:S01]  /*e1d0*/  HMMA.16816.F32 R20, R164.reuse, R198, R20 ;  /* 0x000000c6a414723c */ /* 0x040fe20000001814 */
[----:B------:R-:W-:Y:S07]  /*e1e0*/  LDSM.16.M88.4 R196, [R205+0x4800] ;  /* 0x00480000cdc4783b */ /* 0x000fee0000000200 */
[C---:B----4-:R-:W-:Y:S08]  /*e1f0*/  HMMA.16816.F32 R24, R164.reuse, R168, R24 ;  /* 0x000000a8a418723c */ /* 0x050ff00000001818 */
[----:B------:R-:W-:Y:S01]  /*e200*/  HMMA.16816.F32 R28, R164, R170, R28 ;  /* 0x000000aaa41c723c */ /* 0x000fe2000000181c */
[----:B------:R-:W4:Y:S07]  /*e210*/  LDSM.16.M88.4 R164, [R206+0xf080] ;  /* 0x00f08000cea4783b */ /* 0x000f2e0000000200 */
[C---:B--2---:R-:W-:Y:S01]  /*e220*/  HMMA.16816.F32 R8, R176.reuse, R180, R8 ;  /* 0x000000b4b008723c */ /* 0x044fe20000001808 */
[----:B------:R-:W2:Y:S07]  /*e230*/  LDSM.16.M88.4 R168, [R206+0xf880] ;  /* 0x00f88000cea8783b */ /* 0x000eae0000000200 */
[C---:B------:R-:W-:Y:S01]  /*e240*/  HMMA.16816.F32 R12, R176.reuse, R182, R12 ;  /* 0x000000b6b00c723c */ /* 0x040fe2000000180c */
[----:B------:R-:W5:Y:S07]  /*e250*/  LDSM.16.M88.4 R180, [R210+0xc000] ;  /* 0x00c00000d2b4783b */ /* 0x000f6e0000000200 */
[C---:B------:R-:W-:Y:S08]  /*e260*/  HMMA.16816.F32 R16, R176.reuse, R192, R16 ;  /* 0x000000c0b010723c */ /* 0x040ff00000001810 */
[C---:B------:R-:W-:Y:S08]  /*e270*/  HMMA.16816.F32 R20, R176.reuse, R194, R20 ;  /* 0x000000c2b014723c */ /* 0x040ff00000001814 */
[C---:B---3--:R-:W-:Y:S08]  /*e280*/  HMMA.16816.F32 R24, R176.reuse, R172, R24 ;  /* 0x000000acb018723c */ /* 0x048ff00000001818 */
[----:B------:R-:W-:Y:S08]  /*e290*/  HMMA.16816.F32 R28, R176, R174, R28 ;  /* 0x000000aeb01c723c */ /* 0x000ff0000000181c */
[C---:B-1----:R-:W-:Y:S08]  /*e2a0*/  HMMA.16816.F32 R8, R184.reuse, R188, R8 ;  /* 0x000000bcb808723c */ /* 0x042ff00000001808 */
[C---:B------:R-:W-:Y:S08]  /*e2b0*/  HMMA.16816.F32 R12, R184.reuse, R190, R12 ;  /* 0x000000beb80c723c */ /* 0x040ff0000000180c */
[C---:B----4-:R-:W-:Y:S08]  /*e2c0*/  HMMA.16816.F32 R16, R184.reuse, R164, R16 ;  /* 0x000000a4b810723c */ /* 0x050ff00000001810 */
[C---:B------:R-:W-:Y:S01]  /*e2d0*/  HMMA.16816.F32 R20, R184.reuse, R166, R20 ;  /* 0x000000a6b814723c */ /* 0x040fe20000001814 */
[----:B------:R-:W1:Y:S07]  /*e2e0*/  LDSM.16.M88.4 R164, [R205+0x5000] ;  /* 0x00500000cda4783b */ /* 0x000e6e0000000200 */
[C---:B--2---:R-:W-:Y:S08]  /*e2f0*/  HMMA.16816.F32 R24, R184.reuse, R168, R24 ;  /* 0x000000a8b818723c */ /* 0x044ff00000001818 */
[----:B------:R-:W-:Y:S08]  /*e300*/  HMMA.16816.F32 R28, R184, R170, R28 ;  /* 0x000000aab81c723c */ /* 0x000ff0000000181c */
[C---:B-----5:R-:W-:Y:S08]  /*e310*/  HMMA.16816.F32 R8, R180.reuse, R196, R8 ;  /* 0x000000c4b408723c */ /* 0x060ff00000001808 */
        /* <DEDUP_REMOVED lines=25> */
[----:B----4-:R-:W4:Y:S01]  /*e4b0*/  LDSM.16.M88.4 R8, [R205+0x5800] ;  /* 0x00580000cd08783b */ /* 0x010f220000000200 */
[----:B------:R-:W-:Y:S08]  /*e4c0*/  DEPBAR.LE SB0, 0x0 ;  /* 0x000080000000791a */ /* 0x000ff00000000000 */
[----:B------:R-:W1:Y:S01]  /*e4d0*/  MUFU.TANH R167, R19 ;  /* 0x0000001300a77308 */ /* 0x000e620000002400 */
[----:B------:R-:W-:Y:S09]  /*e4e0*/  BAR.SYNC.DEFER_BLOCKING 0x0 ;  /* 0x0000000000007b1d */ /* 0x000ff20000010000 */
[----:B------:R5:W1:Y:S10]  /*e4f0*/  MUFU.TANH R138, R20 ;  /* 0x00000014008a7308 */ /* 0x000a740000002400 */
[----:B------:R-:W1:Y:S10]  /*e500*/  MUFU.TANH R137, R21 ;  /* 0x0000001500897308 */ /* 0x000e740000002400 */
[----:B------:R-:W1:Y:S01]  /*e510*/  MUFU.TANH R166, R22 ;  /* 0x0000001600a67308 */ /* 0x000e620000002400 */
[C---:B----4-:R-:W-:Y:S09]  /*e520*/  HMMA.16816.F32 R24, R180.reuse, R8, R24 ;  /* 0x00000008b418723c */ /* 0x050ff20000001818 */
[----:B------:R4:W1:Y:S01]  /*e530*/  MUFU.TANH R165, R23 ;  /* 0x0000001700a57308 */ /* 0x0008620000002400 */
[----:B------:R-:W-:Y:S09]  /*e540*/  HMMA.16816.F32 R28, R180, R10, R28 ;  /* 0x0000000ab41c723c */ /* 0x000ff2000000181c */
[----:B------:R1:W1:Y:S05]  /*e550*/  MUFU.TANH R170, R12 ;  /* 0x0000000c00aa7308 */ /* 0x00026a0000002400 */
[----:B-----5:R-:W-:Y:S05]  /*e560*/  FMUL.FTZ R20, R24, c[0x0][0x320] ;  /* 0x0000c80018147a20 */ /* 0x020fea0000410000 */
[----:B------:R1:W1:Y:S01]  /*e570*/  MUFU.TANH R168, R13 ;  /* 0x0000000d00a87308 */ /* 0x0002620000002400 */
[----:B------:R-:W-:Y:S02]  /*e580*/  FMUL.FTZ R19, R25, c[0x0][0x320] ;  /* 0x0000c80019137a20 */ /* 0x000fe40000410000 */
[----:B------:R-:W-:Y:S02]  /*e590*/  FMUL.FTZ R24, R26, c[0x0][0x320] ;  /* 0x0000c8001a187a20 */ /* 0x000fe40000410000 */
[----:B----4-:R-:W-:Y:S02]  /*e5a0*/  FMUL.FTZ R23, R27, c[0x0][0x320] ;  /* 0x0000c8001b177a20 */ /* 0x010fe40000410000 */
[----:B------:R-:W-:Y:S02]  /*e5b0*/  FMUL.FTZ R18, R28, c[0x0][0x320] ;  /* 0x0000c8001c127a20 */ /* 0x000fe40000410000 */
[----:B------:R-:W-:Y:S01]  /*e5c0*/  FMUL.FTZ R17, R29, c[0x0][0x320] ;  /* 0x0000c8001d117a20 */ /* 0x000fe20000410000 */
[----:B------:R4:W1:Y:S01]  /*e5d0*/  MUFU.TANH R173, R14 ;  /* 0x0000000e00ad7308 */ /* 0x0008620000002400 */
[----:B------:R-:W-:Y:S02]  /*e5e0*/  FMUL.FTZ R22, R30, c[0x0][0x320] ;  /* 0x0000c8001e167a20 */ /* 0x000fe40000410000 */
[----:B------:R-:W-:Y:S07]  /*e5f0*/  FMUL.FTZ R21, R31, c[0x0][0x320] ;  /* 0x0000c8001f157a20 */ /* 0x000fee0000410000 */
[----:B------:R4:W1:Y:S10]  /*e600*/  MUFU.TANH R172, R15 ;  /* 0x0000000f00ac7308 */ /* 0x0008740000002400 */
        /* <DEDUP_REMOVED lines=9> */
[----:B------:R-:W-:-:S05]  /*e6a0*/  @!P0 BRA `(.L_x_1230) ;  /* 0x0000055000008947 */ /* 0x000fca0003800000 */
[----:B--234-:R-:W-:Y:S01]  /*e6b0*/  IMAD.MOV.U32 R0, RZ, RZ, 0x1 ;  /* 0x00000001ff007424 */ /* 0x01cfe200078e00ff */
[----:B------:R-:W-:Y:S01]  /*e6c0*/  ISETP.GT.AND P1, PT, R235, 0x2f, PT ;  /* 0x0000002feb00780c */ /* 0x000fe20003f24270 */
[----:B------:R-:W-:Y:S01]  /*e6d0*/  IMAD R2, R222, 0x30, R238 ;  /* 0x00000030de027824 */ /* 0x000fe200078e02ee */
[----:B------:R-:W2:Y:S01]  /*e6e0*/  S2R R6, SR_CTAID.Y ;  /* 0x0000000000067919 */ /* 0x000ea20000002600 */
[----:B------:R-:W-:Y:S01]  /*e6f0*/  IMAD.MOV.U32 R224, RZ, RZ, RZ ;  /* 0x000000ffffe07224 */ /* 0x000fe200078e00ff */
[----:B------:R-:W-:Y:S02]  /*e700*/  ISETP.NE.AND P0, PT, R0, c[0x0][0x2b8], PT ;  /* 0x0000ae0000007a0c */ /* 0x000fe40003f05270 */
[----:B------:R-:W-:Y:S05]  /*e710*/  IADD3 R2, R2, -0x30, R235 ;  /* 0xffffffd002027810 */ /* 0x000fea0007ffe0eb */
[----:B------:R-:W-:Y:S06]  /*e720*/  IMAD.MOV.U32 R0, RZ, RZ, R2 ;  /* 0x000000ffff007224 */ /* 0x000fec00078e0002 */
[----:B------:R-:W-:Y:S05]  /*e730*/  @P0 IMAD.HI.U32 R3, R2, c[0x0][0x2bc], RZ ;  /* 0x0000af0002030a27 */ /* 0x000fea00078e00ff */
[----:B------:R-:W-:Y:S01]  /*e740*/  @P0 SHF.R.U32.HI R0, RZ, c[0x0][0x2c0], R3 ;  /* 0x0000b000ff000a19 */ /* 0x000fe20000011603 */
[----:B--2---:R-:W-:Y:S03]  /*e750*/  IMAD.WIDE.U32 R226, R6, c[0x0][0x1e8], RZ ;  /* 0x00007a0006e27a25 */ /* 0x004fe600078e00ff */
[C---:B------:R-:W-:Y:S02]  /*e760*/  @!P1 IADD3 R3, P0, R0.reuse, R240, RZ ;  /* 0x000000f000039210 */ /* 0x040fe40007f1e0ff */
[----:B------:R-:W-:Y:S02]  /*e770*/  IADD3 R6, -R237, 0x30, RZ ;  /* 0x00000030ed067810 */ /* 0x000fe40007ffe1ff */
        /* <DEDUP_REMOVED lines=14> */
[----:B------:R-:W-:Y:S03]  /*e860*/  IADD3 R0, P0, R226, R2, RZ ;  /* 0x00000002e2007210 */ /* 0x000fe60007f1e0ff */
[----:B------:R-:W-:Y:S05]  /*e870*/  IMAD R14, R224, c[0x0][0x1f4], R14 ;  /* 0x00007d00e00e7a24 */ /* 0x000fea00078e020e */
[----:B------:R-:W-:Y:S02]  /*e880*/  IADD3.X R14, R245, R3, R14, P0, !PT ;  /* 0x00000003f50e7210 */ /* 0x000fe400007fe40e */
[C---:B------:R-:W-:Y:S04]  /*e890*/  LEA R15, P0, R0.reuse, c[0x0][0x1c8], 0x1 ;  /* 0x00007200000f7a11 */ /* 0x040fe800078008ff */
[----:B------:R-:W-:Y:S02]  /*e8a0*/  LEA.HI.X R14, R0, c[0x0][0x1cc], R14, 0x1, P0 ;  /* 0x00007300000e7a11 */ /* 0x000fe400000f0c0e */
[----:B------:R-:W-:Y:S01]  /*e8b0*/  ISETP.GE.AND P0, PT, R6, 0x1, PT ;  /* 0x000000010600780c */ /* 0x000fe20003f06270 */
[----:B------:R-:W-:-:S10]  /*e8c0*/  BRA.DIV ~URZ, `(.L_x_1231) ;  /* 0x0000d7127f007947 */ /* 0x000fd4000b800000 */
[----:B------:R2:W3:Y:S02]  /*e8d0*/  SHFL.IDX PT, R4, R14, RZ, 0x181f ;  /* 0x00181fff0e047589 */ /* 0x0004e400000e0000 */
.L_x_1331:
[----:B------:R-:W-:-:S05]  /*e8e0*/  BRA.DIV ~URZ, `(.L_x_1232) ;  /* 0x0000d7727f007947 */ /* 0x000fca000b800000 */
[----:B------:R4:W2:Y:S02]  /*e8f0*/  SHFL.IDX PT, R0, R15, RZ, 0x181f ;  /* 0x00181fff0f007589 */ /* 0x0008a400000e0000 */
.L_x_1332:
[----:B-12---:R-:W-:Y:S02]  /*e900*/  @P0 IADD3 R12, P1, R0, R229, RZ ;  /* 0x000000e5000c0210 */ /* 0x006fe40007f3e0ff */
[C---:B------:R-:W-:Y:S02]  /*e910*/  IADD3 R26, R223.reuse, 0x40, RZ ;  /* 0x00000040df1a7810 */ /* 0x040fe40007ffe0ff */
[C---:B------:R-:W-:Y:S01]  /*e920*/  ISETP.GE.AND P5, PT, R223.reuse, c[0x0][0x1d4], PT ;  /* 0x00007500df007a0c */ /* 0x040fe20003fa6270 */
[----:B---3--:R-:W-:Y:S01]  /*e930*/  @P0 IMAD.X R13, R4, 0x1, R214, P1 ;  /* 0x00000001040d0824 */ /* 0x008fe200008e06d6 */
[----:B------:R-:W-:Y:S02]  /*e940*/  IADD3 R25, R223, 0x80, RZ ;  /* 0x00000080df197810 */ /* 0x000fe40007ffe0ff */
[----:B------:R-:W-:Y:S02]  /*e950*/  ISETP.GE.AND P4, PT, R26, c[0x0][0x1d4], PT ;  /* 0x000075001a007a0c */ /* 0x000fe40003f86270 */
[----:B------:R-:W-:Y:S02]  /*e960*/  @P0 IADD3 R10, P1, R0, R216, RZ ;  /* 0x000000d8000a0210 */ /* 0x000fe40007f3e0ff */
[----:B------:R-:W-:Y:S02]  /*e970*/  ISETP.GE.AND P3, PT, R25, c[0x0][0x1d4], PT ;  /* 0x0000750019007a0c */ /* 0x000fe40003f66270 */
[----:B------:R-:W-:Y:S01]  /*e980*/  IADD3 R16, R223, 0xc0, RZ ;  /* 0x000000c0df107810 */ /* 0x000fe20007ffe0ff */
[----:B------:R-:W-:Y:S01]  /*e990*/  @P0 IMAD.X R11, R4, 0x1, R215, P1 ;  /* 0x00000001040b0824 */ /* 0x000fe200008e06d7 */
[----:B------:R-:W-:Y:S01]  /*e9a0*/  @P0 IADD3 R8, P1, R0, R218, RZ ;  /* 0x000000da00080210 */ /* 0x000fe20007f3e0ff */
[----:B------:R-:W-:Y:S01]  /*e9b0*/  @!PT LDS RZ, [RZ] ;  /* 0x00000000fffff984 */ /* 0x000fe20000000800 */
[----:B------:R-:W-:Y:S01]  /*e9c0*/  @!PT LDS RZ, [RZ] ;  /* 0x00000000fffff984 */ /* 0x000fe20000000800 */
[----:B------:R-:W-:Y:S01]  /*e9d0*/  @!PT LDS RZ, [RZ] ;  /* 0x00000000fffff984 */ /* 0x000fe20000000800 */
[----:B------:R1:W-:Y:S01]  /*e9e0*/  @P0 LDGSTS.E.BYPASS.LTC128B.128 [R213+0xa080], [R12.64], !P5 ;  /* 0x0a0800000cd50fae */ /* 0x0003e2000e901d4e */
[----:B------:R-:W-:Y:S03]  /*e9f0*/  ISETP.GE.AND P2, PT, R16, c[0x0][0x1d4], PT ;  /* 0x0000750010007a0c */ /* 0x000fe60003f46270 */
[----:B------:R1:W-:Y:S01]  /*ea00*/  @P0 LDGSTS.E.BYPASS.LTC128B.128 [R213+0xb880], [R10.64], !P4 ;  /* 0x0b8800000ad50fae */ /* 0x0003e2000e101d4e */
[----:B------:R-:W-:Y:S01]  /*ea10*/  @P0 IMAD.X R9, R4, 0x1, R217, P1 ;  /* 0x0000000104090824 */ /* 0x000fe200008e06d9 */
[----:B------:R-:W-:Y:S04]  /*ea20*/  @P0 IADD3 R2, P1, R0, R220, RZ ;  /* 0x000000dc00020210 */ /* 0x000fe80007f3e0ff */
[----:B------:R1:W-:Y:S01]  /*ea30*/  @P0 LDGSTS.E.BYPASS.LTC128B.128 [R213+0xd080], [R8.64], !P3 ;  /* 0x0d08000008d50fae */ /* 0x0003e2000d901d4e */
[----:B------:R-:W-:Y:S05]  /*ea40*/  @P0 IMAD.X R3, R4, 0x1, R219, P1 ;  /* 0x0000000104030824 */ /* 0x000fea00008e06db */
[----:B------:R1:W-:Y:S01]  /*ea50*/  @P0 LDGSTS.E.BYPASS.LTC128B.128 [R213+0xe880], [R2.64], !P2 ;  /* 0x0e88000002d50fae */ /* 0x0003e2000d101d4e */
[----:B------:R-:W-:Y:S01]  /*ea60*/  ISETP.GE.AND P0, PT, R6, 0x21, PT ;  /* 0x000000210600780c */ /* 0x000fe20003f06270 */
[----:B------:R-:W-:-:S06]  /*ea70*/  BRA.DIV ~URZ, `(.L_x_1233) ;  /* 0x0000d6627f007947 */ /* 0x000fcc000b800000 */
[----:B------:R2:W3:Y:S04]  /*ea80*/  SHFL.IDX PT, R4, R14, 0x1, 0x181f ;  /* 0x00381f000e047f89 */ /* 0x0004e800000e0000 */
[----:B------:R2:W1:Y:S02]  /*ea90*/  SHFL.IDX PT, R0, R15, 0x1, 0x181f ;  /* 0x00381f000f007f89 */ /* 0x00046400000e0000 */
.L_x_1333:
[----:B-1----:R-:W-:Y:S02]  /*eaa0*/  @P0 IADD3 R12, P1, R0, R229, RZ ;  /* 0x000000e5000c0210 */ /* 0x002fe40007f3e0ff */
[C---:B--2-4-:R-:W-:Y:S02]  /*eab0*/  IADD3 R15, R223.reuse, 0x40, RZ ;  /* 0x00000040df0f7810 */ /* 0x054fe40007ffe0ff */
[----:B------:R-:W-:Y:S01]  /*eac0*/  ISETP.GE.AND P5, PT, R223, c[0x0][0x1d4], PT ;  /* 0x00007500df007a0c */ /* 0x000fe20003fa6270 */
[----:B---3--:R-:W-:Y:S01]  /*ead0*/  @P0 IMAD.X R13, R4, 0x1, R214, P1 ;  /* 0x00000001040d0824 */ /* 0x008fe200008e06d6 */
[----:B------:R-:W-:Y:S02]  /*eae0*/  ISETP.GE.AND P4, PT, R15, c[0x0][0x1d4], PT ;  /* 0x000075000f007a0c */ /* 0x000fe40003f86270 */
[C---:B------:R-:W-:Y:S02]  /*eaf0*/  IADD3 R14, R223.reuse, 0x80, RZ ;  /* 0x00000080df0e7810 */ /* 0x040fe40007ffe0ff */
        /* <DEDUP_REMOVED lines=15> */
[----:B------:R1:W-:Y:S03]  /*ebf0*/  @P0 LDGSTS.E.BYPASS.LTC128B.128 [R213+0xf880], [R2.64], !P2 ;  /* 0x0f88000002d50fae */ /* 0x0003e6000d101d4e */
.L_x_1230:
[----:B--234-:R-:W-:Y:S05]  /*ec00*/  BSYNC B0 ;  /* 0x0000000000007941 */ /* 0x01cfea0003800000 */
.L_x_1229:
[----:B------:R-:W-:Y:S01]  /*ec10*/  ISETP.NE.AND P0, PT, R236, c[0x0][0x2c4], PT ;  /* 0x0000b100ec007a0c */ /* 0x000fe20003f05270 */
[----:B------:R-:W2:Y:S01]  /*ec20*/  LDL R0, [R1+0x4] ;  /* 0x0000040001007983 */ /* 0x000ea20000100800 */
[----:B-1----:R-:W-:Y:S01]  /*ec30*/  LOP3.LUT R3, RZ, c[0x0][0x324], RZ, 0x33, !PT ;  /* 0x0000c900ff037a12 */ /* 0x002fe200078e33ff */
[----:B------:R-:W-:Y:S02]  /*ec40*/  IMAD R4, R222, -0x30, RZ ;  /* 0xffffffd0de047824 */ /* 0x000fe400078e02ff */
[----:B------:R-:W0:Y:S02]  /*ec50*/  LDGDEPBAR ;  /* 0x00000000000079af */ /* 0x000e240000000000 */
[----:B------:R-:W-:Y:S02]  /*ec60*/  IMAD.IADD R10, R4, 0x1, -R233 ;  /* 0x00000001040a7824 */ /* 0x000fe400078e0ae9 */
[----:B--2---:R-:W-:Y:S05]  /*ec70*/  IMAD R0, R0, 0x80, R243 ;  /* 0x0000008000007824 */ /* 0x004fea00078e02f3 */
[----:B------:R-:W-:Y:S02]  /*ec80*/  IADD3 R6, R239, R0, R242 ;  /* 0x00000000ef067210 */ /* 0x000fe40007ffe0f2 */
[----:B------:R-:W-:Y:S03]  /*ec90*/  IADD3 R0, -R233, 0x1, R4 ;  /* 0x00000001e9007810 */ /* 0x000fe60007ffe104 */
[----:B------:R-:W-:Y:S01]  /*eca0*/  @P0 IMAD.HI.U32 R2, R6, c[0x0][0x2c8], RZ ;  /* 0x0000b20006020a27 */ /* 0x000fe200078e00ff */
[----:B------:R-:W-:Y:S04]  /*ecb0*/  IADD3 R0, -R232, R0, R5 ;  /* 0x00000000e8007210 */ /* 0x000fe80007ffe105 */
[----:B------:R-:W-:Y:S01]  /*ecc0*/  @P0 SHF.R.U32.HI R6, RZ, c[0x0][0x2cc], R2 ;  /* 0x0000b300ff060a19 */ /* 0x000fe20000011602 */
[----:B------:R-:W-:Y:S01]  /*ecd0*/  IMAD.IADD R8, R3, 0x1, R0 ;  /* 0x0000000103087824 */ /* 0x000fe200078e0200 */
[----:B------:R-:W-:Y:S01]  /*ece0*/  IADD3 R9, R0, c[0x0][0x328], RZ ;  /* 0x0000ca0000097a10 */ /* 0x000fe20007ffe0ff */
[----:B------:R-:W-:-:S05]  /*ecf0*/  BRA.DIV ~URZ, `(.L_x_1234) ;  /* 0x0000d4d27f007947 */ /* 0x000fca000b800000 */
[----:B------:R1:W2:Y:S02]  /*ed00*/  SHFL.IDX PT, R3, R6, RZ, 0x1c1f ;  /* 0x001c1fff06037589 */ /* 0x0002a400000e0000 */
.L_x_1334:
[----:B------:R-:W-:Y:S01]  /*ed10*/  ISETP.LE.AND P0, PT, R236, c[0x0][0x32c], PT ;  /* 0x0000cb00ec007a0c */ /* 0x000fe20003f03270 */
[----:B--2---:R-:W-:Y:S01]  /*ed20*/  IMAD.IADD R2, R9, 0x1, R3 ;  /* 0x0000000109027824 */ /* 0x004fe200078e0203 */
[----:B------:R-:W-:Y:S11]  /*ed30*/  IADD3 R0, R8, R3, RZ ;  /* 0x0000000308007210 */ /* 0x000ff60007ffe0ff */
[----:B------:R-:W-:-:S05]  /*ed40*/  @!P0 BRA `(.L_x_1235) ;  /* 0x0000017000008947 */ /* 0x000fca0003800000 */
[----:B------:R-:W-:Y:S01]  /*ed50*/  IADD3 R3, -R232, R5, R3 ;  /* 0x00000005e8037210 */ /* 0x000fe20007ffe103 */
[----:B------:R-:W-:Y:S03]  /*ed60*/  BSSY B0, `(.L_x_1236) ;  /* 0x0000011000007945 */ /* 0x000fe60003800000 */
        /* <DEDUP_REMOVED lines=11> */
.L_x_1237:
[----:B------:R-:W-:Y:S04]  /*ee20*/  MOV R11, 0x1 ;  /* 0x00000001000b7802 */ /* 0x000fe80000000f00 */
[----:B------:R-:W-:Y:S11]  /*ee30*/  ISETP.NE.AND P0, PT, R11, c[0x0][0x32c], PT ;  /* 0x0000cb000b007a0c */ /* 0x000ff60003f05270 */
[----:B------:R-:W-:Y:S02]  /*ee40*/  @!UPT UIADD3 URZ, URZ, URZ, URZ ;  /* 0x0000003f3f3ff290 */ /* 0x000fe4000fffe03f */
[----:B------:R-:W-:Y:S05]  /*ee50*/  @P0 IMAD.HI.U32 R11, R3, c[0x0][0x330], RZ ;  /* 0x0000cc00030b0a27 */ /* 0x000fea00078e00ff */
[----:B------:R-:W-:Y:S02]  /*ee60*/  @P0 SHF.R.U32.HI R3, RZ, c[0x0][0x334], R11 ;  /* 0x0000cd00ff030a19 */ /* 0x000fe4000001160b */
.L_x_1238:
[----:B------:R-:W-:Y:S05]  /*ee70*/  BSYNC B0 ;  /* 0x0000000000007941 */ /* 0x000fea0003800000 */
.L_x_1236:
[----:B------:R-:W-:Y:S05]  /*ee80*/  IMAD R3, R3, c[0x0][0x32c], R10 ;  /* 0x0000cb0003037a24 */ /* 0x000fea00078e020a */
[----:B------:R-:W-:Y:S02]  /*ee90*/  IADD3 R11, R3, c[0x0][0x32c], RZ ;  /* 0x0000cb00030b7a10 */ /* 0x000fe40007ffe0ff */
[----:B------:R-:W-:Y:S02]  /*eea0*/  IMNMX R0, R0, R3, !PT ;  /* 0x0000000300007217 */ /* 0x000fe40007800200 */
[----:B------:R-:W-:Y:S02]  /*eeb0*/  IMNMX R2, R2, R11, PT ;  /* 0x0000000b02027217 */ /* 0x000fe40003800200 */
.L_x_1235:
[C---:B------:R-:W-:Y:S02]  /*eec0*/  ISETP.GE.AND P0, PT, R4.reuse, 0x2, PT ;  /* 0x000000020400780c */ /* 0x040fe40003f06270 */
[----:B------:R-:W-:Y:S02]  /*eed0*/  ISETP.GE.AND P1, PT, R4, 0x9, PT ;  /* 0x000000090400780c */ /* 0x000fe40003f26270 */
[----:B------:R-:W-:Y:S02]  /*eee0*/  LOP3.LUT R212, R212, 0xffffffef, RZ, 0xc0, !PT ;  /* 0xffffffefd4d47812 */ /* 0x000fe400078ec0ff */
[C---:B------:R-:W-:Y:S02]  /*eef0*/  ISETP.GE.AND P6, PT, R4.reuse, 0x19, PT ;  /* 0x000000190400780c */ /* 0x040fe40003fc6270 */
[C---:B------:R-:W-:Y:S02]  /*ef00*/  ISETP.GE.AND P5, PT, R4.reuse, 0x1a, PT ;  /* 0x0000001a0400780c */ /* 0x040fe40003fa6270 */
[C---:B------:R-:W-:Y:S02]  /*ef10*/  ISETP.GE.AND P4, PT, R4.reuse, 0x21, PT ;  /* 0x000000210400780c */ /* 0x040fe40003f86270 */
[----:B------:R-:W-:Y:S02]  /*ef20*/  ISETP.GE.AND P3, PT, R4, 0x22, PT ;  /* 0x000000220400780c */ /* 0x000fe40003f66270 */
[----:B------:R-:W-:Y:S02]  /*ef30*/  @P0 LOP3.LUT R212, R212, 0x10, RZ, 0xfc, !PT ;  /* 0x00000010d4d40812 */ /* 0x000fe400078efcff */
[----:B------:R-:W-:Y:S02]  /*ef40*/  ISETP.GT.AND P0, PT, R0, 0x1, !P0 ;  /* 0x000000010000780c */ /* 0x000fe40004704270 */
[----:B------:R-:W-:Y:S02]  /*ef50*/  LOP3.LUT R212, R212, 0xfffffff7, RZ, 0xc0, !PT ;  /* 0xfffffff7d4d47812 */ /* 0x000fe400078ec0ff */
[----:B------:R-:W-:Y:S02]  /*ef60*/  ISETP.LT.OR P0, PT, R2, 0x2, P0 ;  /* 0x000000020200780c */ /* 0x000fe40000701670 */
[----:B------:R-:W-:Y:S02]  /*ef70*/  @P1 LOP3.LUT R212, R212, 0x8, RZ, 0xfc, !PT ;  /* 0x00000008d4d41812 */ /* 0x000fe400078efcff */
[----:B------:R-:W-:Y:S02]  /*ef80*/  FSEL R16, R171, -INF , !P0 ;  /* 0xff800000ab107808 */ /* 0x000fe40004000000 */
[----:B------:R-:W-:Y:S02]  /*ef90*/  ISETP.GT.AND P0, PT, R0, 0x8, !P1 ;  /* 0x000000080000780c */ /* 0x000fe40004f04270 */
[----:B------:R-:W-:Y:S02]  /*efa0*/  ISETP.GE.AND P1, PT, R4, 0xa, PT ;  /* 0x0000000a0400780c */ /* 0x000fe40003f26270 */
[----:B------:R-:W-:Y:S02]  /*efb0*/  ISETP.LT.OR P0, PT, R2, 0x9, P0 ;  /* 0x000000090200780c */ /* 0x000fe40000701670 */
[----:B------:R-:W-:Y:S02]  /*efc0*/  LOP3.LUT R212, R212, 0xfffffffb, RZ, 0xc0, !PT ;  /* 0xfffffffbd4d47812 */ /* 0x000fe400078ec0ff */
[----:B------:R-:W-:Y:S02]  /*efd0*/  FSEL R15, R170, -INF , !P0 ;  /* 0xff800000aa0f7808 */ /* 0x000fe40004000000 */
[----:B------:R-:W-:Y:S02]  /*efe0*/  ISETP.GT.AND P0, PT, R0, 0x9, !P1 ;  /* 0x000000090000780c */ /* 0x000fe40004f04270 */
[----:B------:R-:W-:Y:S02]  /*eff0*/  ISETP.GE.AND P2, PT, R4, 0x29, PT ;  /* 0x000000290400780c */ /* 0x000fe40003f46270 */
[----:B------:R-:W-:Y:S02]  /*f000*/  ISETP.LT.OR P0, PT, R2, 0xa, P0 ;  /* 0x0000000a0200780c */ /* 0x000fe40000701670 */
[----:B------:R-:W-:Y:S02]  /*f010*/  @P1 LOP3.LUT R212, R212, 0x4, RZ, 0xfc, !PT ;  /* 0x00000004d4d41812 */ /* 0x000fe400078efcff */
[----:B------:R-:W-:Y:S02]  /*f020*/  ISETP.GE.AND P1, PT, R4, 0x11, PT ;  /* 0x000000110400780c */ /* 0x000fe40003f26270 */
[----:B------:R-:W-:Y:S02]  /*f030*/  FSEL R14, R168, -INF , !P0 ;  /* 0xff800000a80e7808 */ /* 0x000fe40004000000 */
[----:B------:R-:W-:Y:S02]  /*f040*/  LOP3.LUT R212, R212, 0xfffffffd, RZ, 0xc0, !PT ;  /* 0xfffffffdd4d47812 */ /* 0x000fe400078ec0ff */
[----:B------:R-:W-:Y:S04]  /*f050*/  ISETP.GT.AND P0, PT, R0, 0x10, !P1 ;  /* 0x000000100000780c */ /* 0x000fe80004f04270 */
[----:B------:R-:W-:Y:S03]  /*f060*/  ISETP.LT.OR P0, PT, R2, 0x11, P0 ;  /* 0x000000110200780c */ /* 0x000fe60000701670 */
[----:B------:R-:W-:Y:S02]  /*f070*/  @P1 LOP3.LUT R212, R212, 0x2, RZ, 0xfc, !PT ;  /* 0x00000002d4d41812 */ /* 0x000fe400078efcff */
[----:B------:R-:W-:Y:S02]  /*f080*/  ISETP.GE.AND P1, PT, R4, 0x12, PT ;  /* 0x000000120400780c */ /* 0x000fe40003f26270 */
[----:B------:R-:W-:Y:S02]  /*f090*/  FSEL R164, R164, -INF , !P0 ;  /* 0xff800000a4a47808 */ /* 0x000fe40004000000 */
[----:B------:R-:W-:Y:S02]  /*f0a0*/  ISETP.GT.AND P0, PT, R0, 0x11, !P1 ;  /* 0x000000110000780c */ /* 0x000fe40004f04270 */
[----:B------:R-:W-:Y:S02]  /*f0b0*/  LOP3.LUT R212, R212, 0xfffffffe, RZ, 0xc0, !PT ;  /* 0xfffffffed4d47812 */ /* 0x000fe400078ec0ff */
[----:B------:R-:W-:Y:S04]  /*f0c0*/  ISETP.LT.OR P0, PT, R2, 0x12, P0 ;  /* 0x000000120200780c */ /* 0x000fe80000701670 */
[----:B------:R-:W-:Y:S02]  /*f0d0*/  FSEL R170, R139, -INF , !P0 ;  /* 0xff8000008baa7808 */ /* 0x000fe40004000000 */
[----:B------:R-:W-:Y:S02]  /*f0e0*/  ISETP.GT.AND P0, PT, R0, 0x18, !P6 ;  /* 0x000000180000780c */ /* 0x000fe40007704270 */
[----:B------:R-:W-:Y:S02]  /*f0f0*/  @P1 LOP3.LUT R212, R212, 0x1, RZ, 0xfc, !PT ;  /* 0x00000001d4d41812 */ /* 0x000fe400078efcff */
[----:B------:R-:W-:Y:S02]  /*f100*/  ISETP.LT.OR P0, PT, R2, 0x19, P0 ;  /* 0x000000190200780c */ /* 0x000fe40000701670 */
[----:B------:R-:W-:Y:S02]  /*f110*/  ISETP.GE.AND P1, PT, R4, 0x1, PT ;  /* 0x000000010400780c */ /* 0x000fe40003f26270 */
[----:B------:R-:W-:Y:S02]  /*f120*/  FSEL R177, R138, -INF , !P0 ;  /* 0xff8000008ab17808 */ /* 0x000fe40004000000 */
[----:B------:R-:W-:Y:S02]  /*f130*/  ISETP.GT.AND P0, PT, R0, 0x19, !P5 ;  /* 0x000000190000780c */ /* 0x000fe40006f04270 */
[----:B------:R-:W-:Y:S02]  /*f140*/  LOP3.LUT R212, R212, 0xffffffdf, RZ, 0xc0, !PT ;  /* 0xffffffdfd4d47812 */ /* 0x000fe400078ec0ff */
[----:B------:R-:W-:Y:S04]  /*f150*/  ISETP.LT.OR P0, PT, R2, 0x1a, P0 ;  /* 0x0000001a0200780c */ /* 0x000fe80000701670 */
[----:B------:R-:W-:Y:S02]  /*f160*/  FSEL R178, R137, -INF , !P0 ;  /* 0xff80000089b27808 */ /* 0x000fe40004000000 */
[----:B------:R-:W-:Y:S04]  /*f170*/  ISETP.GT.AND P0, PT, R0, 0x20, !P4 ;  /* 0x000000200000780c */ /* 0x000fe80006704270 */
        /* <DEDUP_REMOVED lines=8> */
[----:B------:R-:W-:Y:S04]  /*f200*/  ISETP.GT.AND P0, PT, R0, RZ, !P1 ;  /* 0x000000ff0000720c */ /* 0x000fe80004f04270 */
[----:B------:R-:W-:Y:S04]  /*f210*/  ISETP.LT.OR P0, PT, R2, 0x1, P0 ;  /* 0x000000010200780c */ /* 0x000fe80000701670 */
[----:B------:R-:W-:Y:S02]  /*f220*/  FSEL R13, R174, -INF , !P0 ;  /* 0xff800000ae0d7808 */ /* 0x000fe40004000000 */
[----:B------:R-:W-:Y:S11]  /*f230*/  ISETP.GE.AND P0, PT, R4, 0x2a, PT ;  /* 0x0000002a0400780c */ /* 0x000ff60003f06270 */
[----:B------:R-:W-:Y:S02]  /*f240*/  @!UPT UIADD3 URZ, URZ, URZ, URZ ;  /* 0x0000003f3f3ff290 */ /* 0x000fe4000fffe03f */
[----:B------:R-:W-:Y:S02]  /*f250*/  @P0 LOP3.LUT R212, R212, 0x20, RZ, 0xfc, !PT ;  /* 0x00000020d4d40812 */ /* 0x000fe400078efcff */
[----:B------:R-:W-:Y:S04]  /*f260*/  ISETP.GT.AND P0, PT, R0, 0x29, !P0 ;  /* 0x000000290000780c */ /* 0x000fe80004704270 */
[----:B------:R-:W-:Y:S04]  /*f270*/  ISETP.LT.OR P0, PT, R2, 0x2a, P0 ;  /* 0x0000002a0200780c */ /* 0x000fe80000701670 */
[----:B------:R-:W-:Y:S01]  /*f280*/  FSEL R182, R17, -INF , !P0 ;  /* 0xff80000011b67808 */ /* 0x000fe20004000000 */
[----:B------:R-:W-:-:S06]  /*f290*/  BRA.DIV ~URZ, `(.L_x_1239) ;  /* 0x0000cfb27f007947 */ /* 0x000fcc000b800000 */
[----:B------:R2:W3:Y:S02]  /*f2a0*/  SHFL.IDX PT, R3, R6, 0x1, 0x1c1f ;  /* 0x003c1f0006037f89 */ /* 0x0004e400000e0000 */
.L_x_1335:
[----:B------:R-:W-:Y:S01]  /*f2b0*/  ISETP.LE.AND P0, PT, R236, c[0x0][0x32c], PT ;  /* 0x0000cb00ec007a0c */ /* 0x000fe20003f03270 */
[----:B---3--:R-:W-:Y:S01]  /*f2c0*/  IMAD.IADD R2, R9, 0x1, R3 ;  /* 0x0000000109027824 */ /* 0x008fe200078e0203 */
        /* <DEDUP_REMOVED lines=15> */
.L_x_1242:
[----:B------:R-:W-:Y:S04]  /*f3c0*/  MOV R4, 0x1 ;  /* 0x0000000100047802 */ /* 0x000fe80000000f00 */
[----:B------:R-:W-:Y:S11]  /*f3d0*/  ISETP.NE.AND P0, PT, R4, c[0x0][0x32c], PT ;  /* 0x0000cb0004007a0c */ /* 0x000ff60003f05270 */
[----:B------:R-:W-:Y:S02]  /*f3e0*/  @!UPT UIADD3 URZ, URZ, URZ, URZ ;  /* 0x0000003f3f3ff290 */ /* 0x000fe4000fffe03f */
[----:B------:R-:W-:Y:S05]  /*f3f0*/  @P0 IMAD.HI.U32 R4, R3, c[0x0][0x330], RZ ;  /* 0x0000cc0003040a27 */ /* 0x000fea00078e00ff */
[----:B------:R-:W-:Y:S02]  /*f400*/  @P0 SHF.R.U32.HI R3, RZ, c[0x0][0x334], R4 ;  /* 0x0000cd00ff030a19 */ /* 0x000fe40000011604 */
.L_x_1243:
[----:B------:R-:W-:Y:S05]  /*f410*/  BSYNC B0 ;  /* 0x0000000000007941 */ /* 0x000fea0003800000 */
.L_x_1241:
[----:B------:R-:W-:Y:S05]  /*f420*/  IMAD R3, R3, c[0x0][0x32c], R10 ;  /* 0x0000cb0003037a24 */ /* 0x000fea00078e020a */
[----:B------:R-:W-:Y:S02]  /*f430*/  IADD3 R4, R3, c[0x0][0x32c], RZ ;  /* 0x0000cb0003047a10 */ /* 0x000fe40007ffe0ff */
[----:B------:R-:W-:Y:S02]  /*f440*/  IMNMX R0, R0, R3, !PT ;  /* 0x0000000300007217 */ /* 0x000fe40007800200 */
[----:B------:R-:W-:Y:S02]  /*f450*/  IMNMX R2, R2, R4, PT ;  /* 0x0000000402027217 */ /* 0x000fe40003800200 */
.L_x_1240:
[----:B------:R-:W-:Y:S02]  /*f460*/  ISETP.GT.AND P0, PT, R0, RZ, !P1 ;  /* 0x000000ff0000720c */ /* 0x000fe40004f04270 */
[----:B------:R-:W-:Y:S02]  /*f470*/  LOP3.LUT P1, RZ, R212, 0x1, RZ, 0xc0, !PT ;  /* 0x00000001d4ff7812 */ /* 0x000fe4000782c0ff */
[----:B------:R-:W-:Y:S02]  /*f480*/  ISETP.LT.OR P0, PT, R2, 0x1, P0 ;  /* 0x000000010200780c */ /* 0x000fe40000701670 */
[----:B------:R-:W-:Y:S02]  /*f490*/  FMNMX.FTZ R4, R13, R136, !PT ;  /* 0x000000880d047209 */ /* 0x000fe40007810000 */
[----:B------:R-:W-:Y:S02]  /*f4a0*/  FSEL R9, R176, -INF , !P0 ;  /* 0xff800000b0097808 */ /* 0x000fe40004000000 */
[----:B------:R-:W-:Y:S02]  /*f4b0*/  LOP3.LUT P0, RZ, R212, 0x10, RZ, 0xc0, !PT ;  /* 0x00000010d4ff7812 */ /* 0x000fe4000780c0ff */
[----:B------:R-:W-:Y:S02]  /*f4c0*/  FMNMX.FTZ R8, R9, R7, !PT ;  /* 0x0000000709087209 */ /* 0x000fe40007810000 */
[----:B------:R-:W-:Y:S02]  /*f4d0*/  ISETP.GT.AND P0, PT, R0, 0x1, !P0 ;  /* 0x000000010000780c */ /* 0x000fe40004704270 */
[----:B------:R-:W-:Y:S02]  /*f4e0*/  FMNMX.FTZ R4, R16, R4, !PT ;  /* 0x0000000410047209 */ /* 0x000fe40007810000 */
        /* <DEDUP_REMOVED lines=24> */
[----:B------:R-:W-:Y:S02]  /*f670*/  ISETP.GT.AND P0, PT, R0, 0x11, !P1 ;  /* 0x000000110000780c */ /* 0x000fe40004f04270 */
[----:B------:R-:W-:Y:S02]  /*f680*/  FMNMX.FTZ R8, R171, R8, !PT ;  /* 0x00000008ab087209 */ /* 0x000fe40007810000 */
[----:B------:R-:W-:Y:S02]  /*f690*/  ISETP.LT.OR P0, PT, R2, 0x12, P0 ;  /* 0x000000120200780c */ /* 0x000fe40000701670 */
[----:B------:R-:W-:Y:S02]  /*f6a0*/  LOP3.LUT P1, RZ, R212, 0x20, RZ, 0xc0, !PT ;  /* 0x00000020d4ff7812 */ /* 0x000fe4000782c0ff */
[----:B------:R-:W-:Y:S02]  /*f6b0*/  FSEL R167, R167, -INF , !P0 ;  /* 0xff800000a7a77808 */ /* 0x000fe40004000000 */
        /* <DEDUP_REMOVED lines=17> */
[----:B------:R-:W-:Y:S04]  /*f7d0*/  ISETP.LT.OR P0, PT, R2, 0x22, P0 ;  /* 0x000000220200780c */ /* 0x000fe80000701670 */
        /* <DEDUP_REMOVED lines=8> */
[----:B------:R-:W-:Y:S04]  /*f860*/  FSEL R175, R21, -INF , !P0 ;  /* 0xff80000015af7808 */ /* 0x000fe80004000000 */
[----:B------:R-:W-:Y:S01]  /*f870*/  FMNMX.FTZ R8, R175, R8, !PT ;  /* 0x00000008af087209 */ /* 0x000fe20007810000 */
[----:B------:R-:W-:-:S05]  /*f880*/  BRA.DIV ~URZ, `(.L_x_1244) ;  /* 0x0000ca427f007947 */ /* 0x000fca000b800000 */
[----:B------:R3:W4:Y:S02]  /*f890*/  SHFL.BFLY PT, R0, R4, 0x2, 0x1f ;  /* 0x0c401f0004007f89 */ /* 0x00072400000e0000 */
.L_x_1336:
[----:B-12-4-:R-:W-:Y:S01]  /*f8a0*/  FMNMX.FTZ R6, R4, R0, !PT ;  /* 0x0000000004067209 */ /* 0x016fe20007810000 */
[----:B------:R-:W-:-:S05]  /*f8b0*/  BRA.DIV ~URZ, `(.L_x_1245) ;  /* 0x0000ca527f007947 */ /* 0x000fca000b800000 */
[----:B---3--:R-:W-:Y:S04]  /*f8c0*/  SHFL.BFLY PT, R4, R8, 0x2, 0x1f ;  /* 0x0c401f0008047f89 */ /* 0x008fe800000e0000 */
[----:B------:R-:W1:Y:S02]  /*f8d0*/  SHFL.BFLY PT, R2, R6, 0x1, 0x1f ;  /* 0x0c201f0006027f89 */ /* 0x000e6400000e0000 */
[----:B-1----:R-:W-:Y:S02]  /*f8e0*/  FMNMX.FTZ R6, R6, R2, !PT ;  /* 0x0000000206067209 */ /* 0x002fe40007810000 */
[----:B------:R-:W-:Y:S05]  /*f8f0*/  FMNMX.FTZ R4, R8, R4, !PT ;  /* 0x0000000408047209 */ /* 0x000fea0007810000 */
[----:B------:R1:W2:Y:S02]  /*f900*/  SHFL.BFLY PT, R0, R4, 0x1, 0x1f ;  /* 0x0c201f0004007f89 */ /* 0x0002a400000e0000 */
.L_x_1337:
[C---:B------:R-:W-:Y:S01]  /*f910*/  FSETP.NEU.FTZ.AND P0, PT, R6.reuse, -INF , PT ;  /* 0xff8000000600780b */ /* 0x040fe20003f1d000 */
[----:B------:R-:W-:Y:S01]  /*f920*/  FMUL.FTZ R168, R6, c[0x0][0x2d0] ;  /* 0x0000b40006a87a20 */ /* 0x000fe20000410000 */
[----:B-12---:R-:W-:Y:S01]  /*f930*/  FMNMX.FTZ R4, R0, R4, !PT ;  /* 0x0000000400047209 */ /* 0x006fe20007810000 */
[----:B------:R-:W-:Y:S01]  /*f940*/  WARPSYNC 0xffffffff ;  /* 0xffffffff00007948 */ /* 0x000fe20003800000 */
[----:B------:R-:W-:Y:S01]  /*f950*/  FSEL R2, R6, RZ, P0 ;  /* 0x000000ff06027208 */ /* 0x000fe20000000000 */
[----:B------:R-:W-:Y:S01]  /*f960*/  LDSM.16.MT88.4 R24, [R202+0x4080] ;  /* 0x00408000ca18783b */ /* 0x000fe20000004200 */
[----:B------:R-:W-:Y:S01]  /*f970*/  FSEL R168, R168, RZ, P0 ;  /* 0x000000ffa8a87208 */ /* 0x000fe20000000000 */
[C---:B------:R-:W-:Y:S01]  /*f980*/  FMUL.FTZ R169, R4.reuse, c[0x0][0x2d0] ;  /* 0x0000b40004a97a20 */ /* 0x040fe20000410000 */
[----:B------:R-:W-:Y:S01]  /*f990*/  FSETP.NEU.FTZ.AND P0, PT, R4, -INF , PT ;  /* 0xff8000000400780b */ /* 0x000fe20003f1d000 */
[----:B------:R-:W-:Y:S02]  /*f9a0*/  FADD.FTZ R0, -R2, R136 ;  /* 0x0000008802007221 */ /* 0x000fe40000010100 */
[--C-:B------:R-:W-:Y:S01]  /*f9b0*/  FFMA.FTZ R16, R16, c[0x0][0x2d0], -R168.reuse ;  /* 0x0000b40010107a23 */ /* 0x100fe200000108a8 */
[----:B------:R-:W-:Y:S01]  /*f9c0*/  FSEL R3, R4, RZ, P0 ;  /* 0x000000ff04037208 */ /* 0x000fe20000000000 */
[----:B------:R-:W-:Y:S01]  /*f9d0*/  FMUL.FTZ R0, R0, c[0x0][0x2d0] ;  /* 0x0000b40000007a20 */ /* 0x000fe20000410000 */
[----:B------:R-:W-:Y:S01]  /*f9e0*/  FSEL R169, R169, RZ, P0 ;  /* 0x000000ffa9a97208 */ /* 0x000fe20000000000 */
[----:B------:R1:W-:Y:S01]  /*f9f0*/  MUFU.EX2 R226, R16 ;  /* 0x0000001000e27308 */ /* 0x0003e20000000800 */
[--C-:B------:R-:W-:Y:S01]  /*fa00*/  FFMA.FTZ R13, R13, c[0x0][0x2d0], -R168.reuse ;  /* 0x0000b4000d0d7a23 */ /* 0x100fe200000108a8 */
[----:B------:R-:W-:Y:S01]  /*fa10*/  ISETP.GT.AND P0, PT, R222, R228, PT ;  /* 0x000000e4de00720c */ /* 0x000fe20003f04270 */
[--C-:B------:R-:W-:Y:S02]  /*fa20*/  FFMA.FTZ R15, R15, c[0x0][0x2d0], -R168.reuse ;  /* 0x0000b4000f0f7a23 */ /* 0x100fe400000108a8 */
[--C-:B------:R-:W-:Y:S02]  /*fa30*/  FFMA.FTZ R9, R9, c[0x0][0x2d0], -R169.reuse ;  /* 0x0000b40009097a23 */ /* 0x100fe400000108a9 */
[--C-:B------:R-:W-:Y:S02]  /*fa40*/  FFMA.FTZ R12, R12, c[0x0][0x2d0], -R169.reuse ;  /* 0x0000b4000c0c7a23 */ /* 0x100fe400000108a9 */
[--C-:B------:R-:W-:Y:S01]  /*fa50*/  FFMA.FTZ R11, R11, c[0x0][0x2d0], -R169.reuse ;  /* 0x0000b4000b0b7a23 */ /* 0x100fe200000108a9 */
[----:B------:R2:W-:Y:S01]  /*fa60*/  MUFU.EX2 R2, R0 ;  /* 0x0000000000027308 */ /* 0x0005e20000000800 */
[----:B------:R-:W-:Y:S02]  /*fa70*/  FFMA.FTZ R10, R10, c[0x0][0x2d0], -R169 ;  /* 0x0000b4000a0a7a23 */ /* 0x000fe400000108a9 */
[--C-:B------:R-:W-:Y:S07]  /*fa80*/  FFMA.FTZ R14, R14, c[0x0][0x2d0], -R168.reuse ;  /* 0x0000b4000e0e7a23 */ /* 0x100fee00000108a8 */
[----:B------:R-:W3:Y:S01]  /*fa90*/  MUFU.EX2 R227, R13 ;  /* 0x0000000d00e37308 */ /* 0x000ee20000000800 */
[----:B-1----:R-:W1:Y:S09]  /*faa0*/  LDSM.16.MT88.4 R16, [R201+0x4080] ;  /* 0x00408000c910783b */ /* 0x002e720000004200 */
[----:B------:R-:W-:Y:S01]  /*fab0*/  MUFU.EX2 R221, R15 ;  /* 0x0000000f00dd7308 */ /* 0x000fe20000000800 */
[----:B--2---:R-:W-:Y:S02]  /*fac0*/  FADD.FTZ R0, -R3, R7 ;  /* 0x0000000703007221 */ /* 0x004fe40000010100 */
[--C-:B------:R-:W-:Y:S02]  /*fad0*/  FFMA.FTZ R3, R164, c[0x0][0x2d0], -R168.reuse ;  /* 0x0000b400a4037a23 */ /* 0x100fe400000108a8 */
[----:B------:R-:W-:Y:S05]  /*fae0*/  FMUL.FTZ R0, R0, c[0x0][0x2d0] ;  /* 0x0000b40000007a20 */ /* 0x000fea0000410000 */
[----:B------:R-:W2:Y:S10]  /*faf0*/  MUFU.EX2 R199, R14 ;  /* 0x0000000e00c77308 */ /* 0x000eb40000000800 */
[----:B------:R-:W-:Y:S10]  /*fb00*/  MUFU.EX2 R198, R9 ;  /* 0x0000000900c67308 */ /* 0x000ff40000000800 */
[----:B------:R-:W4:Y:S10]  /*fb10*/  MUFU.EX2 R197, R12 ;  /* 0x0000000c00c57308 */ /* 0x000f340000000800 */
[----:B------:R-:W-:Y:S10]  /*fb20*/  MUFU.EX2 R196, R11 ;  /* 0x0000000b00c47308 */ /* 0x000ff40000000800 */
[----:B------:R-:W-:Y:S10]  /*fb30*/  MUFU.EX2 R195, R10 ;  /* 0x0000000a00c37308 */ /* 0x000ff40000000800 */
[----:B------:R-:W5:Y:S10]  /*fb40*/  MUFU.EX2 R0, R0 ;  /* 0x0000000000007308 */ /* 0x000f740000000800 */
[----:B------:R1:W-:Y:S02]  /*fb50*/  MUFU.EX2 R194, R3 ;  /* 0x0000000300c27308 */ /* 0x0003e40000000800 */
[--C-:B-1----:R-:W-:Y:S01]  /*fb60*/  FFMA.FTZ R3, R170, c[0x0][0x2d0], -R168.reuse ;  /* 0x0000b400aa037a23 */ /* 0x102fe200000108a8 */
[----:B---3--:R-:W-:Y:S01]  /*fb70*/  F2FP.PACK_AB R136, R226, R227 ;  /* 0x000000e3e288723e */ /* 0x008fe200000000ff */
[C---:B------:R-:W-:Y:S01]  /*fb80*/  FMUL.FTZ R8, R2.reuse, R140 ;  /* 0x0000008c02087220 */ /* 0x040fe20000410000 */
[----:B--2---:R-:W-:Y:S01]  /*fb90*/  F2FP.PACK_AB R138, R199, R221 ;  /* 0x000000ddc78a723e */ /* 0x004fe200000000ff */
[----:B------:R-:W-:Y:S01]  /*fba0*/  FMUL.FTZ R9, R2, R141 ;  /* 0x0000008d02097220 */ /* 0x000fe20000410000 */
[----:B----4-:R-:W-:Y:S01]  /*fbb0*/  F2FP.PACK_AB R137, R197, R198 ;  /* 0x000000c6c589723e */ /* 0x010fe200000000ff */
[C---:B-----5:R-:W-:Y:S01]  /*fbc0*/  FMUL.FTZ R10, R0.reuse, R142 ;  /* 0x0000008e000a7220 */ /* 0x060fe20000410000 */
[----:B------:R-:W-:Y:S01]  /*fbd0*/  F2FP.PACK_AB R139, R195, R196 ;  /* 0x000000c4c38b723e */ /* 0x000fe200000000ff */
[----:B------:R-:W-:Y:S01]  /*fbe0*/  FMUL.FTZ R11, R0, R143 ;  /* 0x0000008f000b7220 */ /* 0x000fe20000410000 */
[----:B------:R1:W2:Y:S01]  /*fbf0*/  MUFU.EX2 R193, R3 ;  /* 0x0000000300c17308 */ /* 0x0002a20000000800 */
[----:B------:R-:W3:Y:S01]  /*fc00*/  LDSM.16.MT88.4 R140, [R204+0x4080] ;  /* 0x00408000cc8c783b */ /* 0x000ee20000004200 */
[C---:B------:R-:W-:Y:S02]  /*fc10*/  FMUL.FTZ R12, R2.reuse, R144 ;  /* 0x00000090020c7220 */ /* 0x040fe40000410000 */
[----:B------:R-:W-:Y:S02]  /*fc20*/  FMUL.FTZ R13, R2, R145 ;  /* 0x00000091020d7220 */ /* 0x000fe40000410000 */
[C---:B------:R-:W-:Y:S05]  /*fc30*/  HMMA.16816.F32 R8, R136.reuse, R16, R8 ;  /* 0x000000108808723c */ /* 0x040fea0000001808 */
[C---:B------:R-:W-:Y:S02]  /*fc40*/  FMUL.FTZ R14, R0.reuse, R146 ;  /* 0x00000092000e7220 */ /* 0x040fe40000410000 */
[----:B------:R-:W-:Y:S02]  /*fc50*/  FMUL.FTZ R15, R0, R147 ;  /* 0x00000093000f7220 */ /* 0x000fe40000410000 */
[----:B------:R-:W4:Y:S03]  /*fc60*/  LDSM.16.MT88.4 R144, [R203+0x4080] ;  /* 0x00408000cb90783b */ /* 0x000f260000004200 */
[C---:B------:R-:W-:Y:S02]  /*fc70*/  FMUL.FTZ R16, R2.reuse, R148 ;  /* 0x0000009402107220 */ /* 0x040fe40000410000 */
[C---:B------:R-:W-:Y:S03]  /*fc80*/  HMMA.16816.F32 R12, R136.reuse, R18, R12 ;  /* 0x00000012880c723c */ /* 0x040fe6000000180c */
[C---:B------:R-:W-:Y:S02]  /*fc90*/  FMUL.FTZ R17, R2.reuse, R149 ;  /* 0x0000009502117220 */ /* 0x040fe40000410000 */
[----:B------:R-:W-:Y:S02]  /*fca0*/  FMUL.FTZ R20, R2, R152 ;  /* 0x0000009802147220 */ /* 0x000fe40000410000 */
[C---:B------:R-:W-:Y:S02]  /*fcb0*/  FMUL.FTZ R18, R0.reuse, R150 ;  /* 0x0000009600127220 */ /* 0x040fe40000410000 */
[----:B------:R-:W-:Y:S02]  /*fcc0*/  FMUL.FTZ R19, R0, R151 ;  /* 0x0000009700137220 */ /* 0x000fe40000410000 */
[----:B------:R-:W5:Y:S01]  /*fcd0*/  LDSM.16.MT88.4 R148, [R201+0x5880] ;  /* 0x00588000c994783b */ /* 0x000f620000004200 */
[----:B------:R-:W-:Y:S02]  /*fce0*/  FMUL.FTZ R21, R2, R153 ;  /* 0x0000009902157220 */ /* 0x000fe40000410000 */
[C---:B------:R-:W-:Y:S02]  /*fcf0*/  FMUL.FTZ R22, R0.reuse, R154 ;  /* 0x0000009a00167220 */ /* 0x040fe40000410000 */
[C---:B------:R-:W-:Y:S03]  /*fd00*/  HMMA.16816.F32 R16, R136.reuse, R24, R16 ;  /* 0x000000188810723c */ /* 0x040fe60000001810 */
[----:B------:R-:W-:Y:S02]  /*fd10*/  FMUL.FTZ R23, R0, R155 ;  /* 0x0000009b00177220 */ /* 0x000fe40000410000 */
[----:B------:R-:W-:Y:S01]  /*fd20*/  LDSM.16.MT88.4 R152, [R202+0x4880] ;  /* 0x00488000ca98783b */ /* 0x000fe20000004200 */
[C---:B------:R-:W-:Y:S02]  /*fd30*/  FMUL.FTZ R28, R2.reuse, R160 ;  /* 0x000000a0021c7220 */ /* 0x040fe40000410000 */
[C---:B------:R-:W-:Y:S02]  /*fd40*/  FMUL.FTZ R24, R2.reuse, R156 ;  /* 0x0000009c02187220 */ /* 0x040fe40000410000 */
[C---:B------:R-:W-:Y:S03]  /*fd50*/  HMMA.16816.F32 R20, R136.reuse, R26, R20 ;  /* 0x0000001a8814723c */ /* 0x040fe60000001814 */
[C---:B------:R-:W-:Y:S02]  /*fd60*/  FMUL.FTZ R25, R2.reuse, R157 ;  /* 0x0000009d02197220 */ /* 0x040fe40000410000 */
[----:B------:R-:W-:Y:S02]  /*fd70*/  FMUL.FTZ R29, R2, R161 ;  /* 0x000000a1021d7220 */ /* 0x000fe40000410000 */
[C---:B------:R-:W-:Y:S02]  /*fd80*/  FMUL.FTZ R26, R0.reuse, R158 ;  /* 0x0000009e001a7220 */ /* 0x040fe40000410000 */
[C---:B------:R-:W-:Y:S02]  /*fd90*/  FMUL.FTZ R27, R0.reuse, R159 ;  /* 0x0000009f001b7220 */ /* 0x040fe40000410000 */
[----:B------:R-:W-:Y:S01]  /*fda0*/  LDSM.16.MT88.4 R156, [R203+0x4880] ;  /* 0x00488000cb9c783b */ /* 0x000fe20000004200 */
[C---:B------:R-:W-:Y:S02]  /*fdb0*/  FMUL.FTZ R30, R0.reuse, R162 ;  /* 0x000000a2001e7220 */ /* 0x040fe40000410000 */
[----:B------:R-:W-:Y:S02]  /*fdc0*/  FMUL.FTZ R31, R0, R163 ;  /* 0x000000a3001f7220 */ /* 0x000fe40000410000 */
[C---:B---3--:R-:W-:Y:S03]  /*fdd0*/  HMMA.16816.F32 R24, R136.reuse, R140, R24 ;  /* 0x0000008c8818723c */ /* 0x048fe60000001818 */
[----:B------:R-:W-:Y:S01]  /*fde0*/  LDSM.16.MT88.4 R160, [R201+0x7880] ;  /* 0x00788000c9a0783b */ /* 0x000fe20000004200 */
[--C-:B-1----:R-:W-:Y:S02]  /*fdf0*/  FFMA.FTZ R3, R177, c[0x0][0x2d0], -R168.reuse ;  /* 0x0000b400b1037a23 */ /* 0x102fe400000108a8 */
[C---:B------:R-:W-:Y:S02]  /*fe00*/  FMUL.FTZ R32, R2.reuse, R32 ;  /* 0x0000002002207220 */ /* 0x040fe40000410000 */
[C---:B------:R-:W-:Y:S01]  /*fe10*/  HMMA.16816.F32 R28, R136.reuse, R142, R28 ;  /* 0x0000008e881c723c */ /* 0x040fe2000000181c */
[----:B------:R1:W-:Y:S02]  /*fe20*/  MUFU.EX2 R192, R3 ;  /* 0x0000000300c07308 */ /* 0x0003e40000000800 */
[----:B------:R-:W3:Y:S01]  /*fe30*/  LDSM.16.MT88.4 R140, [R202+0x5880] ;  /* 0x00588000ca8c783b */ /* 0x000ee20000004200 */
[----:B------:R-:W-:Y:S02]  /*fe40*/  FMUL.FTZ R33, R2, R33 ;  /* 0x0000002102217220 */ /* 0x000fe40000410000 */
[C---:B------:R-:W-:Y:S02]  /*fe50*/  FMUL.FTZ R34, R0.reuse, R34 ;  /* 0x0000002200227220 */ /* 0x040fe40000410000 */
[----:B------:R-:W-:Y:S04]  /*fe60*/  FMUL.FTZ R35, R0, R35 ;  /* 0x0000002300237220 */ /* 0x000fe80000410000 */
[C---:B------:R-:W-:Y:S02]  /*fe70*/  FMUL.FTZ R36, R2.reuse, R36 ;  /* 0x0000002402247220 */ /* 0x040fe40000410000 */
[----:B------:R-:W-:Y:S01]  /*fe80*/  FMUL.FTZ R37, R2, R37 ;  /* 0x0000002502257220 */ /* 0x000fe20000410000 */
[C---:B----4-:R-:W-:Y:S03]  /*fe90*/  HMMA.16816.F32 R32, R136.reuse, R144, R32 ;  /* 0x000000908820723c */ /* 0x050fe60000001820 */
[C---:B------:R-:W-:Y:S02]  /*fea0*/  FMUL.FTZ R38, R0.reuse, R38 ;  /* 0x0000002600267220 */ /* 0x040fe40000410000 */
[----:B------:R-:W-:Y:S02]  /*feb0*/  FMUL.FTZ R39, R0, R39 ;  /* 0x0000002700277220 */ /* 0x000fe40000410000 */
[C---:B------:R-:W-:Y:S02]  /*fec0*/  FMUL.FTZ R40, R2.reuse, R40 ;  /* 0x0000002802287220 */ /* 0x040fe40000410000 */
[----:B------:R-:W-:Y:S03]  /*fed0*/  FMUL.FTZ R41, R2, R41 ;  /* 0x0000002902297220 */ /* 0x000fe60000410000 */
[C---:B------:R-:W-:Y:S01]  /*fee0*/  HMMA.16816.F32 R36, R136.reuse, R146, R36 ;  /* 0x000000928824723c */ /* 0x040fe20000001824 */
[----:B------:R-:W4:Y:S02]  /*fef0*/  LDSM.16.MT88.4 R144, [R204+0x5880] ;  /* 0x00588000cc90783b */ /* 0x000f240000004200 */
[C---:B------:R-:W-:Y:S02]  /*ff00*/  FMUL.FTZ R42, R0.reuse, R42 ;  /* 0x0000002a002a7220 */ /* 0x040fe40000410000 */
[----:B------:R-:W-:Y:S02]  /*ff10*/  FMUL.FTZ R43, R0, R43 ;  /* 0x0000002b002b7220 */ /* 0x000fe40000410000 */
[--C-:B-1----:R-:W-:Y:S02]  /*ff20*/  FFMA.FTZ R3, R178, c[0x0][0x2d0], -R168.reuse ;  /* 0x0000b400b2037a23 */ /* 0x102fe400000108a8 */
[C---:B------:R-:W-:Y:S02]  /*ff30*/  FMUL.FTZ R44, R2.reuse, R44 ;  /* 0x0000002c022c7220 */ /* 0x040fe40000410000 */
[----:B------:R1:W1:Y:S01]  /*ff40*/  MUFU.EX2 R191, R3 ;  /* 0x0000000300bf7308 */ /* 0x0002620000000800 */
[C---:B-----5:R-:W-:Y:S03]  /*ff50*/  HMMA.16816.F32 R40, R136.reuse, R148, R40 ;  /* 0x000000948828723c */ /* 0x060fe60000001828 */
[----:B------:R-:W-:Y:S02]  /*ff60*/  FMUL.FTZ R45, R2, R45 ;  /* 0x0000002d022d7220 */ /* 0x000fe40000410000 */
[C---:B------:R-:W-:Y:S02]  /*ff70*/  FMUL.FTZ R46, R0.reuse, R46 ;  /* 0x0000002e002e7220 */ /* 0x040fe40000410000 */
[----:B------:R-:W-:Y:S02]  /*ff80*/  FMUL.FTZ R47, R0, R47 ;  /* 0x0000002f002f7220 */ /* 0x000fe40000410000 */
[C---:B------:R-:W-:Y:S03]  /*ff90*/  FMUL.FTZ R48, R2.reuse, R48 ;  /* 0x0000003002307220 */ /* 0x040fe60000410000 */
[----:B------:R-:W-:Y:S02]  /*ffa0*/  FMUL.FTZ R49, R2, R49 ;  /* 0x0000003102317220 */ /* 0x000fe40000410000 */
[C---:B------:R-:W-:Y:S01]  /*ffb0*/  HMMA.16816.F32 R44, R136.reuse, R150, R44 ;  /* 0x00000096882c723c */ /* 0x040fe2000000182c */
[----:B------:R-:W5:Y:S02]  /*ffc0*/  LDSM.16.MT88.4 R148, [R203+0x5880] ;  /* 0x00588000cb94783b */ /* 0x000f640000004200 */
[C---:B------:R-:W-:Y:S02]  /*ffd0*/  FMUL.FTZ R50, R0.reuse, R50 ;  /* 0x0000003200327220 */ /* 0x040fe40000410000 */
[----:B------:R-:W-:Y:S02]  /*ffe0*/  FMUL.FTZ R51, R0, R51 ;  /* 0x0000003300337220 */ /* 0x000fe40000410000 */
[C---:B------:R-:W-:Y:S02]  /*fff0*/  FMUL.FTZ R52, R2.reuse, R52 ;  /* 0x0000003402347220 */ /* 0x040fe40000410000 */
[--C-:B-1----:R-:W-:Y:S03]  /*10000*/  FFMA.FTZ R3, R171, c[0x0][0x2d0], -R169.reuse ;  /* 0x0000b400ab037a23 */ /* 0x102fe600000108a9 */
[C---:B---3--:R-:W-:Y:S01]  /*10010*/  HMMA.16816.F32 R48, R136.reuse, R140, R48 ;  /* 0x0000008c8830723c */ /* 0x048fe20000001830 */
[----:B------:R1:W-:Y:S02]  /*10020*/  MUFU.EX2 R190, R3 ;  /* 0x0000000300be7308 */ /* 0x0003e40000000800 */
[----:B------:R-:W-:Y:S02]  /*10030*/  FMUL.FTZ R53, R2, R53 ;  /* 0x0000003502357220 */ /* 0x000fe40000410000 */
[C---:B------:R-:W-:Y:S02]  /*10040*/  FMUL.FTZ R54, R0.reuse, R54 ;  /* 0x0000003600367220 */ /* 0x040fe40000410000 */
[----:B------:R-:W-:Y:S02]  /*10050*/  FMUL.FTZ R55, R0, R55 ;  /* 0x0000003700377220 */ /* 0x000fe40000410000 */
[C---:B------:R-:W-:Y:S03]  /*10060*/  FMUL.FTZ R56, R2.reuse, R56 ;  /* 0x0000003802387220 */ /* 0x040fe60000410000 */
[----:B------:R-:W-:Y:S02]  /*10070*/  FMUL.FTZ R57, R2, R57 ;  /* 0x0000003902397220 */ /* 0x000fe40000410000 */
        /* <DEDUP_REMOVED lines=13> */
[----:B------:R-:W2:Y:S02]  /*10150*/  LDSM.16.MT88.4 R144, [R202+0x7080] ;  /* 0x00708000ca90783b */ /* 0x000ea40000004200 */
[----:B------:R-:W-:Y:S02]  /*10160*/  FMUL.FTZ R65, R2, R65 ;  /* 0x0000004102417220 */ /* 0x000fe40000410000 */
[C---:B------:R-:W-:Y:S02]  /*10170*/  FMUL.FTZ R66, R0.reuse, R66 ;  /* 0x0000004200427220 */ /* 0x040fe40000410000 */
[----:B------:R-:W-:Y:S02]  /*10180*/  FMUL.FTZ R67, R0, R67 ;  /* 0x0000004300437220 */ /* 0x000fe40000410000 */
[C---:B------:R-:W-:Y:S03]  /*10190*/  FMUL.FTZ R68, R2.reuse, R68 ;  /* 0x0000004402447220 */ /* 0x040fe60000410000 */
[----:B------:R-:W-:Y:S02]  /*101a0*/  FMUL.FTZ R69, R2, R69 ;  /* 0x0000004502457220 */ /* 0x000fe40000410000 */
[C---:B-----5:R-:W-:Y:S03]  /*101b0*/  HMMA.16816.F32 R64, R136.reuse, R148, R64 ;  /* 0x000000948840723c */ /* 0x060fe60000001840 */
[C---:B------:R-:W-:Y:S02]  /*101c0*/  FMUL.FTZ R70, R0.reuse, R70 ;  /* 0x0000004600467220 */ /* 0x040fe40000410000 */
[----:B------:R-:W-:Y:S02]  /*101d0*/  FMUL.FTZ R71, R0, R71 ;  /* 0x0000004700477220 */ /* 0x000fe40000410000 */
[----:B------:R-:W-:Y:S02]  /*101e0*/  FMUL.FTZ R72, R2, R72 ;  /* 0x0000004802487220 */ /* 0x000fe40000410000 */
[--C-:B-1----:R-:W-:Y:S03]  /*101f0*/  FFMA.FTZ R3, R166, c[0x0][0x2d0], -R169.reuse ;  /* 0x0000b400a6037a23 */ /* 0x102fe600000108a9 */
        /* <DEDUP_REMOVED lines=17> */
[----:B-----5:R-:W-:Y:S02]  /*10310*/  FFMA.FTZ R3, R165, c[0x0][0x2d0], -R169 ;  /* 0x0000b400a5037a23 */ /* 0x020fe400000108a9 */
[----:B------:R-:W-:Y:S02]  /*10320*/  LDSM.16.MT88.4 R164, [R202+0x7880] ;  /* 0x00788000caa4783b */ /* 0x000fe40000004200 */
[----:B------:R5:W1:Y:S01]  /*10330*/  MUFU.EX2 R187, R3 ;  /* 0x0000000300bb7308 */ /* 0x000a620000000800 */
[C---:B--2---:R-:W-:Y:S03]  /*10340*/  HMMA.16816.F32 R80, R136.reuse, R144, R80 ;  /* 0x000000908850723c */ /* 0x044fe60000001850 */
[C---:B------:R-:W-:Y:S02]  /*10350*/  FMUL.FTZ R84, R2.reuse, R84 ;  /* 0x0000005402547220 */ /* 0x040fe40000410000 */
[----:B------:R-:W-:Y:S02]  /*10360*/  FMUL.FTZ R85, R2, R85 ;  /* 0x0000005502557220 */ /* 0x000fe40000410000 */
[C---:B------:R-:W-:Y:S02]  /*10370*/  FMUL.FTZ R86, R0.reuse, R86 ;  /* 0x0000005600567220 */ /* 0x040fe40000410000 */
[----:B------:R-:W-:Y:S03]  /*10380*/  FMUL.FTZ R87, R0, R87 ;  /* 0x0000005700577220 */ /* 0x000fe60000410000 */
[C---:B------:R-:W-:Y:S02]  /*10390*/  FMUL.FTZ R88, R2.reuse, R88 ;  /* 0x0000005802587220 */ /* 0x040fe40000410000 */
[----:B------:R-:W-:Y:S02]  /*103a0*/  FMUL.FTZ R89, R2, R89 ;  /* 0x0000005902597220 */ /* 0x000fe40000410000 */
[C---:B------:R-:W-:Y:S01]  /*103b0*/  HMMA.16816.F32 R84, R136.reuse, R146, R84 ;  /* 0x000000928854723c */ /* 0x040fe20000001854 */
[----:B------:R-:W2:Y:S02]  /*103c0*/  LDSM.16.MT88.4 R144, [R201+0x8880] ;  /* 0x00888000c990783b */ /* 0x000ea40000004200 */
[C---:B------:R-:W-:Y:S02]  /*103d0*/  FMUL.FTZ R90, R0.reuse, R90 ;  /* 0x0000005a005a7220 */ /* 0x040fe40000410000 */
[----:B------:R-:W-:Y:S02]  /*103e0*/  FMUL.FTZ R91, R0, R91 ;  /* 0x0000005b005b7220 */ /* 0x000fe40000410000 */
[--C-:B-----5:R-:W-:Y:S02]  /*103f0*/  FFMA.FTZ R3, R179, c[0x0][0x2d0], -R168.reuse ;  /* 0x0000b400b3037a23 */ /* 0x120fe400000108a8 */
[----:B------:R-:W-:Y:S02]  /*10400*/  LDSM.16.MT88.4 R176, [R202+0x6880] ;  /* 0x00688000cab0783b */ /* 0x000fe40000004200 */
[----:B------:R5:W2:Y:S01]  /*10410*/  MUFU.EX2 R186, R3 ;  /* 0x0000000300ba7308 */ /* 0x000aa20000000800 */
[C---:B-1----:R-:W-:Y:S03]  /*10420*/  HMMA.16816.F32 R88, R136.reuse, R148, R88 ;  /* 0x000000948858723c */ /* 0x042fe60000001858 */
[C---:B------:R-:W-:Y:S02]  /*10430*/  FMUL.FTZ R92, R2.reuse, R92 ;  /* 0x0000005c025c7220 */ /* 0x040fe40000410000 */
[----:B------:R-:W-:Y:S02]  /*10440*/  FMUL.FTZ R93, R2, R93 ;  /* 0x0000005d025d7220 */ /* 0x000fe40000410000 */
[C---:B------:R-:W-:Y:S02]  /*10450*/  FMUL.FTZ R94, R0.reuse, R94 ;  /* 0x0000005e005e7220 */ /* 0x040fe40000410000 */
[----:B------:R-:W-:Y:S03]  /*10460*/  FMUL.FTZ R95, R0, R95 ;  /* 0x0000005f005f7220 */ /* 0x000fe60000410000 */
[C---:B------:R-:W-:Y:S02]  /*10470*/  FMUL.FTZ R96, R2.reuse, R96 ;  /* 0x0000006002607220 */ /* 0x040fe40000410000 */
[----:B------:R-:W-:Y:S02]  /*10480*/  FMUL.FTZ R97, R2, R97 ;  /* 0x0000006102617220 */ /* 0x000fe40000410000 */
[C---:B------:R-:W-:Y:S01]  /*10490*/  HMMA.16816.F32 R92, R136.reuse, R150, R92 ;  /* 0x00000096885c723c */ /* 0x040fe2000000185c */
[----:B------:R-:W1:Y:S02]  /*104a0*/  LDSM.16.MT88.4 R148, [R202+0x8880] ;  /* 0x00888000ca94783b */ /* 0x000e640000004200 */
        /* <DEDUP_REMOVED lines=51> */
[--C-:B-----5:R-:W-:Y:S02]  /*107e0*/  FFMA.FTZ R3, R180, c[0x0][0x2d0], -R168.reuse ;  /* 0x0000b400b4037a23 */ /* 0x120fe400000108a8 */
[----:B------:R-:W-:Y:S02]  /*107f0*/  FFMA.FTZ R2, R2, R231, R227 ;  /* 0x000000e702027223 */ /* 0x000fe400000100e3 */
[----:B------:R2:W-:Y:S01]  /*10800*/  MUFU.EX2 R185, R3 ;  /* 0x0000000300b97308 */ /* 0x0005e20000000800 */
[----:B------:R-:W-:Y:S01]  /*10810*/  HMMA.16816.F32 R132, R136, R146, R132 ;  /* 0x000000928884723c */ /* 0x000fe20000001884 */
[----:B------:R-:W5:Y:S06]  /*10820*/  LDSM.16.MT88.4 R144, [R201+0x6080] ;  /* 0x00608000c990783b */ /* 0x000f6c0000004200 */
[----:B------:R-:W-:Y:S02]  /*10830*/  F2FP.PACK_AB R136, R193, R194 ;  /* 0x000000c2c188723e */ /* 0x000fe400000000ff */
[----:B------:R-:W-:Y:S03]  /*10840*/  F2FP.PACK_AB R138, R191, R192 ;  /* 0x000000c0bf8a723e */ /* 0x000fe600000000ff */
[----:B----4-:R-:W-:Y:S02]  /*10850*/  F2FP.PACK_AB R137, R189, R190 ;  /* 0x000000bebd89723e */ /* 0x010fe400000000ff */
[----:B------:R-:W-:Y:S07]  /*10860*/  F2FP.PACK_AB R139, R187, R188 ;  /* 0x000000bcbb8b723e */ /* 0x000fee00000000ff */
[C---:B-1----:R-:W-:Y:S03]  /*10870*/  HMMA.16816.F32 R8, R136.reuse, R148, R8 ;  /* 0x000000948808723c */ /* 0x042fe60000001808 */
[--C-:B--2---:R-:W-:Y:S02]  /*10880*/  FFMA.FTZ R3, R181, c[0x0][0x2d0], -R168.reuse ;  /* 0x0000b400b5037a23 */ /* 0x104fe400000108a8 */
[----:B------:R-:W-:Y:S02]  /*10890*/  FFMA.FTZ R168, R182, c[0x0][0x2d0], -R168 ;  /* 0x0000b400b6a87a23 */ /* 0x000fe400000108a8 */
[----:B------:R1:W-:Y:S01]  /*108a0*/  MUFU.EX2 R184, R3 ;  /* 0x0000000300b87308 */ /* 0x0003e20000000800 */
[C---:B------:R-:W-:Y:S01]  /*108b0*/  HMMA.16816.F32 R12, R136.reuse, R150, R12 ;  /* 0x00000096880c723c */ /* 0x040fe2000000180c */
[----:B------:R-:W2:Y:S07]  /*108c0*/  LDSM.16.MT88.4 R148, [R202+0x6080] ;  /* 0x00608000ca94783b */ /* 0x000eae0000004200 */
[C---:B------:R-:W-:Y:S01]  /*108d0*/  HMMA.16816.F32 R16, R136.reuse, R152, R16 ;  /* 0x000000988810723c */ /* 0x040fe20000001810 */
[----:B------:R-:W-:Y:S07]  /*108e0*/  MUFU.EX2 R183, R168 ;  /* 0x000000a800b77308 */ /* 0x000fee0000000800 */
[C---:B------:R-:W-:Y:S01]  /*108f0*/  HMMA.16816.F32 R20, R136.reuse, R154, R20 ;  /* 0x0000009a8814723c */ /* 0x040fe20000001814 */
[----:B------:R-:W-:Y:S03]  /*10900*/  LDSM.16.MT88.4 R152, [R203+0x6080] ;  /* 0x00608000cb98783b */ /* 0x000fe60000004200 */
[--C-:B-1----:R-:W-:Y:S04]  /*10910*/  FFMA.FTZ R3, R172, c[0x0][0x2d0], -R169.reuse ;  /* 0x0000b400ac037a23 */ /* 0x102fe800000108a9 */
[C---:B---3--:R-:W-:Y:S01]  /*10920*/  HMMA.16816.F32 R24, R136.reuse, R140, R24 ;  /* 0x0000008c8818723c */ /* 0x048fe20000001818 */
[----:B------:R1:W3:Y:S07]  /*10930*/  MUFU.EX2 R182, R3 ;  /* 0x0000000300b67308 */ /* 0x0002ee0000000800 */
[C---:B------:R-:W-:Y:S01]  /*10940*/  HMMA.16816.F32 R28, R136.reuse, R142, R28 ;  /* 0x0000008e881c723c */ /* 0x040fe2000000181c */
[----:B------:R-:W4:Y:S07]  /*10950*/  LDSM.16.MT88.4 R140, [R204+0x6080] ;  /* 0x00608000cc8c783b */ /* 0x000f2e0000004200 */
[C---:B------:R-:W-:Y:S08]  /*10960*/  HMMA.16816.F32 R32, R136.reuse, R156, R32 ;  /* 0x0000009c8820723c */ /* 0x040ff00000001820 */
[C---:B------:R-:W-:Y:S01]  /*10970*/  HMMA.16816.F32 R36, R136.reuse, R158, R36 ;  /* 0x0000009e8824723c */ /* 0x040fe20000001824 */
[----:B------:R-:W3:Y:S03]  /*10980*/  LDSM.16.MT88.4 R156, [R204+0x7880] ;  /* 0x00788000cc9c783b */ /* 0x000ee60000004200 */
[--C-:B-1----:R-:W-:Y:S04]  /*10990*/  FFMA.FTZ R3, R173, c[0x0][0x2d0], -R169.reuse ;  /* 0x0000b400ad037a23 */ /* 0x102fe800000108a9 */
[C---:B-----5:R-:W-:Y:S01]  /*109a0*/  HMMA.16816.F32 R40, R136.reuse, R144, R40 ;  /* 0x000000908828723c */ /* 0x060fe20000001828 */
[----:B------:R1:W5:Y:S07]  /*109b0*/  MUFU.EX2 R181, R3 ;  /* 0x0000000300b57308 */ /* 0x00036e0000000800 */
[C---:B------:R-:W-:Y:S01]  /*109c0*/  HMMA.16816.F32 R44, R136.reuse, R146, R44 ;  /* 0x00000092882c723c */ /* 0x040fe2000000182c */
[----:B------:R-:W3:Y:S07]  /*109d0*/  LDSM.16.MT88.4 R144, [R203+0x7880] ;  /* 0x00788000cb90783b */ /* 0x000eee0000004200 */
[C---:B--2---:R-:W-:Y:S08]  /*109e0*/  HMMA.16816.F32 R48, R136.reuse, R148, R48 ;  /* 0x000000948830723c */ /* 0x044ff00000001830 */
[C---:B------:R-:W-:Y:S01]  /*109f0*/  HMMA.16816.F32 R52, R136.reuse, R150, R52 ;  /* 0x000000968834723c */ /* 0x040fe20000001834 */
[----:B------:R-:W-:Y:S03]  /*10a00*/  LDSM.16.MT88.4 R148, [R202+0x9080] ;  /* 0x00908000ca94783b */ /* 0x000fe60000004200 */
[--C-:B-1----:R-:W-:Y:S04]  /*10a10*/  FFMA.FTZ R3, R174, c[0x0][0x2d0], -R169.reuse ;  /* 0x0000b400ae037a23 */ /* 0x102fe800000108a9 */
[C---:B----4-:R-:W-:Y:S01]  /*10a20*/  HMMA.16816.F32 R56, R136.reuse, R140, R56 ;  /* 0x0000008c8838723c */ /* 0x050fe20000001838 */
[----:B------:R1:W2:Y:S07]  /*10a30*/  MUFU.EX2 R180, R3 ;  /* 0x0000000300b47308 */ /* 0x0002ae0000000800 */
[C---:B------:R-:W-:Y:S01]  /*10a40*/  HMMA.16816.F32 R60, R136.reuse, R142, R60 ;  /* 0x0000008e883c723c */ /* 0x040fe2000000183c */
[----:B------:R-:W4:Y:S07]  /*10a50*/  LDSM.16.MT88.4 R140, [R201+0x9080] ;  /* 0x00908000c98c783b */ /* 0x000f2e0000004200 */
[C---:B------:R-:W-:Y:S08]  /*10a60*/  HMMA.16816.F32 R64, R136.reuse, R152, R64 ;  /* 0x000000988840723c */ /* 0x040ff00000001840 */
[C---:B------:R-:W-:Y:S01]  /*10a70*/  HMMA.16816.F32 R68, R136.reuse, R154, R68 ;  /* 0x0000009a8844723c */ /* 0x040fe20000001844 */
[----:B------:R-:W2:Y:S03]  /*10a80*/  LDSM.16.MT88.4 R152, [R204+0x9080] ;  /* 0x00908000cc98783b */ /* 0x000ea60000004200 */
[----:B-1----:R-:W-:Y:S04]  /*10a90*/  FFMA.FTZ R3, R175, c[0x0][0x2d0], -R169 ;  /* 0x0000b400af037a23 */ /* 0x002fe800000108a9 */
[C---:B------:R-:W-:Y:S01]  /*10aa0*/  HMMA.16816.F32 R72, R136.reuse, R160, R72 ;  /* 0x000000a08848723c */ /* 0x040fe20000001848 */
[----:B------:R-:W-:Y:S01]  /*10ab0*/  LDSM.16.MT88.4 R168, [R203+0x5080] ;  /* 0x00508000cba8783b */ /* 0x000fe20000004200 */
[----:B------:R1:W1:Y:S06]  /*10ac0*/  MUFU.EX2 R7, R3 ;  /* 0x0000000300077308 */ /* 0x00026c0000000800 */
[C---:B------:R-:W-:Y:S01]  /*10ad0*/  HMMA.16816.F32 R76, R136.reuse, R162, R76 ;  /* 0x000000a2884c723c */ /* 0x040fe2000000184c */
[----:B------:R-:W-:Y:S07]  /*10ae0*/  LDSM.16.MT88.4 R160, [R202+0x5080] ;  /* 0x00508000caa0783b */ /* 0x000fee0000004200 */
[C---:B------:R-:W-:Y:S01]  /*10af0*/  HMMA.16816.F32 R80, R136.reuse, R164, R80 ;  /* 0x000000a48850723c */ /* 0x040fe20000001850 */
[----:B------:R-:W-:Y:S07]  /*10b00*/  LDSM.16.MT88.4 R172, [R201+0x6880] ;  /* 0x00688000c9ac783b */ /* 0x000fee0000004200 */
[C---:B------:R-:W-:Y:S01]  /*10b10*/  HMMA.16816.F32 R84, R136.reuse, R166, R84 ;  /* 0x000000a68854723c */ /* 0x040fe20000001854 */
[----:B------:R-:W-:Y:S03]  /*10b20*/  LDSM.16.MT88.4 R164, [R204+0x5080] ;  /* 0x00508000cca4783b */ /* 0x000fe60000004200 */
[----:B-1----:R-:W-:Y:S02]  /*10b30*/  FFMA.FTZ R3, R0, R230, R198 ;  /* 0x000000e600037223 */ /* 0x002fe400000100c6 */
[----:B------:R-:W-:Y:S02]  /*10b40*/  FADD.FTZ R0, R226, R2 ;  /* 0x00000002e2007221 */ /* 0x000fe40000010000 */
[C---:B---3--:R-:W-:Y:S04]  /*10b50*/  HMMA.16816.F32 R88, R136.reuse, R156, R88 ;  /* 0x0000009c8858723c */ /* 0x048fe80000001858 */
[----:B------:R-:W-:Y:S02]  /*10b60*/  FADD.FTZ R2, R197, R3 ;  /* 0x00000003c5027221 */ /* 0x000fe40000010000 */
[----:B------:R-:W-:Y:S02]  /*10b70*/  FADD.FTZ R0, R221, R0 ;  /* 0x00000000dd007221 */ /* 0x000fe40000010000 */
[C---:B------:R-:W-:Y:S01]  /*10b80*/  HMMA.16816.F32 R92, R136.reuse, R158, R92 ;  /* 0x0000009e885c723c */ /* 0x040fe2000000185c */
[----:B------:R-:W-:Y:S03]  /*10b90*/  LDSM.16.MT88.4 R156, [R201+0x5080] ;  /* 0x00508000c99c783b */ /* 0x000fe60000004200 */
[----:B------:R-:W-:Y:S02]  /*10ba0*/  FADD.FTZ R2, R196, R2 ;  /* 0x00000002c4027221 */ /* 0x000fe40000010000 */
[----:B------:R-:W-:Y:S02]  /*10bb0*/  FADD.FTZ R0, R199, R0 ;  /* 0x00000000c7007221 */ /* 0x000fe40000010000 */
[C---:B------:R-:W-:Y:S04]  /*10bc0*/  HMMA.16816.F32 R96, R136.reuse, R144, R96 ;  /* 0x000000908860723c */ /* 0x040fe80000001860 */
[----:B------:R-:W-:Y:S02]  /*10bd0*/  FADD.FTZ R2, R195, R2 ;  /* 0x00000002c3027221 */ /* 0x000fe40000010000 */
[----:B------:R-:W-:Y:S02]  /*10be0*/  FADD.FTZ R0, R194, R0 ;  /* 0x00000000c2007221 */ /* 0x000fe40000010000 */
[C---:B------:R-:W-:Y:S01]  /*10bf0*/  HMMA.16816.F32 R100, R136.reuse, R146, R100 ;  /* 0x000000928864723c */ /* 0x040fe20000001864 */
[----:B------:R-:W1:Y:S03]  /*10c00*/  LDSM.16.MT88.4 R144, [R203+0x9080] ;  /* 0x00908000cb90783b */ /* 0x000e660000004200 */
[----:B------:R-:W-:Y:S02]  /*10c10*/  FADD.FTZ R2, R190, R2 ;  /* 0x00000002be027221 */ /* 0x000fe40000010000 */
[----:B------:R-:W-:Y:S02]  /*10c20*/  FADD.FTZ R0, R193, R0 ;  /* 0x00000000c1007221 */ /* 0x000fe40000010000 */
[C---:B----4-:R-:W-:Y:S04]  /*10c30*/  HMMA.16816.F32 R104, R136.reuse, R140, R104 ;  /* 0x0000008c8868723c */ /* 0x050fe80000001868 */
        /* <DEDUP_REMOVED lines=12> */
[----:B-----5:R-:W-:Y:S02]  /*10d00*/  FADD.FTZ R0, R181, R3 ;  /* 0x00000003b5007221 */ /* 0x020fe40000010000 */
[----:B------:R-:W-:Y:S02]  /*10d10*/  FADD.FTZ R2, R184, R2 ;  /* 0x00000002b8027221 */ /* 0x000fe40000010000 */
[C---:B------:R-:W-:Y:S04]  /*10d20*/  HMMA.16816.F32 R124, R136.reuse, R154, R124 ;  /* 0x0000009a887c723c */ /* 0x040fe8000000187c */
[----:B------:R-:W-:Y:S02]  /*10d30*/  FADD.FTZ R0, R180, R0 ;  /* 0x00000000b4007221 */ /* 0x000fe40000010000 */
[----:B------:R-:W-:Y:S02]  /*10d40*/  FADD.FTZ R231, R183, R2 ;  /* 0x00000002b7e77221 */ /* 0x000fe40000010000 */
[C---:B-1----:R-:W-:Y:S04]  /*10d50*/  HMMA.16816.F32 R128, R136.reuse, R144, R128 ;  /* 0x000000908880723c */ /* 0x042fe80000001880 */
[----:B------:R-:W-:Y:S01]  /*10d60*/  FADD.FTZ R230, R7, R0 ;  /* 0x0000000007e67221 */ /* 0x000fe20000010000 */
[----:B------:R-:W-:Y:S03]  /*10d70*/  IADD3 R0, R222, -0x1, RZ ;  /* 0xffffffffde007810 */ /* 0x000fe60007ffe0ff */
[----:B------:R-:W-:Y:S04]  /*10d80*/  HMMA.16816.F32 R132, R136, R146, R132 ;  /* 0x000000928884723c */ /* 0x000fe80000001884 */
[----:B------:R-:W-:Y:S03]  /*10d90*/  MOV R222, R0 ;  /* 0x0000000000de7202 */ /* 0x000fe60000000f00 */
[----:B------:R-:W-:Y:S02]  /*10da0*/  F2FP.PACK_AB R136, R185, R186 ;  /* 0x000000bab988723e */ /* 0x000fe400000000ff */
[----:B------:R-:W-:Y:S03]  /*10db0*/  F2FP.PACK_AB R138, R183, R184 ;  /* 0x000000b8b78a723e */ /* 0x000fe600000000ff */
[----:B------:R-:W-:Y:S02]  /*10dc0*/  F2FP.PACK_AB R137, R181, R182 ;  /* 0x000000b6b589723e */ /* 0x000fe400000000ff */
[----:B------:R-:W-:Y:S02]  /*10dd0*/  F2FP.PACK_AB R139, R7, R180 ;  /* 0x000000b4078b723e */ /* 0x000fe400000000ff */
[----:B------:R-:W-:Y:S05]  /*10de0*/  MOV R7, R4 ;  /* 0x0000000400077202 */ /* 0x000fea0000000f00 */
[C---:B------:R-:W-:Y:S01]  /*10df0*/  HMMA.16816.F32 R140, R136.reuse, R156, R8 ;  /* 0x0000009c888c723c */ /* 0x040fe20000001808 */
        /* <DEDUP_REMOVED lines=40> */
[----:B------:R-:W-:Y:S07]  /*11080*/  HMMA.16816.F32 R132, R136, R18, R132 ;  /* 0x000000128884723c */ /* 0x000fee0000001884 */
[----:B------:R-:W-:Y:S01]  /*11090*/  MOV R136, R6 ;  /* 0x0000000600887202 */ /* 0x000fe20000000f00 */
[----:B------:R-:W-:-:S05]  /*110a0*/  @P0 BRA `(.L_x_1246) ;  /* 0xffffc3e000000947 */ /* 0x000fca000383ffff */
[----:B------:R-:W2:Y:S01]  /*110b0*/  LDL R3, [R1+0x4] ;  /* 0x0000040001037983 */ /* 0x000ea20000100800 */
[----:B------:R-:W-:Y:S01]  /*110c0*/  IMAD.MOV.U32 R7, RZ, RZ, R4 ;  /* 0x000000ffff077224 */ /* 0x000fe200078e0004 */
[----:B------:R-:W-:Y:S01]  /*110d0*/  MOV R222, R0 ;  /* 0x0000000000de7202 */ /* 0x000fe20000000f00 */
[----:B------:R-:W-:Y:S01]  /*110e0*/  IMAD.MOV.U32 R136, RZ, RZ, R6 ;  /* 0x000000ffff887224 */ /* 0x000fe200078e0006 */
[----:B--2---:R-:W-:-:S07]  /*110f0*/  SHF.L.U32 R3, R3, 0x7, RZ ;  /* 0x0000000703037819 */ /* 0x004fce00000006ff */
.L_x_1223:
[----:B------:R-:W2:Y:S04]  /*11100*/  LDL R2, [R1+0x64] ;  /* 0x0000640001027983 */ /* 0x000ea80000100800 */
[----:B------:R-:W3:Y:S01]  /*11110*/  LDL R4, [R1+0x58] ;  /* 0x0000580001047983 */ /* 0x000ee20000100800 */
[----:B------:R-:W-:Y:S01]  /*11120*/  IMAD.MOV.U32 R6, RZ, RZ, 0x1 ;  /* 0x00000001ff067424 */ /* 0x000fe200078e00ff */
[----:B------:R-:W-:-:S02]  /*11130*/  IADD3 R3, R3, 0x7f, RZ ;  /* 0x0000007f03037810 */ /* 0x000fc40007ffe0ff */
[----:B------:R-:W-:Y:S02]  /*11140*/  LOP3.LUT R212, R212, 0xffffdfff, RZ, 0xc0, !PT ;  /* 0xffffdfffd4d47812 */ /* 0x000fe400078ec0ff */
[----:B------:R-:W-:-:S13]  /*11150*/  ISETP.NE.AND P0, PT, R6, c[0x0][0x2c4], PT ;  /* 0x0000b10006007a0c */ /* 0x000fda0003f05270 */
[----:B------:R-:W-:Y:S01]  /*11160*/  @P0 IMAD.HI.U32 R0, R3, c[0x0][0x2c8], RZ ;  /* 0x0000b20003000a27 */ /* 0x000fe200078e00ff */
[----:B------:R-:W-:-:S04]  /*11170*/  @P0 LOP3.LUT R212, R212, 0x2000, RZ, 0xfc, !PT ;  /* 0x00002000d4d40812 */ /* 0x000fc800078efcff */
[----:B------:R-:W-:Y:S02]  /*11180*/  @P0 SHF.R.U32.HI R3, RZ, c[0x0][0x2cc], R0 ;  /* 0x0000b300ff030a19 */ /* 0x000fe40000011600 */
[----:B------:R-:W-:Y:S02]  /*11190*/  ISETP.LE.AND P0, PT, R6, c[0x0][0x32c], PT ;  /* 0x0000cb0006007a0c */ /* 0x000fe40003f03270 */
[----:B------:R-:W-:-:S11]  /*111a0*/  LOP3.LUT R212, R212, 0xffffefff, RZ, 0xc0, !PT ;  /* 0xffffefffd4d47812 */ /* 0x000fd600078ec0ff */
[----:B------:R-:W-:Y:S02]  /*111b0*/  @P0 LOP3.LUT R212, R212, 0x1000, RZ, 0xfc, !PT ;  /* 0x00001000d4d40812 */ /* 0x000fe400078efcff */
[----:B--2---:R-:W-:-:S05]  /*111c0*/  IADD3 R3, R3, 0x1, R2 ;  /* 0x0000000103037810 */ /* 0x004fca0007ffe002 */
[----:B---3--:R-:W-:-:S05]  /*111d0*/  IMAD.IADD R3, R3, 0x1, -R4 ;  /* 0x0000000103037824 */ /* 0x008fca00078e0a04 */
[----:B------:R-:W-:Y:S01]  /*111e0*/  IADD3 R2, R3, -c[0x0][0x324], RZ ;  /* 0x8000c90003027a10 */ /* 0x000fe20007ffe0ff */
[----:B------:R-:W-:Y:S05]  /*111f0*/  @!P0 BRA `(.L_x_1247) ;  /* 0x0000010000008947 */ /* 0x000fea0003800000 */
[----:B------:R-:W-:Y:S01]  /*11200*/  MOV R0, R3 ;  /* 0x0000000300007202 */ /* 0x000fe20000000f00 */
        /* <DEDUP_REMOVED lines=9> */
.L_x_1249:
[----:B------:R-:W-:-:S13]  /*112a0*/  ISETP.NE.AND P0, PT, R6, c[0x0][0x32c], PT ;  /* 0x0000cb0006007a0c */ /* 0x000fda0003f05270 */
[----:B------:R-:W-:-:S05]  /*112b0*/  @P0 IMAD.HI.U32 R3, R0, c[0x0][0x330], RZ ;  /* 0x0000cc0000030a27 */ /* 0x000fca00078e00ff */
[----:B------:R-:W-:Y:S02]  /*112c0*/  @P0 SHF.R.U32.HI R0, RZ, c[0x0][0x334], R3 ;  /* 0x0000cd00ff000a19 */ /* 0x000fe40000011603 */
.L_x_1250:
[----:B------:R-:W-:Y:S05]  /*112d0*/  BSYNC B0 ;  /* 0x0000000000007941 */ /* 0x000fea0003800000 */
.L_x_1248:
[----:B------:R-:W-:-:S05]  /*112e0*/  IMAD R0, R0, c[0x0][0x32c], RZ ;  /* 0x0000cb0000007a24 */ /* 0x000fca00078e02ff */
[----:B------:R-:W-:-:S04]  /*112f0*/  IMNMX R2, R2, R0, !PT ;  /* 0x0000000002027217 */ /* 0x000fc80007800200 */
.L_x_1247:
[----:B------:R-:W-:-:S05]  /*11300*/  IADD3 R2, R2, 0x2f, RZ ;  /* 0x0000002f02027810 */ /* 0x000fca0007ffe0ff */
[----:B------:R-:W-:-:S05]  /*11310*/  IMAD.HI R2, R2, 0x2aaaaaab, RZ ;  /* 0x2aaaaaab02027827 */ /* 0x000fca00078e02ff */
[----:B------:R-:W-:-:S04]  /*11320*/  SHF.R.U32.HI R236, RZ, 0x1f, R2 ;  /* 0x0000001fffec7819 */ /* 0x000fc80000011602 */
[----:B------:R-:W-:-:S04]  /*11330*/  LEA.HI.SX32 R236, R2, R236, 0x1d ;  /* 0x000000ec02ec7211 */ /* 0x000fc800078feaff */
[----:B------:R-:W-:-:S04]  /*11340*/  IMNMX R236, R234, R236, !PT ;  /* 0x000000eceaec7217 */ /* 0x000fc80007800200 */
[----:B------:R-:W-:-:S13]  /*11350*/  ISETP.GE.AND P0, PT, R222, R236, PT ;  /* 0x000000ecde00720c */ /* 0x000fda0003f06270 */
[----:B------:R-:W-:Y:S05]  /*11360*/  @!P0 BRA `(.L_x_1251) ;  /* 0x000030c000008947 */ /* 0x000fea0003800000 */
[----:B------:R-:W-:Y:S01]  /*11370*/  IADD3 R0, R223, 0x40, RZ ;  /* 0x00000040df007810 */ /* 0x000fe20007ffe0ff */
[----:B------:R-:W-:Y:S01]  /*11380*/  IMAD.SHL.U32 R218, R249, 0x2, RZ ;  /* 0x00000002f9da7824 */ /* 0x000fe200078e00ff */
[----:B------:R-:W-:Y:S01]  /*11390*/  SHF.R.S32.HI R3, RZ, 0x1f, R223 ;  /* 0x0000001fff037819 */ /* 0x000fe200000114df */
[----:B------:R-:W-:Y:S01]  /*113a0*/  IMAD.SHL.U32 R216, R248, 0x2, RZ ;  /* 0x00000002f8d87824 */ /* 0x000fe200078e00ff */
[----:B------:R-:W-:Y:S01]  /*113b0*/  IADD3 R2, R223, 0x80, RZ ;  /* 0x00000080df027810 */ /* 0x000fe20007ffe0ff */
[----:B------:R-:W-:Y:S01]  /*113c0*/  IMAD.SHL.U32 R214, R247, 0x2, RZ ;  /* 0x00000002f7d67824 */ /* 0x000fe200078e00ff */
[----:B------:R-:W-:Y:S01]  /*113d0*/  ISETP.GE.AND P3, PT, R0, c[0x0][0x1d4], PT ;  /* 0x0000750000007a0c */ /* 0x000fe20003f66270 */
[C---:B------:R-:W-:Y:S01]  /*113e0*/  IMAD.SHL.U32 R0, R223.reuse, 0x2, RZ ;  /* 0x00000002df007824 */ /* 0x040fe200078e00ff */
[----:B------:R-:W-:Y:S02]  /*113f0*/  SHF.L.U64.HI R220, R223, 0x1, R3 ;  /* 0x00000001dfdc7819 */ /* 0x000fe40000010203 */
[----:B------:R-:W-:-:S02]  /*11400*/  ISETP.GE.AND P4, PT, R2, c[0x0][0x1d4], PT ;  /* 0x0000750002007a0c */ /* 0x000fc40003f86270 */
[----:B------:R-:W-:Y:S02]  /*11410*/  SHF.L.U64.HI R219, R249, 0x1, R252 ;  /* 0x00000001f9db7819 */ /* 0x000fe400000102fc */
[----:B------:R-:W-:Y:S02]  /*11420*/  SHF.L.U64.HI R217, R248, 0x1, R251 ;  /* 0x00000001f8d97819 */ /* 0x000fe400000102fb */
[----:B------:R-:W-:Y:S02]  /*11430*/  SHF.L.U64.HI R215, R247, 0x1, R250 ;  /* 0x00000001f7d77819 */ /* 0x000fe400000102fa */
[----:B------:R-:W-:Y:S02]  /*11440*/  ISETP.GE.AND P2, PT, R223, c[0x0][0x1d4], PT ;  /* 0x00007500df007a0c */ /* 0x000fe40003f46270 */
.L_x_1264:
[----:B------:R-:W-:Y:S04]  /*11450*/  DEPBAR.LE SB0, 0x0 ;  /* 0x000080000000791a */ /* 0x000fe80000000000 */
[----:B------:R-:W-:Y:S01]  /*11460*/  WARPSYNC 0xffffffff ;  /* 0xffffffff00007948 */ /* 0x000fe20003800000 */
[----:B------:R-:W-:Y:S01]  /*11470*/  BAR.SYNC.DEFER_BLOCKING 0x0 ;  /* 0x0000000000007b1d */ /* 0x000fe20000010000 */
[----:B------:R-:W-:Y:S02]  /*11480*/  ISETP.GT.AND P0, PT, R234, R222, PT ;  /* 0x000000deea00720c */ /* 0x000fe40003f04270 */
[----:B------:R-:W-:Y:S03]  /*11490*/  MOV R6, R136 ;  /* 0x0000008800067202 */ /* 0x000fe60000000f00 */
        /* <DEDUP_REMOVED lines=27> */
.L_x_1338:
[----:B------:R-:W-:-:S05]  /*11650*/  BRA.DIV ~URZ, `(.L_x_1255) ;  /* 0x0000ae127f007947 */ /* 0x000fca000b800000 */
[----:B------:R4:W3:Y:S02]  /*11660*/  SHFL.IDX PT, R0, R19, RZ, 0x181f ;  /* 0x00181fff13007589 */ /* 0x0008e400000e0000 */
.L_x_1339:
[C---:B------:R-:W-:Y:S01]  /*11670*/  IMAD.SHL.U32 R2, R223.reuse, 0x2, RZ ;  /* 0x00000002df027824 */ /* 0x040fe200078e00ff */
[----:B------:R-:W-:Y:S02]  /*11680*/  IADD3 R24, R223, 0xc0, RZ ;  /* 0x000000c0df187810 */ /* 0x000fe40007ffe0ff */
[----:B------:R-:W-:Y:S02]  /*11690*/  LOP3.LUT P1, RZ, R212, 0x800, RZ, 0xc0, !PT ;  /* 0x00000800d4ff7812 */ /* 0x000fe4000782c0ff */
[----:B---3--:R-:W-:Y:S02]  /*116a0*/  IADD3 R16, P0, R0, R2, RZ ;  /* 0x0000000200107210 */ /* 0x008fe40007f1e0ff */
[----:B------:R-:W-:Y:S03]  /*116b0*/  ISETP.GE.AND P5, PT, R24, c[0x0][0x1d4], PT ;  /* 0x0000750018007a0c */ /* 0x000fe60003fa6270 */
[----:B------:R-:W-:Y:S01]  /*116c0*/  IMAD.X R17, R4, 0x1, R220, P0 ;  /* 0x0000000104117824 */ /* 0x000fe200000e06dc */
[----:B------:R-:W-:Y:S04]  /*116d0*/  IADD3 R10, P0, R0, R218, RZ ;  /* 0x000000da000a7210 */ /* 0x000fe80007f1e0ff */
        /* <DEDUP_REMOVED lines=16> */
.L_x_1340:
[C---:B---3--:R-:W-:Y:S01]  /*117e0*/  IMAD.SHL.U32 R2, R223.reuse, 0x2, RZ ;  /* 0x00000002df027824 */ /* 0x048fe200078e00ff */
[----:B----4-:R-:W-:Y:S04]  /*117f0*/  IADD3 R18, R223, 0xc0, RZ ;  /* 0x000000c0df127810 */ /* 0x010fe80007ffe0ff */
[----:B--2---:R-:W-:Y:S02]  /*11800*/  IADD3 R16, P0, R0, R2, RZ ;  /* 0x0000000200107210 */ /* 0x004fe40007f1e0ff */
        /* <DEDUP_REMOVED lines=14> */
[----:B------:R2:W-:Y:S03]  /*118f0*/  LDGSTS.E.BYPASS.LTC128B.128 [R213+0x9880], [R2.64], !P1 ;  /* 0x0988000002d57fae */ /* 0x0005e6000c901d4e */
.L_x_1253:
[----:B------:R-:W-:Y:S05]  /*11900*/  BSYNC B0 ;  /* 0x0000000000007941 */ /* 0x000fea0003800000 */
.L_x_1252:
        /* <DEDUP_REMOVED lines=173> */
[----:B------:R1:W1:Y:S10]  /*123e0*/  MUFU.TANH R139, R12 ;  /* 0x0000000c008b7308 */ /* 0x0002740000002400 */
[----:B------:R1:W1:Y:S01]  /*123f0*/  MUFU.TANH R137, R13 ;  /* 0x0000000d00897308 */ /* 0x0002620000002400 */
[----:B----4-:R-:W4:Y:S01]  /*12400*/  LDSM.16.M88.4 R8, [R205+0x5800] ;  /* 0x00580000cd08783b */ /* 0x010f220000000200 */
[----:B------:R-:W-:Y:S08]  /*12410*/  DEPBAR.LE SB0, 0x0 ;  /* 0x000080000000791a */ /* 0x000ff00000000000 */
[----:B------:R1:W1:Y:S01]  /*12420*/  MUFU.TANH R138, R14 ;  /* 0x0000000e008a7308 */ /* 0x0002620000002400 */
[----:B------:R-:W-:Y:S09]  /*12430*/  BAR.SYNC.DEFER_BLOCKING 0x0 ;  /* 0x0000000000007b1d */ /* 0x000ff20000010000 */
[----:B------:R1:W1:Y:S10]  /*12440*/  MUFU.TANH R164, R15 ;  /* 0x0000000f00a47308 */ /* 0x0002740000002400 */
[----:B------:R1:W1:Y:S10]  /*12450*/  MUFU.TANH R172, R16 ;  /* 0x0000001000ac7308 */ /* 0x0002740000002400 */
[----:B------:R1:W1:Y:S01]  /*12460*/  MUFU.TANH R173, R17 ;  /* 0x0000001100ad7308 */ /* 0x0002620000002400 */
[C---:B----4-:R-:W-:Y:S09]  /*12470*/  HMMA.16816.F32 R24, R180.reuse, R8, R24 ;  /* 0x00000008b418723c */ /* 0x050ff20000001818 */
[----:B------:R4:W1:Y:S01]  /*12480*/  MUFU.TANH R176, R18 ;  /* 0x0000001200b07308 */ /* 0x0008620000002400 */
[----:B------:R-:W-:Y:S09]  /*12490*/  HMMA.16816.F32 R28, R180, R10, R28 ;  /* 0x0000000ab41c723c */ /* 0x000ff2000000181c */
[----:B------:R4:W1:Y:S05]  /*124a0*/  MUFU.TANH R178, R19 ;  /* 0x0000001300b27308 */ /* 0x00086a0000002400 */
[----:B------:R-:W-:Y:S05]  /*124b0*/  FMUL.FTZ R24, R24, c[0x0][0x320] ;  /* 0x0000c80018187a20 */ /* 0x000fea0000410000 */
        /* <DEDUP_REMOVED lines=19> */
[----:B------:R-:W-:-:S05]  /*125f0*/  @!P0 BRA `(.L_x_1258) ;  /* 0x000004d000008947 */ /* 0x000fca0003800000 */
[----:B--23--:R-:W-:Y:S01]  /*12600*/  IMAD.MOV.U32 R0, RZ, RZ, 0x1 ;  /* 0x00000001ff007424 */ /* 0x00cfe200078e00ff */
        /* <DEDUP_REMOVED lines=18> */
[----:B------:R2:W3:Y:S04]  /*12730*/  @!P1 LDG.E R224, [R8.64] ;  /* 0x0000000e08e09981 */ /* 0x0004e8000c1e1900 */
[----:B------:R-:W-:Y:S04]  /*12740*/  IMAD R0, R0, c[0x0][0x1e0], RZ ;  /* 0x0000780000007a24 */ /* 0x000fe800078e02ff */
[----:B------:R-:W-:Y:S04]  /*12750*/  IMAD R0, R225, c[0x0][0x1e4], R0 ;  /* 0x00007900e1007a24 */ /* 0x000fe800078e0200 */
[----:B------:R-:W-:Y:S01]  /*12760*/  IMAD.IADD R3, R3, 0x1, R0 ;  /* 0x0000000103037824 */ /* 0x000fe200078e0200 */
[----:B--2---:R-:W-:Y:S02]  /*12770*/  IADD3 R8, -R237, 0x30, RZ ;  /* 0x00000030ed087810 */ /* 0x004fe40007ffe1ff */
[----:B---3--:R-:W-:Y:S01]  /*12780*/  SHF.R.S32.HI R9, RZ, 0x1f, R224 ;  /* 0x0000001fff097819 */ /* 0x008fe200000114e0 */
[----:B------:R-:W-:Y:S04]  /*12790*/  IMAD.WIDE.U32 R2, R224, c[0x0][0x1f0], R2 ;  /* 0x00007c00e0027a25 */ /* 0x000fe800078e0002 */
[----:B------:R-:W-:Y:S01]  /*127a0*/  IMAD R9, R9, c[0x0][0x1f0], RZ ;  /* 0x00007c0009097a24 */ /* 0x000fe200078e02ff */
[----:B------:R-:W-:Y:S03]  /*127b0*/  IADD3 R0, P0, R226, R2, RZ ;  /* 0x00000002e2007210 */ /* 0x000fe60007f1e0ff */
[----:B------:R-:W-:Y:S05]  /*127c0*/  IMAD R9, R224, c[0x0][0x1f4], R9 ;  /* 0x00007d00e0097a24 */ /* 0x000fea00078e0209 */
[----:B------:R-:W-:Y:S02]  /*127d0*/  IADD3.X R9, R245, R3, R9, P0, !PT ;  /* 0x00000003f5097210 */ /* 0x000fe400007fe409 */
[C---:B-1----:R-:W-:Y:S04]  /*127e0*/  LEA R16, P0, R0.reuse, c[0x0][0x1c8], 0x1 ;  /* 0x0000720000107a11 */ /* 0x042fe800078008ff */
[----:B------:R-:W-:Y:S02]  /*127f0*/  LEA.HI.X R9, R0, c[0x0][0x1cc], R9, 0x1, P0 ;  /* 0x0000730000097a11 */ /* 0x000fe400000f0c09 */
[----:B------:R-:W-:Y:S01]  /*12800*/  ISETP.GE.AND P0, PT, R8, 0x1, PT ;  /* 0x000000010800780c */ /* 0x000fe20003f06270 */
[----:B------:R-:W-:-:S10]  /*12810*/  BRA.DIV ~URZ, `(.L_x_1259) ;  /* 0x00009dc27f007947 */ /* 0x000fd4000b800000 */
[----:B------:R1:W2:Y:S02]  /*12820*/  SHFL.IDX PT, R4, R9, RZ, 0x181f ;  /* 0x00181fff09047589 */ /* 0x0002a400000e0000 */
.L_x_1341:
[----:B------:R-:W-:-:S05]  /*12830*/  BRA.DIV ~URZ, `(.L_x_1260) ;  /* 0x00009e227f007947 */ /* 0x000fca000b800000 */
[----:B------:R3:W1:Y:S02]  /*12840*/  SHFL.IDX PT, R0, R16, RZ, 0x181f ;  /* 0x00181fff10007589 */ /* 0x00066400000e0000 */
.L_x_1342:
[C---:B------:R-:W-:Y:S01]  /*12850*/  IMAD.SHL.U32 R2, R223.reuse, 0x2, RZ ;  /* 0x00000002df027824 */ /* 0x040fe200078e00ff */
[----:B------:R-:W-:Y:S04]  /*12860*/  IADD3 R17, R223, 0xc0, RZ ;  /* 0x000000c0df117810 */ /* 0x000fe80007ffe0ff */
[----:B-1----:R-:W-:Y:S02]  /*12870*/  @P0 IADD3 R14, P1, R0, R2, RZ ;  /* 0x00000002000e0210 */ /* 0x002fe40007f3e0ff */
[----:B------:R-:W-:Y:S03]  /*12880*/  ISETP.GE.AND P5, PT, R17, c[0x0][0x1d4], PT ;  /* 0x0000750011007a0c */ /* 0x000fe60003fa6270 */
[----:B--2---:R-:W-:Y:S01]  /*12890*/  @P0 IMAD.X R15, R4, 0x1, R220, P1 ;  /* 0x00000001040f0824 */ /* 0x004fe200008e06dc */
[----:B------:R-:W-:Y:S04]  /*128a0*/  @P0 IADD3 R12, P1, R0, R218, RZ ;  /* 0x000000da000c0210 */ /* 0x000fe80007f3e0ff */
[----:B------:R-:W-:Y:S01]  /*128b0*/  @!PT LDS RZ, [RZ] ;  /* 0x00000000fffff984 */ /* 0x000fe20000000800 */
[----:B------:R-:W-:Y:S01]  /*128c0*/  @!PT LDS RZ, [RZ] ;  /* 0x00000000fffff984 */ /* 0x000fe20000000800 */
[----:B------:R-:W-:Y:S01]  /*128d0*/  @!PT LDS RZ, [RZ] ;  /* 0x00000000fffff984 */ /* 0x000fe20000000800 */
[----:B------:R1:W-:Y:S01]  /*128e0*/  @P0 LDGSTS.E.BYPASS.LTC128B.128 [R213+0xa080], [R14.64], !P2 ;  /* 0x0a0800000ed50fae */ /* 0x0003e2000d101d4e */
[----:B------:R-:W-:Y:S01]  /*128f0*/  @P0 IMAD.X R13, R4, 0x1, R219, P1 ;  /* 0x00000001040d0824 */ /* 0x000fe200008e06db */
[----:B------:R-:W-:Y:S04]  /*12900*/  @P0 IADD3 R10, P1, R0, R216, RZ ;  /* 0x000000d8000a0210 */ /* 0x000fe80007f3e0ff */
        /* <DEDUP_REMOVED lines=8> */
[----:B------:R2:W1:Y:S04]  /*12990*/  SHFL.IDX PT, R4, R9, 0x1, 0x181f ;  /* 0x00381f0009047f89 */ /* 0x00046800000e0000 */
[----:B------:R2:W3:Y:S02]  /*129a0*/  SHFL.IDX PT, R0, R16, 0x1, 0x181f ;  /* 0x00381f0010007f89 */ /* 0x0004e400000e0000 */
.L_x_1343:
[C---:B-1----:R-:W-:Y:S01]  /*129b0*/  IMAD.SHL.U32 R2, R223.reuse, 0x2, RZ ;  /* 0x00000002df027824 */ /* 0x042fe200078e00ff */
[----:B------:R-:W-:Y:S04]  /*129c0*/  IADD3 R14, R223, 0xc0, RZ ;  /* 0x000000c0df0e7810 */ /* 0x000fe80007ffe0ff */
[----:B---3--:R-:W-:Y:S02]  /*129d0*/  @P0 IADD3 R12, P1, R0, R2, RZ ;  /* 0x00000002000c0210 */ /* 0x008fe40007f3e0ff */
[----:B------:R-:W-:Y:S03]  /*129e0*/  ISETP.GE.AND P5, PT, R14, c[0x0][0x1d4], PT ;  /* 0x000075000e007a0c */ /* 0x000fe60003fa6270 */
[----:B------:R-:W-:Y:S01]  /*129f0*/  @P0 IMAD.X R13, R4, 0x1, R220, P1 ;  /* 0x00000001040d0824 */ /* 0x000fe200008e06dc */
        /* <DEDUP_REMOVED lines=8> */
[----:B--2---:R-:W-:Y:S01]  /*12a80*/  @P0 IMAD.X R9, R4, 0x1, R217, P1 ;  /* 0x0000000104090824 */ /* 0x004fe200008e06d9 */
[----:B------:R-:W-:Y:S04]  /*12a90*/  @P0 IADD3 R2, P1, R0, R214, RZ ;  /* 0x000000d600020210 */ /* 0x000fe80007f3e0ff */
[----:B------:R1:W-:Y:S01]  /*12aa0*/  @P0 LDGSTS.E.BYPASS.LTC128B.128 [R213+0xe080], [R8.64], !P4 ;  /* 0x0e08000008d50fae */ /* 0x0003e2000e101d4e */
[----:B------:R-:W-:Y:S05]  /*12ab0*/  @P0 IMAD.X R3, R4, 0x1, R215, P1 ;  /* 0x0000000104030824 */ /* 0x000fea00008e06d7 */
[----:B------:R1:W-:Y:S03]  /*12ac0*/  @P0 LDGSTS.E.BYPASS.LTC128B.128 [R213+0xf880], [R2.64], !P5 ;  /* 0x0f88000002d50fae */ /* 0x0003e6000e901d4e */
.L_x_1258:
[----:B--23--:R-:W-:Y:S05]  /*12ad0*/  BSYNC B0 ;  /* 0x0000000000007941 */ /* 0x00cfea0003800000 */
.L_x_1257:
[----:B-1----:R-:W-:Y:S01]  /*12ae0*/  FMNMX.FTZ R2, R170, R136, !PT ;  /* 0x00000088aa027209 */ /* 0x002fe20007810000 */
        /* <DEDUP_REMOVED lines=25> */
[----:B------:R1:W2:Y:S02]  /*12c80*/  SHFL.BFLY PT, R0, R4, 0x2, 0x1f ;  /* 0x0c401f0004007f89 */ /* 0x0002a400000e0000 */
.L_x_1344:
[----:B--2---:R-:W-:Y:S01]  /*12c90*/  FMNMX.FTZ R136, R4, R0, !PT ;  /* 0x0000000004887209 */ /* 0x004fe20007810000 */
[----:B------:R-:W-:-:S05]  /*12ca0*/  BRA.DIV ~URZ, `(.L_x_1263) ;  /* 0x00009b627f007947 */ /* 0x000fca000b800000 */
[----:B-1----:R-:W-:Y:S04]  /*12cb0*/  SHFL.BFLY PT, R4, R8, 0x2, 0x1f ;  /* 0x0c401f0008047f89 */ /* 0x002fe800000e0000 */
[----:B------:R-:W1:Y:S02]  /*12cc0*/  SHFL.BFLY PT, R2, R136, 0x1, 0x1f ;  /* 0x0c201f0088027f89 */ /* 0x000e6400000e0000 */
[----:B-1----:R-:W-:Y:S02]  /*12cd0*/  FMNMX.FTZ R136, R136, R2, !PT ;  /* 0x0000000288887209 */ /* 0x002fe40007810000 */
[----:B------:R-:W-:Y:S05]  /*12ce0*/  FMNMX.FTZ R4, R8, R4, !PT ;  /* 0x0000000408047209 */ /* 0x000fea0007810000 */
[----:B------:R1:W2:Y:S02]  /*12cf0*/  SHFL.BFLY PT, R0, R4, 0x1, 0x1f ;  /* 0x0c201f0004007f89 */ /* 0x0002a400000e0000 */
.L_x_1345:
[C---:B------:R-:W-:Y:S01]  /*12d00*/  FADD.FTZ R2, -R136.reuse, R6 ;  /* 0x0000000688027221 */ /* 0x040fe20000010100 */
[----:B------:R-:W-:Y:S01]  /*12d10*/  WARPSYNC 0xffffffff ;  /* 0xffffffff00007948 */ /* 0x000fe20003800000 */
[----:B------:R-:W-:Y:S01]  /*12d20*/  FMUL.FTZ R6, R136, c[0x0][0x2d0] ;  /* 0x0000b40088067a20 */ /* 0x000fe20000410000 */
[----:B----4-:R-:W3:Y:S01]  /*12d30*/  LDSM.16.MT88.4 R16, [R201+0x4080] ;  /* 0x00408000c910783b */ /* 0x010ee20000004200 */
[----:B------:R-:W-:Y:S01]  /*12d40*/  FMUL.FTZ R2, R2, c[0x0][0x2d0] ;  /* 0x0000b40002027a20 */ /* 0x000fe20000410000 */
[----:B------:R-:W-:Y:S01]  /*12d50*/  ISETP.GT.AND P0, PT, R222, R236, PT ;  /* 0x000000ecde00720c */ /* 0x000fe20003f04270 */
[--C-:B------:R-:W-:Y:S04]  /*12d60*/  FFMA.FTZ R3, R170, c[0x0][0x2d0], -R6.reuse ;  /* 0x0000b400aa037a23 */ /* 0x100fe80000010806 */
[----:B------:R4:W-:Y:S01]  /*12d70*/  MUFU.EX2 R229, R3 ;  /* 0x0000000300e57308 */ /* 0x0009e20000000800 */
[----:B------:R-:W5:Y:S09]  /*12d80*/  LDSM.16.MT88.4 R24, [R202+0x4080] ;  /* 0x00408000ca18783b */ /* 0x000f720000004200 */
[----:B------:R-:W1:Y:S01]  /*12d90*/  MUFU.EX2 R2, R2 ;  /* 0x0000000200027308 */ /* 0x000e620000000800 */
[--C-:B----4-:R-:W-:Y:S09]  /*12da0*/  FFMA.FTZ R3, R169, c[0x0][0x2d0], -R6.reuse ;  /* 0x0000b400a9037a23 */ /* 0x110ff20000010806 */
[----:B------:R4:W-:Y:S02]  /*12db0*/  MUFU.EX2 R228, R3 ;  /* 0x0000000300e47308 */ /* 0x0009e40000000800 */
[--C-:B----4-:R-:W-:Y:S02]  /*12dc0*/  FFMA.FTZ R3, R139, c[0x0][0x2d0], -R6.reuse ;  /* 0x0000b4008b037a23 */ /* 0x110fe40000010806 */
[C---:B-1----:R-:W-:Y:S06]  /*12dd0*/  FMUL.FTZ R8, R2.reuse, R140 ;  /* 0x0000008c02087220 */ /* 0x042fec0000410000 */
[----:B------:R1:W-:Y:S01]  /*12de0*/  MUFU.EX2 R227, R3 ;  /* 0x0000000300e37308 */ /* 0x0003e20000000800 */
        /* <DEDUP_REMOVED lines=12> */
[----:B-12---:R-:W-:Y:S01]  /*12eb0*/  FMNMX.FTZ R3, R0, R4, !PT ;  /* 0x0000000400037209 */ /* 0x006fe20007810000 */
[--C-:B------:R-:W-:Y:S02]  /*12ec0*/  FFMA.FTZ R0, R137, c[0x0][0x2d0], -R6.reuse ;  /* 0x0000b40089007a23 */ /* 0x100fe40000010806 */
[C---:B------:R-:W-:Y:S02]  /*12ed0*/  FMUL.FTZ R41, R2.reuse, R41 ;  /* 0x0000002902297220 */ /* 0x040fe40000410000 */
[----:B------:R-:W1:Y:S01]  /*12ee0*/  MUFU.EX2 R226, R0 ;  /* 0x0000000000e27308 */ /* 0x000e620000000800 */
        /* <DEDUP_REMOVED lines=12> */
[----:B-1----:R-:W-:Y:S01]  /*12fb0*/  F2FP.PACK_AB R166, R226, R227 ;  /* 0x000000e3e2a6723e */ /* 0x002fe200000000ff */
[C---:B------:R-:W-:Y:S02]  /*12fc0*/  FADD.FTZ R0, -R3.reuse, R7 ;  /* 0x0000000703007221 */ /* 0x040fe40000010100 */
[----:B------:R-:W-:Y:S02]  /*12fd0*/  FMUL.FTZ R7, R3, c[0x0][0x2d0] ;  /* 0x0000b40003077a20 */ /* 0x000fe40000410000 */
[----:B------:R-:W-:Y:S02]  /*12fe0*/  FMUL.FTZ R0, R0, c[0x0][0x2d0] ;  /* 0x0000b40000007a20 */ /* 0x000fe40000410000 */
[--C-:B------:R-:W-:Y:S02]  /*12ff0*/  FFMA.FTZ R4, R168, c[0x0][0x2d0], -R7.reuse ;  /* 0x0000b400a8047a23 */ /* 0x100fe40000010807 */
[C---:B------:R-:W-:Y:S02]  /*13000*/  FMUL.FTZ R68, R2.reuse, R68 ;  /* 0x0000004402447220 */ /* 0x040fe40000410000 */
[----:B------:R1:W-:Y:S01]  /*13010*/  MUFU.EX2 R221, R4 ;  /* 0x0000000400dd7308 */ /* 0x0003e20000000800 */
[C---:B------:R-:W-:Y:S02]  /*13020*/  FMUL.FTZ R69, R2.reuse, R69 ;  /* 0x0000004502457220 */ /* 0x040fe40000410000 */
[C---:B------:R-:W-:Y:S02]  /*13030*/  FMUL.FTZ R72, R2.reuse, R72 ;  /* 0x0000004802487220 */ /* 0x040fe40000410000 */
[C---:B------:R-:W-:Y:S02]  /*13040*/  FMUL.FTZ R73, R2.reuse, R73 ;  /* 0x0000004902497220 */ /* 0x040fe40000410000 */
[C---:B------:R-:W-:Y:S02]  /*13050*/  FMUL.FTZ R76, R2.reuse, R76 ;  /* 0x0000004c024c7220 */ /* 0x040fe40000410000 */
[C---:B------:R-:W-:Y:S01]  /*13060*/  FMUL.FTZ R77, R2.reuse, R77 ;  /* 0x0000004d024d7220 */ /* 0x040fe20000410000 */
[----:B------:R-:W2:Y:S01]  /*13070*/  MUFU.EX2 R0, R0 ;  /* 0x0000000000007308 */ /* 0x000ea20000000800 */
[C---:B------:R-:W-:Y:S02]  /*13080*/  FMUL.FTZ R80, R2.reuse, R80 ;  /* 0x0000005002507220 */ /* 0x040fe40000410000 */
[C---:B------:R-:W-:Y:S02]  /*13090*/  FMUL.FTZ R81, R2.reuse, R81 ;  /* 0x0000005102517220 */ /* 0x040fe40000410000 */
[C---:B------:R-:W-:Y:S02]  /*130a0*/  FMUL.FTZ R84, R2.reuse, R84 ;  /* 0x0000005402547220 */ /* 0x040fe40000410000 */
[C---:B------:R-:W-:Y:S02]  /*130b0*/  FMUL.FTZ R85, R2.reuse, R85 ;  /* 0x0000005502557220 */ /* 0x040fe40000410000 */
[C---:B------:R-:W-:Y:S02]  /*130c0*/  FMUL.FTZ R88, R2.reuse, R88 ;  /* 0x0000005802587220 */ /* 0x040fe40000410000 */
[C---:B------:R-:W-:Y:S02]  /*130d0*/  FMUL.FTZ R89, R2.reuse, R89 ;  /* 0x0000005902597220 */ /* 0x040fe40000410000 */
[C---:B------:R-:W-:Y:S02]  /*130e0*/  FMUL.FTZ R92, R2.reuse, R92 ;  /* 0x0000005c025c7220 */ /* 0x040fe40000410000 */
[--C-:B-1----:R-:W-:Y:S02]  /*130f0*/  FFMA.FTZ R4, R171, c[0x0][0x2d0], -R7.reuse ;  /* 0x0000b400ab047a23 */ /* 0x102fe40000010807 */
[----:B------:R-:W-:Y:S01]  /*13100*/  LDSM.16.MT88.4 R168, [R202+0x7880] ;  /* 0x00788000caa8783b */ /* 0x000fe20000004200 */
[C---:B------:R-:W-:Y:S01]  /*13110*/  FMUL.FTZ R93, R2.reuse, R93 ;  /* 0x0000005d025d7220 */ /* 0x040fe20000410000 */
[----:B------:R-:W1:Y:S01]  /*13120*/  MUFU.EX2 R199, R4 ;  /* 0x0000000400c77308 */ /* 0x000e620000000800 */
[C---:B------:R-:W-:Y:S02]  /*13130*/  FMUL.FTZ R96, R2.reuse, R96 ;  /* 0x0000006002607220 */ /* 0x040fe40000410000 */
[----:B------:R-:W-:Y:S02]  /*13140*/  FMUL.FTZ R97, R2, R97 ;  /* 0x0000006102617220 */ /* 0x000fe40000410000 */
[C---:B--2---:R-:W-:Y:S02]  /*13150*/  FMUL.FTZ R10, R0.reuse, R142 ;  /* 0x0000008e000a7220 */ /* 0x044fe40000410000 */
[C---:B------:R-:W-:Y:S02]  /*13160*/  FMUL.FTZ R11, R0.reuse, R143 ;  /* 0x0000008f000b7220 */ /* 0x040fe40000410000 */
[C---:B------:R-:W-:Y:S01]  /*13170*/  FMUL.FTZ R14, R0.reuse, R146 ;  /* 0x00000092000e7220 */ /* 0x040fe20000410000 */
[----:B------:R-:W2:Y:S01]  /*13180*/  LDSM.16.MT88.4 R140, [R204+0x4080] ;  /* 0x00408000cc8c783b */ /* 0x000ea20000004200 */
[C---:B------:R-:W-:Y:S02]  /*13190*/  FMUL.FTZ R15, R0.reuse, R147 ;  /* 0x00000093000f7220 */ /* 0x040fe40000410000 */
[C---:B------:R-:W-:Y:S02]  /*131a0*/  FMUL.FTZ R22, R0.reuse, R154 ;  /* 0x0000009a00167220 */ /* 0x040fe40000410000 */
[C---:B------:R-:W-:Y:S02]  /*131b0*/  FMUL.FTZ R23, R0.reuse, R155 ;  /* 0x0000009b00177220 */ /* 0x040fe40000410000 */
[C---:B------:R-:W-:Y:S01]  /*131c0*/  FMUL.FTZ R30, R0.reuse, R162 ;  /* 0x000000a2001e7220 */ /* 0x040fe20000410000 */
[----:B------:R-:W4:Y:S01]  /*131d0*/  LDSM.16.MT88.4 R144, [R203+0x4080] ;  /* 0x00408000cb90783b */ /* 0x000f220000004200 */
[C---:B------:R-:W-:Y:S02]  /*131e0*/  FMUL.FTZ R31, R0.reuse, R163 ;  /* 0x000000a3001f7220 */ /* 0x040fe40000410000 */
[C---:B------:R-:W-:Y:S02]  /*131f0*/  FMUL.FTZ R34, R0.reuse, R34 ;  /* 0x0000002200227220 */ /* 0x040fe40000410000 */
[----:B------:R-:W-:Y:S01]  /*13200*/  FMUL.FTZ R35, R0, R35 ;  /* 0x0000002300237220 */ /* 0x000fe20000410000 */
[----:B-1----:R-:W-:Y:S01]  /*13210*/  F2FP.PACK_AB R165, R199, R221 ;  /* 0x000000ddc7a5723e */ /* 0x002fe200000000ff */
[--C-:B------:R-:W-:Y:S01]  /*13220*/  FFMA.FTZ R4, R138, c[0x0][0x2d0], -R7.reuse ;  /* 0x0000b4008a047a23 */ /* 0x100fe20000010807 */
[----:B------:R-:W-:Y:S01]  /*13230*/  LDSM.16.MT88.4 R152, [R202+0x4880] ;  /* 0x00488000ca98783b */ /* 0x000fe20000004200 */
[C---:B------:R-:W-:Y:S02]  /*13240*/  FMUL.FTZ R38, R0.reuse, R38 ;  /* 0x0000002600267220 */ /* 0x040fe40000410000 */
[----:B------:R1:W-:Y:S01]  /*13250*/  MUFU.EX2 R198, R4 ;  /* 0x0000000400c67308 */ /* 0x0003e20000000800 */
[C---:B------:R-:W-:Y:S02]  /*13260*/  FMUL.FTZ R39, R0.reuse, R39 ;  /* 0x0000002700277220 */ /* 0x040fe40000410000 */
[C---:B------:R-:W-:Y:S02]  /*13270*/  FMUL.FTZ R42, R0.reuse, R42 ;  /* 0x0000002a002a7220 */ /* 0x040fe40000410000 */
[----:B------:R-:W-:Y:S01]  /*13280*/  LDSM.16.MT88.4 R160, [R203+0x4880] ;  /* 0x00488000cba0783b */ /* 0x000fe20000004200 */
        /* <DEDUP_REMOVED lines=9> */
[--C-:B-1----:R-:W-:Y:S01]  /*13320*/  FFMA.FTZ R4, R164, c[0x0][0x2d0], -R7.reuse ;  /* 0x0000b400a4047a23 */ /* 0x102fe20000010807 */
[----:B------:R-:W-:Y:S01]  /*13330*/  F2FP.PACK_AB R164, R228, R229 ;  /* 0x000000e5e4a4723e */ /* 0x000fe200000000ff */
        /* <DEDUP_REMOVED lines=15> */
[--C-:B------:R-:W-:Y:S02]  /*13430*/  FFMA.FTZ R4, R172, c[0x0][0x2d0], -R6.reuse ;  /* 0x0000b400ac047a23 */ /* 0x100fe40000010806 */
[C---:B------:R-:W-:Y:S02]  /*13440*/  FMUL.FTZ R87, R0.reuse, R87 ;  /* 0x0000005700577220 */ /* 0x040fe40000410000 */
[----:B------:R1:W-:Y:S01]  /*13450*/  MUFU.EX2 R196, R4 ;  /* 0x0000000400c47308 */ /* 0x0003e20000000800 */
[C---:B------:R-:W-:Y:S01]  /*13460*/  FMUL.FTZ R90, R0.reuse, R90 ;  /* 0x0000005a005a7220 */ /* 0x040fe20000410000 */
[C---:B---3--:R-:W-:Y:S05]  /*13470*/  HMMA.16816.F32 R8, R164.reuse, R16, R8 ;  /* 0x00000010a408723c */ /* 0x048fea0000001808 */
[----:B------:R-:W-:Y:S02]  /*13480*/  FMUL.FTZ R91, R0, R91 ;  /* 0x0000005b005b7220 */ /* 0x000fe40000410000 */
[C---:B------:R-:W-:Y:S01]  /*13490*/  FMUL.FTZ R16, R2.reuse, R148 ;  /* 0x0000009402107220 */ /* 0x040fe20000410000 */
[C---:B------:R-:W-:Y:S04]  /*134a0*/  HMMA.16816.F32 R12, R164.reuse, R18, R12 ;  /* 0x00000012a40c723c */ /* 0x040fe8000000180c */
[----:B------:R-:W-:Y:S02]  /*134b0*/  FMUL.FTZ R17, R2, R149 ;  /* 0x0000009502117220 */ /* 0x000fe40000410000 */
[C---:B------:R-:W-:Y:S02]  /*134c0*/  FMUL.FTZ R94, R0.reuse, R94 ;  /* 0x0000005e005e7220 */ /* 0x040fe40000410000 */
[C---:B------:R-:W-:Y:S04]  /*134d0*/  FMUL.FTZ R18, R0.reuse, R150 ;  /* 0x0000009600127220 */ /* 0x040fe80000410000 */
[C---:B------:R-:W-:Y:S02]  /*134e0*/  FMUL.FTZ R19, R0.reuse, R151 ;  /* 0x0000009700137220 */ /* 0x040fe40000410000 */
[----:B------:R-:W3:Y:S01]  /*134f0*/  LDSM.16.MT88.4 R148, [R201+0x5880] ;  /* 0x00588000c994783b */ /* 0x000ee20000004200 */
[--C-:B-1----:R-:W-:Y:S02]  /*13500*/  FFMA.FTZ R4, R173, c[0x0][0x2d0], -R6.reuse ;  /* 0x0000b400ad047a23 */ /* 0x102fe40000010806 */
[C---:B------:R-:W-:Y:S02]  /*13510*/  FMUL.FTZ R95, R0.reuse, R95 ;  /* 0x0000005f005f7220 */ /* 0x040fe40000410000 */
[C---:B-----5:R-:W-:Y:S01]  /*13520*/  HMMA.16816.F32 R16, R164.reuse, R24, R16 ;  /* 0x00000018a410723c */ /* 0x060fe20000001810 */
[----:B------:R1:W5:Y:S02]  /*13530*/  MUFU.EX2 R195, R4 ;  /* 0x0000000400c37308 */ /* 0x0003640000000800 */
[C---:B------:R-:W-:Y:S02]  /*13540*/  FMUL.FTZ R98, R0.reuse, R98 ;  /* 0x0000006200627220 */ /* 0x040fe40000410000 */
[----:B------:R-:W-:Y:S02]  /*13550*/  FMUL.FTZ R99, R0, R99 ;  /* 0x0000006300637220 */ /* 0x000fe40000410000 */
[C---:B------:R-:W-:Y:S01]  /*13560*/  FMUL.FTZ R24, R2.reuse, R156 ;  /* 0x0000009c02187220 */ /* 0x040fe20000410000 */
[C---:B------:R-:W-:Y:S04]  /*13570*/  HMMA.16816.F32 R20, R164.reuse, R26, R20 ;  /* 0x0000001aa414723c */ /* 0x040fe80000001814 */
[C---:B------:R-:W-:Y:S02]  /*13580*/  FMUL.FTZ R25, R2.reuse, R157 ;  /* 0x0000009d02197220 */ /* 0x040fe40000410000 */
[----:B------:R-:W-:Y:S02]  /*13590*/  FMUL.FTZ R100, R2, R100 ;  /* 0x0000006402647220 */ /* 0x000fe40000410000 */
[C---:B------:R-:W-:Y:S04]  /*135a0*/  FMUL.FTZ R26, R0.reuse, R158 ;  /* 0x0000009e001a7220 */ /* 0x040fe80000410000 */
[----:B------:R-:W-:Y:S02]  /*135b0*/  FMUL.FTZ R27, R0, R159 ;  /* 0x0000009f001b7220 */ /* 0x000fe40000410000 */
[----:B------:R-:W-:Y:S01]  /*135c0*/  LDSM.16.MT88.4 R156, [R204+0x4880] ;  /* 0x00488000cc9c783b */ /* 0x000fe20000004200 */
[----:B------:R-:W-:Y:S02]  /*135d0*/  FMUL.FTZ R101, R2, R101 ;  /* 0x0000006502657220 */ /* 0x000fe40000410000 */
[--C-:B-1----:R-:W-:Y:S02]  /*135e0*/  FFMA.FTZ R4, R174, c[0x0][0x2d0], -R6.reuse ;  /* 0x0000b400ae047a23 */ /* 0x102fe40000010806 */
[C---:B--2---:R-:W-:Y:S02]  /*135f0*/  HMMA.16816.F32 R24, R164.reuse, R140, R24 ;  /* 0x0000008ca418723c */ /* 0x044fe40000001818 */
[----:B------:R1:W-:Y:S01]  /*13600*/  MUFU.EX2 R194, R4 ;  /* 0x0000000400c27308 */ /* 0x0003e20000000800 */
[C---:B------:R-:W-:Y:S02]  /*13610*/  FMUL.FTZ R102, R0.reuse, R102 ;  /* 0x0000006600667220 */ /* 0x040fe40000410000 */
[----:B------:R-:W-:Y:S02]  /*13620*/  FMUL.FTZ R103, R0, R103 ;  /* 0x0000006700677220 */ /* 0x000fe40000410000 */
[C---:B------:R-:W-:Y:S01]  /*13630*/  FMUL.FTZ R104, R2.reuse, R104 ;  /* 0x0000006802687220 */ /* 0x040fe20000410000 */
[C---:B------:R-:W-:Y:S01]  /*13640*/  HMMA.16816.F32 R28, R164.reuse, R142, R28 ;  /* 0x0000008ea41c723c */ /* 0x040fe2000000181c */
[----:B------:R-:W2:Y:S03]  /*13650*/  LDSM.16.MT88.4 R140, [R202+0x5880] ;  /* 0x00588000ca8c783b */ /* 0x000ea60000004200 */
[----:B------:R-:W-:Y:S02]  /*13660*/  FMUL.FTZ R105, R2, R105 ;  /* 0x0000006902697220 */ /* 0x000fe40000410000 */
[C---:B------:R-:W-:Y:S02]  /*13670*/  FMUL.FTZ R106, R0.reuse, R106 ;  /* 0x0000006a006a7220 */ /* 0x040fe40000410000 */
[C---:B----4-:R-:W-:Y:S04]  /*13680*/  HMMA.16816.F32 R32, R164.reuse, R144, R32 ;  /* 0x00000090a420723c */ /* 0x050fe80000001820 */
[----:B------:R-:W-:Y:S02]  /*13690*/  FMUL.FTZ R107, R0, R107 ;  /* 0x0000006b006b7220 */ /* 0x000fe40000410000 */
[C---:B------:R-:W-:Y:S02]  /*136a0*/  FMUL.FTZ R108, R2.reuse, R108 ;  /* 0x0000006c026c7220 */ /* 0x040fe40000410000 */
[C---:B------:R-:W-:Y:S01]  /*136b0*/  HMMA.16816.F32 R36, R164.reuse, R146, R36 ;  /* 0x00000092a424723c */ /* 0x040fe20000001824 */
[----:B------:R-:W4:Y:S03]  /*136c0*/  LDSM.16.MT88.4 R144, [R204+0x5880] ;  /* 0x00588000cc90783b */ /* 0x000f260000004200 */
[--C-:B-1----:R-:W-:Y:S02]  /*136d0*/  FFMA.FTZ R4, R175, c[0x0][0x2d0], -R6.reuse ;  /* 0x0000b400af047a23 */ /* 0x102fe40000010806 */
[----:B------:R-:W-:Y:S02]  /*136e0*/  FMUL.FTZ R109, R2, R109 ;  /* 0x0000006d026d7220 */ /* 0x000fe40000410000 */
[C---:B---3--:R-:W-:Y:S01]  /*136f0*/  HMMA.16816.F32 R40, R164.reuse, R148, R40 ;  /* 0x00000094a428723c */ /* 0x048fe20000001828 */
[----:B------:R-:W-:Y:S01]  /*13700*/  LDSM.16.MT88.4 R172, [R201+0x6880] ;  /* 0x00688000c9ac783b */ /* 0x000fe20000004200 */
[----:B------:R1:W-:Y:S02]  /*13710*/  MUFU.EX2 R193, R4 ;  /* 0x0000000400c17308 */ /* 0x0003e40000000800 */
[C---:B------:R-:W-:Y:S02]  /*13720*/  FMUL.FTZ R110, R0.reuse, R110 ;  /* 0x0000006e006e7220 */ /* 0x040fe40000410000 */
[----:B------:R-:W-:Y:S02]  /*13730*/  FMUL.FTZ R111, R0, R111 ;  /* 0x0000006f006f7220 */ /* 0x000fe40000410000 */
[C---:B------:R-:W-:Y:S01]  /*13740*/  HMMA.16816.F32 R44, R164.reuse, R150, R44 ;  /* 0x00000096a42c723c */ /* 0x040fe2000000182c */
[----:B------:R-:W3:Y:S03]  /*13750*/  LDSM.16.MT88.4 R148, [R203+0x5880] ;  /* 0x00588000cb94783b */ /* 0x000ee60000004200 */
        /* <DEDUP_REMOVED lines=9> */
[--C-:B-1----:R-:W-:Y:S02]  /*137f0*/  FFMA.FTZ R4, R176, c[0x0][0x2d0], -R7.reuse ;  /* 0x0000b400b0047a23 */ /* 0x102fe40000010807 */
[C---:B------:R-:W-:Y:S02]  /*13800*/  FMUL.FTZ R118, R0.reuse, R118 ;  /* 0x0000007600767220 */ /* 0x040fe40000410000 */
[C---:B----4-:R-:W-:Y:S01]  /*13810*/  HMMA.16816.F32 R56, R164.reuse, R144, R56 ;  /* 0x00000090a438723c */ /* 0x050fe20000001838 */
[----:B------:R1:W-:Y:S03]  /*13820*/  MUFU.EX2 R192, R4 ;  /* 0x0000000400c07308 */ /* 0x0003e60000000800 */
[----:B------:R-:W-:Y:S02]  /*13830*/  FMUL.FTZ R119, R0, R119 ;  /* 0x0000007700777220 */ /* 0x000fe40000410000 */
[C---:B------:R-:W-:Y:S02]  /*13840*/  FMUL.FTZ R120, R2.reuse, R120 ;  /* 0x0000007802787220 */ /* 0x040fe40000410000 */
[C---:B------:R-:W-:Y:S01]  /*13850*/  HMMA.16816.F32 R60, R164.reuse, R146, R60 ;  /* 0x00000092a43c723c */ /* 0x040fe2000000183c */
[----:B------:R-:W4:Y:S03]  /*13860*/  LDSM.16.MT88.4 R144, [R202+0x7080] ;  /* 0x00708000ca90783b */ /* 0x000f260000004200 */
[----:B------:R-:W-:Y:S02]  /*13870*/  FMUL.FTZ R121, R2, R121 ;  /* 0x0000007902797220 */ /* 0x000fe40000410000 */
[C---:B------:R-:W-:Y:S02]  /*13880*/  FMUL.FTZ R122, R0.reuse, R122 ;  /* 0x0000007a007a7220 */ /* 0x040fe40000410000 */
[C---:B---3--:R-:W-:Y:S04]  /*13890*/  HMMA.16816.F32 R64, R164.reuse, R148, R64 ;  /* 0x00000094a440723c */ /* 0x048fe80000001840 */
[----:B------:R-:W-:Y:S02]  /*138a0*/  FMUL.FTZ R123, R0, R123 ;  /* 0x0000007b007b7220 */ /* 0x000fe40000410000 */
[----:B------:R-:W-:Y:S02]  /*138b0*/  FMUL.FTZ R124, R2, R124 ;  /* 0x0000007c027c7220 */ /* 0x000fe40000410000 */
[C---:B------:R-:W-:Y:S01]  /*138c0*/  HMMA.16816.F32 R68, R164.reuse, R150, R68 ;  /* 0x00000096a444723c */ /* 0x040fe20000001844 */
[----:B------:R-:W3:Y:S03]  /*138d0*/  LDSM.16.MT88.4 R148, [R204+0x7080] ;  /* 0x00708000cc94783b */ /* 0x000ee60000004200 */
[--C-:B-1----:R-:W-:Y:S02]  /*138e0*/  FFMA.FTZ R4, R178, c[0x0][0x2d0], -R7.reuse ;  /* 0x0000b400b2047a23 */ /* 0x102fe40000010807 */
[----:B------:R-:W-:Y:S02]  /*138f0*/  FMUL.FTZ R125, R2, R125 ;  /* 0x0000007d027d7220 */ /* 0x000fe40000410000 */
[----:B------:R1:W1:Y:S01]  /*13900*/  MUFU.EX2 R191, R4 ;  /* 0x0000000400bf7308 */ /* 0x0002620000000800 */
        /* <DEDUP_REMOVED lines=13> */
[----:B-1----:R-:W-:Y:S02]  /*139e0*/  FFMA.FTZ R4, R177, c[0x0][0x2d0], -R7 ;  /* 0x0000b400b1047a23 */ /* 0x002fe40000010807 */
[----:B------:R-:W-:Y:S02]  /*139f0*/  FMUL.FTZ R133, R2, R133 ;  /* 0x0000008502857220 */ /* 0x000fe40000410000 */
[C---:B---3--:R-:W-:Y:S01]  /*13a00*/  HMMA.16816.F32 R88, R164.reuse, R148, R88 ;  /* 0x00000094a458723c */ /* 0x048fe20000001858 */
[----:B------:R1:W-:Y:S03]  /*13a10*/  MUFU.EX2 R190, R4 ;  /* 0x0000000400be7308 */ /* 0x0003e60000000800 */
[C---:B------:R-:W-:Y:S02]  /*13a20*/  FMUL.FTZ R134, R0.reuse, R134 ;  /* 0x0000008600867220 */ /* 0x040fe40000410000 */
[----:B------:R-:W-:Y:S02]  /*13a30*/  FMUL.FTZ R135, R0, R135 ;  /* 0x0000008700877220 */ /* 0x000fe40000410000 */
[C---:B------:R-:W-:Y:S01]  /*13a40*/  HMMA.16816.F32 R92, R164.reuse, R150, R92 ;  /* 0x00000096a45c723c */ /* 0x040fe2000000185c */
[----:B------:R-:W3:Y:S03]  /*13a50*/  LDSM.16.MT88.4 R148, [R202+0x8880] ;  /* 0x00888000ca94783b */ /* 0x000ee60000004200 */
[----:B------:R-:W-:Y:S02]  /*13a60*/  FFMA.FTZ R2, R2, R231, R229 ;  /* 0x000000e702027223 */ /* 0x000fe400000100e5 */
[----:B------:R-:W-:Y:S02]  /*13a70*/  FFMA.FTZ R0, R0, R230, R221 ;  /* 0x000000e600007223 */ /* 0x000fe400000100dd */
[C---:B--2---:R-:W-:Y:S08]  /*13a80*/  HMMA.16816.F32 R96, R164.reuse, R140, R96 ;  /* 0x0000008ca460723c */ /* 0x044ff00000001860 */
[C---:B------:R-:W-:Y:S01]  /*13a90*/  HMMA.16816.F32 R100, R164.reuse, R142, R100 ;  /* 0x0000008ea464723c */ /* 0x040fe20000001864 */
[----:B------:R-:W2:Y:S03]  /*13aa0*/  LDSM.16.MT88.4 R140, [R204+0x8880] ;  /* 0x00888000cc8c783b */ /* 0x000ea60000004200 */
[--C-:B-1----:R-:W-:Y:S04]  /*13ab0*/  FFMA.FTZ R4, R179, c[0x0][0x2d0], -R7.reuse ;  /* 0x0000b400b3047a23 */ /* 0x102fe80000010807 */
[C---:B----4-:R-:W-:Y:S01]  /*13ac0*/  HMMA.16816.F32 R104, R164.reuse, R144, R104 ;  /* 0x00000090a468723c */ /* 0x050fe20000001868 */
[----:B------:R-:W-:Y:S01]  /*13ad0*/  LDSM.16.MT88.4 R176, [R202+0x6880] ;  /* 0x00688000cab0783b */ /* 0x000fe20000004200 */
[----:B------:R1:W4:Y:S06]  /*13ae0*/  MUFU.EX2 R189, R4 ;  /* 0x0000000400bd7308 */ /* 0x00032c0000000800 */
[C---:B------:R-:W-:Y:S01]  /*13af0*/  HMMA.16816.F32 R108, R164.reuse, R146, R108 ;  /* 0x00000092a46c723c */ /* 0x040fe2000000186c */
[----:B------:R-:W4:Y:S07]  /*13b00*/  LDSM.16.MT88.4 R144, [R203+0x8880] ;  /* 0x00888000cb90783b */ /* 0x000f2e0000004200 */
[C---:B---3--:R-:W-:Y:S08]  /*13b10*/  HMMA.16816.F32 R112, R164.reuse, R148, R112 ;  /* 0x00000094a470723c */ /* 0x048ff00000001870 */
[C---:B------:R-:W-:Y:S01]  /*13b20*/  HMMA.16816.F32 R116, R164.reuse, R150, R116 ;  /* 0x00000096a474723c */ /* 0x040fe20000001874 */
[----:B------:R-:W3:Y:S03]  /*13b30*/  LDSM.16.MT88.4 R148, [R201+0x4880] ;  /* 0x00488000c994783b */ /* 0x000ee60000004200 */
[--C-:B-1----:R-:W-:Y:S04]  /*13b40*/  FFMA.FTZ R4, R180, c[0x0][0x2d0], -R6.reuse ;  /* 0x0000b400b4047a23 */ /* 0x102fe80000010806 */
[----:B------:R1:W-:Y:S01]  /*13b50*/  MUFU.EX2 R188, R4 ;  /* 0x0000000400bc7308 */ /* 0x0003e20000000800 */
[C---:B--2---:R-:W-:Y:S07]  /*13b60*/  HMMA.16816.F32 R120, R164.reuse, R140, R120 ;  /* 0x0000008ca478723c */ /* 0x044fee0000001878 */
[----:B-----5:R-:W-:Y:S01]  /*13b70*/  F2FP.PACK_AB R140, R195, R196 ;  /* 0x000000c4c38c723e */ /* 0x020fe200000000ff */
[C---:B------:R-:W-:Y:S04]  /*13b80*/  HMMA.16816.F32 R124, R164.reuse, R142, R124 ;  /* 0x0000008ea47c723c */ /* 0x040fe8000000187c */
[----:B------:R-:W-:Y:S03]  /*13b90*/  F2FP.PACK_AB R141, R191, R192 ;  /* 0x000000c0bf8d723e */ /* 0x000fe600000000ff */
[----:B------:R-:W-:Y:S01]  /*13ba0*/  F2FP.PACK_AB R142, R193, R194 ;  /* 0x000000c2c18e723e */ /* 0x000fe200000000ff */
[C---:B----4-:R-:W-:Y:S04]  /*13bb0*/  HMMA.16816.F32 R128, R164.reuse, R144, R128 ;  /* 0x00000090a480723c */ /* 0x050fe80000001880 */
[----:B------:R-:W-:Y:S01]  /*13bc0*/  F2FP.PACK_AB R143, R189, R190 ;  /* 0x000000bebd8f723e */ /* 0x000fe200000000ff */
[--C-:B-1----:R-:W-:Y:S03]  /*13bd0*/  FFMA.FTZ R4, R182, c[0x0][0x2d0], -R6.reuse ;  /* 0x0000b400b6047a23 */ /* 0x102fe60000010806 */
[----:B------:R-:W-:Y:S01]  /*13be0*/  HMMA.16816.F32 R132, R164, R146, R132 ;  /* 0x00000092a484723c */ /* 0x000fe20000001884 */
[----:B------:R-:W1:Y:S01]  /*13bf0*/  LDSM.16.MT88.4 R144, [R201+0x6080] ;  /* 0x00608000c990783b */ /* 0x000e620000004200 */
[----:B------:R2:W4:Y:S06]  /*13c00*/  MUFU.EX2 R182, R4 ;  /* 0x0000000400b67308 */ /* 0x00052c0000000800 */
[C---:B---3--:R-:W-:Y:S01]  /*13c10*/  HMMA.16816.F32 R8, R140.reuse, R148, R8 ;  /* 0x000000948c08723c */ /* 0x048fe20000001808 */
[----:B------:R-:W-:Y:S07]  /*13c20*/  LDSM.16.MT88.4 R164, [R201+0x7880] ;  /* 0x00788000c9a4783b */ /* 0x000fee0000004200 */
[C---:B------:R-:W-:Y:S01]  /*13c30*/  HMMA.16816.F32 R12, R140.reuse, R150, R12 ;  /* 0x000000968c0c723c */ /* 0x040fe2000000180c */
[----:B------:R-:W3:Y:S07]  /*13c40*/  LDSM.16.MT88.4 R148, [R202+0x6080] ;  /* 0x00608000ca94783b */ /* 0x000eee0000004200 */
[C---:B------:R-:W-:Y:S04]  /*13c50*/  HMMA.16816.F32 R16, R140.reuse, R152, R16 ;  /* 0x000000988c10723c */ /* 0x040fe80000001810 */
[--C-:B--2---:R-:W-:Y:S04]  /*13c60*/  FFMA.FTZ R4, R181, c[0x0][0x2d0], -R6.reuse ;  /* 0x0000b400b5047a23 */ /* 0x104fe80000010806 */
[C---:B------:R-:W-:Y:S01]  /*13c70*/  HMMA.16816.F32 R20, R140.reuse, R154, R20 ;  /* 0x0000009a8c14723c */ /* 0x040fe20000001814 */
[----:B------:R-:W2:Y:S01]  /*13c80*/  LDSM.16.MT88.4 R152, [R204+0x6080] ;  /* 0x00608000cc98783b */ /* 0x000ea20000004200 */
[----:B------:R5:W-:Y:S06]  /*13c90*/  MUFU.EX2 R181, R4 ;  /* 0x0000000400b57308 */ /* 0x000bec0000000800 */
[C---:B------:R-:W-:Y:S08]  /*13ca0*/  HMMA.16816.F32 R24, R140.reuse, R156, R24 ;  /* 0x0000009c8c18723c */ /* 0x040ff00000001818 */
[C---:B------:R-:W-:Y:S01]  /*13cb0*/  HMMA.16816.F32 R28, R140.reuse, R158, R28 ;  /* 0x0000009e8c1c723c */ /* 0x040fe2000000181c */
[----:B------:R-:W2:Y:S07]  /*13cc0*/  LDSM.16.MT88.4 R156, [R203+0x6080] ;  /* 0x00608000cb9c783b */ /* 0x000eae0000004200 */
[C---:B------:R-:W-:Y:S04]  /*13cd0*/  HMMA.16816.F32 R32, R140.reuse, R160, R32 ;  /* 0x000000a08c20723c */ /* 0x040fe80000001820 */
[----:B-----5:R-:W-:Y:S04]  /*13ce0*/  FFMA.FTZ R4, R183, c[0x0][0x2d0], -R6 ;  /* 0x0000b400b7047a23 */ /* 0x020fe80000010806 */
[C---:B------:R-:W-:Y:S01]  /*13cf0*/  HMMA.16816.F32 R36, R140.reuse, R162, R36 ;  /* 0x000000a28c24723c */ /* 0x040fe20000001824 */
[----:B------:R-:W5:Y:S01]  /*13d00*/  LDSM.16.MT88.4 R160, [R204+0x7880] ;  /* 0x00788000cca0783b */ /* 0x000f620000004200 */
[----:B------:R2:W2:Y:S06]  /*13d10*/  MUFU.EX2 R180, R4 ;  /* 0x0000000400b47308 */ /* 0x0004ac0000000800 */
[C---:B-1----:R-:W-:Y:S08]  /*13d20*/  HMMA.16816.F32 R40, R140.reuse, R144, R40 ;  /* 0x000000908c28723c */ /* 0x042ff00000001828 */
[C---:B------:R-:W-:Y:S01]  /*13d30*/  HMMA.16816.F32 R44, R140.reuse, R146, R44 ;  /* 0x000000928c2c723c */ /* 0x040fe2000000182c */
[----:B------:R-:W1:Y:S07]  /*13d40*/  LDSM.16.MT88.4 R144, [R203+0x7880] ;  /* 0x00788000cb90783b */ /* 0x000e6e0000004200 */
[C---:B---3--:R-:W-:Y:S04]  /*13d50*/  HMMA.16816.F32 R48, R140.reuse, R148, R48 ;  /* 0x000000948c30723c */ /* 0x048fe80000001830 */
[--C-:B--2---:R-:W-:Y:S04]  /*13d60*/  FFMA.FTZ R4, R184, c[0x0][0x2d0], -R7.reuse ;  /* 0x0000b400b8047a23 */ /* 0x104fe80000010807 */
[C---:B------:R-:W-:Y:S01]  /*13d70*/  HMMA.16816.F32 R52, R140.reuse, R150, R52 ;  /* 0x000000968c34723c */ /* 0x040fe20000001834 */
[----:B------:R-:W2:Y:S01]  /*13d80*/  LDSM.16.MT88.4 R148, [R201+0x9080] ;  /* 0x00908000c994783b */ /* 0x000ea20000004200 */
[----:B------:R3:W-:Y:S06]  /*13d90*/  MUFU.EX2 R139, R4 ;  /* 0x00000004008b7308 */ /* 0x0007ec0000000800 */
[C---:B------:R-:W-:Y:S08]  /*13da0*/  HMMA.16816.F32 R56, R140.reuse, R152, R56 ;  /* 0x000000988c38723c */ /* 0x040ff00000001838 */
[C---:B------:R-:W-:Y:S01]  /*13db0*/  HMMA.16816.F32 R60, R140.reuse, R154, R60 ;  /* 0x0000009a8c3c723c */ /* 0x040fe2000000183c */
[----:B------:R-:W1:Y:S07]  /*13dc0*/  LDSM.16.MT88.4 R152, [R202+0x9080] ;  /* 0x00908000ca98783b */ /* 0x000e6e0000004200 */
[C---:B------:R-:W-:Y:S04]  /*13dd0*/  HMMA.16816.F32 R64, R140.reuse, R156, R64 ;  /* 0x0000009c8c40723c */ /* 0x040fe80000001840 */
[--C-:B---3--:R-:W-:Y:S04]  /*13de0*/  FFMA.FTZ R4, R186, c[0x0][0x2d0], -R7.reuse ;  /* 0x0000b400ba047a23 */ /* 0x108fe80000010807 */
[C---:B------:R-:W-:Y:S01]  /*13df0*/  HMMA.16816.F32 R68, R140.reuse, R158, R68 ;  /* 0x0000009e8c44723c */ /* 0x040fe20000001844 */
[----:B------:R-:W3:Y:S01]  /*13e00*/  LDSM.16.MT88.4 R156, [R204+0x9080] ;  /* 0x00908000cc9c783b */ /* 0x000ee20000004200 */
[----:B------:R-:W1:Y:S06]  /*13e10*/  MUFU.EX2 R138, R4 ;  /* 0x00000004008a7308 */ /* 0x000e6c0000000800 */
[C---:B------:R-:W-:Y:S07]  /*13e20*/  HMMA.16816.F32 R72, R140.reuse, R164, R72 ;  /* 0x000000a48c48723c */ /* 0x040fee0000001848 */
[----:B----4-:R-:W-:Y:S01]  /*13e30*/  F2FP.PACK_AB R164, R182, R188 ;  /* 0x000000bcb6a4723e */ /* 0x010fe200000000ff */
[C---:B------:R-:W-:Y:S07]  /*13e40*/  HMMA.16816.F32 R76, R140.reuse, R166, R76 ;  /* 0x000000a68c4c723c */ /* 0x040fee000000184c */
[----:B------:R-:W-:Y:S01]  /*13e50*/  F2FP.PACK_AB R166, R180, R181 ;  /* 0x000000b5b4a6723e */ /* 0x000fe200000000ff */
[C---:B------:R-:W-:Y:S04]  /*13e60*/  HMMA.16816.F32 R80, R140.reuse, R168, R80 ;  /* 0x000000a88c50723c */ /* 0x040fe80000001850 */
[----:B-1----:R-:W-:Y:S01]  /*13e70*/  F2FP.PACK_AB R165, R138, R139 ;  /* 0x0000008b8aa5723e */ /* 0x002fe200000000ff */
[--C-:B------:R-:W-:Y:S03]  /*13e80*/  FFMA.FTZ R4, R185, c[0x0][0x2d0], -R7.reuse ;  /* 0x0000b400b9047a23 */ /* 0x100fe60000010807 */
[C---:B------:R-:W-:Y:S01]  /*13e90*/  HMMA.16816.F32 R84, R140.reuse, R170, R84 ;  /* 0x000000aa8c54723c */ /* 0x040fe20000001854 */
[----:B------:R-:W-:Y:S01]  /*13ea0*/  LDSM.16.MT88.4 R168, [R203+0x5080] ;  /* 0x00508000cba8783b */ /* 0x000fe20000004200 */
[----:B------:R1:W-:Y:S06]  /*13eb0*/  MUFU.EX2 R137, R4 ;  /* 0x0000000400897308 */ /* 0x0003ec0000000800 */
[C---:B-----5:R-:W-:Y:S08]  /*13ec0*/  HMMA.16816.F32 R88, R140.reuse, R160, R88 ;  /* 0x000000a08c58723c */ /* 0x060ff00000001858 */
[C---:B------:R-:W-:Y:S01]  /*13ed0*/  HMMA.16816.F32 R92, R140.reuse, R162, R92 ;  /* 0x000000a28c5c723c */ /* 0x040fe2000000185c */
[----:B------:R-:W-:Y:S07]  /*13ee0*/  LDSM.16.MT88.4 R160, [R204+0x5080] ;  /* 0x00508000cca0783b */ /* 0x000fee0000004200 */
[C---:B------:R-:W-:Y:S04]  /*13ef0*/  HMMA.16816.F32 R96, R140.reuse, R144, R96 ;  /* 0x000000908c60723c */ /* 0x040fe80000001860 */
[----:B-1----:R-:W-:Y:S01]  /*13f00*/  FFMA.FTZ R4, R187, c[0x0][0x2d0], -R7 ;  /* 0x0000b400bb047a23 */ /* 0x002fe20000010807 */
[----:B------:R-:W-:Y:S03]  /*13f10*/  MOV R7, R3 ;  /* 0x0000000300077202 */ /* 0x000fe60000000f00 */
[C---:B------:R-:W-:Y:S01]  /*13f20*/  HMMA.16816.F32 R100, R140.reuse, R146, R100 ;  /* 0x000000928c64723c */ /* 0x040fe20000001864 */
[----:B------:R-:W1:Y:S01]  /*13f30*/  LDSM.16.MT88.4 R144, [R203+0x9080] ;  /* 0x00908000cb90783b */ /* 0x000e620000004200 */
[----:B------:R-:W4:Y:S06]  /*13f40*/  MUFU.EX2 R6, R4 ;  /* 0x0000000400067308 */ /* 0x000f2c0000000800 */
[C---:B--2---:R-:W-:Y:S08]  /*13f50*/  HMMA.16816.F32 R104, R140.reuse, R148, R104 ;  /* 0x000000948c68723c */ /* 0x044ff00000001868 */
[C---:B------:R-:W-:Y:S01]  /*13f60*/  HMMA.16816.F32 R108, R140.reuse, R150, R108 ;  /* 0x000000968c6c723c */ /* 0x040fe2000000186c */
[----:B------:R-:W2:Y:S07]  /*13f70*/  LDSM.16.MT88.4 R148, [R201+0x5080] ;  /* 0x00508000c994783b */ /* 0x000eae0000004200 */
[C---:B------:R-:W-:Y:S04]  /*13f80*/  HMMA.16816.F32 R112, R140.reuse, R152, R112 ;  /* 0x000000988c70723c */ /* 0x040fe80000001870 */
[----:B----4-:R-:W-:Y:S01]  /*13f90*/  F2FP.PACK_AB R167, R6, R137 ;  /* 0x0000008906a7723e */ /* 0x010fe200000000ff */
[----:B------:R-:W-:Y:S02]  /*13fa0*/  FADD.FTZ R4, R228, R2 ;  /* 0x00000002e4047221 */ /* 0x000fe40000010000 */
[----:B------:R-:W-:Y:S01]  /*13fb0*/  FADD.FTZ R2, R199, R0 ;  /* 0x00000000c7027221 */ /* 0x000fe20000010000 */
[C---:B------:R-:W-:Y:S01]  /*13fc0*/  HMMA.16816.F32 R116, R140.reuse, R154, R116 ;  /* 0x0000009a8c74723c */ /* 0x040fe20000001874 */
[----:B------:R-:W4:Y:S03]  /*13fd0*/  LDSM.16.MT88.4 R152, [R202+0x5080] ;  /* 0x00508000ca98783b */ /* 0x000f260000004200 */
        /* <DEDUP_REMOVED lines=11> */
[----:B------:R-:W-:Y:S04]  /*14090*/  HMMA.16816.F32 R132, R140, R146, R132 ;  /* 0x000000928c84723c */ /* 0x000fe80000001884 */
[----:B------:R-:W-:Y:S02]  /*140a0*/  FADD.FTZ R0, R194, R0 ;  /* 0x00000000c2007221 */ /* 0x000fe40000010000 */
[----:B------:R-:W-:Y:S02]  /*140b0*/  FADD.FTZ R2, R190, R2 ;  /* 0x00000002be027221 */ /* 0x000fe40000010000 */
[C---:B--2---:R-:W-:Y:S01]  /*140c0*/  HMMA.16816.F32 R140, R164.reuse, R148, R8 ;  /* 0x00000094a48c723c */ /* 0x044fe20000001808 */
[----:B------:R-:W1:Y:S04]  /*140d0*/  LDSM.16.MT88.4 R8, [R204+0x6880] ;  /* 0x00688000cc08783b */ /* 0x000e680000004200 */
[----:B------:R-:W-:Y:S02]  /*140e0*/  FADD.FTZ R0, R193, R0 ;  /* 0x00000000c1007221 */ /* 0x000fe40000010000 */
[----:B------:R-:W-:Y:S01]  /*140f0*/  FADD.FTZ R2, R189, R2 ;  /* 0x00000002bd027221 */ /* 0x000fe20000010000 */
[C---:B------:R-:W-:Y:S01]  /*14100*/  HMMA.16816.F32 R144, R164.reuse, R150, R12 ;  /* 0x00000096a490723c */ /* 0x040fe2000000180c */
[----:B------:R-:W2:Y:S03]  /*14110*/  LDSM.16.MT88.4 R12, [R203+0x6880] ;  /* 0x00688000cb0c783b */ /* 0x000ea60000004200 */
[----:B------:R-:W-:Y:S02]  /*14120*/  FADD.FTZ R0, R188, R0 ;  /* 0x00000000bc007221 */ /* 0x000fe40000010000 */
[----:B------:R-:W-:Y:S02]  /*14130*/  FADD.FTZ R4, R139, R2 ;  /* 0x000000028b047221 */ /* 0x000fe40000010000 */
[C---:B----4-:R-:W-:Y:S01]  /*14140*/  HMMA.16816.F32 R148, R164.reuse, R152, R16 ;  /* 0x00000098a494723c */ /* 0x050fe20000001810 */
[----:B------:R-:W3:Y:S03]  /*14150*/  LDSM.16.MT88.4 R16, [R201+0x8080] ;  /* 0x00808000c910783b */ /* 0x000ee60000004200 */
[----:B------:R-:W-:Y:S02]  /*14160*/  FADD.FTZ R2, R182, R0 ;  /* 0x00000000b6027221 */ /* 0x000fe40000010000 */
[----:B------:R-:W-:Y:S02]  /*14170*/  FADD.FTZ R0, R138, R4 ;  /* 0x000000048a007221 */ /* 0x000fe40000010000 */
[C---:B------:R-:W-:Y:S01]  /*14180*/  HMMA.16816.F32 R152, R164.reuse, R154, R20 ;  /* 0x0000009aa498723c */ /* 0x040fe20000001814 */
[----:B------:R-:W4:Y:S03]  /*14190*/  LDSM.16.MT88.4 R20, [R202+0x8080] ;  /* 0x00808000ca14783b */ /* 0x000f260000004200 */
[----:B------:R-:W-:Y:S02]  /*141a0*/  FADD.FTZ R0, R137, R0 ;  /* 0x0000000089007221 */ /* 0x000fe40000010000 */
[----:B------:R-:W-:Y:S02]  /*141b0*/  FADD.FTZ R2, R181, R2 ;  /* 0x00000002b5027221 */ /* 0x000fe40000010000 */
[C---:B------:R-:W-:Y:S01]  /*141c0*/  HMMA.16816.F32 R156, R164.reuse, R160, R24 ;  /* 0x000000a0a49c723c */ /* 0x040fe20000001818 */
[----:B------:R-:W5:Y:S03]  /*141d0*/  LDSM.16.MT88.4 R24, [R204+0x8080] ;  /* 0x00808000cc18783b */ /* 0x000f660000004200 */
[----:B------:R-:W-:Y:S01]  /*141e0*/  FADD.FTZ R230, R6, R0 ;  /* 0x0000000006e67221 */ /* 0x000fe20000010000 */
[----:B------:R-:W-:Y:S01]  /*141f0*/  IADD3 R0, R222, -0x1, RZ ;  /* 0xffffffffde007810 */ /* 0x000fe20007ffe0ff */
[----:B------:R-:W-:Y:S02]  /*14200*/  FADD.FTZ R231, R180, R2 ;  /* 0x00000002b4e77221 */ /* 0x000fe40000010000 */
[C---:B------:R-:W-:Y:S01]  /*14210*/  HMMA.16816.F32 R160, R164.reuse, R162, R28 ;  /* 0x000000a2a4a0723c */ /* 0x040fe2000000181c */
[----:B------:R-:W1:Y:S03]  /*14220*/  LDSM.16.MT88.4 R28, [R203+0x8080] ;  /* 0x00808000cb1c783b */ /* 0x000e660000004200 */
[----:B------:R-:W-:Y:S04]  /*14230*/  MOV R222, R0 ;  /* 0x0000000000de7202 */ /* 0x000fe80000000f00 */
[C---:B------:R-:W-:Y:S08]  /*14240*/  HMMA.16816.F32 R32, R164.reuse, R168, R32 ;  /* 0x000000a8a420723c */ /* 0x040ff00000001820 */
[C---:B------:R-:W-:Y:S01]  /*14250*/  HMMA.16816.F32 R36, R164.reuse, R170, R36 ;  /* 0x000000aaa424723c */ /* 0x040fe20000001824 */
[----:B------:R-:W2:Y:S07]  /*14260*/  LDSM.16.MT88.4 R168, [R201+0x9880] ;  /* 0x00988000c9a8783b */ /* 0x000eae0000004200 */
        /* <DEDUP_REMOVED lines=27> */
[----:B------:R-:W-:-:S07]  /*14420*/  @P0 BRA `(.L_x_1264) ;  /* 0xffffd02000000947 */ /* 0x000fce000383ffff */
.L_x_1251:
[----:B------:R-:W-:-:S13]  /*14430*/  ISETP.GE.AND P0, PT, R222, R234, PT ;  /* 0x000000eade00720c */ /* 0x000fda0003f06270 */
[----:B------:R-:W-:Y:S05]  /*14440*/  @!P0 BRA `(.L_x_1265) ;  /* 0x00003d3000008947 */ /* 0x000fea0003800000 */
[C---:B------:R-:W-:Y:S01]  /*14450*/  IADD3 R228, R223.reuse, 0x80, RZ ;  /* 0x00000080dfe47810 */ /* 0x040fe20007ffe0ff */
[----:B------:R-:W-:Y:S01]  /*14460*/  IMAD.MOV.U32 R137, RZ, RZ, R7 ;  /* 0x000000ffff897224 */ /* 0x000fe200078e0007 */
[----:B------:R-:W-:Y:S01]  /*14470*/  IADD3 R227, R223, 0x40, RZ ;  /* 0x00000040dfe37810 */ /* 0x000fe20007ffe0ff */
[----:B------:R-:W-:Y:S01]  /*14480*/  IMAD.MOV.U32 R6, RZ, RZ, R136 ;  /* 0x000000ffff067224 */ /* 0x000fe200078e0088 */
[----:B------:R-:W-:Y:S02]  /*14490*/  ISETP.GE.AND P1, PT, R228, c[0x0][0x1d4], PT ;  /* 0x00007500e4007a0c */ /* 0x000fe40003f26270 */
[----:B------:R-:W-:Y:S02]  /*144a0*/  ISETP.GE.AND P0, PT, R227, c[0x0][0x1d4], PT ;  /* 0x00007500e3007a0c */ /* 0x000fe40003f06270 */
[----:B------:R-:W-:Y:S02]  /*144b0*/  LOP3.LUT R212, R212, 0xfffffeff, RZ, 0xc0, !PT ;  /* 0xfffffeffd4d47812 */ /* 0x000fe400078ec0ff */
[----:B------:R-:W-:-:S07]  /*144c0*/  IADD3 R221, -R237, 0x30, RZ ;  /* 0x00000030eddd7810 */ /* 0x000fce0007ffe1ff */
[----:B------:R-:W-:-:S04]  /*144d0*/  @P1 LOP3.LUT R212, R212, 0x100, RZ, 0xfc, !PT ;  /* 0x00000100d4d41812 */ /* 0x000fc800078efcff */
[----:B------:R-:W-:-:S04]  /*144e0*/  LOP3.LUT R212, R212, 0xffffff7f, RZ, 0xc0, !PT ;  /* 0xffffff7fd4d47812 */ /* 0x000fc800078ec0ff */
[----:B------:R-:W-:Y:S02]  /*144f0*/  @P0 LOP3.LUT R212, R212, 0x80, RZ, 0xfc, !PT ;  /* 0x00000080d4d40812 */ /* 0x000fe400078efcff */
[----:B------:R-:W-:Y:S02]  /*14500*/  ISETP.GE.AND P0, PT, R223, c[0x0][0x1d4], PT ;  /* 0x00007500df007a0c */ /* 0x000fe40003f06270 */
[----:B------:R-:W-:-:S11]  /*14510*/  LOP3.LUT R212, R212, 0xffffffbf, RZ, 0xc0, !PT ;  /* 0xffffffbfd4d47812 */ /* 0x000fd600078ec0ff */
[----:B------:R-:W-:Y:S02]  /*14520*/  @P0 LOP3.LUT R212, R212, 0x40, RZ, 0xfc, !PT ;  /* 0x00000040d4d40812 */ /* 0x000fe400078efcff */
.L_x_1287:
[----:B------:R-:W1:Y:S01]  /*14530*/  S2R R7, SR_CTAID.Y ;  /* 0x0000000000077919 */ /* 0x000e620000002600 */
[----:B------:R-:W-:Y:S04]  /*14540*/  DEPBAR.LE SB0, 0x0 ;  /* 0x000080000000791a */ /* 0x000fe80000000000 */
[----:B------:R-:W-:Y:S01]  /*14550*/  WARPSYNC 0xffffffff ;  /* 0xffffffff00007948 */ /* 0x000fe20003800000 */
[----:B------:R-:W-:Y:S01]  /*14560*/  BAR.SYNC.DEFER_BLOCKING 0x0 ;  /* 0x0000000000007b1d */ /* 0x000fe20000010000 */
[----:B------:R-:W-:Y:S01]  /*14570*/  SHF.R.S32.HI R0, RZ, 0x1f, R225 ;  /* 0x0000001fff007819 */ /* 0x000fe200000114e1 */
[C---:B------:R-:W-:Y:S01]  /*14580*/  IMAD.WIDE.U32 R2, R225.reuse, c[0x0][0x208], RZ ;  /* 0x00008200e1027a25 */ /* 0x040fe200078e00ff */
[----:B------:R-:W-:Y:S03]  /*14590*/  SHF.R.S32.HI R4, RZ, 0x1f, R224 ;  /* 0x0000001fff047819 */ /* 0x000fe600000114e0 */
[----:B------:R-:W-:Y:S02]  /*145a0*/  IMAD R0, R0, c[0x0][0x208], RZ ;  /* 0x0000820000007a24 */ /* 0x000fe400078e02ff */
[----:B------:R-:W-:Y:S02]  /*145b0*/  IMAD R4, R4, c[0x0][0x218], RZ ;  /* 0x0000860004047a24 */ /* 0x000fe400078e02ff */
[----:B------:R-:W-:Y:S02]  /*145c0*/  IMAD R0, R225, c[0x0][0x20c], R0 ;  /* 0x00008300e1007a24 */ /* 0x000fe400078e0200 */
[C---:B------:R-:W-:Y:S03]  /*145d0*/  IMAD R4, R224.reuse, c[0x0][0x21c], R4 ;  /* 0x00008700e0047a24 */ /* 0x040fe600078e0204 */
[----:B------:R-:W-:Y:S01]  /*145e0*/  IADD3 R3, R3, R0, RZ ;  /* 0x0000000003037210 */ /* 0x000fe20007ffe0ff */
[----:B-1----:R-:W-:Y:S04]  /*145f0*/  IMAD.WIDE.U32 R8, R7, c[0x0][0x210], RZ ;  /* 0x0000840007087a25 */ /* 0x002fe800078e00ff */
[----:B------:R-:W-:Y:S01]  /*14600*/  IMAD.WIDE.U32 R2, R224, c[0x0][0x218], R2 ;  /* 0x00008600e0027a25 */ /* 0x000fe200078e0002 */
[----:B------:R1:W2:Y:S04]  /*14610*/  LDSM.16.M88.4 R28, [R209] ;  /* 0x00000000d11c783b */ /* 0x0002a80000000200 */
[----:B------:R-:W-:Y:S01]  /*14620*/  IADD3 R0, P0, R8, R2, RZ ;  /* 0x0000000208007210 */ /* 0x000fe20007f1e0ff */
[----:B------:R1:W3:Y:S03]  /*14630*/  LDSM.16.M88.4 R12, [R200+0xa080] ;  /* 0x00a08000c80c783b */ /* 0x0002e60000000200 */
[----:B------:R-:W-:Y:S01]  /*14640*/  IADD3.X R4, R246, R3, R4, P0, !PT ;  /* 0x00000003f6047210 */ /* 0x000fe200007fe404 */
[----:B------:R1:W4:Y:S01]  /*14650*/  LDSM.16.M88.4 R20, [R200+0xa880] ;  /* 0x00a88000c814783b */ /* 0x0003220000000200 */
[C---:B------:R-:W-:Y:S03]  /*14660*/  LEA R7, P0, R0.reuse, c[0x0][0x1f8], 0x1 ;  /* 0x00007e0000077a11 */ /* 0x040fe600078008ff */
[----:B------:R1:W1:Y:S01]  /*14670*/  LDSM.16.M88.4 R164, [R200+0xb080] ;  /* 0x00b08000c8a4783b */ /* 0x0002620000000200 */
[----:B------:R-:W-:Y:S03]  /*14680*/  LEA.HI.X R4, R0, c[0x0][0x1fc], R4, 0x1, P0 ;  /* 0x00007f0000047a11 */ /* 0x000fe600000f0c04 */
[----:B------:R1:W1:Y:S04]  /*14690*/  LDSM.16.M88.4 R168, [R208] ;  /* 0x00000000d0a8783b */ /* 0x0002680000000200 */
[----:B------:R1:W1:Y:S04]  /*146a0*/  LDSM.16.M88.4 R172, [R207] ;  /* 0x00000000cfac783b */ /* 0x0002680000000200 */
[----:B------:R1:W1:Y:S04]  /*146b0*/  LDSM.16.M88.4 R176, [R207+0x800] ;  /* 0x00080000cfb0783b */ /* 0x0002680000000200 */
[----:B------:R1:W1:Y:S01]  /*146c0*/  LDSM.16.M88.4 R180, [R207+0x1000] ;  /* 0x00100000cfb4783b */ /* 0x0002620000000200 */
[----:B------:R-:W-:-:S05]  /*146d0*/  BRA.DIV ~URZ, `(.L_x_1266) ;  /* 0x000082127f007947 */ /* 0x000fca000b800000 */
[----:B------:R4:W3:Y:S02]  /*146e0*/  SHFL.IDX PT, R0, R4, RZ, 0x181f ;  /* 0x00181fff04007589 */ /* 0x0008e400000e0000 */
.L_x_1346:
[----:B------:R-:W-:Y:S01]  /*146f0*/  SHF.R.S32.HI R3, RZ, 0x1f, R223 ;  /* 0x0000001fff037819 */ /* 0x000fe200000114df */
[----:B------:R-:W5:Y:S01]  /*14700*/  SHFL.IDX PT, R2, R7, RZ, 0x181f ;  /* 0x00181fff07027589 */ /* 0x000f6200000e0000 */
[C---:B------:R-:W-:Y:S01]  /*14710*/  ISETP.GE.AND P5, PT, R223.reuse, c[0x0][0x1d4], PT ;  /* 0x00007500df007a0c */ /* 0x040fe20003fa6270 */
[C---:B------:R-:W-:Y:S01]  /*14720*/  IMAD.SHL.U32 R226, R223.reuse, 0x2, RZ ;  /* 0x00000002dfe27824 */ /* 0x040fe200078e00ff */
[----:B------:R-:W-:Y:S01]  /*14730*/  SHF.L.U64.HI R215, R223, 0x1, R3 ;  /* 0x00000001dfd77819 */ /* 0x000fe20000010203 */
[----:B------:R-:W-:Y:S01]  /*14740*/  IMAD.SHL.U32 R214, R249, 0x2, RZ ;  /* 0x00000002f9d67824 */ /* 0x000fe200078e00ff */
[----:B------:R-:W-:Y:S01]  /*14750*/  ISETP.GE.AND P4, PT, R227, c[0x0][0x1d4], PT ;  /* 0x00007500e3007a0c */ /* 0x000fe20003f86270 */
[----:B------:R-:W-:Y:S01]  /*14760*/  IMAD.SHL.U32 R216, R248, 0x2, RZ ;  /* 0x00000002f8d87824 */ /* 0x000fe200078e00ff */
[----:B------:R-:W-:Y:S01]  /*14770*/  SHF.L.U64.HI R217, R249, 0x1, R252 ;  /* 0x00000001f9d97819 */ /* 0x000fe200000102fc */
[----:B------:R-:W-:Y:S01]  /*14780*/  IMAD.SHL.U32 R218, R247, 0x2, RZ ;  /* 0x00000002f7da7824 */ /* 0x000fe200078e00ff */
[----:B------:R-:W-:Y:S01]  /*14790*/  IADD3 R18, R223, 0xc0, RZ ;  /* 0x000000c0df127810 */ /* 0x000fe20007ffe0ff */
[----:B------:R-:W-:Y:S01]  /*147a0*/  BSSY B0, `(.L_x_1267) ;  /* 0x000002c000007945 */ /* 0x000fe20003800000 */
[----:B------:R-:W-:Y:S02]  /*147b0*/  ISETP.GE.AND P3, PT, R228, c[0x0][0x1d4], PT ;  /* 0x00007500e4007a0c */ /* 0x000fe40003f66270 */
[----:B------:R-:W-:Y:S02]  /*147c0*/  SHF.L.U64.HI R219, R248, 0x1, R251 ;  /* 0x00000001f8db7819 */ /* 0x000fe400000102fb */
[----:B------:R-:W-:Y:S02]  /*147d0*/  ISETP.GE.AND P2, PT, R18, c[0x0][0x1d4], PT ;  /* 0x0000750012007a0c */ /* 0x000fe40003f46270 */
[----:B------:R-:W-:Y:S02]  /*147e0*/  SHF.L.U64.HI R220, R247, 0x1, R250 ;  /* 0x00000001f7dc7819 */ /* 0x000fe400000102fa */
[----:B------:R-:W-:Y:S02]  /*147f0*/  LOP3.LUT P1, RZ, R212, 0x800, RZ, 0xc0, !PT ;  /* 0x00000800d4ff7812 */ /* 0x000fe4000782c0ff */
[----:B-----5:R-:W-:Y:S05]  /*14800*/  IADD3 R16, P0, R2, R226, RZ ;  /* 0x000000e202107210 */ /* 0x020fea0007f1e0ff */
[----:B---3--:R-:W-:Y:S01]  /*14810*/  IMAD.X R17, R0, 0x1, R215, P0 ;  /* 0x0000000100117824 */ /* 0x008fe200000e06d7 */
[----:B------:R-:W-:Y:S04]  /*14820*/  IADD3 R10, P0, R2, R214, RZ ;  /* 0x000000d6020a7210 */ /* 0x000fe80007f1e0ff */
        /* <DEDUP_REMOVED lines=13> */
[----:B----4-:R-:W4:Y:S04]  /*14900*/  SHFL.IDX PT, R4, R4, 0x1, 0x181f ;  /* 0x00381f0004047f89 */ /* 0x010f2800000e0000 */
[----:B------:R3:W2:Y:S02]  /*14910*/  SHFL.IDX PT, R0, R7, 0x1, 0x181f ;  /* 0x00381f0007007f89 */ /* 0x0006a400000e0000 */
.L_x_1347:
[----:B--23--:R-:W-:Y:S02]  /*14920*/  IADD3 R16, P0, R0, R226, RZ ;  /* 0x000000e200107210 */ /* 0x00cfe40007f1e0ff */
[----:B------:R-:W-:Y:S02]  /*14930*/  ISETP.GE.AND P4, PT, R223, c[0x0][0x1d4], PT ;  /* 0x00007500df007a0c */ /* 0x000fe40003f86270 */
[----:B------:R-:W-:Y:S01]  /*14940*/  ISETP.GE.AND P3, PT, R227, c[0x0][0x1d4], PT ;  /* 0x00007500e3007a0c */ /* 0x000fe20003f66270 */
[----:B----4-:R-:W-:Y:S01]  /*14950*/  IMAD.X R17, R4, 0x1, R215, P0 ;  /* 0x0000000104117824 */ /* 0x010fe200000e06d7 */
[----:B------:R-:W-:Y:S02]  /*14960*/  IADD3 R10, P0, R0, R214, RZ ;  /* 0x000000d6000a7210 */ /* 0x000fe40007f1e0ff */
[----:B------:R-:W-:Y:S02]  /*14970*/  ISETP.GE.AND P2, PT, R228, c[0x0][0x1d4], PT ;  /* 0x00007500e4007a0c */ /* 0x000fe40003f46270 */
[----:B------:R-:W-:Y:S01]  /*14980*/  IADD3 R7, R223, 0xc0, RZ ;  /* 0x000000c0df077810 */ /* 0x000fe20007ffe0ff */
[----:B------:R-:W-:Y:S01]  /*14990*/  IMAD.X R11, R4, 0x1, R217, P0 ;  /* 0x00000001040b7824 */ /* 0x000fe200000e06d9 */
[----:B------:R-:W-:Y:S02]  /*149a0*/  IADD3 R8, P0, R0, R216, RZ ;  /* 0x000000d800087210 */ /* 0x000fe40007f1e0ff */
[----:B------:R-:W-:Y:S01]  /*149b0*/  ISETP.GE.AND P1, PT, R7, c[0x0][0x1d4], PT ;  /* 0x0000750007007a0c */ /* 0x000fe20003f26270 */
[----:B------:R-:W-:Y:S01]  /*149c0*/  @!PT LDS RZ, [RZ] ;  /* 0x00000000fffff984 */ /* 0x000fe20000000800 */
[----:B------:R-:W-:Y:S01]  /*149d0*/  @!PT LDS RZ, [RZ] ;  /* 0x00000000fffff984 */ /* 0x000fe20000000800 */
[----:B------:R-:W-:Y:S01]  /*149e0*/  @!PT LDS RZ, [RZ] ;  /* 0x00000000fffff984 */ /* 0x000fe20000000800 */
[----:B------:R2:W-:Y:S02]  /*149f0*/  LDGSTS.E.BYPASS.LTC128B.128 [R213+0x5080], [R16.64], !P4 ;  /* 0x0508000010d57fae */ /* 0x0005e4000e101d4e */
[----:B------:R-:W-:Y:S01]  /*14a00*/  IMAD.X R9, R4, 0x1, R219, P0 ;  /* 0x0000000104097824 */ /* 0x000fe200000e06db */
[----:B------:R-:W-:Y:S01]  /*14a10*/  IADD3 R2, P0, R0, R218, RZ ;  /* 0x000000da00027210 */ /* 0x000fe20007f1e0ff */
[----:B------:R2:W-:Y:S04]  /*14a20*/  LDGSTS.E.BYPASS.LTC128B.128 [R213+0x6880], [R10.64], !P3 ;  /* 0x068800000ad57fae */ /* 0x0005e8000d901d4e */
[----:B------:R2:W-:Y:S01]  /*14a30*/  LDGSTS.E.BYPASS.LTC128B.128 [R213+0x8080], [R8.64], !P2 ;  /* 0x0808000008d57fae */ /* 0x0005e2000d101d4e */
[----:B------:R-:W-:Y:S05]  /*14a40*/  IMAD.X R3, R4, 0x1, R220, P0 ;  /* 0x0000000104037824 */ /* 0x000fea00000e06dc */
[----:B------:R2:W-:Y:S02]  /*14a50*/  LDGSTS.E.BYPASS.LTC128B.128 [R213+0x9880], [R2.64], !P1 ;  /* 0x0988000002d57fae */ /* 0x0005e4000c901d4e */
.L_x_1268:
[----:B------:R-:W-:Y:S05]  /*14a60*/  BSYNC B0 ;  /* 0x0000000000007941 */ /* 0x000fea0003800000 */
.L_x_1267:
        /* <DEDUP_REMOVED lines=9> */
[----:B------:R-:W-:Y:S05]  /*14b00*/  LDSM.16.M88.4 R192, [R210] ;  /* 0x00000000d2c0783b */ /* 0x000fea0000000200 */
[C---:B------:R-:W-:Y:S02]  /*14b10*/  HMMA.16816.F32 R20, R28.reuse, R22, RZ ;  /* 0x000000161c14723c */ /* 0x040fe400000018ff */
[----:B------:R-:W-:Y:S06]  /*14b20*/  LDSM.16.M88.4 R196, [R205] ;  /* 0x00000000cdc4783b */ /* 0x000fec0000000200 */
[C---:B-1----:R-:W-:Y:S08]  /*14b30*/  HMMA.16816.F32 R24, R28.reuse, R164, RZ ;  /* 0x000000a41c18723c */ /* 0x042ff000000018ff */
[----:B------:R-:W-:Y:S01]  /*14b40*/  HMMA.16816.F32 R28, R28, R166, RZ ;  /* 0x000000a61c1c723c */ /* 0x000fe200000018ff */
[----:B------:R-:W1:Y:S07]  /*14b50*/  LDSM.16.M88.4 R164, [R206+0xa880] ;  /* 0x00a88000cea4783b */ /* 0x000e6e0000000200 */
        /* <DEDUP_REMOVED lines=8> */
[----:B------:R-:W4:Y:S07]  /*14be0*/  LDSM.16.M88.4 R168, [R205+0x800] ;  /* 0x00080000cda8783b */ /* 0x000f2e0000000200 */
[C---:B--2---:R-:W-:Y:S01]  /*14bf0*/  HMMA.16816.F32 R8, R184.reuse, R188, R8 ;  /* 0x000000bcb808723c */ /* 0x044fe20000001808 */
[----:B------:R-:W-:Y:S07]  /*14c00*/  LDSM.16.M88.4 R180, [R209+0x4000] ;  /* 0x00400000d1b4783b */ /* 0x000fee0000000200 */
        /* <DEDUP_REMOVED lines=8> */
[C---:B------:R-:W-:Y:S01]  /*14c90*/  HMMA.16816.F32 R8, R192.reuse, R196, R8 ;  /* 0x000000c4c008723c */ /* 0x040fe20000001808 */
[----:B------:R-:W-:Y:S07]  /*14ca0*/  LDSM.16.M88.4 R184, [R208+0x4000] ;  /* 0x00400000d0b8783b */ /* 0x000fee0000000200 */
[C---:B------:R-:W-:Y:S01]  /*14cb0*/  HMMA.16816.F32 R12, R192.reuse, R198, R12 ;  /* 0x000000c6c00c723c */ /* 0x040fe2000000180c */
[----:B------:R-:W5:Y:S07]  /*14cc0*/  LDSM.16.M88.4 R196, [R207+0x1800] ;  /* 0x00180000cfc4783b */ /* 0x000f6e0000000200 */
[C---:B----4-:R-:W-:Y:S08]  /*14cd0*/  HMMA.16816.F32 R16, R192.reuse, R168, R16 ;  /* 0x000000a8c010723c */ /* 0x050ff00000001810 */
[C---:B------:R-:W-:Y:S01]  /*14ce0*/  HMMA.16816.F32 R20, R192.reuse, R170, R20 ;  /* 0x000000aac014723c */ /* 0x040fe20000001814 */
[----:B------:R-:W4:Y:S07]  /*14cf0*/  LDSM.16.M88.4 R168, [R207+0x2000] ;  /* 0x00200000cfa8783b */ /* 0x000f2e0000000200 */
        /* <DEDUP_REMOVED lines=13> */
[C---:B-----5:R-:W-:Y:S01]  /*14dd0*/  HMMA.16816.F32 R8, R184.reuse, R196, R8 ;  /* 0x000000c4b808723c */ /* 0x060fe20000001808 */
        /* <DEDUP_REMOVED lines=84> */
[C---:B------:R-:W-:Y:S08]  /*15320*/  HMMA.16816.F32 R20, R180.reuse, R170, R20 ;  /* 0x000000aab414723c */ /* 0x040ff00000001814 */
[C---:B------:R-:W-:Y:S08]  /*15330*/  HMMA.16816.F32 R24, R180.reuse, R176, R24 ;  /* 0x000000b0b418723c */ /* 0x040ff00000001818 */
[----:B------:R-:W-:Y:S08]  /*15340*/  HMMA.16816.F32 R28, R180, R178, R28 ;  /* 0x000000b2b41c723c */ /* 0x000ff0000000181c */
[C---:B--2---:R-:W-:Y:S08]  /*15350*/  HMMA.16816.F32 R8, R184.reuse, R192, R8 ;  /* 0x000000c0b808723c */ /* 0x044ff00000001808 */
[C---:B------:R-:W-:Y:S08]  /*15360*/  HMMA.16816.F32 R12, R184.reuse, R194, R12 ;  /* 0x000000c2b80c723c */ /* 0x040ff0000000180c */
[C---:B-1----:R-:W-:Y:S08]  /*15370*/  HMMA.16816.F32 R16, R184.reuse, R164, R16 ;  /* 0x000000a4b810723c */ /* 0x042ff00000001810 */
[C---:B------:R-:W-:Y:S01]  /*15380*/  HMMA.16816.F32 R20, R184.reuse, R166, R20 ;  /* 0x000000a6b814723c */ /* 0x040fe20000001814 */
[----:B------:R-:W1:Y:S07]  /*15390*/  LDSM.16.M88.4 R164, [R205+0x5000] ;  /* 0x00500000cda4783b */ /* 0x000e6e0000000200 */
[C---:B---3--:R-:W-:Y:S08]  /*153a0*/  HMMA.16816.F32 R24, R184.reuse, R172, R24 ;  /* 0x000000acb818723c */ /* 0x048ff00000001818 */
        /* <DEDUP_REMOVED lines=39> */
[----:B------:R2:W2:Y:S01]  /*15620*/  MUFU.TANH R170, R12 ;  /* 0x0000000c00aa7308 */ /* 0x0004a20000002400 */
[----:B------:R-:W-:Y:S02]  /*15630*/  FMUL.FTZ R18, R25, c[0x0][0x320] ;  /* 0x0000c80019127a20 */ /* 0x000fe40000410000 */
[----:B----4-:R-:W-:Y:S02]  /*15640*/  FMUL.FTZ R22, R27, c[0x0][0x320] ;  /* 0x0000c8001b167a20 */ /* 0x010fe40000410000 */
[----:B------:R-:W-:Y:S02]  /*15650*/  FMUL.FTZ R17, R28, c[0x0][0x320] ;  /* 0x0000c8001c117a20 */ /* 0x000fe40000410000 */
[----:B------:R-:W-:Y:S03]  /*15660*/  FMUL.FTZ R16, R29, c[0x0][0x320] ;  /* 0x0000c8001d107a20 */ /* 0x000fe60000410000 */
[----:B------:R4:W2:Y:S01]  /*15670*/  MUFU.TANH R168, R13 ;  /* 0x0000000d00a87308 */ /* 0x0008a20000002400 */
[----:B------:R-:W-:Y:S02]  /*15680*/  FMUL.FTZ R21, R30, c[0x0][0x320] ;  /* 0x0000c8001e157a20 */ /* 0x000fe40000410000 */
[----:B------:R-:W-:Y:S02]  /*15690*/  FMUL.FTZ R20, R31, c[0x0][0x320] ;  /* 0x0000c8001f147a20 */ /* 0x000fe40000410000 */
[----:B-1----:R-:W-:Y:S05]  /*156a0*/  FMUL.FTZ R23, R26, c[0x0][0x320] ;  /* 0x0000c8001a177a20 */ /* 0x002fea0000410000 */
        /* <DEDUP_REMOVED lines=14> */
[----:B------:R-:W-:Y:S01]  /*15790*/  MOV R224, RZ ;  /* 0x000000ff00e07202 */ /* 0x000fe20000000f00 */
[----:B------:R-:W2:Y:S01]  /*157a0*/  S2R R229, SR_CTAID.Y ;  /* 0x0000000000e57919 */ /* 0x000ea20000002600 */
[----:B------:R-:W-:Y:S02]  /*157b0*/  ISETP.NE.AND P0, PT, R0, c[0x0][0x2b8], PT ;  /* 0x0000ae0000007a0c */ /* 0x000fe40003f05270 */
[----:B------:R-:W-:Y:S05]  /*157c0*/  IADD3 R2, R2, -0x30, R235 ;  /* 0xffffffd002027810 */ /* 0x000fea0007ffe0eb */
[----:B------:R-:W-:Y:S06]  /*157d0*/  IMAD.MOV.U32 R0, RZ, RZ, R2 ;  /* 0x000000ffff007224 */ /* 0x000fec00078e0002 */
[----:B------:R-:W-:Y:S05]  /*157e0*/  @P0 IMAD.HI.U32 R3, R2, c[0x0][0x2bc], RZ ;  /* 0x0000af0002030a27 */ /* 0x000fea00078e00ff */
[----:B------:R-:W-:Y:S04]  /*157f0*/  @P0 SHF.R.U32.HI R0, RZ, c[0x0][0x2c0], R3 ;  /* 0x0000b000ff000a19 */ /* 0x000fe80000011603 */
[C---:B------:R-:W-:Y:S01]  /*15800*/  @!P1 IADD3 R3, P0, R0.reuse, R240, RZ ;  /* 0x000000f000039210 */ /* 0x040fe20007f1e0ff */
[----:B--2---:R-:W-:Y:S03]  /*15810*/  IMAD.WIDE.U32 R236, R229, c[0x0][0x1e8], RZ ;  /* 0x00007a00e5ec7a25 */ /* 0x004fe600078e00ff */
        /* <DEDUP_REMOVED lines=9> */
[----:B------:R-:W-:Y:S05]  /*158b0*/  IMAD R0, R225, c[0x0][0x1e4], R0 ;  /* 0x00007900e1007a24 */ /* 0x000fea00078e0200 */
[----:B------:R-:W-:Y:S02]  /*158c0*/  IADD3 R3, R3, R0, RZ ;  /* 0x0000000003037210 */ /* 0x000fe40007ffe0ff */
        /* <DEDUP_REMOVED lines=8> */
[----:B------:R-:W-:-:S06]  /*15950*/  BRA.DIV ~URZ, `(.L_x_1272) ;  /* 0x000071027f007947 */ /* 0x000fcc000b800000 */
[----:B------:R2:W3:Y:S02]  /*15960*/  SHFL.IDX PT, R4, R7, RZ, 0x181f ;  /* 0x00181fff07047589 */ /* 0x0004e400000e0000 */
.L_x_1348:
[----:B------:R-:W-:-:S05]  /*15970*/  BRA.DIV ~URZ, `(.L_x_1273) ;  /* 0x000071627f007947 */ /* 0x000fca000b800000 */
[----:B------:R4:W2:Y:S02]  /*15980*/  SHFL.IDX PT, R0, R14, RZ, 0x181f ;  /* 0x00181fff0e007589 */ /* 0x0008a400000e0000 */
.L_x_1349:
[----:B------:R-:W-:Y:S02]  /*15990*/  ISETP.GE.AND P0, PT, R221, 0x1, PT ;  /* 0x00000001dd00780c */ /* 0x000fe40003f06270 */
[----:B------:R-:W-:Y:S02]  /*159a0*/  ISETP.GE.AND P5, PT, R223, c[0x0][0x1d4], PT ;  /* 0x00007500df007a0c */ /* 0x000fe40003fa6270 */
[----:B------:R-:W-:Y:S02]  /*159b0*/  ISETP.GE.AND P4, PT, R227, c[0x0][0x1d4], PT ;  /* 0x00007500e3007a0c */ /* 0x000fe40003f86270 */
[----:B------:R-:W-:Y:S02]  /*159c0*/  ISETP.GE.AND P3, PT, R228, c[0x0][0x1d4], PT ;  /* 0x00007500e4007a0c */ /* 0x000fe40003f66270 */
[----:B------:R-:W-:Y:S04]  /*159d0*/  IADD3 R15, R223, 0xc0, RZ ;  /* 0x000000c0df0f7810 */ /* 0x000fe80007ffe0ff */
[----:B------:R-:W-:Y:S02]  /*159e0*/  ISETP.GE.AND P2, PT, R15, c[0x0][0x1d4], PT ;  /* 0x000075000f007a0c */ /* 0x000fe40003f46270 */
[----:B--2---:R-:W-:Y:S05]  /*159f0*/  @P0 IADD3 R12, P1, R0, R226, RZ ;  /* 0x000000e2000c0210 */ /* 0x004fea0007f3e0ff */
[----:B---3--:R-:W-:Y:S01]  /*15a00*/  @P0 IMAD.X R13, R4, 0x1, R215, P1 ;  /* 0x00000001040d0824 */ /* 0x008fe200008e06d7 */
        /* <DEDUP_REMOVED lines=13> */
[----:B------:R-:W-:-:S05]  /*15ae0*/  BRA.DIV ~URZ, `(.L_x_1274) ;  /* 0x000070727f007947 */ /* 0x000fca000b800000 */
[----:B------:R3:W2:Y:S04]  /*15af0*/  SHFL.IDX PT, R4, R7, 0x1, 0x181f ;  /* 0x00381f0007047f89 */ /* 0x0006a800000e0000 */
[----:B------:R3:W4:Y:S02]  /*15b00*/  SHFL.IDX PT, R0, R14, 0x1, 0x181f ;  /* 0x00381f000e007f89 */ /* 0x00072400000e0000 */
.L_x_1350:
[----:B------:R-:W-:Y:S02]  /*15b10*/  ISETP.GE.AND P0, PT, R221, 0x21, PT ;  /* 0x00000021dd00780c */ /* 0x000fe40003f06270 */
[----:B------:R-:W-:Y:S02]  /*15b20*/  ISETP.GE.AND P5, PT, R223, c[0x0][0x1d4], PT ;  /* 0x00007500df007a0c */ /* 0x000fe40003fa6270 */
[----:B------:R-:W-:Y:S02]  /*15b30*/  ISETP.GE.AND P4, PT, R227, c[0x0][0x1d4], PT ;  /* 0x00007500e3007a0c */ /* 0x000fe40003f86270 */
[----:B------:R-:W-:Y:S02]  /*15b40*/  ISETP.GE.AND P3, PT, R228, c[0x0][0x1d4], PT ;  /* 0x00007500e4007a0c */ /* 0x000fe40003f66270 */
[----:B---3--:R-:W-:Y:S04]  /*15b50*/  IADD3 R7, R223, 0xc0, RZ ;  /* 0x000000c0df077810 */ /* 0x008fe80007ffe0ff */
[----:B------:R-:W-:Y:S02]  /*15b60*/  ISETP.GE.AND P2, PT, R7, c[0x0][0x1d4], PT ;  /* 0x0000750007007a0c */ /* 0x000fe40003f46270 */
[----:B--2-4-:R-:W-:Y:S05]  /*15b70*/  @P0 IADD3 R12, P1, R0, R226, RZ ;  /* 0x000000e2000c0210 */ /* 0x014fea0007f3e0ff */
        /* <DEDUP_REMOVED lines=13> */
[----:B------:R2:W-:Y:S03]  /*15c50*/  @P0 LDGSTS.E.BYPASS.LTC128B.128 [R213+0xf880], [R2.64], !P2 ;  /* 0x0f88000002d50fae */ /* 0x0005e6000d101d4e */
.L_x_1271:
[----:B--234-:R-:W-:Y:S05]  /*15c60*/  BSYNC B0 ;  /* 0x0000000000007941 */ /* 0x01cfea0003800000 */
.L_x_1270:
[----:B------:R-:W-:Y:S01]  /*15c70*/  LOP3.LUT R3, RZ, c[0x0][0x324], RZ, 0x33, !PT ;  /* 0x0000c900ff037a12 */ /* 0x000fe200078e33ff */
[----:B------:R-:W-:Y:S01]  /*15c80*/  IMAD.MOV.U32 R2, RZ, RZ, 0x1 ;  /* 0x00000001ff027424 */ /* 0x000fe200078e00ff */
[----:B------:R-:W2:Y:S01]  /*15c90*/  LDL R0, [R1+0x4] ;  /* 0x0000040001007983 */ /* 0x000ea20000100800 */
[----:B------:R-:W-:Y:S03]  /*15ca0*/  IMAD R4, R222, -0x30, RZ ;  /* 0xffffffd0de047824 */ /* 0x000fe600078e02ff */
[----:B------:R-:W-:Y:S01]  /*15cb0*/  ISETP.NE.AND P0, PT, R2, c[0x0][0x2c4], PT ;  /* 0x0000b10002007a0c */ /* 0x000fe20003f05270 */
[----:B------:R-:W0:Y:S01]  /*15cc0*/  LDGDEPBAR ;  /* 0x00000000000079af */ /* 0x000e220000000000 */
        /* <DEDUP_REMOVED lines=10> */
[----:B------:R2:W3:Y:S02]  /*15d70*/  SHFL.IDX PT, R3, R7, RZ, 0x1c1f ;  /* 0x001c1fff07037589 */ /* 0x0004e400000e0000 */
.L_x_1351:
[----:B---3--:R-:W-:Y:S01]  /*15d80*/  IADD3 R2, R9, R3, RZ ;  /* 0x0000000309027210 */ /* 0x008fe20007ffe0ff */
[----:B------:R-:W-:Y:S05]  /*15d90*/  IMAD.MOV.U32 R0, RZ, RZ, 0x1 ;  /* 0x00000001ff007424 */ /* 0x000fea00078e00ff */
[----:B------:R-:W-:Y:S01]  /*15da0*/  ISETP.LE.AND P0, PT, R0, c[0x0][0x32c], PT ;  /* 0x0000cb0000007a0c */ /* 0x000fe20003f03270 */
[----:B------:R-:W-:Y:S11]  /*15db0*/  IMAD.IADD R0, R8, 0x1, R3 ;  /* 0x0000000108007824 */ /* 0x000ff600078e0203 */
[----:B------:R-:W-:Y:S01]  /*15dc0*/  @!UPT UIADD3 URZ, URZ, URZ, URZ ;  /* 0x0000003f3f3ff290 */ /* 0x000fe2000fffe03f */
        /* <DEDUP_REMOVED lines=14> */
.L_x_1278:
[----:B------:R-:W-:Y:S04]  /*15eb0*/  MOV R11, 0x1 ;  /* 0x00000001000b7802 */ /* 0x000fe80000000f00 */
[----:B------:R-:W-:Y:S11]  /*15ec0*/  ISETP.NE.AND P0, PT, R11, c[0x0][0x32c], PT ;  /* 0x0000cb000b007a0c */ /* 0x000ff60003f05270 */
[----:B------:R-:W-:Y:S02]  /*15ed0*/  @!UPT UIADD3 URZ, URZ, URZ, URZ ;  /* 0x0000003f3f3ff290 */ /* 0x000fe4000fffe03f */
[----:B------:R-:W-:Y:S05]  /*15ee0*/  @P0 IMAD.HI.U32 R11, R3, c[0x0][0x330], RZ ;  /* 0x0000cc00030b0a27 */ /* 0x000fea00078e00ff */
[----:B------:R-:W-:Y:S02]  /*15ef0*/  @P0 SHF.R.U32.HI R3, RZ, c[0x0][0x334], R11 ;  /* 0x0000cd00ff030a19 */ /* 0x000fe4000001160b */
.L_x_1279:
[----:B------:R-:W-:Y:S05]  /*15f00*/  BSYNC B0 ;  /* 0x0000000000007941 */ /* 0x000fea0003800000 */
.L_x_1277:
[----:B------:R-:W-:Y:S05]  /*15f10*/  IMAD R3, R3, c[0x0][0x32c], R10 ;  /* 0x0000cb0003037a24 */ /* 0x000fea00078e020a */
[----:B------:R-:W-:Y:S02]  /*15f20*/  IADD3 R11, R3, c[0x0][0x32c], RZ ;  /* 0x0000cb00030b7a10 */ /* 0x000fe40007ffe0ff */
[----:B------:R-:W-:Y:S02]  /*15f30*/  IMNMX R0, R0, R3, !PT ;  /* 0x0000000300007217 */ /* 0x000fe40007800200 */
[----:B------:R-:W-:Y:S02]  /*15f40*/  IMNMX R2, R2, R11, PT ;  /* 0x0000000b02027217 */ /* 0x000fe40003800200 */
.L_x_1276:
        /* <DEDUP_REMOVED lines=45> */
[----:B-1----:R-:W-:Y:S02]  /*16220*/  FSEL R181, R19, -INF , !P0 ;  /* 0xff80000013b57808 */ /* 0x002fe40004000000 */
        /* <DEDUP_REMOVED lines=17> */
.L_x_1352:
        /* <DEDUP_REMOVED lines=19> */
.L_x_1283:
[----:B------:R-:W-:Y:S04]  /*16470*/  MOV R4, 0x1 ;  /* 0x0000000100047802 */ /* 0x000fe80000000f00 */
[----:B------:R-:W-:Y:S11]  /*16480*/  ISETP.NE.AND P0, PT, R4, c[0x0][0x32c], PT ;  /* 0x0000cb0004007a0c */ /* 0x000ff60003f05270 */
[----:B------:R-:W-:Y:S02]  /*16490*/  @!UPT UIADD3 URZ, URZ, URZ, URZ ;  /* 0x0000003f3f3ff290 */ /* 0x000fe4000fffe03f */
[----:B------:R-:W-:Y:S05]  /*164a0*/  @P0 IMAD.HI.U32 R4, R3, c[0x0][0x330], RZ ;  /* 0x0000cc0003040a27 */ /* 0x000fea00078e00ff */
[----:B------:R-:W-:Y:S02]  /*164b0*/  @P0 SHF.R.U32.HI R3, RZ, c[0x0][0x334], R4 ;  /* 0x0000cd00ff030a19 */ /* 0x000fe40000011604 */
.L_x_1284:
[----:B------:R-:W-:Y:S05]  /*164c0*/  BSYNC B0 ;  /* 0x0000000000007941 */ /* 0x000fea0003800000 */
.L_x_1282:
[----:B------:R-:W-:Y:S05]  /*164d0*/  IMAD R3, R3, c[0x0][0x32c], R10 ;  /* 0x0000cb0003037a24 */ /* 0x000fea00078e020a */
[----:B------:R-:W-:Y:S02]  /*164e0*/  IADD3 R4, R3, c[0x0][0x32c], RZ ;  /* 0x0000cb0003047a10 */ /* 0x000fe40007ffe0ff */
[----:B------:R-:W-:Y:S02]  /*164f0*/  IMNMX R0, R0, R3, !PT ;  /* 0x0000000300007217 */ /* 0x000fe40007800200 */
[----:B------:R-:W-:Y:S02]  /*16500*/  IMNMX R2, R2, R4, PT ;  /* 0x0000000402027217 */ /* 0x000fe40003800200 */
.L_x_1281:
[----:B------:R-:W-:Y:S02]  /*16510*/  ISETP.GT.AND P0, PT, R0, RZ, !P1 ;  /* 0x000000ff0000720c */ /* 0x000fe40004f04270 */
[----:B------:R-:W-:Y:S02]  /*16520*/  LOP3.LUT P1, RZ, R212, 0x1, RZ, 0xc0, !PT ;  /* 0x00000001d4ff7812 */ /* 0x000fe4000782c0ff */
[----:B------:R-:W-:Y:S02]  /*16530*/  ISETP.LT.OR P0, PT, R2, 0x1, P0 ;  /* 0x000000010200780c */ /* 0x000fe40000701670 */
[----:B------:R-:W-:Y:S02]  /*16540*/  FMNMX.FTZ R4, R12, R6, !PT ;  /* 0x000000060c047209 */ /* 0x000fe40007810000 */
[----:B------:R-:W-:Y:S02]  /*16550*/  FSEL R8, R176, -INF , !P0 ;  /* 0xff800000b0087808 */ /* 0x000fe40004000000 */
[----:B------:R-:W-:Y:S02]  /*16560*/  LOP3.LUT P0, RZ, R212, 0x10, RZ, 0xc0, !PT ;  /* 0x00000010d4ff7812 */ /* 0x000fe4000780c0ff */
[----:B-12---:R-:W-:Y:S02]  /*16570*/  FMNMX.FTZ R7, R8, R137, !PT ;  /* 0x0000008908077209 */ /* 0x006fe40007810000 */
        /* <DEDUP_REMOVED lines=60> */
[----:B------:R1:W2:Y:S02]  /*16940*/  SHFL.BFLY PT, R0, R4, 0x2, 0x1f ;  /* 0x0c401f0004007f89 */ /* 0x0002a400000e0000 */
.L_x_1353:
[----:B--2---:R-:W-:Y:S01]  /*16950*/  FMNMX.FTZ R136, R4, R0, !PT ;  /* 0x0000000004887209 */ /* 0x004fe20007810000 */
[----:B------:R-:W-:-:S05]  /*16960*/  BRA.DIV ~URZ, `(.L_x_1286) ;  /* 0x000064227f007947 */ /* 0x000fca000b800000 */
[----:B-1----:R-:W-:Y:S04]  /*16970*/  SHFL.BFLY PT, R4, R7, 0x2, 0x1f ;  /* 0x0c401f0007047f89 */ /* 0x002fe800000e0000 */
[----:B------:R-:W1:Y:S02]  /*16980*/  SHFL.BFLY PT, R2, R136, 0x1, 0x1f ;  /* 0x0c201f0088027f89 */ /* 0x000e6400000e0000 */
[----:B-1----:R-:W-:Y:S02]  /*16990*/  FMNMX.FTZ R136, R136, R2, !PT ;  /* 0x0000000288887209 */ /* 0x002fe40007810000 */
[----:B------:R-:W-:Y:S05]  /*169a0*/  FMNMX.FTZ R4, R7, R4, !PT ;  /* 0x0000000407047209 */ /* 0x000fea0007810000 */
[----:B------:R1:W2:Y:S02]  /*169b0*/  SHFL.BFLY PT, R0, R4, 0x1, 0x1f ;  /* 0x0c201f0004007f89 */ /* 0x0002a400000e0000 */
.L_x_1354:
[----:B-12---:R-:W-:Y:S01]  /*169c0*/  FMNMX.FTZ R4, R0, R4, !PT ;  /* 0x0000000400047209 */ /* 0x006fe20007810000 */
[C---:B------:R-:W-:Y:S01]  /*169d0*/  FMUL.FTZ R7, R136.reuse, c[0x0][0x2d0] ;  /* 0x0000b40088077a20 */ /* 0x040fe20000410000 */
[----:B------:R-:W-:Y:S01]  /*169e0*/  FSETP.NEU.FTZ.AND P0, PT, R136, -INF , PT ;  /* 0xff8000008800780b */ /* 0x000fe20003f1d000 */
[----:B------:R-:W-:Y:S01]  /*169f0*/  WARPSYNC 0xffffffff ;  /* 0xffffffff00007948 */ /* 0x000fe20003800000 */
[----:B------:R-:W1:Y:S01]  /*16a00*/  LDSM.16.MT88.4 R16, [R201+0x4080] ;  /* 0x00408000c910783b */ /* 0x000e620000004200 */
[----:B------:R-:W-:Y:S01]  /*16a10*/  FMUL.FTZ R0, R4, c[0x0][0x2d0] ;  /* 0x0000b40004007a20 */ /* 0x000fe20000410000 */
[----:B------:R-:W-:Y:S02]  /*16a20*/  FSEL R2, R136, RZ, P0 ;  /* 0x000000ff88027208 */ /* 0x000fe40000000000 */
[----:B------:R-:W-:Y:S02]  /*16a30*/  FSEL R7, R7, RZ, P0 ;  /* 0x000000ff07077208 */ /* 0x000fe40000000000 */
[----:B------:R-:W-:Y:S02]  /*16a40*/  FSETP.NEU.FTZ.AND P0, PT, R4, -INF , PT ;  /* 0xff8000000400780b */ /* 0x000fe40003f1d000 */
[----:B------:R-:W2:Y:S01]  /*16a50*/  LDSM.16.MT88.4 R24, [R202+0x4080] ;  /* 0x00408000ca18783b */ /* 0x000ea20000004200 */
[--C-:B------:R-:W-:Y:S01]  /*16a60*/  FFMA.FTZ R12, R12, c[0x0][0x2d0], -R7.reuse ;  /* 0x0000b4000c0c7a23 */ /* 0x100fe20000010807 */
[----:B------:R-:W-:Y:S01]  /*16a70*/  FSEL R138, R0, RZ, P0 ;  /* 0x000000ff008a7208 */ /* 0x000fe20000000000 */
[----:B------:R-:W-:Y:S01]  /*16a80*/  FADD.FTZ R0, -R2, R6 ;  /* 0x0000000602007221 */ /* 0x000fe20000010100 */
[----:B------:R-:W-:Y:S01]  /*16a90*/  FSEL R3, R4, RZ, P0 ;  /* 0x000000ff04037208 */ /* 0x000fe20000000000 */
[--C-:B------:R-:W-:Y:S01]  /*16aa0*/  FFMA.FTZ R15, R15, c[0x0][0x2d0], -R7.reuse ;  /* 0x0000b4000f0f7a23 */ /* 0x100fe20000010807 */
[----:B------:R-:W-:Y:S01]  /*16ab0*/  MUFU.EX2 R219, R12 ;  /* 0x0000000c00db7308 */ /* 0x000fe20000000800 */
[----:B------:R-:W-:Y:S01]  /*16ac0*/  FMUL.FTZ R0, R0, c[0x0][0x2d0] ;  /* 0x0000b40000007a20 */ /* 0x000fe20000410000 */
[----:B------:R-:W-:Y:S01]  /*16ad0*/  ISETP.GT.AND P0, PT, R222, R234, PT ;  /* 0x000000eade00720c */ /* 0x000fe20003f04270 */
[--C-:B------:R-:W-:Y:S02]  /*16ae0*/  FFMA.FTZ R14, R14, c[0x0][0x2d0], -R7.reuse ;  /* 0x0000b4000e0e7a23 */ /* 0x100fe40000010807 */
[----:B------:R-:W-:Y:S02]  /*16af0*/  FFMA.FTZ R13, R13, c[0x0][0x2d0], -R7 ;  /* 0x0000b4000d0d7a23 */ /* 0x000fe40000010807 */
[--C-:B------:R-:W-:Y:S02]  /*16b00*/  FFMA.FTZ R8, R8, c[0x0][0x2d0], -R138.reuse ;  /* 0x0000b40008087a23 */ /* 0x100fe4000001088a */
[--C-:B------:R-:W-:Y:S01]  /*16b10*/  FFMA.FTZ R11, R11, c[0x0][0x2d0], -R138.reuse ;  /* 0x0000b4000b0b7a23 */ /* 0x100fe2000001088a */
[----:B------:R3:W-:Y:S01]  /*16b20*/  MUFU.EX2 R2, R0 ;  /* 0x0000000000027308 */ /* 0x0007e20000000800 */
[--C-:B------:R-:W-:Y:S02]  /*16b30*/  FFMA.FTZ R10, R10, c[0x0][0x2d0], -R138.reuse ;  /* 0x0000b4000a0a7a23 */ /* 0x100fe4000001088a */
[--C-:B------:R-:W-:Y:S07]  /*16b40*/  FFMA.FTZ R9, R9, c[0x0][0x2d0], -R138.reuse ;  /* 0x0000b40009097a23 */ /* 0x100fee000001088a */
[----:B------:R-:W4:Y:S10]  /*16b50*/  MUFU.EX2 R218, R15 ;  /* 0x0000000f00da7308 */ /* 0x000f340000000800 */
[----:B------:R-:W-:Y:S01]  /*16b60*/  MUFU.EX2 R217, R14 ;  /* 0x0000000e00d97308 */ /* 0x000fe20000000800 */
[----:B---3--:R-:W-:Y:S02]  /*16b70*/  FADD.FTZ R0, -R3, R137 ;  /* 0x0000008903007221 */ /* 0x008fe40000010100 */
[--C-:B------:R-:W-:Y:S02]  /*16b80*/  FFMA.FTZ R3, R168, c[0x0][0x2d0], -R7.reuse ;  /* 0x0000b400a8037a23 */ /* 0x100fe40000010807 */
[----:B------:R-:W-:Y:S05]  /*16b90*/  FMUL.FTZ R0, R0, c[0x0][0x2d0] ;  /* 0x0000b40000007a20 */ /* 0x000fea0000410000 */
[----:B------:R-:W3:Y:S10]  /*16ba0*/  MUFU.EX2 R216, R13 ;  /* 0x0000000d00d87308 */ /* 0x000ef40000000800 */
[----:B------:R-:W-:Y:S10]  /*16bb0*/  MUFU.EX2 R215, R8 ;  /* 0x0000000800d77308 */ /* 0x000ff40000000800 */
[----:B------:R-:W5:Y:S10]  /*16bc0*/  MUFU.EX2 R214, R11 ;  /* 0x0000000b00d67308 */ /* 0x000f740000000800 */
[----:B------:R-:W-:Y:S10]  /*16bd0*/  MUFU.EX2 R199, R10 ;  /* 0x0000000a00c77308 */ /* 0x000ff40000000800 */
[----:B------:R-:W-:Y:S10]  /*16be0*/  MUFU.EX2 R198, R9 ;  /* 0x0000000900c67308 */ /* 0x000ff40000000800 */
[----:B------:R-:W1:Y:S10]  /*16bf0*/  MUFU.EX2 R0, R0 ;  /* 0x0000000000007308 */ /* 0x000e740000000800 */
[----:B------:R1:W-:Y:S02]  /*16c00*/  MUFU.EX2 R197, R3 ;  /* 0x0000000300c57308 */ /* 0x0003e40000000800 */
[--C-:B-1----:R-:W-:Y:S01]  /*16c10*/  FFMA.FTZ R3, R139, c[0x0][0x2d0], -R7.reuse ;  /* 0x0000b4008b037a23 */ /* 0x102fe20000010807 */
[----:B----4-:R-:W-:Y:S01]  /*16c20*/  F2FP.PACK_AB R164, R218, R219 ;  /* 0x000000dbdaa4723e */ /* 0x010fe200000000ff */
[----:B------:R-:W-:Y:S01]  /*16c30*/  FMUL.FTZ R8, R2, R140 ;  /* 0x0000008c02087220 */ /* 0x000fe20000410000 */
[----:B---3--:R-:W-:Y:S01]  /*16c40*/  F2FP.PACK_AB R166, R216, R217 ;  /* 0x000000d9d8a6723e */ /* 0x008fe200000000ff */
[----:B------:R-:W-:Y:S01]  /*16c50*/  FMUL.FTZ R9, R2, R141 ;  /* 0x0000008d02097220 */ /* 0x000fe20000410000 */
[----:B-----5:R-:W-:Y:S01]  /*16c60*/  F2FP.PACK_AB R165, R214, R215 ;  /* 0x000000d7d6a5723e */ /* 0x020fe200000000ff */
[----:B------:R-:W-:Y:S01]  /*16c70*/  FMUL.FTZ R10, R0, R142 ;  /* 0x0000008e000a7220 */ /* 0x000fe20000410000 */
[----:B------:R-:W-:Y:S01]  /*16c80*/  F2FP.PACK_AB R167, R198, R199 ;  /* 0x000000c7c6a7723e */ /* 0x000fe200000000ff */
[----:B------:R-:W-:Y:S01]  /*16c90*/  FMUL.FTZ R11, R0, R143 ;  /* 0x0000008f000b7220 */ /* 0x000fe20000410000 */
[----:B------:R1:W3:Y:S01]  /*16ca0*/  MUFU.EX2 R196, R3 ;  /* 0x0000000300c47308 */ /* 0x0002e20000000800 */
[----:B------:R-:W4:Y:S01]  /*16cb0*/  LDSM.16.MT88.4 R140, [R204+0x4080] ;  /* 0x00408000cc8c783b */ /* 0x000f220000004200 */
[C---:B------:R-:W-:Y:S02]  /*16cc0*/  FMUL.FTZ R12, R2.reuse, R144 ;  /* 0x00000090020c7220 */ /* 0x040fe40000410000 */
[----:B------:R-:W-:Y:S02]  /*16cd0*/  FMUL.FTZ R13, R2, R145 ;  /* 0x00000091020d7220 */ /* 0x000fe40000410000 */
[C---:B------:R-:W-:Y:S05]  /*16ce0*/  HMMA.16816.F32 R8, R164.reuse, R16, R8 ;  /* 0x00000010a408723c */ /* 0x040fea0000001808 */
[C---:B------:R-:W-:Y:S02]  /*16cf0*/  FMUL.FTZ R14, R0.reuse, R146 ;  /* 0x00000092000e7220 */ /* 0x040fe40000410000 */
[----:B------:R-:W-:Y:S02]  /*16d00*/  FMUL.FTZ R15, R0, R147 ;  /* 0x00000093000f7220 */ /* 0x000fe40000410000 */
[----:B------:R-:W5:Y:S03]  /*16d10*/  LDSM.16.MT88.4 R144, [R203+0x4080] ;  /* 0x00408000cb90783b */ /* 0x000f660000004200 */
[C---:B------:R-:W-:Y:S02]  /*16d20*/  FMUL.FTZ R16, R2.reuse, R148 ;  /* 0x0000009402107220 */ /* 0x040fe40000410000 */
[C---:B------:R-:W-:Y:S03]  /*16d30*/  HMMA.16816.F32 R12, R164.reuse, R18, R12 ;  /* 0x00000012a40c723c */ /* 0x040fe6000000180c */
[C---:B------:R-:W-:Y:S02]  /*16d40*/  FMUL.FTZ R17, R2.reuse, R149 ;  /* 0x0000009502117220 */ /* 0x040fe40000410000 */
[----:B------:R-:W-:Y:S02]  /*16d50*/  FMUL.FTZ R20, R2, R152 ;  /* 0x0000009802147220 */ /* 0x000fe40000410000 */
[C---:B------:R-:W-:Y:S02]  /*16d60*/  FMUL.FTZ R18, R0.reuse, R150 ;  /* 0x0000009600127220 */ /* 0x040fe40000410000 */
[----:B------:R-:W-:Y:S02]  /*16d70*/  FMUL.FTZ R19, R0, R151 ;  /* 0x0000009700137220 */ /* 0x000fe40000410000 */
[----:B------:R-:W3:Y:S01]  /*16d80*/  LDSM.16.MT88.4 R148, [R201+0x5880] ;  /* 0x00588000c994783b */ /* 0x000ee20000004200 */
[----:B------:R-:W-:Y:S02]  /*16d90*/  FMUL.FTZ R21, R2, R153 ;  /* 0x0000009902157220 */ /* 0x000fe40000410000 */
[C---:B------:R-:W-:Y:S02]  /*16da0*/  FMUL.FTZ R22, R0.reuse, R154 ;  /* 0x0000009a00167220 */ /* 0x040fe40000410000 */
[C---:B--2---:R-:W-:Y:S03]  /*16db0*/  HMMA.16816.F32 R16, R164.reuse, R24, R16 ;  /* 0x00000018a410723c */ /* 0x044fe60000001810 */
        /* <DEDUP_REMOVED lines=12> */
[C---:B----4-:R-:W-:Y:S03]  /*16e80*/  HMMA.16816.F32 R24, R164.reuse, R140, R24 ;  /* 0x0000008ca418723c */ /* 0x050fe60000001818 */
[----:B------:R-:W-:Y:S01]  /*16e90*/  LDSM.16.MT88.4 R160, [R203+0x4880] ;  /* 0x00488000cba0783b */ /* 0x000fe20000004200 */
[--C-:B-1----:R-:W-:Y:S02]  /*16ea0*/  FFMA.FTZ R3, R170, c[0x0][0x2d0], -R7.reuse ;  /* 0x0000b400aa037a23 */ /* 0x102fe40000010807 */
[C---:B------:R-:W-:Y:S02]  /*16eb0*/  FMUL.FTZ R32, R2.reuse, R32 ;  /* 0x0000002002207220 */ /* 0x040fe40000410000 */
[C---:B------:R-:W-:Y:S01]  /*16ec0*/  HMMA.16816.F32 R28, R164.reuse, R142, R28 ;  /* 0x0000008ea41c723c */ /* 0x040fe2000000181c */
[----:B------:R1:W-:Y:S02]  /*16ed0*/  MUFU.EX2 R195, R3 ;  /* 0x0000000300c37308 */ /* 0x0003e40000000800 */
[----:B------:R-:W2:Y:S01]  /*16ee0*/  LDSM.16.MT88.4 R140, [R202+0x5880] ;  /* 0x00588000ca8c783b */ /* 0x000ea20000004200 */
[----:B------:R-:W-:Y:S02]  /*16ef0*/  FMUL.FTZ R33, R2, R33 ;  /* 0x0000002102217220 */ /* 0x000fe40000410000 */
[C---:B------:R-:W-:Y:S02]  /*16f00*/  FMUL.FTZ R34, R0.reuse, R34 ;  /* 0x0000002200227220 */ /* 0x040fe40000410000 */
[----:B------:R-:W-:Y:S04]  /*16f10*/  FMUL.FTZ R35, R0, R35 ;  /* 0x0000002300237220 */ /* 0x000fe80000410000 */
[C---:B------:R-:W-:Y:S02]  /*16f20*/  FMUL.FTZ R36, R2.reuse, R36 ;  /* 0x0000002402247220 */ /* 0x040fe40000410000 */
[----:B------:R-:W-:Y:S01]  /*16f30*/  FMUL.FTZ R37, R2, R37 ;  /* 0x0000002502257220 */ /* 0x000fe20000410000 */
[C---:B-----5:R-:W-:Y:S03]  /*16f40*/  HMMA.16816.F32 R32, R164.reuse, R144, R32 ;  /* 0x00000090a420723c */ /* 0x060fe60000001820 */
        /* <DEDUP_REMOVED lines=9> */
[----:B------:R-:W-:Y:S02]  /*16fe0*/  LDSM.16.MT88.4 R176, [R202+0x7880] ;  /* 0x00788000cab0783b */ /* 0x000fe40000004200 */
[----:B------:R1:W-:Y:S01]  /*16ff0*/  MUFU.EX2 R194, R3 ;  /* 0x0000000300c27308 */ /* 0x0003e20000000800 */
[C---:B---3--:R-:W-:Y:S03]  /*17000*/  HMMA.16816.F32 R40, R164.reuse, R148, R40 ;  /* 0x00000094a428723c */ /* 0x048fe60000001828 */
[C---:B------:R-:W-:Y:S02]  /*17010*/  FMUL.FTZ R44, R2.reuse, R44 ;  /* 0x0000002c022c7220 */ /* 0x040fe40000410000 */
[----:B------:R-:W-:Y:S02]  /*17020*/  FMUL.FTZ R45, R2, R45 ;  /* 0x0000002d022d7220 */ /* 0x000fe40000410000 */
[C---:B------:R-:W-:Y:S02]  /*17030*/  FMUL.FTZ R46, R0.reuse, R46 ;  /* 0x0000002e002e7220 */ /* 0x040fe40000410000 */
[----:B------:R-:W-:Y:S03]  /*17040*/  FMUL.FTZ R47, R0, R47 ;  /* 0x0000002f002f7220 */ /* 0x000fe60000410000 */
[C---:B------:R-:W-:Y:S02]  /*17050*/  FMUL.FTZ R48, R2.reuse, R48 ;  /* 0x0000003002307220 */ /* 0x040fe40000410000 */
[----:B------:R-:W-:Y:S02]  /*17060*/  FMUL.FTZ R49, R2, R49 ;  /* 0x0000003102317220 */ /* 0x000fe40000410000 */
[C---:B------:R-:W-:Y:S01]  /*17070*/  HMMA.16816.F32 R44, R164.reuse, R150, R44 ;  /* 0x00000096a42c723c */ /* 0x040fe2000000182c */
[----:B------:R-:W3:Y:S02]  /*17080*/  LDSM.16.MT88.4 R148, [R203+0x5880] ;  /* 0x00588000cb94783b */ /* 0x000ee40000004200 */
[C---:B------:R-:W-:Y:S02]  /*17090*/  FMUL.FTZ R50, R0.reuse, R50 ;  /* 0x0000003200327220 */ /* 0x040fe40000410000 */
[----:B------:R-:W-:Y:S02]  /*170a0*/  FMUL.FTZ R51, R0, R51 ;  /* 0x0000003300337220 */ /* 0x000fe40000410000 */
[--C-:B-1----:R-:W-:Y:S02]  /*170b0*/  FFMA.FTZ R3, R169, c[0x0][0x2d0], -R138.reuse ;  /* 0x0000b400a9037a23 */ /* 0x102fe4000001088a */
[C---:B------:R-:W-:Y:S02]  /*170c0*/  FMUL.FTZ R52, R2.reuse, R52 ;  /* 0x0000003402347220 */ /* 0x040fe40000410000 */
[----:B------:R1:W-:Y:S01]  /*170d0*/  MUFU.EX2 R193, R3 ;  /* 0x0000000300c17308 */ /* 0x0003e20000000800 */
[C---:B--2---:R-:W-:Y:S03]  /*170e0*/  HMMA.16816.F32 R48, R164.reuse, R140, R48 ;  /* 0x0000008ca430723c */ /* 0x044fe60000001830 */
[----:B------:R-:W-:Y:S02]  /*170f0*/  FMUL.FTZ R53, R2, R53 ;  /* 0x0000003502357220 */ /* 0x000fe40000410000 */
[C---:B------:R-:W-:Y:S02]  /*17100*/  FMUL.FTZ R54, R0.reuse, R54 ;  /* 0x0000003600367220 */ /* 0x040fe40000410000 */
[----:B------:R-:W-:Y:S02]  /*17110*/  FMUL.FTZ R55, R0, R55 ;  /* 0x0000003700377220 */ /* 0x000fe40000410000 */
[C---:B------:R-:W-:Y:S03]  /*17120*/  FMUL.FTZ R56, R2.reuse, R56 ;  /* 0x0000003802387220 */ /* 0x040fe60000410000 */
[----:B------:R-:W-:Y:S02]  /*17130*/  FMUL.FTZ R57, R2, R57 ;  /* 0x0000003902397220 */ /* 0x000fe40000410000 */
[C---:B------:R-:W-:Y:S01]  /*17140*/  HMMA.16816.F32 R52, R164.reuse, R142, R52 ;  /* 0x0000008ea434723c */ /* 0x040fe20000001834 */
[----:B------:R-:W2:Y:S02]  /*17150*/  LDSM.16.MT88.4 R140, [R201+0x7080] ;  /* 0x00708000c98c783b */ /* 0x000ea40000004200 */
[C---:B------:R-:W-:Y:S02]  /*17160*/  FMUL.FTZ R58, R0.reuse, R58 ;  /* 0x0000003a003a7220 */ /* 0x040fe40000410000 */
[----:B------:R-:W-:Y:S02]  /*17170*/  FMUL.FTZ R59, R0, R59 ;  /* 0x0000003b003b7220 */ /* 0x000fe40000410000 */
[C---:B------:R-:W-:Y:S02]  /*17180*/  FMUL.FTZ R60, R2.reuse, R60 ;  /* 0x0000003c023c7220 */ /* 0x040fe40000410000 */
[--C-:B-1----:R-:W-:Y:S02]  /*17190*/  FFMA.FTZ R3, R171, c[0x0][0x2d0], -R138.reuse ;  /* 0x0000b400ab037a23 */ /* 0x102fe4000001088a */
[----:B------:R-:W-:Y:S01]  /*171a0*/  LDSM.16.MT88.4 R168, [R201+0x6080] ;  /* 0x00608000c9a8783b */ /* 0x000fe20000004200 */
[C---:B----4-:R-:W-:Y:S01]  /*171b0*/  HMMA.16816.F32 R56, R164.reuse, R144, R56 ;  /* 0x00000090a438723c */ /* 0x050fe20000001838 */
[----:B------:R1:W4:Y:S02]  /*171c0*/  MUFU.EX2 R192, R3 ;  /* 0x0000000300c07308 */ /* 0x0003240000000800 */
        /* <DEDUP_REMOVED lines=10> */
[----:B------:R-:W-:Y:S03]  /*17270*/  FMUL.FTZ R69, R2, R69 ;  /* 0x0000004502457220 */ /* 0x000fe60000410000 */
[C---:B---3--:R-:W-:Y:S03]  /*17280*/  HMMA.16816.F32 R64, R164.reuse, R148, R64 ;  /* 0x00000094a440723c */ /* 0x048fe60000001840 */
[C---:B------:R-:W-:Y:S02]  /*17290*/  FMUL.FTZ R70, R0.reuse, R70 ;  /* 0x0000004600467220 */ /* 0x040fe40000410000 */
[----:B------:R-:W-:Y:S02]  /*172a0*/  FMUL.FTZ R71, R0, R71 ;  /* 0x0000004700477220 */ /* 0x000fe40000410000 */
[--C-:B-1----:R-:W-:Y:S02]  /*172b0*/  FFMA.FTZ R3, R172, c[0x0][0x2d0], -R138.reuse ;  /* 0x0000b400ac037a23 */ /* 0x102fe4000001088a */
[C---:B------:R-:W-:Y:S02]  /*172c0*/  FMUL.FTZ R72, R2.reuse, R72 ;  /* 0x0000004802487220 */ /* 0x040fe40000410000 */
[----:B------:R1:W-:Y:S01]  /*172d0*/  MUFU.EX2 R191, R3 ;  /* 0x0000000300bf7308 */ /* 0x0003e20000000800 */
        /* <DEDUP_REMOVED lines=11> */
[--C-:B-1----:R-:W-:Y:S02]  /*17390*/  FFMA.FTZ R3, R173, c[0x0][0x2d0], -R138.reuse ;  /* 0x0000b400ad037a23 */ /* 0x102fe4000001088a */
[----:B------:R-:W-:Y:S01]  /*173a0*/  LDSM.16.MT88.4 R172, [R203+0x6080] ;  /* 0x00608000cbac783b */ /* 0x000fe20000004200 */
[C---:B------:R-:W-:Y:S01]  /*173b0*/  HMMA.16816.F32 R76, R164.reuse, R142, R76 ;  /* 0x0000008ea44c723c */ /* 0x040fe2000000184c */
[----:B------:R-:W1:Y:S02]  /*173c0*/  MUFU.EX2 R190, R3 ;  /* 0x0000000300be7308 */ /* 0x000e640000000800 */
[----:B------:R-:W-:Y:S02]  /*173d0*/  FMUL.FTZ R81, R2, R81 ;  /* 0x0000005102517220 */ /* 0x000fe40000410000 */
[C---:B------:R-:W-:Y:S02]  /*173e0*/  FMUL.FTZ R82, R0.reuse, R82 ;  /* 0x0000005200527220 */ /* 0x040fe40000410000 */
[----:B------:R-:W2:Y:S01]  /*173f0*/  LDSM.16.MT88.4 R140, [R203+0x7080] ;  /* 0x00708000cb8c783b */ /* 0x000ea20000004200 */
        /* <DEDUP_REMOVED lines=61> */
[----:B------:R-:W-:Y:S01]  /*177d0*/  FMUL.FTZ R128, R2, R128 ;  /* 0x0000008002807220 */ /* 0x000fe20000410000 */
[----:B------:R-:W-:Y:S01]  /*177e0*/  F2FP.PACK_AB R140, R196, R197 ;  /* 0x000000c5c48c723e */ /* 0x000fe200000000ff */
[----:B------:R-:W-:Y:S03]  /*177f0*/  FMUL.FTZ R129, R2, R129 ;  /* 0x0000008102817220 */ /* 0x000fe60000410000 */
[C---:B------:R-:W-:Y:S03]  /*17800*/  HMMA.16816.F32 R124, R164.reuse, R142, R124 ;  /* 0x0000008ea47c723c */ /* 0x040fe6000000187c */
[----:B------:R-:W-:Y:S01]  /*17810*/  FMUL.FTZ R130, R0, R130 ;  /* 0x0000008200827220 */ /* 0x000fe20000410000 */
[----:B----4-:R-:W-:Y:S01]  /*17820*/  F2FP.PACK_AB R141, R192, R193 ;  /* 0x000000c1c08d723e */ /* 0x010fe200000000ff */
[----:B------:R-:W-:Y:S02]  /*17830*/  FMUL.FTZ R131, R0, R131 ;  /* 0x0000008300837220 */ /* 0x000fe40000410000 */
[----:B------:R-:W-:Y:S01]  /*17840*/  FMUL.FTZ R132, R2, R132 ;  /* 0x0000008402847220 */ /* 0x000fe20000410000 */
[----:B------:R-:W-:Y:S01]  /*17850*/  F2FP.PACK_AB R142, R194, R195 ;  /* 0x000000c3c28e723e */ /* 0x000fe200000000ff */
[----:B------:R-:W-:Y:S03]  /*17860*/  FMUL.FTZ R133, R2, R133 ;  /* 0x0000008502857220 */ /* 0x000fe60000410000 */
[C---:B-----5:R-:W-:Y:S03]  /*17870*/  HMMA.16816.F32 R128, R164.reuse, R144, R128 ;  /* 0x00000090a480723c */ /* 0x060fe60000001880 */
[----:B------:R-:W-:Y:S01]  /*17880*/  FMUL.FTZ R134, R0, R134 ;  /* 0x0000008600867220 */ /* 0x000fe20000410000 */
[----:B-1----:R-:W-:Y:S01]  /*17890*/  F2FP.PACK_AB R143, R190, R191 ;  /* 0x000000bfbe8f723e */ /* 0x002fe200000000ff */
[----:B------:R-:W-:Y:S02]  /*178a0*/  FMUL.FTZ R135, R0, R135 ;  /* 0x0000008700877220 */ /* 0x000fe40000410000 */
[----:B------:R-:W-:Y:S02]  /*178b0*/  FFMA.FTZ R3, R181, c[0x0][0x2d0], -R7 ;  /* 0x0000b400b5037a23 */ /* 0x000fe40000010807 */
[----:B------:R-:W-:Y:S02]  /*178c0*/  FFMA.FTZ R2, R2, R231, R219 ;  /* 0x000000e702027223 */ /* 0x000fe400000100db */
[----:B------:R1:W-:Y:S01]  /*178d0*/  MUFU.EX2 R189, R3 ;  /* 0x0000000300bd7308 */ /* 0x0003e20000000800 */
[----:B------:R-:W-:Y:S01]  /*178e0*/  HMMA.16816.F32 R132, R164, R146, R132 ;  /* 0x00000092a484723c */ /* 0x000fe20000001884 */
[----:B------:R-:W2:Y:S07]  /*178f0*/  LDSM.16.MT88.4 R144, [R202+0x6080] ;  /* 0x00608000ca90783b */ /* 0x000eae0000004200 */
[C---:B---3--:R-:W-:Y:S01]  /*17900*/  HMMA.16816.F32 R8, R140.reuse, R148, R8 ;  /* 0x000000948c08723c */ /* 0x048fe20000001808 */
[----:B------:R-:W3:Y:S07]  /*17910*/  LDSM.16.MT88.4 R164, [R204+0x6080] ;  /* 0x00608000cca4783b */ /* 0x000eee0000004200 */
[C---:B------:R-:W-:Y:S01]  /*17920*/  HMMA.16816.F32 R12, R140.reuse, R150, R12 ;  /* 0x000000968c0c723c */ /* 0x040fe2000000180c */
[----:B------:R-:W4:Y:S03]  /*17930*/  LDSM.16.MT88.4 R148, [R201+0x7880] ;  /* 0x00788000c994783b */ /* 0x000f260000004200 */
[--C-:B-1----:R-:W-:Y:S04]  /*17940*/  FFMA.FTZ R3, R183, c[0x0][0x2d0], -R7.reuse ;  /* 0x0000b400b7037a23 */ /* 0x102fe80000010807 */
[C---:B------:R-:W-:Y:S01]  /*17950*/  HMMA.16816.F32 R16, R140.reuse, R152, R16 ;  /* 0x000000988c10723c */ /* 0x040fe20000001810 */
[----:B------:R1:W5:Y:S07]  /*17960*/  MUFU.EX2 R188, R3 ;  /* 0x0000000300bc7308 */ /* 0x00036e0000000800 */
[C---:B------:R-:W-:Y:S01]  /*17970*/  HMMA.16816.F32 R20, R140.reuse, R154, R20 ;  /* 0x0000009a8c14723c */ /* 0x040fe20000001814 */
[----:B------:R-:W2:Y:S07]  /*17980*/  LDSM.16.MT88.4 R152, [R204+0x7880] ;  /* 0x00788000cc98783b */ /* 0x000eae0000004200 */
[C---:B------:R-:W-:Y:S08]  /*17990*/  HMMA.16816.F32 R24, R140.reuse, R156, R24 ;  /* 0x0000009c8c18723c */ /* 0x040ff00000001818 */
[C---:B------:R-:W-:Y:S01]  /*179a0*/  HMMA.16816.F32 R28, R140.reuse, R158, R28 ;  /* 0x0000009e8c1c723c */ /* 0x040fe2000000181c */
[----:B------:R-:W3:Y:S03]  /*179b0*/  LDSM.16.MT88.4 R156, [R203+0x7880] ;  /* 0x00788000cb9c783b */ /* 0x000ee60000004200 */
[--C-:B-1----:R-:W-:Y:S02]  /*179c0*/  FFMA.FTZ R3, R186, c[0x0][0x2d0], -R7.reuse ;  /* 0x0000b400ba037a23 */ /* 0x102fe40000010807 */
[----:B------:R-:W-:Y:S02]  /*179d0*/  FFMA.FTZ R7, R185, c[0x0][0x2d0], -R7 ;  /* 0x0000b400b9077a23 */ /* 0x000fe40000010807 */
[C---:B------:R-:W-:Y:S01]  /*179e0*/  HMMA.16816.F32 R32, R140.reuse, R160, R32 ;  /* 0x000000a08c20723c */ /* 0x040fe20000001820 */
[----:B------:R1:W-:Y:S07]  /*179f0*/  MUFU.EX2 R183, R3 ;  /* 0x0000000300b77308 */ /* 0x0003ee0000000800 */
[C---:B------:R-:W-:Y:S01]  /*17a00*/  HMMA.16816.F32 R36, R140.reuse, R162, R36 ;  /* 0x000000a28c24723c */ /* 0x040fe20000001824 */
[----:B------:R-:W-:Y:S02]  /*17a10*/  LDSM.16.MT88.4 R160, [R202+0x5080] ;  /* 0x00508000caa0783b */ /* 0x000fe40000004200 */
[----:B------:R-:W3:Y:S05]  /*17a20*/  MUFU.EX2 R181, R7 ;  /* 0x0000000700b57308 */ /* 0x000eea0000000800 */
[C---:B------:R-:W-:Y:S08]  /*17a30*/  HMMA.16816.F32 R40, R140.reuse, R168, R40 ;  /* 0x000000a88c28723c */ /* 0x040ff00000001828 */
[C---:B------:R-:W-:Y:S01]  /*17a40*/  HMMA.16816.F32 R44, R140.reuse, R170, R44 ;  /* 0x000000aa8c2c723c */ /* 0x040fe2000000182c */
[----:B------:R-:W-:Y:S03]  /*17a50*/  LDSM.16.MT88.4 R168, [R204+0x5080] ;  /* 0x00508000cca8783b */ /* 0x000fe60000004200 */
[--C-:B-1----:R-:W-:Y:S04]  /*17a60*/  FFMA.FTZ R3, R180, c[0x0][0x2d0], -R138.reuse ;  /* 0x0000b400b4037a23 */ /* 0x102fe8000001088a */
[C---:B--2---:R-:W-:Y:S01]  /*17a70*/  HMMA.16816.F32 R48, R140.reuse, R144, R48 ;  /* 0x000000908c30723c */ /* 0x044fe20000001830 */
[----:B------:R1:W-:Y:S07]  /*17a80*/  MUFU.EX2 R139, R3 ;  /* 0x00000003008b7308 */ /* 0x0003ee0000000800 */
[C---:B------:R-:W-:Y:S01]  /*17a90*/  HMMA.16816.F32 R52, R140.reuse, R146, R52 ;  /* 0x000000928c34723c */ /* 0x040fe20000001834 */
[----:B------:R-:W2:Y:S07]  /*17aa0*/  LDSM.16.MT88.4 R144, [R201+0x9080] ;  /* 0x00908000c990783b */ /* 0x000eae0000004200 */
[C---:B---3--:R-:W-:Y:S07]  /*17ab0*/  HMMA.16816.F32 R56, R140.reuse, R164, R56 ;  /* 0x000000a48c38723c */ /* 0x048fee0000001838 */
[----:B-----5:R-:W-:Y:S01]  /*17ac0*/  F2FP.PACK_AB R164, R188, R189 ;  /* 0x000000bdbca4723e */ /* 0x020fe200000000ff */
[C---:B------:R-:W-:Y:S04]  /*17ad0*/  HMMA.16816.F32 R60, R140.reuse, R166, R60 ;  /* 0x000000a68c3c723c */ /* 0x040fe8000000183c */
[--C-:B-1----:R-:W-:Y:S03]  /*17ae0*/  FFMA.FTZ R3, R182, c[0x0][0x2d0], -R138.reuse ;  /* 0x0000b400b6037a23 */ /* 0x102fe6000001088a */
[----:B------:R-:W-:Y:S01]  /*17af0*/  F2FP.PACK_AB R166, R181, R183 ;  /* 0x000000b7b5a6723e */ /* 0x000fe200000000ff */
[C---:B------:R-:W-:Y:S01]  /*17b00*/  HMMA.16816.F32 R64, R140.reuse, R172, R64 ;  /* 0x000000ac8c40723c */ /* 0x040fe20000001840 */
[----:B------:R-:W1:Y:S07]  /*17b10*/  MUFU.EX2 R137, R3 ;  /* 0x0000000300897308 */ /* 0x000e6e0000000800 */
[C---:B------:R-:W-:Y:S01]  /*17b20*/  HMMA.16816.F32 R68, R140.reuse, R174, R68 ;  /* 0x000000ae8c44723c */ /* 0x040fe20000001844 */
[----:B------:R-:W-:Y:S07]  /*17b30*/  LDSM.16.MT88.4 R172, [R203+0x5080] ;  /* 0x00508000cbac783b */ /* 0x000fee0000004200 */
[C---:B----4-:R-:W-:Y:S08]  /*17b40*/  HMMA.16816.F32 R72, R140.reuse, R148, R72 ;  /* 0x000000948c48723c */ /* 0x050ff00000001848 */
[C---:B------:R-:W-:Y:S01]  /*17b50*/  HMMA.16816.F32 R76, R140.reuse, R150, R76 ;  /* 0x000000968c4c723c */ /* 0x040fe2000000184c */
[----:B------:R-:W3:Y:S03]  /*17b60*/  LDSM.16.MT88.4 R148, [R202+0x9080] ;  /* 0x00908000ca94783b */ /* 0x000ee60000004200 */
[----:B-1----:R-:W-:Y:S01]  /*17b70*/  F2FP.PACK_AB R165, R137, R139 ;  /* 0x0000008b89a5723e */ /* 0x002fe200000000ff */
[--C-:B------:R-:W-:Y:S03]  /*17b80*/  FFMA.FTZ R3, R184, c[0x0][0x2d0], -R138.reuse ;  /* 0x0000b400b8037a23 */ /* 0x100fe6000001088a */
[C---:B------:R-:W-:Y:S01]  /*17b90*/  HMMA.16816.F32 R80, R140.reuse, R176, R80 ;  /* 0x000000b08c50723c */ /* 0x040fe20000001850 */
[----:B------:R1:W-:Y:S07]  /*17ba0*/  MUFU.EX2 R7, R3 ;  /* 0x0000000300077308 */ /* 0x0003ee0000000800 */
[C---:B------:R-:W-:Y:S01]  /*17bb0*/  HMMA.16816.F32 R84, R140.reuse, R178, R84 ;  /* 0x000000b28c54723c */ /* 0x040fe20000001854 */
[----:B------:R-:W-:Y:S07]  /*17bc0*/  LDSM.16.MT88.4 R176, [R201+0x6880] ;  /* 0x00688000c9b0783b */ /* 0x000fee0000004200 */
[C---:B------:R-:W-:Y:S08]  /*17bd0*/  HMMA.16816.F32 R88, R140.reuse, R152, R88 ;  /* 0x000000988c58723c */ /* 0x040ff00000001858 */
[C---:B------:R-:W-:Y:S01]  /*17be0*/  HMMA.16816.F32 R92, R140.reuse, R154, R92 ;  /* 0x0000009a8c5c723c */ /* 0x040fe2000000185c */
[----:B------:R-:W4:Y:S03]  /*17bf0*/  LDSM.16.MT88.4 R152, [R204+0x9080] ;  /* 0x00908000cc98783b */ /* 0x000f260000004200 */
[----:B-1----:R-:W-:Y:S04]  /*17c00*/  FFMA.FTZ R3, R187, c[0x0][0x2d0], -R138 ;  /* 0x0000b400bb037a23 */ /* 0x002fe8000001088a */
[C---:B------:R-:W-:Y:S01]  /*17c10*/  HMMA.16816.F32 R96, R140.reuse, R156, R96 ;  /* 0x0000009c8c60723c */ /* 0x040fe20000001860 */
[----:B------:R-:W1:Y:S07]  /*17c20*/  MUFU.EX2 R6, R3 ;  /* 0x0000000300067308 */ /* 0x000e6e0000000800 */
[C---:B------:R-:W-:Y:S01]  /*17c30*/  HMMA.16816.F32 R100, R140.reuse, R158, R100 ;  /* 0x0000009e8c64723c */ /* 0x040fe20000001864 */
[----:B------:R-:W5:Y:S07]  /*17c40*/  LDSM.16.MT88.4 R156, [R203+0x9080] ;  /* 0x00908000cb9c783b */ /* 0x000f6e0000004200 */
[C---:B--2---:R-:W-:Y:S08]  /*17c50*/  HMMA.16816.F32 R104, R140.reuse, R144, R104 ;  /* 0x000000908c68723c */ /* 0x044ff00000001868 */
[C---:B------:R-:W-:Y:S01]  /*17c60*/  HMMA.16816.F32 R108, R140.reuse, R146, R108 ;  /* 0x000000928c6c723c */ /* 0x040fe2000000186c */
[----:B------:R-:W2:Y:S03]  /*17c70*/  LDSM.16.MT88.4 R144, [R201+0x5080] ;  /* 0x00508000c990783b */ /* 0x000ea60000004200 */
[----:B-1----:R-:W-:Y:S01]  /*17c80*/  F2FP.PACK_AB R167, R6, R7 ;  /* 0x0000000706a7723e */ /* 0x002fe200000000ff */
[----:B------:R-:W-:Y:S02]  /*17c90*/  FFMA.FTZ R3, R0, R230, R215 ;  /* 0x000000e600037223 */ /* 0x000fe400000100d7 */
[----:B------:R-:W-:Y:S01]  /*17ca0*/  FADD.FTZ R0, R218, R2 ;  /* 0x00000002da007221 */ /* 0x000fe20000010000 */
[C---:B---3--:R-:W-:Y:S04]  /*17cb0*/  HMMA.16816.F32 R112, R140.reuse, R148, R112 ;  /* 0x000000948c70723c */ /* 0x048fe80000001870 */
[----:B------:R-:W-:Y:S02]  /*17cc0*/  FADD.FTZ R2, R214, R3 ;  /* 0x00000003d6027221 */ /* 0x000fe40000010000 */
[----:B------:R-:W-:Y:S02]  /*17cd0*/  FADD.FTZ R0, R217, R0 ;  /* 0x00000000d9007221 */ /* 0x000fe40000010000 */
[C---:B------:R-:W-:Y:S04]  /*17ce0*/  HMMA.16816.F32 R116, R140.reuse, R150, R116 ;  /* 0x000000968c74723c */ /* 0x040fe80000001874 */
        /* <DEDUP_REMOVED lines=24> */
[----:B------:R-:W-:Y:S01]  /*17e70*/  FADD.FTZ R0, R137, R3 ;  /* 0x0000000389007221 */ /* 0x000fe20000010000 */
[-C--:B------:R-:W-:Y:S01]  /*17e80*/  MOV R137, R4.reuse ;  /* 0x0000000400897202 */ /* 0x080fe20000000f00 */
[----:B------:R-:W-:Y:S02]  /*17e90*/  FADD.FTZ R2, R183, R2 ;  /* 0x00000002b7027221 */ /* 0x000fe40000010000 */
[C---:B------:R-:W-:Y:S01]  /*17ea0*/  HMMA.16816.F32 R152, R164.reuse, R162, R20 ;  /* 0x000000a2a498723c */ /* 0x040fe20000001814 */
[----:B------:R-:W4:Y:S03]  /*17eb0*/  LDSM.16.MT88.4 R20, [R201+0x8080] ;  /* 0x00808000c914783b */ /* 0x000f260000004200 */
[----:B------:R-:W-:Y:S01]  /*17ec0*/  FADD.FTZ R0, R7, R0 ;  /* 0x0000000007007221 */ /* 0x000fe20000010000 */
[----:B------:R-:W-:Y:S01]  /*17ed0*/  MOV R7, R4 ;  /* 0x0000000400077202 */ /* 0x000fe20000000f00 */
[----:B------:R-:W-:Y:S02]  /*17ee0*/  FADD.FTZ R231, R181, R2 ;  /* 0x00000002b5e77221 */ /* 0x000fe40000010000 */
[C---:B------:R-:W-:Y:S01]  /*17ef0*/  HMMA.16816.F32 R156, R164.reuse, R168, R24 ;  /* 0x000000a8a49c723c */ /* 0x040fe20000001818 */
[----:B------:R-:W5:Y:S03]  /*17f00*/  LDSM.16.MT88.4 R24, [R202+0x8080] ;  /* 0x00808000ca18783b */ /* 0x000f660000004200 */
[----:B------:R-:W-:Y:S01]  /*17f10*/  FADD.FTZ R230, R6, R0 ;  /* 0x0000000006e67221 */ /* 0x000fe20000010000 */
[----:B------:R-:W-:Y:S02]  /*17f20*/  IADD3 R0, R222, -0x1, RZ ;  /* 0xffffffffde007810 */ /* 0x000fe40007ffe0ff */
[----:B------:R-:W-:Y:S01]  /*17f30*/  MOV R6, R136 ;  /* 0x0000008800067202 */ /* 0x000fe20000000f00 */
[C---:B------:R-:W-:Y:S01]  /*17f40*/  HMMA.16816.F32 R160, R164.reuse, R170, R28 ;  /* 0x000000aaa4a0723c */ /* 0x040fe2000000181c */
[----:B------:R-:W2:Y:S03]  /*17f50*/  LDSM.16.MT88.4 R28, [R204+0x8080] ;  /* 0x00808000cc1c783b */ /* 0x000ea60000004200 */
[----:B------:R-:W-:Y:S04]  /*17f60*/  MOV R222, R0 ;  /* 0x0000000000de7202 */ /* 0x000fe80000000f00 */
[C---:B------:R-:W-:Y:S01]  /*17f70*/  HMMA.16816.F32 R32, R164.reuse, R172, R32 ;  /* 0x000000aca420723c */ /* 0x040fe20000001820 */
[----:B------:R-:W2:Y:S07]  /*17f80*/  LDSM.16.MT88.4 R168, [R203+0x8080] ;  /* 0x00808000cba8783b */ /* 0x000eae0000004200 */
        /* <DEDUP_REMOVED lines=29> */
[----:B------:R-:W-:Y:S07]  /*18160*/  @!UPT UIADD3 URZ, URZ, URZ, URZ ;  /* 0x0000003f3f3ff290 */ /* 0x000fee000fffe03f */
[----:B------:R-:W-:-:S11]  /*18170*/  @P0 BRA `(.L_x_1287) ;  /* 0xffffc3b000000947 */ /* 0x000fd6000383ffff */
.L_x_1265:
[----:B------:R-:W-:Y:S05]  /*18180*/  BRA.DIV ~URZ, `(.L_x_1288) ;  /* 0x00004ce27f007947 */ /* 0x000fea000b800000 */
[----:B------:R1:W2:Y:S02]  /*18190*/  SHFL.BFLY PT, R5, R231, 0x2, 0x1f ;  /* 0x0c401f00e7057f89 */ /* 0x0002a400000e0000 */
.L_x_1355:
[----:B--2---:R-:W-:Y:S01]  /*181a0*/  FADD.FTZ R5, R5, R231 ;  /* 0x000000e705057221 */ /* 0x004fe20000010000 */
[----:B------:R-:W-:Y:S05]  /*181b0*/  BRA.DIV ~URZ, `(.L_x_1289) ;  /* 0x00004d127f007947 */ /* 0x000fea000b800000 */
[----:B------:R-:W2:Y:S04]  /*181c0*/  SHFL.BFLY PT, R4, R230, 0x2, 0x1f ;  /* 0x0c401f00e6047f89 */ /* 0x000ea800000e0000 */
[----:B------:R-:W3:Y:S01]  /*181d0*/  SHFL.BFLY PT, R2, R5, 0x1, 0x1f ;  /* 0x0c201f0005027f89 */ /* 0x000ee200000e0000 */
[----:B--2---:R-:W-:-:S02]  /*181e0*/  FADD.FTZ R4, R4, R230 ;  /* 0x000000e604047221 */ /* 0x004fc40000010000 */
[----:B---3--:R-:W-:-:S03]  /*181f0*/  FADD.FTZ R5, R5, R2 ;  /* 0x0000000205057221 */ /* 0x008fc60000010000 */
[----:B------:R2:W3:Y:S04]  /*18200*/  SHFL.BFLY PT, R0, R4, 0x1, 0x1f ;  /* 0x0c201f0004007f89 */ /* 0x0004e800000e0000 */
.L_x_1356:
[----:B------:R-:W-:Y:S01]  /*18210*/  FSETP.NE.FTZ.AND P1, PT, R5, RZ, PT ;  /* 0x000000ff0500720b */ /* 0x000fe20003f35000 */
[----:B--23--:R-:W-:Y:S01]  /*18220*/  FADD.FTZ R4, R0, R4 ;  /* 0x0000000400047221 */ /* 0x00cfe20000010000 */
[----:B------:R-:W-:Y:S02]  /*18230*/  MOV R2, RZ ;  /* 0x000000ff00027202 */ /* 0x000fe40000000f00 */
[----:B------:R-:W-:Y:S02]  /*18240*/  MOV R0, RZ ;  /* 0x000000ff00007202 */ /* 0x000fe40000000f00 */
[----:B------:R-:W-:Y:S02]  /*18250*/  FSETP.NE.FTZ.AND P0, PT, R4, RZ, PT ;  /* 0x000000ff0400720b */ /* 0x000fe40003f15000 */
[----:B------:R-:W-:-:S05]  /*18260*/  MOV R137, 0xff800000 ;  /* 0xff80000000897802 */ /* 0x000fca0000000f00 */
[----:B------:R-:W2:Y:S01]  /*18270*/  @P1 MUFU.RCP R2, R5 ;  /* 0x0000000500021308 */ /* 0x000ea20000001000 */
[----:B------:R-:W-:-:S05]  /*18280*/  @P1 MOV R3, 0x3f317218 ;  /* 0x3f31721800031802 */ /* 0x000fca0000000f00 */
[----:B------:R-:W-:Y:S02]  /*18290*/  @P1 FMUL.FTZ R3, R3, c[0x0][0x2d0] ;  /* 0x0000b40003031a20 */ /* 0x000fe40000410000 */
[----:B------:R-:W3:Y:S01]  /*182a0*/  @P1 MUFU.LG2 R5, R5 ;  /* 0x0000000500051308 */ /* 0x000ee20000000c00 */
        /* <DEDUP_REMOVED lines=22> */
[C---:B------:R-:W-:Y:S01]  /*18410*/  FMUL.FTZ R36, R2.reuse, R49 ;  /* 0x0000003102247220 */ /* 0x040fe20000410000 */
[----:B------:R-:W-:Y:S01]  /*18420*/  MOV R49, 0xff800000 ;  /* 0xff80000000317802 */ /* 0x000fe20000000f00 */
        /* <DEDUP_REMOVED lines=42> */
[----:B------:R-:W4:Y:S01]  /*186d0*/  @P0 MUFU.LG2 R2, R4 ;  /* 0x0000000400020308 */ /* 0x000f220000000c00 */
[----:B---3--:R-:W-:Y:S02]  /*186e0*/  @P1 FMUL.FTZ R5, R5, 0.69314718246459960938 ;  /* 0x3f31721805051820 */ /* 0x008fe40000410000 */
[C---:B--2---:R-:W-:Y:S02]  /*186f0*/  FMUL.FTZ R142, R0.reuse, R142 ;  /* 0x0000008e008e7220 */ /* 0x044fe40000410000 */
[----:B------:R-:W-:Y:S01]  /*18700*/  @P1 FFMA.FTZ R137, R3, R136, R5 ;  /* 0x0000008803891223 */ /* 0x000fe20000010005 */
[----:B------:R-:W-:Y:S01]  /*18710*/  @P0 MOV R3, 0x3f317218 ;  /* 0x3f31721800030802 */ /* 0x000fe20000000f00 */
[C---:B------:R-:W-:Y:S01]  /*18720*/  FMUL.FTZ R143, R0.reuse, R143 ;  /* 0x0000008f008f7220 */ /* 0x040fe20000410000 */
[----:B------:R-:W-:Y:S01]  /*18730*/  PLOP3.LUT P1, PT, PT, PT, PT, 0x8, 0x0 ;  /* 0x000000000000781c */ /* 0x000fe20003f2e170 */
[----:B------:R-:W-:-:S02]  /*18740*/  FMUL.FTZ R146, R0, R146 ;  /* 0x0000009200927220 */ /* 0x000fc40000410000 */
[----:B------:R-:W-:Y:S02]  /*18750*/  @P0 FMUL.FTZ R3, R3, c[0x0][0x2d0] ;  /* 0x0000b40003030a20 */ /* 0x000fe40000410000 */
[C---:B------:R-:W-:Y:S02]  /*18760*/  FMUL.FTZ R147, R0.reuse, R147 ;  /* 0x0000009300937220 */ /* 0x040fe40000410000 */
[----:B------:R-:W-:Y:S02]  /*18770*/  FMUL.FTZ R150, R0, R150 ;  /* 0x0000009600967220 */ /* 0x000fe40000410000 */
[----:B----4-:R-:W-:Y:S02]  /*18780*/  @P0 FMUL.FTZ R2, R2, 0.69314718246459960938 ;  /* 0x3f31721802020820 */ /* 0x010fe40000410000 */
        /* <DEDUP_REMOVED lines=60> */
.L_x_1182:
[----:B------:R-:W-:Y:S05]  /*18b50*/  @P1 BRA `(.L_x_1290) ;  /* 0x00001ab000001947 */ /* 0x000fea0003800000 */
[----:B------:R-:W2:Y:S01]  /*18b60*/  LDL R69, [R1+0x70] ;  /* 0x0000700001457983 */ /* 0x000ea20000100800 */
[----:B------:R-:W-:Y:S01]  /*18b70*/  F2FP.PACK_AB R50, R51, R50 ;  /* 0x000000323332723e */ /* 0x000fe200000000ff */
[----:B------:R-:W-:Y:S01]  /*18b80*/  WARPSYNC 0xffffffff ;  /* 0xffffffff00007948 */ /* 0x000fe20003800000 */
[----:B------:R-:W-:Y:S01]  /*18b90*/  F2FP.PACK_AB R46, R47, R46 ;  /* 0x0000002e2f2e723e */ /* 0x000fe200000000ff */
[----:B------:R-:W3:Y:S01]  /*18ba0*/  S2R R65, SR_TID.X ;  /* 0x0000000000417919 */ /* 0x000ee20000002100 */
        /* <DEDUP_REMOVED lines=12> */
[----:B---3--:R-:W-:-:S02]  /*18c70*/  SHF.R.S32.HI R51, RZ, 0x1f, R65 ;  /* 0x0000001fff337819 */ /* 0x008fc40000011441 */
[----:B------:R-:W-:Y:S02]  /*18c80*/  F2FP.PACK_AB R45, R161, R160 ;  /* 0x000000a0a12d723e */ /* 0x000fe400000000ff */
[CC--:B------:R-:W-:Y:S02]  /*18c90*/  LEA.HI R2, R51.reuse, R65.reuse, RZ, 0x2 ;  /* 0x0000004133027211 */ /* 0x0c0fe400078f10ff */
[----:B------:R-:W-:Y:S02]  /*18ca0*/  LEA.HI R47, R51, R65, RZ, 0x5 ;  /* 0x00000041332f7211 */ /* 0x000fe400078f28ff */
[--C-:B------:R-:W-:Y:S02]  /*18cb0*/  SHF.R.S32.HI R4, RZ, 0x2, R2.reuse ;  /* 0x00000002ff047819 */ /* 0x100fe40000011402 */
[----:B------:R-:W-:Y:S02]  /*18cc0*/  SHF.R.S32.HI R0, RZ, 0x1f, R2 ;  /* 0x0000001fff007819 */ /* 0x000fe40000011402 */
[----:B------:R-:W-:-:S02]  /*18cd0*/  SHF.R.S32.HI R43, RZ, 0x5, R47 ;  /* 0x00000005ff2b7819 */ /* 0x000fc4000001142f */
[----:B------:R-:W-:Y:S02]  /*18ce0*/  LEA.HI R0, R0, R4, RZ, 0x3 ;  /* 0x0000000400007211 */ /* 0x000fe400078f18ff */
[----:B------:R-:W-:Y:S02]  /*18cf0*/  F2FP.PACK_AB R162, R163, R162 ;  /* 0x000000a2a3a2723e */ /* 0x000fe400000000ff */
[----:B------:R-:W-:Y:S02]  /*18d00*/  LOP3.LUT R0, R0, 0xfffffff8, RZ, 0xc0, !PT ;  /* 0xfffffff800007812 */ /* 0x000fe400078ec0ff */
[----:B------:R-:W-:Y:S02]  /*18d10*/  F2FP.PACK_AB R44, R33, R14 ;  /* 0x0000000e212c723e */ /* 0x000fe400000000ff */
[----:B------:R-:W-:Y:S01]  /*18d20*/  F2FP.PACK_AB R41, R35, R34 ;  /* 0x000000222329723e */ /* 0x000fe200000000ff */
[----:B------:R-:W-:Y:S01]  /*18d30*/  IMAD.IADD R4, R4, 0x1, -R0 ;  /* 0x0000000104047824 */ /* 0x000fe200078e0a00 */
[----:B------:R-:W-:-:S02]  /*18d40*/  LOP3.LUT R0, R2, 0xfffffffc, RZ, 0xc0, !PT ;  /* 0xfffffffc02007812 */ /* 0x000fc400078ec0ff */
[----:B------:R-:W-:Y:S01]  /*18d50*/  F2FP.PACK_AB R40, R37, R16 ;  /* 0x000000102528723e */ /* 0x000fe200000000ff */
[C---:B------:R-:W-:Y:S01]  /*18d60*/  IMAD.SHL.U32 R2, R4.reuse, 0x40, RZ ;  /* 0x0000004004027824 */ /* 0x040fe200078e00ff */
[----:B------:R-:W-:Y:S01]  /*18d70*/  LOP3.LUT R3, R4, 0x1, RZ, 0xc0, !PT ;  /* 0x0000000104037812 */ /* 0x000fe200078ec0ff */
[----:B------:R-:W-:Y:S01]  /*18d80*/  IMAD.IADD R21, R65, 0x1, -R0 ;  /* 0x0000000141157824 */ /* 0x000fe200078e0a00 */
[----:B------:R-:W-:Y:S02]  /*18d90*/  F2FP.PACK_AB R39, R39, R38 ;  /* 0x000000262727723e */ /* 0x000fe400000000ff */
[----:B------:R-:W-:Y:S01]  /*18da0*/  LOP3.LUT R0, R2, 0x1c0, RZ, 0xc0, !PT ;  /* 0x000001c002007812 */ /* 0x000fe200078ec0ff */
[----:B------:R-:W-:Y:S01]  /*18db0*/  IMAD R2, R43, 0x200, R21 ;  /* 0x000002002b027824 */ /* 0x000fe200078e0215 */
        /* <DEDUP_REMOVED lines=10> */
[----:B------:R-:W-:Y:S02]  /*18e60*/  F2FP.PACK_AB R35, R53, R52 ;  /* 0x000000343523723e */ /* 0x000fe400000000ff */
[----:B------:R-:W-:-:S02]  /*18e70*/  F2FP.PACK_AB R54, R55, R54 ;  /* 0x000000363736723e */ /* 0x000fc400000000ff */
        /* <DEDUP_REMOVED lines=31> */
[----:B---3--:R-:W-:Y:S01]  /*19070*/  IMAD.MOV.U32 R48, RZ, RZ, 0x40 ;  /* 0x00000040ff307424 */ /* 0x008fe200078e00ff */
[----:B------:R-:W-:Y:S02]  /*19080*/  F2FP.PACK_AB R94, R95, R94 ;  /* 0x0000005e5f5e723e */ /* 0x000fe400000000ff */
[----:B------:R-:W-:Y:S01]  /*19090*/  STS [R4+0x400], R154 ;  /* 0x0004009a04007388 */ /* 0x000fe20000000800 */
[----:B------:R-:W-:-:S02]  /*190a0*/  F2FP.PACK_AB R24, R24, R96 ;  /* 0x000000601818723e */ /* 0x000fc400000000ff */
[----:B------:R-:W-:Y:S02]  /*190b0*/  F2FP.PACK_AB R98, R99, R98 ;  /* 0x000000626362723e */ /* 0x000fe400000000ff */
[----:B----4-:R-:W-:Y:S02]  /*190c0*/  SEL R7, R48, 0xffffffc0, !P2 ;  /* 0xffffffc030077807 */ /* 0x010fe40005000000 */
[----:B------:R-:W-:Y:S02]  /*190d0*/  F2FP.PACK_AB R23, R23, R100 ;  /* 0x000000641717723e */ /* 0x000fe400000000ff */
[----:B------:R-:W-:Y:S02]  /*190e0*/  F2FP.PACK_AB R102, R103, R102 ;  /* 0x000000666766723e */ /* 0x000fe400000000ff */
[----:B------:R-:W-:Y:S01]  /*190f0*/  F2FP.PACK_AB R22, R22, R104 ;  /* 0x000000681616723e */ /* 0x000fe200000000ff */
[----:B-1----:R-:W-:Y:S01]  /*19100*/  IMAD.IADD R6, R0, 0x1, R7 ;  /* 0x0000000100067824 */ /* 0x002fe200078e0207 */
[----:B------:R-:W-:-:S02]  /*19110*/  F2FP.PACK_AB R106, R107, R106 ;  /* 0x0000006a6b6a723e */ /* 0x000fc400000000ff */
[----:B------:R-:W-:Y:S02]  /*19120*/  F2FP.PACK_AB R20, R109, R108 ;  /* 0x0000006c6d14723e */ /* 0x000fe400000000ff */
[----:B------:R1:W-:Y:S01]  /*19130*/  STS [R6+0x80], R5 ;  /* 0x0000800506007388 */ /* 0x0003e20000000800 */
[----:B------:R-:W-:Y:S01]  /*19140*/  F2FP.PACK_AB R110, R111, R110 ;  /* 0x0000006e6f6e723e */ /* 0x000fe200000000ff */
[----:B------:R-:W-:Y:S02]  /*19150*/  IMAD.IADD R8, R7, 0x1, R2 ;  /* 0x0000000107087824 */ /* 0x000fe400078e0202 */
        /* <DEDUP_REMOVED lines=18> */
[----:B------:R-:W-:Y:S02]  /*19280*/  ISETP.NE.U32.AND P0, PT, RZ, c[0x0][0x500], PT ;  /* 0x00014000ff007a0c */ /* 0x000fe40003f05070 */
[----:B------:R-:W-:Y:S01]  /*19290*/  ISETP.NE.U32.AND P1, PT, RZ, c[0x0][0x508], PT ;  /* 0x00014200ff007a0c */ /* 0x000fe20003f25070 */
[----:B------:R-:W-:Y:S01]  /*192a0*/  STS [R5+0x480], R41 ;  /* 0x0004802905007388 */ /* 0x000fe20000000800 */
[----:B------:R-:W-:-:S02]  /*192b0*/  ISETP.NE.AND.EX P0, PT, RZ, c[0x0][0x504], PT, P0 ;  /* 0x00014100ff007a0c */ /* 0x000fc40003f05300 */
[----:B------:R-:W-:Y:S01]  /*192c0*/  ISETP.NE.AND.EX P1, PT, RZ, c[0x0][0x50c], PT, P1 ;  /* 0x00014300ff007a0c */ /* 0x000fe20003f25310 */
        /* <DEDUP_REMOVED lines=44> */
[----:B-1----:R-:W-:-:S03]  /*19590*/  IMAD.MOV.U32 R2, RZ, RZ, 0x4 ;  /* 0x00000004ff027424 */ /* 0x002fc600078e00ff */
[----:B------:R-:W-:Y:S04]  /*195a0*/  STS [R8+0xc000], R11 ;  /* 0x00c0000b08007388 */ /* 0x000fe80000000800 */
[----:B------:R-:W-:Y:S04]  /*195b0*/  STS [R8+0xc400], R10 ;  /* 0x00c4000a08007388 */ /* 0x000fe80000000800 */
[----:B------:R2:W-:Y:S04]  /*195c0*/  STS [R5+0xc080], R9 ;  /* 0x00c0800905007388 */ /* 0x0005e80000000800 */
[----:B------:R1:W-:Y:S04]  /*195d0*/  STS [R5+0xc480], R15 ;  /* 0x00c4800f05007388 */ /* 0x0003e80000000800 */
[----:B------:R1:W-:Y:S04]  /*195e0*/  STS [R7+0xc000], R14 ;  /* 0x00c0000e07007388 */ /* 0x0003e80000000800 */
[----:B------:R1:W-:Y:S01]  /*195f0*/  STS [R7+0xc400], R13 ;  /* 0x00c4000d07007388 */ /* 0x0003e20000000800 */
[----:B--2---:R-:W-:-:S03]  /*19600*/  IMAD.WIDE R8, R69, R2, c[0x0][0x500] ;  /* 0x0001400045087625 */ /* 0x004fc600078e0202 */
[----:B------:R-:W-:Y:S06]  /*19610*/  BAR.SYNC.DEFER_BLOCKING 0x1, 0x100 ;  /* 0x0044000000007b1d */ /* 0x000fec0000010000 */
[----:B------:R-:W2:Y:S01]  /*19620*/  @P0 LDG.E R0, [R8.64] ;  /* 0x0000000e08000981 */ /* 0x000ea2000c1e1900 */
[----:B------:R-:W-:Y:S02]  /*19630*/  IMAD.MOV.U32 R29, RZ, RZ, c[0x0][0x388] ;  /* 0x0000e200ff1d7624 */ /* 0x000fe400078e00ff */
[----:B------:R-:W-:-:S05]  /*19640*/  @P1 IMAD.WIDE R2, R69, R2, c[0x0][0x508] ;  /* 0x0001420045021625 */ /* 0x000fca00078e0202 */
[----:B------:R3:W5:Y:S02]  /*19650*/  @P1 LDG.E R29, [R2.64] ;  /* 0x0000000e021d1981 */ /* 0x000764000c1e1900 */
[----:B---3--:R-:W-:Y:S02]  /*19660*/  CS2R R2, SRZ ;  /* 0x0000000000027805 */ /* 0x008fe4000001ff00 */
[--C-:B--2---:R-:W-:Y:S01]  /*19670*/  @P0 SHF.R.S32.HI R3, RZ, 0x1f, R0.reuse ;  /* 0x0000001fff030819 */ /* 0x104fe20000011400 */
[----:B------:R-:W-:Y:S01]  /*19680*/  @P0 IMAD.MOV.U32 R2, RZ, RZ, R0 ;  /* 0x000000ffff020224 */ /* 0x000fe200078e0000 */
[----:B------:R-:W-:Y:S05]  /*19690*/  @P1 BRA `(.L_x_1291) ;  /* 0x0000004000001947 */ /* 0x000fea0003800000 */
[----:B-1----:R-:W-:Y:S05]  /*196a0*/  @!P0 BRA `(.L_x_1291) ;  /* 0x0000003000008947 */ /* 0x002fea0003800000 */
[----:B------:R-:W2:Y:S04]  /*196b0*/  LDG.E R4, [R8.64] ;  /* 0x0000000e08047981 */ /* 0x000ea8000c1e1900 */
[----:B------:R-:W2:Y:S02]  /*196c0*/  LDG.E R0, [R8.64+0x4] ;  /* 0x0000040e08007981 */ /* 0x000ea4000c1e1900 */
[----:B--2--5:R-:W-:-:S02]  /*196d0*/  IADD3 R29, -R4, R0, RZ ;  /* 0x00000000041d7210 */ /* 0x024fc40007ffe1ff */
.L_x_1291:
[----:B-1----:R-:W1:Y:S01]  /*196e0*/  S2R R9, SR_CTAID.Y ;  /* 0x0000000000097919 */ /* 0x002e620000002600 */
[----:B------:R-:W-:Y:S01]  /*196f0*/  LOP3.LUT R0, R47, 0xffffffe0, RZ, 0xc0, !PT ;  /* 0xffffffe02f007812 */ /* 0x000fe200078ec0ff */
[----:B------:R-:W-:Y:S01]  /*19700*/  IMAD.MOV.U32 R8, RZ, RZ, c[0x0][0x4e8] ;  /* 0x00013a00ff087624 */ /* 0x000fe200078e00ff */
[----:B------:R-:W-:Y:S01]  /*19710*/  SHF.R.S32.HI R4, RZ, 0x1f, R43 ;  /* 0x0000001fff047819 */ /* 0x000fe2000001142b */
[----:B------:R-:W2:Y:S01]  /*19720*/  S2R R28, SR_CTAID.X ;  /* 0x00000000001c7919 */ /* 0x000ea20000002500 */
[----:B------:R-:W-:Y:S01]  /*19730*/  LEA.HI R16, R51, R65, RZ, 0x3 ;  /* 0x0000004133107211 */ /* 0x000fe200078f18ff */
[----:B------:R-:W-:Y:S01]  /*19740*/  IMAD.IADD R0, R65, 0x1, -R0 ;  /* 0x0000000141007824 */ /* 0x000fe200078e0a00 */
[----:B------:R-:W-:Y:S01]  /*19750*/  LEA.HI R4, R4, R43, RZ, 0x3 ;  /* 0x0000002b04047211 */ /* 0x000fe200078f18ff */
[----:B------:R-:W3:Y:S01]  /*19760*/  S2R R10, SR_CTAID.Y ;  /* 0x00000000000a7919 */ /* 0x000ee20000002600 */
[----:B------:R-:W-:Y:S01]  /*19770*/  ISETP.NE.AND P1, PT, R8, 0x1, PT ;  /* 0x000000010800780c */ /* 0x000fe20003f25270 */
[----:B-----5:R-:W-:Y:S01]  /*19780*/  IMAD R29, R29, c[0x0][0x4e8], RZ ;  /* 0x00013a001d1d7a24 */ /* 0x020fe200078e02ff */
[----:B------:R-:W-:Y:S01]  /*19790*/  SHF.R.S32.HI R7, RZ, 0x1f, R0 ;  /* 0x0000001fff077819 */ /* 0x000fe20000011400 */
[----:B------:R-:W-:Y:S01]  /*197a0*/  BSSY B0, `(.L_x_1292) ;  /* 0x0000089000007945 */ /* 0x000fe20003800000 */
[----:B------:R-:W-:-:S02]  /*197b0*/  LOP3.LUT R5, R4, 0xffffff8, RZ, 0xc0, !PT ;  /* 0x0ffffff804057812 */ /* 0x000fc400078ec0ff */
[----:B------:R-:W-:Y:S02]  /*197c0*/  LEA.HI R4, R21, R21, RZ, 0x1 ;  /* 0x0000001515047211 */ /* 0x000fe400078f08ff */
[----:B------:R-:W-:Y:S01]  /*197d0*/  LEA.HI R7, R7, R0, RZ, 0x2 ;  /* 0x0000000007077211 */ /* 0x000fe200078f10ff */
[----:B------:R-:W-:Y:S01]  /*197e0*/  IMAD.IADD R6, R43, 0x1, -R5 ;  /* 0x000000012b067824 */ /* 0x000fe200078e0a05 */
[----:B------:R-:W-:Y:S02]  /*197f0*/  LOP3.LUT R4, R4, 0x1ffffffe, RZ, 0xc0, !PT ;  /* 0x1ffffffe04047812 */ /* 0x000fe400078ec0ff */
[----:B------:R-:W-:Y:S02]  /*19800*/  SHF.R.S32.HI R5, RZ, 0x2, R7 ;  /* 0x00000002ff057819 */ /* 0x000fe40000011407 */
[----:B------:R-:W-:Y:S02]  /*19810*/  IADD3 R7, R21, -R4, RZ ;  /* 0x8000000415077210 */ /* 0x000fe40007ffe0ff */
[----:B-1----:R-:W-:Y:S01]  /*19820*/  SHF.R.S32.HI R9, RZ, 0x1f, R9 ;  /* 0x0000001fff097819 */ /* 0x002fe20000011409 */
[----:B------:R-:W-:Y:S01]  /*19830*/  IMAD R17, R6, 0x10, R5 ;  /* 0x0000001006117824 */ /* 0x000fe200078e0205 */
[----:B------:R-:W-:Y:S01]  /*19840*/  LOP3.LUT P2, RZ, R0, 0x3, RZ, 0xc0, !PT ;  /* 0x0000000300ff7812 */ /* 0x000fe2000784c0ff */
[----:B------:R-:W-:Y:S01]  /*19850*/  IMAD R0, R3, c[0x0][0x3a0], RZ ;  /* 0x0000e80003007a24 */ /* 0x000fe200078e02ff */
[----:B------:R-:W-:Y:S01]  /*19860*/  LOP3.LUT R12, R16, 0xfffffff8, RZ, 0xc0, !PT ;  /* 0xfffffff8100c7812 */ /* 0x000fe200078ec0ff */
[----:B------:R-:W-:Y:S01]  /*19870*/  IMAD R6, R7, 0x8, R17 ;  /* 0x0000000807067824 */ /* 0x000fe200078e0211 */
[----:B------:R-:W-:Y:S01]  /*19880*/  SEL R15, R69, RZ, !P0 ;  /* 0x000000ff450f7207 */ /* 0x000fe20004000000 */
[----:B------:R-:W-:Y:S01]  /*19890*/  IMAD R8, R9, c[0x0][0x490], RZ ;  /* 0x0001240009087a24 */ /* 0x000fe200078e02ff */
[----:B------:R-:W-:Y:S01]  /*198a0*/  SHF.R.S32.HI R16, RZ, 0x3, R16 ;  /* 0x00000003ff107819 */ /* 0x000fe20000011410 */
[----:B------:R-:W-:Y:S01]  /*198b0*/  IMAD R7, R2, c[0x0][0x3a4], R0 ;  /* 0x0000e90002077a24 */ /* 0x000fe200078e0200 */
[----:B--2---:R-:W-:Y:S01]  /*198c0*/  LEA R0, R28, R6, 0x7 ;  /* 0x000000061c007211 */ /* 0x004fe200078e38ff */
[----:B---3--:R-:W-:Y:S01]  /*198d0*/  IMAD.WIDE.U32 R4, R10, c[0x0][0x490], R2 ;  /* 0x000124000a047a25 */ /* 0x008fe200078e0002 */
[----:B------:R-:W-:-:S03]  /*198e0*/  LEA.HI R19, R51, R65, RZ, 0x6 ;  /* 0x0000004133137211 */ /* 0x000fc600078f30ff */
[----:B------:R-:W-:Y:S02]  /*198f0*/  IMAD R8, R10, c[0x0][0x494], R8 ;  /* 0x000125000a087a24 */ /* 0x000fe400078e0208 */
[----:B------:R-:W-:-:S04]  /*19900*/  IMAD.WIDE.U32 R2, R2, c[0x0][0x3a0], RZ ;  /* 0x0000e80002027a25 */ /* 0x000fc800078e00ff */
[----:B------:R-:W-:Y:S01]  /*19910*/  IMAD.IADD R5, R5, 0x1, R8 ;  /* 0x0000000105057824 */ /* 0x000fe200078e0208 */
[----:B------:R-:W-:Y:S01]  /*19920*/  IADD3 R3, R3, R7, RZ ;  /* 0x0000000703037210 */ /* 0x000fe20007ffe0ff */
[----:B------:R-:W-:Y:S01]  /*19930*/  @P1 IMAD.HI.U32 R8, R0, c[0x0][0x4ec], RZ ;  /* 0x00013b0000081a27 */ /* 0x000fe200078e00ff */
[----:B------:R-:W-:-:S03]  /*19940*/  SHF.R.S32.HI R7, RZ, 0x1f, R69 ;  /* 0x0000001fff077819 */ /* 0x000fc60000011445 */
[----:B------:R-:W-:Y:S01]  /*19950*/  IMAD.MOV.U32 R6, RZ, RZ, R0 ;  /* 0x000000ffff067224 */ /* 0x000fe200078e0000 */
[----:B------:R-:W-:Y:S01]  /*19960*/  @P1 SHF.R.U32.HI R6, RZ, c[0x0][0x4f0], R8 ;  /* 0x00013c00ff061a19 */ /* 0x000fe20000011608 */
[----:B------:R-:W-:Y:S01]  /*19970*/  IMAD R9, R9, c[0x0][0x3e8], RZ ;  /* 0x0000fa0009097a24 */ /* 0x000fe200078e02ff */
[----:B------:R-:W-:Y:S01]  /*19980*/  SEL R13, R7, RZ, !P0 ;  /* 0x000000ff070d7207 */ /* 0x000fe20004000000 */
[----:B------:R-:W-:Y:S02]  /*19990*/  IMAD.IADD R12, R65, 0x1, -R12 ;  /* 0x00000001410c7824 */ /* 0x000fe400078e0a0c */
[----:B------:R-:W-:Y:S02]  /*199a0*/  IMAD.MOV R7, RZ, RZ, -R6 ;  /* 0x000000ffff077224 */ /* 0x000fe400078e0a06 */
[----:B------:R-:W-:Y:S01]  /*199b0*/  IMAD R9, R10, c[0x0][0x3ec], R9 ;  /* 0x0000fb000a097a24 */ /* 0x000fe200078e0209 */
[----:B------:R-:W-:Y:S01]  /*199c0*/  LEA R14, R12, R16, 0x5 ;  /* 0x000000100c0e7211 */ /* 0x000fe200078e28ff */
[----:B------:R-:W-:-:S04]  /*199d0*/  IMAD.WIDE.U32 R2, R10, c[0x0][0x3e8], R2 ;  /* 0x0000fa000a027a25 */ /* 0x000fc800078e0002 */
[----:B------:R-:W-:Y:S01]  /*199e0*/  IMAD R8, R7, c[0x0][0x4e8], R0 ;  /* 0x00013a0007087a24 */ /* 0x000fe200078e0200 */
[----:B------:R-:W-:Y:S01]  /*199f0*/  IADD3 R3, R3, R9, RZ ;  /* 0x0000000903037210 */ /* 0x000fe20007ffe0ff */
[----:B------:R-:W-:Y:S02]  /*19a00*/  IMAD R0, R13, c[0x0][0x498], RZ ;  /* 0x000126000d007a24 */ /* 0x000fe400078e02ff */
[----:B------:R-:W-:Y:S01]  /*19a10*/  IMAD.WIDE.U32 R4, R15, c[0x0][0x498], R4 ;  /* 0x000126000f047a25 */ /* 0x000fe200078e0004 */
[----:B------:R-:W-:-:S03]  /*19a20*/  SHF.R.S32.HI R9, RZ, 0x1f, R8 ;  /* 0x0000001fff097819 */ /* 0x000fc60000011408 */
[----:B------:R-:W-:Y:S01]  /*19a30*/  IMAD R11, R15, c[0x0][0x49c], R0 ;  /* 0x000127000f0b7a24 */ /* 0x000fe200078e0200 */
[----:B------:R-:W-:Y:S01]  /*19a40*/  SHF.R.S32.HI R0, RZ, 0x1f, R6 ;  /* 0x0000001fff007819 */ /* 0x000fe20000011406 */
[----:B------:R-:W-:Y:S01]  /*19a50*/  IMAD R14, R28, 0x80, R14 ;  /* 0x000000801c0e7824 */ /* 0x000fe200078e020e */
[----:B------:R-:W-:Y:S01]  /*19a60*/  IADD3 R4, P0, R6, R4, RZ ;  /* 0x0000000406047210 */ /* 0x000fe20007f1e0ff */
[----:B------:R-:W-:Y:S02]  /*19a70*/  IMAD.SHL.U32 R18, R16, 0x40, RZ ;  /* 0x0000004010127824 */ /* 0x000fe400078e00ff */
[----:B------:R-:W-:Y:S01]  /*19a80*/  IMAD R9, R9, c[0x0][0x488], RZ ;  /* 0x0001220009097a24 */ /* 0x000fe200078e02ff */
[----:B------:R-:W-:Y:S01]  /*19a90*/  IADD3.X R5, R0, R5, R11, P0, !PT ;  /* 0x0000000500057210 */ /* 0x000fe200007fe40b */
[----:B------:R-:W-:Y:S01]  /*19aa0*/  @P1 IMAD.HI.U32 R10, R14, c[0x0][0x4ec], RZ ;  /* 0x00013b000e0a1a27 */ /* 0x000fe200078e00ff */
[----:B------:R-:W-:-:S03]  /*19ab0*/  LOP3.LUT R6, R18, 0x1c0, RZ, 0xc0, !PT ;  /* 0x000001c012067812 */ /* 0x000fc600078ec0ff */
[----:B------:R-:W-:Y:S01]  /*19ac0*/  IMAD.SHL.U32 R0, R12, 0x8, RZ ;  /* 0x000000080c007824 */ /* 0x000fe200078e00ff */
[----:B------:R-:W-:Y:S01]  /*19ad0*/  SHF.R.U32.HI R11, RZ, 0x3, R6 ;  /* 0x00000003ff0b7819 */ /* 0x000fe20000011606 */
[----:B------:R-:W-:-:S04]  /*19ae0*/  IMAD.WIDE.U32 R4, R8, c[0x0][0x488], R4 ;  /* 0x0001220008047a25 */ /* 0x000fc800078e0004 */
[----:B------:R-:W-:Y:S02]  /*19af0*/  IMAD R9, R8, c[0x0][0x48c], R9 ;  /* 0x0001230008097a24 */ /* 0x000fe400078e0209 */
[----:B------:R-:W-:Y:S01]  /*19b00*/  IMAD.MOV.U32 R7, RZ, RZ, R14 ;  /* 0x000000ffff077224 */ /* 0x000fe200078e000e */
[----:B------:R-:W-:Y:S01]  /*19b10*/  @P1 SHF.R.U32.HI R7, RZ, c[0x0][0x4f0], R10 ;  /* 0x00013c00ff071a19 */ /* 0x000fe2000001160a */
[----:B------:R-:W-:Y:S01]  /*19b20*/  IMAD R8, R13, c[0x0][0x3f0], RZ ;  /* 0x0000fc000d087a24 */ /* 0x000fe200078e02ff */
[----:B------:R-:W-:Y:S01]  /*19b30*/  LOP3.LUT R10, R6, 0x38, R0, 0xf8, !PT ;  /* 0x00000038060a7812 */ /* 0x000fe200078ef800 */
[----:B------:R-:W-:Y:S01]  /*19b40*/  IMAD.WIDE.U32 R2, R15, c[0x0][0x3f0], R2 ;  /* 0x0000fc000f027a25 */ /* 0x000fe200078e0002 */
[----:B------:R-:W-:Y:S02]  /*19b50*/  LEA R6, P0, R4, c[0x0][0x450], 0x2 ;  /* 0x0001140004067a11 */ /* 0x000fe400078010ff */
[----:B------:R-:W-:Y:S01]  /*19b60*/  IADD3 R9, R5, R9, RZ ;  /* 0x0000000905097210 */ /* 0x000fe20007ffe0ff */
[----:B------:R-:W-:Y:S01]  /*19b70*/  IMAD R8, R15, c[0x0][0x3f4], R8 ;  /* 0x0000fd000f087a24 */ /* 0x000fe200078e0208 */
[----:B------:R-:W-:Y:S01]  /*19b80*/  LOP3.LUT R15, R10, R11, RZ, 0x3c, !PT ;  /* 0x0000000b0a0f7212 */ /* 0x000fe200078e3cff */
[----:B------:R-:W-:Y:S01]  /*19b90*/  IMAD.MOV R5, RZ, RZ, -R7 ;  /* 0x000000ffff057224 */ /* 0x000fe200078e0a07 */
[----:B------:R-:W-:Y:S01]  /*19ba0*/  LEA.HI.X R4, R4, c[0x0][0x454], R9, 0x2, P0 ;  /* 0x0001150004047a11 */ /* 0x000fe200000f1409 */
[----:B------:R-:W-:Y:S01]  /*19bb0*/  IMAD.IADD R3, R3, 0x1, R8 ;  /* 0x0000000103037824 */ /* 0x000fe200078e0208 */
[----:B------:R-:W-:Y:S01]  /*19bc0*/  SHFL.IDX PT, R10, R6, RZ, 0x1c1f ;  /* 0x001c1fff060a7589 */ /* 0x000fe200000e0000 */
[----:B------:R-:W-:Y:S01]  /*19bd0*/  SHF.R.S32.HI R12, RZ, 0x1f, R7 ;  /* 0x0000001fff0c7819 */ /* 0x000fe20000011407 */
[----:B------:R-:W-:-:S02]  /*19be0*/  IMAD R5, R5, c[0x0][0x4e8], R14 ;  /* 0x00013a0005057a24 */ /* 0x000fc400078e020e */
[----:B------:R-:W1:Y:S01]  /*19bf0*/  SHFL.IDX PT, R11, R4, RZ, 0x1c1f ;  /* 0x001c1fff040b7589 */ /* 0x000e6200000e0000 */
[----:B------:R-:W-:-:S03]  /*19c00*/  IMAD.WIDE.U32 R2, R7, c[0x0][0x3e0], R2 ;  /* 0x0000f80007027a25 */ /* 0x000fc600078e0002 */
[----:B------:R2:W-:Y:S04]  /*19c10*/  SHFL.IDX PT, R8, R6, 0x1, 0x1c1f ;  /* 0x003c1f0006087f89 */ /* 0x0005e800000e0000 */
[----:B------:R3:W4:Y:S01]  /*19c20*/  SHFL.IDX PT, R9, R4, 0x1, 0x1c1f ;  /* 0x003c1f0004097f89 */ /* 0x00072200000e0000 */
[----:B--2---:R-:W-:Y:S01]  /*19c30*/  IMAD R6, R12, c[0x0][0x3e0], RZ ;  /* 0x0000f8000c067a24 */ /* 0x004fe200078e02ff */
[----:B---3--:R-:W-:-:S03]  /*19c40*/  LEA R4, R28, R17, 0x7 ;  /* 0x000000111c047211 */ /* 0x008fc600078e38ff */
[----:B------:R-:W-:Y:S01]  /*19c50*/  IMAD R12, R7, c[0x0][0x3e4], R6 ;  /* 0x0000f900070c7a24 */ /* 0x000fe200078e0206 */
[----:B------:R-:W-:Y:S01]  /*19c60*/  LEA R28, R28, R16, 0x7 ;  /* 0x000000101c1c7211 */ /* 0x000fe200078e38ff */
[----:B------:R-:W-:Y:S01]  /*19c70*/  IMAD.SHL.U32 R6, R19, 0x8, RZ ;  /* 0x0000000813067824 */ /* 0x000fe200078e00ff */
[C---:B------:R-:W-:Y:S01]  /*19c80*/  IADD3 R13, R4.reuse, 0x8, RZ ;  /* 0x00000008040d7810 */ /* 0x040fe20007ffe0ff */
[----:B------:R-:W-:Y:S01]  /*19c90*/  IMAD.IADD R3, R3, 0x1, R12 ;  /* 0x0000000103037824 */ /* 0x000fe200078e020c */
[-C--:B------:R-:W-:Y:S02]  /*19ca0*/  ISETP.GE.OR P1, PT, R4, R29.reuse, P2 ;  /* 0x0000001d0400720c */ /* 0x080fe40001726670 */
[----:B------:R-:W-:Y:S02]  /*19cb0*/  SHF.R.S32.HI R4, RZ, 0x1f, R5 ;  /* 0x0000001fff047819 */ /* 0x000fe40000011405 */
[----:B------:R-:W-:Y:S02]  /*19cc0*/  ISETP.GE.OR P0, PT, R13, R29, P2 ;  /* 0x0000001d0d00720c */ /* 0x000fe40001706670 */
[----:B------:R-:W-:Y:S01]  /*19cd0*/  LOP3.LUT R7, R15, 0x7ffffe00, R6, 0xf8, !PT ;  /* 0x7ffffe000f077812 */ /* 0x000fe200078ef806 */
[----:B------:R-:W-:-:S04]  /*19ce0*/  IMAD R4, R4, c[0x0][0x3d8], RZ ;  /* 0x0000f60004047a24 */ /* 0x000fc800078e02ff */
[C---:B------:R-:W-:Y:S02]  /*19cf0*/  IMAD R6, R5.reuse, c[0x0][0x3dc], R4 ;  /* 0x0000f70005067a24 */ /* 0x040fe400078e0204 */
[----:B------:R-:W-:Y:S01]  /*19d00*/  IMAD.WIDE.U32 R4, R5, c[0x0][0x3d8], R2 ;  /* 0x0000f60005047a25 */ /* 0x000fe200078e0002 */
[----:B------:R-:W-:Y:S01]  /*19d10*/  SHF.L.U32 R2, R7, 0x1, RZ ;  /* 0x0000000107027819 */ /* 0x000fe200000006ff */
[----:B-1----:R1:W-:Y:S02]  /*19d20*/  @!P1 ST.E [R10.64], R137 ;  /* 0x000000890a009985 */ /* 0x0023e4000c10190e */
[----:B------:R-:W-:Y:S02]  /*19d30*/  IMAD.IADD R3, R5, 0x1, R6 ;  /* 0x0000000105037824 */ /* 0x000fe400078e0206 */
        /* <DEDUP_REMOVED lines=21> */
[C---:B-1----:R-:W-:Y:S01]  /*19e90*/  IADD3 R8, R0.reuse, 0x80, RZ ;  /* 0x0000008000087810 */ /* 0x042fe20007ffe0ff */
[----:B------:R-:W1:Y:S01]  /*19ea0*/  LDS.128 R20, [R2+0x4080] ;  /* 0x0040800002147984 */ /* 0x000e620000000c00 */
[----:B------:R-:W-:Y:S02]  /*19eb0*/  IADD3 R9, R0, 0xc0, RZ ;  /* 0x000000c000097810 */ /* 0x000fe40007ffe0ff */
[----:B------:R-:W-:Y:S01]  /*19ec0*/  ISETP.GE.AND P2, PT, R7, c[0x0][0x3c8], PT ;  /* 0x0000f20007007a0c */ /* 0x000fe20003f46270 */
[----:B------:R-:W3:Y:S01]  /*19ed0*/  LDS.128 R16, [R2+0x8080] ;  /* 0x0080800002107984 */ /* 0x000ee20000000c00 */
[----:B------:R-:W-:Y:S02]  /*19ee0*/  ISETP.GE.AND P1, PT, R8, c[0x0][0x3c8], PT ;  /* 0x0000f20008007a0c */ /* 0x000fe40003f26270 */
[----:B------:R-:W-:Y:S01]  /*19ef0*/  ISETP.GE.AND P0, PT, R9, c[0x0][0x3c8], PT ;  /* 0x0000f20009007a0c */ /* 0x000fe20003f06270 */
[----:B------:R4:W5:Y:S01]  /*19f00*/  LDS.128 R12, [R2+0xc080] ;  /* 0x00c08000020c7984 */ /* 0x0009620000000c00 */
[----:B------:R-:W-:-:S07]  /*19f10*/  ISETP.GE.AND P3, PT, R0, c[0x0][0x3c8], PT ;  /* 0x0000f20000007a0c */ /* 0x000fce0003f66270 */
[----:B------:R-:W-:-:S04]  /*19f20*/  @!P2 SHF.R.S32.HI R3, RZ, 0x1f, R7 ;  /* 0x0000001fff03a819 */ /* 0x000fc80000011407 */
[----:B------:R-:W-:Y:S02]  /*19f30*/  @!P0 SHF.R.S32.HI R6, RZ, 0x1f, R9 ;  /* 0x0000001fff068819 */ /* 0x000fe40000011409 */
[----:B------:R-:W-:Y:S01]  /*19f40*/  @!P2 LEA.HI R7, R3, R7, RZ, 0x3 ;  /* 0x000000070307a211 */ /* 0x000fe200078f18ff */
[----:B------:R-:W-:Y:S01]  /*19f50*/  @!P3 IMAD.WIDE R10, R0, 0x2, R4 ;  /* 0x00000002000ab825 */ /* 0x000fe200078e0204 */
[----:B----4-:R-:W-:-:S04]  /*19f60*/  @!P1 SHF.R.S32.HI R2, RZ, 0x1f, R8 ;  /* 0x0000001fff029819 */ /* 0x010fc80000011408 */
        /* <DEDUP_REMOVED lines=8> */
[----:B-1----:R2:W-:Y:S03]  /*19ff0*/  @!P2 ST.E.128 [R8.64], R20 ;  /* 0x000000140800a985 */ /* 0x0025e6000c101d0e */
[----:B------:R-:W-:Y:S01]  /*1a000*/  @!P0 IMAD.WIDE R2, R2, 0x2, R4 ;  /* 0x0000000202028825 */ /* 0x000fe200078e0204 */
[----:B---3--:R2:W-:Y:S04]  /*1a010*/  @!P1 ST.E.128 [R6.64], R16 ;  /* 0x0000001006009985 */ /* 0x0085e8000c101d0e */
[----:B-----5:R2:W-:Y:S02]  /*1a020*/  @!P0 ST.E.128 [R2.64], R12 ;  /* 0x0000000c02008985 */ /* 0x0205e4000c101d0e */
.L_x_1293:
[----:B--234-:R-:W-:Y:S05]  /*1a030*/  BSYNC B0 ;  /* 0x0000000000007941 */ /* 0x01cfea0003800000 */
.L_x_1292:
        /* <DEDUP_REMOVED lines=30> */
.L_x_1295:
[----:B------:R-:W-:Y:S05]  /*1a220*/  BSYNC B0 ;  /* 0x0000000000007941 */ /* 0x000fea0003800000 */
.L_x_1294:
        /* <DEDUP_REMOVED lines=30> */
.L_x_1297:
[----:B------:R-:W-:Y:S05]  /*1a410*/  BSYNC B0 ;  /* 0x0000000000007941 */ /* 0x000fea0003800000 */
.L_x_1296:
        /* <DEDUP_REMOVED lines=31> */
.L_x_1290:
[----:B------:R-:W2:Y:S01]  /*1a610*/  LDL R8, [R1+0x70] ;  /* 0x0000700001087983 */ /* 0x000ea20000100800 */
[----:B------:R-:W-:Y:S01]  /*1a620*/  ISETP.NE.U32.AND P1, PT, RZ, c[0x0][0x508], PT ;  /* 0x00014200ff007a0c */ /* 0x000fe20003f25070 */
[----:B------:R-:W-:Y:S01]  /*1a630*/  IMAD.MOV.U32 R2, RZ, RZ, 0x4 ;  /* 0x00000004ff027424 */ /* 0x000fe200078e00ff */
[----:B------:R-:W-:Y:S02]  /*1a640*/  ISETP.NE.U32.AND P0, PT, RZ, c[0x0][0x500], PT ;  /* 0x00014000ff007a0c */ /* 0x000fe40003f05070 */
[----:B------:R-:W-:Y:S02]  /*1a650*/  ISETP.NE.AND.EX P1, PT, RZ, c[0x0][0x50c], PT, P1 ;  /* 0x00014300ff007a0c */ /* 0x000fe40003f25310 */
[----:B------:R-:W-:Y:S01]  /*1a660*/  ISETP.NE.AND.EX P0, PT, RZ, c[0x0][0x504], PT, P0 ;  /* 0x00014100ff007a0c */ /* 0x000fe20003f05300 */
[----:B------:R-:W-:Y:S02]  /*1a670*/  IMAD.MOV.U32 R16, RZ, RZ, c[0x0][0x388] ;  /* 0x0000e200ff107624 */ /* 0x000fe400078e00ff */
[----:B--2---:R-:W-:-:S08]  /*1a680*/  IMAD.WIDE R6, R8, R2, c[0x0][0x500] ;  /* 0x0001400008067625 */ /* 0x004fd000078e0202 */
[----:B------:R-:W-:Y:S02]  /*1a690*/  @P1 IMAD.WIDE R2, R8, R2, c[0x0][0x508] ;  /* 0x0001420008021625 */ /* 0x000fe400078e0202 */
[----:B------:R-:W2:Y:S04]  /*1a6a0*/  @P0 LDG.E R0, [R6.64] ;  /* 0x0000000e06000981 */ /* 0x000ea8000c1e1900 */
[----:B------:R3:W5:Y:S01]  /*1a6b0*/  @P1 LDG.E R16, [R2.64] ;  /* 0x0000000e02101981 */ /* 0x000762000c1e1900 */
[----:B------:R-:W-:Y:S02]  /*1a6c0*/  CS2R R4, SRZ ;  /* 0x0000000000047805 */ /* 0x000fe4000001ff00 */
[--C-:B--2---:R-:W-:Y:S01]  /*1a6d0*/  @P0 SHF.R.S32.HI R5, RZ, 0x1f, R0.reuse ;  /* 0x0000001fff050819 */ /* 0x104fe20000011400 */
[----:B------:R-:W-:Y:S01]  /*1a6e0*/  @P0 IMAD.MOV.U32 R4, RZ, RZ, R0 ;  /* 0x000000ffff040224 */ /* 0x000fe200078e0000 */
[----:B------:R-:W-:Y:S05]  /*1a6f0*/  @P1 BRA `(.L_x_1298) ;  /* 0x0000004000001947 */ /* 0x000fea0003800000 */
[----:B---3--:R-:W-:Y:S05]  /*1a700*/  @!P0 BRA `(.L_x_1298) ;  /* 0x0000003000008947 */ /* 0x008fea0003800000 */
[----:B------:R2:W3:Y:S04]  /*1a710*/  LDG.E R0, [R6.64] ;  /* 0x0000000e06007981 */ /* 0x0004e8000c1e1900 */
[----:B--2---:R-:W3:Y:S02]  /*1a720*/  LDG.E R6, [R6.64+0x4] ;  /* 0x0000040e06067981 */ /* 0x004ee4000c1e1900 */
[----:B---3-5:R-:W-:-:S02]  /*1a730*/  IADD3 R16, -R0, R6, RZ ;  /* 0x0000000600107210 */ /* 0x028fc40007ffe1ff */
.L_x_1298:
[----:B---3--:R-:W2:Y:S01]  /*1a740*/  S2R R10, SR_TID.X ;  /* 0x00000000000a7919 */ /* 0x008ea20000002100 */
[----:B------:R-:W-:Y:S01]  /*1a750*/  SHF.R.S32.HI R0, RZ, 0x1f, R8 ;  /* 0x0000001fff007819 */ /* 0x000fe20000011408 */
[----:B------:R-:W-:Y:S01]  /*1a760*/  BSSY B0, `(.L_x_1299) ;  /* 0x0000029000007945 */ /* 0x000fe20003800000 */
[----:B------:R-:W-:Y:S01]  /*1a770*/  SEL R9, R8, RZ, !P0 ;  /* 0x000000ff08097207 */ /* 0x000fe20004000000 */
[----:B------:R-:W3:Y:S01]  /*1a780*/  S2R R2, SR_CTAID.Y ;  /* 0x0000000000027919 */ /* 0x000ee20000002600 */
[----:B------:R-:W-:-:S03]  /*1a790*/  SEL R11, R0, RZ, !P0 ;  /* 0x000000ff000b7207 */ /* 0x000fc60004000000 */
[----:B------:R-:W4:Y:S01]  /*1a7a0*/  S2R R12, SR_CTAID.Y ;  /* 0x00000000000c7919 */ /* 0x000f220000002600 */
[----:B--2---:R-:W-:Y:S02]  /*1a7b0*/  ISETP.GE.AND P1, PT, R10, 0x80, PT ;  /* 0x000000800a00780c */ /* 0x004fe40003f26270 */
[----:B---3--:R-:W-:-:S11]  /*1a7c0*/  SHF.R.S32.HI R13, RZ, 0x1f, R2 ;  /* 0x0000001fff0d7819 */ /* 0x008fd60000011402 */
[----:B------:R-:W-:Y:S05]  /*1a7d0*/  @P1 BRA `(.L_x_1300) ;  /* 0x0000021000001947 */ /* 0x000fea0003800000 */
[----:B----4-:R-:W2:Y:S01]  /*1a7e0*/  S2R R8, SR_CTAID.X ;  /* 0x0000000000087919 */ /* 0x010ea20000002500 */
[----:B-----5:R-:W-:Y:S01]  /*1a7f0*/  IMAD R0, R16, c[0x0][0x4e8], RZ ;  /* 0x00013a0010007a24 */ /* 0x020fe200078e02ff */
[----:B--2---:R-:W-:-:S04]  /*1a800*/  LEA R8, R8, R10, 0x7 ;  /* 0x0000000a08087211 */ /* 0x004fc800078e38ff */
[----:B------:R-:W-:-:S13]  /*1a810*/  ISETP.GE.AND P0, PT, R8, R0, PT ;  /* 0x000000000800720c */ /* 0x000fda0003f06270 */
[----:B------:R-:W-:Y:S05]  /*1a820*/  @P0 BRA `(.L_x_1300) ;  /* 0x000001c000000947 */ /* 0x000fea0003800000 */
[----:B------:R-:W-:Y:S01]  /*1a830*/  MOV R0, c[0x0][0x4e8] ;  /* 0x00013a0000007a02 */ /* 0x000fe20000000f00 */
[----:B------:R-:W-:Y:S01]  /*1a840*/  IMAD R6, R13, c[0x0][0x490], RZ ;  /* 0x000124000d067a24 */ /* 0x000fe200078e02ff */
[----:B------:R-:W-:Y:S01]  /*1a850*/  MOV R2, R4 ;  /* 0x0000000400027202 */ /* 0x000fe20000000f00 */
[----:B------:R-:W-:Y:S01]  /*1a860*/  IMAD.MOV.U32 R3, RZ, RZ, R5 ;  /* 0x000000ffff037224 */ /* 0x000fe200078e0005 */
[----:B------:R-:W-:Y:S01]  /*1a870*/  ISETP.NE.AND P0, PT, R0, 0x1, PT ;  /* 0x000000010000780c */ /* 0x000fe20003f05270 */
[C---:B------:R-:W-:Y:S01]  /*1a880*/  IMAD R6, R12.reuse, c[0x0][0x494], R6 ;  /* 0x000125000c067a24 */ /* 0x040fe200078e0206 */
[----:B------:R-:W-:Y:S01]  /*1a890*/  MOV R0, R8 ;  /* 0x0000000800007202 */ /* 0x000fe20000000f00 */
[----:B------:R-:W-:-:S05]  /*1a8a0*/  IMAD.WIDE.U32 R2, R12, c[0x0][0x490], R2 ;  /* 0x000124000c027a25 */ /* 0x000fca00078e0002 */
[----:B------:R-:W-:-:S05]  /*1a8b0*/  IADD3 R3, R6, R3, RZ ;  /* 0x0000000306037210 */ /* 0x000fca0007ffe0ff */
[----:B------:R-:W-:-:S04]  /*1a8c0*/  @P0 IMAD.HI.U32 R7, R8, c[0x0][0x4ec], RZ ;  /* 0x00013b0008070a27 */ /* 0x000fc800078e00ff */
[----:B------:R-:W-:Y:S01]  /*1a8d0*/  IMAD.WIDE.U32 R2, R9, c[0x0][0x498], R2 ;  /* 0x0001260009027a25 */ /* 0x000fe200078e0002 */
[----:B------:R-:W-:-:S03]  /*1a8e0*/  @P0 SHF.R.U32.HI R0, RZ, c[0x0][0x4f0], R7 ;  /* 0x00013c00ff000a19 */ /* 0x000fc60000011607 */
[----:B------:R-:W-:Y:S01]  /*1a8f0*/  IMAD R7, R11, c[0x0][0x498], RZ ;  /* 0x000126000b077a24 */ /* 0x000fe200078e02ff */
[----:B------:R-:W-:Y:S01]  /*1a900*/  IADD3 R2, P0, R0, R2, RZ ;  /* 0x0000000200027210 */ /* 0x000fe20007f1e0ff */
[----:B------:R-:W-:Y:S02]  /*1a910*/  IMAD.MOV R6, RZ, RZ, -R0 ;  /* 0x000000ffff067224 */ /* 0x000fe400078e0a00 */
[----:B------:R-:W-:Y:S02]  /*1a920*/  IMAD R7, R9, c[0x0][0x49c], R7 ;  /* 0x0001270009077a24 */ /* 0x000fe400078e0207 */
[----:B------:R-:W-:Y:S01]  /*1a930*/  IMAD R6, R6, c[0x0][0x4e8], R8 ;  /* 0x00013a0006067a24 */ /* 0x000fe200078e0208 */
[----:B------:R-:W-:-:S04]  /*1a940*/  SHF.R.S32.HI R8, RZ, 0x1f, R0 ;  /* 0x0000001fff087819 */ /* 0x000fc80000011400 */
[----:B------:R-:W-:Y:S02]  /*1a950*/  SHF.R.S32.HI R0, RZ, 0x1f, R6 ;  /* 0x0000001fff007819 */ /* 0x000fe40000011406 */
[----:B------:R-:W-:-:S03]  /*1a960*/  IADD3.X R3, R8, R3, R7, P0, !PT ;  /* 0x0000000308037210 */ /* 0x000fc600007fe407 */
[----:B------:R-:W-:Y:S02]  /*1a970*/  IMAD R0, R0, c[0x0][0x488], RZ ;  /* 0x0001220000007a24 */ /* 0x000fe400078e02ff */
[----:B------:R-:W-:-:S04]  /*1a980*/  IMAD.WIDE.U32 R2, R6, c[0x0][0x488], R2 ;  /* 0x0001220006027a25 */ /* 0x000fc800078e0002 */
[----:B------:R-:W-:Y:S01]  /*1a990*/  IMAD R0, R6, c[0x0][0x48c], R0 ;  /* 0x0001230006007a24 */ /* 0x000fe200078e0200 */
[----:B------:R-:W-:-:S04]  /*1a9a0*/  LEA R6, P0, R2, c[0x0][0x450], 0x2 ;  /* 0x0001140002067a11 */ /* 0x000fc800078010ff */
[----:B------:R-:W-:-:S04]  /*1a9b0*/  IADD3 R0, R3, R0, RZ ;  /* 0x0000000003007210 */ /* 0x000fc80007ffe0ff */
[----:B------:R-:W-:Y:S02]  /*1a9c0*/  LEA.HI.X R7, R2, c[0x0][0x454], R0, 0x2, P0 ;  /* 0x0001150002077a11 */ /* 0x000fe400000f1400 */
[----:B------:R-:W-:-:S05]  /*1a9d0*/  MOV R0, 0xff800000 ;  /* 0xff80000000007802 */ /* 0x000fca0000000f00 */
[----:B------:R2:W-:Y:S02]  /*1a9e0*/  STG.E [R6.64], R0 ;  /* 0x0000000006007986 */ /* 0x0005e4000c10190e */
.L_x_1300:
[----:B----4-:R-:W-:Y:S05]  /*1a9f0*/  BSYNC B0 ;  /* 0x0000000000007941 */ /* 0x010fea0003800000 */
.L_x_1299:
[----:B------:R-:W3:Y:S01]  /*1aa00*/  S2R R14, SR_CTAID.X ;  /* 0x00000000000e7919 */ /* 0x000ee20000002500 */
[----:B--2---:R-:W-:Y:S01]  /*1aa10*/  IMAD R0, R5, c[0x0][0x3a0], RZ ;  /* 0x0000e80005007a24 */ /* 0x004fe200078e02ff */
[----:B------:R-:W-:Y:S01]  /*1aa20*/  SHF.R.S32.HI R5, RZ, 0x1f, R10 ;  /* 0x0000001fff057819 */ /* 0x000fe2000001140a */
[C---:B------:R-:W-:Y:S01]  /*1aa30*/  IMAD.WIDE.U32 R2, R4.reuse, c[0x0][0x3a0], RZ ;  /* 0x0000e80004027a25 */ /* 0x040fe200078e00ff */
[----:B------:R-:W-:Y:S02]  /*1aa40*/  MOV R6, c[0x0][0x4e8] ;  /* 0x00013a0000067a02 */ /* 0x000fe40000000f00 */
[----:B------:R-:W-:Y:S01]  /*1aa50*/  LEA.HI R5, R5, R10, RZ, 0x3 ;  /* 0x0000000a05057211 */ /* 0x000fe200078f18ff */
[----:B------:R-:W-:Y:S01]  /*1aa60*/  IMAD R0, R4, c[0x0][0x3a4], R0 ;  /* 0x0000e90004007a24 */ /* 0x000fe200078e0200 */
[----:B------:R-:W-:Y:S01]  /*1aa70*/  ISETP.NE.AND P0, PT, R6, 0x1, PT ;  /* 0x000000010600780c */ /* 0x000fe20003f05270 */
[----:B------:R-:W-:Y:S01]  /*1aa80*/  IMAD R6, R11, c[0x0][0x3f0], RZ ;  /* 0x0000fc000b067a24 */ /* 0x000fe200078e02ff */
[----:B------:R-:W-:-:S02]  /*1aa90*/  LOP3.LUT R4, R5, 0xfffffff8, RZ, 0xc0, !PT ;  /* 0xfffffff805047812 */ /* 0x000fc400078ec0ff */
[----:B------:R-:W-:Y:S01]  /*1aaa0*/  IADD3 R3, R3, R0, RZ ;  /* 0x0000000003037210 */ /* 0x000fe20007ffe0ff */
[----:B------:R-:W-:Y:S02]  /*1aab0*/  IMAD R0, R13, c[0x0][0x3e8], RZ ;  /* 0x0000fa000d007a24 */ /* 0x000fe400078e02ff */
[----:B------:R-:W-:Y:S01]  /*1aac0*/  IMAD.IADD R8, R10, 0x1, -R4 ;  /* 0x000000010a087824 */ /* 0x000fe200078e0a04 */
[----:B------:R-:W-:Y:S01]  /*1aad0*/  SHF.R.S32.HI R10, RZ, 0x3, R5 ;  /* 0x00000003ff0a7819 */ /* 0x000fe20000011405 */
[C---:B------:R-:W-:Y:S02]  /*1aae0*/  IMAD R0, R12.reuse, c[0x0][0x3ec], R0 ;  /* 0x0000fb000c007a24 */ /* 0x040fe400078e0200 */
[----:B------:R-:W-:Y:S01]  /*1aaf0*/  IMAD.WIDE.U32 R2, R12, c[0x0][0x3e8], R2 ;  /* 0x0000fa000c027a25 */ /* 0x000fe200078e0002 */
[----:B------:R-:W-:-:S03]  /*1ab00*/  LEA R4, R8, R10, 0x5 ;  /* 0x0000000a08047211 */ /* 0x000fc600078e28ff */
[----:B------:R-:W-:Y:S01]  /*1ab10*/  IMAD R7, R9, c[0x0][0x3f4], R6 ;  /* 0x0000fd0009077a24 */ /* 0x000fe200078e0206 */
[----:B------:R-:W-:Y:S01]  /*1ab20*/  IADD3 R3, R0, R3, RZ ;  /* 0x0000000300037210 */ /* 0x000fe20007ffe0ff */
[C---:B---3--:R-:W-:Y:S01]  /*1ab30*/  IMAD R4, R14.reuse, 0x80, R4 ;  /* 0x000000800e047824 */ /* 0x048fe200078e0204 */
[----:B------:R-:W-:-:S03]  /*1ab40*/  LEA R14, R14, R10, 0x7 ;  /* 0x0000000a0e0e7211 */ /* 0x000fc600078e38ff */
[----:B------:R-:W-:Y:S01]  /*1ab50*/  @P0 IMAD.HI.U32 R5, R4, c[0x0][0x4ec], RZ ;  /* 0x00013b0004050a27 */ /* 0x000fe200078e00ff */
[----:B------:R-:W-:-:S03]  /*1ab60*/  MOV R0, R4 ;  /* 0x0000000400007202 */ /* 0x000fc60000000f00 */
[----:B------:R-:W-:Y:S01]  /*1ab70*/  IMAD.WIDE.U32 R2, R9, c[0x0][0x3f0], R2 ;  /* 0x0000fc0009027a25 */ /* 0x000fe200078e0002 */
[----:B------:R-:W-:-:S04]  /*1ab80*/  @P0 SHF.R.U32.HI R0, RZ, c[0x0][0x4f0], R5 ;  /* 0x00013c00ff000a19 */ /* 0x000fc80000011605 */
[--C-:B------:R-:W-:Y:S01]  /*1ab90*/  SHF.R.S32.HI R6, RZ, 0x1f, R0.reuse ;  /* 0x0000001fff067819 */ /* 0x100fe20000011400 */
[----:B------:R-:W-:Y:S01]  /*1aba0*/  IMAD.MOV R5, RZ, RZ, -R0 ;  /* 0x000000ffff057224 */ /* 0x000fe200078e0a00 */
[----:B------:R-:W-:-:S03]  /*1abb0*/  IADD3 R3, R3, R7, RZ ;  /* 0x0000000703037210 */ /* 0x000fc60007ffe0ff */
[----:B------:R-:W-:Y:S02]  /*1abc0*/  IMAD R6, R6, c[0x0][0x3e0], RZ ;  /* 0x0000f80006067a24 */ /* 0x000fe400078e02ff */
[----:B------:R-:W-:Y:S02]  /*1abd0*/  IMAD R5, R5, c[0x0][0x4e8], R4 ;  /* 0x00013a0005057a24 */ /* 0x000fe400078e0204 */
[----:B------:R-:W-:-:S03]  /*1abe0*/  IMAD.WIDE.U32 R2, R0, c[0x0][0x3e0], R2 ;  /* 0x0000f80000027a25 */ /* 0x000fc600078e0002 */
[----:B------:R-:W-:Y:S01]  /*1abf0*/  SHF.R.S32.HI R4, RZ, 0x1f, R5 ;  /* 0x0000001fff047819 */ /* 0x000fe20000011405 */
[----:B------:R-:W-:-:S05]  /*1ac00*/  IMAD R0, R0, c[0x0][0x3e4], R6 ;  /* 0x0000f90000007a24 */ /* 0x000fca00078e0206 */
[----:B------:R-:W-:Y:S01]  /*1ac10*/  IADD3 R3, R3, R0, RZ ;  /* 0x0000000003037210 */ /* 0x000fe20007ffe0ff */
[----:B------:R-:W-:-:S04]  /*1ac20*/  IMAD R0, R4, c[0x0][0x3d8], RZ ;  /* 0x0000f60004007a24 */ /* 0x000fc800078e02ff */
[C---:B------:R-:W-:Y:S02]  /*1ac30*/  IMAD R4, R5.reuse, c[0x0][0x3dc], R0 ;  /* 0x0000f70005047a24 */ /* 0x040fe400078e0200 */
[----:B------:R-:W-:-:S04]  /*1ac40*/  IMAD.WIDE.U32 R2, R5, c[0x0][0x3d8], R2 ;  /* 0x0000f60005027a25 */ /* 0x000fc800078e0002 */
[----:B------:R-:W-:Y:S01]  /*1ac50*/  IMAD.SHL.U32 R0, R8, 0x8, RZ ;  /* 0x0000000808007824 */ /* 0x000fe200078e00ff */
[----:B------:R-:W-:Y:S02]  /*1ac60*/  IADD3 R3, R3, R4, RZ ;  /* 0x0000000403037210 */ /* 0x000fe40007ffe0ff */
[----:B------:R-:W-:Y:S02]  /*1ac70*/  LEA R17, P0, R2, c[0x0][0x380], 0x1 ;  /* 0x0000e00002117a11 */ /* 0x000fe400078008ff */
[----:B------:R-:W-:Y:S02]  /*1ac80*/  IADD3 R13, R0, 0x40, RZ ;  /* 0x00000040000d7810 */ /* 0x000fe40007ffe0ff */
[----:B------:R-:W-:Y:S02]  /*1ac90*/  LEA.HI.X R15, R2, c[0x0][0x384], R3, 0x1, P0 ;  /* 0x0000e100020f7a11 */ /* 0x000fe400000f0c03 */
[C---:B------:R-:W-:Y:S02]  /*1aca0*/  IADD3 R11, R0.reuse, 0x80, RZ ;  /* 0x00000080000b7810 */ /* 0x040fe40007ffe0ff */
[----:B------:R-:W-:Y:S01]  /*1acb0*/  IADD3 R12, R0, 0xc0, RZ ;  /* 0x000000c0000c7810 */ /* 0x000fe20007ffe0ff */
[----:B------:R-:W-:Y:S05]  /*1acc0*/  BRA.DIV ~URZ, `(.L_x_1301) ;  /* 0x000022e27f007947 */ /* 0x000fea000b800000 */
[----:B------:R2:W3:Y:S02]  /*1acd0*/  SHFL.IDX PT, R4, R15, RZ, 0x181f ;  /* 0x00181fff0f047589 */ /* 0x0004e400000e0000 */
.L_x_1357:
[----:B------:R-:W-:Y:S05]  /*1ace0*/  BRA.DIV ~URZ, `(.L_x_1302) ;  /* 0x000023427f007947 */ /* 0x000fea000b800000 */
[----:B------:R4:W1:Y:S02]  /*1acf0*/  SHFL.IDX PT, R2, R17, RZ, 0x181f ;  /* 0x00181fff11027589 */ /* 0x00086400000e0000 */
.L_x_1358:
[----:B-----5:R-:W-:Y:S01]  /*1ad00*/  IMAD R16, R16, c[0x0][0x4e8], RZ ;  /* 0x00013a0010107a24 */ /* 0x020fe200078e02ff */
[----:B------:R-:W-:Y:S01]  /*1ad10*/  BSSY B0, `(.L_x_1303) ;  /* 0x0000019000007945 */ /* 0x000fe20003800000 */
[----:B---3--:R-:W-:-:S03]  /*1ad20*/  MOV R3, R4 ;  /* 0x0000000400037202 */ /* 0x008fc60000000f00 */
[----:B------:R-:W-:-:S13]  /*1ad30*/  ISETP.GE.AND P0, PT, R14, R16, PT ;  /* 0x000000100e00720c */ /* 0x000fda0003f06270 */
        /* <DEDUP_REMOVED lines=9> */
[----:B-1----:R-:W-:Y:S01]  /*1add0*/  @!P3 IMAD.WIDE R8, R0, 0x2, R2 ;  /* 0x000000020008b825 */ /* 0x002fe200078e0202 */
        /* <DEDUP_REMOVED lines=12> */
.L_x_1304:
[----:B------:R-:W-:Y:S05]  /*1aea0*/  BSYNC B0 ;  /* 0x0000000000007941 */ /* 0x000fea0003800000 */
.L_x_1303:
[----:B------:R-:W-:Y:S05]  /*1aeb0*/  BRA.DIV ~URZ, `(.L_x_1305) ;  /* 0x000021f27f007947 */ /* 0x000fea000b800000 */
[----:B-1----:R1:W3:Y:S04]  /*1aec0*/  SHFL.IDX PT, R4, R15, 0x1, 0x181f ;  /* 0x00381f000f047f89 */ /* 0x0022e800000e0000 */
[----:B------:R1:W2:Y:S02]  /*1aed0*/  SHFL.IDX PT, R2, R17, 0x1, 0x181f ;  /* 0x00381f0011027f89 */ /* 0x0002a400000e0000 */
.L_x_1359:
[----:B------:R-:W-:Y:S01]  /*1aee0*/  IADD3 R3, R14, 0x20, RZ ;  /* 0x000000200e037810 */ /* 0x000fe20007ffe0ff */
[----:B------:R-:W-:Y:S03]  /*1aef0*/  BSSY B0, `(.L_x_1306) ;  /* 0x0000019000007945 */ /* 0x000fe60003800000 */
[----:B------:R-:W-:Y:S01]  /*1af00*/  ISETP.GE.AND P0, PT, R3, R16, PT ;  /* 0x000000100300720c */ /* 0x000fe20003f06270 */
[----:B---3--:R-:W-:-:S12]  /*1af10*/  IMAD.MOV.U32 R3, RZ, RZ, R4 ;  /* 0x000000ffff037224 */ /* 0x008fd800078e0004 */
        /* <DEDUP_REMOVED lines=9> */
[----:B--2---:R-:W-:Y:S01]  /*1afb0*/  @!P3 IMAD.WIDE R8, R0, 0x2, R2 ;  /* 0x000000020008b825 */ /* 0x004fe200078e0202 */
        /* <DEDUP_REMOVED lines=12> */
.L_x_1307:
[----:B------:R-:W-:Y:S05]  /*1b080*/  BSYNC B0 ;  /* 0x0000000000007941 */ /* 0x000fea0003800000 */
.L_x_1306:
[----:B------:R-:W-:Y:S05]  /*1b090*/  BRA.DIV ~URZ, `(.L_x_1308) ;  /* 0x000021027f007947 */ /* 0x000fea000b800000 */
[----:B--2---:R2:W3:Y:S02]  /*1b0a0*/  SHFL.IDX PT, R4, R15, 0x2, 0x181f ;  /* 0x00581f000f047f89 */ /* 0x0044e400000e0000 */
.L_x_1360:
[----:B------:R-:W-:Y:S05]  /*1b0b0*/  BRA.DIV ~URZ, `(.L_x_1309) ;  /* 0x000021627f007947 */ /* 0x000fea000b800000 */
[----:B------:R1:W2:Y:S02]  /*1b0c0*/  SHFL.IDX PT, R2, R17, 0x2, 0x181f ;  /* 0x00581f0011027f89 */ /* 0x0002a400000e0000 */
.L_x_1361:
        /* <DEDUP_REMOVED lines=26> */
.L_x_1311:
[----:B------:R-:W-:Y:S05]  /*1b270*/  BSYNC B0 ;  /* 0x0000000000007941 */ /* 0x000fea0003800000 */
.L_x_1310:
[----:B------:R-:W-:Y:S05]  /*1b280*/  BRA.DIV ~URZ, `(.L_x_1312) ;  /* 0x000020127f007947 */ /* 0x000fea000b800000 */
[----:B--2---:R2:W3:Y:S04]  /*1b290*/  SHFL.IDX PT, R4, R15, 0x3, 0x181f ;  /* 0x00781f000f047f89 */ /* 0x0044e800000e0000 */
[----:B------:R2:W1:Y:S02]  /*1b2a0*/  SHFL.IDX PT, R2, R17, 0x3, 0x181f ;  /* 0x00781f0011027f89 */ /* 0x00046400000e0000 */
.L_x_1362:
[----:B------:R-:W-:-:S04]  /*1b2b0*/  IADD3 R3, R14, 0x60, RZ ;  /* 0x000000600e037810 */ /* 0x000fc80007ffe0ff */
[----:B------:R-:W-:Y:S01]  /*1b2c0*/  ISETP.GE.AND P0, PT, R3, R16, PT ;  /* 0x000000100300720c */ /* 0x000fe20003f06270 */
[----:B---3--:R-:W-:-:S12]  /*1b2d0*/  IMAD.MOV.U32 R3, RZ, RZ, R4 ;  /* 0x000000ffff037224 */ /* 0x008fd800078e0004 */
[----:B------:R-:W-:Y:S05]  /*1b2e0*/  @P0 EXIT ;  /* 0x000000000000094d */ /* 0x000fea0003800000 */
[----:B------:R-:W-:Y:S02]  /*1b2f0*/  ISETP.GE.AND P1, PT, R13, c[0x0][0x3c8], PT ;  /* 0x0000f2000d007a0c */ /* 0x000fe40003f26270 */
[----:B------:R-:W-:Y:S02]  /*1b300*/  ISETP.GE.AND P0, PT, R11, c[0x0][0x3c8], PT ;  /* 0x0000f2000b007a0c */ /* 0x000fe40003f06270 */
[----:B------:R-:W-:-:S09]  /*1b310*/  ISETP.GE.AND P2, PT, R0, c[0x0][0x3c8], PT ;  /* 0x0000f20000007a0c */ /* 0x000fd20003f46270 */
[----:B------:R-:W-:Y:S02]  /*1b320*/  @!P1 SHF.R.S32.HI R5, RZ, 0x1f, R13 ;  /* 0x0000001fff059819 */ /* 0x000fe4000001140d */
[----:B------:R-:W-:Y:S02]  /*1b330*/  @!P0 SHF.R.S32.HI R4, RZ, 0x1f, R11 ;  /* 0x0000001fff048819 */ /* 0x000fe4000001140b */
[----:B------:R-:W-:Y:S01]  /*1b340*/  @!P1 LEA.HI R5, R5, R13, RZ, 0x3 ;  /* 0x0000000d05059211 */ /* 0x000fe200078f18ff */
[--C-:B-1----:R-:W-:Y:S01]  /*1b350*/  @!P2 IMAD.WIDE R8, R0, 0x2, R2.reuse ;  /* 0x000000020008a825 */ /* 0x102fe200078e0202 */
        /* <DEDUP_REMOVED lines=16> */
.L_x_1183:
[----:B------:R-:W-:Y:S01]  /*1b460*/  IMAD.MOV.U32 R188, RZ, RZ, R18 ;  /* 0x000000ffffbc7224 */ /* 0x000fe200078e0012 */
[----:B------:R-:W-:Y:S01]  /*1b470*/  MOV R3, 0x181f ;  /* 0x0000181f00037802 */ /* 0x000fe20000000f00 */
[----:B------:R-:W-:Y:S01]  /*1b480*/  IMAD.MOV.U32 R189, RZ, RZ, RZ ;  /* 0x000000ffffbd7224 */ /* 0x000fe200078e00ff */
[----:B------:R-:W-:Y:S02]  /*1b490*/  MOV R191, 0xffffffff ;  /* 0xffffffff00bf7802 */ /* 0x000fe40000000f00 */
[----:B------:R-:W-:Y:S02]  /*1b4a0*/  MOV R2, 0x1b4c0 ;  /* 0x0001b4c000027802 */ /* 0x000fe40000000f00 */
[----:B------:R-:W-:Y:S05]  /*1b4b0*/  CALL.REL.NOINC `($__internal_6_$__cuda_sm70_shflsync_idx_p) ;  /* 0x0000c6c000007944 */ /* 0x000fea0003c00000 */
[----:B------:R-:W-:Y:S01]  /*1b4c0*/  MOV R0, R190 ;  /* 0x000000be00007202 */ /* 0x000fe20000000f00 */
[----:B------:R-:W-:Y:S05]  /*1b4d0*/  BRA `(.L_x_1313) ;  /* 0xfffed1b000007947 */ /* 0x000fea000383ffff */
.L_x_1184:
[----:B------:R-:W-:Y:S01]  /*1b4e0*/  IMAD.MOV.U32 R188, RZ, RZ, R20 ;  /* 0x000000ffffbc7224 */ /* 0x000fe200078e0014 */
[----:B------:R-:W-:Y:S01]  /*1b4f0*/  MOV R3, 0x181f ;  /* 0x0000181f00037802 */ /* 0x000fe20000000f00 */
[----:B------:R-:W-:Y:S01]  /*1b500*/  IMAD.MOV.U32 R189, RZ, RZ, RZ ;  /* 0x000000ffffbd7224 */ /* 0x000fe200078e00ff */
[----:B------:R-:W-:-:S02]  /*1b510*/  MOV R191, 0xffffffff ;  /* 0xffffffff00bf7802 */ /* 0x000fc40000000f00 */
[----:B------:R-:W-:Y:S02]  /*1b520*/  MOV R2, 0x1b540 ;  /* 0x0001b54000027802 */ /* 0x000fe40000000f00 */
[----:B-12---:R-:W-:Y:S05]  /*1b530*/  CALL.REL.NOINC `($__internal_6_$__cuda_sm70_shflsync_idx_p) ;  /* 0x0000c64000007944 */ /* 0x006fea0003c00000 */
[----:B------:R-:W-:Y:S01]  /*1b540*/  MOV R2, R190 ;  /* 0x000000be00027202 */ /* 0x000fe20000000f00 */
[----:B------:R-:W-:Y:S05]  /*1b550*/  BRA `(.L_x_1314) ;  /* 0xfffed15000007947 */ /* 0x000fea000383ffff */
.L_x_1187:
[----:B------:R-:W-:Y:S01]  /*1b560*/  IMAD.MOV.U32 R188, RZ, RZ, R18 ;  /* 0x000000ffffbc7224 */ /* 0x000fe200078e0012 */
[----:B--2---:R-:W-:Y:S01]  /*1b570*/  MOV R3, 0x181f ;  /* 0x0000181f00037802 */ /* 0x004fe20000000f00 */
[----:B------:R-:W-:Y:S01]  /*1b580*/  IMAD.MOV.U32 R189, RZ, RZ, 0x1 ;  /* 0x00000001ffbd7424 */ /* 0x000fe200078e00ff */
[----:B------:R-:W-:Y:S02]  /*1b590*/  MOV R191, 0xffffffff ;  /* 0xffffffff00bf7802 */ /* 0x000fe40000000f00 */
[----:B----4-:R-:W-:Y:S02]  /*1b5a0*/  MOV R2, 0x1b5c0 ;  /* 0x0001b5c000027802 */ /* 0x010fe40000000f00 */
[----:B-1-3--:R-:W-:Y:S05]  /*1b5b0*/  CALL.REL.NOINC `($__internal_6_$__cuda_sm70_shflsync_idx_p) ;  /* 0x0000c5c000007944 */ /* 0x00afea0003c00000 */
[----:B------:R-:W-:Y:S01]  /*1b5c0*/  IMAD.MOV.U32 R4, RZ, RZ, R190 ;  /* 0x000000ffff047224 */ /* 0x000fe200078e00be */
[----:B------:R-:W-:Y:S01]  /*1b5d0*/  MOV R188, R20 ;  /* 0x0000001400bc7202 */ /* 0x000fe20000000f00 */
[----:B------:R-:W-:Y:S01]  /*1b5e0*/  IMAD.MOV.U32 R189, RZ, RZ, 0x1 ;  /* 0x00000001ffbd7424 */ /* 0x000fe200078e00ff */
[----:B------:R-:W-:Y:S01]  /*1b5f0*/  MOV R3, 0x181f ;  /* 0x0000181f00037802 */ /* 0x000fe20000000f00 */
[----:B------:R-:W-:Y:S01]  /*1b600*/  IMAD.MOV.U32 R191, RZ, RZ, -0x1 ;  /* 0xffffffffffbf7424 */ /* 0x000fe200078e00ff */
[----:B------:R-:W-:-:S02]  /*1b610*/  MOV R2, 0x1b630 ;  /* 0x0001b63000027802 */ /* 0x000fc40000000f00 */
[----:B------:R-:W-:Y:S05]  /*1b620*/  CALL.REL.NOINC `($__internal_6_$__cuda_sm70_shflsync_idx_p) ;  /* 0x0000c55000007944 */ /* 0x000fea0003c00000 */
[----:B------:R-:W-:Y:S01]  /*1b630*/  MOV R2, R190 ;  /* 0x000000be00027202 */ /* 0x000fe20000000f00 */
[----:B------:R-:W-:Y:S05]  /*1b640*/  BRA `(.L_x_1315) ;  /* 0xfffed25000007947 */ /* 0x000fea000383ffff */
.L_x_1190:
[----:B------:R-:W-:Y:S01]  /*1b650*/  IMAD.MOV.U32 R188, RZ, RZ, R18 ;  /* 0x000000ffffbc7224 */ /* 0x000fe200078e0012 */
[----:B--2---:R-:W-:Y:S01]  /*1b660*/  MOV R3, 0x181f ;  /* 0x0000181f00037802 */ /* 0x004fe20000000f00 */
[----:B------:R-:W-:Y:S01]  /*1b670*/  IMAD.MOV.U32 R189, RZ, RZ, 0x2 ;  /* 0x00000002ffbd7424 */ /* 0x000fe200078e00ff */
[----:B------:R-:W-:-:S02]  /*1b680*/  MOV R191, 0xffffffff ;  /* 0xffffffff00bf7802 */ /* 0x000fc40000000f00 */
[----:B------:R-:W-:Y:S02]  /*1b690*/  MOV R2, 0x1b6b0 ;  /* 0x0001b6b000027802 */ /* 0x000fe40000000f00 */
[----:B-1-3--:R-:W-:Y:S05]  /*1b6a0*/  CALL.REL.NOINC `($__internal_6_$__cuda_sm70_shflsync_idx_p) ;  /* 0x0000c4d000007944 */ /* 0x00afea0003c00000 */
[----:B------:R-:W-:Y:S01]  /*1b6b0*/  MOV R4, R190 ;  /* 0x000000be00047202 */ /* 0x000fe20000000f00 */
[----:B------:R-:W-:Y:S05]  /*1b6c0*/  BRA `(.L_x_1316) ;  /* 0xfffed3a000007947 */ /* 0x000fea000383ffff */
.L_x_1191:
[----:B------:R-:W-:Y:S01]  /*1b6d0*/  IMAD.MOV.U32 R188, RZ, RZ, R20 ;  /* 0x000000ffffbc7224 */ /* 0x000fe200078e0014 */
[----:B--2---:R-:W-:Y:S01]  /*1b6e0*/  MOV R3, 0x181f ;  /* 0x0000181f00037802 */ /* 0x004fe20000000f00 */
[----:B------:R-:W-:Y:S01]  /*1b6f0*/  IMAD.MOV.U32 R189, RZ, RZ, 0x2 ;  /* 0x00000002ffbd7424 */ /* 0x000fe200078e00ff */
[----:B------:R-:W-:Y:S02]  /*1b700*/  MOV R191, 0xffffffff ;  /* 0xffffffff00bf7802 */ /* 0x000fe40000000f00 */
[----:B------:R-:W-:Y:S02]  /*1b710*/  MOV R2, 0x1b730 ;  /* 0x0001b73000027802 */ /* 0x000fe40000000f00 */
[----:B-1-34-:R-:W-:Y:S05]  /*1b720*/  CALL.REL.NOINC `($__internal_6_$__cuda_sm70_shflsync_idx_p) ;  /* 0x0000c45000007944 */ /* 0x01afea0003c00000 */
[----:B------:R-:W-:Y:S01]  /*1b730*/  MOV R2, R190 ;  /* 0x000000be00027202 */ /* 0x000fe20000000f00 */
[----:B------:R-:W-:Y:S05]  /*1b740*/  BRA `(.L_x_1317) ;  /* 0xfffed34000007947 */ /* 0x000fea000383ffff */
.L_x_1194:
[----:B------:R-:W-:Y:S01]  /*1b750*/  IMAD.MOV.U32 R188, RZ, RZ, R18 ;  /* 0x000000ffffbc7224 */ /* 0x000fe200078e0012 */
[----:B-1----:R-:W-:Y:S01]  /*1b760*/  MOV R3, 0x181f ;  /* 0x0000181f00037802 */ /* 0x002fe20000000f00 */
[----:B------:R-:W-:Y:S01]  /*1b770*/  IMAD.MOV.U32 R189, RZ, RZ, 0x3 ;  /* 0x00000003ffbd7424 */ /* 0x000fe200078e00ff */
[----:B------:R-:W-:-:S02]  /*1b780*/  MOV R191, 0xffffffff ;  /* 0xffffffff00bf7802 */ /* 0x000fc40000000f00 */
[----:B---3--:R-:W-:Y:S02]  /*1b790*/  MOV R2, 0x1b7b0 ;  /* 0x0001b7b000027802 */ /* 0x008fe40000000f00 */
[----:B--2-4-:R-:W-:Y:S05]  /*1b7a0*/  CALL.REL.NOINC `($__internal_6_$__cuda_sm70_shflsync_idx_p) ;  /* 0x0000c3d000007944 */ /* 0x014fea0003c00000 */
[----:B------:R-:W-:Y:S01]  /*1b7b0*/  IMAD.MOV.U32 R11, RZ, RZ, R190 ;  /* 0x000000ffff0b7224 */ /* 0x000fe200078e00be */
[----:B------:R-:W-:Y:S01]  /*1b7c0*/  MOV R188, R20 ;  /* 0x0000001400bc7202 */ /* 0x000fe20000000f00 */
[----:B------:R-:W-:Y:S01]  /*1b7d0*/  IMAD.MOV.U32 R189, RZ, RZ, 0x3 ;  /* 0x00000003ffbd7424 */ /* 0x000fe200078e00ff */
[----:B------:R-:W-:Y:S01]  /*1b7e0*/  MOV R3, 0x181f ;  /* 0x0000181f00037802 */ /* 0x000fe20000000f00 */
[----:B------:R-:W-:Y:S01]  /*1b7f0*/  IMAD.MOV.U32 R191, RZ, RZ, -0x1 ;  /* 0xffffffffffbf7424 */ /* 0x000fe200078e00ff */
[----:B------:R-:W-:Y:S02]  /*1b800*/  MOV R2, 0x1b820 ;  /* 0x0001b82000027802 */ /* 0x000fe40000000f00 */
[----:B------:R-:W-:Y:S05]  /*1b810*/  CALL.REL.NOINC `($__internal_6_$__cuda_sm70_shflsync_idx_p) ;  /* 0x0000c36000007944 */ /* 0x000fea0003c00000 */
[----:B------:R-:W-:Y:S01]  /*1b820*/  MOV R10, R190 ;  /* 0x000000be000a7202 */ /* 0x000fe20000000f00 */
[----:B------:R-:W-:Y:S05]  /*1b830*/  BRA `(.L_x_1318) ;  /* 0xfffed43000007947 */ /* 0x000fea000383ffff */
.L_x_1196:
[----:B---34-:R-:W-:Y:S01]  /*1b840*/  IMAD.MOV.U32 R188, RZ, RZ, R4 ;  /* 0x000000ffffbc7224 */ /* 0x018fe200078e0004 */
[----:B------:R-:W-:Y:S01]  /*1b850*/  MOV R3, 0x181f ;  /* 0x0000181f00037802 */ /* 0x000fe20000000f00 */
[----:B------:R-:W-:Y:S01]  /*1b860*/  IMAD.MOV.U32 R189, RZ, RZ, RZ ;  /* 0x000000ffffbd7224 */ /* 0x000fe200078e00ff */
[----:B------:R-:W-:Y:S02]  /*1b870*/  MOV R191, 0xffffffff ;  /* 0xffffffff00bf7802 */ /* 0x000fe40000000f00 */
[----:B------:R-:W-:-:S02]  /*1b880*/  MOV R2, 0x1b8a0 ;  /* 0x0001b8a000027802 */ /* 0x000fc40000000f00 */
[----:B--2--5:R-:W-:Y:S05]  /*1b890*/  CALL.REL.NOINC `($__internal_6_$__cuda_sm70_shflsync_idx_p) ;  /* 0x0000c2e000007944 */ /* 0x024fea0003c00000 */
[----:B------:R-:W-:Y:S01]  /*1b8a0*/  MOV R3, R190 ;  /* 0x000000be00037202 */ /* 0x000fe20000000f00 */
[----:B------:R-:W-:Y:S05]  /*1b8b0*/  BRA `(.L_x_1319) ;  /* 0xfffee2e000007947 */ /* 0x000fea000383ffff */
.L_x_1199:
[----:B------:R-:W-:Y:S01]  /*1b8c0*/  IMAD.MOV.U32 R188, RZ, RZ, R4 ;  /* 0x000000ffffbc7224 */ /* 0x000fe200078e0004 */
[----:B------:R-:W-:Y:S01]  /*1b8d0*/  MOV R3, 0x181f ;  /* 0x0000181f00037802 */ /* 0x000fe20000000f00 */
[----:B------:R-:W-:Y:S01]  /*1b8e0*/  IMAD.MOV.U32 R189, RZ, RZ, 0x1 ;  /* 0x00000001ffbd7424 */ /* 0x000fe200078e00ff */
[----:B------:R-:W-:-:S02]  /*1b8f0*/  MOV R191, 0xffffffff ;  /* 0xffffffff00bf7802 */ /* 0x000fc40000000f00 */
[----:B------:R-:W-:Y:S02]  /*1b900*/  MOV R2, 0x1b920 ;  /* 0x0001b92000027802 */ /* 0x000fe40000000f00 */
[----:B-12--5:R-:W-:Y:S05]  /*1b910*/  CALL.REL.NOINC `($__internal_6_$__cuda_sm70_shflsync_idx_p) ;  /* 0x0000c26000007944 */ /* 0x026fea0003c00000 */
        /* <DEDUP_REMOVED lines=9> */
.L_x_1202:
[----:B------:R-:W-:Y:S01]  /*1b9b0*/  IMAD.MOV.U32 R188, RZ, RZ, R7 ;  /* 0x000000ffffbc7224 */ /* 0x000fe200078e0007 */
[----:B------:R-:W-:Y:S01]  /*1b9c0*/  MOV R3, 0x181f ;  /* 0x0000181f00037802 */ /* 0x000fe20000000f00 */
[----:B------:R-:W-:Y:S01]  /*1b9d0*/  IMAD.MOV.U32 R189, RZ, RZ, RZ ;  /* 0x000000ffffbd7224 */ /* 0x000fe200078e00ff */
[----:B------:R-:W-:Y:S02]  /*1b9e0*/  MOV R191, 0xffffffff ;  /* 0xffffffff00bf7802 */ /* 0x000fe40000000f00 */
[----:B------:R-:W-:-:S02]  /*1b9f0*/  MOV R2, 0x1ba10 ;  /* 0x0001ba1000027802 */ /* 0x000fc40000000f00 */
[----:B------:R-:W-:Y:S05]  /*1ba00*/  CALL.REL.NOINC `($__internal_6_$__cuda_sm70_shflsync_idx_p) ;  /* 0x0000c17000007944 */ /* 0x000fea0003c00000 */
[----:B------:R-:W-:Y:S01]  /*1ba10*/  MOV R4, R190 ;  /* 0x000000be00047202 */ /* 0x000fe20000000f00 */
[----:B------:R-:W-:Y:S05]  /*1ba20*/  BRA `(.L_x_1321) ;  /* 0xfffef1e000007947 */ /* 0x000fea000383ffff */
.L_x_1203:
        /* <DEDUP_REMOVED lines=8> */
.L_x_1206:
[----:B------:R-:W-:Y:S01]  /*1bab0*/  IMAD.MOV.U32 R188, RZ, RZ, R7 ;  /* 0x000000ffffbc7224 */ /* 0x000fe200078e0007 */
[----:B--2---:R-:W-:Y:S01]  /*1bac0*/  MOV R3, 0x181f ;  /* 0x0000181f00037802 */ /* 0x004fe20000000f00 */
[----:B------:R-:W-:Y:S01]  /*1bad0*/  IMAD.MOV.U32 R189, RZ, RZ, 0x1 ;  /* 0x00000001ffbd7424 */ /* 0x000fe200078e00ff */
[----:B------:R-:W-:Y:S02]  /*1bae0*/  MOV R191, 0xffffffff ;  /* 0xffffffff00bf7802 */ /* 0x000fe40000000f00 */
[----:B------:R-:W-:Y:S02]  /*1baf0*/  MOV R2, 0x1bb10 ;  /* 0x0001bb1000027802 */ /* 0x000fe40000000f00 */
[----:B-1-34-:R-:W-:Y:S05]  /*1bb00*/  CALL.REL.NOINC `($__internal_6_$__cuda_sm70_shflsync_idx_p) ;  /* 0x0000c07000007944 */ /* 0x01afea0003c00000 */
        /* <DEDUP_REMOVED lines=9> */
.L_x_1207:
[----:B------:R-:W-:Y:S01]  /*1bba0*/  IMAD.MOV.U32 R188, RZ, RZ, R4 ;  /* 0x000000ffffbc7224 */ /* 0x000fe200078e0004 */
[----:B------:R-:W-:Y:S01]  /*1bbb0*/  MOV R3, 0x1c1f ;  /* 0x00001c1f00037802 */ /* 0x000fe20000000f00 */
[----:B------:R-:W-:Y:S01]  /*1bbc0*/  IMAD.MOV.U32 R189, RZ, RZ, RZ ;  /* 0x000000ffffbd7224 */ /* 0x000fe200078e00ff */
[----:B------:R-:W-:-:S02]  /*1bbd0*/  MOV R191, 0xffffffff ;  /* 0xffffffff00bf7802 */ /* 0x000fc40000000f00 */
[----:B------:R-:W-:Y:S02]  /*1bbe0*/  MOV R2, 0x1bc00 ;  /* 0x0001bc0000027802 */ /* 0x000fe40000000f00 */
[----:B------:R-:W-:Y:S05]  /*1bbf0*/  CALL.REL.NOINC `($__internal_6_$__cuda_sm70_shflsync_idx_p) ;  /* 0x0000bf8000007944 */ /* 0x000fea0003c00000 */
[----:B------:R-:W-:Y:S01]  /*1bc00*/  MOV R3, R190 ;  /* 0x000000be00037202 */ /* 0x000fe20000000f00 */
[----:B------:R-:W-:Y:S05]  /*1bc10*/  BRA `(.L_x_1324) ;  /* 0xfffef61000007947 */ /* 0x000fea000383ffff */
.L_x_1212:
[----:B------:R-:W-:Y:S01]  /*1bc20*/  IMAD.MOV.U32 R188, RZ, RZ, R4 ;  /* 0x000000ffffbc7224 */ /* 0x000fe200078e0004 */
[----:B------:R-:W-:Y:S01]  /*1bc30*/  MOV R3, 0x1c1f ;  /* 0x00001c1f00037802 */ /* 0x000fe20000000f00 */
[----:B------:R-:W-:Y:S01]  /*1bc40*/  IMAD.MOV.U32 R189, RZ, RZ, 0x1 ;  /* 0x00000001ffbd7424 */ /* 0x000fe200078e00ff */
[----:B------:R-:W-:Y:S02]  /*1bc50*/  MOV R191, 0xffffffff ;  /* 0xffffffff00bf7802 */ /* 0x000fe40000000f00 */
[----:B------:R-:W-:Y:S02]  /*1bc60*/  MOV R2, 0x1bc80 ;  /* 0x0001bc8000027802 */ /* 0x000fe40000000f00 */
[----:B------:R-:W-:Y:S05]  /*1bc70*/  CALL.REL.NOINC `($__internal_6_$__cuda_sm70_shflsync_idx_p) ;  /* 0x0000bf0000007944 */ /* 0x000fea0003c00000 */
[----:B------:R-:W-:Y:S01]  /*1bc80*/  MOV R3, R190 ;  /* 0x000000be00037202 */ /* 0x000fe20000000f00 */
[----:B------:R-:W-:Y:S05]  /*1bc90*/  BRA `(.L_x_1325) ;  /* 0xfffefc1000007947 */ /* 0x000fea000383ffff */
.L_x_1217:
[----:B------:R-:W-:Y:S01]  /*1bca0*/  IMAD.MOV.U32 R4, RZ, RZ, R136 ;  /* 0x000000ffff047224 */ /* 0x000fe200078e0088 */
[----:B------:R-:W-:Y:S02]  /*1bcb0*/  MOV R0, 0x2 ;  /* 0x0000000200007802 */ /* 0x000fe40000000f00 */
[----:B------:R-:W-:-:S02]  /*1bcc0*/  MOV R2, 0x1bce0 ;  /* 0x0001bce000027802 */ /* 0x000fc40000000f00 */
[----:B------:R-:W-:Y:S05]  /*1bcd0*/  CALL.REL.NOINC `($__internal_5_$__cuda_sm70_shflsync_bfly_p) ;  /* 0x0000be4000007944 */ /* 0x000fea0003c00000 */
[----:B------:R-:W-:Y:S05]  /*1bce0*/  BRA `(.L_x_1326) ;  /* 0xffff02b000007947 */ /* 0x000fea000383ffff */
.L_x_1218:
[----:B------:R-:W-:Y:S01]  /*1bcf0*/  IMAD.MOV.U32 R4, RZ, RZ, R136 ;  /* 0x000000ffff047224 */ /* 0x000fe200078e0088 */
[----:B------:R-:W-:-:S02]  /*1bd00*/  MOV R0, 0x1 ;  /* 0x0000000100007802 */ /* 0x000fc40000000f00 */
[----:B------:R-:W-:Y:S02]  /*1bd10*/  MOV R2, 0x1bd30 ;  /* 0x0001bd3000027802 */ /* 0x000fe40000000f00 */
[----:B------:R-:W-:Y:S05]  /*1bd20*/  CALL.REL.NOINC `($__internal_5_$__cuda_sm70_shflsync_bfly_p) ;  /* 0x0000bdf000007944 */ /* 0x000fea0003c00000 */
[----:B------:R-:W-:Y:S01]  /*1bd30*/  FMNMX.FTZ R136, R136, R0, !PT ;  /* 0x0000000088887209 */ /* 0x000fe20007810000 */
[----:B------:R-:W-:Y:S01]  /*1bd40*/  IMAD.MOV.U32 R4, RZ, RZ, R7 ;  /* 0x000000ffff047224 */ /* 0x000fe200078e0007 */
[----:B------:R-:W-:Y:S01]  /*1bd50*/  MOV R2, 0x1bd80 ;  /* 0x0001bd8000027802 */ /* 0x000fe20000000f00 */
[----:B------:R-:W-:Y:S02]  /*1bd60*/  IMAD.MOV.U32 R0, RZ, RZ, 0x2 ;  /* 0x00000002ff007424 */ /* 0x000fe400078e00ff */
[----:B------:R-:W-:Y:S05]  /*1bd70*/  CALL.REL.NOINC `($__internal_5_$__cuda_sm70_shflsync_bfly_p) ;  /* 0x0000bda000007944 */ /* 0x000fea0003c00000 */
[----:B------:R-:W-:Y:S01]  /*1bd80*/  FMNMX.FTZ R7, R7, R0, !PT ;  /* 0x0000000007077209 */ /* 0x000fe20007810000 */
[----:B------:R-:W-:Y:S01]  /*1bd90*/  IMAD.MOV.U32 R0, RZ, RZ, 0x1 ;  /* 0x00000001ff007424 */ /* 0x000fe200078e00ff */
[----:B------:R-:W-:-:S03]  /*1bda0*/  MOV R2, 0x1bdd0 ;  /* 0x0001bdd000027802 */ /* 0x000fc60000000f00 */
[----:B------:R-:W-:Y:S02]  /*1bdb0*/  IMAD.MOV.U32 R4, RZ, RZ, R7 ;  /* 0x000000ffff047224 */ /* 0x000fe400078e0007 */
[----:B------:R-:W-:Y:S05]  /*1bdc0*/  CALL.REL.NOINC `($__internal_5_$__cuda_sm70_shflsync_bfly_p) ;  /* 0x0000bd5000007944 */ /* 0x000fea0003c00000 */
[----:B------:R-:W-:Y:S01]  /*1bdd0*/  MOV R3, R0 ;  /* 0x0000000000037202 */ /* 0x000fe20000000f00 */
[----:B------:R-:W-:Y:S05]  /*1bde0*/  BRA `(.L_x_1327) ;  /* 0xffff022000007947 */ /* 0x000fea000383ffff */
.L_x_1226:
[----:B------:R-:W-:Y:S01]  /*1bdf0*/  MOV R3, 0x181f ;  /* 0x0000181f00037802 */ /* 0x000fe20000000f00 */
[----:B------:R-:W-:Y:S01]  /*1be00*/  IMAD.MOV.U32 R188, RZ, RZ, R6 ;  /* 0x000000ffffbc7224 */ /* 0x000fe200078e0006 */
[----:B------:R-:W-:Y:S01]  /*1be10*/  MOV R191, 0xffffffff ;  /* 0xffffffff00bf7802 */ /* 0x000fe20000000f00 */
[----:B------:R-:W-:Y:S01]  /*1be20*/  IMAD.MOV.U32 R189, RZ, RZ, RZ ;  /* 0x000000ffffbd7224 */ /* 0x000fe200078e00ff */
[----:B------:R-:W-:Y:S02]  /*1be30*/  MOV R2, 0x1be50 ;  /* 0x0001be5000027802 */ /* 0x000fe40000000f00 */
[----:B-1234-:R-:W-:Y:S05]  /*1be40*/  CALL.REL.NOINC `($__internal_6_$__cuda_sm70_shflsync_idx_p) ;  /* 0x0000bd3000007944 */ /* 0x01efea0003c00000 */
[----:B------:R-:W-:Y:S01]  /*1be50*/  MOV R4, R190 ;  /* 0x000000be00047202 */ /* 0x000fe20000000f00 */
[----:B------:R-:W-:-:S05]  /*1be60*/  BRA `(.L_x_1328) ;  /* 0xffff181000007947 */ /* 0x000fca000383ffff */
.L_x_1227:
        /* <DEDUP_REMOVED lines=8> */
.L_x_1228:
[----:B---3--:R-:W-:Y:S01]  /*1bef0*/  MOV R3, 0x181f ;  /* 0x0000181f00037802 */ /* 0x008fe20000000f00 */
[----:B------:R-:W-:Y:S01]  /*1bf00*/  IMAD.MOV.U32 R188, RZ, RZ, R6 ;  /* 0x000000ffffbc7224 */ /* 0x000fe200078e0006 */
[----:B------:R-:W-:Y:S01]  /*1bf10*/  MOV R191, 0xffffffff ;  /* 0xffffffff00bf7802 */ /* 0x000fe20000000f00 */
[----:B------:R-:W-:Y:S01]  /*1bf20*/  IMAD.MOV.U32 R189, RZ, RZ, 0x1 ;  /* 0x00000001ffbd7424 */ /* 0x000fe200078e00ff */
[----:B------:R-:W-:Y:S02]  /*1bf30*/  MOV R2, 0x1bf50 ;  /* 0x0001bf5000027802 */ /* 0x000fe40000000f00 */
[----:B-12-4-:R-:W-:Y:S05]  /*1bf40*/  CALL.REL.NOINC `($__internal_6_$__cuda_sm70_shflsync_idx_p) ;  /* 0x0000bc3000007944 */ /* 0x016fea0003c00000 */
[----:B------:R-:W-:Y:S01]  /*1bf50*/  MOV R188, R18 ;  /* 0x0000001200bc7202 */ /* 0x000fe20000000f00 */
[----:B------:R-:W-:Y:S01]  /*1bf60*/  IMAD.MOV.U32 R4, RZ, RZ, R190 ;  /* 0x000000ffff047224 */ /* 0x000fe200078e00be */
[----:B------:R-:W-:Y:S01]  /*1bf70*/  MOV R3, 0x181f ;  /* 0x0000181f00037802 */ /* 0x000fe20000000f00 */
[----:B------:R-:W-:Y:S01]  /*1bf80*/  IMAD.MOV.U32 R189, RZ, RZ, 0x1 ;  /* 0x00000001ffbd7424 */ /* 0x000fe200078e00ff */
[----:B------:R-:W-:Y:S01]  /*1bf90*/  MOV R2, 0x1bfc0 ;  /* 0x0001bfc000027802 */ /* 0x000fe20000000f00 */
[----:B------:R-:W-:Y:S02]  /*1bfa0*/  IMAD.MOV.U32 R191, RZ, RZ, -0x1 ;  /* 0xffffffffffbf7424 */ /* 0x000fe400078e00ff */
[----:B------:R-:W-:Y:S05]  /*1bfb0*/  CALL.REL.NOINC `($__internal_6_$__cuda_sm70_shflsync_idx_p) ;  /* 0x0000bbc000007944 */ /* 0x000fea0003c00000 */
[----:B------:R-:W-:Y:S01]  /*1bfc0*/  MOV R0, R190 ;  /* 0x000000be00007202 */ /* 0x000fe20000000f00 */
[----:B------:R-:W-:-:S05]  /*1bfd0*/  BRA `(.L_x_1330) ;  /* 0xffff187000007947 */ /* 0x000fca000383ffff */
.L_x_1231:
[----:B------:R-:W-:Y:S01]  /*1bfe0*/  MOV R3, 0x181f ;  /* 0x0000181f00037802 */ /* 0x000fe20000000f00 */
[----:B------:R-:W-:Y:S01]  /*1bff0*/  IMAD.MOV.U32 R188, RZ, RZ, R14 ;  /* 0x000000ffffbc7224 */ /* 0x000fe200078e000e */
[----:B------:R-:W-:Y:S01]  /*1c000*/  MOV R191, 0xffffffff ;  /* 0xffffffff00bf7802 */ /* 0x000fe20000000f00 */
[----:B------:R-:W-:Y:S01]  /*1c010*/  IMAD.MOV.U32 R189, RZ, RZ, RZ ;  /* 0x000000ffffbd7224 */ /* 0x000fe200078e00ff */
[----:B------:R-:W-:Y:S02]  /*1c020*/  MOV R2, 0x1c040 ;  /* 0x0001c04000027802 */ /* 0x000fe40000000f00 */
[----:B-1----:R-:W-:Y:S05]  /*1c030*/  CALL.REL.NOINC `($__internal_6_$__cuda_sm70_shflsync_idx_p) ;  /* 0x0000bb4000007944 */ /* 0x002fea0003c00000 */
[----:B------:R-:W-:Y:S01]  /*1c040*/  MOV R4, R190 ;  /* 0x000000be00047202 */ /* 0x000fe20000000f00 */
[----:B------:R-:W-:-:S05]  /*1c050*/  BRA `(.L_x_1331) ;  /* 0xffff288000007947 */ /* 0x000fca000383ffff */
.L_x_1232:
[----:B------:R-:W-:Y:S01]  /*1c060*/  MOV R3, 0x181f ;  /* 0x0000181f00037802 */ /* 0x000fe20000000f00 */
[----:B------:R-:W-:Y:S01]  /*1c070*/  IMAD.MOV.U32 R188, RZ, RZ, R15 ;  /* 0x000000ffffbc7224 */ /* 0x000fe200078e000f */
[----:B------:R-:W-:Y:S01]  /*1c080*/  MOV R191, 0xffffffff ;  /* 0xffffffff00bf7802 */ /* 0x000fe20000000f00 */
[----:B------:R-:W-:Y:S01]  /*1c090*/  IMAD.MOV.U32 R189, RZ, RZ, RZ ;  /* 0x000000ffffbd7224 */ /* 0x000fe200078e00ff */
[----:B------:R-:W-:Y:S02]  /*1c0a0*/  MOV R2, 0x1c0c0 ;  /* 0x0001c0c000027802 */ /* 0x000fe40000000f00 */
[----:B-123--:R-:W-:Y:S05]  /*1c0b0*/  CALL.REL.NOINC `($__internal_6_$__cuda_sm70_shflsync_idx_p) ;  /* 0x0000bac000007944 */ /* 0x00efea0003c00000 */
[----:B------:R-:W-:Y:S01]  /*1c0c0*/  MOV R0, R190 ;  /* 0x000000be00007202 */ /* 0x000fe20000000f00 */
[----:B------:R-:W-:-:S05]  /*1c0d0*/  BRA `(.L_x_1332) ;  /* 0xffff282000007947 */ /* 0x000fca000383ffff */
.L_x_1233:
[----:B-1----:R-:W-:Y:S01]  /*1c0e0*/  MOV R3, 0x181f ;  /* 0x0000181f00037802 */ /* 0x002fe20000000f00 */
[----:B------:R-:W-:Y:S01]  /*1c0f0*/  IMAD.MOV.U32 R188, RZ, RZ, R14 ;  /* 0x000000ffffbc7224 */ /* 0x000fe200078e000e */
[----:B------:R-:W-:Y:S01]  /*1c100*/  MOV R191, 0xffffffff ;  /* 0xffffffff00bf7802 */ /* 0x000fe20000000f00 */
[----:B------:R-:W-:Y:S01]  /*1c110*/  IMAD.MOV.U32 R189, RZ, RZ, 0x1 ;  /* 0x00000001ffbd7424 */ /* 0x000fe200078e00ff */
[----:B------:R-:W-:Y:S02]  /*1c120*/  MOV R2, 0x1c140 ;  /* 0x0001c14000027802 */ /* 0x000fe40000000f00 */
[----:B----4-:R-:W-:Y:S05]  /*1c130*/  CALL.REL.NOINC `($__internal_6_$__cuda_sm70_shflsync_idx_p) ;  /* 0x0000ba4000007944 */ /* 0x010fea0003c00000 */
        /* <DEDUP_REMOVED lines=9> */
.L_x_1234:
[----:B------:R-:W-:Y:S01]  /*1c1d0*/  MOV R3, 0x1c1f ;  /* 0x00001c1f00037802 */ /* 0x000fe20000000f00 */
[----:B------:R-:W-:Y:S01]  /*1c1e0*/  IMAD.MOV.U32 R188, RZ, RZ, R6 ;  /* 0x000000ffffbc7224 */ /* 0x000fe200078e0006 */
[----:B------:R-:W-:Y:S01]  /*1c1f0*/  MOV R191, 0xffffffff ;  /* 0xffffffff00bf7802 */ /* 0x000fe20000000f00 */
[----:B------:R-:W-:Y:S01]  /*1c200*/  IMAD.MOV.U32 R189, RZ, RZ, RZ ;  /* 0x000000ffffbd7224 */ /* 0x000fe200078e00ff */
[----:B------:R-:W-:Y:S02]  /*1c210*/  MOV R2, 0x1c230 ;  /* 0x0001c23000027802 */ /* 0x000fe40000000f00 */
[----:B------:R-:W-:Y:S05]  /*1c220*/  CALL.REL.NOINC `($__internal_6_$__cuda_sm70_shflsync_idx_p) ;  /* 0x0000b95000007944 */ /* 0x000fea0003c00000 */
[----:B------:R-:W-:Y:S01]  /*1c230*/  MOV R3, R190 ;  /* 0x000000be00037202 */ /* 0x000fe20000000f00 */
[----:B------:R-:W-:-:S05]  /*1c240*/  BRA `(.L_x_1334) ;  /* 0xffff2ac000007947 */ /* 0x000fca000383ffff */
.L_x_1239:
[----:B------:R-:W-:Y:S01]  /*1c250*/  MOV R3, 0x1c1f ;  /* 0x00001c1f00037802 */ /* 0x000fe20000000f00 */
[----:B------:R-:W-:Y:S01]  /*1c260*/  IMAD.MOV.U32 R188, RZ, RZ, R6 ;  /* 0x000000ffffbc7224 */ /* 0x000fe200078e0006 */
[----:B------:R-:W-:Y:S01]  /*1c270*/  MOV R191, 0xffffffff ;  /* 0xffffffff00bf7802 */ /* 0x000fe20000000f00 */
[----:B------:R-:W-:Y:S01]  /*1c280*/  IMAD.MOV.U32 R189, RZ, RZ, 0x1 ;  /* 0x00000001ffbd7424 */ /* 0x000fe200078e00ff */
[----:B------:R-:W-:Y:S02]  /*1c290*/  MOV R2, 0x1c2b0 ;  /* 0x0001c2b000027802 */ /* 0x000fe40000000f00 */
[----:B-1----:R-:W-:Y:S05]  /*1c2a0*/  CALL.REL.NOINC `($__internal_6_$__cuda_sm70_shflsync_idx_p) ;  /* 0x0000b8d000007944 */ /* 0x002fea0003c00000 */
[----:B------:R-:W-:Y:S01]  /*1c2b0*/  MOV R3, R190 ;  /* 0x000000be00037202 */ /* 0x000fe20000000f00 */
[----:B------:R-:W-:-:S05]  /*1c2c0*/  BRA `(.L_x_1335) ;  /* 0xffff2fe000007947 */ /* 0x000fca000383ffff */
.L_x_1244:
[----:B------:R-:W-:Y:S02]  /*1c2d0*/  MOV R0, 0x2 ;  /* 0x0000000200007802 */ /* 0x000fe40000000f00 */
[----:B------:R-:W-:Y:S02]  /*1c2e0*/  MOV R2, 0x1c300 ;  /* 0x0001c30000027802 */ /* 0x000fe40000000f00 */
[----:B-12---:R-:W-:Y:S05]  /*1c2f0*/  CALL.REL.NOINC `($__internal_5_$__cuda_sm70_shflsync_bfly_p) ;  /* 0x0000b82000007944 */ /* 0x006fea0003c00000 */
[----:B------:R-:W-:-:S05]  /*1c300*/  BRA `(.L_x_1336) ;  /* 0xffff359000007947 */ /* 0x000fca000383ffff */
.L_x_1245:
[----:B------:R-:W-:Y:S01]  /*1c310*/  MOV R0, 0x1 ;  /* 0x0000000100007802 */ /* 0x000fe20000000f00 */
[----:B---3--:R-:W-:Y:S01]  /*1c320*/  IMAD.MOV.U32 R4, RZ, RZ, R6 ;  /* 0x000000ffff047224 */ /* 0x008fe200078e0006 */
[----:B------:R-:W-:Y:S02]  /*1c330*/  MOV R2, 0x1c350 ;  /* 0x0001c35000027802 */ /* 0x000fe40000000f00 */
[----:B------:R-:W-:Y:S05]  /*1c340*/  CALL.REL.NOINC `($__internal_5_$__cuda_sm70_shflsync_bfly_p) ;  /* 0x0000b7d000007944 */ /* 0x000fea0003c00000 */
[----:B------:R-:W-:Y:S01]  /*1c350*/  IMAD.MOV.U32 R4, RZ, RZ, R8 ;  /* 0x000000ffff047224 */ /* 0x000fe200078e0008 */
[----:B------:R-:W-:Y:S01]  /*1c360*/  FMNMX.FTZ R6, R6, R0, !PT ;  /* 0x0000000006067209 */ /* 0x000fe20007810000 */
[----:B------:R-:W-:Y:S01]  /*1c370*/  IMAD.MOV.U32 R0, RZ, RZ, 0x2 ;  /* 0x00000002ff007424 */ /* 0x000fe200078e00ff */
[----:B------:R-:W-:Y:S02]  /*1c380*/  MOV R2, 0x1c3a0 ;  /* 0x0001c3a000027802 */ /* 0x000fe40000000f00 */
[----:B------:R-:W-:Y:S05]  /*1c390*/  CALL.REL.NOINC `($__internal_5_$__cuda_sm70_shflsync_bfly_p) ;  /* 0x0000b78000007944 */ /* 0x000fea0003c00000 */
[----:B------:R-:W-:Y:S01]  /*1c3a0*/  FMNMX.FTZ R4, R8, R0, !PT ;  /* 0x0000000008047209 */ /* 0x000fe20007810000 */
[----:B------:R-:W-:Y:S01]  /*1c3b0*/  IMAD.MOV.U32 R0, RZ, RZ, 0x1 ;  /* 0x00000001ff007424 */ /* 0x000fe200078e00ff */
[----:B------:R-:W-:Y:S02]  /*1c3c0*/  MOV R2, 0x1c3e0 ;  /* 0x0001c3e000027802 */ /* 0x000fe40000000f00 */
[----:B------:R-:W-:Y:S05]  /*1c3d0*/  CALL.REL.NOINC `($__internal_5_$__cuda_sm70_shflsync_bfly_p) ;  /* 0x0000b74000007944 */ /* 0x000fea0003c00000 */
[----:B------:R-:W-:-:S05]  /*1c3e0*/  BRA `(.L_x_1337) ;  /* 0xffff352000007947 */ /* 0x000fca000383ffff */
.L_x_1254:
        /* <DEDUP_REMOVED lines=8> */
.L_x_1255:
        /* <DEDUP_REMOVED lines=8> */
.L_x_1256:
        /* <DEDUP_REMOVED lines=15> */
.L_x_1259:
[----:B------:R-:W-:Y:S01]  /*1c5e0*/  MOV R3, 0x181f ;  /* 0x0000181f00037802 */ /* 0x000fe20000000f00 */
[----:B------:R-:W-:Y:S01]  /*1c5f0*/  IMAD.MOV.U32 R188, RZ, RZ, R9 ;  /* 0x000000ffffbc7224 */ /* 0x000fe200078e0009 */
[----:B------:R-:W-:Y:S01]  /*1c600*/  MOV R191, 0xffffffff ;  /* 0xffffffff00bf7802 */ /* 0x000fe20000000f00 */
[----:B------:R-:W-:Y:S01]  /*1c610*/  IMAD.MOV.U32 R189, RZ, RZ, RZ ;  /* 0x000000ffffbd7224 */ /* 0x000fe200078e00ff */
[----:B------:R-:W-:Y:S02]  /*1c620*/  MOV R2, 0x1c640 ;  /* 0x0001c64000027802 */ /* 0x000fe40000000f00 */
[----:B----4-:R-:W-:Y:S05]  /*1c630*/  CALL.REL.NOINC `($__internal_6_$__cuda_sm70_shflsync_idx_p) ;  /* 0x0000b54000007944 */ /* 0x010fea0003c00000 */
[----:B------:R-:W-:Y:S01]  /*1c640*/  MOV R4, R190 ;  /* 0x000000be00047202 */ /* 0x000fe20000000f00 */
[----:B------:R-:W-:-:S05]  /*1c650*/  BRA `(.L_x_1341) ;  /* 0xffff61d000007947 */ /* 0x000fca000383ffff */
.L_x_1260:
[----:B------:R-:W-:Y:S01]  /*1c660*/  MOV R3, 0x181f ;  /* 0x0000181f00037802 */ /* 0x000fe20000000f00 */
[----:B------:R-:W-:Y:S01]  /*1c670*/  IMAD.MOV.U32 R188, RZ, RZ, R16 ;  /* 0x000000ffffbc7224 */ /* 0x000fe200078e0010 */
[----:B------:R-:W-:Y:S01]  /*1c680*/  MOV R191, 0xffffffff ;  /* 0xffffffff00bf7802 */ /* 0x000fe20000000f00 */
[----:B------:R-:W-:Y:S01]  /*1c690*/  IMAD.MOV.U32 R189, RZ, RZ, RZ ;  /* 0x000000ffffbd7224 */ /* 0x000fe200078e00ff */
[----:B------:R-:W-:Y:S02]  /*1c6a0*/  MOV R2, 0x1c6c0 ;  /* 0x0001c6c000027802 */ /* 0x000fe40000000f00 */
[----:B-12-4-:R-:W-:Y:S05]  /*1c6b0*/  CALL.REL.NOINC `($__internal_6_$__cuda_sm70_shflsync_idx_p) ;  /* 0x0000b4c000007944 */ /* 0x016fea0003c00000 */
[----:B------:R-:W-:Y:S01]  /*1c6c0*/  MOV R0, R190 ;  /* 0x000000be00007202 */ /* 0x000fe20000000f00 */
[----:B------:R-:W-:-:S05]  /*1c6d0*/  BRA `(.L_x_1342) ;  /* 0xffff617000007947 */ /* 0x000fca000383ffff */
.L_x_1261:
[----:B-1----:R-:W-:Y:S01]  /*1c6e0*/  MOV R3, 0x181f ;  /* 0x0000181f00037802 */ /* 0x002fe20000000f00 */
[----:B------:R-:W-:Y:S01]  /*1c6f0*/  IMAD.MOV.U32 R188, RZ, RZ, R9 ;  /* 0x000000ffffbc7224 */ /* 0x000fe200078e0009 */
[----:B------:R-:W-:Y:S01]  /*1c700*/  MOV R191, 0xffffffff ;  /* 0xffffffff00bf7802 */ /* 0x000fe20000000f00 */
[----:B------:R-:W-:Y:S01]  /*1c710*/  IMAD.MOV.U32 R189, RZ, RZ, 0x1 ;  /* 0x00000001ffbd7424 */ /* 0x000fe200078e00ff */
[----:B------:R-:W-:Y:S02]  /*1c720*/  MOV R2, 0x1c740 ;  /* 0x0001c74000027802 */ /* 0x000fe40000000f00 */
[----:B---34-:R-:W-:Y:S05]  /*1c730*/  CALL.REL.NOINC `($__internal_6_$__cuda_sm70_shflsync_idx_p) ;  /* 0x0000b44000007944 */ /* 0x018fea0003c00000 */
        /* <DEDUP_REMOVED lines=9> */
.L_x_1262:
[----:B------:R-:W-:Y:S02]  /*1c7d0*/  MOV R0, 0x2 ;  /* 0x0000000200007802 */ /* 0x000fe40000000f00 */
[----:B------:R-:W-:Y:S02]  /*1c7e0*/  MOV R2, 0x1c800 ;  /* 0x0001c80000027802 */ /* 0x000fe40000000f00 */
[----:B----4-:R-:W-:Y:S05]  /*1c7f0*/  CALL.REL.NOINC `($__internal_5_$__cuda_sm70_shflsync_bfly_p) ;  /* 0x0000b32000007944 */ /* 0x010fea0003c00000 */
[----:B------:R-:W-:-:S05]  /*1c800*/  BRA `(.L_x_1344) ;  /* 0xffff648000007947 */ /* 0x000fca000383ffff */
.L_x_1263:
[----:B------:R-:W-:Y:S01]  /*1c810*/  MOV R0, 0x1 ;  /* 0x0000000100007802 */ /* 0x000fe20000000f00 */
[----:B-1----:R-:W-:Y:S01]  /*1c820*/  IMAD.MOV.U32 R4, RZ, RZ, R136 ;  /* 0x000000ffff047224 */ /* 0x002fe200078e0088 */
[----:B------:R-:W-:Y:S02]  /*1c830*/  MOV R2, 0x1c850 ;  /* 0x0001c85000027802 */ /* 0x000fe40000000f00 */
[----:B----4-:R-:W-:Y:S05]  /*1c840*/  CALL.REL.NOINC `($__internal_5_$__cuda_sm70_shflsync_bfly_p) ;  /* 0x0000b2d000007944 */ /* 0x010fea0003c00000 */
        /* <DEDUP_REMOVED lines=10> */
.L_x_1266:
        /* <DEDUP_REMOVED lines=8> */
.L_x_1269:
        /* <DEDUP_REMOVED lines=15> */
.L_x_1272:
        /* <DEDUP_REMOVED lines=8> */
.L_x_1273:
        /* <DEDUP_REMOVED lines=8> */
.L_x_1274:
[----:B--2---:R-:W-:Y:S01]  /*1cb60*/  MOV R3, 0x181f ;  /* 0x0000181f00037802 */ /* 0x004fe20000000f00 */
[----:B------:R-:W-:Y:S01]  /*1cb70*/  IMAD.MOV.U32 R188, RZ, RZ, R7 ;  /* 0x000000ffffbc7224 */ /* 0x000fe200078e0007 */
[----:B------:R-:W-:Y:S01]  /*1cb80*/  MOV R191, 0xffffffff ;  /* 0xffffffff00bf7802 */ /* 0x000fe20000000f00 */
[----:B------:R-:W-:Y:S01]  /*1cb90*/  IMAD.MOV.U32 R189, RZ, RZ, 0x1 ;  /* 0x00000001ffbd7424 */ /* 0x000fe200078e00ff */
[----:B------:R-:W-:Y:S02]  /*1cba0*/  MOV R2, 0x1cbc0 ;  /* 0x0001cbc000027802 */ /* 0x000fe40000000f00 */
[----:B-1--4-:R-:W-:Y:S05]  /*1cbb0*/  CALL.REL.NOINC `($__internal_6_$__cuda_sm70_shflsync_idx_p) ;  /* 0x0000afc000007944 */ /* 0x012fea0003c00000 */
        /* <DEDUP_REMOVED lines=9> */
.L_x_1275:
        /* <DEDUP_REMOVED lines=8> */
.L_x_1280:
[----:B------:R-:W-:Y:S01]  /*1ccd0*/  MOV R3, 0x1c1f ;  /* 0x00001c1f00037802 */ /* 0x000fe20000000f00 */
[----:B------:R-:W-:Y:S01]  /*1cce0*/  IMAD.MOV.U32 R188, RZ, RZ, R7 ;  /* 0x000000ffffbc7224 */ /* 0x000fe200078e0007 */
[----:B------:R-:W-:Y:S01]  /*1ccf0*/  MOV R191, 0xffffffff ;  /* 0xffffffff00bf7802 */ /* 0x000fe20000000f00 */
[----:B------:R-:W-:Y:S01]  /*1cd00*/  IMAD.MOV.U32 R189, RZ, RZ, 0x1 ;  /* 0x00000001ffbd7424 */ /* 0x000fe200078e00ff */
[----:B------:R-:W-:Y:S02]  /*1cd10*/  MOV R2, 0x1cd30 ;  /* 0x0001cd3000027802 */ /* 0x000fe40000000f00 */
[----:B--2---:R-:W-:Y:S05]  /*1cd20*/  CALL.REL.NOINC `($__internal_6_$__cuda_sm70_shflsync_idx_p) ;  /* 0x0000ae5000007944 */ /* 0x004fea0003c00000 */
[----:B------:R-:W-:Y:S01]  /*1cd30*/  MOV R3, R190 ;  /* 0x000000be00037202 */ /* 0x000fe20000000f00 */
[----:B------:R-:W-:-:S05]  /*1cd40*/  BRA `(.L_x_1352) ;  /* 0xffff95f000007947 */ /* 0x000fca000383ffff */
.L_x_1285:
[----:B------:R-:W-:Y:S02]  /*1cd50*/  MOV R0, 0x2 ;  /* 0x0000000200007802 */ /* 0x000fe40000000f00 */
[----:B------:R-:W-:Y:S02]  /*1cd60*/  MOV R2, 0x1cd80 ;  /* 0x0001cd8000027802 */ /* 0x000fe40000000f00 */
[----:B------:R-:W-:Y:S05]  /*1cd70*/  CALL.REL.NOINC `($__internal_5_$__cuda_sm70_shflsync_bfly_p) ;  /* 0x0000ada000007944 */ /* 0x000fea0003c00000 */
[----:B------:R-:W-:-:S05]  /*1cd80*/  BRA `(.L_x_1353) ;  /* 0xffff9bc000007947 */ /* 0x000fca000383ffff */
.L_x_1286:
[----:B------:R-:W-:Y:S01]  /*1cd90*/  MOV R0, 0x1 ;  /* 0x0000000100007802 */ /* 0x000fe20000000f00 */
[----:B-1----:R-:W-:Y:S01]  /*1cda0*/  IMAD.MOV.U32 R4, RZ, RZ, R136 ;  /* 0x000000ffff047224 */ /* 0x002fe200078e0088 */
        /* <DEDUP_REMOVED lines=12> */
.L_x_1288:
[----:B------:R-:W-:Y:S01]  /*1ce70*/  IMAD.MOV.U32 R4, RZ, RZ, R231 ;  /* 0x000000ffff047224 */ /* 0x000fe200078e00e7 */
[----:B------:R-:W-:-:S02]  /*1ce80*/  MOV R0, 0x2 ;  /* 0x0000000200007802 */ /* 0x000fc40000000f00 */
[----:B------:R-:W-:Y:S02]  /*1ce90*/  MOV R2, 0x1ceb0 ;  /* 0x0001ceb000027802 */ /* 0x000fe40000000f00 */
[----:B------:R-:W-:Y:S05]  /*1cea0*/  CALL.REL.NOINC `($__internal_5_$__cuda_sm70_shflsync_bfly_p) ;  /* 0x0000ac7000007944 */ /* 0x000fea0003c00000 */
[----:B------:R-:W-:Y:S01]  /*1ceb0*/  MOV R5, R0 ;  /* 0x0000000000057202 */ /* 0x000fe20000000f00 */
[----:B------:R-:W-:Y:S05]  /*1cec0*/  BRA `(.L_x_1355) ;  /* 0xffffb2d000007947 */ /* 0x000fea000383ffff */
.L_x_1289:
[----:B------:R-:W-:Y:S01]  /*1ced0*/  IMAD.MOV.U32 R4, RZ, RZ, R5 ;  /* 0x000000ffff047224 */ /* 0x000fe200078e0005 */
[----:B------:R-:W-:Y:S02]  /*1cee0*/  MOV R0, 0x1 ;  /* 0x0000000100007802 */ /* 0x000fe40000000f00 */
[----:B------:R-:W-:Y:S02]  /*1cef0*/  MOV R2, 0x1cf10 ;  /* 0x0001cf1000027802 */ /* 0x000fe40000000f00 */
[----:B-1----:R-:W-:Y:S05]  /*1cf00*/  CALL.REL.NOINC `($__internal_5_$__cuda_sm70_shflsync_bfly_p) ;  /* 0x0000ac1000007944 */ /* 0x002fea0003c00000 */
[----:B------:R-:W-:Y:S01]  /*1cf10*/  FADD.FTZ R5, R5, R0 ;  /* 0x0000000005057221 */ /* 0x000fe20000010000 */
[----:B------:R-:W-:Y:S02]  /*1cf20*/  MOV R4, R230 ;  /* 0x000000e600047202 */ /* 0x000fe40000000f00 */
[----:B------:R-:W-:Y:S02]  /*1cf30*/  MOV R0, 0x2 ;  /* 0x0000000200007802 */ /* 0x000fe40000000f00 */
[----:B------:R-:W-:Y:S02]  /*1cf40*/  MOV R2, 0x1cf60 ;  /* 0x0001cf6000027802 */ /* 0x000fe40000000f00 */
[----:B------:R-:W-:Y:S05]  /*1cf50*/  CALL.REL.NOINC `($__internal_5_$__cuda_sm70_shflsync_bfly_p) ;  /* 0x0000abc000007944 */ /* 0x000fea0003c00000 */
[----:B------:R-:W-:Y:S01]  /*1cf60*/  FADD.FTZ R4, R230, R0 ;  /* 0x00000000e6047221 */ /* 0x000fe20000010000 */
[----:B------:R-:W-:-:S02]  /*1cf70*/  MOV R0, 0x1 ;  /* 0x0000000100007802 */ /* 0x000fc40000000f00 */
[----:B------:R-:W-:Y:S02]  /*1cf80*/  MOV R2, 0x1cfa0 ;  /* 0x0001cfa000027802 */ /* 0x000fe40000000f00 */
[----:B------:R-:W-:Y:S05]  /*1cf90*/  CALL.REL.NOINC `($__internal_5_$__cuda_sm70_shflsync_bfly_p) ;  /* 0x0000ab8000007944 */ /* 0x000fea0003c00000 */
[----:B------:R-:W-:Y:S05]  /*1cfa0*/  BRA `(.L_x_1356) ;  /* 0xffffb26000007947 */ /* 0x000fea000383ffff */
.L_x_1301:
[----:B------:R-:W-:Y:S01]  /*1cfb0*/  IMAD.MOV.U32 R188, RZ, RZ, R15 ;  /* 0x000000ffffbc7224 */ /* 0x000fe200078e000f */
[----:B------:R-:W-:Y:S01]  /*1cfc0*/  MOV R3, 0x181f ;  /* 0x0000181f00037802 */ /* 0x000fe20000000f00 */
[----:B------:R-:W-:Y:S01]  /*1cfd0*/  IMAD.MOV.U32 R189, RZ, RZ, RZ ;  /* 0x000000ffffbd7224 */ /* 0x000fe200078e00ff */
[----:B------:R-:W-:Y:S02]  /*1cfe0*/  MOV R191, 0xffffffff ;  /* 0xffffffff00bf7802 */ /* 0x000fe40000000f00 */
[----:B------:R-:W-:Y:S02]  /*1cff0*/  MOV R2, 0x1d010 ;  /* 0x0001d01000027802 */ /* 0x000fe40000000f00 */
[----:B-1---5:R-:W-:Y:S05]  /*1d000*/  CALL.REL.NOINC `($__internal_6_$__cuda_sm70_shflsync_idx_p) ;  /* 0x0000ab7000007944 */ /* 0x022fea0003c00000 */
[----:B------:R-:W-:Y:S01]  /*1d010*/  MOV R4, R190 ;  /* 0x000000be00047202 */ /* 0x000fe20000000f00 */
[----:B------:R-:W-:Y:S05]  /*1d020*/  BRA `(.L_x_1357) ;  /* 0xffffdcb000007947 */ /* 0x000fea000383ffff */
.L_x_1302:
[----:B------:R-:W-:Y:S01]  /*1d030*/  IMAD.MOV.U32 R188, RZ, RZ, R17 ;  /* 0x000000ffffbc7224 */ /* 0x000fe200078e0011 */
[----:B------:R-:W-:Y:S01]  /*1d040*/  MOV R3, 0x181f ;  /* 0x0000181f00037802 */ /* 0x000fe20000000f00 */
[----:B------:R-:W-:Y:S01]  /*1d050*/  IMAD.MOV.U32 R189, RZ, RZ, RZ ;  /* 0x000000ffffbd7224 */ /* 0x000fe200078e00ff */
[----:B------:R-:W-:Y:S02]  /*1d060*/  MOV R191, 0xffffffff ;  /* 0xffffffff00bf7802 */ /* 0x000fe40000000f00 */
[----:B------:R-:W-:-:S02]  /*1d070*/  MOV R2, 0x1d090 ;  /* 0x0001d09000027802 */ /* 0x000fc40000000f00 */
[----:B-123-5:R-:W-:Y:S05]  /*1d080*/  CALL.REL.NOINC `($__internal_6_$__cuda_sm70_shflsync_idx_p) ;  /* 0x0000aaf000007944 */ /* 0x02efea0003c00000 */
[----:B------:R-:W-:Y:S01]  /*1d090*/  MOV R2, R190 ;  /* 0x000000be00027202 */ /* 0x000fe20000000f00 */
[----:B------:R-:W-:Y:S05]  /*1d0a0*/  BRA `(.L_x_1358) ;  /* 0xffffdc5000007947 */ /* 0x000fea000383ffff */
.L_x_1305:
[----:B------:R-:W-:Y:S01]  /*1d0b0*/  IMAD.MOV.U32 R188, RZ, RZ, R15 ;  /* 0x000000ffffbc7224 */ /* 0x000fe200078e000f */
[----:B-1----:R-:W-:Y:S01]  /*1d0c0*/  MOV R3, 0x181f ;  /* 0x0000181f00037802 */ /* 0x002fe20000000f00 */
[----:B------:R-:W-:Y:S01]  /*1d0d0*/  IMAD.MOV.U32 R189, RZ, RZ, 0x1 ;  /* 0x00000001ffbd7424 */ /* 0x000fe200078e00ff */
[----:B------:R-:W-:-:S02]  /*1d0e0*/  MOV R191, 0xffffffff ;  /* 0xffffffff00bf7802 */ /* 0x000fc40000000f00 */
[----:B------:R-:W-:Y:S02]  /*1d0f0*/  MOV R2, 0x1d110 ;  /* 0x0001d11000027802 */ /* 0x000fe40000000f00 */
        /* <DEDUP_REMOVED lines=10> */
.L_x_1308:
[----:B------:R-:W-:Y:S01]  /*1d1a0*/  IMAD.MOV.U32 R188, RZ, RZ, R15 ;  /* 0x000000ffffbc7224 */ /* 0x000fe200078e000f */
[----:B--2---:R-:W-:Y:S01]  /*1d1b0*/  MOV R3, 0x181f ;  /* 0x0000181f00037802 */ /* 0x004fe20000000f00 */
[----:B------:R-:W-:Y:S01]  /*1d1c0*/  IMAD.MOV.U32 R189, RZ, RZ, 0x2 ;  /* 0x00000002ffbd7424 */ /* 0x000fe200078e00ff */
[----:B------:R-:W-:Y:S02]  /*1d1d0*/  MOV R191, 0xffffffff ;  /* 0xffffffff00bf7802 */ /* 0x000fe40000000f00 */
[----:B------:R-:W-:-:S02]  /*1d1e0*/  MOV R2, 0x1d200 ;  /* 0x0001d20000027802 */ /* 0x000fc40000000f00 */
[----:B-1--4-:R-:W-:Y:S05]  /*1d1f0*/  CALL.REL.NOINC `($__internal_6_$__cuda_sm70_shflsync_idx_p) ;  /* 0x0000a98000007944 */ /* 0x012fea0003c00000 */
[----:B------:R-:W-:Y:S01]  /*1d200*/  MOV R4, R190 ;  /* 0x000000be00047202 */ /* 0x000fe20000000f00 */
[----:B------:R-:W-:Y:S05]  /*1d210*/  BRA `(.L_x_1360) ;  /* 0xffffde9000007947 */ /* 0x000fea000383ffff */
.L_x_1309:
[----:B------:R-:W-:Y:S01]  /*1d220*/  IMAD.MOV.U32 R188, RZ, RZ, R17 ;  /* 0x000000ffffbc7224 */ /* 0x000fe200078e0011 */
[----:B------:R-:W-:Y:S01]  /*1d230*/  MOV R3, 0x181f ;  /* 0x0000181f00037802 */ /* 0x000fe20000000f00 */
[----:B------:R-:W-:Y:S01]  /*1d240*/  IMAD.MOV.U32 R189, RZ, RZ, 0x2 ;  /* 0x00000002ffbd7424 */ /* 0x000fe200078e00ff */
[----:B------:R-:W-:-:S02]  /*1d250*/  MOV R191, 0xffffffff ;  /* 0xffffffff00bf7802 */ /* 0x000fc40000000f00 */
[----:B------:R-:W-:Y:S02]  /*1d260*/  MOV R2, 0x1d280 ;  /* 0x0001d28000027802 */ /* 0x000fe40000000f00 */
[----:B-1234-:R-:W-:Y:S05]  /*1d270*/  CALL.REL.NOINC `($__internal_6_$__cuda_sm70_shflsync_idx_p) ;  /* 0x0000a90000007944 */ /* 0x01efea0003c00000 */
[----:B------:R-:W-:Y:S01]  /*1d280*/  MOV R2, R190 ;  /* 0x000000be00027202 */ /* 0x000fe20000000f00 */
[----:B------:R-:W-:Y:S05]  /*1d290*/  BRA `(.L_x_1361) ;  /* 0xffffde3000007947 */ /* 0x000fea000383ffff */
.L_x_1312:
[----:B------:R-:W-:Y:S01]  /*1d2a0*/  IMAD.MOV.U32 R188, RZ, RZ, R15 ;  /* 0x000000ffffbc7224 */ /* 0x000fe200078e000f */
[----:B--2---:R-:W-:Y:S01]  /*1d2b0*/  MOV R3, 0x181f ;  /* 0x0000181f00037802 */ /* 0x004fe20000000f00 */
[----:B------:R-:W-:Y:S01]  /*1d2c0*/  IMAD.MOV.U32 R189, RZ, RZ, 0x3 ;  /* 0x00000003ffbd7424 */ /* 0x000fe200078e00ff */
[----:B------:R-:W-:Y:S02]  /*1d2d0*/  MOV R191, 0xffffffff ;  /* 0xffffffff00bf7802 */ /* 0x000fe40000000f00 */
[----:B------:R-:W-:Y:S02]  /*1d2e0*/  MOV R2, 0x1d300 ;  /* 0x0001d30000027802 */ /* 0x000fe40000000f00 */
[----:B-1--4-:R-:W-:Y:S05]  /*1d2f0*/  CALL.REL.NOINC `($__internal_6_$__cuda_sm70_shflsync_idx_p) ;  /* 0x0000a88000007944 */ /* 0x012fea0003c00000 */
        /* <DEDUP_REMOVED lines=9> */
        .type           $_ZN7cutlass13device_kernelIN5flash19enable_sm80_to_sm89INS1_16FlashAttnFwdSm80INS1_25CollectiveMainloopFwdSm80ILi8ELi1ELb0EN4cute5tupleIJNS5_1CILi128EEENS7_ILi48EEENS7_ILi256EEEEEELi256ENS_6half_tEfNS_4arch4Sm80ELb0ELb1ELb1ELb1ELb1ELb1ELb1ELb0EEENS1_21CollectiveEpilogueFwdINS6_IJS8_SA_S9_EEENS6_IJNS7_ILi1EEESI_SI_EEESC_SE_Li256ELb1ELb1ELb0ELb0EEENS1_19SingleTileSchedulerILb1ELb0ELb1ELi128EEEEEEEEEvNT_6ParamsE$_ZZN5flash25CollectiveMainloopFwdSm80ILi8ELi1ELb0EN4cute5tupleIJNS1_1CILi128EEENS3_ILi48EEENS3_ILi256EEEEEELi256EN7cutlass6half_tEfNS8_4arch4Sm80ELb0ELb1ELb1ELb1ELb1ELb1ELb1ELb0EE3mmaINS_16FlashAttnFwdSm80ISC_NS_21CollectiveEpilogueFwdINS2_IJS4_S6_S5_EEENS2_IJNS3_ILi1EEESH_SH_EEES9_SB_Li256ELb1ELb1ELb0ELb0EEENS_19SingleTileSchedulerILb1ELb0ELb1ELi128EEEE13SharedStorageENS1_6TensorINS1_11ArrayEngineIfLm128EEENS1_6LayoutINS2_IJNS2_IJNS3_ILi2EEESS_EEESH_NS3_ILi32EEEEEENS2_IJNS2_IJSH_SS_EEENS3_ILi0EEENS3_ILi4EEEEEEEEEENS_7SoftmaxILi2ELi0EEEEEbRKNSC_6ParamsERT0_RT1_iRKNS_16SeqlenInfoQKNewKILb1ELb1EEENS2_IJiiiiEEERT_ENKUlvE_clEv,@function
        .size           $_ZN7cutlass13device_kernelIN5flash19enable_sm80_to_sm89INS1_16FlashAttnFwdSm80INS1_25CollectiveMainloopFwdSm80ILi8ELi1ELb0EN4cute5tupleIJNS5_1CILi128EEENS7_ILi48EEENS7_ILi256EEEEEELi256ENS_6half_tEfNS_4arch4Sm80ELb0ELb1ELb1ELb1ELb1ELb1ELb1ELb0EEENS1_21CollectiveEpilogueFwdINS6_IJS8_SA_S9_EEENS6_IJNS7_ILi1EEESI_SI_EEESC_SE_Li256ELb1ELb1ELb0ELb0EEENS1_19SingleTileSchedulerILb1ELb0ELb1ELi128EEEEEEEEEvNT_6ParamsE$_ZZN5flash25CollectiveMainloopFwdSm80ILi8ELi1ELb0EN4cute5tupleIJNS1_1CILi128EEENS3_ILi48EEENS3_ILi256EEEEEELi256EN7cutlass6half_tEfNS8_4arch4Sm80ELb0ELb1ELb1ELb1ELb1ELb1ELb1ELb0EE3mmaINS_16FlashAttnFwdSm80ISC_NS_21CollectiveEpilogueFwdINS2_IJS4_S6_S5_EEENS2_IJNS3_ILi1EEESH_SH_EEES9_SB_Li256ELb1ELb1ELb0ELb0EEENS_19SingleTileSchedulerILb1ELb0ELb1ELi128EEEE13SharedStorageENS1_6TensorINS1_11ArrayEngineIfLm128EEENS1_6LayoutINS2_IJNS2_IJNS3_ILi2EEESS_EEESH_NS3_ILi32EEEEEENS2_IJNS2_IJSH_SS_EEENS3_ILi0EEENS3_ILi4EEEEEEEEEENS_7SoftmaxILi2ELi0EEEEEbRKNSC_6ParamsERT0_RT1_iRKNS_16SeqlenInfoQKNewKILb1ELb1EEENS2_IJiiiiEEERT_ENKUlvE_clEv,($__internal_5_$__cuda_sm70_shflsync_bfly_p - $_ZN7cutlass13device_kernelIN5flash19enable_sm80_to_sm89INS1_16FlashAttnFwdSm80INS1_25CollectiveMainloopFwdSm80ILi8ELi1ELb0EN4cute5tupleIJNS5_1CILi128EEENS7_ILi48EEENS7_ILi256EEEEEELi256ENS_6half_tEfNS_4arch4Sm80ELb0ELb1ELb1ELb1ELb1ELb1ELb1ELb0EEENS1_21CollectiveEpilogueFwdINS6_IJS8_SA_S9_EEENS6_IJNS7_ILi1EEESI_SI_EEESC_SE_Li256ELb1ELb1ELb0ELb0EEENS1_19SingleTileSchedulerILb1ELb0ELb1ELi128EEEEEEEEEvNT_6ParamsE$_ZZN5flash25CollectiveMainloopFwdSm80ILi8ELi1ELb0EN4cute5tupleIJNS1_1CILi128EEENS3_ILi48EEENS3_ILi256EEEEEELi256EN7cutlass6half_tEfNS8_4arch4Sm80ELb0ELb1ELb1ELb1ELb1ELb1ELb1ELb0EE3mmaINS_16FlashAttnFwdSm80ISC_NS_21CollectiveEpilogueFwdINS2_IJS4_S6_S5_EEENS2_IJNS3_ILi1EEESH_SH_EEES9_SB_Li256ELb1ELb1ELb0ELb0EEENS_19SingleTileSchedulerILb1ELb0ELb1ELi128EEEE13SharedStorageENS1_6TensorINS1_11ArrayEngineIfLm128EEENS1_6LayoutINS2_IJNS2_IJNS3_ILi2EEESS_EEESH_NS3_ILi32EEEEEENS2_IJNS2_IJSH_SS_EEENS3_ILi0EEENS3_ILi4EEEEEEEEEENS_7SoftmaxILi2ELi0EEEEEbRKNSC_6ParamsERT0_RT1_iRKNS_16SeqlenInfoQKNewKILb1ELb1EEENS2_IJiiiiEEERT_ENKUlvE_clEv)
$_ZN7cutlass13device_kernelIN5flash19enable_sm80_to_sm89INS1_16FlashAttnFwdSm80INS1_25CollectiveMainloopFwdSm80ILi8ELi1ELb0EN4cute5tupleIJNS5_1CILi128EEENS7_ILi48EEENS7_ILi256EEEEEELi256ENS_6half_tEfNS_4arch4Sm80ELb0ELb1ELb1ELb1ELb1ELb1ELb1ELb0EEENS1_21CollectiveEpilogueFwdINS6_IJS8_SA_S9_EEENS6_IJNS7_ILi1EEESI_SI_EEESC_SE_Li256ELb1ELb1ELb0ELb0EEENS1_19SingleTileSchedulerILb1ELb0ELb1ELi128EEEEEEEEEvNT_6ParamsE$_ZZN5flash25CollectiveMainloopFwdSm80ILi8ELi1ELb0EN4cute5tupleIJNS1_1CILi128EEENS3_ILi48EEENS3_ILi256EEEEEELi256EN7cutlass6half_tEfNS8_4arch4Sm80ELb0ELb1ELb1ELb1ELb1ELb1ELb1ELb0EE3mmaINS_16FlashAttnFwdSm80ISC_NS_21CollectiveEpilogueFwdINS2_IJS4_S6_S5_EEENS2_IJNS3_ILi1EEESH_SH_EEES9_SB_Li256ELb1ELb1ELb0ELb0EEENS_19SingleTileSchedulerILb1ELb0ELb1ELi128EEEE13SharedStorageENS1_6TensorINS1_11ArrayEngineIfLm128EEENS1_6LayoutINS2_IJNS2_IJNS3_ILi2EEESS_EEESH_NS3_ILi32EEEEEENS2_IJNS2_IJSH_SS_EEENS3_ILi0EEENS3_ILi4EEEEEEEEEENS_7SoftmaxILi2ELi0EEEEEbRKNSC_6ParamsERT0_RT1_iRKNS_16SeqlenInfoQKNewKILb1ELb1EEENS2_IJiiiiEEERT_ENKUlvE_clEv:
[----:B------:R-:W-:-:S05]  /*1d390*/  IADD3 R18, R101, -c[0x0][0x20], RZ ;  /* 0x8000080065127a10 */ /* 0x000fca0007ffe0ff */
[----:B------:R-:W2:Y:S01]  /*1d3a0*/  LDL.64 R14, [R18] ;  /* 0x00000000120e7983 */ /* 0x000ea20000100a00 */
[----:B------:R-:W-:-:S03]  /*1d3b0*/  ULDC.64 UR4, c[0x0][0x118] ;  /* 0x0000460000047ab9 */ /* 0x000fc60000000a00 */
[----:B--2---:R-:W2:Y:S02]  /*1d3c0*/  LD.E R29, [R14.64+0x11c] ;  /* 0x00011c040e1d7980 */ /* 0x004ea4000c101900 */
[----:B--2---:R-:W-:-:S13]  /*1d3d0*/  ISETP.GT.AND P0, PT, R29, RZ, PT ;  /* 0x000000ff1d00720c */ /* 0x004fda0003f04270 */
[----:B------:R-:W-:Y:S05]  /*1d3e0*/  @P0 BRA `(.L_x_1363) ;  /* 0x0000004000000947 */ /* 0x000fea0003800000 */
[----:B------:R-:W-:Y:S01]  /*1d3f0*/  MOV R2, R146 ;  /* 0x0000009200027202 */ /* 0x000fe20000000f00 */
[----:B------:R-:W-:-:S04]  /*1d400*/  DEPBAR.LE SB0, 0x1 ;  /* 0x000080400000791a */ /* 0x000fc80000000000 */
[----:B------:R-:W-:-:S04]  /*1d410*/  MOV R3, 0x0 ;  /* 0x0000000000037802 */ /* 0x000fc80000000f00 */
[----:B------:R-:W-:Y:S05]  /*1d420*/  RET.REL.NODEC R2 `(_ZN7cutlass13device_kernelIN5flash19enable_sm80_to_sm89INS1_16FlashAttnFwdSm80INS1_25CollectiveMainloopFwdSm80ILi8ELi1ELb0EN4cute5tupleIJNS5_1CILi128EEENS7_ILi48EEENS7_ILi256EEEEEELi256ENS_6half_tEfNS_4arch4Sm80ELb0ELb1ELb1ELb1ELb1ELb1ELb1ELb0EEENS1_21CollectiveEpilogueFwdINS6_IJS8_SA_S9_EEENS6_IJNS7_ILi1EEESI_SI_EEESC_SE_Li256ELb1ELb1ELb0ELb0EEENS1_19SingleTileSchedulerILb1ELb0ELb1ELi128EEEEEEEEEvNT_6ParamsE) ;  /* 0xfffe2bd002007950 */ /* 0x000fea0003c3ffff */
.L_x_1363:
[----:B------:R1:W2:Y:S04]  /*1d430*/  LDL.64 R12, [R18+0x8] ;  /* 0x00000800120c7983 */ /* 0x0002a80000100a00 */
[----:B------:R1:W3:Y:S04]  /*1d440*/  LDL.64 R2, [R18+0x20] ;  /* 0x0000200012027983 */ /* 0x0002e80000100a00 */
[----:B------:R1:W4:Y:S04]  /*1d450*/  LDL.64 R16, [R18+0x18] ;  /* 0x0000180012107983 */ /* 0x0003280000100a00 */
[----:B------:R-:W4:Y:S04]  /*1d460*/  LD.E.U8 R24, [R14.64+0x138] ;  /* 0x000138040e187980 */ /* 0x000f28000c101100 */
[----:B------:R2:W5:Y:S04]  /*1d470*/  LD.E R25, [R14.64+0x164] ;  /* 0x000164040e197980 */ /* 0x000568000c101900 */
[----:B------:R2:W5:Y:S04]  /*1d480*/  LD.E.64 R22, [R14.64+0x110] ;  /* 0x000110040e167980 */ /* 0x000568000c101b00 */
[----:B------:R2:W5:Y:S04]  /*1d490*/  LD.E.64 R20, [R14.64+0x128] ;  /* 0x000128040e147980 */ /* 0x000568000c101b00 */
[----:B-1----:R-:W4:Y:S04]  /*1d4a0*/  LDL.64 R18, [R18+0x10] ;  /* 0x0000100012127983 */ /* 0x002f280000100a00 */
[----:B--2---:R1:W2:Y:S04]  /*1d4b0*/  LD.E R26, [R12.64] ;  /* 0x000000040c1a7980 */ /* 0x0042a8000c101900 */
[----:B---3--:R3:W2:Y:S04]  /*1d4c0*/  LD.E R39, [R2.64] ;  /* 0x0000000402277980 */ /* 0x0086a8000c101900 */
[----:B----4-:R4:W4:Y:S04]  /*1d4d0*/  LD.E R16, [R16.64+0x20] ;  /* 0x0000200410107980 */ /* 0x010928000c101900 */
[----:B-1----:R1:W5:Y:S04]  /*1d4e0*/  LD.E.64 R12, [R14.64+0x120] ;  /* 0x000120040e0c7980 */ /* 0x002368000c101b00 */
[----:B---3--:R1:W5:Y:S04]  /*1d4f0*/  LD.E.64 R2, [R14.64+0x130] ;  /* 0x000130040e027980 */ /* 0x008368000c101b00 */
[----:B------:R1:W5:Y:S01]  /*1d500*/  LD.E R27, [R18.64] ;  /* 0x00000004121b7980 */ /* 0x000362000c101900 */
[----:B------:R-:W-:-:S02]  /*1d510*/  ISETP.NE.AND P0, PT, R24, RZ, PT ;  /* 0x000000ff1800720c */ /* 0x000fc40003f05270 */
[----:B--2---:R-:W-:-:S04]  /*1d520*/  SHF.R.S32.HI R11, RZ, 0x1f, R26 ;  /* 0x0000001fff0b7819 */ /* 0x004fc8000001141a */
[----:B------:R-:W-:-:S04]  /*1d530*/  LEA.HI R11, R11, R26, RZ, 0x3 ;  /* 0x0000001a0b0b7211 */ /* 0x000fc800078f18ff */
[----:B----4-:R-:W-:Y:S02]  /*1d540*/  LOP3.LUT R17, R11, 0xfffffff8, RZ, 0xc0, !PT ;  /* 0xfffffff80b117812 */ /* 0x010fe400078ec0ff */
[----:B------:R-:W-:-:S03]  /*1d550*/  SHF.R.S32.HI R100, RZ, 0x3, R11 ;  /* 0x00000003ff647819 */ /* 0x000fc6000001140b */
[----:B------:R-:W-:Y:S02]  /*1d560*/  IMAD.IADD R11, R26, 0x1, -R17 ;  /* 0x000000011a0b7824 */ /* 0x000fe400078e0a11 */
[----:B------:R-:W-:Y:S01]  /*1d570*/  IMAD R72, R39, 0x80, R100 ;  /* 0x0000008027487824 */ /* 0x000fe200078e0264 */
[----:B------:R-:W-:-:S03]  /*1d580*/  SHF.R.S32.HI R28, RZ, 0x1f, R16 ;  /* 0x0000001fff1c7819 */ /* 0x000fc60000011410 */
[----:B------:R-:W-:Y:S01]  /*1d590*/  IMAD R11, R11, 0x20, R72 ;  /* 0x000000200b0b7824 */ /* 0x000fe200078e0248 */
[----:B------:R-:W-:Y:S05]  /*1d5a0*/  @!P0 BRA `(.L_x_1364) ;  /* 0x00004a5000008947 */ /* 0x000fea0003800000 */
[----:B-1---5:R-:W-:-:S13]  /*1d5b0*/  ISETP.NE.AND P0, PT, R25, 0x1, PT ;  /* 0x000000011900780c */ /* 0x022fda0003f05270 */
[----:B------:R1:W2:Y:S04]  /*1d5c0*/  @P0 LD.E R17, [R14.64+0x168] ;  /* 0x000168040e110980 */ /* 0x0002a8000c101900 */
[----:B-1----:R2:W3:Y:S02]  /*1d5d0*/  @P0 LD.E R14, [R14.64+0x16c] ;  /* 0x00016c040e0e0980 */ /* 0x0024e4000c101900 */
[----:B--2---:R-:W-:-:S05]  /*1d5e0*/  @P0 IMAD.HI.U32 R15, R11, R17, RZ ;  /* 0x000000110b0f0227 */ /* 0x004fca00078e00ff */
[----:B---3--:R-:W-:-:S04]  /*1d5f0*/  @P0 SHF.R.U32.HI R11, RZ, R14, R15 ;  /* 0x0000000eff0b0219 */ /* 0x008fc8000001160f */
[----:B------:R-:W-:Y:S01]  /*1d600*/  SHF.R.S32.HI R14, RZ, 0x1f, R11 ;  /* 0x0000001fff0e7819 */ /* 0x000fe2000001140b */
[-C--:B------:R-:W-:Y:S02]  /*1d610*/  IMAD R17, R13, R11.reuse, RZ ;  /* 0x0000000b0d117224 */ /* 0x080fe400078e02ff */
[-C--:B------:R-:W-:Y:S02]  /*1d620*/  IMAD R15, R3, R11.reuse, RZ ;  /* 0x0000000b030f7224 */ /* 0x080fe400078e02ff */
[-C--:B------:R-:W-:Y:S02]  /*1d630*/  IMAD R24, R12, R14.reuse, R17 ;  /* 0x0000000e0c187224 */ /* 0x080fe400078e0211 */
[----:B------:R-:W-:Y:S02]  /*1d640*/  IMAD R17, R2, R14, R15 ;  /* 0x0000000e02117224 */ /* 0x000fe400078e020f */
[----:B------:R-:W-:-:S04]  /*1d650*/  IMAD.WIDE.U32 R18, R12, R11, RZ ;  /* 0x0000000b0c127225 */ /* 0x000fc800078e00ff */
[----:B------:R-:W-:Y:S01]  /*1d660*/  IMAD.WIDE.U32 R14, R2, R11, RZ ;  /* 0x0000000b020e7225 */ /* 0x000fe200078e00ff */
[----:B------:R-:W-:-:S03]  /*1d670*/  IADD3 R19, R19, R24, RZ ;  /* 0x0000001813137210 */ /* 0x000fc60007ffe0ff */
[-C--:B------:R-:W-:Y:S01]  /*1d680*/  IMAD R13, R13, R16.reuse, RZ ;  /* 0x000000100d0d7224 */ /* 0x080fe200078e02ff */
[----:B------:R-:W-:Y:S01]  /*1d690*/  IADD3 R15, R15, R17, RZ ;  /* 0x000000110f0f7210 */ /* 0x000fe20007ffe0ff */
[----:B------:R-:W-:Y:S02]  /*1d6a0*/  IMAD R11, R3, R16, RZ ;  /* 0x00000010030b7224 */ /* 0x000fe400078e02ff */
[----:B------:R-:W-:-:S04]  /*1d6b0*/  IMAD.WIDE.U32 R18, R16, R12, R18 ;  /* 0x0000000c10127225 */ /* 0x000fc800078e0012 */
[----:B------:R-:W-:-:S04]  /*1d6c0*/  IMAD.WIDE.U32 R14, R16, R2, R14 ;  /* 0x00000002100e7225 */ /* 0x000fc800078e000e */
[----:B------:R-:W-:Y:S01]  /*1d6d0*/  IMAD R3, R12, R28, R13 ;  /* 0x0000001c0c037224 */ /* 0x000fe200078e020d */
[----:B------:R-:W-:Y:S01]  /*1d6e0*/  LEA R38, P0, R14, R20, 0x1 ;  /* 0x000000140e267211 */ /* 0x000fe200078008ff */
[----:B------:R-:W-:Y:S01]  /*1d6f0*/  IMAD R2, R2, R28, R11 ;  /* 0x0000001c02027224 */ /* 0x000fe200078e020b */
[C---:B------:R-:W-:Y:S02]  /*1d700*/  LEA R28, P1, R18.reuse, R22, 0x1 ;  /* 0x00000016121c7211 */ /* 0x040fe400078208ff */
[----:B------:R-:W-:Y:S02]  /*1d710*/  IADD3 R3, R19, R3, RZ ;  /* 0x0000000313037210 */ /* 0x000fe40007ffe0ff */
[----:B------:R-:W-:Y:S02]  /*1d720*/  IADD3 R2, R15, R2, RZ ;  /* 0x000000020f027210 */ /* 0x000fe40007ffe0ff */
[----:B------:R-:W-:Y:S02]  /*1d730*/  LEA.HI.X R22, R18, R23, R3, 0x1, P1 ;  /* 0x0000001712167211 */ /* 0x000fe400008f0c03 */
[----:B------:R-:W-:Y:S01]  /*1d740*/  LEA.HI.X R23, R14, R21, R2, 0x1, P0 ;  /* 0x000000150e177211 */ /* 0x000fe200000f0c02 */
[----:B------:R-:W-:Y:S05]  /*1d750*/  BRA.DIV ~URZ, `(.L_x_1365) ;  /* 0x000094a27f007947 */ /* 0x000fea000b800000 */
[----:B------:R1:W2:Y:S02]  /*1d760*/  SHFL.IDX PT, R11, R22, RZ, 0x181f ;  /* 0x00181fff160b7589 */ /* 0x0002a400000e0000 */
.L_x_1439:
[----:B------:R-:W-:Y:S05]  /*1d770*/  BRA.DIV ~URZ, `(.L_x_1366) ;  /* 0x000095027f007947 */ /* 0x000fea000b800000 */
[----:B------:R3:W4:Y:S01]  /*1d780*/  SHFL.IDX PT, R12, R28, RZ, 0x181f ;  /* 0x00181fff1c0c7589 */ /* 0x00072200000e0000 */
[----:B--2---:R-:W-:-:S03]  /*1d790*/  MOV R13, R11 ;  /* 0x0000000b000d7202 */ /* 0x004fc60000000f00 */
[----:B------:R3:W2:Y:S04]  /*1d7a0*/  SHFL.IDX PT, R14, R23, RZ, 0x181f ;  /* 0x00181fff170e7589 */ /* 0x0006a800000e0000 */
[----:B------:R3:W1:Y:S02]  /*1d7b0*/  SHFL.IDX PT, R2, R38, RZ, 0x181f ;  /* 0x00181fff26027589 */ /* 0x00066400000e0000 */
.L_x_1440:
[----:B------:R-:W-:Y:S01]  /*1d7c0*/  IMAD R27, R27, R25, RZ ;  /* 0x000000191b1b7224 */ /* 0x000fe200078e02ff */
[----:B------:R-:W-:Y:S01]  /*1d7d0*/  SHF.R.S32.HI R11, RZ, 0x1f, R26 ;  /* 0x0000001fff0b7819 */ /* 0x000fe2000001141a */
[----:B------:R-:W-:Y:S01]  /*1d7e0*/  BSSY B0, `(.L_x_1367) ;  /* 0x0000039000007945 */ /* 0x000fe20003800000 */
[----:B------:R-:W-:Y:S01]  /*1d7f0*/  CS2R R62, SRZ ;  /* 0x00000000003e7805 */ /* 0x000fe2000001ff00 */
[----:B------:R-:W-:Y:S01]  /*1d800*/  CS2R R40, SRZ ;  /* 0x0000000000287805 */ /* 0x000fe2000001ff00 */
[----:B------:R-:W-:Y:S01]  /*1d810*/  ISETP.GE.AND P0, PT, R72, R27, PT ;  /* 0x0000001b4800720c */ /* 0x000fe20003f06270 */
[----:B------:R-:W-:Y:S01]  /*1d820*/  CS2R R36, SRZ ;  /* 0x0000000000247805 */ /* 0x000fe2000001ff00 */
[----:B------:R-:W-:Y:S01]  /*1d830*/  LEA.HI R11, R11, R26, RZ, 0x3 ;  /* 0x0000001a0b0b7211 */ /* 0x000fe200078f18ff */
[----:B------:R-:W-:Y:S01]  /*1d840*/  CS2R R32, SRZ ;  /* 0x0000000000207805 */ /* 0x000fe2000001ff00 */
[----:B------:R-:W-:Y:S01]  /*1d850*/  CS2R R24, SRZ ;  /* 0x0000000000187805 */ /* 0x000fe2000001ff00 */
[----:B------:R-:W-:Y:S01]  /*1d860*/  CS2R R42, SRZ ;  /* 0x00000000002a7805 */ /* 0x000fe2000001ff00 */
[----:B------:R-:W-:Y:S01]  /*1d870*/  LOP3.LUT R11, R11, 0xfffffff8, RZ, 0xc0, !PT ;  /* 0xfffffff80b0b7812 */ /* 0x000fe200078ec0ff */
[----:B------:R-:W-:Y:S01]  /*1d880*/  CS2R R34, SRZ ;  /* 0x0000000000227805 */ /* 0x000fe2000001ff00 */
[----:B------:R-:W-:Y:S01]  /*1d890*/  CS2R R30, SRZ ;  /* 0x00000000001e7805 */ /* 0x000fe2000001ff00 */
[----:B------:R-:W-:Y:S01]  /*1d8a0*/  CS2R R20, SRZ ;  /* 0x0000000000147805 */ /* 0x000fe2000001ff00 */
[----:B--2---:R-:W-:-:S02]  /*1d8b0*/  IMAD.MOV.U32 R3, RZ, RZ, R14 ;  /* 0x000000ffff037224 */ /* 0x004fc400078e000e */
[----:B------:R-:W-:-:S04]  /*1d8c0*/  IMAD.IADD R11, R26, 0x1, -R11 ;  /* 0x000000011a0b7824 */ /* 0x000fc800078e0a0b */
[----:B------:R-:W-:Y:S01]  /*1d8d0*/  IMAD.SHL.U32 R11, R11, 0x4, RZ ;  /* 0x000000040b0b7824 */ /* 0x000fe200078e00ff */
[----:B------:R-:W-:Y:S05]  /*1d8e0*/  @P0 BRA `(.L_x_1368) ;  /* 0x0000028000000947 */ /* 0x000fea0003800000 */
[C---:B------:R-:W-:Y:S01]  /*1d8f0*/  IADD3 R15, R11.reuse, 0x20, RZ ;  /* 0x000000200b0f7810 */ /* 0x040fe20007ffe0ff */
[----:B------:R-:W-:Y:S01]  /*1d900*/  CS2R R24, SRZ ;  /* 0x0000000000187805 */ /* 0x000fe2000001ff00 */
[-C--:B------:R-:W-:Y:S01]  /*1d910*/  ISETP.GE.AND P1, PT, R11, R29.reuse, PT ;  /* 0x0000001d0b00720c */ /* 0x080fe20003f26270 */
[----:B------:R-:W-:Y:S01]  /*1d920*/  CS2R R20, SRZ ;  /* 0x0000000000147805 */ /* 0x000fe2000001ff00 */
[----:B------:R-:W-:Y:S01]  /*1d930*/  ISETP.GE.AND P0, PT, R15, R29, PT ;  /* 0x0000001d0f00720c */ /* 0x000fe20003f06270 */
[----:B------:R-:W-:Y:S01]  /*1d940*/  CS2R R32, SRZ ;  /* 0x0000000000207805 */ /* 0x000fe2000001ff00 */
[----:B------:R-:W-:-:S09]  /*1d950*/  CS2R R30, SRZ ;  /* 0x00000000001e7805 */ /* 0x000fd2000001ff00 */
[C---:B----4-:R-:W-:Y:S02]  /*1d960*/  @!P1 IMAD.WIDE R16, R11.reuse, 0x2, R12 ;  /* 0x000000020b109825 */ /* 0x050fe400078e020c */
[----:B------:R-:W-:Y:S02]  /*1d970*/  @!P0 SHF.R.S32.HI R14, RZ, 0x1f, R15 ;  /* 0x0000001fff0e8819 */ /* 0x000fe4000001140f */
[----:B-1----:R-:W-:Y:S01]  /*1d980*/  @!P1 IMAD.WIDE R18, R11, 0x2, R2 ;  /* 0x000000020b129825 */ /* 0x002fe200078e0202 */
[----:B------:R1:W5:Y:S01]  /*1d990*/  @!P1 LD.E.64 R24, [R16.64] ;  /* 0x0000000410189980 */ /* 0x000362000c101b00 */
[----:B------:R-:W-:-:S03]  /*1d9a0*/  @!P0 LEA.HI R14, R14, R15, RZ, 0x2 ;  /* 0x0000000f0e0e8211 */ /* 0x000fc600078f10ff */
[----:B------:R2:W5:Y:S01]  /*1d9b0*/  @!P1 LD.E.64 R20, [R18.64] ;  /* 0x0000000412149980 */ /* 0x000562000c101b00 */
[----:B------:R-:W-:-:S05]  /*1d9c0*/  @!P0 LOP3.LUT R14, R14, 0xfffffffc, RZ, 0xc0, !PT ;  /* 0xfffffffc0e0e8812 */ /* 0x000fca00078ec0ff */
[----:B-1----:R-:W-:-:S04]  /*1d9d0*/  @!P0 IMAD.WIDE R16, R14, 0x2, R12 ;  /* 0x000000020e108825 */ /* 0x002fc800078e020c */
[----:B------:R-:W-:Y:S01]  /*1d9e0*/  @!P0 IMAD.WIDE R14, R14, 0x2, R2 ;  /* 0x000000020e0e8825 */ /* 0x000fe200078e0202 */
[C---:B--2---:R-:W-:Y:S01]  /*1d9f0*/  IADD3 R18, R11.reuse, 0x40, RZ ;  /* 0x000000400b127810 */ /* 0x044fe20007ffe0ff */
[----:B------:R1:W5:Y:S01]  /*1da00*/  @!P0 LD.E.64 R32, [R16.64] ;  /* 0x0000000410208980 */ /* 0x000362000c101b00 */
[----:B------:R-:W-:Y:S02]  /*1da10*/  IADD3 R19, R11, 0x60, RZ ;  /* 0x000000600b137810 */ /* 0x000fe40007ffe0ff */
[-C--:B------:R-:W-:Y:S01]  /*1da20*/  ISETP.GE.AND P1, PT, R18, R29.reuse, PT ;  /* 0x0000001d1200720c */ /* 0x080fe20003f26270 */
[----:B------:R2:W5:Y:S01]  /*1da30*/  @!P0 LD.E.64 R30, [R14.64] ;  /* 0x000000040e1e8980 */ /* 0x000562000c101b00 */
[----:B------:R-:W-:Y:S01]  /*1da40*/  ISETP.GE.AND P0, PT, R19, R29, PT ;  /* 0x0000001d1300720c */ /* 0x000fe20003f06270 */
[----:B------:R-:W-:Y:S01]  /*1da50*/  CS2R R36, SRZ ;  /* 0x0000000000247805 */ /* 0x000fe2000001ff00 */
[----:B------:R-:W-:Y:S01]  /*1da60*/  CS2R R40, SRZ ;  /* 0x0000000000287805 */ /* 0x000fe2000001ff00 */
[----:B------:R-:W-:Y:S01]  /*1da70*/  CS2R R34, SRZ ;  /* 0x0000000000227805 */ /* 0x000fe2000001ff00 */
[----:B------:R-:W-:-:S07]  /*1da80*/  CS2R R42, SRZ ;  /* 0x00000000002a7805 */ /* 0x000fce000001ff00 */
[----:B--2---:R-:W-:Y:S02]  /*1da90*/  @!P1 SHF.R.S32.HI R15, RZ, 0x1f, R18 ;  /* 0x0000001fff0f9819 */ /* 0x004fe40000011412 */
[----:B------:R-:W-:Y:S02]  /*1daa0*/  @!P0 SHF.R.S32.HI R14, RZ, 0x1f, R19 ;  /* 0x0000001fff0e8819 */ /* 0x000fe40000011413 */
[----:B------:R-:W-:Y:S02]  /*1dab0*/  @!P1 LEA.HI R15, R15, R18, RZ, 0x2 ;  /* 0x000000120f0f9211 */ /* 0x000fe400078f10ff */
[----:B------:R-:W-:Y:S02]  /*1dac0*/  @!P0 LEA.HI R14, R14, R19, RZ, 0x2 ;  /* 0x000000130e0e8211 */ /* 0x000fe400078f10ff */
[----:B------:R-:W-:Y:S02]  /*1dad0*/  @!P1 LOP3.LUT R15, R15, 0xfffffffc, RZ, 0xc0, !PT ;  /* 0xfffffffc0f0f9812 */ /* 0x000fe400078ec0ff */
[----:B------:R-:W-:-:S03]  /*1dae0*/  @!P0 LOP3.LUT R14, R14, 0xfffffffc, RZ, 0xc0, !PT ;  /* 0xfffffffc0e0e8812 */ /* 0x000fc600078ec0ff */
[----:B------:R-:W-:-:S04]  /*1daf0*/  @!P1 IMAD.WIDE R18, R15, 0x2, R12 ;  /* 0x000000020f129825 */ /* 0x000fc800078e020c */
[C---:B-1----:R-:W-:Y:S01]  /*1db00*/  @!P0 IMAD.WIDE R16, R14.reuse, 0x2, R12 ;  /* 0x000000020e108825 */ /* 0x042fe200078e020c */
[----:B------:R1:W5:Y:S03]  /*1db10*/  @!P1 LD.E.64 R36, [R18.64] ;  /* 0x0000000412249980 */ /* 0x000366000c101b00 */
[--C-:B------:R-:W-:Y:S01]  /*1db20*/  @!P1 IMAD.WIDE R12, R15, 0x2, R2.reuse ;  /* 0x000000020f0c9825 */ /* 0x100fe200078e0202 */
[----:B------:R1:W5:Y:S03]  /*1db30*/  @!P0 LD.E.64 R40, [R16.64] ;  /* 0x0000000410288980 */ /* 0x000366000c101b00 */
[----:B------:R-:W-:Y:S01]  /*1db40*/  @!P0 IMAD.WIDE R2, R14, 0x2, R2 ;  /* 0x000000020e028825 */ /* 0x000fe200078e0202 */
[----:B------:R1:W5:Y:S04]  /*1db50*/  @!P1 LD.E.64 R34, [R12.64] ;  /* 0x000000040c229980 */ /* 0x000368000c101b00 */
[----:B------:R1:W5:Y:S02]  /*1db60*/  @!P0 LD.E.64 R42, [R2.64] ;  /* 0x00000004022a8980 */ /* 0x000364000c101b00 */
.L_x_1368:
[----:B------:R-:W-:Y:S05]  /*1db70*/  BSYNC B0 ;  /* 0x0000000000007941 */ /* 0x000fea0003800000 */
.L_x_1367:
[----:B-1---5:R-:W-:Y:S02]  /*1db80*/  IMAD.MOV.U32 R13, RZ, RZ, R40 ;  /* 0x000000ffff0d7224 */ /* 0x022fe400078e0028 */
[----:B----4-:R-:W-:-:S02]  /*1db90*/  IMAD.MOV.U32 R12, RZ, RZ, R41 ;  /* 0x000000ffff0c7224 */ /* 0x010fc400078e0029 */
[----:B------:R-:W-:Y:S01]  /*1dba0*/  IMAD.MOV.U32 R3, RZ, RZ, R36 ;  /* 0x000000ffff037224 */ /* 0x000fe200078e0024 */
[----:B------:R-:W-:Y:S01]  /*1dbb0*/  PRMT R99, R13, 0x7610, R99 ;  /* 0x000076100d637816 */ /* 0x000fe20000000063 */
        /* <DEDUP_REMOVED lines=25> */
[----:B------:R-:W-:-:S02]  /*1dd50*/  PRMT R94, R12, 0x7610, R94 ;  /* 0x000076100c5e7816 */ /* 0x000fc4000000005e */
[----:B------:R-:W-:Y:S02]  /*1dd60*/  PRMT R91, R3, 0x7610, R91 ;  /* 0x00007610035b7816 */ /* 0x000fe4000000005b */
[----:B------:R-:W-:Y:S01]  /*1dd70*/  PRMT R92, R2, 0x7610, R92 ;  /* 0x00007610025c7816 */ /* 0x000fe2000000005c */
[----:B------:R-:W-:Y:S05]  /*1dd80*/  BRA.DIV ~URZ, `(.L_x_1369) ;  /* 0x000090627f007947 */ /* 0x000fea000b800000 */
[----:B------:R1:W2:Y:S04]  /*1dd90*/  SHFL.IDX PT, R13, R22, 0x1, 0x181f ;  /* 0x00381f00160d7f89 */ /* 0x0002a800000e0000 */
[----:B------:R1:W4:Y:S04]  /*1dda0*/  SHFL.IDX PT, R12, R28, 0x1, 0x181f ;  /* 0x00381f001c0c7f89 */ /* 0x00032800000e0000 */
[----:B------:R1:W3:Y:S04]  /*1ddb0*/  SHFL.IDX PT, R14, R23, 0x1, 0x181f ;  /* 0x00381f00170e7f89 */ /* 0x0002e800000e0000 */
[----:B------:R1:W1:Y:S02]  /*1ddc0*/  SHFL.IDX PT, R2, R38, 0x1, 0x181f ;  /* 0x00381f0026027f89 */ /* 0x00026400000e0000 */
.L_x_1441:
[----:B------:R-:W-:Y:S01]  /*1ddd0*/  IADD3 R3, R72, 0x20, RZ ;  /* 0x0000002048037810 */ /* 0x000fe20007ffe0ff */
[----:B------:R-:W-:Y:S01]  /*1dde0*/  BSSY B0, `(.L_x_1370) ;  /* 0x0000033000007945 */ /* 0x000fe20003800000 */
[----:B------:R-:W-:Y:S01]  /*1ddf0*/  CS2R R52, SRZ ;  /* 0x0000000000347805 */ /* 0x000fe2000001ff00 */
[----:B------:R-:W-:Y:S01]  /*1de00*/  CS2R R48, SRZ ;  /* 0x0000000000307805 */ /* 0x000fe2000001ff00 */
[----:B------:R-:W-:Y:S01]  /*1de10*/  ISETP.GE.AND P0, PT, R3, R27, PT ;  /* 0x0000001b0300720c */ /* 0x000fe20003f06270 */
[----:B------:R-:W-:Y:S01]  /*1de20*/  CS2R R46, SRZ ;  /* 0x00000000002e7805 */ /* 0x000fe2000001ff00 */
[----:B------:R-:W-:Y:S01]  /*1de30*/  CS2R R56, SRZ ;  /* 0x0000000000387805 */ /* 0x000fe2000001ff00 */
[----:B------:R-:W-:Y:S01]  /*1de40*/  CS2R R54, SRZ ;  /* 0x0000000000367805 */ /* 0x000fe2000001ff00 */
[----:B------:R-:W-:Y:S01]  /*1de50*/  CS2R R50, SRZ ;  /* 0x0000000000327805 */ /* 0x000fe2000001ff00 */
[----:B------:R-:W-:Y:S01]  /*1de60*/  CS2R R44, SRZ ;  /* 0x00000000002c7805 */ /* 0x000fe2000001ff00 */
[----:B---3--:R-:W-:-:S07]  /*1de70*/  IMAD.MOV.U32 R3, RZ, RZ, R14 ;  /* 0x000000ffff037224 */ /* 0x008fce00078e000e */
        /* <DEDUP_REMOVED lines=8> */
[C---:B--2-4-:R-:W-:Y:S02]  /*1df00*/  @!P1 IMAD.WIDE R16, R11.reuse, 0x2, R12 ;  /* 0x000000020b109825 */ /* 0x054fe400078e020c */
        /* <DEDUP_REMOVED lines=32> */
.L_x_1371:
[----:B------:R-:W-:Y:S05]  /*1e110*/  BSYNC B0 ;  /* 0x0000000000007941 */ /* 0x000fea0003800000 */
.L_x_1370:
[----:B-12--5:R-:W-:Y:S02]  /*1e120*/  IMAD.MOV.U32 R13, RZ, RZ, R62 ;  /* 0x000000ffff0d7224 */ /* 0x026fe400078e003e */
        /* <DEDUP_REMOVED lines=32> */
[----:B------:R1:W2:Y:S02]  /*1e330*/  SHFL.IDX PT, R13, R22, 0x2, 0x181f ;  /* 0x00581f00160d7f89 */ /* 0x0002a400000e0000 */
.L_x_1442:
[----:B------:R-:W-:Y:S05]  /*1e340*/  BRA.DIV ~URZ, `(.L_x_1373) ;  /* 0x00008d027f007947 */ /* 0x000fea000b800000 */
[----:B------:R3:W4:Y:S04]  /*1e350*/  SHFL.IDX PT, R12, R28, 0x2, 0x181f ;  /* 0x00581f001c0c7f89 */ /* 0x00072800000e0000 */
[----:B------:R3:W1:Y:S04]  /*1e360*/  SHFL.IDX PT, R14, R23, 0x2, 0x181f ;  /* 0x00581f00170e7f89 */ /* 0x00066800000e0000 */
[----:B------:R3:W2:Y:S02]  /*1e370*/  SHFL.IDX PT, R2, R38, 0x2, 0x181f ;  /* 0x00581f0026027f89 */ /* 0x0006a400000e0000 */
.L_x_1443:
        /* <DEDUP_REMOVED lines=10> */
[----:B------:R-:W-:Y:S01]  /*1e420*/  CS2R R58, SRZ ;  /* 0x00000000003a7805 */ /* 0x000fe2000001ff00 */
[----:B-1----:R-:W-:-:S06]  /*1e430*/  IMAD.MOV.U32 R3, RZ, RZ, R14 ;  /* 0x000000ffff037224 */ /* 0x002fcc00078e000e */
        /* <DEDUP_REMOVED lines=10> */
[----:B------:R-:W-:Y:S01]  /*1e4e0*/  @!P1 IMAD.WIDE R18, R11, 0x2, R2 ;  /* 0x000000020b129825 */ /* 0x000fe200078e0202 */
        /* <DEDUP_REMOVED lines=30> */
.L_x_1375:
[----:B------:R-:W-:Y:S05]  /*1e6d0*/  BSYNC B0 ;  /* 0x0000000000007941 */ /* 0x000fea0003800000 */
.L_x_1374:
[----:B-12--5:R-:W-:Y:S01]  /*1e6e0*/  IMAD.MOV.U32 R13, RZ, RZ, R72 ;  /* 0x000000ffff0d7224 */ /* 0x026fe200078e0048 */
[----:B------:R-:W-:Y:S01]  /*1e6f0*/  CS2R R88, SRZ ;  /* 0x0000000000587805 */ /* 0x000fe2000001ff00 */
        /* <DEDUP_REMOVED lines=33> */
.L_x_1444:
[----:B------:R-:W-:Y:S01]  /*1e910*/  SHF.R.S32.HI R2, RZ, 0x1f, R26 ;  /* 0x0000001fff027819 */ /* 0x000fe2000001141a */
[----:B------:R-:W-:-:S03]  /*1e920*/  IMAD.SHL.U32 R14, R39, 0x80, RZ ;  /* 0x00000080270e7824 */ /* 0x000fc600078e00ff */
[----:B------:R-:W-:-:S04]  /*1e930*/  LEA.HI R2, R2, R26, RZ, 0x3 ;  /* 0x0000001a02027211 */ /* 0x000fc800078f18ff */
[----:B------:R-:W-:Y:S01]  /*1e940*/  LEA.HI.SX32 R14, R2, R14, 0x1d ;  /* 0x0000000e020e7211 */ /* 0x000fe200078feaff */
[----:B------:R-:W-:Y:S05]  /*1e950*/  BRA.DIV ~URZ, `(.L_x_1377) ;  /* 0x000088d27f007947 */ /* 0x000fea000b800000 */
[----:B------:R4:W1:Y:S04]  /*1e960*/  SHFL.IDX PT, R12, R28, 0x3, 0x181f ;  /* 0x00781f001c0c7f89 */ /* 0x00086800000e0000 */
[----:B------:R4:W3:Y:S04]  /*1e970*/  SHFL.IDX PT, R15, R23, 0x3, 0x181f ;  /* 0x00781f00170f7f89 */ /* 0x0008e800000e0000 */
[----:B------:R4:W2:Y:S02]  /*1e980*/  SHFL.IDX PT, R2, R38, 0x3, 0x181f ;  /* 0x00781f0026027f89 */ /* 0x0008a400000e0000 */
.L_x_1445:
        /* <DEDUP_REMOVED lines=9> */
[----:B---34-:R-:W-:Y:S01]  /*1ea20*/  CS2R R38, SRZ ;  /* 0x0000000000267805 */ /* 0x018fe2000001ff00 */
[----:B------:R-:W-:-:S07]  /*1ea30*/  IMAD.MOV.U32 R3, RZ, RZ, R15 ;  /* 0x000000ffff037224 */ /* 0x000fce00078e000f */
        /* <DEDUP_REMOVED lines=8> */
[C---:B-12---:R-:W-:Y:S02]  /*1eac0*/  @!P1 IMAD.WIDE R16, R11.reuse, 0x2, R12 ;  /* 0x000000020b109825 */ /* 0x046fe400078e020c */
        /* <DEDUP_REMOVED lines=32> */
.L_x_1379:
[----:B------:R-:W-:Y:S05]  /*1ecd0*/  BSYNC B0 ;  /* 0x0000000000007941 */ /* 0x000fea0003800000 */
.L_x_1378:
[----:B-1----:R-:W-:Y:S01]  /*1ece0*/  IADD3 R12, R101, -c[0x0][0x20], RZ ;  /* 0x80000800650c7a10 */ /* 0x002fe20007ffe0ff */
[----:B------:R-:W-:-:S04]  /*1ecf0*/  DEPBAR.LE SB0, 0x1 ;  /* 0x000080400000791a */ /* 0x000fc80000000000 */
[----:B--2---:R1:W2:Y:S04]  /*1ed00*/  LDL.64 R2, [R12+0x20] ;  /* 0x000020000c027983 */ /* 0x0042a80000100a00 */
[----:B-1----:R-:W3:Y:S01]  /*1ed10*/  LDL.64 R12, [R12+0x28] ;  /* 0x000028000c0c7983 */ /* 0x002ee20000100a00 */
[----:B------:R-:W-:Y:S03]  /*1ed20*/  WARPSYNC 0xffffffff ;  /* 0xffffffff00007948 */ /* 0x000fe60003800000 */
[----:B------:R-:W-:Y:S06]  /*1ed30*/  BAR.SYNC.DEFER_BLOCKING 0x0 ;  /* 0x0000000000007b1d */ /* 0x000fec0000010000 */
[----:B--2---:R1:W2:Y:S04]  /*1ed40*/  LD.E R15, [R2.64] ;  /* 0x00000004020f7980 */ /* 0x0042a8000c101900 */
[----:B---3--:R3:W4:Y:S01]  /*1ed50*/  LD.E.64 R22, [R12.64] ;  /* 0x000000040c167980 */ /* 0x008722000c101b00 */
[----:B------:R-:W-:Y:S01]  /*1ed60*/  SHF.R.S32.HI R16, RZ, 0x1f, R26 ;  /* 0x0000001fff107819 */ /* 0x000fe2000001141a */
[----:B-1---5:R-:W-:Y:S01]  /*1ed70*/  IMAD.MOV.U32 R2, RZ, RZ, R88 ;  /* 0x000000ffff027224 */ /* 0x022fe200078e0058 */
[----:B------:R-:W-:Y:S01]  /*1ed80*/  BSSY B1, `(.L_x_1380) ;  /* 0x00000e8000017945 */ /* 0x000fe20003800000 */
[----:B------:R-:W-:-:S02]  /*1ed90*/  IMAD.MOV.U32 R3, RZ, RZ, R82 ;  /* 0x000000ffff037224 */ /* 0x000fc400078e0052 */
[----:B------:R-:W-:Y:S01]  /*1eda0*/  IMAD.MOV.U32 R14, RZ, RZ, R76 ;  /* 0x000000ffff0e7224 */ /* 0x000fe200078e004c */
[----:B------:R-:W-:Y:S01]  /*1edb0*/  PRMT R124, R2, 0x7610, R124 ;  /* 0x00007610027c7816 */ /* 0x000fe2000000007c */
[----:B------:R-:W-:-:S03]  /*1edc0*/  IMAD.MOV.U32 R2, RZ, RZ, R83 ;  /* 0x000000ffff027224 */ /* 0x000fc600078e0053 */
[----:B------:R-:W-:Y:S02]  /*1edd0*/  PRMT R101, R101, 0x5410, R14 ;  /* 0x0000541065657816 */ /* 0x000fe4000000000e */
[----:B------:R-:W-:Y:S01]  /*1ede0*/  PRMT R122, R3, 0x5410, R2 ;  /* 0x00005410037a7816 */ /* 0x000fe20000000002 */
[----:B------:R-:W-:Y:S02]  /*1edf0*/  IMAD.MOV.U32 R3, RZ, RZ, R78 ;  /* 0x000000ffff037224 */ /* 0x000fe400078e004e */
[----:B------:R-:W-:-:S03]  /*1ee00*/  IMAD.MOV.U32 R2, RZ, RZ, R79 ;  /* 0x000000ffff027224 */ /* 0x000fc600078e004f */
[----:B------:R-:W-:Y:S02]  /*1ee10*/  PRMT R119, R3, 0x7610, R119 ;  /* 0x0000761003777816 */ /* 0x000fe40000000077 */
[----:B------:R-:W-:Y:S01]  /*1ee20*/  PRMT R120, R120, 0x5410, R2 ;  /* 0x0000541078787816 */ /* 0x000fe20000000002 */
[----:B---3--:R-:W-:Y:S02]  /*1ee30*/  IMAD.MOV.U32 R12, RZ, RZ, R89 ;  /* 0x000000ffff0c7224 */ /* 0x008fe400078e0059 */
[----:B------:R-:W-:-:S03]  /*1ee40*/  IMAD.SHL.U32 R13, R100, 0x40, RZ ;  /* 0x00000040640d7824 */ /* 0x000fc600078e00ff */
[----:B------:R-:W-:Y:S02]  /*1ee50*/  PRMT R124, R124, 0x5410, R12 ;  /* 0x000054107c7c7816 */ /* 0x000fe4000000000c */
[-C--:B------:R-:W-:Y:S02]  /*1ee60*/  LEA.HI R12, R16, R26.reuse, RZ, 0x3 ;  /* 0x0000001a100c7211 */ /* 0x080fe400078f18ff */
[----:B------:R-:W-:Y:S01]  /*1ee70*/  LOP3.LUT R2, R13, 0x1c0, RZ, 0xc0, !PT ;  /* 0x000001c00d027812 */ /* 0x000fe200078ec0ff */
[----:B------:R-:W-:Y:S01]  /*1ee80*/  IMAD.MOV.U32 R13, RZ, RZ, R77 ;  /* 0x000000ffff0d7224 */ /* 0x000fe200078e004d */
[----:B------:R-:W-:Y:S02]  /*1ee90*/  LOP3.LUT R12, R12, 0xfffffff8, RZ, 0xc0, !PT ;  /* 0xfffffff80c0c7812 */ /* 0x000fe400078ec0ff */
[----:B------:R-:W-:Y:S02]  /*1eea0*/  LEA.HI R16, R16, R26, RZ, 0x6 ;  /* 0x0000001a10107211 */ /* 0x000fe400078f30ff */
[----:B------:R-:W-:Y:S01]  /*1eeb0*/  PRMT R116, R116, 0x5410, R13 ;  /* 0x0000541074747816 */ /* 0x000fe2000000000d */
[----:B------:R-:W-:-:S02]  /*1eec0*/  IMAD.IADD R12, R26, 0x1, -R12 ;  /* 0x000000011a0c7824 */ /* 0x000fc400078e0a0c */
[----:B------:R-:W-:Y:S02]  /*1eed0*/  IMAD.SHL.U32 R14, R16, 0x8, RZ ;  /* 0x00000008100e7824 */ /* 0x000fe400078e00ff */
[----:B------:R-:W-:Y:S02]  /*1eee0*/  IMAD.SHL.U32 R3, R12, 0x8, RZ ;  /* 0x000000080c037824 */ /* 0x000fe400078e00ff */
[----:B------:R-:W-:-:S03]  /*1eef0*/  IMAD.MOV.U32 R12, RZ, RZ, R86 ;  /* 0x000000ffff0c7224 */ /* 0x000fc600078e0056 */
[----:B------:R-:W-:Y:S02]  /*1ef00*/  LOP3.LUT R3, R2, 0x38, R3, 0xf8, !PT ;  /* 0x0000003802037812 */ /* 0x000fe400078ef803 */
[----:B------:R-:W-:Y:S02]  /*1ef10*/  SHF.R.U32.HI R2, RZ, 0x3, R2 ;  /* 0x00000003ff027819 */ /* 0x000fe40000011602 */
[----:B------:R-:W-:Y:S01]  /*1ef20*/  PRMT R123, R12, 0x7610, R123 ;  /* 0x000076100c7b7816 */ /* 0x000fe2000000007b */
[----:B------:R-:W-:Y:S01]  /*1ef30*/  IMAD.MOV.U32 R12, RZ, RZ, R87 ;  /* 0x000000ffff0c7224 */ /* 0x000fe200078e0057 */
[----:B------:R-:W-:Y:S01]  /*1ef40*/  LOP3.LUT R13, R3, R2, RZ, 0x3c, !PT ;  /* 0x00000002030d7212 */ /* 0x000fe200078e3cff */
[----:B------:R-:W-:Y:S02]  /*1ef50*/  IMAD.MOV.U32 R3, RZ, RZ, R84 ;  /* 0x000000ffff037224 */ /* 0x000fe400078e0054 */
[----:B------:R-:W-:Y:S01]  /*1ef60*/  IMAD.MOV.U32 R2, RZ, RZ, R85 ;  /* 0x000000ffff027224 */ /* 0x000fe200078e0055 */
[----:B------:R-:W-:Y:S01]  /*1ef70*/  PRMT R123, R123, 0x5410, R12 ;  /* 0x000054107b7b7816 */ /* 0x000fe2000000000c */
[----:B------:R-:W-:Y:S01]  /*1ef80*/  IMAD.MOV.U32 R12, RZ, RZ, R81 ;  /* 0x000000ffff0c7224 */ /* 0x000fe200078e0051 */
[----:B------:R-:W-:Y:S01]  /*1ef90*/  LOP3.LUT R14, R13, 0xfffffe00, R14, 0xf8, !PT ;  /* 0xfffffe000d0e7812 */ /* 0x000fe200078ef80e */
        /* <DEDUP_REMOVED lines=8> */
[----:B--2---:R-:W-:-:S05]  /*1f020*/  IMAD R15, R15, -0x80, R27 ;  /* 0xffffff800f0f7824 */ /* 0x004fca00078e021b */
[----:B------:R-:W-:-:S04]  /*1f030*/  IMNMX R90, R15, 0x80, PT ;  /* 0x000000800f5a7817 */ /* 0x000fc80003800200 */
[----:B------:R-:W-:Y:S01]  /*1f040*/  ISETP.GE.AND P0, PT, R100, R90, PT ;  /* 0x0000005a6400720c */ /* 0x000fe20003f06270 */
[----:B----4-:R-:W-:-:S12]  /*1f050*/  IMAD.WIDE.U32 R22, R14, 0x2, R22 ;  /* 0x000000020e167825 */ /* 0x010fd800078e0016 */
[----:B------:R-:W-:Y:S05]  /*1f060*/  @P0 BRA `(.L_x_1381) ;  /* 0x00000b9000000947 */ /* 0x000fea0003800000 */
[----:B------:R-:W-:Y:S01]  /*1f070*/  ISETP.GE.AND P0, PT, R11, R29, PT ;  /* 0x0000001d0b00720c */ /* 0x000fe20003f06270 */
[----:B------:R-:W-:-:S12]  /*1f080*/  BSSY B0, `(.L_x_1382) ;  /* 0x000002c000007945 */ /* 0x000fd80003800000 */
[----:B------:R-:W-:Y:S05]  /*1f090*/  @P0 BRA `(.L_x_1383) ;  /* 0x000002a000000947 */ /* 0x000fea0003800000 */
[----:B------:R-:W2:Y:S01]  /*1f0a0*/  LD.E.128 R12, [R22.64] ;  /* 0x00000004160c7980 */ /* 0x000ea2000c101d00 */
[--C-:B------:R-:W-:Y:S01]  /*1f0b0*/  SHF.R.U64 R24, R24, 0x10, R25.reuse ;  /* 0x0000001018187819 */ /* 0x100fe20000001219 */
[--C-:B------:R-:W-:Y:S01]  /*1f0c0*/  HADD2.F32 R16, -RZ, R91.reuse.H1_H1 ;  /* 0x3000005bff107230 */ /* 0x100fe20000004100 */
[----:B------:R-:W-:Y:S02]  /*1f0d0*/  SHF.R.U32.HI R18, RZ, 0x10, R25 ;  /* 0x00000010ff127819 */ /* 0x000fe40000011619 */
[--C-:B------:R-:W-:Y:S01]  /*1f0e0*/  SHF.R.U64 R25, R20, 0x10, R21.reuse ;  /* 0x0000001014197819 */ /* 0x100fe20000001215 */
[----:B------:R-:W-:Y:S01]  /*1f0f0*/  HADD2.F32 R20, -RZ, R91.H0_H0 ;  /* 0x2000005bff147230 */ /* 0x000fe20000004100 */
[----:B------:R-:W-:Y:S01]  /*1f100*/  SHF.R.U32.HI R21, RZ, 0x10, R21 ;  /* 0x00000010ff157819 */ /* 0x000fe20000011615 */
[----:B------:R-:W-:Y:S02]  /*1f110*/  HADD2.F32 R26, -RZ, R18.H0_H0 ;  /* 0x20000012ff1a7230 */ /* 0x000fe40000004100 */
[----:B------:R-:W-:-:S02]  /*1f120*/  HADD2.F32 R25, -RZ, R25.H0_H0 ;  /* 0x20000019ff197230 */ /* 0x000fc40000004100 */
[----:B------:R-:W-:Y:S02]  /*1f130*/  HADD2.F32 R28, -RZ, R21.H0_H0 ;  /* 0x20000015ff1c7230 */ /* 0x000fe40000004100 */
[----:B------:R-:W-:Y:S02]  /*1f140*/  HADD2.F32 R24, -RZ, R24.H0_H0 ;  /* 0x20000018ff187230 */ /* 0x000fe40000004100 */
[--C-:B--2---:R-:W-:Y:S02]  /*1f150*/  HADD2.F32 R2, -RZ, R15.reuse.H1_H1 ;  /* 0x3000000fff027230 */ /* 0x104fe40000004100 */
[----:B------:R-:W-:Y:S02]  /*1f160*/  HADD2.F32 R17, -RZ, R15.H0_H0 ;  /* 0x2000000fff117230 */ /* 0x000fe40000004100 */
[--C-:B------:R-:W-:Y:S01]  /*1f170*/  HADD2.F32 R3, -RZ, R12.reuse.H1_H1 ;  /* 0x3000000cff037230 */ /* 0x100fe20000004100 */
[C---:B------:R-:W-:Y:S01]  /*1f180*/  FMUL.FTZ R21, R2.reuse, R28 ;  /* 0x0000001c02157220 */ /* 0x040fe20000410000 */
[----:B------:R-:W-:Y:S01]  /*1f190*/  HADD2.F32 R19, -RZ, R12.H0_H0 ;  /* 0x2000000cff137230 */ /* 0x000fe20000004100 */
[-C--:B------:R-:W-:Y:S01]  /*1f1a0*/  FMUL.FTZ R2, R2, R26.reuse ;  /* 0x0000001a02027220 */ /* 0x080fe20000410000 */
[--C-:B------:R-:W-:Y:S01]  /*1f1b0*/  HADD2.F32 R18, -RZ, R14.reuse.H0_H0 ;  /* 0x2000000eff127230 */ /* 0x100fe20000004100 */
[C---:B------:R-:W-:Y:S01]  /*1f1c0*/  FFMA.FTZ R26, R17.reuse, R26, -R21 ;  /* 0x0000001a111a7223 */ /* 0x040fe20000010815 */
[--C-:B------:R-:W-:Y:S01]  /*1f1d0*/  HADD2.F32 R15, -RZ, R13.reuse.H0_H0 ;  /* 0x2000000dff0f7230 */ /* 0x100fe20000004100 */
[----:B------:R-:W-:Y:S01]  /*1f1e0*/  FFMA.FTZ R21, R17, R28, R2 ;  /* 0x0000001c11157223 */ /* 0x000fe20000010002 */
[----:B------:R-:W-:Y:S01]  /*1f1f0*/  HADD2.F32 R12, -RZ, R13.H1_H1 ;  /* 0x3000000dff0c7230 */ /* 0x000fe20000004100 */
[C---:B------:R-:W-:Y:S01]  /*1f200*/  FMUL.FTZ R27, R3.reuse, R20 ;  /* 0x00000014031b7220 */ /* 0x040fe20000410000 */
[----:B------:R-:W-:Y:S01]  /*1f210*/  HADD2.F32 R14, -RZ, R14.H1_H1 ;  /* 0x3000000eff0e7230 */ /* 0x000fe20000004100 */
[-C--:B------:R-:W-:Y:S01]  /*1f220*/  FMUL.FTZ R13, R3, R16.reuse ;  /* 0x00000010030d7220 */ /* 0x080fe20000410000 */
[--C-:B------:R-:W-:Y:S01]  /*1f230*/  HADD2.F32 R2, -RZ, R92.reuse.H0_H0 ;  /* 0x2000005cff027230 */ /* 0x100fe20000004100 */
[C---:B------:R-:W-:Y:S01]  /*1f240*/  FFMA.FTZ R27, R19.reuse, R16, -R27 ;  /* 0x00000010131b7223 */ /* 0x040fe2000001081b */
[----:B------:R-:W-:Y:S01]  /*1f250*/  HADD2.F32 R3, -RZ, R92.H1_H1 ;  /* 0x3000005cff037230 */ /* 0x000fe20000004100 */
[----:B------:R-:W-:-:S02]  /*1f260*/  FFMA.FTZ R19, R19, R20, R13 ;  /* 0x0000001413137223 */ /* 0x000fc4000001000d */
[C---:B------:R-:W-:Y:S02]  /*1f270*/  FMUL.FTZ R17, R14.reuse, R2 ;  /* 0x000000020e117220 */ /* 0x040fe40000410000 */
[----:B------:R-:W-:Y:S02]  /*1f280*/  FMUL.FTZ R14, R14, R3 ;  /* 0x000000030e0e7220 */ /* 0x000fe40000410000 */
[C---:B------:R-:W-:Y:S02]  /*1f290*/  FMUL.FTZ R16, R12.reuse, R25 ;  /* 0x000000190c107220 */ /* 0x040fe40000410000 */
[----:B------:R-:W-:Y:S01]  /*1f2a0*/  FMUL.FTZ R13, R12, R24 ;  /* 0x000000180c0d7220 */ /* 0x000fe20000410000 */
[----:B------:R-:W-:Y:S01]  /*1f2b0*/  F2FP.PACK_AB R12, R19, R27 ;  /* 0x0000001b130c723e */ /* 0x000fe200000000ff */
[C---:B------:R-:W-:Y:S02]  /*1f2c0*/  FFMA.FTZ R14, R18.reuse, R2, R14 ;  /* 0x00000002120e7223 */ /* 0x040fe4000001000e */
[----:B------:R-:W-:-:S02]  /*1f2d0*/  FFMA.FTZ R3, R18, R3, -R17 ;  /* 0x0000000312037223 */ /* 0x000fc40000010811 */
[C---:B------:R-:W-:Y:S02]  /*1f2e0*/  FFMA.FTZ R2, R15.reuse, R24, -R16 ;  /* 0x000000180f027223 */ /* 0x040fe40000010810 */
[----:B------:R-:W-:Y:S01]  /*1f2f0*/  FFMA.FTZ R13, R15, R25, R13 ;  /* 0x000000190f0d7223 */ /* 0x000fe2000001000d */
[----:B------:R-:W-:Y:S02]  /*1f300*/  F2FP.PACK_AB R15, R21, R26 ;  /* 0x0000001a150f723e */ /* 0x000fe400000000ff */
[----:B------:R-:W-:Y:S02]  /*1f310*/  F2FP.PACK_AB R14, R14, R3 ;  /* 0x000000030e0e723e */ /* 0x000fe400000000ff */
[----:B------:R-:W-:-:S05]  /*1f320*/  F2FP.PACK_AB R13, R13, R2 ;  /* 0x000000020d0d723e */ /* 0x000fca00000000ff */
[----:B------:R1:W-:Y:S02]  /*1f330*/  ST.E.128 [R22.64], R12 ;  /* 0x0000000c16007985 */ /* 0x0003e4000c101d04 */
.L_x_1383:
[----:B------:R-:W-:Y:S05]  /*1f340*/  BSYNC B0 ;  /* 0x0000000000007941 */ /* 0x000fea0003800000 */
.L_x_1382:
[----:B------:R-:W-:Y:S01]  /*1f350*/  IADD3 R2, R11, 0x20, RZ ;  /* 0x000000200b027810 */ /* 0x000fe20007ffe0ff */
[----:B------:R-:W-:Y:S03]  /*1f360*/  BSSY B0, `(.L_x_1384) ;  /* 0x000002d000007945 */ /* 0x000fe60003800000 */
[----:B------:R-:W-:-:S13]  /*1f370*/  ISETP.GE.AND P0, PT, R2, R29, PT ;  /* 0x0000001d0200720c */ /* 0x000fda0003f06270 */
[----:B------:R-:W-:Y:S05]  /*1f380*/  @P0 BRA `(.L_x_1385) ;  /* 0x000002a000000947 */ /* 0x000fea0003800000 */
[----:B-1----:R-:W2:Y:S01]  /*1f390*/  LD.E.128 R12, [R22.64+0x4000] ;  /* 0x00400004160c7980 */ /* 0x002ea2000c101d00 */
[----:B------:R-:W-:Y:S01]  /*1f3a0*/  SHF.R.U32.HI R21, RZ, 0x10, R31 ;  /* 0x00000010ff157819 */ /* 0x000fe2000001161f */
[--C-:B------:R-:W-:Y:S01]  /*1f3b0*/  HADD2.F32 R16, -RZ, R93.reuse.H1_H1 ;  /* 0x3000005dff107230 */ /* 0x100fe20000004100 */
[--C-:B------:R-:W-:Y:S01]  /*1f3c0*/  SHF.R.U32.HI R18, RZ, 0x10, R33.reuse ;  /* 0x00000010ff127819 */ /* 0x100fe20000011621 */
[----:B------:R-:W-:Y:S01]  /*1f3d0*/  HADD2.F32 R20, -RZ, R93.H0_H0 ;  /* 0x2000005dff147230 */ /* 0x000fe20000004100 */
[----:B------:R-:W-:Y:S01]  /*1f3e0*/  SHF.R.U64 R24, R32, 0x10, R33 ;  /* 0x0000001020187819 */ /* 0x000fe20000001221 */
[----:B------:R-:W-:Y:S01]  /*1f3f0*/  HADD2.F32 R28, -RZ, R21.H0_H0 ;  /* 0x20000015ff1c7230 */ /* 0x000fe20000004100 */
[----:B------:R-:W-:Y:S01]  /*1f400*/  SHF.R.U64 R25, R30, 0x10, R31 ;  /* 0x000000101e197819 */ /* 0x000fe2000000121f */
[----:B------:R-:W-:Y:S02]  /*1f410*/  HADD2.F32 R26, -RZ, R18.H0_H0 ;  /* 0x20000012ff1a7230 */ /* 0x000fe40000004100 */
[----:B------:R-:W-:-:S02]  /*1f420*/  HADD2.F32 R24, -RZ, R24.H0_H0 ;  /* 0x20000018ff187230 */ /* 0x000fc40000004100 */
        /* <DEDUP_REMOVED lines=31> */
[----:B------:R1:W-:Y:S02]  /*1f620*/  ST.E.128 [R22.64+0x4000], R12 ;  /* 0x0040000c16007985 */ /* 0x0003e4000c101d04 */
.L_x_1385:
[----:B------:R-:W-:Y:S05]  /*1f630*/  BSYNC B0 ;  /* 0x0000000000007941 */ /* 0x000fea0003800000 */
.L_x_1384:
        /* <DEDUP_REMOVED lines=46> */
.L_x_1387:
[----:B------:R-:W-:Y:S05]  /*1f920*/  BSYNC B0 ;  /* 0x0000000000007941 */ /* 0x000fea0003800000 */
.L_x_1386:
[----:B------:R-:W-:-:S04]  /*1f930*/  IADD3 R2, R11, 0x60, RZ ;  /* 0x000000600b027810 */ /* 0x000fc80007ffe0ff */
[----:B------:R-:W-:-:S13]  /*1f940*/  ISETP.GE.AND P0, PT, R2, R29, PT ;  /* 0x0000001d0200720c */ /* 0x000fda0003f06270 */
[----:B------:R-:W-:Y:S05]  /*1f950*/  @P0 BRA `(.L_x_1381) ;  /* 0x000002a000000947 */ /* 0x000fea0003800000 */
[----:B-1----:R-:W2:Y:S01]  /*1f960*/  LD.E.128 R12, [R22.64+0xc000] ;  /* 0x00c00004160c7980 */ /* 0x002ea2000c101d00 */
[----:B------:R-:W-:Y:S01]  /*1f970*/  SHF.R.U32.HI R21, RZ, 0x10, R43 ;  /* 0x00000010ff157819 */ /* 0x000fe2000001162b */
[----:B------:R-:W-:Y:S01]  /*1f980*/  HADD2.F32 R16, -RZ, R99.H0_H0 ;  /* 0x20000063ff107230 */ /* 0x000fe20000004100 */
        /* <DEDUP_REMOVED lines=39> */
.L_x_1381:
[----:B------:R-:W-:Y:S05]  /*1fc00*/  BSYNC B1 ;  /* 0x0000000000017941 */ /* 0x000fea0003800000 */
.L_x_1380:
[----:B------:R-:W-:Y:S01]  /*1fc10*/  IADD3 R2, R100, 0x20, RZ ;  /* 0x0000002064027810 */ /* 0x000fe20007ffe0ff */
[----:B------:R-:W-:Y:S03]  /*1fc20*/  BSSY B1, `(.L_x_1388) ;  /* 0x00000bc000017945 */ /* 0x000fe60003800000 */
[----:B------:R-:W-:-:S13]  /*1fc30*/  ISETP.GE.AND P0, PT, R2, R90, PT ;  /* 0x0000005a0200720c */ /* 0x000fda0003f06270 */
[----:B------:R-:W-:Y:S05]  /*1fc40*/  @P0 BRA `(.L_x_1389) ;  /* 0x00000b9000000947 */ /* 0x000fea0003800000 */
[----:B------:R-:W-:Y:S01]  /*1fc50*/  ISETP.GE.AND P0, PT, R11, R29, PT ;  /* 0x0000001d0b00720c */ /* 0x000fe20003f06270 */
[----:B------:R-:W-:-:S12]  /*1fc60*/  BSSY B0, `(.L_x_1390) ;  /* 0x000002c000007945 */ /* 0x000fd80003800000 */
        /* <DEDUP_REMOVED lines=26> */
[----:B------:R-:W-:Y:S01]  /*1fe10*/  HADD2.F32 R2, -RZ, R98.H1_H1 ;  /* 0x30000062ff027230 */ /* 0x000fe20000004100 */
        /* <DEDUP_REMOVED lines=16> */
.L_x_1391:
[----:B------:R-:W-:Y:S05]  /*1ff20*/  BSYNC B0 ;  /* 0x0000000000007941 */ /* 0x000fea0003800000 */
.L_x_1390:
        /* <DEDUP_REMOVED lines=46> */
.L_x_1393:
[----:B------:R-:W-:Y:S05]  /*20210*/  BSYNC B0 ;  /* 0x0000000000007941 */ /* 0x000fea0003800000 */
.L_x_1392:
        /* <DEDUP_REMOVED lines=46> */
.L_x_1395:
[----:B------:R-:W-:Y:S05]  /*20500*/  BSYNC B0 ;  /* 0x0000000000007941 */ /* 0x000fea0003800000 */
.L_x_1394:
        /* <DEDUP_REMOVED lines=45> */
.L_x_1389:
[----:B------:R-:W-:Y:S05]  /*207e0*/  BSYNC B1 ;  /* 0x0000000000017941 */ /* 0x000fea0003800000 */
.L_x_1388:
        /* <DEDUP_REMOVED lines=49> */
.L_x_1399:
[----:B------:R-:W-:Y:S05]  /*20b00*/  BSYNC B0 ;  /* 0x0000000000007941 */ /* 0x000fea0003800000 */
.L_x_1398:
        /* <DEDUP_REMOVED lines=46> */
.L_x_1401:
[----:B------:R-:W-:Y:S05]  /*20df0*/  BSYNC B0 ;  /* 0x0000000000007941 */ /* 0x000fea0003800000 */
.L_x_1400:
        /* <DEDUP_REMOVED lines=31> */
[----:B------:R-:W-:Y:S01]  /*20ff0*/  HADD2.F32 R3, -RZ, R116.H0_H0 ;  /* 0x20000074ff037230 */ /* 0x000fe20000004100 */
        /* <DEDUP_REMOVED lines=14> */
.L_x_1403:
[----:B------:R-:W-:Y:S05]  /*210e0*/  BSYNC B0 ;  /* 0x0000000000007941 */ /* 0x000fea0003800000 */
.L_x_1402:
[----:B------:R-:W-:-:S04]  /*210f0*/  IADD3 R2, R11, 0x60, RZ ;  /* 0x000000600b027810 */ /* 0x000fc80007ffe0ff */
[----:B------:R-:W-:-:S13]  /*21100*/  ISETP.GE.AND P0, PT, R2, R29, PT ;  /* 0x0000001d0200720c */ /* 0x000fda0003f06270 */
[----:B------:R-:W-:Y:S05]  /*21110*/  @P0 BRA `(.L_x_1397) ;  /* 0x000002a000000947 */ /* 0x000fea0003800000 */
[----:B-1----:R-:W2:Y:S01]  /*21120*/  LD.E.128 R12, [R22.64+0xe000] ;  /* 0x00e00004160c7980 */ /* 0x002ea2000c101d00 */
[----:B------:R-:W-:Y:S01]  /*21130*/  SHF.R.U32.HI R21, RZ, 0x10, R75 ;  /* 0x00000010ff157819 */ /* 0x000fe2000001164b */
[----:B------:R-:W-:Y:S01]  /*21140*/  HADD2.F32 R16, -RZ, R118.H0_H0 ;  /* 0x20000076ff107230 */ /* 0x000fe20000004100 */
[--C-:B------:R-:W-:Y:S01]  /*21150*/  SHF.R.U32.HI R18, RZ, 0x10, R73.reuse ;  /* 0x00000010ff127819 */ /* 0x100fe20000011649 */
[----:B------:R-:W-:Y:S01]  /*21160*/  HADD2.F32 R20, -RZ, R117.H1_H1 ;  /* 0x30000075ff147230 */ /* 0x000fe20000004100 */
        /* <DEDUP_REMOVED lines=37> */
.L_x_1397:
[----:B------:R-:W-:Y:S05]  /*213c0*/  BSYNC B1 ;  /* 0x0000000000017941 */ /* 0x000fea0003800000 */
.L_x_1396:
[----:B------:R-:W-:Y:S01]  /*213d0*/  IADD3 R2, R100, 0x60, RZ ;  /* 0x0000006064027810 */ /* 0x000fe20007ffe0ff */
[----:B------:R-:W-:-:S03]  /*213e0*/  IMAD.MOV.U32 R3, RZ, RZ, 0x0 ;  /* 0x00000000ff037424 */ /* 0x000fc600078e00ff */
[----:B------:R-:W-:Y:S01]  /*213f0*/  ISETP.GE.AND P0, PT, R2, R90, PT ;  /* 0x0000005a0200720c */ /* 0x000fe20003f06270 */
[----:B------:R-:W-:-:S12]  /*21400*/  IMAD.MOV.U32 R2, RZ, RZ, R146 ;  /* 0x000000ffff027224 */ /* 0x000fd800078e0092 */
[----:B------:R-:W-:Y:S05]  /*21410*/  @P0 RET.REL.NODEC R2 `(_ZN7cutlass13device_kernelIN5flash19enable_sm80_to_sm89INS1_16FlashAttnFwdSm80INS1_25CollectiveMainloopFwdSm80ILi8ELi1ELb0EN4cute5tupleIJNS5_1CILi128EEENS7_ILi48EEENS7_ILi256EEEEEELi256ENS_6half_tEfNS_4arch4Sm80ELb0ELb1ELb1ELb1ELb1ELb1ELb1ELb0EEENS1_21CollectiveEpilogueFwdINS6_IJS8_SA_S9_EEENS6_IJNS7_ILi1EEESI_SI_EEESC_SE_Li256ELb1ELb1ELb0ELb0EEENS1_19SingleTileSchedulerILb1ELb0ELb1ELi128EEEEEEEEEvNT_6ParamsE) ;  /* 0xfffdebe002000950 */ /* 0x000fea0003c3ffff */
        /* <DEDUP_REMOVED lines=28> */
[----:B------:R-:W-:Y:S01]  /*215e0*/  HADD2.F32 R2, -RZ, R115.H0_H0 ;  /* 0x20000073ff027230 */ /* 0x000fe20000004100 */
        /* <DEDUP_REMOVED lines=16> */
.L_x_1405:
[----:B------:R-:W-:Y:S05]  /*216f0*/  BSYNC B0 ;  /* 0x0000000000007941 */ /* 0x000fea0003800000 */
.L_x_1404:
[----:B------:R-:W-:Y:S01]  /*21700*/  IADD3 R2, R11, 0x20, RZ ;  /* 0x000000200b027810 */ /* 0x000fe20007ffe0ff */
[----:B------:R-:W-:Y:S03]  /*21710*/  BSSY B0, `(.L_x_1406) ;  /* 0x000002d000007945 */ /* 0x000fe60003800000 */
        /* <DEDUP_REMOVED lines=44> */
.L_x_1407:
[----:B------:R-:W-:Y:S05]  /*219e0*/  BSYNC B0 ;  /* 0x0000000000007941 */ /* 0x000fea0003800000 */
.L_x_1406:
        /* <DEDUP_REMOVED lines=46> */
.L_x_1409:
[----:B------:R-:W-:Y:S05]  /*21cd0*/  BSYNC B0 ;  /* 0x0000000000007941 */ /* 0x000fea0003800000 */
.L_x_1408:
[----:B------:R-:W-:Y:S01]  /*21ce0*/  IADD3 R11, R11, 0x60, RZ ;  /* 0x000000600b0b7810 */ /* 0x000fe20007ffe0ff */
[----:B------:R-:W-:Y:S02]  /*21cf0*/  IMAD.MOV.U32 R2, RZ, RZ, R146 ;  /* 0x000000ffff027224 */ /* 0x000fe400078e0092 */
[----:B------:R-:W-:Y:S01]  /*21d00*/  IMAD.MOV.U32 R3, RZ, RZ, 0x0 ;  /* 0x00000000ff037424 */ /* 0x000fe200078e00ff */
[----:B------:R-:W-:-:S13]  /*21d10*/  ISETP.GE.AND P0, PT, R11, R29, PT ;  /* 0x0000001d0b00720c */ /* 0x000fda0003f06270 */
[----:B------:R-:W-:Y:S05]  /*21d20*/  @P0 RET.REL.NODEC R2 `(_ZN7cutlass13device_kernelIN5flash19enable_sm80_to_sm89INS1_16FlashAttnFwdSm80INS1_25CollectiveMainloopFwdSm80ILi8ELi1ELb0EN4cute5tupleIJNS5_1CILi128EEENS7_ILi48EEENS7_ILi256EEEEEELi256ENS_6half_tEfNS_4arch4Sm80ELb0ELb1ELb1ELb1ELb1ELb1ELb1ELb0EEENS1_21CollectiveEpilogueFwdINS6_IJS8_SA_S9_EEENS6_IJNS7_ILi1EEESI_SI_EEESC_SE_Li256ELb1ELb1ELb0ELb0EEENS1_19SingleTileSchedulerILb1ELb0ELb1ELi128EEEEEEEEEvNT_6ParamsE) ;  /* 0xfffde2d002000950 */ /* 0x000fea0003c3ffff */
        /* <DEDUP_REMOVED lines=14> */
[CC--:B------:R-:W-:Y:S01]  /*21e10*/  FMUL.FTZ R20, R2.reuse, R27.reuse ;  /* 0x0000001b02147220 */ /* 0x0c0fe20000410000 */
[----:B------:R-:W-:Y:S01]  /*21e20*/  HADD2.F32 R18, -RZ, R12.H0_H0 ;  /* 0x2000000cff127230 */ /* 0x000fe20000004100 */
[-C--:B------:R-:W-:Y:S01]  /*21e30*/  FMUL.FTZ R2, R2, R26.reuse ;  /* 0x0000001a02027220 */ /* 0x080fe20000410000 */
[--C-:B------:R-:W-:Y:S01]  /*21e40*/  HADD2.F32 R15, -RZ, R14.reuse.H0_H0 ;  /* 0x2000000eff0f7230 */ /* 0x100fe20000004100 */
[C---:B------:R-:W-:Y:S01]  /*21e50*/  FFMA.FTZ R26, R17.reuse, R26, -R20 ;  /* 0x0000001a111a7223 */ /* 0x040fe20000010814 */
[--C-:B------:R-:W-:Y:S01]  /*21e60*/  HADD2.F32 R12, -RZ, R13.reuse.H0_H0 ;  /* 0x2000000dff0c7230 */ /* 0x100fe20000004100 */
[----:B------:R-:W-:Y:S01]  /*21e70*/  FFMA.FTZ R20, R17, R27, R2 ;  /* 0x0000001b11147223 */ /* 0x000fe20000010002 */
[----:B------:R-:W-:Y:S01]  /*21e80*/  HADD2.F32 R11, -RZ, R13.H1_H1 ;  /* 0x3000000dff0b7230 */ /* 0x000fe20000004100 */
[CC--:B------:R-:W-:Y:S01]  /*21e90*/  FMUL.FTZ R25, R3.reuse, R19.reuse ;  /* 0x0000001303197220 */ /* 0x0c0fe20000410000 */
        /* <DEDUP_REMOVED lines=9> */
[----:B------:R-:W-:Y:S02]  /*21f30*/  FMUL.FTZ R13, R11, R21 ;  /* 0x000000150b0d7220 */ /* 0x000fe40000410000 */
[C---:B------:R-:W-:Y:S02]  /*21f40*/  FFMA.FTZ R14, R15.reuse, R2, R14 ;  /* 0x000000020f0e7223 */ /* 0x040fe4000001000e */
[----:B------:R-:W-:Y:S01]  /*21f50*/  FFMA.FTZ R3, R15, R3, -R17 ;  /* 0x000000030f037223 */ /* 0x000fe20000010811 */
[----:B------:R-:W-:Y:S01]  /*21f60*/  F2FP.PACK_AB R15, R20, R26 ;  /* 0x0000001a140f723e */ /* 0x000fe200000000ff */
[----:B------:R-:W-:-:S02]  /*21f70*/  FFMA.FTZ R2, R12, R21, -R16 ;  /* 0x000000150c027223 */ /* 0x000fc40000010810 */
[----:B------:R-:W-:Y:S01]  /*21f80*/  FFMA.FTZ R13, R12, R24, R13 ;  /* 0x000000180c0d7223 */ /* 0x000fe2000001000d */
[----:B------:R-:W-:Y:S02]  /*21f90*/  F2FP.PACK_AB R14, R14, R3 ;  /* 0x000000030e0e723e */ /* 0x000fe400000000ff */
[----:B------:R-:W-:Y:S02]  /*21fa0*/  F2FP.PACK_AB R12, R18, R25 ;  /* 0x00000019120c723e */ /* 0x000fe400000000ff */
[----:B------:R-:W-:Y:S02]  /*21fb0*/  F2FP.PACK_AB R13, R13, R2 ;  /* 0x000000020d0d723e */ /* 0x000fe400000000ff */
[----:B------:R-:W-:Y:S02]  /*21fc0*/  MOV R2, R146 ;  /* 0x0000009200027202 */ /* 0x000fe40000000f00 */
[----:B------:R-:W-:Y:S01]  /*21fd0*/  MOV R3, 0x0 ;  /* 0x0000000000037802 */ /* 0x000fe20000000f00 */
[----:B------:R1:W-:Y:S03]  /*21fe0*/  ST.E.128 [R22.64+0xf000], R12 ;  /* 0x00f0000c16007985 */ /* 0x0003e6000c101d04 */
[----:B------:R-:W-:Y:S05]  /*21ff0*/  RET.REL.NODEC R2 `(_ZN7cutlass13device_kernelIN5flash19enable_sm80_to_sm89INS1_16FlashAttnFwdSm80INS1_25CollectiveMainloopFwdSm80ILi8ELi1ELb0EN4cute5tupleIJNS5_1CILi128EEENS7_ILi48EEENS7_ILi256EEEEEELi256ENS_6half_tEfNS_4arch4Sm80ELb0ELb1ELb1ELb1ELb1ELb1ELb1ELb0EEENS1_21CollectiveEpilogueFwdINS6_IJS8_SA_S9_EEENS6_IJNS7_ILi1EEESI_SI_EEESC_SE_Li256ELb1ELb1ELb0ELb0EEENS1_19SingleTileSchedulerILb1ELb0ELb1ELi128EEEEEEEEEvNT_6ParamsE) ;  /* 0xfffde00002007950 */ /* 0x000fea0003c3ffff */
.L_x_1364:
        /* <DEDUP_REMOVED lines=9> */
[C---:B------:R-:W-:Y:S02]  /*22090*/  IMAD R17, R2.reuse, R14, R15 ;  /* 0x0000000e02117224 */ /* 0x040fe400078e020f */
[----:B------:R-:W-:-:S04]  /*220a0*/  IMAD.WIDE.U32 R14, R2, R11, RZ ;  /* 0x0000000b020e7225 */ /* 0x000fc800078e00ff */
[----:B------:R-:W-:Y:S01]  /*220b0*/  IMAD.WIDE.U32 R18, R12, R11, RZ ;  /* 0x0000000b0c127225 */ /* 0x000fe200078e00ff */
[----:B------:R-:W-:-:S03]  /*220c0*/  IADD3 R15, R15, R17, RZ ;  /* 0x000000110f0f7210 */ /* 0x000fc60007ffe0ff */
[----:B------:R-:W-:Y:S01]  /*220d0*/  IMAD R13, R13, R16, RZ ;  /* 0x000000100d0d7224 */ /* 0x000fe200078e02ff */
[----:B------:R-:W-:Y:S01]  /*220e0*/  IADD3 R19, R19, R24, RZ ;  /* 0x0000001813137210 */ /* 0x000fe20007ffe0ff */
[----:B------:R-:W-:Y:S02]  /*220f0*/  IMAD R11, R3, R16, RZ ;  /* 0x00000010030b7224 */ /* 0x000fe400078e02ff */
[----:B------:R-:W-:-:S04]  /*22100*/  IMAD.WIDE.U32 R14, R16, R2, R14 ;  /* 0x00000002100e7225 */ /* 0x000fc800078e000e */
[----:B------:R-:W-:-:S04]  /*22110*/  IMAD.WIDE.U32 R18, R16, R12, R18 ;  /* 0x0000000c10127225 */ /* 0x000fc800078e0012 */
[----:B------:R-:W-:Y:S01]  /*22120*/  IMAD R3, R12, R28, R13 ;  /* 0x0000001c0c037224 */ /* 0x000fe200078e020d */
[----:B------:R-:W-:Y:S01]  /*22130*/  LEA R24, P1, R18, R22, 0x1 ;  /* 0x0000001612187211 */ /* 0x000fe200078208ff */
[----:B------:R-:W-:Y:S01]  /*22140*/  IMAD R2, R2, R28, R11 ;  /* 0x0000001c02027224 */ /* 0x000fe200078e020b */
[----:B------:R-:W-:Y:S02]  /*22150*/  LEA R28, P0, R14, R20, 0x1 ;  /* 0x000000140e1c7211 */ /* 0x000fe400078008ff */
[----:B------:R-:W-:Y:S02]  /*22160*/  IADD3 R3, R19, R3, RZ ;  /* 0x0000000313037210 */ /* 0x000fe40007ffe0ff */
[----:B------:R-:W-:Y:S02]  /*22170*/  IADD3 R2, R15, R2, RZ ;  /* 0x000000020f027210 */ /* 0x000fe40007ffe0ff */
[----:B------:R-:W-:Y:S02]  /*22180*/  LEA.HI.X R18, R18, R23, R3, 0x1, P1 ;  /* 0x0000001712127211 */ /* 0x000fe400008f0c03 */
[----:B------:R-:W-:Y:S01]  /*22190*/  LEA.HI.X R19, R14, R21, R2, 0x1, P0 ;  /* 0x000000150e137211 */ /* 0x000fe200000f0c02 */
[----:B------:R-:W-:Y:S05]  /*221a0*/  BRA.DIV ~URZ, `(.L_x_1410) ;  /* 0x000051e27f007947 */ /* 0x000fea000b800000 */
[----:B------:R1:W2:Y:S02]  /*221b0*/  SHFL.IDX PT, R11, R18, RZ, 0x181f ;  /* 0x00181fff120b7589 */ /* 0x0002a400000e0000 */
.L_x_1446:
[----:B------:R-:W-:Y:S05]  /*221c0*/  BRA.DIV ~URZ, `(.L_x_1411) ;  /* 0x000052427f007947 */ /* 0x000fea000b800000 */
[----:B------:R3:W4:Y:S01]  /*221d0*/  SHFL.IDX PT, R12, R24, RZ, 0x181f ;  /* 0x00181fff180c7589 */ /* 0x00072200000e0000 */
[----:B--2---:R-:W-:-:S03]  /*221e0*/  MOV R13, R11 ;  /* 0x0000000b000d7202 */ /* 0x004fc60000000f00 */
[----:B------:R3:W2:Y:S04]  /*221f0*/  SHFL.IDX PT, R14, R19, RZ, 0x181f ;  /* 0x00181fff130e7589 */ /* 0x0006a800000e0000 */
[----:B------:R3:W1:Y:S02]  /*22200*/  SHFL.IDX PT, R3, R28, RZ, 0x181f ;  /* 0x00181fff1c037589 */ /* 0x00066400000e0000 */
.L_x_1447:
        /* <DEDUP_REMOVED lines=14> */
[----:B------:R-:W-:-:S02]  /*222f0*/  CS2R R20, SRZ ;  /* 0x0000000000147805 */ /* 0x000fc4000001ff00 */
[----:B------:R-:W-:Y:S01]  /*22300*/  IMAD.IADD R52, R26, 0x1, -R2 ;  /* 0x000000011a347824 */ /* 0x000fe200078e0a02 */
[----:B-1----:R-:W-:Y:S01]  /*22310*/  MOV R2, R3 ;  /* 0x0000000300027202 */ /* 0x002fe20000000f00 */
[----:B--2---:R-:W-:Y:S02]  /*22320*/  IMAD.MOV.U32 R3, RZ, RZ, R14 ;  /* 0x000000ffff037224 */ /* 0x004fe400078e000e */
        /* <DEDUP_REMOVED lines=8> */
[----:B------:R-:W-:Y:S01]  /*223b0*/  CS2R R20, SRZ ;  /* 0x0000000000147805 */ /* 0x000fe2000001ff00 */
[----:B------:R-:W-:Y:S01]  /*223c0*/  CS2R R46, SRZ ;  /* 0x00000000002e7805 */ /* 0x000fe2000001ff00 */
[----:B------:R-:W-:Y:S01]  /*223d0*/  CS2R R44, SRZ ;  /* 0x00000000002c7805 */ /* 0x000fe2000001ff00 */
[----:B------:R-:W-:Y:S01]  /*223e0*/  CS2R R42, SRZ ;  /* 0x00000000002a7805 */ /* 0x000fe2000001ff00 */
[----:B------:R-:W-:-:S05]  /*223f0*/  CS2R R40, SRZ ;  /* 0x0000000000287805 */ /* 0x000fca000001ff00 */
[----:B----4-:R-:W-:Y:S02]  /*22400*/  @!P1 IMAD.WIDE R16, R54, 0x2, R12 ;  /* 0x0000000236109825 */ /* 0x010fe400078e020c */
[----:B------:R-:W-:-:S03]  /*22410*/  @!P0 SHF.R.S32.HI R11, RZ, 0x1f, R14 ;  /* 0x0000001fff0b8819 */ /* 0x000fc6000001140e */
[----:B------:R1:W5:Y:S01]  /*22420*/  @!P1 LD.E.128 R32, [R16.64] ;  /* 0x0000000410209980 */ /* 0x000362000c101d00 */
[----:B------:R-:W-:-:S04]  /*22430*/  @!P0 LEA.HI R11, R11, R14, RZ, 0x3 ;  /* 0x0000000e0b0b8211 */ /* 0x000fc800078f18ff */
[----:B------:R-:W-:-:S05]  /*22440*/  @!P0 LOP3.LUT R11, R11, 0xfffffff8, RZ, 0xc0, !PT ;  /* 0xfffffff80b0b8812 */ /* 0x000fca00078ec0ff */
[----:B------:R-:W-:-:S04]  /*22450*/  @!P0 IMAD.WIDE R14, R11, 0x2, R12 ;  /* 0x000000020b0e8825 */ /* 0x000fc800078e020c */
[--C-:B------:R-:W-:Y:S01]  /*22460*/  @!P0 IMAD.WIDE R12, R11, 0x2, R2.reuse ;  /* 0x000000020b0c8825 */ /* 0x100fe200078e0202 */
[----:B------:R1:W5:Y:S03]  /*22470*/  @!P0 LD.E.128 R44, [R14.64] ;  /* 0x000000040e2c8980 */ /* 0x000366000c101d00 */
[----:B------:R-:W-:Y:S01]  /*22480*/  @!P1 IMAD.WIDE R2, R54, 0x2, R2 ;  /* 0x0000000236029825 */ /* 0x000fe200078e0202 */
[----:B------:R1:W5:Y:S04]  /*22490*/  @!P0 LD.E.128 R40, [R12.64] ;  /* 0x000000040c288980 */ /* 0x000368000c101d00 */
[----:B------:R1:W5:Y:S02]  /*224a0*/  @!P1 LD.E.128 R20, [R2.64] ;  /* 0x0000000402149980 */ /* 0x000364000c101d00 */
.L_x_1413:
[----:B------:R-:W-:Y:S05]  /*224b0*/  BSYNC B0 ;  /* 0x0000000000007941 */ /* 0x000fea0003800000 */
.L_x_1412:
[----:B-1--45:R-:W-:Y:S02]  /*224c0*/  IMAD.MOV.U32 R12, RZ, RZ, R46 ;  /* 0x000000ffff0c7224 */ /* 0x032fe400078e002e */
[----:B------:R-:W-:-:S02]  /*224d0*/  IMAD.MOV.U32 R3, RZ, RZ, R44 ;  /* 0x000000ffff037224 */ /* 0x000fc400078e002c */
[----:B------:R-:W-:Y:S02]  /*224e0*/  IMAD.MOV.U32 R2, RZ, RZ, R45 ;  /* 0x000000ffff027224 */ /* 0x000fe400078e002d */
[----:B------:R-:W-:Y:S01]  /*224f0*/  IMAD.MOV.U32 R11, RZ, RZ, R47 ;  /* 0x000000ffff0b7224 */ /* 0x000fe200078e002f */
[----:B------:R-:W-:Y:S01]  /*22500*/  PRMT R115, R3, 0x5410, R12 ;  /* 0x0000541003737816 */ /* 0x000fe2000000000c */
[----:B------:R-:W-:Y:S01]  /*22510*/  IMAD.MOV.U32 R12, RZ, RZ, R34 ;  /* 0x000000ffff0c7224 */ /* 0x000fe200078e0022 */
        /* <DEDUP_REMOVED lines=12> */
[----:B------:R-:W-:Y:S01]  /*225e0*/  PRMT R114, R3, 0x5410, R12 ;  /* 0x0000541003727816 */ /* 0x000fe2000000000c */
[----:B------:R-:W-:Y:S01]  /*225f0*/  IMAD.MOV.U32 R12, RZ, RZ, R22 ;  /* 0x000000ffff0c7224 */ /* 0x000fe200078e0016 */
[----:B------:R-:W-:Y:S01]  /*22600*/  PRMT R112, R2, 0x7610, R112 ;  /* 0x0000761002707816 */ /* 0x000fe20000000070 */
[----:B------:R-:W-:Y:S01]  /*22610*/  IMAD.MOV.U32 R3, RZ, RZ, R20 ;  /* 0x000000ffff037224 */ /* 0x000fe200078e0014 */
[----:B------:R-:W-:Y:S01]  /*22620*/  PRMT R113, R11, 0x7610, R113 ;  /* 0x000076100b717816 */ /* 0x000fe20000000071 */
[----:B------:R-:W-:Y:S01]  /*22630*/  IMAD.MOV.U32 R2, RZ, RZ, R21 ;  /* 0x000000ffff027224 */ /* 0x000fe200078e0015 */
[----:B------:R-:W-:Y:S02]  /*22640*/  MOV R11, R23 ;  /* 0x00000017000b7202 */ /* 0x000fe40000000f00 */
[----:B------:R-:W-:Y:S02]  /*22650*/  PRMT R75, R3, 0x5410, R12 ;  /* 0x00005410034b7816 */ /* 0x000fe4000000000c */
[----:B------:R-:W-:-:S02]  /*22660*/  PRMT R74, R11, 0x7610, R74 ;  /* 0x000076100b4a7816 */ /* 0x000fc4000000004a */
[----:B------:R-:W-:Y:S01]  /*22670*/  PRMT R55, R2, 0x7610, R55 ;  /* 0x0000761002377816 */ /* 0x000fe20000000037 */
[----:B------:R-:W-:Y:S05]  /*22680*/  BRA.DIV ~URZ, `(.L_x_1414) ;  /* 0x00004ef27f007947 */ /* 0x000fea000b800000 */
[----:B------:R1:W2:Y:S04]  /*22690*/  SHFL.IDX PT, R13, R18, 0x1, 0x181f ;  /* 0x00381f00120d7f89 */ /* 0x0002a800000e0000 */
[----:B------:R1:W4:Y:S04]  /*226a0*/  SHFL.IDX PT, R12, R24, 0x1, 0x181f ;  /* 0x00381f00180c7f89 */ /* 0x00032800000e0000 */
[----:B------:R1:W3:Y:S04]  /*226b0*/  SHFL.IDX PT, R11, R19, 0x1, 0x181f ;  /* 0x00381f00130b7f89 */ /* 0x0002e800000e0000 */
[----:B------:R1:W1:Y:S02]  /*226c0*/  SHFL.IDX PT, R2, R28, 0x1, 0x181f ;  /* 0x00381f001c027f89 */ /* 0x00026400000e0000 */
.L_x_1448:
        /* <DEDUP_REMOVED lines=23> */
[----:B--2-4-:R-:W-:Y:S02]  /*22840*/  @!P1 IMAD.WIDE R16, R54, 0x2, R12 ;  /* 0x0000000236109825 */ /* 0x014fe400078e020c */
[----:B------:R-:W-:-:S03]  /*22850*/  @!P0 SHF.R.S32.HI R11, RZ, 0x1f, R14 ;  /* 0x0000001fff0b8819 */ /* 0x000fc6000001140e */
[----:B------:R2:W5:Y:S01]  /*22860*/  @!P1 LD.E.128 R56, [R16.64] ;  /* 0x0000000410389980 */ /* 0x000562000c101d00 */
[----:B------:R-:W-:-:S04]  /*22870*/  @!P0 LEA.HI R11, R11, R14, RZ, 0x3 ;  /* 0x0000000e0b0b8211 */ /* 0x000fc800078f18ff */
[----:B------:R-:W-:-:S05]  /*22880*/  @!P0 LOP3.LUT R11, R11, 0xfffffff8, RZ, 0xc0, !PT ;  /* 0xfffffff80b0b8812 */ /* 0x000fca00078ec0ff */
[----:B------:R-:W-:-:S04]  /*22890*/  @!P0 IMAD.WIDE R14, R11, 0x2, R12 ;  /* 0x000000020b0e8825 */ /* 0x000fc800078e020c */
[--C-:B-1----:R-:W-:Y:S01]  /*228a0*/  @!P0 IMAD.WIDE R12, R11, 0x2, R2.reuse ;  /* 0x000000020b0c8825 */ /* 0x102fe200078e0202 */
[----:B------:R2:W5:Y:S03]  /*228b0*/  @!P0 LD.E.128 R68, [R14.64] ;  /* 0x000000040e448980 */ /* 0x000566000c101d00 */
[----:B------:R-:W-:Y:S01]  /*228c0*/  @!P1 IMAD.WIDE R2, R54, 0x2, R2 ;  /* 0x0000000236029825 */ /* 0x000fe200078e0202 */
[----:B------:R2:W5:Y:S04]  /*228d0*/  @!P0 LD.E.128 R64, [R12.64] ;  /* 0x000000040c408980 */ /* 0x000568000c101d00 */
[----:B------:R2:W5:Y:S02]  /*228e0*/  @!P1 LD.E.128 R60, [R2.64] ;  /* 0x00000004023c9980 */ /* 0x000564000c101d00 */
.L_x_1416:
[----:B------:R-:W-:Y:S05]  /*228f0*/  BSYNC B0 ;  /* 0x0000000000007941 */ /* 0x000fea0003800000 */
.L_x_1415:
[----:B--2-45:R-:W-:Y:S02]  /*22900*/  IMAD.MOV.U32 R12, RZ, RZ, R70 ;  /* 0x000000ffff0c7224 */ /* 0x034fe400078e0046 */
[----:B------:R-:W-:-:S02]  /*22910*/  IMAD.MOV.U32 R3, RZ, RZ, R68 ;  /* 0x000000ffff037224 */ /* 0x000fc400078e0044 */
[----:B-1----:R-:W-:Y:S02]  /*22920*/  IMAD.MOV.U32 R2, RZ, RZ, R69 ;  /* 0x000000ffff027224 */ /* 0x002fe400078e0045 */
        /* <DEDUP_REMOVED lines=26> */
[----:B------:R1:W2:Y:S02]  /*22ad0*/  SHFL.IDX PT, R11, R18, 0x2, 0x181f ;  /* 0x00581f00120b7f89 */ /* 0x0002a400000e0000 */
.L_x_1449:
[----:B------:R-:W-:Y:S05]  /*22ae0*/  BRA.DIV ~URZ, `(.L_x_1418) ;  /* 0x00004ce27f007947 */ /* 0x000fea000b800000 */
[----:B------:R3:W4:Y:S01]  /*22af0*/  SHFL.IDX PT, R12, R24, 0x2, 0x181f ;  /* 0x00581f00180c7f89 */ /* 0x00072200000e0000 */
[----:B--2---:R-:W-:-:S03]  /*22b00*/  MOV R13, R11 ;  /* 0x0000000b000d7202 */ /* 0x004fc60000000f00 */
[----:B------:R3:W2:Y:S04]  /*22b10*/  SHFL.IDX PT, R14, R19, 0x2, 0x181f ;  /* 0x00581f00130e7f89 */ /* 0x0006a800000e0000 */
[----:B------:R3:W1:Y:S02]  /*22b20*/  SHFL.IDX PT, R2, R28, 0x2, 0x181f ;  /* 0x00581f001c027f89 */ /* 0x00066400000e0000 */
.L_x_1450:
        /* <DEDUP_REMOVED lines=11> */
[----:B--2---:R-:W-:-:S06]  /*22be0*/  IMAD.MOV.U32 R3, RZ, RZ, R14 ;  /* 0x000000ffff037224 */ /* 0x004fcc00078e000e */
        /* <DEDUP_REMOVED lines=23> */
.L_x_1420:
[----:B------:R-:W-:Y:S05]  /*22d60*/  BSYNC B0 ;  /* 0x0000000000007941 */ /* 0x000fea0003800000 */
.L_x_1419:
[----:B--2-45:R-:W-:Y:S01]  /*22d70*/  IMAD.MOV.U32 R12, RZ, RZ, R90 ;  /* 0x000000ffff0c7224 */ /* 0x034fe200078e005a */
[----:B------:R-:W-:Y:S01]  /*22d80*/  CS2R R110, SRZ ;  /* 0x00000000006e7805 */ /* 0x000fe2000001ff00 */
        /* <DEDUP_REMOVED lines=29> */
.L_x_1451:
        /* <DEDUP_REMOVED lines=8> */
.L_x_1452:
        /* <DEDUP_REMOVED lines=23> */
[----:B-12---:R-:W-:Y:S02]  /*23150*/  @!P1 IMAD.WIDE R16, R54, 0x2, R12 ;  /* 0x0000000236109825 */ /* 0x006fe400078e020c */
        /* <DEDUP_REMOVED lines=10> */
.L_x_1424:
[----:B------:R-:W-:Y:S05]  /*23200*/  BSYNC B0 ;  /* 0x0000000000007941 */ /* 0x000fea0003800000 */
.L_x_1423:
[----:B------:R-:W-:Y:S01]  /*23210*/  IADD3 R11, R101, -c[0x0][0x20], RZ ;  /* 0x80000800650b7a10 */ /* 0x000fe20007ffe0ff */
[----:B------:R-:W-:-:S04]  /*23220*/  DEPBAR.LE SB0, 0x1 ;  /* 0x000080400000791a */ /* 0x000fc80000000000 */
[----:B-12---:R-:W2:Y:S01]  /*23230*/  LDL.64 R2, [R11+0x20] ;  /* 0x000020000b027983 */ /* 0x006ea20000100a00 */
[----:B------:R-:W-:Y:S03]  /*23240*/  WARPSYNC 0xffffffff ;  /* 0xffffffff00007948 */ /* 0x000fe60003800000 */
[----:B------:R-:W-:Y:S06]  /*23250*/  BAR.SYNC.DEFER_BLOCKING 0x0 ;  /* 0x0000000000007b1d */ /* 0x000fec0000010000 */
[----:B------:R1:W3:Y:S04]  /*23260*/  LDL.64 R12, [R11+0x28] ;  /* 0x000028000b0c7983 */ /* 0x0002e80000100a00 */
[----:B--2-4-:R2:W4:Y:S01]  /*23270*/  LD.E R14, [R2.64] ;  /* 0x00000004020e7980 */ /* 0x014522000c101900 */
[----:B-1---5:R-:W-:-:S03]  /*23280*/  IMAD.MOV.U32 R11, RZ, RZ, R111 ;  /* 0x000000ffff0b7224 */ /* 0x022fc600078e006f */
[----:B---3--:R1:W5:Y:S02]  /*23290*/  LD.E.64 R50, [R12.64] ;  /* 0x000000040c327980 */ /* 0x008364000c101b00 */
[----:B------:R-:W-:Y:S01]  /*232a0*/  PRMT R138, R138, 0x5410, R11 ;  /* 0x000054108a8a7816 */ /* 0x000fe2000000000b */
[----:B------:R-:W-:Y:S01]  /*232b0*/  IMAD.MOV.U32 R11, RZ, RZ, R95 ;  /* 0x000000ffff0b7224 */ /* 0x000fe200078e005f */
[----:B------:R-:W-:Y:S01]  /*232c0*/  BSSY B1, `(.L_x_1425) ;  /* 0x00000f7000017945 */ /* 0x000fe20003800000 */
[----:B--2---:R-:W-:Y:S02]  /*232d0*/  IMAD.MOV.U32 R3, RZ, RZ, R108 ;  /* 0x000000ffff037224 */ /* 0x004fe400078e006c */
[----:B------:R-:W-:-:S05]  /*232e0*/  IMAD.MOV.U32 R2, RZ, RZ, R109 ;  /* 0x000000ffff027224 */ /* 0x000fca00078e006d */
[----:B------:R-:W-:Y:S01]  /*232f0*/  PRMT R137, R137, 0x5410, R2 ;  /* 0x0000541089897816 */ /* 0x000fe20000000002 */
[----:B------:R-:W-:Y:S02]  /*23300*/  IMAD.MOV.U32 R2, RZ, RZ, R93 ;  /* 0x000000ffff027224 */ /* 0x000fe400078e005d */
[----:B-1----:R-:W-:-:S03]  /*23310*/  IMAD.MOV.U32 R12, RZ, RZ, R110 ;  /* 0x000000ffff0c7224 */ /* 0x002fc600078e006e */
[----:B------:R-:W-:Y:S02]  /*23320*/  PRMT R133, R133, 0x5410, R2 ;  /* 0x0000541085857816 */ /* 0x000fe40000000002 */
[----:B------:R-:W-:Y:S01]  /*23330*/  PRMT R140, R3, 0x5410, R12 ;  /* 0x00005410038c7816 */ /* 0x000fe2000000000c */
[----:B------:R-:W-:Y:S01]  /*23340*/  IMAD.MOV.U32 R12, RZ, RZ, R94 ;  /* 0x000000ffff0c7224 */ /* 0x000fe200078e005e */
[----:B------:R-:W-:Y:S01]  /*23350*/  MOV R2, R106 ;  /* 0x0000006a00027202 */ /* 0x000fe20000000f00 */
[----:B------:R-:W-:-:S03]  /*23360*/  IMAD.MOV.U32 R3, RZ, RZ, R92 ;  /* 0x000000ffff037224 */ /* 0x000fc600078e005c */
[----:B------:R-:W-:Y:S01]  /*23370*/  PRMT R136, R12, 0x5410, R11 ;  /* 0x000054100c887816 */ /* 0x000fe2000000000b */
[----:B------:R-:W-:Y:S01]  /*23380*/  IMAD.MOV.U32 R11, RZ, RZ, R107 ;  /* 0x000000ffff0b7224 */ /* 0x000fe200078e006b */
[----:B------:R-:W-:Y:S01]  /*23390*/  PRMT R135, R3, 0x7610, R135 ;  /* 0x0000761003877816 */ /* 0x000fe20000000087 */
[----:B------:R-:W-:-:S03]  /*233a0*/  IMAD.MOV.U32 R3, RZ, RZ, R104 ;  /* 0x000000ffff037224 */ /* 0x000fc600078e0068 */
[----:B------:R-:W-:Y:S02]  /*233b0*/  PRMT R138, R11, 0x7610, R138 ;  /* 0x000076100b8a7816 */ /* 0x000fe4000000008a */
[----:B------:R-:W-:Y:S01]  /*233c0*/  PRMT R139, R3, 0x5410, R2 ;  /* 0x00005410038b7816 */ /* 0x000fe20000000002 */
[----:B------:R-:W-:Y:S01]  /*233d0*/  IMAD.MOV.U32 R2, RZ, RZ, R105 ;  /* 0x000000ffff027224 */ /* 0x000fe200078e0069 */
[----:B------:R-:W-:Y:S01]  /*233e0*/  MOV R11, R99 ;  /* 0x00000063000b7202 */ /* 0x000fe20000000f00 */
[----:B------:R-:W-:-:S03]  /*233f0*/  IMAD.MOV.U32 R3, RZ, RZ, R96 ;  /* 0x000000ffff037224 */ /* 0x000fc600078e0060 */
[----:B------:R-:W-:Y:S01]  /*23400*/  PRMT R137, R2, 0x7610, R137 ;  /* 0x0000761002897816 */ /* 0x000fe20000000089 */
[----:B------:R-:W-:Y:S01]  /*23410*/  IMAD.MOV.U32 R2, RZ, RZ, R97 ;  /* 0x000000ffff027224 */ /* 0x000fe200078e0061 */
[----:B------:R-:W-:-:S04]  /*23420*/  PRMT R135, R135, 0x5410, R11 ;  /* 0x0000541087877816 */ /* 0x000fc8000000000b */
[----:B------:R-:W-:Y:S01]  /*23430*/  PRMT R133, R2, 0x7610, R133 ;  /* 0x0000761002857816 */ /* 0x000fe20000000085 */
[----:B----4-:R-:W-:-:S05]  /*23440*/  IMAD R12, R14, -0x80, R25 ;  /* 0xffffff800e0c7824 */ /* 0x010fca00078e0219 */
[----:B------:R-:W-:Y:S01]  /*23450*/  IMNMX R101, R12, 0x80, PT ;  /* 0x000000800c657817 */ /* 0x000fe20003800200 */
[----:B------:R-:W-:-:S03]  /*23460*/  IMAD.MOV.U32 R12, RZ, RZ, R98 ;  /* 0x000000ffff0c7224 */ /* 0x000fc600078e0062 */
[----:B------:R-:W-:Y:S02]  /*23470*/  ISETP.GE.AND P0, PT, R100, R101, PT ;  /* 0x000000656400720c */ /* 0x000fe40003f06270 */
[----:B------:R-:W-:-:S11]  /*23480*/  PRMT R134, R3, 0x5410, R12 ;  /* 0x0000541003867816 */ /* 0x000fd6000000000c */
[----:B------:R-:W-:Y:S05]  /*23490*/  @P0 BRA `(.L_x_1426) ;  /* 0x00000d9000000947 */ /* 0x000fea0003800000 */
[----:B------:R-:W-:Y:S01]  /*234a0*/  ISETP.GE.AND P0, PT, R54, R29, PT ;  /* 0x0000001d3600720c */ /* 0x000fe20003f06270 */
[----:B------:R-:W-:Y:S01]  /*234b0*/  IMAD.SHL.U32 R11, R100, 0x40, RZ ;  /* 0x00000040640b7824 */ /* 0x000fe200078e00ff */
[----:B------:R-:W-:Y:S01]  /*234c0*/  SHF.R.S32.HI R2, RZ, 0x1f, R26 ;  /* 0x0000001fff027819 */ /* 0x000fe2000001141a */
[----:B------:R-:W-:Y:S03]  /*234d0*/  BSSY B0, `(.L_x_1427) ;  /* 0x0000069000007945 */ /* 0x000fe60003800000 */
[----:B------:R-:W-:-:S05]  /*234e0*/  LEA.HI R2, R2, R26, RZ, 0x6 ;  /* 0x0000001a02027211 */ /* 0x000fca00078f30ff */
[----:B------:R-:W-:Y:S01]  /*234f0*/  IMAD.SHL.U32 R3, R2, 0x8, RZ ;  /* 0x0000000802037824 */ /* 0x000fe200078e00ff */
[----:B------:R-:W-:-:S04]  /*23500*/  LOP3.LUT R2, R11, 0x1c0, RZ, 0xc0, !PT ;  /* 0x000001c00b027812 */ /* 0x000fc800078ec0ff */
[----:B------:R-:W-:Y:S01]  /*23510*/  LOP3.LUT R28, R3, 0xfffffe00, RZ, 0xc0, !PT ;  /* 0xfffffe00031c7812 */ /* 0x000fe200078ec0ff */
[----:B------:R-:W-:Y:S05]  /*23520*/  @P0 BRA `(.L_x_1428) ;  /* 0x0000063000000947 */ /* 0x000fea0003800000 */
[----:B------:R-:W-:Y:S02]  /*23530*/  LEA.HI R12, R29, R52, RZ, 0x1d ;  /* 0x000000341d0c7211 */ /* 0x000fe400078fe8ff */
[----:B------:R-:W-:Y:S02]  /*23540*/  SHF.R.U32.HI R14, RZ, 0x3, R2 ;  /* 0x00000003ff0e7819 */ /* 0x000fe40000011602 */
[----:B------:R-:W-:Y:S02]  /*23550*/  LOP3.LUT R3, R2, 0x38, R54, 0xf8, !PT ;  /* 0x0000003802037812 */ /* 0x000fe400078ef836 */
[----:B------:R-:W-:Y:S02]  /*23560*/  SHF.R.S32.HI R13, RZ, 0x1f, R12 ;  /* 0x0000001fff0d7819 */ /* 0x000fe4000001140c */
[----:B------:R-:W-:Y:S02]  /*23570*/  LOP3.LUT R11, R3, R14, RZ, 0x3c, !PT ;  /* 0x0000000e030b7212 */ /* 0x000fe400078e3cff */
[----:B------:R-:W-:-:S02]  /*23580*/  SHF.L.U32 R3, R12, 0x3, RZ ;  /* 0x000000030c037819 */ /* 0x000fc400000006ff */
[----:B------:R-:W-:Y:S02]  /*23590*/  LEA.HI R12, R13, R12, RZ, 0x3 ;  /* 0x0000000c0d0c7211 */ /* 0x000fe400078f18ff */
[----:B------:R-:W-:Y:S02]  /*235a0*/  IADD3 R13, R28, R11, RZ ;  /* 0x0000000b1c0d7210 */ /* 0x000fe40007ffe0ff */
[----:B------:R-:W-:Y:S02]  /*235b0*/  LOP3.LUT R11, R2, 0x38, R3, 0xf8, !PT ;  /* 0x00000038020b7812 */ /* 0x000fe400078ef803 */
[----:B------:R-:W-:Y:S01]  /*235c0*/  SHF.L.U32 R3, R12, 0xa, RZ ;  /* 0x0000000a0c037819 */ /* 0x000fe200000006ff */
[----:B-----5:R-:W-:Y:S01]  /*235d0*/  IMAD.WIDE.U32 R38, R13, 0x2, R50 ;  /* 0x000000020d267825 */ /* 0x020fe200078e0032 */
[----:B------:R-:W-:Y:S02]  /*235e0*/  LOP3.LUT R11, R11, R14, RZ, 0x3c, !PT ;  /* 0x0000000e0b0b7212 */ /* 0x000fe400078e3cff */
[----:B------:R-:W-:-:S02]  /*235f0*/  LOP3.LUT R3, R3, 0xffffe000, RZ, 0xc0, !PT ;  /* 0xffffe00003037812 */ /* 0x000fc400078ec0ff */
[----:B------:R-:W2:Y:S02]  /*23600*/  LD.E.128 R12, [R38.64] ;  /* 0x00000004260c7980 */ /* 0x000ea4000c101d00 */
[----:B------:R-:W-:-:S05]  /*23610*/  IADD3 R3, R11, R3, R28 ;  /* 0x000000030b037210 */ /* 0x000fca0007ffe01c */
[----:B------:R-:W-:-:S05]  /*23620*/  IMAD.WIDE.U32 R36, R3, 0x2, R50 ;  /* 0x0000000203247825 */ /* 0x000fca00078e0032 */
[----:B------:R-:W3:Y:S01]  /*23630*/  LD.E.128 R16, [R36.64] ;  /* 0x0000000424107980 */ /* 0x000ee2000c101d00 */
[--C-:B------:R-:W-:Y:S01]  /*23640*/  SHF.R.U64 R49, R34, 0x10, R35.reuse ;  /* 0x0000001022317819 */ /* 0x100fe20000001223 */
[----:B------:R-:W-:Y:S01]  /*23650*/  HADD2.F32 R3, -RZ, R55.H1_H1 ;  /* 0x30000037ff037230 */ /* 0x000fe20000004100 */
[----:B------:R-:W-:Y:S02]  /*23660*/  SHF.R.U32.HI R34, RZ, 0x10, R35 ;  /* 0x00000010ff227819 */ /* 0x000fe40000011623 */
[----:B------:R-:W-:Y:S02]  /*23670*/  SHF.R.U64 R53, R32, 0x10, R33 ;  /* 0x0000001020357819 */ /* 0x000fe40000001221 */
[----:B------:R-:W-:Y:S02]  /*23680*/  SHF.R.U32.HI R31, RZ, 0x10, R21 ;  /* 0x00000010ff1f7819 */ /* 0x000fe40000011615 */
[----:B------:R-:W-:Y:S02]  /*23690*/  SHF.R.U64 R35, R22, 0x10, R23 ;  /* 0x0000001016237819 */ /* 0x000fe40000001217 */
[----:B------:R-:W-:-:S02]  /*236a0*/  SHF.R.U32.HI R32, RZ, 0x10, R33 ;  /* 0x00000010ff207819 */ /* 0x000fc40000011621 */
[----:B------:R-:W-:Y:S02]  /*236b0*/  SHF.R.U32.HI R30, RZ, 0x10, R23 ;  /* 0x00000010ff1e7819 */ /* 0x000fe40000011617 */
[----:B------:R-:W-:Y:S01]  /*236c0*/  SHF.R.U64 R48, R20, 0x10, R21 ;  /* 0x0000001014307819 */ /* 0x000fe20000001215 */
[----:B------:R-:W-:Y:S02]  /*236d0*/  HADD2.F32 R32, -RZ, R32.H0_H0 ;  /* 0x20000020ff207230 */ /* 0x000fe40000004100 */
[--C-:B--2---:R-:W-:Y:S02]  /*236e0*/  HADD2.F32 R25, -RZ, R12.reuse.H0_H0 ;  /* 0x2000000cff197230 */ /* 0x104fe40000004100 */
[----:B------:R-:W-:Y:S02]  /*236f0*/  HADD2.F32 R26, -RZ, R12.H1_H1 ;  /* 0x3000000cff1a7230 */ /* 0x000fe40000004100 */
[----:B------:R-:W-:Y:S02]  /*23700*/  HADD2.F32 R12, -RZ, R55.H0_H0 ;  /* 0x20000037ff0c7230 */ /* 0x000fe40000004100 */
[----:B------:R-:W-:-:S02]  /*23710*/  HADD2.F32 R22, -RZ, R13.H0_H0 ;  /* 0x2000000dff167230 */ /* 0x000fc40000004100 */
[--C-:B------:R-:W-:Y:S02]  /*23720*/  HADD2.F32 R23, -RZ, R14.reuse.H0_H0 ;  /* 0x2000000eff177230 */ /* 0x100fe40000004100 */
[----:B------:R-:W-:Y:S02]  /*23730*/  HADD2.F32 R27, -RZ, R14.H1_H1 ;  /* 0x3000000eff1b7230 */ /* 0x000fe40000004100 */
[--C-:B---3--:R-:W-:Y:S02]  /*23740*/  HADD2.F32 R11, -RZ, R17.reuse.H0_H0 ;  /* 0x20000011ff0b7230 */ /* 0x108fe40000004100 */
[----:B------:R-:W-:Y:S02]  /*23750*/  HADD2.F32 R14, -RZ, R17.H1_H1 ;  /* 0x30000011ff0e7230 */ /* 0x000fe40000004100 */
[----:B------:R-:W-:Y:S01]  /*23760*/  HADD2.F32 R55, -RZ, R31.H0_H0 ;  /* 0x2000001fff377230 */ /* 0x000fe20000004100 */
[CC--:B------:R-:W-:Y:S01]  /*23770*/  FMUL.FTZ R33, R11.reuse, R12.reuse ;  /* 0x0000000c0b217220 */ /* 0x0c0fe20000410000 */
[----:B------:R-:W-:Y:S01]  /*23780*/  HADD2.F32 R21, -RZ, R13.H1_H1 ;  /* 0x3000000dff157230 */ /* 0x000fe20000004100 */
[-C--:B------:R-:W-:Y:S01]  /*23790*/  FMUL.FTZ R11, R11, R3.reuse ;  /* 0x000000030b0b7220 */ /* 0x080fe20000410000 */
[----:B------:R-:W-:Y:S01]  /*237a0*/  HADD2.F32 R13, -RZ, R19.H0_H0 ;  /* 0x20000013ff0d7230 */ /* 0x000fe20000004100 */
[C---:B------:R-:W-:Y:S01]  /*237b0*/  FFMA.FTZ R73, R22.reuse, R3, -R33 ;  /* 0x0000000316497223 */ /* 0x040fe20000010821 */
[--C-:B------:R-:W-:Y:S01]  /*237c0*/  HADD2.F32 R3, -RZ, R74.reuse.H0_H0 ;  /* 0x2000004aff037230 */ /* 0x100fe20000004100 */
[----:B------:R-:W-:Y:S01]  /*237d0*/  FFMA.FTZ R72, R22, R12, R11 ;  /* 0x0000000c16487223 */ /* 0x000fe2000001000b */
[----:B------:R-:W-:Y:S01]  /*237e0*/  HADD2.F32 R11, -RZ, R74.H1_H1 ;  /* 0x3000004aff0b7230 */ /* 0x000fe20000004100 */
[C---:B------:R-:W-:Y:S01]  /*237f0*/  FMUL.FTZ R31, R14.reuse, R55 ;  /* 0x000000370e1f7220 */ /* 0x040fe20000410000 */
[--C-:B------:R-:W-:Y:S01]  /*23800*/  HADD2.F32 R20, -RZ, R15.reuse.H0_H0 ;  /* 0x2000000fff147230 */ /* 0x100fe20000004100 */
[-C--:B------:R-:W-:Y:S01]  /*23810*/  FMUL.FTZ R14, R14, R32.reuse ;  /* 0x000000200e0e7220 */ /* 0x080fe20000410000 */
[----:B------:R-:W-:Y:S01]  /*23820*/  HADD2.F32 R24, -RZ, R15.H1_H1 ;  /* 0x3000000fff187230 */ /* 0x000fe20000004100 */
[C---:B------:R-:W-:Y:S01]  /*23830*/  FMUL.FTZ R12, R13.reuse, R3 ;  /* 0x000000030d0c7220 */ /* 0x040fe20000410000 */
[----:B------:R-:W-:Y:S01]  /*23840*/  HADD2.F32 R15, -RZ, R19.H1_H1 ;  /* 0x30000013ff0f7230 */ /* 0x000fe20000004100 */
[----:B------:R-:W-:Y:S01]  /*23850*/  FMUL.FTZ R13, R13, R11 ;  /* 0x0000000b0d0d7220 */ /* 0x000fe20000410000 */
[----:B------:R-:W-:Y:S01]  /*23860*/  HADD2.F32 R22, -RZ, R30.H0_H0 ;  /* 0x2000001eff167230 */ /* 0x000fe20000004100 */
[C---:B------:R-:W-:Y:S01]  /*23870*/  FFMA.FTZ R32, R21.reuse, R32, -R31 ;  /* 0x0000002015207223 */ /* 0x040fe2000001081f */
[--C-:B------:R-:W-:Y:S01]  /*23880*/  HADD2.F32 R19, -RZ, R16.reuse.H0_H0 ;  /* 0x20000010ff137230 */ /* 0x100fe20000004100 */
[----:B------:R-:W-:Y:S01]  /*23890*/  FFMA.FTZ R31, R21, R55, R14 ;  /* 0x00000037151f7223 */ /* 0x000fe2000001000e */
[----:B------:R-:W-:Y:S01]  /*238a0*/  HADD2.F32 R17, -RZ, R16.H1_H1 ;  /* 0x30000010ff117230 */ /* 0x000fe20000004100 */
[C---:B------:R-:W-:Y:S01]  /*238b0*/  FFMA.FTZ R55, R20.reuse, R11, -R12 ;  /* 0x0000000b14377223 */ /* 0x040fe2000001080c */
[----:B------:R-:W-:Y:S01]  /*238c0*/  HADD2.F32 R12, -RZ, R34.H0_H0 ;  /* 0x20000022ff0c7230 */ /* 0x000fe20000004100 */
[----:B------:R-:W-:Y:S01]  /*238d0*/  FFMA.FTZ R33, R20, R3, R13 ;  /* 0x0000000314217223 */ /* 0x000fe2000001000d */
[--C-:B------:R-:W-:Y:S01]  /*238e0*/  HADD2.F32 R11, -RZ, R75.reuse.H0_H0 ;  /* 0x2000004bff0b7230 */ /* 0x100fe20000004100 */
[C---:B------:R-:W-:Y:S01]  /*238f0*/  FMUL.FTZ R3, R15.reuse, R22 ;  /* 0x000000160f037220 */ /* 0x040fe20000410000 */
[----:B------:R-:W-:Y:S01]  /*23900*/  HADD2.F32 R13, -RZ, R102.H0_H0 ;  /* 0x20000066ff0d7230 */ /* 0x000fe20000004100 */
[-C--:B------:R-:W-:Y:S01]  /*23910*/  FMUL.FTZ R15, R15, R12.reuse ;  /* 0x0000000c0f0f7220 */ /* 0x080fe20000410000 */
[----:B------:R-:W-:Y:S01]  /*23920*/  HADD2.F32 R16, -RZ, R18.H0_H0 ;  /* 0x20000012ff107230 */ /* 0x000fe20000004100 */
[C---:B------:R-:W-:Y:S01]  /*23930*/  FFMA.FTZ R30, R24.reuse, R12, -R3 ;  /* 0x0000000c181e7223 */ /* 0x040fe20000010803 */
[----:B------:R-:W-:Y:S01]  /*23940*/  HADD2.F32 R3, -RZ, R75.H1_H1 ;  /* 0x3000004bff037230 */ /* 0x000fe20000004100 */
[C---:B------:R-:W-:Y:S01]  /*23950*/  FMUL.FTZ R20, R19.reuse, R11 ;  /* 0x0000000b13147220 */ /* 0x040fe20000410000 */
[----:B------:R-:W-:Y:S01]  /*23960*/  HADD2.F32 R12, -RZ, R102.H1_H1 ;  /* 0x30000066ff0c7230 */ /* 0x000fe20000004100 */
[----:B------:R-:W-:Y:S01]  /*23970*/  FMUL.FTZ R19, R19, R13 ;  /* 0x0000000d13137220 */ /* 0x000fe20000410000 */
[----:B------:R-:W-:Y:S01]  /*23980*/  HADD2.F32 R18, -RZ, R18.H1_H1 ;  /* 0x30000012ff127230 */ /* 0x000fe20000004100 */
[----:B------:R-:W-:Y:S01]  /*23990*/  FFMA.FTZ R21, R24, R22, R15 ;  /* 0x0000001618157223 */ /* 0x000fe2000001000f */
[----:B------:R-:W-:Y:S01]  /*239a0*/  HADD2.F32 R15, -RZ, R48.H0_H0 ;  /* 0x20000030ff0f7230 */ /* 0x000fe20000004100 */
[----:B------:R-:W-:Y:S01]  /*239b0*/  FFMA.FTZ R22, R25, R11, R19 ;  /* 0x0000000b19167223 */ /* 0x000fe20000010013 */
[----:B------:R-:W-:Y:S01]  /*239c0*/  HADD2.F32 R19, -RZ, R35.H0_H0 ;  /* 0x20000023ff137230 */ /* 0x000fe20000004100 */
[----:B------:R-:W-:-:S02]  /*239d0*/  FMUL.FTZ R14, R16, R3 ;  /* 0x00000003100e7220 */ /* 0x000fc40000410000 */
[----:B------:R-:W-:Y:S01]  /*239e0*/  FFMA.FTZ R24, R25, R13, -R20 ;  /* 0x0000000d19187223 */ /* 0x000fe20000010814 */
[----:B------:R-:W-:Y:S01]  /*239f0*/  HADD2.F32 R13, -RZ, R53.H0_H0 ;  /* 0x20000035ff0d7230 */ /* 0x000fe20000004100 */
[-C--:B------:R-:W-:Y:S01]  /*23a00*/  FMUL.FTZ R11, R16, R12.reuse ;  /* 0x0000000c100b7220 */ /* 0x080fe20000410000 */
[----:B------:R-:W-:Y:S01]  /*23a10*/  HADD2.F32 R16, -RZ, R49.H0_H0 ;  /* 0x20000031ff107230 */ /* 0x000fe20000004100 */
[C---:B------:R-:W-:Y:S02]  /*23a20*/  FFMA.FTZ R20, R23.reuse, R12, -R14 ;  /* 0x0000000c17147223 */ /* 0x040fe4000001080e */
[----:B------:R-:W-:Y:S02]  /*23a30*/  FFMA.FTZ R23, R23, R3, R11 ;  /* 0x0000000317177223 */ /* 0x000fe4000001000b */
[----:B------:R-:W-:Y:S02]  /*23a40*/  FMUL.FTZ R12, R17, R15 ;  /* 0x0000000f110c7220 */ /* 0x000fe40000410000 */
[----:B------:R-:W-:-:S02]  /*23a50*/  FMUL.FTZ R14, R18, R19 ;  /* 0x00000013120e7220 */ /* 0x000fc40000410000 */
[----:B------:R-:W-:Y:S01]  /*23a60*/  FMUL.FTZ R11, R17, R13 ;  /* 0x0000000d110b7220 */ /* 0x000fe20000410000 */
[----:B------:R-:W-:Y:S01]  /*23a70*/  F2FP.PACK_AB R17, R32, R73 ;  /* 0x000000492011723e */ /* 0x000fe200000000ff */
[----:B------:R-:W-:Y:S02]  /*23a80*/  FMUL.FTZ R3, R18, R16 ;  /* 0x0000001012037220 */ /* 0x000fe40000410000 */
[C---:B------:R-:W-:Y:S01]  /*23a90*/  FFMA.FTZ R12, R26.reuse, R13, -R12 ;  /* 0x0000000d1a0c7223 */ /* 0x040fe2000001080c */
[----:B------:R-:W-:Y:S01]  /*23aa0*/  F2FP.PACK_AB R13, R31, R72 ;  /* 0x000000481f0d723e */ /* 0x000fe200000000ff */
[C---:B------:R-:W-:Y:S02]  /*23ab0*/  FFMA.FTZ R14, R27.reuse, R16, -R14 ;  /* 0x000000101b0e7223 */ /* 0x040fe4000001080e */
[----:B------:R-:W-:Y:S01]  /*23ac0*/  FFMA.FTZ R11, R26, R15, R11 ;  /* 0x0000000f1a0b7223 */ /* 0x000fe2000001000b */
[----:B------:R-:W-:Y:S01]  /*23ad0*/  F2FP.PACK_AB R16, R12, R24 ;  /* 0x000000180c10723e */ /* 0x000fe200000000ff */
[----:B------:R-:W-:Y:S01]  /*23ae0*/  FFMA.FTZ R3, R27, R19, R3 ;  /* 0x000000131b037223 */ /* 0x000fe20000010003 */
[----:B------:R-:W-:-:S02]  /*23af0*/  F2FP.PACK_AB R19, R30, R55 ;  /* 0x000000371e13723e */ /* 0x000fc400000000ff */
[----:B------:R-:W-:Y:S02]  /*23b00*/  F2FP.PACK_AB R18, R14, R20 ;  /* 0x000000140e12723e */ /* 0x000fe400000000ff */
[----:B------:R-:W-:Y:S02]  /*23b10*/  F2FP.PACK_AB R15, R21, R33 ;  /* 0x00000021150f723e */ /* 0x000fe400000000ff */
[----:B------:R-:W-:Y:S01]  /*23b20*/  F2FP.PACK_AB R12, R11, R22 ;  /* 0x000000160b0c723e */ /* 0x000fe200000000ff */
[----:B------:R1:W-:Y:S01]  /*23b30*/  ST.E.128 [R38.64], R16 ;  /* 0x0000001026007985 */ /* 0x0003e2000c101d04 */
[----:B------:R-:W-:-:S05]  /*23b40*/  F2FP.PACK_AB R14, R3, R23 ;  /* 0x00000017030e723e */ /* 0x000fca00000000ff */
[----:B------:R1:W-:Y:S02]  /*23b50*/  ST.E.128 [R36.64], R12 ;  /* 0x0000000c24007985 */ /* 0x0003e4000c101d04 */
.L_x_1428:
[----:B------:R-:W-:Y:S05]  /*23b60*/  BSYNC B0 ;  /* 0x0000000000007941 */ /* 0x000fea0003800000 */
.L_x_1427:
[----:B------:R-:W-:-:S04]  /*23b70*/  IADD3 R3, R54, 0x40, RZ ;  /* 0x0000004036037810 */ /* 0x000fc80007ffe0ff */
[----:B------:R-:W-:-:S13]  /*23b80*/  ISETP.GE.AND P0, PT, R3, R29, PT ;  /* 0x0000001d0300720c */ /* 0x000fda0003f06270 */
[----:B------:R-:W-:Y:S05]  /*23b90*/  @P0 BRA `(.L_x_1426) ;  /* 0x0000069000000947 */ /* 0x000fea0003800000 */
[----:B-1----:R-:W-:Y:S02]  /*23ba0*/  SHF.R.S32.HI R12, RZ, 0x1f, R3 ;  /* 0x0000001fff0c7819 */ /* 0x002fe40000011403 */
[----:B------:R-:W-:Y:S02]  /*23bb0*/  SHF.R.U32.HI R15, RZ, 0x3, R2 ;  /* 0x00000003ff0f7819 */ /* 0x000fe40000011602 */
[CC--:B------:R-:W-:Y:S02]  /*23bc0*/  LEA.HI R11, R12.reuse, R3.reuse, RZ, 0x3 ;  /* 0x000000030c0b7211 */ /* 0x0c0fe400078f18ff */
[----:B------:R-:W-:Y:S02]  /*23bd0*/  LEA.HI R3, R12, R3, RZ, 0x6 ;  /* 0x000000030c037211 */ /* 0x000fe400078f30ff */
[----:B------:R-:W-:Y:S02]  /*23be0*/  SHF.R.S32.HI R12, RZ, 0x3, R11 ;  /* 0x00000003ff0c7819 */ /* 0x000fe4000001140b */
[----:B------:R-:W-:-:S02]  /*23bf0*/  SHF.L.U32 R13, R3, 0x7, RZ ;  /* 0x00000007030d7819 */ /* 0x000fc400000006ff */
[----:B------:R-:W-:Y:S02]  /*23c00*/  LEA.HI R3, R29, R12, RZ, 0x1d ;  /* 0x0000000c1d037211 */ /* 0x000fe400078fe8ff */
[----:B------:R-:W-:Y:S02]  /*23c10*/  LOP3.LUT R12, R2, 0x38, R11, 0xf8, !PT ;  /* 0x00000038020c7812 */ /* 0x000fe400078ef80b */
[----:B------:R-:W-:Y:S02]  /*23c20*/  SHF.R.S32.HI R11, RZ, 0x1f, R3 ;  /* 0x0000001fff0b7819 */ /* 0x000fe40000011403 */
[----:B------:R-:W-:Y:S02]  /*23c30*/  LOP3.LUT R14, R13, 0xffffe000, RZ, 0xc0, !PT ;  /* 0xffffe0000d0e7812 */ /* 0x000fe400078ec0ff */
[----:B------:R-:W-:Y:S02]  /*23c40*/  SHF.L.U32 R13, R3, 0x3, RZ ;  /* 0x00000003030d7819 */ /* 0x000fe400000006ff */
[----:B------:R-:W-:-:S02]  /*23c50*/  LEA.HI R3, R11, R3, RZ, 0x3 ;  /* 0x000000030b037211 */ /* 0x000fc400078f18ff */
[----:B------:R-:W-:Y:S02]  /*23c60*/  LOP3.LUT R11, R2, 0x38, R13, 0xf8, !PT ;  /* 0x00000038020b7812 */ /* 0x000fe400078ef80d */
[----:B------:R-:W-:Y:S02]  /*23c70*/  SHF.L.U32 R2, R3, 0xa, RZ ;  /* 0x0000000a03027819 */ /* 0x000fe400000006ff */
[-C--:B------:R-:W-:Y:S02]  /*23c80*/  LOP3.LUT R3, R11, R15.reuse, RZ, 0x3c, !PT ;  /* 0x0000000f0b037212 */ /* 0x080fe400078e3cff */
[----:B------:R-:W-:Y:S02]  /*23c90*/  LOP3.LUT R2, R2, 0xffffe000, RZ, 0xc0, !PT ;  /* 0xffffe00002027812 */ /* 0x000fe400078ec0ff */
[----:B------:R-:W-:Y:S02]  /*23ca0*/  LOP3.LUT R12, R12, R15, RZ, 0x3c, !PT ;  /* 0x0000000f0c0c7212 */ /* 0x000fe400078e3cff */
[----:B------:R-:W-:-:S02]  /*23cb0*/  IADD3 R2, R3, R2, R28 ;  /* 0x0000000203027210 */ /* 0x000fc40007ffe01c */
[----:B------:R-:W-:-:S03]  /*23cc0*/  IADD3 R12, R12, R14, R28 ;  /* 0x0000000e0c0c7210 */ /* 0x000fc60007ffe01c */
[----:B-----5:R-:W-:-:S04]  /*23cd0*/  IMAD.WIDE.U32 R34, R2, 0x2, R50 ;  /* 0x0000000202227825 */ /* 0x020fc800078e0032 */
[----:B------:R-:W-:Y:S01]  /*23ce0*/  IMAD.WIDE.U32 R36, R12, 0x2, R50 ;  /* 0x000000020c247825 */ /* 0x000fe200078e0032 */
[----:B------:R-:W2:Y:S04]  /*23cf0*/  LD.E.128 R16, [R34.64] ;  /* 0x0000000422107980 */ /* 0x000ea8000c101d00 */
[----:B------:R-:W3:Y:S01]  /*23d00*/  LD.E.128 R12, [R36.64] ;  /* 0x00000004240c7980 */ /* 0x000ee2000c101d00 */
[--C-:B------:R-:W-:Y:S02]  /*23d10*/  HADD2.F32 R11, -RZ, R112.reuse.H0_H0 ;  /* 0x20000070ff0b7230 */ /* 0x100fe40000004100 */
[----:B------:R-:W-:Y:S01]  /*23d20*/  HADD2.F32 R2, -RZ, R112.H1_H1 ;  /* 0x30000070ff027230 */ /* 0x000fe20000004100 */
[----:B------:R-:W-:Y:S02]  /*23d30*/  SHF.R.U32.HI R30, RZ, 0x10, R41 ;  /* 0x00000010ff1e7819 */ /* 0x000fe40000011629 */
[----:B------:R-:W-:-:S02]  /*23d40*/  SHF.R.U32.HI R28, RZ, 0x10, R45 ;  /* 0x00000010ff1c7819 */ /* 0x000fc4000001162d */
[--C-:B------:R-:W-:Y:S01]  /*23d50*/  SHF.R.U64 R38, R42, 0x10, R43.reuse ;  /* 0x000000102a267819 */ /* 0x100fe2000000122b */
[----:B------:R-:W-:Y:S02]  /*23d60*/  HADD2.F32 R30, -RZ, R30.H0_H0 ;  /* 0x2000001eff1e7230 */ /* 0x000fe40000004100 */
[----:B------:R-:W-:Y:S01]  /*23d70*/  HADD2.F32 R28, -RZ, R28.H0_H0 ;  /* 0x2000001cff1c7230 */ /* 0x000fe20000004100 */
[----:B------:R-:W-:Y:S02]  /*23d80*/  SHF.R.U32.HI R31, RZ, 0x10, R43 ;  /* 0x00000010ff1f7819 */ /* 0x000fe4000001162b */
[----:B------:R-:W-:-:S03]  /*23d90*/  SHF.R.U32.HI R32, RZ, 0x10, R47 ;  /* 0x00000010ff207819 */ /* 0x000fc6000001162f */
[----:B------:R-:W-:Y:S01]  /*23da0*/  HADD2.F32 R31, -RZ, R31.H0_H0 ;  /* 0x2000001fff1f7230 */ /* 0x000fe20000004100 */
[----:B------:R-:W-:Y:S02]  /*23db0*/  SHF.R.U64 R39, R40, 0x10, R41 ;  /* 0x0000001028277819 */ /* 0x000fe40000001229 */
[----:B------:R-:W-:Y:S02]  /*23dc0*/  SHF.R.U64 R44, R44, 0x10, R45 ;  /* 0x000000102c2c7819 */ /* 0x000fe4000000122d */
[----:B------:R-:W-:Y:S01]  /*23dd0*/  SHF.R.U64 R40, R46, 0x10, R47 ;  /* 0x000000102e287819 */ /* 0x000fe2000000122f */
[----:B--2---:R-:W-:Y:S02]  /*23de0*/  HADD2.F32 R3, -RZ, R17.H0_H0 ;  /* 0x20000011ff037230 */ /* 0x004fe40000004100 */
[----:B---3--:R-:W-:-:S03]  /*23df0*/  HADD2.F32 R22, -RZ, R13.H0_H0 ;  /* 0x2000000dff167230 */ /* 0x008fc60000004100 */
[CC--:B------:R-:W-:Y:S01]  /*23e00*/  FMUL.FTZ R33, R3.reuse, R11.reuse ;  /* 0x0000000b03217220 */ /* 0x0c0fe20000410000 */
[----:B------:R-:W-:Y:S01]  /*23e10*/  HADD2.F32 R21, -RZ, R13.H1_H1 ;  /* 0x3000000dff157230 */ /* 0x000fe20000004100 */
[----:B------:R-:W-:Y:S01]  /*23e20*/  FMUL.FTZ R3, R3, R2 ;  /* 0x0000000203037220 */ /* 0x000fe20000410000 */
[----:B------:R-:W-:Y:S02]  /*23e30*/  HADD2.F32 R13, -RZ, R17.H1_H1 ;  /* 0x30000011ff0d7230 */ /* 0x000fe40000004100 */
[--C-:B------:R-:W-:Y:S01]  /*23e40*/  HADD2.F32 R25, -RZ, R12.reuse.H0_H0 ;  /* 0x2000000cff197230 */ /* 0x100fe20000004100 */
[----:B------:R-:W-:Y:S01]  /*23e50*/  FFMA.FTZ R42, R22, R11, R3 ;  /* 0x0000000b162a7223 */ /* 0x000fe20000010003 */
[----:B------:R-:W-:Y:S02]  /*23e60*/  HADD2.F32 R26, -RZ, R12.H1_H1 ;  /* 0x3000000cff1a7230 */ /* 0x000fe40000004100 */
[--C-:B------:R-:W-:Y:S02]  /*23e70*/  HADD2.F32 R24, -RZ, R14.reuse.H0_H0 ;  /* 0x2000000eff187230 */ /* 0x100fe40000004100 */
[----:B------:R-:W-:-:S02]  /*23e80*/  HADD2.F32 R27, -RZ, R14.H1_H1 ;  /* 0x3000000eff1b7230 */ /* 0x000fc40000004100 */
[--C-:B------:R-:W-:Y:S02]  /*23e90*/  HADD2.F32 R12, -RZ, R19.reuse.H0_H0 ;  /* 0x20000013ff0c7230 */ /* 0x100fe40000004100 */
[----:B------:R-:W-:Y:S02]  /*23ea0*/  HADD2.F32 R14, -RZ, R19.H1_H1 ;  /* 0x30000013ff0e7230 */ /* 0x000fe40000004100 */
[--C-:B------:R-:W-:Y:S02]  /*23eb0*/  HADD2.F32 R20, -RZ, R15.reuse.H0_H0 ;  /* 0x2000000fff147230 */ /* 0x100fe40000004100 */
[----:B------:R-:W-:Y:S02]  /*23ec0*/  HADD2.F32 R23, -RZ, R15.H1_H1 ;  /* 0x3000000fff177230 */ /* 0x000fe40000004100 */
[--C-:B------:R-:W-:Y:S02]  /*23ed0*/  HADD2.F32 R19, -RZ, R16.reuse.H0_H0 ;  /* 0x20000010ff137230 */ /* 0x100fe40000004100 */
[----:B------:R-:W-:-:S02]  /*23ee0*/  HADD2.F32 R17, -RZ, R16.H1_H1 ;  /* 0x30000010ff117230 */ /* 0x000fc40000004100 */
[--C-:B------:R-:W-:Y:S01]  /*23ef0*/  HADD2.F32 R3, -RZ, R113.reuse.H1_H1 ;  /* 0x30000071ff037230 */ /* 0x100fe20000004100 */
[----:B------:R-:W-:Y:S01]  /*23f00*/  FFMA.FTZ R43, R22, R2, -R33 ;  /* 0x00000002162b7223 */ /* 0x000fe20000010821 */
[--C-:B------:R-:W-:Y:S02]  /*23f10*/  HADD2.F32 R16, -RZ, R18.reuse.H0_H0 ;  /* 0x20000012ff107230 */ /* 0x100fe40000004100 */
[----:B------:R-:W-:Y:S01]  /*23f20*/  HADD2.F32 R15, -RZ, R18.H1_H1 ;  /* 0x30000012ff0f7230 */ /* 0x000fe20000004100 */
[C---:B------:R-:W-:Y:S01]  /*23f30*/  FMUL.FTZ R18, R13.reuse, R30 ;  /* 0x0000001e0d127220 */ /* 0x040fe20000410000 */
[----:B------:R-:W-:Y:S01]  /*23f40*/  HADD2.F32 R2, -RZ, R113.H0_H0 ;  /* 0x20000071ff027230 */ /* 0x000fe20000004100 */
[-C--:B------:R-:W-:Y:S02]  /*23f50*/  FMUL.FTZ R13, R13, R28.reuse ;  /* 0x0000001c0d0d7220 */ /* 0x080fe40000410000 */
[----:B------:R-:W-:Y:S02]  /*23f60*/  FMUL.FTZ R11, R12, R3 ;  /* 0x000000030c0b7220 */ /* 0x000fe40000410000 */
[----:B------:R-:W-:-:S02]  /*23f70*/  FFMA.FTZ R33, R21, R28, -R18 ;  /* 0x0000001c15217223 */ /* 0x000fc40000010812 */
[----:B------:R-:W-:Y:S01]  /*23f80*/  FFMA.FTZ R30, R21, R30, R13 ;  /* 0x0000001e151e7223 */ /* 0x000fe2000001000d */
[----:B------:R-:W-:Y:S01]  /*23f90*/  HADD2.F32 R13, -RZ, R32.H0_H0 ;  /* 0x20000020ff0d7230 */ /* 0x000fe20000004100 */
[-C--:B------:R-:W-:Y:S02]  /*23fa0*/  FMUL.FTZ R18, R12, R2.reuse ;  /* 0x000000020c127220 */ /* 0x080fe40000410000 */
[----:B------:R-:W-:Y:S02]  /*23fb0*/  FFMA.FTZ R32, R20, R2, R11 ;  /* 0x0000000214207223 */ /* 0x000fe4000001000b */
[----:B------:R-:W-:Y:S02]  /*23fc0*/  FMUL.FTZ R2, R14, R31 ;  /* 0x0000001f0e027220 */ /* 0x000fe40000410000 */
[----:B------:R-:W-:Y:S01]  /*23fd0*/  FFMA.FTZ R41, R20, R3, -R18 ;  /* 0x0000000314297223 */ /* 0x000fe20000010812 */
[----:B------:R-:W-:Y:S01]  /*23fe0*/  HADD2.F32 R3, -RZ, R114.H0_H0 ;  /* 0x20000072ff037230 */ /* 0x000fe20000004100 */
[----:B------:R-:W-:Y:S01]  /*23ff0*/  FFMA.FTZ R22, R23, R13, -R2 ;  /* 0x0000000d17167223 */ /* 0x000fe20000010802 */
[----:B------:R-:W-:-:S02]  /*24000*/  HADD2.F32 R12, -RZ, R115.H0_H0 ;  /* 0x20000073ff0c7230 */ /* 0x000fc40000004100 */
[----:B------:R-:W-:Y:S01]  /*24010*/  HADD2.F32 R2, -RZ, R114.H1_H1 ;  /* 0x30000072ff027230 */ /* 0x000fe20000004100 */
[C---:B------:R-:W-:Y:S01]  /*24020*/  FMUL.FTZ R18, R19.reuse, R3 ;  /* 0x0000000313127220 */ /* 0x040fe20000410000 */
[----:B------:R-:W-:Y:S01]  /*24030*/  HADD2.F32 R11, -RZ, R115.H1_H1 ;  /* 0x30000073ff0b7230 */ /* 0x000fe20000004100 */
[----:B------:R-:W-:Y:S02]  /*24040*/  FMUL.FTZ R14, R14, R13 ;  /* 0x0000000d0e0e7220 */ /* 0x000fe40000410000 */
[----:B------:R-:W-:Y:S02]  /*24050*/  FMUL.FTZ R19, R19, R12 ;  /* 0x0000000c13137220 */ /* 0x000fe40000410000 */
[----:B------:R-:W-:Y:S02]  /*24060*/  FMUL.FTZ R13, R16, R2 ;  /* 0x00000002100d7220 */ /* 0x000fe40000410000 */
[----:B------:R-:W-:Y:S01]  /*24070*/  FFMA.FTZ R23, R23, R31, R14 ;  /* 0x0000001f17177223 */ /* 0x000fe2000001000e */
[----:B------:R-:W-:Y:S01]  /*24080*/  HADD2.F32 R14, -RZ, R39.H0_H0 ;  /* 0x20000027ff0e7230 */ /* 0x000fe20000004100 */
[----:B------:R-:W-:-:S02]  /*24090*/  FFMA.FTZ R28, R25, R12, -R18 ;  /* 0x0000000c191c7223 */ /* 0x000fc40000010812 */
[----:B------:R-:W-:Y:S01]  /*240a0*/  FFMA.FTZ R21, R25, R3, R19 ;  /* 0x0000000319157223 */ /* 0x000fe20000010013 */
[----:B------:R-:W-:Y:S01]  /*240b0*/  HADD2.F32 R19, -RZ, R38.H0_H0 ;  /* 0x20000026ff137230 */ /* 0x000fe20000004100 */
[-C--:B------:R-:W-:Y:S01]  /*240c0*/  FMUL.FTZ R3, R16, R11.reuse ;  /* 0x0000000b10037220 */ /* 0x080fe20000410000 */
[----:B------:R-:W-:Y:S01]  /*240d0*/  HADD2.F32 R16, -RZ, R40.H0_H0 ;  /* 0x20000028ff107230 */ /* 0x000fe20000004100 */
[C---:B------:R-:W-:Y:S01]  /*240e0*/  FFMA.FTZ R18, R24.reuse, R11, -R13 ;  /* 0x0000000b18127223 */ /* 0x040fe2000001080d */
[----:B------:R-:W-:Y:S01]  /*240f0*/  HADD2.F32 R13, -RZ, R44.H0_H0 ;  /* 0x2000002cff0d7230 */ /* 0x000fe20000004100 */
[----:B------:R-:W-:Y:S02]  /*24100*/  FFMA.FTZ R20, R24, R2, R3 ;  /* 0x0000000218147223 */ /* 0x000fe40000010003 */
[----:B------:R-:W-:Y:S02]  /*24110*/  FMUL.FTZ R12, R17, R14 ;  /* 0x0000000e110c7220 */ /* 0x000fe40000410000 */
[----:B------:R-:W-:-:S02]  /*24120*/  FMUL.FTZ R3, R15, R19 ;  /* 0x000000130f037220 */ /* 0x000fc40000410000 */
[-C--:B------:R-:W-:Y:S02]  /*24130*/  FMUL.FTZ R11, R17, R13.reuse ;  /* 0x0000000d110b7220 */ /* 0x080fe40000410000 */
[-C--:B------:R-:W-:Y:S02]  /*24140*/  FMUL.FTZ R2, R15, R16.reuse ;  /* 0x000000100f027220 */ /* 0x080fe40000410000 */
[C---:B------:R-:W-:Y:S02]  /*24150*/  FFMA.FTZ R12, R26.reuse, R13, -R12 ;  /* 0x0000000d1a0c7223 */ /* 0x040fe4000001080c */
[C---:B------:R-:W-:Y:S02]  /*24160*/  FFMA.FTZ R3, R27.reuse, R16, -R3 ;  /* 0x000000101b037223 */ /* 0x040fe40000010803 */
[----:B------:R-:W-:Y:S02]  /*24170*/  FFMA.FTZ R11, R26, R14, R11 ;  /* 0x0000000e1a0b7223 */ /* 0x000fe4000001000b */
[----:B------:R-:W-:Y:S01]  /*24180*/  FFMA.FTZ R2, R27, R19, R2 ;  /* 0x000000131b027223 */ /* 0x000fe20000010002 */
[----:B------:R-:W-:-:S02]  /*24190*/  F2FP.PACK_AB R17, R33, R43 ;  /* 0x0000002b2111723e */ /* 0x000fc400000000ff */
[----:B------:R-:W-:Y:S02]  /*241a0*/  F2FP.PACK_AB R19, R22, R41 ;  /* 0x000000291613723e */ /* 0x000fe400000000ff */
[----:B------:R-:W-:Y:S02]  /*241b0*/  F2FP.PACK_AB R16, R12, R28 ;  /* 0x0000001c0c10723e */ /* 0x000fe400000000ff */
[----:B------:R-:W-:Y:S02]  /*241c0*/  F2FP.PACK_AB R18, R3, R18 ;  /* 0x000000120312723e */ /* 0x000fe400000000ff */
[----:B------:R-:W-:Y:S02]  /*241d0*/  F2FP.PACK_AB R13, R30, R42 ;  /* 0x0000002a1e0d723e */ /* 0x000fe400000000ff */
[----:B------:R-:W-:Y:S02]  /*241e0*/  F2FP.PACK_AB R15, R23, R32 ;  /* 0x00000020170f723e */ /* 0x000fe400000000ff */
[----:B------:R-:W-:-:S02]  /*241f0*/  F2FP.PACK_AB R12, R11, R21 ;  /* 0x000000150b0c723e */ /* 0x000fc400000000ff */
[----:B------:R-:W-:Y:S01]  /*24200*/  F2FP.PACK_AB R14, R2, R20 ;  /* 0x00000014020e723e */ /* 0x000fe200000000ff */
[----:B------:R1:W-:Y:S04]  /*24210*/  ST.E.128 [R36.64], R16 ;  /* 0x0000001024007985 */ /* 0x0003e8000c101d04 */
[----:B------:R1:W-:Y:S02]  /*24220*/  ST.E.128 [R34.64], R12 ;  /* 0x0000000c22007985 */ /* 0x0003e4000c101d04 */
.L_x_1426:
[----:B------:R-:W-:Y:S05]  /*24230*/  BSYNC B1 ;  /* 0x0000000000017941 */ /* 0x000fea0003800000 */
.L_x_1425:
[----:B------:R-:W-:Y:S01]  /*24240*/  IADD3 R2, R100, 0x20, RZ ;  /* 0x0000002064027810 */ /* 0x000fe20007ffe0ff */
[----:B------:R-:W-:Y:S03]  /*24250*/  BSSY B1, `(.L_x_1429) ;  /* 0x00000db000017945 */ /* 0x000fe60003800000 */
[----:B------:R-:W-:-:S13]  /*24260*/  ISETP.GE.AND P0, PT, R2, R101, PT ;  /* 0x000000650200720c */ /* 0x000fda0003f06270 */
[----:B------:R-:W-:Y:S05]  /*24270*/  @P0 BRA `(.L_x_1430) ;  /* 0x00000d8000000947 */ /* 0x000fea0003800000 */
[----:B------:R-:W-:Y:S01]  /*24280*/  ISETP.GE.AND P0, PT, R54, R29, PT ;  /* 0x0000001d3600720c */ /* 0x000fe20003f06270 */
[----:B------:R-:W-:Y:S01]  /*24290*/  IMAD.SHL.U32 R11, R2, 0x40, RZ ;  /* 0x00000040020b7824 */ /* 0x000fe200078e00ff */
[----:B------:R-:W-:Y:S01]  /*242a0*/  SHF.R.S32.HI R3, RZ, 0x1f, R2 ;  /* 0x0000001fff037819 */ /* 0x000fe20000011402 */
[----:B------:R-:W-:Y:S03]  /*242b0*/  BSSY B0, `(.L_x_1431) ;  /* 0x0000069000007945 */ /* 0x000fe60003800000 */
[----:B------:R-:W-:Y:S02]  /*242c0*/  LEA.HI R2, R3, R2, RZ, 0x3 ;  /* 0x0000000203027211 */ /* 0x000fe400078f18ff */
[----:B------:R-:W-:-:S03]  /*242d0*/  LOP3.LUT R22, R11, 0x1c0, RZ, 0xc0, !PT ;  /* 0x000001c00b167812 */ /* 0x000fc600078ec0ff */
[----:B------:R-:W-:Y:S01]  /*242e0*/  IMAD.SHL.U32 R2, R2, 0x40, RZ ;  /* 0x0000004002027824 */ /* 0x000fe200078e00ff */
[----:B------:R-:W-:-:S04]  /*242f0*/  SHF.R.U32.HI R48, RZ, 0x3, R22 ;  /* 0x00000003ff307819 */ /* 0x000fc80000011616 */
[----:B------:R-:W-:Y:S01]  /*24300*/  LOP3.LUT R30, R2, 0xfffffe00, RZ, 0xc0, !PT ;  /* 0xfffffe00021e7812 */ /* 0x000fe200078ec0ff */
[----:B------:R-:W-:Y:S05]  /*24310*/  @P0 BRA `(.L_x_1432) ;  /* 0x0000062000000947 */ /* 0x000fea0003800000 */
[----:B------:R-:W-:Y:S02]  /*24320*/  LEA.HI R11, R29, R52, RZ, 0x1d ;  /* 0x000000341d0b7211 */ /* 0x000fe400078fe8ff */
[----:B------:R-:W-:Y:S02]  /*24330*/  LOP3.LUT R2, R22, 0x38, R54, 0xf8, !PT ;  /* 0x0000003816027812 */ /* 0x000fe400078ef836 */
[----:B-1----:R-:W-:Y:S02]  /*24340*/  SHF.R.S32.HI R12, RZ, 0x1f, R11 ;  /* 0x0000001fff0c7819 */ /* 0x002fe4000001140b */
[----:B------:R-:W-:Y:S02]  /*24350*/  LOP3.LUT R3, R2, R48, RZ, 0x3c, !PT ;  /* 0x0000003002037212 */ /* 0x000fe400078e3cff */
[----:B------:R-:W-:Y:S02]  /*24360*/  SHF.L.U32 R2, R11, 0x3, RZ ;  /* 0x000000030b027819 */ /* 0x000fe400000006ff */
[----:B------:R-:W-:-:S02]  /*24370*/  LEA.HI R11, R12, R11, RZ, 0x3 ;  /* 0x0000000b0c0b7211 */ /* 0x000fc400078f18ff */
[----:B------:R-:W-:Y:S02]  /*24380*/  IADD3 R12, R30, R3, RZ ;  /* 0x000000031e0c7210 */ /* 0x000fe40007ffe0ff */
[----:B------:R-:W-:Y:S02]  /*24390*/  LOP3.LUT R3, R22, 0x38, R2, 0xf8, !PT ;  /* 0x0000003816037812 */ /* 0x000fe400078ef802 */
[----:B------:R-:W-:Y:S01]  /*243a0*/  SHF.L.U32 R2, R11, 0xa, RZ ;  /* 0x0000000a0b027819 */ /* 0x000fe200000006ff */
[----:B-----5:R-:W-:Y:S01]  /*243b0*/  IMAD.WIDE.U32 R38, R12, 0x2, R50 ;  /* 0x000000020c267825 */ /* 0x020fe200078e0032 */
[----:B------:R-:W-:Y:S02]  /*243c0*/  LOP3.LUT R3, R3, R48, RZ, 0x3c, !PT ;  /* 0x0000003003037212 */ /* 0x000fe400078e3cff */
[----:B------:R-:W-:Y:S02]  /*243d0*/  LOP3.LUT R2, R2, 0xffffe000, RZ, 0xc0, !PT ;  /* 0xffffe00002027812 */ /* 0x000fe400078ec0ff */
[----:B------:R-:W2:Y:S02]  /*243e0*/  LD.E.128 R12, [R38.64] ;  /* 0x00000004260c7980 */ /* 0x000ea4000c101d00 */
[----:B------:R-:W-:-:S05]  /*243f0*/  IADD3 R2, R3, R2, R30 ;  /* 0x0000000203027210 */ /* 0x000fca0007ffe01e */
[----:B------:R-:W-:-:S05]  /*24400*/  IMAD.WIDE.U32 R34, R2, 0x2, R50 ;  /* 0x0000000202227825 */ /* 0x000fca00078e0032 */
[----:B------:R-:W3:Y:S01]  /*24410*/  LD.E.128 R16, [R34.64] ;  /* 0x0000000422107980 */ /* 0x000ee2000c101d00 */
[----:B------:R-:W-:Y:S01]  /*24420*/  SHF.R.U32.HI R32, RZ, 0x10, R61 ;  /* 0x00000010ff207819 */ /* 0x000fe2000001163d */
[--C-:B------:R-:W-:Y:S01]  /*24430*/  HADD2.F32 R11, -RZ, R116.reuse.H0_H0 ;  /* 0x20000074ff0b7230 */ /* 0x100fe20000004100 */
[----:B------:R-:W-:Y:S01]  /*24440*/  SHF.R.U32.HI R31, RZ, 0x10, R57 ;  /* 0x00000010ff1f7819 */ /* 0x000fe20000011639 */
[----:B------:R-:W-:Y:S01]  /*24450*/  HADD2.F32 R2, -RZ, R116.H1_H1 ;  /* 0x30000074ff027230 */ /* 0x000fe20000004100 */
[----:B------:R-:W-:Y:S01]  /*24460*/  SHF.R.U32.HI R36, RZ, 0x10, R63 ;  /* 0x00000010ff247819 */ /* 0x000fe2000001163f */
[----:B------:R-:W-:Y:S01]  /*24470*/  HADD2.F32 R32, -RZ, R32.H0_H0 ;  /* 0x20000020ff207230 */ /* 0x000fe20000004100 */
[----:B------:R-:W-:Y:S01]  /*24480*/  SHF.R.U32.HI R33, RZ, 0x10, R59 ;  /* 0x00000010ff217819 */ /* 0x000fe2000001163b */
[----:B------:R-:W-:Y:S01]  /*24490*/  HADD2.F32 R31, -RZ, R31.H0_H0 ;  /* 0x2000001fff1f7230 */ /* 0x000fe20000004100 */
[----:B------:R-:W-:Y:S02]  /*244a0*/  SHF.R.U64 R40, R60, 0x10, R61 ;  /* 0x000000103c287819 */ /* 0x000fe4000000123d */
[----:B------:R-:W-:-:S02]  /*244b0*/  SHF.R.U64 R42, R62, 0x10, R63 ;  /* 0x000000103e2a7819 */ /* 0x000fc4000000123f */
[----:B------:R-:W-:Y:S02]  /*244c0*/  SHF.R.U64 R41, R56, 0x10, R57 ;  /* 0x0000001038297819 */ /* 0x000fe40000001239 */
[----:B------:R-:W-:Y:S01]  /*244d0*/  SHF.R.U64 R43, R58, 0x10, R59 ;  /* 0x000000103a2b7819 */ /* 0x000fe2000000123b */
[----:B--2---:R-:W-:Y:S02]  /*244e0*/  HADD2.F32 R20, -RZ, R13.H0_H0 ;  /* 0x2000000dff147230 */ /* 0x004fe40000004100 */
[--C-:B------:R-:W-:Y:S02]  /*244f0*/  HADD2.F32 R24, -RZ, R12.reuse.H0_H0 ;  /* 0x2000000cff187230 */ /* 0x100fe40000004100 */
[----:B------:R-:W-:Y:S02]  /*24500*/  HADD2.F32 R27, -RZ, R12.H1_H1 ;  /* 0x3000000cff1b7230 */ /* 0x000fe40000004100 */
[--C-:B------:R-:W-:Y:S02]  /*24510*/  HADD2.F32 R26, -RZ, R14.reuse.H0_H0 ;  /* 0x2000000eff1a7230 */ /* 0x100fe40000004100 */
[----:B------:R-:W-:-:S02]  /*24520*/  HADD2.F32 R28, -RZ, R14.H1_H1 ;  /* 0x3000000eff1c7230 */ /* 0x000fc40000004100 */
[----:B------:R-:W-:Y:S02]  /*24530*/  HADD2.F32 R23, -RZ, R15.H0_H0 ;  /* 0x2000000fff177230 */ /* 0x000fe40000004100 */
[--C-:B---3--:R-:W-:Y:S02]  /*24540*/  HADD2.F32 R3, -RZ, R17.reuse.H0_H0 ;  /* 0x20000011ff037230 */ /* 0x108fe40000004100 */
[----:B------:R-:W-:Y:S02]  /*24550*/  HADD2.F32 R12, -RZ, R17.H1_H1 ;  /* 0x30000011ff0c7230 */ /* 0x000fe40000004100 */
[----:B------:R-:W-:Y:S01]  /*24560*/  HADD2.F32 R25, -RZ, R15.H1_H1 ;  /* 0x3000000fff197230 */ /* 0x000fe20000004100 */
[CC--:B------:R-:W-:Y:S01]  /*24570*/  FMUL.FTZ R37, R3.reuse, R11.reuse ;  /* 0x0000000b03257220 */ /* 0x0c0fe20000410000 */
[----:B------:R-:W-:Y:S01]  /*24580*/  HADD2.F32 R21, -RZ, R13.H1_H1 ;  /* 0x3000000dff157230 */ /* 0x000fe20000004100 */
[-C--:B------:R-:W-:Y:S01]  /*24590*/  FMUL.FTZ R3, R3, R2.reuse ;  /* 0x0000000203037220 */ /* 0x080fe20000410000 */
[--C-:B------:R-:W-:Y:S01]  /*245a0*/  HADD2.F32 R15, -RZ, R19.reuse.H0_H0 ;  /* 0x20000013ff0f7230 */ /* 0x100fe20000004100 */
[----:B------:R-:W-:Y:S01]  /*245b0*/  FFMA.FTZ R47, R20, R2, -R37 ;  /* 0x00000002142f7223 */ /* 0x000fe20000010825 */
[----:B------:R-:W-:Y:S01]  /*245c0*/  HADD2.F32 R14, -RZ, R19.H1_H1 ;  /* 0x30000013ff0e7230 */ /* 0x000fe20000004100 */
[----:B------:R-:W-:Y:S01]  /*245d0*/  FMUL.FTZ R19, R12, R32 ;  /* 0x000000200c137220 */ /* 0x000fe20000410000 */
[----:B------:R-:W-:Y:S01]  /*245e0*/  HADD2.F32 R13, -RZ, R16.H0_H0 ;  /* 0x20000010ff0d7230 */ /* 0x000fe20000004100 */
[----:B------:R-:W-:Y:S01]  /*245f0*/  FFMA.FTZ R46, R20, R11, R3 ;  /* 0x0000000b142e7223 */ /* 0x000fe20000010003 */
[--C-:B------:R-:W-:Y:S01]  /*24600*/  HADD2.F32 R2, -RZ, R117.reuse.H0_H0 ;  /* 0x20000075ff027230 */ /* 0x100fe20000004100 */
[-C--:B------:R-:W-:Y:S01]  /*24610*/  FFMA.FTZ R37, R21, R31.reuse, -R19 ;  /* 0x0000001f15257223 */ /* 0x080fe20000010813 */
[----:B------:R-:W-:Y:S01]  /*24620*/  HADD2.F32 R3, -RZ, R118.H0_H0 ;  /* 0x20000076ff037230 */ /* 0x000fe20000004100 */
[----:B------:R-:W-:Y:S01]  /*24630*/  FMUL.FTZ R11, R12, R31 ;  /* 0x0000001f0c0b7220 */ /* 0x000fe20000410000 */
[----:B------:R-:W-:Y:S01]  /*24640*/  HADD2.F32 R17, -RZ, R16.H1_H1 ;  /* 0x30000010ff117230 */ /* 0x000fe20000004100 */
[C---:B------:R-:W-:Y:S01]  /*24650*/  FMUL.FTZ R19, R13.reuse, R2 ;  /* 0x000000020d137220 */ /* 0x040fe20000410000 */
[----:B------:R-:W-:Y:S01]  /*24660*/  HADD2.F32 R16, -RZ, R18.H0_H0 ;  /* 0x20000012ff107230 */ /* 0x000fe20000004100 */
[-C--:B------:R-:W-:Y:S01]  /*24670*/  FMUL.FTZ R13, R13, R3.reuse ;  /* 0x000000030d0d7220 */ /* 0x080fe20000410000 */
[----:B------:R-:W-:Y:S01]  /*24680*/  HADD2.F32 R12, -RZ, R117.H1_H1 ;  /* 0x30000075ff0c7230 */ /* 0x000fe20000004100 */
[----:B------:R-:W-:Y:S01]  /*24690*/  FFMA.FTZ R31, R21, R32, R11 ;  /* 0x00000020151f7223 */ /* 0x000fe2000001000b */
[--C-:B------:R-:W-:Y:S01]  /*246a0*/  HADD2.F32 R11, -RZ, R119.reuse.H0_H0 ;  /* 0x20000077ff0b7230 */ /* 0x100fe20000004100 */
[C---:B------:R-:W-:Y:S01]  /*246b0*/  FFMA.FTZ R44, R24.reuse, R2, R13 ;  /* 0x00000002182c7223 */ /* 0x040fe2000001000d */
[----:B------:R-:W-:Y:S01]  /*246c0*/  HADD2.F32 R2, -RZ, R118.H1_H1 ;  /* 0x30000076ff027230 */ /* 0x000fe20000004100 */
[----:B------:R-:W-:Y:S01]  /*246d0*/  FFMA.FTZ R45, R24, R3, -R19 ;  /* 0x00000003182d7223 */ /* 0x000fe20000010813 */
[----:B------:R-:W-:Y:S01]  /*246e0*/  HADD2.F32 R3, -RZ, R119.H1_H1 ;  /* 0x30000077ff037230 */ /* 0x000fe20000004100 */
[C---:B------:R-:W-:Y:S01]  /*246f0*/  FMUL.FTZ R13, R16.reuse, R12 ;  /* 0x0000000c100d7220 */ /* 0x040fe20000410000 */
[----:B------:R-:W-:Y:S01]  /*24700*/  HADD2.F32 R24, -RZ, R36.H0_H0 ;  /* 0x20000024ff187230 */ /* 0x000fe20000004100 */
[-C--:B------:R-:W-:Y:S01]  /*24710*/  FMUL.FTZ R16, R16, R11.reuse ;  /* 0x0000000b10107220 */ /* 0x080fe20000410000 */
[----:B------:R-:W-:Y:S01]  /*24720*/  HADD2.F32 R20, -RZ, R33.H0_H0 ;  /* 0x20000021ff147230 */ /* 0x000fe20000004100 */
[----:B------:R-:W-:Y:S01]  /*24730*/  FFMA.FTZ R32, R26, R11, -R13 ;  /* 0x0000000b1a207223 */ /* 0x000fe2000001080d */
[----:B------:R-:W-:Y:S01]  /*24740*/  HADD2.F32 R18, -RZ, R18.H1_H1 ;  /* 0x30000012ff127230 */ /* 0x000fe20000004100 */
[C---:B------:R-:W-:Y:S01]  /*24750*/  FMUL.FTZ R13, R15.reuse, R2 ;  /* 0x000000020f0d7220 */ /* 0x040fe20000410000 */
[----:B------:R-:W-:Y:S01]  /*24760*/  HADD2.F32 R21, -RZ, R42.H0_H0 ;  /* 0x2000002aff157230 */ /* 0x000fe20000004100 */
[----:B------:R-:W-:-:S02]  /*24770*/  FMUL.FTZ R15, R15, R3 ;  /* 0x000000030f0f7220 */ /* 0x000fc40000410000 */
[----:B------:R-:W-:Y:S02]  /*24780*/  FMUL.FTZ R11, R14, R24 ;  /* 0x000000180e0b7220 */ /* 0x000fe40000410000 */
[C---:B------:R-:W-:Y:S02]  /*24790*/  FFMA.FTZ R19, R23.reuse, R3, -R13 ;  /* 0x0000000317137223 */ /* 0x040fe4000001080d */
[----:B------:R-:W-:Y:S01]  /*247a0*/  FFMA.FTZ R26, R26, R12, R16 ;  /* 0x0000000c1a1a7223 */ /* 0x000fe20000010010 */
[----:B------:R-:W-:Y:S01]  /*247b0*/  HADD2.F32 R16, -RZ, R40.H0_H0 ;  /* 0x20000028ff107230 */ /* 0x000fe20000004100 */
[----:B------:R-:W-:Y:S01]  /*247c0*/  FFMA.FTZ R23, R23, R2, R15 ;  /* 0x0000000217177223 */ /* 0x000fe2000001000f */
[----:B------:R-:W-:Y:S01]  /*247d0*/  HADD2.F32 R15, -RZ, R41.H0_H0 ;  /* 0x20000029ff0f7230 */ /* 0x000fe20000004100 */
[-C--:B------:R-:W-:Y:S02]  /*247e0*/  FMUL.FTZ R3, R14, R20.reuse ;  /* 0x000000140e037220 */ /* 0x080fe40000410000 */
[----:B------:R-:W-:Y:S01]  /*247f0*/  FFMA.FTZ R2, R25, R20, -R11 ;  /* 0x0000001419027223 */ /* 0x000fe2000001080b */
[----:B------:R-:W-:Y:S01]  /*24800*/  HADD2.F32 R20, -RZ, R43.H0_H0 ;  /* 0x2000002bff147230 */ /* 0x000fe20000004100 */
[----:B------:R-:W-:-:S02]  /*24810*/  FMUL.FTZ R11, R17, R16 ;  /* 0x00000010110b7220 */ /* 0x000fc40000410000 */
[----:B------:R-:W-:Y:S01]  /*24820*/  FMUL.FTZ R14, R18, R21 ;  /* 0x00000015120e7220 */ /* 0x000fe20000410000 */
[----:B------:R-:W-:Y:S01]  /*24830*/  F2FP.PACK_AB R19, R2, R19 ;  /* 0x000000130213723e */ /* 0x000fe200000000ff */
[----:B------:R-:W-:Y:S01]  /*24840*/  FMUL.FTZ R12, R17, R15 ;  /* 0x0000000f110c7220 */ /* 0x000fe20000410000 */
[----:B------:R-:W-:Y:S01]  /*24850*/  F2FP.PACK_AB R17, R37, R47 ;  /* 0x0000002f2511723e */ /* 0x000fe200000000ff */
[-C--:B------:R-:W-:Y:S02]  /*24860*/  FMUL.FTZ R13, R18, R20.reuse ;  /* 0x00000014120d7220 */ /* 0x080fe40000410000 */
[----:B------:R-:W-:Y:S02]  /*24870*/  FFMA.FTZ R11, R27, R15, -R11 ;  /* 0x0000000f1b0b7223 */ /* 0x000fe4000001080b */
[----:B------:R-:W-:Y:S02]  /*24880*/  FFMA.FTZ R14, R28, R20, -R14 ;  /* 0x000000141c0e7223 */ /* 0x000fe4000001080e */
[----:B------:R-:W-:-:S02]  /*24890*/  FFMA.FTZ R3, R25, R24, R3 ;  /* 0x0000001819037223 */ /* 0x000fc40000010003 */
[----:B------:R-:W-:Y:S01]  /*248a0*/  FFMA.FTZ R12, R27, R16, R12 ;  /* 0x000000101b0c7223 */ /* 0x000fe2000001000c */
[----:B------:R-:W-:Y:S01]  /*248b0*/  F2FP.PACK_AB R16, R11, R45 ;  /* 0x0000002d0b10723e */ /* 0x000fe200000000ff */
[----:B------:R-:W-:Y:S01]  /*248c0*/  FFMA.FTZ R20, R28, R21, R13 ;  /* 0x000000151c147223 */ /* 0x000fe2000001000d */
[----:B------:R-:W-:Y:S02]  /*248d0*/  F2FP.PACK_AB R18, R14, R32 ;  /* 0x000000200e12723e */ /* 0x000fe400000000ff */
[----:B------:R-:W-:Y:S02]  /*248e0*/  F2FP.PACK_AB R15, R3, R23 ;  /* 0x00000017030f723e */ /* 0x000fe400000000ff */
[----:B------:R-:W-:Y:S01]  /*248f0*/  F2FP.PACK_AB R13, R31, R46 ;  /* 0x0000002e1f0d723e */ /* 0x000fe200000000ff */
[----:B------:R1:W-:Y:S01]  /*24900*/  ST.E.128 [R38.64], R16 ;  /* 0x0000001026007985 */ /* 0x0003e2000c101d04 */
[----:B------:R-:W-:Y:S02]  /*24910*/  F2FP.PACK_AB R12, R12, R44 ;  /* 0x0000002c0c0c723e */ /* 0x000fe400000000ff */
[----:B------:R-:W-:-:S05]  /*24920*/  F2FP.PACK_AB R14, R20, R26 ;  /* 0x0000001a140e723e */ /* 0x000fca00000000ff */
[----:B------:R1:W-:Y:S02]  /*24930*/  ST.E.128 [R34.64], R12 ;  /* 0x0000000c22007985 */ /* 0x0003e4000c101d04 */
.L_x_1432:
[----:B------:R-:W-:Y:S05]  /*24940*/  BSYNC B0 ;  /* 0x0000000000007941 */ /* 0x000fea0003800000 */
.L_x_1431:
[----:B------:R-:W-:-:S04]  /*24950*/  IADD3 R2, R54, 0x40, RZ ;  /* 0x0000004036027810 */ /* 0x000fc80007ffe0ff */
[----:B------:R-:W-:-:S13]  /*24960*/  ISETP.GE.AND P0, PT, R2, R29, PT ;  /* 0x0000001d0200720c */ /* 0x000fda0003f06270 */
[----:B------:R-:W-:Y:S05]  /*24970*/  @P0 BRA `(.L_x_1430) ;  /* 0x0000068000000947 */ /* 0x000fea0003800000 */
[----:B------:R-:W-:-:S04]  /*24980*/  SHF.R.S32.HI R11, RZ, 0x1f, R2 ;  /* 0x0000001fff0b7819 */ /* 0x000fc80000011402 */
[CC--:B------:R-:W-:Y:S02]  /*24990*/  LEA.HI R3, R11.reuse, R2.reuse, RZ, 0x3 ;  /* 0x000000020b037211 */ /* 0x0c0fe400078f18ff */
[----:B------:R-:W-:Y:S02]  /*249a0*/  LEA.HI R2, R11, R2, RZ, 0x6 ;  /* 0x000000020b027211 */ /* 0x000fe400078f30ff */
[--C-:B------:R-:W-:Y:S02]  /*249b0*/  SHF.R.S32.HI R11, RZ, 0x3, R3.reuse ;  /* 0x00000003ff0b7819 */ /* 0x100fe40000011403 */
[----:B-1----:R-:W-:Y:S02]  /*249c0*/  SHF.L.U32 R12, R2, 0x7, RZ ;  /* 0x00000007020c7819 */ /* 0x002fe400000006ff */
[----:B------:R-:W-:Y:S02]  /*249d0*/  LEA.HI R2, R29, R11, RZ, 0x1d ;  /* 0x0000000b1d027211 */ /* 0x000fe400078fe8ff */
[----:B------:R-:W-:-:S02]  /*249e0*/  LOP3.LUT R11, R22, 0x38, R3, 0xf8, !PT ;  /* 0x00000038160b7812 */ /* 0x000fc400078ef803 */
[----:B------:R-:W-:Y:S02]  /*249f0*/  SHF.R.S32.HI R3, RZ, 0x1f, R2 ;  /* 0x0000001fff037819 */ /* 0x000fe40000011402 */
[----:B------:R-:W-:Y:S02]  /*24a00*/  LOP3.LUT R13, R12, 0xffffe000, RZ, 0xc0, !PT ;  /* 0xffffe0000c0d7812 */ /* 0x000fe400078ec0ff */
[----:B------:R-:W-:Y:S02]  /*24a10*/  SHF.L.U32 R12, R2, 0x3, RZ ;  /* 0x00000003020c7819 */ /* 0x000fe400000006ff */
[----:B------:R-:W-:Y:S02]  /*24a20*/  LEA.HI R2, R3, R2, RZ, 0x3 ;  /* 0x0000000203027211 */ /* 0x000fe400078f18ff */
[----:B------:R-:W-:Y:S02]  /*24a30*/  LOP3.LUT R3, R22, 0x38, R12, 0xf8, !PT ;  /* 0x0000003816037812 */ /* 0x000fe400078ef80c */
[----:B------:R-:W-:-:S02]  /*24a40*/  SHF.L.U32 R2, R2, 0xa, RZ ;  /* 0x0000000a02027819 */ /* 0x000fc400000006ff */
[-C--:B------:R-:W-:Y:S02]  /*24a50*/  LOP3.LUT R3, R3, R48.reuse, RZ, 0x3c, !PT ;  /* 0x0000003003037212 */ /* 0x080fe400078e3cff */
[----:B------:R-:W-:Y:S02]  /*24a60*/  LOP3.LUT R2, R2, 0xffffe000, RZ, 0xc0, !PT ;  /* 0xffffe00002027812 */ /* 0x000fe400078ec0ff */
[----:B------:R-:W-:Y:S02]  /*24a70*/  LOP3.LUT R11, R11, R48, RZ, 0x3c, !PT ;  /* 0x000000300b0b7212 */ /* 0x000fe400078e3cff */
[--C-:B------:R-:W-:Y:S02]  /*24a80*/  IADD3 R2, R3, R2, R30.reuse ;  /* 0x0000000203027210 */ /* 0x100fe40007ffe01e */
        /* <DEDUP_REMOVED lines=8> */
[----:B------:R-:W-:-:S03]  /*24b10*/  SHF.R.U32.HI R28, RZ, 0x10, R69 ;  /* 0x00000010ff1c7819 */ /* 0x000fc60000011645 */
[----:B------:R-:W-:Y:S02]  /*24b20*/  HADD2.F32 R30, -RZ, R30.H0_H0 ;  /* 0x2000001eff1e7230 */ /* 0x000fe40000004100 */
[----:B------:R-:W-:Y:S01]  /*24b30*/  HADD2.F32 R28, -RZ, R28.H0_H0 ;  /* 0x2000001cff1c7230 */ /* 0x000fe20000004100 */
[----:B------:R-:W-:Y:S02]  /*24b40*/  SHF.R.U32.HI R31, RZ, 0x10, R67 ;  /* 0x00000010ff1f7819 */ /* 0x000fe40000011643 */
[----:B------:R-:W-:-:S03]  /*24b50*/  SHF.R.U32.HI R32, RZ, 0x10, R71 ;  /* 0x00000010ff207819 */ /* 0x000fc60000011647 */
[----:B------:R-:W-:Y:S01]  /*24b60*/  HADD2.F32 R31, -RZ, R31.H0_H0 ;  /* 0x2000001fff1f7230 */ /* 0x000fe20000004100 */
[----:B------:R-:W-:Y:S02]  /*24b70*/  SHF.R.U64 R38, R64, 0x10, R65 ;  /* 0x0000001040267819 */ /* 0x000fe40000001241 */
        /* <DEDUP_REMOVED lines=72> */
.L_x_1430:
[----:B------:R-:W-:Y:S05]  /*25000*/  BSYNC B1 ;  /* 0x0000000000017941 */ /* 0x000fea0003800000 */
.L_x_1429:
[----:B------:R-:W-:Y:S01]  /*25010*/  IADD3 R2, R100, 0x40, RZ ;  /* 0x0000004064027810 */ /* 0x000fe20007ffe0ff */
[----:B------:R-:W-:Y:S03]  /*25020*/  BSSY B1, `(.L_x_1433) ;  /* 0x00000db000017945 */ /* 0x000fe60003800000 */
[----:B------:R-:W-:-:S13]  /*25030*/  ISETP.GE.AND P0, PT, R2, R101, PT ;  /* 0x000000650200720c */ /* 0x000fda0003f06270 */
[----:B------:R-:W-:Y:S05]  /*25040*/  @P0 BRA `(.L_x_1434) ;  /* 0x00000d8000000947 */ /* 0x000fea0003800000 */
[----:B------:R-:W-:Y:S01]  /*25050*/  ISETP.GE.AND P0, PT, R54, R29, PT ;  /* 0x0000001d3600720c */ /* 0x000fe20003f06270 */
[----:B------:R-:W-:Y:S01]  /*25060*/  IMAD.SHL.U32 R11, R2, 0x40, RZ ;  /* 0x00000040020b7824 */ /* 0x000fe200078e00ff */
[----:B------:R-:W-:Y:S01]  /*25070*/  SHF.R.S32.HI R3, RZ, 0x1f, R2 ;  /* 0x0000001fff037819 */ /* 0x000fe20000011402 */
[----:B------:R-:W-:Y:S01]  /*25080*/  BSSY B0, `(.L_x_1435) ;  /* 0x000006a000007945 */ /* 0x000fe20003800000 */
[----:B------:R-:W-:Y:S02]  /*25090*/  SHF.R.U32.HI R48, RZ, 0x3, R29 ;  /* 0x00000003ff307819 */ /* 0x000fe4000001161d */
[----:B------:R-:W-:Y:S02]  /*250a0*/  LEA.HI R2, R3, R2, RZ, 0x3 ;  /* 0x0000000203027211 */ /* 0x000fe400078f18ff */
[----:B------:R-:W-:-:S03]  /*250b0*/  LOP3.LUT R21, R11, 0x1c0, RZ, 0xc0, !PT ;  /* 0x000001c00b157812 */ /* 0x000fc600078ec0ff */
[----:B------:R-:W-:Y:S01]  /*250c0*/  IMAD.SHL.U32 R2, R2, 0x40, RZ ;  /* 0x0000004002027824 */ /* 0x000fe200078e00ff */
[----:B------:R-:W-:-:S04]  /*250d0*/  SHF.R.U32.HI R49, RZ, 0x3, R21 ;  /* 0x00000003ff317819 */ /* 0x000fc80000011615 */
[----:B------:R-:W-:Y:S01]  /*250e0*/  LOP3.LUT R30, R2, 0xfffffe00, RZ, 0xc0, !PT ;  /* 0xfffffe00021e7812 */ /* 0x000fe200078ec0ff */
[----:B------:R-:W-:Y:S05]  /*250f0*/  @P0 BRA `(.L_x_1436) ;  /* 0x0000062000000947 */ /* 0x000fea0003800000 */
[----:B------:R-:W-:Y:S02]  /*25100*/  IADD3 R11, R52, R48, RZ ;  /* 0x00000030340b7210 */ /* 0x000fe40007ffe0ff */
        /* <DEDUP_REMOVED lines=97> */
.L_x_1436:
[----:B------:R-:W-:Y:S05]  /*25720*/  BSYNC B0 ;  /* 0x0000000000007941 */ /* 0x000fea0003800000 */
.L_x_1435:
[----:B------:R-:W-:-:S04]  /*25730*/  IADD3 R3, R54, 0x40, RZ ;  /* 0x0000004036037810 */ /* 0x000fc80007ffe0ff */
[----:B------:R-:W-:-:S13]  /*25740*/  ISETP.GE.AND P0, PT, R3, R29, PT ;  /* 0x0000001d0300720c */ /* 0x000fda0003f06270 */
[----:B------:R-:W-:Y:S05]  /*25750*/  @P0 BRA `(.L_x_1434) ;  /* 0x0000067000000947 */ /* 0x000fea0003800000 */
[----:B------:R-:W-:-:S04]  /*25760*/  SHF.R.S32.HI R11, RZ, 0x1f, R3 ;  /* 0x0000001fff0b7819 */ /* 0x000fc80000011403 */
[CC--:B------:R-:W-:Y:S02]  /*25770*/  LEA.HI R2, R11.reuse, R3.reuse, RZ, 0x6 ;  /* 0x000000030b027211 */ /* 0x0c0fe400078f30ff */
[----:B------:R-:W-:Y:S02]  /*25780*/  LEA.HI R3, R11, R3, RZ, 0x3 ;  /* 0x000000030b037211 */ /* 0x000fe400078f18ff */
[----:B------:R-:W-:Y:S02]  /*25790*/  SHF.L.U32 R11, R2, 0x7, RZ ;  /* 0x00000007020b7819 */ /* 0x000fe400000006ff */
[----:B------:R-:W-:Y:S02]  /*257a0*/  LEA.HI.SX32 R2, R3, R48, 0x1d ;  /* 0x0000003003027211 */ /* 0x000fe400078feaff */
[----:B-1----:R-:W-:Y:S02]  /*257b0*/  LOP3.LUT R12, R21, 0x38, R3, 0xf8, !PT ;  /* 0x00000038150c7812 */ /* 0x002fe400078ef803 */
[----:B------:R-:W-:-:S02]  /*257c0*/  SHF.R.S32.HI R3, RZ, 0x1f, R2 ;  /* 0x0000001fff037819 */ /* 0x000fc40000011402 */
[----:B------:R-:W-:Y:S02]  /*257d0*/  LOP3.LUT R13, R11, 0xffffe000, RZ, 0xc0, !PT ;  /* 0xffffe0000b0d7812 */ /* 0x000fe400078ec0ff */
[----:B------:R-:W-:Y:S02]  /*257e0*/  LOP3.LUT R11, R12, R49, RZ, 0x3c, !PT ;  /* 0x000000310c0b7212 */ /* 0x000fe400078e3cff */
[----:B------:R-:W-:Y:S02]  /*257f0*/  SHF.L.U32 R12, R2, 0x3, RZ ;  /* 0x00000003020c7819 */ /* 0x000fe400000006ff */
[----:B------:R-:W-:Y:S02]  /*25800*/  LEA.HI R2, R3, R2, RZ, 0x3 ;  /* 0x0000000203027211 */ /* 0x000fe400078f18ff */
[----:B------:R-:W-:Y:S02]  /*25810*/  LOP3.LUT R3, R21, 0x38, R12, 0xf8, !PT ;  /* 0x0000003815037812 */ /* 0x000fe400078ef80c */
[----:B------:R-:W-:-:S02]  /*25820*/  SHF.L.U32 R2, R2, 0xa, RZ ;  /* 0x0000000a02027819 */ /* 0x000fc400000006ff */
[----:B------:R-:W-:Y:S02]  /*25830*/  LOP3.LUT R3, R3, R49, RZ, 0x3c, !PT ;  /* 0x0000003103037212 */ /* 0x000fe400078e3cff */
[----:B------:R-:W-:Y:S02]  /*25840*/  LOP3.LUT R2, R2, 0xffffe000, RZ, 0xc0, !PT ;  /* 0xffffe00002027812 */ /* 0x000fe400078ec0ff */
[--C-:B------:R-:W-:Y:S02]  /*25850*/  IADD3 R11, R11, R13, R30.reuse ;  /* 0x0000000d0b0b7210 */ /* 0x100fe40007ffe01e */
[----:B------:R-:W-:-:S03]  /*25860*/  IADD3 R2, R3, R2, R30 ;  /* 0x0000000203027210 */ /* 0x000fc60007ffe01e */
[----:B-----5:R-:W-:-:S04]  /*25870*/  IMAD.WIDE.U32 R36, R11, 0x2, R50 ;  /* 0x000000020b247825 */ /* 0x020fc800078e0032 */
[----:B------:R-:W-:Y:S01]  /*25880*/  IMAD.WIDE.U32 R34, R2, 0x2, R50 ;  /* 0x0000000202227825 */ /* 0x000fe200078e0032 */
[----:B------:R-:W2:Y:S04]  /*25890*/  LD.E.128 R12, [R36.64] ;  /* 0x00000004240c7980 */ /* 0x000ea8000c101d00 */
[----:B------:R-:W3:Y:S01]  /*258a0*/  LD.E.128 R16, [R34.64] ;  /* 0x0000000422107980 */ /* 0x000ee2000c101d00 */
[--C-:B------:R-:W-:Y:S01]  /*258b0*/  HADD2.F32 R11, -RZ, R129.reuse.H0_H0 ;  /* 0x20000081ff0b7230 */ /* 0x100fe20000004100 */
[----:B------:R-:W-:Y:S01]  /*258c0*/  SHF.R.U32.HI R30, RZ, 0x10, R87 ;  /* 0x00000010ff1e7819 */ /* 0x000fe20000011657 */
[----:B------:R-:W-:Y:S01]  /*258d0*/  HADD2.F32 R2, -RZ, R129.H1_H1 ;  /* 0x30000081ff027230 */ /* 0x000fe20000004100 */
[----:B------:R-:W-:Y:S02]  /*258e0*/  SHF.R.U32.HI R28, RZ, 0x10, R91 ;  /* 0x00000010ff1c7819 */ /* 0x000fe4000001165b */
[----:B------:R-:W-:Y:S01]  /*258f0*/  SHF.R.U32.HI R31, RZ, 0x10, R85 ;  /* 0x00000010ff1f7819 */ /* 0x000fe20000011655 */
[----:B------:R-:W-:Y:S01]  /*25900*/  HADD2.F32 R30, -RZ, R30.H0_H0 ;  /* 0x2000001eff1e7230 */ /* 0x000fe20000004100 */
[----:B------:R-:W-:Y:S01]  /*25910*/  SHF.R.U32.HI R32, RZ, 0x10, R89 ;  /* 0x00000010ff207819 */ /* 0x000fe20000011659 */
[----:B------:R-:W-:Y:S01]  /*25920*/  HADD2.F32 R28, -RZ, R28.H0_H0 ;  /* 0x2000001cff1c7230 */ /* 0x000fe20000004100 */
[----:B------:R-:W-:-:S02]  /*25930*/  SHF.R.U64 R40, R86, 0x10, R87 ;  /* 0x0000001056287819 */ /* 0x000fc40000001257 */
[----:B------:R-:W-:Y:S02]  /*25940*/  SHF.R.U64 R38, R84, 0x10, R85 ;  /* 0x0000001054267819 */ /* 0x000fe40000001255 */
[----:B------:R-:W-:Y:S02]  /*25950*/  SHF.R.U64 R41, R90, 0x10, R91 ;  /* 0x000000105a297819 */ /* 0x000fe4000000125b */
[----:B------:R-:W-:Y:S01]  /*25960*/  SHF.R.U64 R39, R88, 0x10, R89 ;  /* 0x0000001058277819 */ /* 0x000fe20000001259 */
[----:B--2---:R-:W-:Y:S02]  /*25970*/  HADD2.F32 R21, -RZ, R15.H0_H0 ;  /* 0x2000000fff157230 */ /* 0x004fe40000004100 */
[--C-:B------:R-:W-:Y:S02]  /*25980*/  HADD2.F32 R25, -RZ, R12.reuse.H0_H0 ;  /* 0x2000000cff197230 */ /* 0x100fe40000004100 */
[----:B---3--:R-:W-:Y:S02]  /*25990*/  HADD2.F32 R3, -RZ, R19.H0_H0 ;  /* 0x20000013ff037230 */ /* 0x008fe40000004100 */
[----:B------:R-:W-:-:S02]  /*259a0*/  HADD2.F32 R26, -RZ, R12.H1_H1 ;  /* 0x3000000cff1a7230 */ /* 0x000fc40000004100 */
[----:B------:R-:W-:Y:S01]  /*259b0*/  HADD2.F32 R12, -RZ, R19.H1_H1 ;  /* 0x30000013ff0c7230 */ /* 0x000fe20000004100 */
[CC--:B------:R-:W-:Y:S01]  /*259c0*/  FMUL.FTZ R33, R3.reuse, R11.reuse ;  /* 0x0000000b03217220 */ /* 0x0c0fe20000410000 */
[----:B------:R-:W-:Y:S01]  /*259d0*/  HADD2.F32 R20, -RZ, R15.H1_H1 ;  /* 0x3000000fff147230 */ /* 0x000fe20000004100 */
[-C--:B------:R-:W-:Y:S01]  /*259e0*/  FMUL.FTZ R3, R3, R2.reuse ;  /* 0x0000000203037220 */ /* 0x080fe20000410000 */
[--C-:B------:R-:W-:Y:S01]  /*259f0*/  HADD2.F32 R22, -RZ, R13.reuse.H0_H0 ;  /* 0x2000000dff167230 */ /* 0x100fe20000004100 */
[C---:B------:R-:W-:Y:S01]  /*25a00*/  FFMA.FTZ R43, R21.reuse, R2, -R33 ;  /* 0x00000002152b7223 */ /* 0x040fe20000010821 */
[----:B------:R-:W-:Y:S01]  /*25a10*/  HADD2.F32 R24, -RZ, R13.H1_H1 ;  /* 0x3000000dff187230 */ /* 0x000fe20000004100 */
[----:B------:R-:W-:Y:S01]  /*25a20*/  FFMA.FTZ R42, R21, R11, R3 ;  /* 0x0000000b152a7223 */ /* 0x000fe20000010003 */
[--C-:B------:R-:W-:Y:S02]  /*25a30*/  HADD2.F32 R13, -RZ, R17.reuse.H0_H0 ;  /* 0x20000011ff0d7230 */ /* 0x100fe40000004100 */
[----:B------:R-:W-:-:S02]  /*25a40*/  HADD2.F32 R15, -RZ, R17.H1_H1 ;  /* 0x30000011ff0f7230 */ /* 0x000fc40000004100 */
[----:B------:R-:W-:Y:S02]  /*25a50*/  HADD2.F32 R3, -RZ, R130.H1_H1 ;  /* 0x30000082ff037230 */ /* 0x000fe40000004100 */
[--C-:B------:R-:W-:Y:S02]  /*25a60*/  HADD2.F32 R23, -RZ, R14.reuse.H0_H0 ;  /* 0x2000000eff177230 */ /* 0x100fe40000004100 */
[----:B------:R-:W-:Y:S01]  /*25a70*/  HADD2.F32 R27, -RZ, R14.H1_H1 ;  /* 0x3000000eff1b7230 */ /* 0x000fe20000004100 */
[----:B------:R-:W-:Y:S01]  /*25a80*/  FMUL.FTZ R11, R13, R3 ;  /* 0x000000030d0b7220 */ /* 0x000fe20000410000 */
[--C-:B------:R-:W-:Y:S02]  /*25a90*/  HADD2.F32 R19, -RZ, R16.reuse.H0_H0 ;  /* 0x20000010ff137230 */ /* 0x100fe40000004100 */
[----:B------:R-:W-:Y:S02]  /*25aa0*/  HADD2.F32 R17, -RZ, R16.H1_H1 ;  /* 0x30000010ff117230 */ /* 0x000fe40000004100 */
[----:B------:R-:W-:-:S02]  /*25ab0*/  HADD2.F32 R16, -RZ, R18.H0_H0 ;  /* 0x20000012ff107230 */ /* 0x000fc40000004100 */
[----:B------:R-:W-:Y:S01]  /*25ac0*/  HADD2.F32 R14, -RZ, R18.H1_H1 ;  /* 0x30000012ff0e7230 */ /* 0x000fe20000004100 */
[C---:B------:R-:W-:Y:S01]  /*25ad0*/  FMUL.FTZ R18, R12.reuse, R30 ;  /* 0x0000001e0c127220 */ /* 0x040fe20000410000 */
[----:B------:R-:W-:Y:S01]  /*25ae0*/  HADD2.F32 R2, -RZ, R130.H0_H0 ;  /* 0x20000082ff027230 */ /* 0x000fe20000004100 */
[-C--:B------:R-:W-:Y:S01]  /*25af0*/  FMUL.FTZ R12, R12, R28.reuse ;  /* 0x0000001c0c0c7220 */ /* 0x080fe20000410000 */
[----:B------:R-:W-:Y:S01]  /*25b00*/  HADD2.F32 R21, -RZ, R31.H0_H0 ;  /* 0x2000001fff157230 */ /* 0x000fe20000004100 */
[C---:B------:R-:W-:Y:S02]  /*25b10*/  FFMA.FTZ R33, R20.reuse, R28, -R18 ;  /* 0x0000001c14217223 */ /* 0x040fe40000010812 */
[----:B------:R-:W-:Y:S01]  /*25b20*/  FMUL.FTZ R18, R13, R2 ;  /* 0x000000020d127220 */ /* 0x000fe20000410000 */
[----:B------:R-:W-:Y:S01]  /*25b30*/  HADD2.F32 R13, -RZ, R32.H0_H0 ;  /* 0x20000020ff0d7230 */ /* 0x000fe20000004100 */
[----:B------:R-:W-:Y:S01]  /*25b40*/  FFMA.FTZ R28, R20, R30, R12 ;  /* 0x0000001e141c7223 */ /* 0x000fe2000001000c */
[--C-:B------:R-:W-:Y:S01]  /*25b50*/  HADD2.F32 R12, -RZ, R132.reuse.H0_H0 ;  /* 0x20000084ff0c7230 */ /* 0x100fe20000004100 */
[----:B------:R-:W-:Y:S01]  /*25b60*/  FFMA.FTZ R30, R22, R2, R11 ;  /* 0x00000002161e7223 */ /* 0x000fe2000001000b */
[----:B------:R-:W-:Y:S01]  /*25b70*/  HADD2.F32 R11, -RZ, R132.H1_H1 ;  /* 0x30000084ff0b7230 */ /* 0x000fe20000004100 */
[----:B------:R-:W-:-:S02]  /*25b80*/  FMUL.FTZ R2, R15, R21 ;  /* 0x000000150f027220 */ /* 0x000fc40000410000 */
[----:B------:R-:W-:Y:S01]  /*25b90*/  FFMA.FTZ R31, R22, R3, -R18 ;  /* 0x00000003161f7223 */ /* 0x000fe20000010812 */
[--C-:B------:R-:W-:Y:S01]  /*25ba0*/  HADD2.F32 R3, -RZ, R131.reuse.H0_H0 ;  /* 0x20000083ff037230 */ /* 0x100fe20000004100 */
[-C--:B------:R-:W-:Y:S01]  /*25bb0*/  FFMA.FTZ R22, R24, R13.reuse, -R2 ;  /* 0x0000000d18167223 */ /* 0x080fe20000010802 */
[----:B------:R-:W-:Y:S01]  /*25bc0*/  HADD2.F32 R2, -RZ, R131.H1_H1 ;  /* 0x30000083ff027230 */ /* 0x000fe20000004100 */
[----:B------:R-:W-:Y:S02]  /*25bd0*/  FMUL.FTZ R15, R15, R13 ;  /* 0x0000000d0f0f7220 */ /* 0x000fe40000410000 */
[C---:B------:R-:W-:Y:S02]  /*25be0*/  FMUL.FTZ R18, R19.reuse, R3 ;  /* 0x0000000313127220 */ /* 0x040fe40000410000 */
[----:B------:R-:W-:Y:S02]  /*25bf0*/  FMUL.FTZ R19, R19, R12 ;  /* 0x0000000c13137220 */ /* 0x000fe40000410000 */
[----:B------:R-:W-:-:S02]  /*25c00*/  FMUL.FTZ R13, R16, R2 ;  /* 0x00000002100d7220 */ /* 0x000fc40000410000 */
[----:B------:R-:W-:Y:S01]  /*25c10*/  FFMA.FTZ R20, R24, R21, R15 ;  /* 0x0000001518147223 */ /* 0x000fe2000001000f */
[----:B------:R-:W-:Y:S01]  /*25c20*/  HADD2.F32 R15, -RZ, R38.H0_H0 ;  /* 0x20000026ff0f7230 */ /* 0x000fe20000004100 */
[C---:B------:R-:W-:Y:S02]  /*25c30*/  FFMA.FTZ R24, R25.reuse, R12, -R18 ;  /* 0x0000000c19187223 */ /* 0x040fe40000010812 */
[----:B------:R-:W-:Y:S01]  /*25c40*/  FFMA.FTZ R21, R25, R3, R19 ;  /* 0x0000000319157223 */ /* 0x000fe20000010013 */
[----:B------:R-:W-:Y:S01]  /*25c50*/  HADD2.F32 R19, -RZ, R40.H0_H0 ;  /* 0x20000028ff137230 */ /* 0x000fe20000004100 */
[-C--:B------:R-:W-:Y:S01]  /*25c60*/  FMUL.FTZ R3, R16, R11.reuse ;  /* 0x0000000b10037220 */ /* 0x080fe20000410000 */
[----:B------:R-:W-:Y:S01]  /*25c70*/  HADD2.F32 R16, -RZ, R41.H0_H0 ;  /* 0x20000029ff107230 */ /* 0x000fe20000004100 */
[C---:B------:R-:W-:Y:S01]  /*25c80*/  FFMA.FTZ R18, R23.reuse, R11, -R13 ;  /* 0x0000000b17127223 */ /* 0x040fe2000001080d */
[----:B------:R-:W-:Y:S01]  /*25c90*/  HADD2.F32 R13, -RZ, R39.H0_H0 ;  /* 0x20000027ff0d7230 */ /* 0x000fe20000004100 */
[----:B------:R-:W-:-:S02]  /*25ca0*/  FFMA.FTZ R23, R23, R2, R3 ;  /* 0x0000000217177223 */ /* 0x000fc40000010003 */
[C---:B------:R-:W-:Y:S02]  /*25cb0*/  FMUL.FTZ R12, R17.reuse, R15 ;  /* 0x0000000f110c7220 */ /* 0x040fe40000410000 */
[----:B------:R-:W-:Y:S02]  /*25cc0*/  FMUL.FTZ R3, R14, R19 ;  /* 0x000000130e037220 */ /* 0x000fe40000410000 */
[----:B------:R-:W-:Y:S01]  /*25cd0*/  FMUL.FTZ R11, R17, R13 ;  /* 0x0000000d110b7220 */ /* 0x000fe20000410000 */
[----:B------:R-:W-:Y:S01]  /*25ce0*/  F2FP.PACK_AB R17, R22, R31 ;  /* 0x0000001f1611723e */ /* 0x000fe200000000ff */
[----:B------:R-:W-:Y:S02]  /*25cf0*/  FMUL.FTZ R2, R14, R16 ;  /* 0x000000100e027220 */ /* 0x000fe40000410000 */
[----:B------:R-:W-:Y:S01]  /*25d00*/  FFMA.FTZ R12, R26, R13, -R12 ;  /* 0x0000000d1a0c7223 */ /* 0x000fe2000001080c */
[----:B------:R-:W-:Y:S01]  /*25d10*/  F2FP.PACK_AB R13, R20, R30 ;  /* 0x0000001e140d723e */ /* 0x000fe200000000ff */
[----:B------:R-:W-:-:S02]  /*25d20*/  FFMA.FTZ R3, R27, R16, -R3 ;  /* 0x000000101b037223 */ /* 0x000fc40000010803 */
[----:B------:R-:W-:Y:S01]  /*25d30*/  FFMA.FTZ R11, R26, R15, R11 ;  /* 0x0000000f1a0b7223 */ /* 0x000fe2000001000b */
[----:B------:R-:W-:Y:S01]  /*25d40*/  F2FP.PACK_AB R16, R12, R24 ;  /* 0x000000180c10723e */ /* 0x000fe200000000ff */
[----:B------:R-:W-:Y:S01]  /*25d50*/  FFMA.FTZ R2, R27, R19, R2 ;  /* 0x000000131b027223 */ /* 0x000fe20000010002 */
[----:B------:R-:W-:Y:S02]  /*25d60*/  F2FP.PACK_AB R19, R33, R43 ;  /* 0x0000002b2113723e */ /* 0x000fe400000000ff */
[----:B------:R-:W-:Y:S02]  /*25d70*/  F2FP.PACK_AB R18, R3, R18 ;  /* 0x000000120312723e */ /* 0x000fe400000000ff */
[----:B------:R-:W-:Y:S02]  /*25d80*/  F2FP.PACK_AB R15, R28, R42 ;  /* 0x0000002a1c0f723e */ /* 0x000fe400000000ff */
[----:B------:R-:W-:Y:S01]  /*25d90*/  F2FP.PACK_AB R12, R11, R21 ;  /* 0x000000150b0c723e */ /* 0x000fe200000000ff */
[----:B------:R1:W-:Y:S01]  /*25da0*/  ST.E.128 [R36.64], R16 ;  /* 0x0000001024007985 */ /* 0x0003e2000c101d04 */
[----:B------:R-:W-:-:S05]  /*25db0*/  F2FP.PACK_AB R14, R2, R23 ;  /* 0x00000017020e723e */ /* 0x000fca00000000ff */
[----:B------:R1:W-:Y:S02]  /*25dc0*/  ST.E.128 [R34.64], R12 ;  /* 0x0000000c22007985 */ /* 0x0003e4000c101d04 */
.L_x_1434:
[----:B------:R-:W-:Y:S05]  /*25dd0*/  BSYNC B1 ;  /* 0x0000000000017941 */ /* 0x000fea0003800000 */
.L_x_1433:
[----:B------:R-:W-:Y:S01]  /*25de0*/  IADD3 R2, R100, 0x60, RZ ;  /* 0x0000006064027810 */ /* 0x000fe20007ffe0ff */
[----:B-1----:R-:W-:Y:S02]  /*25df0*/  IMAD.MOV.U32 R12, RZ, RZ, R146 ;  /* 0x000000ffff0c7224 */ /* 0x002fe400078e0092 */
[----:B------:R-:W-:Y:S01]  /*25e00*/  IMAD.MOV.U32 R13, RZ, RZ, 0x0 ;  /* 0x00000000ff0d7424 */ /* 0x000fe200078e00ff */
[----:B------:R-:W-:-:S13]  /*25e10*/  ISETP.GE.AND P0, PT, R2, R101, PT ;  /* 0x000000650200720c */ /* 0x000fda0003f06270 */
[----:B------:R-:W-:Y:S05]  /*25e20*/  @P0 RET.REL.NODEC R12 `(_ZN7cutlass13device_kernelIN5flash19enable_sm80_to_sm89INS1_16FlashAttnFwdSm80INS1_25CollectiveMainloopFwdSm80ILi8ELi1ELb0EN4cute5tupleIJNS5_1CILi128EEENS7_ILi48EEENS7_ILi256EEEEEELi256ENS_6half_tEfNS_4arch4Sm80ELb0ELb1ELb1ELb1ELb1ELb1ELb1ELb0EEENS1_21CollectiveEpilogueFwdINS6_IJS8_SA_S9_EEENS6_IJNS7_ILi1EEESI_SI_EEESC_SE_Li256ELb1ELb1ELb0ELb0EEENS1_19SingleTileSchedulerILb1ELb0ELb1ELi128EEEEEEEEEvNT_6ParamsE) ;  /* 0xfffda1d00c000950 */ /* 0x000fea0003c3ffff */
        /* <DEDUP_REMOVED lines=13> */
[----:B------:R-:W-:Y:S02]  /*25f00*/  SHF.R.S32.HI R12, RZ, 0x1f, R11 ;  /* 0x0000001fff0c7819 */ /* 0x000fe4000001140b */
        /* <DEDUP_REMOVED lines=43> */
[----:B------:R-:W-:Y:S01]  /*261c0*/  HADD2.F32 R2, -RZ, R134.H0_H0 ;  /* 0x20000086ff027230 */ /* 0x000fe20000004100 */
[-C--:B------:R-:W-:Y:S01]  /*261d0*/  FFMA.FTZ R37, R22, R31.reuse, -R19 ;  /* 0x0000001f16257223 */ /* 0x080fe20000010813 */
[--C-:B------:R-:W-:Y:S01]  /*261e0*/  HADD2.F32 R3, -RZ, R135.reuse.H0_H0 ;  /* 0x20000087ff037230 */ /* 0x100fe20000004100 */
        /* <DEDUP_REMOVED lines=33> */
[-C--:B------:R-:W-:Y:S01]  /*26400*/  FMUL.FTZ R12, R17, R15.reuse ;  /* 0x0000000f110c7220 */ /* 0x080fe20000410000 */
        /* <DEDUP_REMOVED lines=15> */
.L_x_1438:
[----:B------:R-:W-:Y:S05]  /*26500*/  BSYNC B0 ;  /* 0x0000000000007941 */ /* 0x000fea0003800000 */
.L_x_1437:
[----:B------:R-:W-:Y:S01]  /*26510*/  IADD3 R2, R54, 0x40, RZ ;  /* 0x0000004036027810 */ /* 0x000fe20007ffe0ff */
[----:B-1----:R-:W-:Y:S02]  /*26520*/  IMAD.MOV.U32 R12, RZ, RZ, R146 ;  /* 0x000000ffff0c7224 */ /* 0x002fe400078e0092 */
[----:B------:R-:W-:Y:S01]  /*26530*/  IMAD.MOV.U32 R13, RZ, RZ, 0x0 ;  /* 0x00000000ff0d7424 */ /* 0x000fe200078e00ff */
[----:B------:R-:W-:-:S13]  /*26540*/  ISETP.GE.AND P0, PT, R2, R29, PT ;  /* 0x0000001d0200720c */ /* 0x000fda0003f06270 */
[----:B------:R-:W-:Y:S05]  /*26550*/  @P0 RET.REL.NODEC R12 `(_ZN7cutlass13device_kernelIN5flash19enable_sm80_to_sm89INS1_16FlashAttnFwdSm80INS1_25CollectiveMainloopFwdSm80ILi8ELi1ELb0EN4cute5tupleIJNS5_1CILi128EEENS7_ILi48EEENS7_ILi256EEEEEELi256ENS_6half_tEfNS_4arch4Sm80ELb0ELb1ELb1ELb1ELb1ELb1ELb1ELb0EEENS1_21CollectiveEpilogueFwdINS6_IJS8_SA_S9_EEENS6_IJNS7_ILi1EEESI_SI_EEESC_SE_Li256ELb1ELb1ELb0ELb0EEENS1_19SingleTileSchedulerILb1ELb0ELb1ELi128EEEEEEEEEvNT_6ParamsE) ;  /* 0xfffd9aa00c000950 */ /* 0x000fea0003c3ffff */
[----:B------:R-:W-:-:S04]  /*26560*/  SHF.R.S32.HI R3, RZ, 0x1f, R2 ;  /* 0x0000001fff037819 */ /* 0x000fc80000011402 */
[CC--:B------:R-:W-:Y:S02]  /*26570*/  LEA.HI R11, R3.reuse, R2.reuse, RZ, 0x6 ;  /* 0x00000002030b7211 */ /* 0x0c0fe400078f30ff */
[----:B------:R-:W-:Y:S02]  /*26580*/  LEA.HI R3, R3, R2, RZ, 0x3 ;  /* 0x0000000203037211 */ /* 0x000fe400078f18ff */
[----:B------:R-:W-:Y:S02]  /*26590*/  SHF.L.U32 R11, R11, 0x7, RZ ;  /* 0x000000070b0b7819 */ /* 0x000fe400000006ff */
[----:B------:R-:W-:Y:S02]  /*265a0*/  LEA.HI.SX32 R2, R3, R41, 0x1d ;  /* 0x0000002903027211 */ /* 0x000fe400078feaff */
[----:B------:R-:W-:Y:S02]  /*265b0*/  LOP3.LUT R12, R21, 0x38, R3, 0xf8, !PT ;  /* 0x00000038150c7812 */ /* 0x000fe400078ef803 */
        /* <DEDUP_REMOVED lines=23> */
[----:B------:R-:W-:Y:S01]  /*26730*/  SHF.R.U64 R38, R104, 0x10, R105 ;  /* 0x0000001068267819 */ /* 0x000fe20000001269 */
[----:B------:R-:W-:Y:S01]  /*26740*/  HADD2.F32 R30, -RZ, R30.H0_H0 ;  /* 0x2000001eff1e7230 */ /* 0x000fe20000004100 */
[----:B------:R-:W-:Y:S01]  /*26750*/  SHF.R.U64 R36, R106, 0x10, R107 ;  /* 0x000000106a247819 */ /* 0x000fe2000000126b */
[----:B------:R-:W-:Y:S01]  /*26760*/  HADD2.F32 R31, -RZ, R31.H0_H0 ;  /* 0x2000001fff1f7230 */ /* 0x000fe20000004100 */
[----:B------:R-:W-:-:S02]  /*26770*/  SHF.R.U64 R39, R108, 0x10, R109 ;  /* 0x000000106c277819 */ /* 0x000fc4000000126d */
[----:B------:R-:W-:Y:S01]  /*26780*/  SHF.R.U64 R37, R110, 0x10, R111 ;  /* 0x000000106e257819 */ /* 0x000fe2000000126f */
[--C-:B--2---:R-:W-:Y:S02]  /*26790*/  HADD2.F32 R25, -RZ, R12.reuse.H0_H0 ;  /* 0x2000000cff197230 */ /* 0x104fe40000004100 */
[----:B------:R-:W-:Y:S02]  /*267a0*/  HADD2.F32 R27, -RZ, R12.H1_H1 ;  /* 0x3000000cff1b7230 */ /* 0x000fe40000004100 */
[----:B---3--:R-:W-:Y:S02]  /*267b0*/  HADD2.F32 R3, -RZ, R17.H0_H0 ;  /* 0x20000011ff037230 */ /* 0x008fe40000004100 */
[--C-:B------:R-:W-:Y:S02]  /*267c0*/  HADD2.F32 R24, -RZ, R14.reuse.H0_H0 ;  /* 0x2000000eff187230 */ /* 0x100fe40000004100 */
[----:B------:R-:W-:Y:S02]  /*267d0*/  HADD2.F32 R26, -RZ, R14.H1_H1 ;  /* 0x3000000eff1a7230 */ /* 0x000fe40000004100 */
[----:B------:R-:W-:-:S02]  /*267e0*/  HADD2.F32 R22, -RZ, R13.H0_H0 ;  /* 0x2000000dff167230 */ /* 0x000fc40000004100 */
[--C-:B------:R-:W-:Y:S02]  /*267f0*/  HADD2.F32 R12, -RZ, R19.reuse.H0_H0 ;  /* 0x20000013ff0c7230 */ /* 0x100fe40000004100 */
[----:B------:R-:W-:Y:S01]  /*26800*/  HADD2.F32 R14, -RZ, R19.H1_H1 ;  /* 0x30000013ff0e7230 */ /* 0x000fe20000004100 */
[CC--:B------:R-:W-:Y:S01]  /*26810*/  FMUL.FTZ R19, R3.reuse, R11.reuse ;  /* 0x0000000b03137220 */ /* 0x0c0fe20000410000 */
[----:B------:R-:W-:Y:S01]  /*26820*/  HADD2.F32 R21, -RZ, R13.H1_H1 ;  /* 0x3000000dff157230 */ /* 0x000fe20000004100 */
[-C--:B------:R-:W-:Y:S01]  /*26830*/  FMUL.FTZ R3, R3, R2.reuse ;  /* 0x0000000203037220 */ /* 0x080fe20000410000 */
[----:B------:R-:W-:Y:S01]  /*26840*/  HADD2.F32 R13, -RZ, R17.H1_H1 ;  /* 0x30000011ff0d7230 */ /* 0x000fe20000004100 */
[C---:B------:R-:W-:Y:S01]  /*26850*/  FFMA.FTZ R42, R22.reuse, R2, -R19 ;  /* 0x00000002162a7223 */ /* 0x040fe20000010813 */
[--C-:B------:R-:W-:Y:S01]  /*26860*/  HADD2.F32 R2, -RZ, R138.reuse.H0_H0 ;  /* 0x2000008aff027230 */ /* 0x100fe20000004100 */
[----:B------:R-:W-:Y:S01]  /*26870*/  FFMA.FTZ R41, R22, R11, R3 ;  /* 0x0000000b16297223 */ /* 0x000fe20000010003 */
[----:B------:R-:W-:Y:S01]  /*26880*/  HADD2.F32 R3, -RZ, R138.H1_H1 ;  /* 0x3000008aff037230 */ /* 0x000fe20000004100 */
[C---:B------:R-:W-:Y:S01]  /*26890*/  FMUL.FTZ R19, R13.reuse, R29 ;  /* 0x0000001d0d137220 */ /* 0x040fe20000410000 */
[--C-:B------:R-:W-:Y:S01]  /*268a0*/  HADD2.F32 R20, -RZ, R15.reuse.H0_H0 ;  /* 0x2000000fff147230 */ /* 0x100fe20000004100 */
[C---:B------:R-:W-:Y:S01]  /*268b0*/  FMUL.FTZ R11, R12.reuse, R2 ;  /* 0x000000020c0b7220 */ /* 0x040fe20000410000 */
[----:B------:R-:W-:Y:S01]  /*268c0*/  HADD2.F32 R23, -RZ, R15.H1_H1 ;  /* 0x3000000fff177230 */ /* 0x000fe20000004100 */
[----:B------:R-:W-:Y:S01]  /*268d0*/  FMUL.FTZ R12, R12, R3 ;  /* 0x000000030c0c7220 */ /* 0x000fe20000410000 */
[----:B------:R-:W-:Y:S01]  /*268e0*/  HADD2.F32 R15, -RZ, R18.H0_H0 ;  /* 0x20000012ff0f7230 */ /* 0x000fe20000004100 */
[-C--:B------:R-:W-:Y:S01]  /*268f0*/  FMUL.FTZ R13, R13, R28.reuse ;  /* 0x0000001c0d0d7220 */ /* 0x080fe20000410000 */
[--C-:B------:R-:W-:Y:S01]  /*26900*/  HADD2.F32 R17, -RZ, R16.reuse.H0_H0 ;  /* 0x20000010ff117230 */ /* 0x100fe20000004100 */
[----:B------:R-:W-:Y:S01]  /*26910*/  FFMA.FTZ R40, R21, R28, -R19 ;  /* 0x0000001c15287223 */ /* 0x000fe20000010813 */
[----:B------:R-:W-:Y:S01]  /*26920*/  HADD2.F32 R16, -RZ, R16.H1_H1 ;  /* 0x30000010ff107230 */ /* 0x000fe20000004100 */
[----:B------:R-:W-:Y:S01]  /*26930*/  FFMA.FTZ R28, R20, R2, R12 ;  /* 0x00000002141c7223 */ /* 0x000fe2000001000c */
[----:B------:R-:W-:Y:S01]  /*26940*/  HADD2.F32 R12, -RZ, R140.H0_H0 ;  /* 0x2000008cff0c7230 */ /* 0x000fe20000004100 */
[C---:B------:R-:W-:Y:S01]  /*26950*/  FMUL.FTZ R2, R14.reuse, R30 ;  /* 0x0000001e0e027220 */ /* 0x040fe20000410000 */
[----:B------:R-:W-:Y:S01]  /*26960*/  HADD2.F32 R18, -RZ, R18.H1_H1 ;  /* 0x30000012ff127230 */ /* 0x000fe20000004100 */
[----:B------:R-:W-:-:S02]  /*26970*/  FMUL.FTZ R14, R14, R31 ;  /* 0x0000001f0e0e7220 */ /* 0x000fc40000410000 */
[----:B------:R-:W-:Y:S02]  /*26980*/  FFMA.FTZ R22, R21, R29, R13 ;  /* 0x0000001d15167223 */ /* 0x000fe4000001000d */
[C---:B------:R-:W-:Y:S01]  /*26990*/  FFMA.FTZ R31, R23.reuse, R31, -R2 ;  /* 0x0000001f171f7223 */ /* 0x040fe20000010802 */
[--C-:B------:R-:W-:Y:S01]  /*269a0*/  HADD2.F32 R2, -RZ, R139.reuse.H1_H1 ;  /* 0x3000008bff027230 */ /* 0x100fe20000004100 */
[----:B------:R-:W-:Y:S01]  /*269b0*/  FFMA.FTZ R29, R20, R3, -R11 ;  /* 0x00000003141d7223 */ /* 0x000fe2000001080b */
[----:B------:R-:W-:Y:S01]  /*269c0*/  HADD2.F32 R3, -RZ, R139.H0_H0 ;  /* 0x2000008bff037230 */ /* 0x000fe20000004100 */
[----:B------:R-:W-:Y:S01]  /*269d0*/  FFMA.FTZ R23, R23, R30, R14 ;  /* 0x0000001e17177223 */ /* 0x000fe2000001000e */
[----:B------:R-:W-:Y:S01]  /*269e0*/  HADD2.F32 R11, -RZ, R140.H1_H1 ;  /* 0x3000008cff0b7230 */ /* 0x000fe20000004100 */
[----:B------:R-:W-:Y:S01]  /*269f0*/  FMUL.FTZ R13, R15, R2 ;  /* 0x000000020f0d7220 */ /* 0x000fe20000410000 */
[----:B------:R-:W-:Y:S01]  /*26a00*/  HADD2.F32 R14, -RZ, R36.H0_H0 ;  /* 0x20000024ff0e7230 */ /* 0x000fe20000004100 */
[----:B------:R-:W-:-:S02]  /*26a10*/  FMUL.FTZ R19, R17, R3 ;  /* 0x0000000311137220 */ /* 0x000fc40000410000 */
[-C--:B------:R-:W-:Y:S01]  /*26a20*/  FFMA.FTZ R20, R24, R11.reuse, -R13 ;  /* 0x0000000b18147223 */ /* 0x080fe2000001080d */
[----:B------:R-:W-:Y:S01]  /*26a30*/  HADD2.F32 R13, -RZ, R38.H0_H0 ;  /* 0x20000026ff0d7230 */ /* 0x000fe20000004100 */
[-C--:B------:R-:W-:Y:S02]  /*26a40*/  FMUL.FTZ R17, R17, R12.reuse ;  /* 0x0000000c11117220 */ /* 0x080fe40000410000 */
[----:B------:R-:W-:Y:S01]  /*26a50*/  FFMA.FTZ R21, R25, R12, -R19 ;  /* 0x0000000c19157223 */ /* 0x000fe20000010813 */
[----:B------:R-:W-:Y:S01]  /*26a60*/  HADD2.F32 R12, -RZ, R39.H0_H0 ;  /* 0x20000027ff0c7230 */ /* 0x000fe20000004100 */
[----:B------:R-:W-:Y:S01]  /*26a70*/  FMUL.FTZ R15, R15, R11 ;  /* 0x0000000b0f0f7220 */ /* 0x000fe20000410000 */
[----:B------:R-:W-:Y:S01]  /*26a80*/  HADD2.F32 R11, -RZ, R37.H0_H0 ;  /* 0x20000025ff0b7230 */ /* 0x000fe20000004100 */
[----:B------:R-:W-:Y:S01]  /*26a90*/  FFMA.FTZ R25, R25, R3, R17 ;  /* 0x0000000319197223 */ /* 0x000fe20000010011 */
[----:B------:R-:W-:Y:S01]  /*26aa0*/  F2FP.PACK_AB R17, R40, R42 ;  /* 0x0000002a2811723e */ /* 0x000fe200000000ff */
[----:B------:R-:W-:Y:S01]  /*26ab0*/  FFMA.FTZ R24, R24, R2, R15 ;  /* 0x0000000218187223 */ /* 0x000fe2000001000f */
[----:B------:R-:W-:Y:S01]  /*26ac0*/  F2FP.PACK_AB R19, R31, R29 ;  /* 0x0000001d1f13723e */ /* 0x000fe200000000ff */
[----:B------:R-:W-:Y:S01]  /*26ad0*/  FMUL.FTZ R2, R18, R14 ;  /* 0x0000000e12027220 */ /* 0x000fe20000410000 */
[----:B------:R-:W-:Y:S01]  /*26ae0*/  F2FP.PACK_AB R15, R23, R28 ;  /* 0x0000001c170f723e */ /* 0x000fe200000000ff */
[----:B------:R-:W-:-:S02]  /*26af0*/  FMUL.FTZ R3, R16, R13 ;  /* 0x0000000d10037220 */ /* 0x000fc40000410000 */
[-C--:B------:R-:W-:Y:S02]  /*26b00*/  FMUL.FTZ R18, R18, R11.reuse ;  /* 0x0000000b12127220 */ /* 0x080fe40000410000 */
[-C--:B------:R-:W-:Y:S02]  /*26b10*/  FMUL.FTZ R16, R16, R12.reuse ;  /* 0x0000000c10107220 */ /* 0x080fe40000410000 */
[C---:B------:R-:W-:Y:S02]  /*26b20*/  FFMA.FTZ R2, R26.reuse, R11, -R2 ;  /* 0x0000000b1a027223 */ /* 0x040fe40000010802 */
[C---:B------:R-:W-:Y:S02]  /*26b30*/  FFMA.FTZ R3, R27.reuse, R12, -R3 ;  /* 0x0000000c1b037223 */ /* 0x040fe40000010803 */
[----:B------:R-:W-:Y:S01]  /*26b40*/  FFMA.FTZ R14, R26, R14, R18 ;  /* 0x0000000e1a0e7223 */ /* 0x000fe20000010012 */
[----:B------:R-:W-:Y:S01]  /*26b50*/  F2FP.PACK_AB R18, R2, R20 ;  /* 0x000000140212723e */ /* 0x000fe200000000ff */
[----:B------:R-:W-:Y:S01]  /*26b60*/  FFMA.FTZ R12, R27, R13, R16 ;  /* 0x0000000d1b0c7223 */ /* 0x000fe20000010010 */
[----:B------:R-:W-:-:S02]  /*26b70*/  F2FP.PACK_AB R16, R3, R21 ;  /* 0x000000150310723e */ /* 0x000fc400000000ff */
[----:B------:R-:W-:Y:S02]  /*26b80*/  F2FP.PACK_AB R13, R22, R41 ;  /* 0x00000029160d723e */ /* 0x000fe400000000ff */
[----:B------:R-:W-:Y:S01]  /*26b90*/  F2FP.PACK_AB R14, R14, R24 ;  /* 0x000000180e0e723e */ /* 0x000fe200000000ff */
[----:B------:R1:W-:Y:S01]  /*26ba0*/  ST.E.128 [R34.64], R16 ;  /* 0x0000001022007985 */ /* 0x0003e2000c101d04 */
[----:B------:R-:W-:Y:S02]  /*26bb0*/  F2FP.PACK_AB R12, R12, R25 ;  /* 0x000000190c0c723e */ /* 0x000fe400000000ff */
[----:B------:R-:W-:Y:S02]  /*26bc0*/  MOV R2, R146 ;  /* 0x0000009200027202 */ /* 0x000fe40000000f00 */
[----:B------:R-:W-:Y:S01]  /*26bd0*/  MOV R3, 0x0 ;  /* 0x0000000000037802 */ /* 0x000fe20000000f00 */
[----:B------:R1:W-:Y:S03]  /*26be0*/  ST.E.128 [R32.64], R12 ;  /* 0x0000000c20007985 */ /* 0x0003e6000c101d04 */
[----:B------:R-:W-:Y:S05]  /*26bf0*/  RET.REL.NODEC R2 `(_ZN7cutlass13device_kernelIN5flash19enable_sm80_to_sm89INS1_16FlashAttnFwdSm80INS1_25CollectiveMainloopFwdSm80ILi8ELi1ELb0EN4cute5tupleIJNS5_1CILi128EEENS7_ILi48EEENS7_ILi256EEEEEELi256ENS_6half_tEfNS_4arch4Sm80ELb0ELb1ELb1ELb1ELb1ELb1ELb1ELb0EEENS1_21CollectiveEpilogueFwdINS6_IJS8_SA_S9_EEENS6_IJNS7_ILi1EEESI_SI_EEESC_SE_Li256ELb1ELb1ELb0ELb0EEENS1_19SingleTileSchedulerILb1ELb0ELb1ELi128EEEEEEEEEvNT_6ParamsE) ;  /* 0xfffd940002007950 */ /* 0x000fea0003c3ffff */
.L_x_1365:
        /* <DEDUP_REMOVED lines=8> */
.L_x_1366:
[----:B------:R-:W-:Y:S01]  /*26c80*/  IMAD.MOV.U32 R188, RZ, RZ, R28 ;  /* 0x000000ffffbc7224 */ /* 0x000fe200078e001c */
[----:B------:R-:W-:Y:S01]  /*26c90*/  MOV R3, 0x181f ;  /* 0x0000181f00037802 */ /* 0x000fe20000000f00 */
[----:B------:R-:W-:Y:S01]  /*26ca0*/  IMAD.MOV.U32 R189, RZ, RZ, RZ ;  /* 0x000000ffffbd7224 */ /* 0x000fe200078e00ff */
[----:B------:R-:W-:Y:S02]  /*26cb0*/  MOV R191, 0xffffffff ;  /* 0xffffffff00bf7802 */ /* 0x000fe40000000f00 */
[----:B------:R-:W-:Y:S02]  /*26cc0*/  MOV R2, 0x26ce0 ;  /* 0x00026ce000027802 */ /* 0x000fe40000000f00 */
[----:B-12---:R-:W-:Y:S05]  /*26cd0*/  CALL.REL.NOINC `($__internal_6_$__cuda_sm70_shflsync_idx_p) ;  /* 0x00000ea000007944 */ /* 0x006fea0003c00000 */
[----:B------:R-:W-:Y:S01]  /*26ce0*/  IMAD.MOV.U32 R188, RZ, RZ, R23 ;  /* 0x000000ffffbc7224 */ /* 0x000fe200078e0017 */
[----:B------:R-:W-:Y:S01]  /*26cf0*/  MOV R3, 0x181f ;  /* 0x0000181f00037802 */ /* 0x000fe20000000f00 */
[----:B------:R-:W-:Y:S01]  /*26d00*/  IMAD.MOV.U32 R189, RZ, RZ, RZ ;  /* 0x000000ffffbd7224 */ /* 0x000fe200078e00ff */
[----:B------:R-:W-:Y:S01]  /*26d10*/  MOV R12, R190 ;  /* 0x000000be000c7202 */ /* 0x000fe20000000f00 */
[----:B------:R-:W-:Y:S01]  /*26d20*/  IMAD.MOV.U32 R191, RZ, RZ, -0x1 ;  /* 0xffffffffffbf7424 */ /* 0x000fe200078e00ff */
[----:B------:R-:W-:-:S02]  /*26d30*/  MOV R13, R11 ;  /* 0x0000000b000d7202 */ /* 0x000fc40000000f00 */
[----:B------:R-:W-:Y:S02]  /*26d40*/  MOV R2, 0x26d60 ;  /* 0x00026d6000027802 */ /* 0x000fe40000000f00 */
[----:B------:R-:W-:Y:S05]  /*26d50*/  CALL.REL.NOINC `($__internal_6_$__cuda_sm70_shflsync_idx_p) ;  /* 0x00000e2000007944 */ /* 0x000fea0003c00000 */
[----:B------:R-:W-:Y:S01]  /*26d60*/  IMAD.MOV.U32 R14, RZ, RZ, R190 ;  /* 0x000000ffff0e7224 */ /* 0x000fe200078e00be */
[----:B------:R-:W-:Y:S01]  /*26d70*/  MOV R188, R38 ;  /* 0x0000002600bc7202 */ /* 0x000fe20000000f00 */
[----:B------:R-:W-:Y:S01]  /*26d80*/  IMAD.MOV.U32 R189, RZ, RZ, RZ ;  /* 0x000000ffffbd7224 */ /* 0x000fe200078e00ff */
[----:B------:R-:W-:Y:S01]  /*26d90*/  MOV R3, 0x181f ;  /* 0x0000181f00037802 */ /* 0x000fe20000000f00 */
[----:B------:R-:W-:Y:S01]  /*26da0*/  IMAD.MOV.U32 R191, RZ, RZ, -0x1 ;  /* 0xffffffffffbf7424 */ /* 0x000fe200078e00ff */
[----:B------:R-:W-:Y:S02]  /*26db0*/  MOV R2, 0x26dd0 ;  /* 0x00026dd000027802 */ /* 0x000fe40000000f00 */
[----:B------:R-:W-:Y:S05]  /*26dc0*/  CALL.REL.NOINC `($__internal_6_$__cuda_sm70_shflsync_idx_p) ;  /* 0x00000db000007944 */ /* 0x000fea0003c00000 */
[----:B------:R-:W-:Y:S01]  /*26dd0*/  MOV R2, R190 ;  /* 0x000000be00027202 */ /* 0x000fe20000000f00 */
[----:B------:R-:W-:Y:S05]  /*26de0*/  BRA `(.L_x_1440) ;  /* 0xffff69d000007947 */ /* 0x000fea000383ffff */
.L_x_1369:
[----:B------:R-:W-:Y:S01]  /*26df0*/  IMAD.MOV.U32 R188, RZ, RZ, R22 ;  /* 0x000000ffffbc7224 */ /* 0x000fe200078e0016 */
[----:B------:R-:W-:Y:S01]  /*26e00*/  MOV R3, 0x181f ;  /* 0x0000181f00037802 */ /* 0x000fe20000000f00 */
[----:B------:R-:W-:Y:S01]  /*26e10*/  IMAD.MOV.U32 R189, RZ, RZ, 0x1 ;  /* 0x00000001ffbd7424 */ /* 0x000fe200078e00ff */
[----:B------:R-:W-:Y:S02]  /*26e20*/  MOV R191, 0xffffffff ;  /* 0xffffffff00bf7802 */ /* 0x000fe40000000f00 */
[----:B------:R-:W-:-:S02]  /*26e30*/  MOV R2, 0x26e50 ;  /* 0x00026e5000027802 */ /* 0x000fc40000000f00 */
[----:B---3--:R-:W-:Y:S05]  /*26e40*/  CALL.REL.NOINC `($__internal_6_$__cuda_sm70_shflsync_idx_p) ;  /* 0x00000d3000007944 */ /* 0x008fea0003c00000 */
        /* <DEDUP_REMOVED lines=8> */
[----:B------:R-:W-:Y:S01]  /*26ed0*/  IMAD.MOV.U32 R188, RZ, RZ, R23 ;  /* 0x000000ffffbc7224 */ /* 0x000fe200078e0017 */
[----:B------:R-:W-:Y:S01]  /*26ee0*/  MOV R3, 0x181f ;  /* 0x0000181f00037802 */ /* 0x000fe20000000f00 */
[----:B------:R-:W-:Y:S01]  /*26ef0*/  IMAD.MOV.U32 R189, RZ, RZ, 0x1 ;  /* 0x00000001ffbd7424 */ /* 0x000fe200078e00ff */
[----:B------:R-:W-:Y:S01]  /*26f00*/  MOV R12, R190 ;  /* 0x000000be000c7202 */ /* 0x000fe20000000f00 */
[----:B------:R-:W-:Y:S01]  /*26f10*/  IMAD.MOV.U32 R191, RZ, RZ, -0x1 ;  /* 0xffffffffffbf7424 */ /* 0x000fe200078e00ff */
[----:B------:R-:W-:-:S02]  /*26f20*/  MOV R2, 0x26f40 ;  /* 0x00026f4000027802 */ /* 0x000fc40000000f00 */
[----:B------:R-:W-:Y:S05]  /*26f30*/  CALL.REL.NOINC `($__internal_6_$__cuda_sm70_shflsync_idx_p) ;  /* 0x00000c4000007944 */ /* 0x000fea0003c00000 */
        /* <DEDUP_REMOVED lines=9> */
.L_x_1372:
[----:B------:R-:W-:Y:S01]  /*26fd0*/  IMAD.MOV.U32 R188, RZ, RZ, R22 ;  /* 0x000000ffffbc7224 */ /* 0x000fe200078e0016 */
[----:B------:R-:W-:Y:S01]  /*26fe0*/  MOV R3, 0x181f ;  /* 0x0000181f00037802 */ /* 0x000fe20000000f00 */
[----:B------:R-:W-:Y:S01]  /*26ff0*/  IMAD.MOV.U32 R189, RZ, RZ, 0x2 ;  /* 0x00000002ffbd7424 */ /* 0x000fe200078e00ff */
[----:B------:R-:W-:-:S02]  /*27000*/  MOV R191, 0xffffffff ;  /* 0xffffffff00bf7802 */ /* 0x000fc40000000f00 */
[----:B------:R-:W-:Y:S02]  /*27010*/  MOV R2, 0x27030 ;  /* 0x0002703000027802 */ /* 0x000fe40000000f00 */
[----:B------:R-:W-:Y:S05]  /*27020*/  CALL.REL.NOINC `($__internal_6_$__cuda_sm70_shflsync_idx_p) ;  /* 0x00000b5000007944 */ /* 0x000fea0003c00000 */
[----:B------:R-:W-:Y:S01]  /*27030*/  MOV R13, R190 ;  /* 0x000000be000d7202 */ /* 0x000fe20000000f00 */
[----:B------:R-:W-:Y:S05]  /*27040*/  BRA `(.L_x_1442) ;  /* 0xffff72f000007947 */ /* 0x000fea000383ffff */
.L_x_1373:
[----:B------:R-:W-:Y:S01]  /*27050*/  IMAD.MOV.U32 R188, RZ, RZ, R28 ;  /* 0x000000ffffbc7224 */ /* 0x000fe200078e001c */
[----:B------:R-:W-:Y:S01]  /*27060*/  MOV R3, 0x181f ;  /* 0x0000181f00037802 */ /* 0x000fe20000000f00 */
[----:B------:R-:W-:Y:S01]  /*27070*/  IMAD.MOV.U32 R189, RZ, RZ, 0x2 ;  /* 0x00000002ffbd7424 */ /* 0x000fe200078e00ff */
[----:B------:R-:W-:Y:S02]  /*27080*/  MOV R191, 0xffffffff ;  /* 0xffffffff00bf7802 */ /* 0x000fe40000000f00 */
[----:B------:R-:W-:Y:S02]  /*27090*/  MOV R2, 0x270b0 ;  /* 0x000270b000027802 */ /* 0x000fe40000000f00 */
[----:B-12---:R-:W-:Y:S05]  /*270a0*/  CALL.REL.NOINC `($__internal_6_$__cuda_sm70_shflsync_idx_p) ;  /* 0x00000ad000007944 */ /* 0x006fea0003c00000 */
[----:B------:R-:W-:Y:S01]  /*270b0*/  IMAD.MOV.U32 R188, RZ, RZ, R23 ;  /* 0x000000ffffbc7224 */ /* 0x000fe200078e0017 */
[----:B------:R-:W-:Y:S01]  /*270c0*/  MOV R189, 0x2 ;  /* 0x0000000200bd7802 */ /* 0x000fe20000000f00 */
[----:B------:R-:W-:Y:S01]  /*270d0*/  IMAD.MOV.U32 R3, RZ, RZ, 0x181f ;  /* 0x0000181fff037424 */ /* 0x000fe200078e00ff */
[----:B------:R-:W-:Y:S01]  /*270e0*/  MOV R191, 0xffffffff ;  /* 0xffffffff00bf7802 */ /* 0x000fe20000000f00 */
[----:B------:R-:W-:Y:S01]  /*270f0*/  IMAD.MOV.U32 R12, RZ, RZ, R190 ;  /* 0x000000ffff0c7224 */ /* 0x000fe200078e00be */
        /* <DEDUP_REMOVED lines=11> */
.L_x_1376:
[----:B------:R-:W-:Y:S01]  /*271b0*/  IMAD.MOV.U32 R188, RZ, RZ, R22 ;  /* 0x000000ffffbc7224 */ /* 0x000fe200078e0016 */
[----:B------:R-:W-:Y:S01]  /*271c0*/  MOV R3, 0x181f ;  /* 0x0000181f00037802 */ /* 0x000fe20000000f00 */
[----:B------:R-:W-:Y:S01]  /*271d0*/  IMAD.MOV.U32 R189, RZ, RZ, 0x3 ;  /* 0x00000003ffbd7424 */ /* 0x000fe200078e00ff */
[----:B------:R-:W-:-:S02]  /*271e0*/  MOV R191, 0xffffffff ;  /* 0xffffffff00bf7802 */ /* 0x000fc40000000f00 */
[----:B------:R-:W-:Y:S02]  /*271f0*/  MOV R2, 0x27210 ;  /* 0x0002721000027802 */ /* 0x000fe40000000f00 */
[----:B---3--:R-:W-:Y:S05]  /*27200*/  CALL.REL.NOINC `($__internal_6_$__cuda_sm70_shflsync_idx_p) ;  /* 0x0000097000007944 */ /* 0x008fea0003c00000 */
[----:B------:R-:W-:Y:S01]  /*27210*/  MOV R13, R190 ;  /* 0x000000be000d7202 */ /* 0x000fe20000000f00 */
[----:B------:R-:W-:Y:S05]  /*27220*/  BRA `(.L_x_1444) ;  /* 0xffff76e000007947 */ /* 0x000fea000383ffff */
.L_x_1377:
[----:B------:R-:W-:Y:S01]  /*27230*/  IMAD.MOV.U32 R188, RZ, RZ, R28 ;  /* 0x000000ffffbc7224 */ /* 0x000fe200078e001c */
[----:B------:R-:W-:Y:S01]  /*27240*/  MOV R3, 0x181f ;  /* 0x0000181f00037802 */ /* 0x000fe20000000f00 */
[----:B------:R-:W-:Y:S01]  /*27250*/  IMAD.MOV.U32 R189, RZ, RZ, 0x3 ;  /* 0x00000003ffbd7424 */ /* 0x000fe200078e00ff */
[----:B------:R-:W-:Y:S02]  /*27260*/  MOV R191, 0xffffffff ;  /* 0xffffffff00bf7802 */ /* 0x000fe40000000f00 */
[----:B------:R-:W-:Y:S02]  /*27270*/  MOV R2, 0x27290 ;  /* 0x0002729000027802 */ /* 0x000fe40000000f00 */
[----:B-123--:R-:W-:Y:S05]  /*27280*/  CALL.REL.NOINC `($__internal_6_$__cuda_sm70_shflsync_idx_p) ;  /* 0x000008f000007944 */ /* 0x00efea0003c00000 */
        /* <DEDUP_REMOVED lines=16> */
.L_x_1410:
        /* <DEDUP_REMOVED lines=8> */
.L_x_1411:
        /* <DEDUP_REMOVED lines=23> */
.L_x_1414:
        /* <DEDUP_REMOVED lines=29> */
.L_x_1417:
        /* <DEDUP_REMOVED lines=8> */
.L_x_1418:
        /* <DEDUP_REMOVED lines=9> */
[----:B------:R-:W-:Y:S01]  /*27860*/  MOV R12, R190 ;  /* 0x000000be000c7202 */ /* 0x000fe20000000f00 */
[----:B------:R-:W-:Y:S01]  /*27870*/  IMAD.MOV.U32 R191, RZ, RZ, -0x1 ;  /* 0xffffffffffbf7424 */ /* 0x000fe200078e00ff */
[----:B------:R-:W-:-:S02]  /*27880*/  MOV R13, R11 ;  /* 0x0000000b000d7202 */ /* 0x000fc40000000f00 */
[----:B------:R-:W-:Y:S02]  /*27890*/  MOV R2, 0x278b0 ;  /* 0x000278b000027802 */ /* 0x000fe40000000f00 */
[----:B------:R-:W-:Y:S05]  /*278a0*/  CALL.REL.NOINC `($__internal_6_$__cuda_sm70_shflsync_idx_p) ;  /* 0x000002d000007944 */ /* 0x000fea0003c00000 */
        /* <DEDUP_REMOVED lines=9> */
.L_x_1421:
[----:B------:R-:W-:Y:S01]  /*27940*/  IMAD.MOV.U32 R188, RZ, RZ, R18 ;  /* 0x000000ffffbc7224 */ /* 0x000fe200078e0012 */
[----:B------:R-:W-:Y:S01]  /*27950*/  MOV R3, 0x181f ;  /* 0x0000181f00037802 */ /* 0x000fe20000000f00 */
[----:B------:R-:W-:Y:S01]  /*27960*/  IMAD.MOV.U32 R189, RZ, RZ, 0x3 ;  /* 0x00000003ffbd7424 */ /* 0x000fe200078e00ff */
[----:B------:R-:W-:Y:S02]  /*27970*/  MOV R191, 0xffffffff ;  /* 0xffffffff00bf7802 */ /* 0x000fe40000000f00 */
[----:B------:R-:W-:-:S02]  /*27980*/  MOV R2, 0x279a0 ;  /* 0x000279a000027802 */ /* 0x000fc40000000f00 */
[----:B---3--:R-:W-:Y:S05]  /*27990*/  CALL.REL.NOINC `($__internal_6_$__cuda_sm70_shflsync_idx_p) ;  /* 0x000001e000007944 */ /* 0x008fea0003c00000 */
[----:B------:R-:W-:Y:S01]  /*279a0*/  MOV R13, R190 ;  /* 0x000000be000d7202 */ /* 0x000fe20000000f00 */
[----:B------:R-:W-:Y:S05]  /*279b0*/  BRA `(.L_x_1451) ;  /* 0xffffb5a000007947 */ /* 0x000fea000383ffff */
.L_x_1422:
[----:B------:R-:W-:Y:S01]  /*279c0*/  IMAD.MOV.U32 R188, RZ, RZ, R24 ;  /* 0x000000ffffbc7224 */ /* 0x000fe200078e0018 */
[----:B------:R-:W-:Y:S01]  /*279d0*/  MOV R3, 0x181f ;  /* 0x0000181f00037802 */ /* 0x000fe20000000f00 */
[----:B------:R-:W-:Y:S01]  /*279e0*/  IMAD.MOV.U32 R189, RZ, RZ, 0x3 ;  /* 0x00000003ffbd7424 */ /* 0x000fe200078e00ff */
[----:B------:R-:W-:-:S02]  /*279f0*/  MOV R191, 0xffffffff ;  /* 0xffffffff00bf7802 */ /* 0x000fc40000000f00 */
[----:B------:R-:W-:Y:S02]  /*27a00*/  MOV R2, 0x27a20 ;  /* 0x00027a2000027802 */ /* 0x000fe40000000f00 */
[----:B-123--:R-:W-:Y:S05]  /*27a10*/  CALL.REL.NOINC `($__internal_6_$__cuda_sm70_shflsync_idx_p) ;  /* 0x0000016000007944 */ /* 0x00efea0003c00000 */
[----:B------:R-:W-:Y:S01]  /*27a20*/  IMAD.MOV.U32 R188, RZ, RZ, R19 ;  /* 0x000000ffffbc7224 */ /* 0x000fe200078e0013 */
[----:B------:R-:W-:Y:S01]  /*27a30*/  MOV R189, 0x3 ;  /* 0x0000000300bd7802 */ /* 0x000fe20000000f00 */
[----:B------:R-:W-:Y:S01]  /*27a40*/  IMAD.MOV.U32 R3, RZ, RZ, 0x181f ;  /* 0x0000181fff037424 */ /* 0x000fe200078e00ff */
[----:B------:R-:W-:Y:S01]  /*27a50*/  MOV R191, 0xffffffff ;  /* 0xffffffff00bf7802 */ /* 0x000fe20000000f00 */
[----:B------:R-:W-:Y:S01]  /*27a60*/  IMAD.MOV.U32 R12, RZ, RZ, R190 ;  /* 0x000000ffff0c7224 */ /* 0x000fe200078e00be */
[----:B------:R-:W-:Y:S02]  /*27a70*/  MOV R2, 0x27a90 ;  /* 0x00027a9000027802 */ /* 0x000fe40000000f00 */
        /* <DEDUP_REMOVED lines=10> */
        .weak           $__internal_5_$__cuda_sm70_shflsync_bfly_p
        .type           $__internal_5_$__cuda_sm70_shflsync_bfly_p,@function
        .size           $__internal_5_$__cuda_sm70_shflsync_bfly_p,($__internal_6_$__cuda_sm70_shflsync_idx_p - $__internal_5_$__cuda_sm70_shflsync_bfly_p)
$__internal_5_$__cuda_sm70_shflsync_bfly_p:
[----:B------:R-:W-:Y:S02]  /*27b20*/  MOV R23, 0xffffffff ;  /* 0xffffffff00177802 */ /* 0x000fe40000000f00 */
[----:B------:R-:W-:-:S02]  /*27b30*/  MOV R3, 0x1f ;  /* 0x0000001f00037802 */ /* 0x000fc40000000f00 */
[----:B------:R-:W-:Y:S04]  /*27b40*/  WARPSYNC R23 ;  /* 0x0000001700007348 */ /* 0x000fe80003800000 */
[----:B------:R1:W2:Y:S02]  /*27b50*/  SHFL.BFLY PT, R0, R4, R0, R3 ;  /* 0x0c00000004007389 */ /* 0x0002a400000e0003 */
[----:B-1----:R-:W-:-:S04]  /*27b60*/  MOV R3, 0x0 ;  /* 0x0000000000037802 */ /* 0x002fc80000000f00 */
[----:B--2---:R-:W-:Y:S05]  /*27b70*/  RET.REL.NODEC R2 `(_ZN7cutlass13device_kernelIN5flash19enable_sm80_to_sm89INS1_16FlashAttnFwdSm80INS1_25CollectiveMainloopFwdSm80ILi8ELi1ELb0EN4cute5tupleIJNS5_1CILi128EEENS7_ILi48EEENS7_ILi256EEEEEELi256ENS_6half_tEfNS_4arch4Sm80ELb0ELb1ELb1ELb1ELb1ELb1ELb1ELb0EEENS1_21CollectiveEpilogueFwdINS6_IJS8_SA_S9_EEENS6_IJNS7_ILi1EEESI_SI_EEESC_SE_Li256ELb1ELb1ELb0ELb0EEENS1_19SingleTileSchedulerILb1ELb0ELb1ELi128EEEEEEEEEvNT_6ParamsE) ;  /* 0xfffd848002007950 */ /* 0x004fea0003c3ffff */
        .weak           $__internal_6_$__cuda_sm70_shflsync_idx_p
        .type           $__internal_6_$__cuda_sm70_shflsync_idx_p,@function
        .size           $__internal_6_$__cuda_sm70_shflsync_idx_p,(.L_x_3551 - $__internal_6_$__cuda_sm70_shflsync_idx_p)
$__internal_6_$__cuda_sm70_shflsync_idx_p:
[----:B------:R-:W-:Y:S04]  /*27b80*/  WARPSYNC R191 ;  /* 0x000000bf00007348 */ /* 0x000fe80003800000 */
[----:B------:R1:W2:Y:S02]  /*27b90*/  SHFL.IDX PT, R190, R188, R189, R3 ;  /* 0x000000bdbcbe7389 */ /* 0x0002a400000e0003 */
[----:B-1----:R-:W-:-:S04]  /*27ba0*/  MOV R3, 0x0 ;  /* 0x0000000000037802 */ /* 0x002fc80000000f00 */
[----:B--2---:R-:W-:Y:S05]  /*27bb0*/  RET.REL.NODEC R2 `(_ZN7cutlass13device_kernelIN5flash19enable_sm80_to_sm89INS1_16FlashAttnFwdSm80INS1_25CollectiveMainloopFwdSm80ILi8ELi1ELb0EN4cute5tupleIJNS5_1CILi128EEENS7_ILi48EEENS7_ILi256EEEEEELi256ENS_6half_tEfNS_4arch4Sm80ELb0ELb1ELb1ELb1ELb1ELb1ELb1ELb0EEENS1_21CollectiveEpilogueFwdINS6_IJS8_SA_S9_EEENS6_IJNS7_ILi1EEESI_SI_EEESC_SE_Li256ELb1ELb1ELb0ELb0EEENS1_19SingleTileSchedulerILb1ELb0ELb1ELi128EEEEEEEEEvNT_6ParamsE) ;  /* 0xfffd844002007950 */ /* 0x004fea0003c3ffff */
.L_x_1453:
        /* <DEDUP_REMOVED lines=12> */
.L_x_3551:


//--------------------- .text._ZN7cutlass13device_kernelIN5flash19enable_sm80_to_sm89INS1_16FlashAttnFwdSm80INS1_25CollectiveMainloopFwdSm80ILi8ELi1ELb0EN4cute5tupleIJNS5_1CILi128EEENS7_ILi96EEENS7_ILi256EEEEEELi256ENS_6half_tEfNS_4arch4Sm80ELb1ELb0ELb1ELb0ELb1ELb0ELb1ELb0EEENS1_21CollectiveEpilogueFwdINS6_IJS8_SA_S9_EEENS6_IJNS7_ILi1EEESI_SI_EEESC_SE_Li256ELb0ELb1ELb0ELb0EEENS1_30DynamicPersistentTileSchedulerILi256ELi256ELb0ELb1ELb0EEEEEEEEEvNT_6ParamsE --------------------------
	.section	.text._ZN7cutlass13device_kernelIN5flash19enable_sm80_to_sm89INS1_16FlashAttnFwdSm80INS1_25CollectiveMainloopFwdSm80ILi8ELi1ELb0EN4cute5tupleIJNS5_1CILi128EEENS7_ILi96EEENS7_ILi256EEEEEELi256ENS_6half_tEfNS_4arch4Sm80ELb1ELb0ELb1ELb0ELb1ELb0ELb1ELb0EEENS1_21CollectiveEpilogueFwdINS6_IJS8_SA_S9_EEENS6_IJNS7_ILi1EEESI_SI_EEESC_SE_Li256ELb0ELb1ELb0ELb0EEENS1_30DynamicPersistentTileSchedulerILi256ELi256ELb0ELb1ELb0EEEEEEEEEvNT_6ParamsE,"ax",@progbits
	.sectioninfo	@"SHI_REGISTERS=255"
	.align	128
.text._ZN7cutlass13device_kernelIN5flash19enable_sm80_to_sm89INS1_16FlashAttnFwdSm80INS1_25CollectiveMainloopFwdSm80ILi8ELi1ELb0EN4cute5tupleIJNS5_1CILi128EEENS7_ILi96EEENS7_ILi256EEEEEELi256ENS_6half_tEfNS_4arch4Sm80ELb1ELb0ELb1ELb0ELb1ELb0ELb1ELb0EEENS1_21CollectiveEpilogueFwdINS6_IJS8_SA_S9_EEENS6_IJNS7_ILi1EEESI_SI_EEESC_SE_Li256ELb0ELb1ELb0ELb0EEENS1_30DynamicPersistentTileSchedulerILi256ELi256ELb0ELb1ELb0EEEEEEEEEvNT_6ParamsE:
        .type           _ZN7cutlass13device_kernelIN5flash19enable_sm80_to_sm89INS1_16FlashAttnFwdSm80INS1_25CollectiveMainloopFwdSm80ILi8ELi1ELb0EN4cute5tupleIJNS5_1CILi128EEENS7_ILi96EEENS7_ILi256EEEEEELi256ENS_6half_tEfNS_4arch4Sm80ELb1ELb0ELb1ELb0ELb1ELb0ELb1ELb0EEENS1_21CollectiveEpilogueFwdINS6_IJS8_SA_S9_EEENS6_IJNS7_ILi1EEESI_SI_EEESC_SE_Li256ELb0ELb1ELb0ELb0EEENS1_30DynamicPersistentTileSchedulerILi256ELi256ELb0ELb1ELb0EEEEEEEEEvNT_6ParamsE,@function
        .size           _ZN7cutlass13device_kernelIN5flash19enable_sm80_to_sm89INS1_16FlashAttnFwdSm80INS1_25CollectiveMainloopFwdSm80ILi8ELi1ELb0EN4cute5tupleIJNS5_1CILi128EEENS7_ILi96EEENS7_ILi256EEEEEELi256ENS_6half_tEfNS_4arch4Sm80ELb1ELb0ELb1ELb0ELb1ELb0ELb1ELb0EEENS1_21CollectiveEpilogueFwdINS6_IJS8_SA_S9_EEENS6_IJNS7_ILi1EEESI_SI_EEESC_SE_Li256ELb0ELb1ELb0ELb0EEENS1_30DynamicPersistentTileSchedulerILi256ELi256ELb0ELb1ELb0EEEEEEEEEvNT_6ParamsE,(.L_x_3555 - _ZN7cutlass13device_kernelIN5flash19enable_sm80_to_sm89INS1_16FlashAttnFwdSm80INS1_25CollectiveMainloopFwdSm80ILi8ELi1ELb0EN4cute5tupleIJNS5_1CILi128EEENS7_ILi96EEENS7_ILi256EEEEEELi256ENS_6half_tEfNS_4arch4Sm80ELb1ELb0ELb1ELb0ELb1ELb0ELb1ELb0EEENS1_21CollectiveEpilogueFwdINS6_IJS8_SA_S9_EEENS6_IJNS7_ILi1EEESI_SI_EEESC_SE_Li256ELb0ELb1ELb0ELb0EEENS1_30DynamicPersistentTileSchedulerILi256ELi256ELb0ELb1ELb0EEEEEEEEEvNT_6ParamsE)
        .other          _ZN7cutlass13device_kernelIN5flash19enable_sm80_to_sm89INS1_16FlashAttnFwdSm80INS1_25CollectiveMainloopFwdSm80ILi8ELi1ELb0EN4cute5tupleIJNS5_1CILi128EEENS7_ILi96EEENS7_ILi256EEEEEELi256ENS_6half_tEfNS_4arch4Sm80ELb1ELb0ELb1ELb0ELb1ELb0ELb1ELb0EEENS1_21CollectiveEpilogueFwdINS6_IJS8_SA_S9_EEENS6_IJNS7_ILi1EEESI_SI_EEESC_SE_Li256ELb0ELb1ELb0ELb0EEENS1_30DynamicPersistentTileSchedulerILi256ELi256ELb0ELb1ELb0EEEEEEEEEvNT_6ParamsE,@"STO_CUDA_ENTRY STV_DEFAULT"
_ZN7cutlass13device_kernelIN5flash19enable_sm80_to_sm89INS1_16FlashAttnFwdSm80INS1_25CollectiveMainloopFwdSm80ILi8ELi1ELb0EN4cute5tupleIJNS5_1CILi128EEENS7_ILi96EEENS7_ILi256EEEEEELi256ENS_6half_tEfNS_4arch4Sm80ELb1ELb0ELb1ELb0ELb1ELb0ELb1ELb0EEENS1_21CollectiveEpilogueFwdINS6_IJS8_SA_S9_EEENS6_IJNS7_ILi1EEESI_SI_EEESC_SE_Li256ELb0ELb1ELb0ELb0EEENS1_30DynamicPersistentTileSchedulerILi256ELi256ELb0ELb1ELb0EEEEEEEEEvNT_6ParamsE:
        /* <DEDUP_REMOVED lines=13> */
[----:B------:R-:W-:Y:S01]  /*00d0*/  ULDC.64 UR6, c[0x0][0x118] ;  /* 0x0000460000067ab9 */ /* 0x000fe20000000a00 */
[----:B------:R-:W-:Y:S01]  /*00e0*/  IMAD.MOV.U32 R233, RZ, RZ, 0x40 ;  /* 0x00000040ffe97424 */ /* 0x000fe200078e00ff */
[CC--:B------:R-:W-:Y:S02]  /*00f0*/  LEA.HI R2, R13.reuse, R19.reuse, RZ, 0x4 ;  /* 0x000000130d027211 */ /* 0x0c0fe400078f20ff */
[----:B------:R-:W-:Y:S02]  /*0100*/  LEA.HI R8, R13, R19, RZ, 0x3 ;  /* 0x000000130d087211 */ /* 0x000fe400078f18ff */
[----:B------:R-:W-:Y:S02]  /*0110*/  SHF.R.S32.HI R3, RZ, 0x4, R2 ;  /* 0x00000004ff037819 */ /* 0x000fe40000011402 */
[----:B------:R-:W-:-:S02]  /*0120*/  SHF.R.S32.HI R18, RZ, 0x3, R8 ;  /* 0x00000003ff127819 */ /* 0x000fc40000011408 */
[----:B------:R-:W-:Y:S02]  /*0130*/  LEA.HI R0, R2, R3, RZ, 0x1 ;  /* 0x0000000302007211 */ /* 0x000fe400078f08ff */
[----:B------:R-:W-:Y:S01]  /*0140*/  LOP3.LUT R4, R8, 0xfffffff8, RZ, 0xc0, !PT ;  /* 0xfffffff808047812 */ /* 0x000fe200078ec0ff */
[----:B------:R-:W-:Y:S01]  /*0150*/  IMAD.SHL.U32 R5, R18, 0x40, RZ ;  /* 0x0000004012057824 */ /* 0x000fe200078e00ff */
[----:B------:R-:W-:Y:S02]  /*0160*/  LOP3.LUT R0, R0, 0xfffffffe, RZ, 0xc0, !PT ;  /* 0xfffffffe00007812 */ /* 0x000fe400078ec0ff */
[-C--:B------:R-:W-:Y:S01]  /*0170*/  LEA.HI R10, R13, R19.reuse, RZ, 0x2 ;  /* 0x000000130d0a7211 */ /* 0x080fe200078f10ff */
[----:B------:R-:W-:Y:S01]  /*0180*/  IMAD.IADD R17, R19, 0x1, -R4 ;  /* 0x0000000113117824 */ /* 0x000fe200078e0a04 */
[----:B------:R-:W-:Y:S01]  /*0190*/  LEA.HI R9, R13, R19, RZ, 0x5 ;  /* 0x000000130d097211 */ /* 0x000fe200078f28ff */
[----:B------:R-:W-:Y:S01]  /*01a0*/  IMAD.IADD R12, R3, 0x1, -R0 ;  /* 0x00000001030c7824 */ /* 0x000fe200078e0a00 */
[----:B------:R-:W-:Y:S01]  /*01b0*/  LOP3.LUT R0, R2, 0xfffffff0, RZ, 0xc0, !PT ;  /* 0xfffffff002007812 */ /* 0x000fe200078ec0ff */
[----:B------:R-:W-:Y:S01]  /*01c0*/  IMAD.SHL.U32 R245, R17, 0x8, RZ ;  /* 0x0000000811f57824 */ /* 0x000fe200078e00ff */
[----:B------:R-:W-:-:S02]  /*01d0*/  SHF.R.S32.HI R7, RZ, 0x2, R10 ;  /* 0x00000002ff077819 */ /* 0x000fc4000001140a */
[----:B------:R-:W-:Y:S01]  /*01e0*/  SHF.R.S32.HI R3, RZ, 0x1f, R10 ;  /* 0x0000001fff037819 */ /* 0x000fe2000001140a */
[----:B------:R-:W-:Y:S01]  /*01f0*/  IMAD.IADD R2, R19, 0x1, -R0 ;  /* 0x0000000113027824 */ /* 0x000fe200078e0a00 */
[----:B------:R-:W-:Y:S01]  /*0200*/  LOP3.LUT R0, R5, 0x1c0, RZ, 0xc0, !PT ;  /* 0x000001c005007812 */ /* 0x000fe200078ec0ff */
[----:B------:R-:W-:Y:S01]  /*0210*/  IMAD.SHL.U32 R5, R17, 0x40, RZ ;  /* 0x0000004011057824 */ /* 0x000fe200078e00ff */
[----:B------:R-:W-:Y:S02]  /*0220*/  LEA.HI R3, R3, R7, RZ, 0x3 ;  /* 0x0000000703037211 */ /* 0x000fe400078f18ff */
[----:B------:R-:W-:Y:S02]  /*0230*/  SHF.R.U32.HI R4, RZ, 0x3, R0 ;  /* 0x00000003ff047819 */ /* 0x000fe40000011600 */
[----:B------:R-:W-:Y:S02]  /*0240*/  LOP3.LUT R0, R0, 0x38, R245, 0xf8, !PT ;  /* 0x0000003800007812 */ /* 0x000fe400078ef8f5 */
[----:B------:R-:W-:-:S02]  /*0250*/  SHF.R.S32.HI R6, RZ, 0x1f, R2 ;  /* 0x0000001fff067819 */ /* 0x000fc40000011402 */
[----:B------:R-:W-:Y:S02]  /*0260*/  LOP3.LUT R3, R3, 0xfffffff8, RZ, 0xc0, !PT ;  /* 0xfffffff803037812 */ /* 0x000fe400078ec0ff */
[----:B------:R-:W-:Y:S02]  /*0270*/  LOP3.LUT R11, R0, R4, RZ, 0x3c, !PT ;  /* 0x00000004000b7212 */ /* 0x000fe400078e3cff */
[----:B------:R-:W-:Y:S01]  /*0280*/  LOP3.LUT R0, R5, 0x1c0, RZ, 0xc0, !PT ;  /* 0x000001c005007812 */ /* 0x000fe200078ec0ff */
[----:B------:R-:W-:Y:S01]  /*0290*/  IMAD.IADD R7, R7, 0x1, -R3 ;  /* 0x0000000107077824 */ /* 0x000fe200078e0a03 */
[----:B------:R-:W-:Y:S02]  /*02a0*/  LEA.HI R231, R6, R2, RZ, 0x3 ;  /* 0x0000000206e77211 */ /* 0x000fe400078f18ff */
[----:B------:R-:W-:Y:S02]  /*02b0*/  LOP3.LUT R6, R0, 0x8, R8, 0xf8, !PT ;  /* 0x0000000800067812 */ /* 0x000fe400078ef808 */
[----:B------:R-:W-:-:S02]  /*02c0*/  SHF.R.U32.HI R4, RZ, 0x3, R0 ;  /* 0x00000003ff047819 */ /* 0x000fc40000011600 */
[C---:B------:R-:W-:Y:S01]  /*02d0*/  LOP3.LUT R5, R231.reuse, 0xfffffff8, RZ, 0xc0, !PT ;  /* 0xfffffff8e7057812 */ /* 0x040fe200078ec0ff */
[----:B------:R-:W-:Y:S01]  /*02e0*/  IMAD.SHL.U32 R231, R231, 0x40, RZ ;  /* 0x00000040e7e77824 */ /* 0x000fe200078e00ff */
[----:B------:R-:W-:Y:S02]  /*02f0*/  LOP3.LUT R0, R9, 0xffffffe0, RZ, 0xc0, !PT ;  /* 0xffffffe009007812 */ /* 0x000fe400078ec0ff */
[----:B------:R-:W-:Y:S01]  /*0300*/  LOP3.LUT R3, R7, 0x1, RZ, 0xc0, !PT ;  /* 0x0000000107037812 */ /* 0x000fe200078ec0ff */
[----:B------:R-:W-:Y:S01]  /*0310*/  IMAD.IADD R8, R2, 0x1, -R5 ;  /* 0x0000000102087824 */ /* 0x000fe200078e0a05 */
[--C-:B------:R-:W-:Y:S01]  /*0320*/  SHF.R.S32.HI R239, RZ, 0x5, R9.reuse ;  /* 0x00000005ffef7819 */ /* 0x100fe20000011409 */
[----:B------:R-:W-:Y:S01]  /*0330*/  IMAD.IADD R16, R19, 0x1, -R0 ;  /* 0x0000000113107824 */ /* 0x000fe200078e0a00 */
[----:B------:R-:W-:Y:S02]  /*0340*/  SHF.R.S32.HI R2, RZ, 0x1f, R9 ;  /* 0x0000001fff027819 */ /* 0x000fe40000011409 */
[----:B------:R-:W-:-:S02]  /*0350*/  ISETP.NE.U32.AND P0, PT, R3, 0x1, PT ;  /* 0x000000010300780c */ /* 0x000fc40003f05070 */
[----:B------:R-:W-:Y:S02]  /*0360*/  LOP3.LUT R3, R10, 0xfffffffc, RZ, 0xc0, !PT ;  /* 0xfffffffc0a037812 */ /* 0x000fe400078ec0ff */
[----:B------:R-:W-:Y:S01]  /*0370*/  LEA.HI R0, R2, R239, RZ, 0x3 ;  /* 0x000000ef02007211 */ /* 0x000fe200078f18ff */
[----:B------:R-:W-:Y:S01]  /*0380*/  IMAD.SHL.U32 R2, R8, 0x40, RZ ;  /* 0x0000004008027824 */ /* 0x000fe200078e00ff */
[----:B------:R-:W-:Y:S02]  /*0390*/  SHF.R.S32.HI R10, RZ, 0x1f, R16 ;  /* 0x0000001fff0a7819 */ /* 0x000fe40000011410 */
[----:B------:R-:W-:Y:S01]  /*03a0*/  LOP3.LUT R228, R6, R4, RZ, 0x3c, !PT ;  /* 0x0000000406e47212 */ /* 0x000fe200078e3cff */
[----:B------:R-:W-:Y:S01]  /*03b0*/  IMAD.SHL.U32 R6, R12, 0x8, RZ ;  /* 0x000000080c067824 */ /* 0x000fe200078e00ff */
[----:B------:R-:W-:Y:S01]  /*03c0*/  LOP3.LUT R4, R0, 0xffffff8, RZ, 0xc0, !PT ;  /* 0x0ffffff800047812 */ /* 0x000fe200078ec0ff */
[----:B------:R-:W-:Y:S01]  /*03d0*/  IMAD.IADD R0, R19, 0x1, -R3 ;  /* 0x0000000113007824 */ /* 0x000fe200078e0a03 */
[----:B------:R-:W-:Y:S01]  /*03e0*/  LEA.HI R10, R10, R16, RZ, 0x2 ;  /* 0x000000100a0a7211 */ /* 0x000fe200078f10ff */
[----:B------:R-:W-:Y:S01]  /*03f0*/  IMAD R228, R12, 0x200, R228 ;  /* 0x000002000ce47824 */ /* 0x000fe200078e02e4 */
[----:B------:R-:W-:Y:S01]  /*0400*/  LOP3.LUT R2, R2, 0x1c0, RZ, 0xc0, !PT ;  /* 0x000001c002027812 */ /* 0x000fe200078ec0ff */
[C---:B------:R-:W-:Y:S01]  /*0410*/  IMAD.IADD R4, R239.reuse, 0x1, -R4 ;  /* 0x00000001ef047824 */ /* 0x040fe200078e0a04 */
[----:B------:R-:W-:Y:S01]  /*0420*/  SHF.R.S32.HI R3, RZ, 0x2, R10 ;  /* 0x00000002ff037819 */ /* 0x000fe2000001140a */
[----:B------:R-:W-:Y:S01]  /*0430*/  IMAD.SHL.U32 R239, R239, 0x400, RZ ;  /* 0x00000400efef7824 */ /* 0x000fe200078e00ff */
[----:B------:R-:W-:-:S02]  /*0440*/  LOP3.LUT R6, R2, 0x8, R6, 0xf8, !PT ;  /* 0x0000000802067812 */ /* 0x000fc400078ef806 */
[----:B------:R-:W-:Y:S01]  /*0450*/  SHF.R.U32.HI R5, RZ, 0x3, R2 ;  /* 0x00000003ff057819 */ /* 0x000fe20000011602 */
[----:B------:R-:W-:Y:S01]  /*0460*/  IMAD R15, R4, 0x10, R3 ;  /* 0x00000010040f7824 */ /* 0x000fe200078e0203 */
[----:B------:R-:W-:Y:S01]  /*0470*/  LEA.HI R2, R0, R0, RZ, 0x1 ;  /* 0x0000000000027211 */ /* 0x000fe200078f08ff */
[----:B------:R-:W-:Y:S01]  /*0480*/  IMAD.SHL.U32 R3, R7, 0x40, RZ ;  /* 0x0000004007037824 */ /* 0x000fe200078e00ff */
[----:B------:R-:W-:Y:S02]  /*0490*/  LOP3.LUT R5, R6, R5, RZ, 0x3c, !PT ;  /* 0x0000000506057212 */ /* 0x000fe400078e3cff */
[----:B------:R-:W-:Y:S01]  /*04a0*/  LOP3.LUT R2, R2, 0x1ffffffe, RZ, 0xc0, !PT ;  /* 0x1ffffffe02027812 */ /* 0x000fe200078ec0ff */
[----:B------:R-:W-:Y:S01]  /*04b0*/  STL [R1+0x7c], R15 ;  /* 0x00007c0f01007387 */ /* 0x000fe20000100800 */
[----:B------:R-:W-:Y:S02]  /*04c0*/  LOP3.LUT R3, R3, 0x1c0, RZ, 0xc0, !PT ;  /* 0x000001c003037812 */ /* 0x000fe400078ec0ff */
[----:B------:R-:W-:Y:S01]  /*04d0*/  LOP3.LUT R231, R231, 0xfffffe00, RZ, 0xc0, !PT ;  /* 0xfffffe00e7e77812 */ /* 0x000fe200078ec0ff */
[C---:B------:R-:W-:Y:S01]  /*04e0*/  IMAD.IADD R6, R0.reuse, 0x1, -R2 ;  /* 0x0000000100067824 */ /* 0x040fe200078e0a02 */
[----:B------:R-:W-:Y:S01]  /*04f0*/  STL [R1+0x54], R14 ;  /* 0x0000540e01007387 */ /* 0x000fe20000100800 */
[----:B------:R-:W-:Y:S01]  /*0500*/  IMAD R2, R0, 0x2, R239 ;  /* 0x0000000200027824 */ /* 0x000fe200078e02ef */
[----:B------:R-:W-:-:S02]  /*0510*/  LEA.HI R0, R3, R3, RZ, 0x1d ;  /* 0x0000000303007211 */ /* 0x000fc400078fe8ff */
[CC--:B------:R-:W-:Y:S02]  /*0520*/  IADD3 R239, R5.reuse, R231.reuse, R239 ;  /* 0x000000e705ef7210 */ /* 0x0c0fe40007ffe0ef */
[----:B------:R-:W-:Y:S01]  /*0530*/  LOP3.LUT R231, R5, R231, RZ, 0xfc, !PT ;  /* 0x000000e705e77212 */ /* 0x000fe200078efcff */
[----:B------:R-:W-:Y:S01]  /*0540*/  IMAD.IADD R4, R2, 0x1, R0 ;  /* 0x0000000102047824 */ /* 0x000fe200078e0200 */
[----:B------:R-:W-:Y:S02]  /*0550*/  LEA.HI R0, R13, R19, RZ, 0x7 ;  /* 0x000000130d007211 */ /* 0x000fe400078f38ff */
[----:B------:R-:W-:Y:S02]  /*0560*/  IADD3 R5, R245, 0x40, RZ ;  /* 0x00000040f5057810 */ /* 0x000fe40007ffe0ff */
[----:B------:R-:W-:Y:S01]  /*0570*/  SHF.R.S32.HI R2, RZ, 0x7, R0 ;  /* 0x00000007ff027819 */ /* 0x000fe20000011400 */
[----:B------:R-:W-:Y:S01]  /*0580*/  IMAD R0, R17, 0x20, R18 ;  /* 0x0000002011007824 */ /* 0x000fe200078e0212 */
[----:B------:R-:W-:-:S02]  /*0590*/  IADD3 R3, R245, 0x80, RZ ;  /* 0x00000080f5037810 */ /* 0x000fc40007ffe0ff */
[----:B------:R-:W-:Y:S02]  /*05a0*/  R2P PR, R7, 0x6 ;  /* 0x0000000607007804 */ /* 0x000fe40000000000 */
[----:B------:R1:W-:Y:S01]  /*05b0*/  STL [R1+0x10], R0 ;  /* 0x0000100001007387 */ /* 0x0003e20000100800 */
[----:B------:R-:W-:Y:S02]  /*05c0*/  IADD3 R2, R245, 0xc0, RZ ;  /* 0x000000c0f5027810 */ /* 0x000fe40007ffe0ff */
[----:B------:R-:W-:Y:S02]  /*05d0*/  SHF.R.S32.HI R7, RZ, 0x1f, R245 ;  /* 0x0000001fff077819 */ /* 0x000fe400000114f5 */
[----:B------:R-:W-:Y:S02]  /*05e0*/  SHF.R.S32.HI R7, RZ, 0x1f, R5 ;  /* 0x0000001fff077819 */ /* 0x000fe40000011405 */
[----:B------:R-:W-:Y:S02]  /*05f0*/  SHF.R.S32.HI R5, RZ, 0x1f, R3 ;  /* 0x0000001fff057819 */ /* 0x000fe40000011403 */
[----:B------:R-:W-:-:S02]  /*0600*/  SHF.R.S32.HI R3, RZ, 0x1f, R2 ;  /* 0x0000001fff037819 */ /* 0x000fc40000011402 */
[----:B------:R-:W-:Y:S02]  /*0610*/  SEL R2, R232, 0xffffffe0, !P1 ;  /* 0xffffffe0e8027807 */ /* 0x000fe40004800000 */
[----:B------:R-:W-:Y:S02]  /*0620*/  LEA R5, R4, 0x80, 0x1 ;  /* 0x0000008004057811 */ /* 0x000fe400078e08ff */
[----:B------:R-:W-:Y:S02]  /*0630*/  SEL R3, R233, 0xffffffc0, !P2 ;  /* 0xffffffc0e9037807 */ /* 0x000fe40005000000 */
[C---:B------:R-:W-:Y:S02]  /*0640*/  IADD3 R4, R5.reuse, -0x10, RZ ;  /* 0xfffffff005047810 */ /* 0x040fe40007ffe0ff */
[----:B------:R-:W-:Y:S02]  /*0650*/  @P0 IADD3 R4, R5, 0x10, RZ ;  /* 0x0000001005040810 */ /* 0x000fe40007ffe0ff */
[----:B------:R-:W-:-:S02]  /*0660*/  LEA.HI R9, R13, R19, RZ, 0x6 ;  /* 0x000000130d097211 */ /* 0x000fc400078f30ff */
[----:B------:R-:W-:Y:S02]  /*0670*/  LOP3.LUT P4, RZ, R8, 0x2, RZ, 0xc0, !PT ;  /* 0x0000000208ff7812 */ /* 0x000fe4000788c0ff */
[----:B-1----:R-:W-:Y:S01]  /*0680*/  LOP3.LUT R0, R10, 0x7ffffffc, RZ, 0xc0, !PT ;  /* 0x7ffffffc0a007812 */ /* 0x002fe200078ec0ff */
[----:B------:R-:W-:Y:S01]  /*0690*/  IMAD.SHL.U32 R9, R9, 0x8, RZ ;  /* 0x0000000809097824 */ /* 0x000fe200078e00ff */
[----:B------:R-:W-:Y:S02]  /*06a0*/  LOP3.LUT P3, RZ, R8, 0x4, RZ, 0xc0, !PT ;  /* 0x0000000408ff7812 */ /* 0x000fe4000786c0ff */
[----:B------:R-:W-:Y:S01]  /*06b0*/  SEL R232, R232, 0xffffffe0, !P4 ;  /* 0xffffffe0e8e87807 */ /* 0x000fe20006000000 */
[----:B------:R-:W-:Y:S01]  /*06c0*/  IMAD.IADD R0, R16, 0x1, -R0 ;  /* 0x0000000110007824 */ /* 0x000fe200078e0a00 */
[----:B------:R-:W-:Y:S02]  /*06d0*/  LEA R239, R239, 0x18100, 0x1 ;  /* 0x00018100efef7811 */ /* 0x000fe400078e08ff */
[----:B------:R-:W-:Y:S01]  /*06e0*/  LEA R231, R231, 0x100, 0x1 ;  /* 0x00000100e7e77811 */ /* 0x000fe200078e08ff */
[----:B------:R-:W-:Y:S01]  /*06f0*/  IMAD.SHL.U32 R7, R0, 0x2, RZ ;  /* 0x0000000200077824 */ /* 0x000fe200078e00ff */
[----:B------:R-:W-:Y:S01]  /*0700*/  SEL R233, R233, 0xffffffc0, !P3 ;  /* 0xffffffc0e9e97807 */ /* 0x000fe20005800000 */
[----:B------:R-:W-:Y:S01]  /*0710*/  IMAD R0, R6, 0x8, R15 ;  /* 0x0000000806007824 */ /* 0x000fe200078e020f */
[----:B------:R-:W-:Y:S01]  /*0720*/  LOP3.LUT R9, R11, 0x7ffffe00, R9, 0xf8, !PT ;  /* 0x7ffffe000b097812 */ /* 0x000fe200078ef809 */
[----:B------:R-:W-:Y:S01]  /*0730*/  IMAD.IADD R6, R5, 0x1, R3 ;  /* 0x0000000105067824 */ /* 0x000fe200078e0203 */
[----:B------:R-:W-:Y:S01]  /*0740*/  STL [R1+0x50], R7 ;  /* 0x0000500701007387 */ /* 0x000fe20000100800 */
[C---:B------:R-:W-:Y:S01]  /*0750*/  IMAD.IADD R240, R239.reuse, 0x1, R232 ;  /* 0x00000001eff07824 */ /* 0x040fe200078e02e8 */
[----:B------:R-:W-:Y:S01]  /*0760*/  LEA R228, R228, 0xc100, 0x1 ;  /* 0x0000c100e4e47811 */ /* 0x000fe200078e08ff */
[----:B------:R-:W-:Y:S01]  /*0770*/  IMAD.IADD R232, R232, 0x1, R231 ;  /* 0x00000001e8e87824 */ /* 0x000fe200078e02e7 */
[----:B------:R1:W-:Y:S01]  /*0780*/  STL [R1+0x4c], R0 ;  /* 0x00004c0001007387 */ /* 0x0003e20000100800 */
[----:B------:R-:W-:-:S02]  /*0790*/  IMAD.IADD R242, R239, 0x1, R233 ;  /* 0x00000001eff27824 */ /* 0x000fc400078e02e9 */
[----:B------:R-:W-:Y:S01]  /*07a0*/  IMAD.IADD R234, R233, 0x1, R231 ;  /* 0x00000001e9ea7824 */ /* 0x000fe200078e02e7 */
[----:B------:R-:W-:Y:S01]  /*07b0*/  STL [R1+0x58], R5 ;  /* 0x0000580501007387 */ /* 0x000fe20000100800 */
[----:B------:R-:W-:Y:S02]  /*07c0*/  IMAD.IADD R241, R240, 0x1, R233 ;  /* 0x00000001f0f17824 */ /* 0x000fe400078e02e9 */
[----:B------:R-:W-:Y:S02]  /*07d0*/  IMAD.SHL.U32 R243, R9, 0x2, RZ ;  /* 0x0000000209f37824 */ /* 0x000fe400078e00ff */
[----:B------:R-:W-:Y:S02]  /*07e0*/  IMAD.IADD R233, R233, 0x1, R232 ;  /* 0x00000001e9e97824 */ /* 0x000fe400078e02e8 */
[----:B-1----:R-:W-:-:S05]  /*07f0*/  IMAD.IADD R0, R5, 0x1, R2 ;  /* 0x0000000105007824 */ /* 0x002fca00078e0202 */
[----:B------:R1:W-:Y:S04]  /*0800*/  STL [R1+0x64], R0 ;  /* 0x0000640001007387 */ /* 0x0003e80000100800 */
[----:B------:R-:W-:Y:S01]  /*0810*/  STL [R1+0x74], R6 ;  /* 0x0000740601007387 */ /* 0x000fe20000100800 */
[----:B-1----:R-:W-:-:S05]  /*0820*/  IMAD.IADD R0, R0, 0x1, R3 ;  /* 0x0000000100007824 */ /* 0x002fca00078e0203 */
[----:B------:R1:W-:Y:S04]  /*0830*/  STL [R1+0x70], R0 ;  /* 0x0000700001007387 */ /* 0x0003e80000100800 */
[----:B------:R-:W-:Y:S01]  /*0840*/  STL [R1+0x5c], R4 ;  /* 0x00005c0401007387 */ /* 0x000fe20000100800 */
[--C-:B-1----:R-:W-:Y:S02]  /*0850*/  IMAD.IADD R0, R2, 0x1, R4.reuse ;  /* 0x0000000102007824 */ /* 0x102fe400078e0204 */
[----:B------:R-:W-:-:S05]  /*0860*/  IMAD.IADD R2, R3, 0x1, R4 ;  /* 0x0000000103027824 */ /* 0x000fca00078e0204 */
[----:B------:R-:W-:Y:S04]  /*0870*/  STL [R1+0x6c], R2 ;  /* 0x00006c0201007387 */ /* 0x000fe80000100800 */
[----:B------:R1:W-:Y:S02]  /*0880*/  STL [R1+0x60], R0 ;  /* 0x0000600001007387 */ /* 0x0003e40000100800 */
[----:B-1----:R-:W-:-:S05]  /*0890*/  IMAD.IADD R0, R0, 0x1, R3 ;  /* 0x0000000100007824 */ /* 0x002fca00078e0203 */
[----:B------:R1:W-:Y:S02]  /*08a0*/  STL [R1+0x68], R0 ;  /* 0x0000680001007387 */ /* 0x0003e40000100800 */
.L_x_1527:
[----:B------:R-:W2:Y:S01]  /*08b0*/  LDL R4, [R1+0x54] ;  /* 0x0000540001047983 */ /* 0x000ea20000100800 */
[----:B-1----:R-:W-:Y:S01]  /*08c0*/  IMAD.MOV.U32 R0, RZ, RZ, c[0x0][0x560] ;  /* 0x00015800ff007624 */ /* 0x002fe200078e00ff */
        /* <DEDUP_REMOVED lines=17> */
.L_x_1455:
[----:B------:R-:W-:-:S04]  /*09e0*/  MOV R0, c[0x0][0x554] ;  /* 0x0001550000007a02 */ /* 0x000fc80000000f00 */
[----:B------:R-:W-:Y:S02]  /*09f0*/  ISETP.NE.AND P0, PT, R0, 0x1, PT ;  /* 0x000000010000780c */ /* 0x000fe40003f05270 */
[----:B------:R-:W-:-:S11]  /*0a00*/  MOV R0, R2 ;  /* 0x0000000200007202 */ /* 0x000fd60000000f00 */
[----:B------:R-:W-:-:S05]  /*0a10*/  @P0 IMAD.HI.U32 R4, R2, c[0x0][0x558], RZ ;  /* 0x0001560002040a27 */ /* 0x000fca00078e00ff */
[----:B------:R-:W-:-:S05]  /*0a20*/  @P0 SHF.R.U32.HI R0, RZ, c[0x0][0x55c], R4 ;  /* 0x00015700ff000a19 */ /* 0x000fca0000011604 */
[----:B------:R-:W-:Y:S02]  /*0a30*/  IMAD R4, R0, c[0x0][0x554], RZ ;  /* 0x0001550000047a24 */ /* 0x000fe400078e02ff */
.L_x_1456:
[----:B------:R-:W-:Y:S05]  /*0a40*/  BSYNC B0 ;  /* 0x0000000000007941 */ /* 0x000fea0003800000 */
.L_x_1454:
        /* <DEDUP_REMOVED lines=13> */
[----:B------:R-:W-:Y:S04]  /*0b20*/  STL [R1+0x44], R12 ;  /* 0x0000440c01007387 */ /* 0x000fe80000100800 */
[----:B------:R1:W2:Y:S01]  /*0b30*/  @P0 LDG.E R6, [R2.64] ;  /* 0x0000000602060981 */ /* 0x0002a2000c1e1900 */
[----:B------:R-:W-:Y:S01]  /*0b40*/  IMAD.MOV.U32 R4, RZ, RZ, c[0x0][0x2c4] ;  /* 0x0000b100ff047624 */ /* 0x000fe200078e00ff */
[----:B------:R-:W-:Y:S01]  /*0b50*/  IADD3 R0, R0, c[0x0][0x53c], RZ ;  /* 0x00014f0000007a10 */ /* 0x000fe20007ffe0ff */
[----:B------:R-:W-:Y:S01]  /*0b60*/  CS2R R130, SRZ ;  /* 0x0000000000827805 */ /* 0x000fe2000001ff00 */
[----:B------:R-:W-:Y:S01]  /*0b70*/  CS2R R128, SRZ ;  /* 0x0000000000807805 */ /* 0x000fe2000001ff00 */
[----:B------:R-:W-:Y:S01]  /*0b80*/  CS2R R126, SRZ ;  /* 0x00000000007e7805 */ /* 0x000fe2000001ff00 */
[----:B------:R-:W-:Y:S01]  /*0b90*/  ISETP.NE.AND P2, PT, R4, 0x1, PT ;  /* 0x000000010400780c */ /* 0x000fe20003f45270 */
[----:B------:R-:W-:Y:S01]  /*0ba0*/  IMAD.MOV.U32 R4, RZ, RZ, c[0x0][0x168] ;  /* 0x00005a00ff047624 */ /* 0x000fe200078e00ff */
[----:B------:R-:W-:Y:S01]  /*0bb0*/  SHF.L.U32 R55, R0, 0x7, RZ ;  /* 0x0000000700377819 */ /* 0x000fe200000006ff */
[----:B------:R-:W-:Y:S01]  /*0bc0*/  CS2R R124, SRZ ;  /* 0x00000000007c7805 */ /* 0x000fe2000001ff00 */
[----:B------:R-:W-:Y:S01]  /*0bd0*/  IMAD.MOV.U32 R122, RZ, RZ, RZ ;  /* 0x000000ffff7a7224 */ /* 0x000fe200078e00ff */
[----:B------:R-:W-:Y:S01]  /*0be0*/  CS2R R120, SRZ ;  /* 0x0000000000787805 */ /* 0x000fe2000001ff00 */
[----:B------:R-:W-:Y:S01]  /*0bf0*/  IADD3 R0, R55, 0x7f, RZ ;  /* 0x0000007f37007810 */ /* 0x000fe20007ffe0ff */
[----:B------:R-:W-:Y:S01]  /*0c00*/  STL [R1+0x40], R55 ;  /* 0x0000403701007387 */ /* 0x000fe20000100800 */
[----:B------:R-:W-:Y:S01]  /*0c10*/  IADD3 R4, -R4, 0x60, RZ ;  /* 0x0000006004047810 */ /* 0x000fe20007ffe1ff */
[----:B------:R-:W-:Y:S01]  /*0c20*/  CS2R R116, SRZ ;  /* 0x0000000000747805 */ /* 0x000fe2000001ff00 */
[----:B------:R-:W-:Y:S01]  /*0c30*/  MOV R118, RZ ;  /* 0x000000ff00767202 */ /* 0x000fe20000000f00 */
[----:B------:R-:W-:Y:S01]  /*0c40*/  CS2R R8, SRZ ;  /* 0x0000000000087805 */ /* 0x000fe2000001ff00 */
[----:B------:R-:W-:Y:S01]  /*0c50*/  IMAD.MOV.U32 R114, RZ, RZ, RZ ;  /* 0x000000ffff727224 */ /* 0x000fe200078e00ff */
[----:B------:R-:W-:Y:S01]  /*0c60*/  CS2R R10, SRZ ;  /* 0x00000000000a7805 */ /* 0x000fe2000001ff00 */
[----:B------:R-:W-:Y:S01]  /*0c70*/  IMAD.MOV.U32 R112, RZ, RZ, RZ ;  /* 0x000000ffff707224 */ /* 0x000fe200078e00ff */
[----:B------:R-:W-:Y:S01]  /*0c80*/  MOV R110, RZ ;  /* 0x000000ff006e7202 */ /* 0x000fe20000000f00 */
[----:B------:R-:W-:Y:S01]  /*0c90*/  CS2R R108, SRZ ;  /* 0x00000000006c7805 */ /* 0x000fe2000001ff00 */
[----:B------:R-:W-:Y:S01]  /*0ca0*/  IMAD.MOV.U32 R13, RZ, RZ, RZ ;  /* 0x000000ffff0d7224 */ /* 0x000fe200078e00ff */
[----:B------:R-:W-:Y:S01]  /*0cb0*/  CS2R R14, SRZ ;  /* 0x00000000000e7805 */ /* 0x000fe2000001ff00 */
[----:B-1----:R-:W-:Y:S01]  /*0cc0*/  IMAD.MOV.U32 R2, RZ, RZ, c[0x0][0x2ac] ;  /* 0x0000ab00ff027624 */ /* 0x002fe200078e00ff */
[----:B------:R-:W-:Y:S01]  /*0cd0*/  MOV R104, RZ ;  /* 0x000000ff00687202 */ /* 0x000fe20000000f00 */
[----:B------:R-:W-:Y:S01]  /*0ce0*/  @P2 IMAD.HI.U32 R3, R0, c[0x0][0x2c8], RZ ;  /* 0x0000b20000032a27 */ /* 0x000fe200078e00ff */
[----:B------:R-:W-:Y:S01]  /*0cf0*/  CS2R R16, SRZ ;  /* 0x0000000000107805 */ /* 0x000fe2000001ff00 */
[----:B------:R-:W-:Y:S01]  /*0d00*/  MOV R98, RZ ;  /* 0x000000ff00627202 */ /* 0x000fe20000000f00 */
[----:B------:R-:W-:Y:S01]  /*0d10*/  CS2R R18, SRZ ;  /* 0x0000000000127805 */ /* 0x000fe2000001ff00 */
[----:B------:R-:W-:Y:S01]  /*0d20*/  IMAD.MOV.U32 R106, RZ, RZ, RZ ;  /* 0x000000ffff6a7224 */ /* 0x000fe200078e00ff */
[----:B------:R-:W-:Y:S01]  /*0d30*/  @P2 SHF.R.U32.HI R0, RZ, c[0x0][0x2cc], R3 ;  /* 0x0000b300ff002a19 */ /* 0x000fe20000011603 */
[----:B------:R-:W-:Y:S01]  /*0d40*/  IMAD.MOV.U32 R102, RZ, RZ, RZ ;  /* 0x000000ffff667224 */ /* 0x000fe200078e00ff */
[----:B------:R-:W-:Y:S01]  /*0d50*/  MOV R94, RZ ;  /* 0x000000ff005e7202 */ /* 0x000fe20000000f00 */
        /* <DEDUP_REMOVED lines=63> */
[----:B--2---:R1:W-:Y:S02]  /*1150*/  STL [R1+0x18], R6 ;  /* 0x0000180601007387 */ /* 0x0043e40000100800 */
[----:B-1----:R-:W-:-:S02]  /*1160*/  IMAD R6, R2, c[0x0][0x1d0], RZ ;  /* 0x0000740002067a24 */ /* 0x002fc400078e02ff */
[----:B------:R-:W-:-:S03]  /*1170*/  IMAD R2, R2, c[0x0][0x1d0], R4 ;  /* 0x0000740002027a24 */ /* 0x000fc600078e0204 */
[----:B------:R-:W-:Y:S02]  /*1180*/  IADD3 R3, R6, 0x5f, RZ ;  /* 0x0000005f06037810 */ /* 0x000fe40007ffe0ff */
[----:B------:R-:W-:-:S03]  /*1190*/  IADD3 R2, R2, R0, RZ ;  /* 0x0000000002027210 */ /* 0x000fc60007ffe0ff */
[----:B------:R-:W-:-:S04]  /*11a0*/  IMAD.HI R0, R3, 0x2aaaaaab, RZ ;  /* 0x2aaaaaab03007827 */ /* 0x000fc800078e02ff */
[----:B------:R-:W-:Y:S01]  /*11b0*/  IMAD.HI R4, R2, 0x2aaaaaab, RZ ;  /* 0x2aaaaaab02047827 */ /* 0x000fe200078e02ff */
[----:B------:R-:W-:-:S03]  /*11c0*/  SHF.R.U32.HI R2, RZ, 0x1f, R0 ;  /* 0x0000001fff027819 */ /* 0x000fc60000011600 */
[----:B------:R-:W-:Y:S01]  /*11d0*/  IMAD.MOV R3, RZ, RZ, -R12 ;  /* 0x000000ffff037224 */ /* 0x000fe200078e0a0c */
[----:B------:R-:W-:Y:S02]  /*11e0*/  SHF.R.U32.HI R6, RZ, 0x1f, R4 ;  /* 0x0000001fff067819 */ /* 0x000fe40000011604 */
[----:B------:R-:W-:Y:S01]  /*11f0*/  LEA.HI.SX32 R0, R0, R2, 0x1c ;  /* 0x0000000200007211 */ /* 0x000fe200078fe2ff */
[----:B------:R-:W-:Y:S01]  /*1200*/  IMAD R52, R3, c[0x0][0x548], R5 ;  /* 0x0001520003347a24 */ /* 0x000fe200078e0205 */
[----:B------:R-:W-:Y:S01]  /*1210*/  LEA.HI.SX32 R2, R4, R6, 0x1c ;  /* 0x0000000604027211 */ /* 0x000fe200078fe2ff */
[----:B------:R-:W-:Y:S01]  /*1220*/  IMAD.MOV.U32 R6, RZ, RZ, RZ ;  /* 0x000000ffff067224 */ /* 0x000fe200078e00ff */
[----:B------:R-:W-:Y:S02]  /*1230*/  CS2R R4, SRZ ;  /* 0x0000000000047805 */ /* 0x000fe4000001ff00 */
[----:B------:R-:W-:Y:S01]  /*1240*/  IMNMX R54, R0, R2, PT ;  /* 0x0000000200367217 */ /* 0x000fe20003800200 */
[----:B------:R1:W-:Y:S01]  /*1250*/  STL [R1+0x48], R52 ;  /* 0x0000483401007387 */ /* 0x0003e20000100800 */
[----:B------:R-:W-:-:S02]  /*1260*/  PRMT R0, RZ, 0x7610, R0 ;  /* 0x00007610ff007816 */ /* 0x000fc40000000000 */
[----:B------:R-:W-:Y:S01]  /*1270*/  ISETP.GE.AND P0, PT, R54, 0x1, PT ;  /* 0x000000013600780c */ /* 0x000fe20003f06270 */
[----:B------:R1:W-:-:S12]  /*1280*/  STL [R1+0x4], R54 ;  /* 0x0000043601007387 */ /* 0x0003d80000100800 */
[----:B------:R-:W-:Y:S05]  /*1290*/  @!P0 BRA `(.L_x_1457) ;  /* 0x00011dd000008947 */ /* 0x000fea0003800000 */
[----:B-1----:R-:W2:Y:S01]  /*12a0*/  LDL R54, [R1+0x10] ;  /* 0x0000100001367983 */ /* 0x002ea20000100800 */
[----:B------:R-:W-:-:S04]  /*12b0*/  ISETP.NE.U32.AND P0, PT, RZ, c[0x0][0x340], PT ;  /* 0x0000d000ff007a0c */ /* 0x000fc80003f05070 */
[----:B------:R-:W-:-:S13]  /*12c0*/  ISETP.NE.AND.EX P0, PT, RZ, c[0x0][0x344], PT, P0 ;  /* 0x0000d100ff007a0c */ /* 0x000fda0003f05300 */
[----:B------:R-:W-:-:S04]  /*12d0*/  @P0 IMAD.MOV.U32 R2, RZ, RZ, 0x4 ;  /* 0x00000004ff020424 */ /* 0x000fc800078e00ff */
[----:B------:R-:W-:-:S05]  /*12e0*/  @P0 IMAD.WIDE R2, R12, R2, c[0x0][0x340] ;  /* 0x0000d0000c020625 */ /* 0x000fca00078e0202 */
[----:B------:R1:W5:Y:S01]  /*12f0*/  @P0 LDG.E R14, [R2.64] ;  /* 0x00000006020e0981 */ /* 0x000362000c1e1900 */
[----:B------:R-:W-:Y:S02]  /*1300*/  SHF.R.S32.HI R15, RZ, 0x1f, R52 ;  /* 0x0000001fff0f7819 */ /* 0x000fe40000011434 */
[----:B------:R-:W-:Y:S02]  /*1310*/  SHF.R.S32.HI R6, RZ, 0x1f, R12 ;  /* 0x0000001fff067819 */ /* 0x000fe4000001140c */
[----:B------:R-:W-:Y:S01]  /*1320*/  ISETP.GE.AND P6, PT, R245, c[0x0][0x198], PT ;  /* 0x00006600f5007a0c */ /* 0x000fe20003fc6270 */
[----:B------:R-:W-:-:S04]  /*1330*/  IMAD R0, R15, c[0x0][0x1b8], RZ ;  /* 0x00006e000f007a24 */ /* 0x000fc800078e02ff */
[C---:B------:R-:W-:Y:S02]  /*1340*/  IMAD R5, R52.reuse, c[0x0][0x1bc], R0 ;  /* 0x00006f0034057a24 */ /* 0x040fe400078e0200 */
[----:B-1----:R-:W-:Y:S01]  /*1350*/  IMAD.WIDE.U32 R2, R52, c[0x0][0x1b8], RZ ;  /* 0x00006e0034027a25 */ /* 0x002fe200078e00ff */
[----:B------:R-:W-:-:S04]  /*1360*/  IADD3 R52, R245, 0xc0, RZ ;  /* 0x000000c0f5347810 */ /* 0x000fc80007ffe0ff */
[----:B------:R-:W-:Y:S01]  /*1370*/  IADD3 R3, R3, R5, RZ ;  /* 0x0000000503037210 */ /* 0x000fe20007ffe0ff */
[----:B------:R-:W-:Y:S01]  /*1380*/  IMAD R5, R6, c[0x0][0x1c0], RZ ;  /* 0x0000700006057a24 */ /* 0x000fe200078e02ff */
[----:B------:R-:W-:-:S03]  /*1390*/  ISETP.GE.AND P3, PT, R52, c[0x0][0x198], PT ;  /* 0x0000660034007a0c */ /* 0x000fc60003f66270 */
[C---:B------:R-:W-:Y:S02]  /*13a0*/  IMAD R6, R12.reuse, c[0x0][0x1c4], R5 ;  /* 0x000071000c067a24 */ /* 0x040fe400078e0205 */
[----:B------:R-:W-:-:S05]  /*13b0*/  IMAD.WIDE.U32 R2, R12, c[0x0][0x1c0], R2 ;  /* 0x000070000c027a25 */ /* 0x000fca00078e0002 */
[----:B------:R-:W-:Y:S02]  /*13c0*/  IADD3 R3, R3, R6, RZ ;  /* 0x0000000603037210 */ /* 0x000fe40007ffe0ff */
[----:B--2---:R-:W-:Y:S02]  /*13d0*/  IADD3 R4, R54, R55, RZ ;  /* 0x0000003736047210 */ /* 0x004fe40007ffe0ff */
[C---:B------:R-:W-:Y:S02]  /*13e0*/  IADD3 R55, R245.reuse, 0x40, RZ ;  /* 0x00000040f5377810 */ /* 0x040fe40007ffe0ff */
[----:B------:R-:W-:Y:S01]  /*13f0*/  IADD3 R54, R245, 0x80, RZ ;  /* 0x00000080f5367810 */ /* 0x000fe20007ffe0ff */
[----:B------:R-:W-:Y:S01]  /*1400*/  @P2 IMAD.HI.U32 R7, R4, c[0x0][0x2c8], RZ ;  /* 0x0000b20004072a27 */ /* 0x000fe200078e00ff */
[----:B------:R-:W-:Y:S02]  /*1410*/  ISETP.GE.AND P5, PT, R55, c[0x0][0x198], PT ;  /* 0x0000660037007a0c */ /* 0x000fe40003fa6270 */
[----:B------:R-:W-:Y:S01]  /*1420*/  ISETP.GE.AND P4, PT, R54, c[0x0][0x198], PT ;  /* 0x0000660036007a0c */ /* 0x000fe20003f86270 */
[----:B------:R-:W-:Y:S01]  /*1430*/  IMAD.MOV.U32 R0, RZ, RZ, R4 ;  /* 0x000000ffff007224 */ /* 0x000fe200078e0004 */
[----:B------:R-:W-:-:S04]  /*1440*/  @P2 SHF.R.U32.HI R0, RZ, c[0x0][0x2cc], R7 ;  /* 0x0000b300ff002a19 */ /* 0x000fc80000011607 */
[--C-:B------:R-:W-:Y:S01]  /*1450*/  SHF.R.S32.HI R7, RZ, 0x1f, R0.reuse ;  /* 0x0000001fff077819 */ /* 0x100fe20000011400 */
[----:B------:R-:W-:Y:S02]  /*1460*/  IMAD.MOV R5, RZ, RZ, -R0 ;  /* 0x000000ffff057224 */ /* 0x000fe400078e0a00 */
[----:B------:R-:W-:-:S04]  /*1470*/  IMAD.WIDE.U32 R2, R0, c[0x0][0x1b0], R2 ;  /* 0x00006c0000027a25 */ /* 0x000fc800078e0002 */
[----:B------:R-:W-:Y:S02]  /*1480*/  IMAD R4, R5, c[0x0][0x2c4], R4 ;  /* 0x0000b10005047a24 */ /* 0x000fe400078e0204 */
[----:B------:R-:W-:-:S04]  /*1490*/  IMAD R5, R7, c[0x0][0x1b0], RZ ;  /* 0x00006c0007057a24 */ /* 0x000fc800078e02ff */
[----:B------:R-:W-:Y:S01]  /*14a0*/  IMAD R6, R0, c[0x0][0x1b4], R5 ;  /* 0x00006d0000067a24 */ /* 0x000fe200078e0205 */
[----:B------:R-:W-:Y:S01]  /*14b0*/  SHF.R.S32.HI R5, RZ, 0x1f, R4 ;  /* 0x0000001fff057819 */ /* 0x000fe20000011404 */
[----:B------:R-:W-:Y:S02]  /*14c0*/  @!P0 IMAD.MOV.U32 R14, RZ, RZ, R12 ;  /* 0x000000ffff0e8224 */ /* 0x000fe400078e000c */
[----:B------:R-:W-:Y:S02]  /*14d0*/  IMAD.IADD R3, R3, 0x1, R6 ;  /* 0x0000000103037824 */ /* 0x000fe400078e0206 */
[----:B------:R-:W-:Y:S02]  /*14e0*/  IMAD R0, R5, c[0x0][0x1a8], RZ ;  /* 0x00006a0005007a24 */ /* 0x000fe400078e02ff */
[----:B------:R-:W-:-:S04]  /*14f0*/  IMAD.WIDE.U32 R2, R4, c[0x0][0x1a8], R2 ;  /* 0x00006a0004027a25 */ /* 0x000fc800078e0002 */
[----:B------:R-:W-:Y:S01]  /*1500*/  IMAD R0, R4, c[0x0][0x1ac], R0 ;  /* 0x00006b0004007a24 */ /* 0x000fe200078e0200 */
[----:B------:R-:W-:-:S04]  /*1510*/  LEA R13, P1, R2, c[0x0][0x160], 0x1 ;  /* 0x00005800020d7a11 */ /* 0x000fc800078208ff */
[----:B------:R-:W-:-:S04]  /*1520*/  IADD3 R0, R3, R0, RZ ;  /* 0x0000000003007210 */ /* 0x000fc80007ffe0ff */
[----:B------:R-:W-:Y:S01]  /*1530*/  LEA.HI.X R5, R2, c[0x0][0x164], R0, 0x1, P1 ;  /* 0x0000590002057a11 */ /* 0x000fe200008f0c00 */
[----:B------:R-:W-:Y:S05]  /*1540*/  BRA.DIV ~URZ, `(.L_x_1458) ;  /* 0x000141527f007947 */ /* 0x000fea000b800000 */
[----:B------:R1:W2:Y:S02]  /*1550*/  SHFL.IDX PT, R4, R5, RZ, 0x181f ;  /* 0x00181fff05047589 */ /* 0x0002a400000e0000 */
.L_x_1528:
[----:B------:R-:W-:Y:S05]  /*1560*/  BRA.DIV ~URZ, `(.L_x_1459) ;  /* 0x000141a27f007947 */ /* 0x000fea000b800000 */
[----:B------:R3:W4:Y:S02]  /*1570*/  SHFL.IDX PT, R0, R13, RZ, 0x181f ;  /* 0x00181fff0d007589 */ /* 0x00072400000e0000 */
.L_x_1529:
[----:B---3--:R-:W3:Y:S04]  /*1580*/  LDL R3, [R1+0x40] ;  /* 0x0000400001037983 */ /* 0x008ee80000100800 */
[----:B------:R-:W1:Y:S01]  /*1590*/  S2R R6, SR_TID.X ;  /* 0x0000000000067919 */ /* 0x000e620000002100 */
[----:B------:R-:W-:-:S04]  /*15a0*/  IMAD.MOV.U32 R16, RZ, RZ, c[0x0][0x2c4] ;  /* 0x0000b100ff107624 */ /* 0x000fc800078e00ff */
[----:B------:R-:W-:Y:S01]  /*15b0*/  IMAD R16, R16, c[0x0][0x168], RZ ;  /* 0x00005a0010107a24 */ /* 0x000fe200078e02ff */
[----:B-1----:R-:W-:-:S04]  /*15c0*/  SHF.R.S32.HI R2, RZ, 0x1f, R6 ;  /* 0x0000001fff027819 */ /* 0x002fc80000011406 */
[----:B------:R-:W-:-:S04]  /*15d0*/  LEA.HI R2, R2, R6, RZ, 0x3 ;  /* 0x0000000602027211 */ /* 0x000fc800078f18ff */
[----:B------:R-:W-:Y:S01]  /*15e0*/  SHF.R.S32.HI R2, RZ, 0x3, R2 ;  /* 0x00000003ff027819 */ /* 0x000fe20000011402 */
[----:B------:R-:W-:Y:S04]  /*15f0*/  BSSY B0, `(.L_x_1460) ;  /* 0x000001d000007945 */ /* 0x000fe80003800000 */
[----:B---3--:R-:W-:-:S05]  /*1600*/  IMAD.IADD R12, R2, 0x1, R3 ;  /* 0x00000001020c7824 */ /* 0x008fca00078e0203 */
[----:B------:R-:W-:-:S13]  /*1610*/  ISETP.GE.AND P0, PT, R12, R16, PT ;  /* 0x000000100c00720c */ /* 0x000fda0003f06270 */
[----:B------:R-:W-:Y:S05]  /*1620*/  @P0 BRA `(.L_x_1461) ;  /* 0x0000019000000947 */ /* 0x000fea0003800000 */
[C---:B----4-:R-:W-:Y:S02]  /*1630*/  LEA R10, P0, R245.reuse, R0, 0x1 ;  /* 0x00000000f50a7211 */ /* 0x050fe400078008ff */
[----:B------:R-:W-:Y:S02]  /*1640*/  SHF.R.S32.HI R3, RZ, 0x1f, R245 ;  /* 0x0000001fff037819 */ /* 0x000fe400000114f5 */
[C---:B------:R-:W-:Y:S02]  /*1650*/  IADD3 R2, R245.reuse, 0x40, RZ ;  /* 0x00000040f5027810 */ /* 0x040fe40007ffe0ff */
[C---:B--2---:R-:W-:Y:S02]  /*1660*/  LEA.HI.X R11, R245.reuse, R4, R3, 0x1, P0 ;  /* 0x00000004f50b7211 */ /* 0x044fe400000f0c03 */
[C---:B------:R-:W-:Y:S02]  /*1670*/  IADD3 R3, R245.reuse, 0x40, RZ ;  /* 0x00000040f5037810 */ /* 0x040fe40007ffe0ff */
[----:B------:R-:W-:Y:S01]  /*1680*/  IADD3 R19, R245, 0x80, RZ ;  /* 0x00000080f5137810 */ /* 0x000fe20007ffe0ff */
[----:B------:R-:W-:Y:S01]  /*1690*/  @!PT LDS RZ, [RZ] ;  /* 0x00000000fffff984 */ /* 0x000fe20000000800 */
[----:B------:R-:W-:Y:S01]  /*16a0*/  @!PT LDS RZ, [RZ] ;  /* 0x00000000fffff984 */ /* 0x000fe20000000800 */
[----:B------:R-:W-:Y:S01]  /*16b0*/  @!PT LDS RZ, [RZ] ;  /* 0x00000000fffff984 */ /* 0x000fe20000000800 */
[----:B------:R1:W-:Y:S01]  /*16c0*/  LDGSTS.E.BYPASS.LTC128B.128 [R243+0x18100], [R10.64], !P6 ;  /* 0x181000000af37fae */ /* 0x0003e2000f101d46 */
[----:B------:R-:W-:-:S02]  /*16d0*/  LEA R8, P2, R2, R0, 0x1 ;  /* 0x0000000002087211 */ /* 0x000fc400078408ff */
[----:B------:R-:W-:Y:S02]  /*16e0*/  SHF.R.S32.HI R3, RZ, 0x1f, R3 ;  /* 0x0000001fff037819 */ /* 0x000fe40000011403 */
[C---:B------:R-:W-:Y:S02]  /*16f0*/  IADD3 R20, R245.reuse, 0x80, RZ ;  /* 0x00000080f5147810 */ /* 0x040fe40007ffe0ff */
[C---:B------:R-:W-:Y:S02]  /*1700*/  IADD3 R17, R245.reuse, 0xc0, RZ ;  /* 0x000000c0f5117810 */ /* 0x040fe40007ffe0ff */
[----:B------:R-:W-:Y:S02]  /*1710*/  IADD3 R18, R245, 0xc0, RZ ;  /* 0x000000c0f5127810 */ /* 0x000fe40007ffe0ff */
[----:B------:R-:W-:Y:S02]  /*1720*/  LEA R6, P1, R19, R0, 0x1 ;  /* 0x0000000013067211 */ /* 0x000fe400078208ff */
[----:B------:R-:W-:-:S02]  /*1730*/  SHF.R.S32.HI R20, RZ, 0x1f, R20 ;  /* 0x0000001fff147819 */ /* 0x000fc40000011414 */
[----:B------:R-:W-:Y:S02]  /*1740*/  LEA.HI.X R9, R2, R4, R3, 0x1, P2 ;  /* 0x0000000402097211 */ /* 0x000fe400010f0c03 */
[----:B------:R-:W-:Y:S02]  /*1750*/  SHF.R.S32.HI R18, RZ, 0x1f, R18 ;  /* 0x0000001fff127819 */ /* 0x000fe40000011412 */
[----:B------:R-:W-:Y:S01]  /*1760*/  LEA R2, P0, R17, R0, 0x1 ;  /* 0x0000000011027211 */ /* 0x000fe200078008ff */
[----:B------:R1:W-:Y:S01]  /*1770*/  LDGSTS.E.BYPASS.LTC128B.128 [R243+0x1c100], [R8.64], !P5 ;  /* 0x1c10000008f37fae */ /* 0x0003e2000e901d46 */
[-C--:B------:R-:W-:Y:S02]  /*1780*/  LEA.HI.X R7, R19, R4.reuse, R20, 0x1, P1 ;  /* 0x0000000413077211 */ /* 0x080fe400008f0c14 */
[----:B------:R-:W-:-:S03]  /*1790*/  LEA.HI.X R3, R17, R4, R18, 0x1, P0 ;  /* 0x0000000411037211 */ /* 0x000fc600000f0c12 */
[----:B------:R1:W-:Y:S04]  /*17a0*/  LDGSTS.E.BYPASS.LTC128B.128 [R243+0x20100], [R6.64], !P4 ;  /* 0x2010000006f37fae */ /* 0x0003e8000e101d46 */
[----:B------:R1:W-:Y:S02]  /*17b0*/  LDGSTS.E.BYPASS.LTC128B.128 [R243+0x24100], [R2.64], !P3 ;  /* 0x2410000002f37fae */ /* 0x0003e4000d901d46 */
.L_x_1461:
[----:B------:R-:W-:Y:S05]  /*17c0*/  BSYNC B0 ;  /* 0x0000000000007941 */ /* 0x000fea0003800000 */
.L_x_1460:
[----:B------:R-:W-:Y:S05]  /*17d0*/  BRA.DIV ~URZ, `(.L_x_1462) ;  /* 0x00013fa27f007947 */ /* 0x000fea000b800000 */
[----:B--2---:R2:W3:Y:S04]  /*17e0*/  SHFL.IDX PT, R4, R5, 0x1, 0x181f ;  /* 0x00381f0005047f89 */ /* 0x0044e800000e0000 */
[----:B----4-:R2:W4:Y:S02]  /*17f0*/  SHFL.IDX PT, R0, R13, 0x1, 0x181f ;  /* 0x00381f000d007f89 */ /* 0x01052400000e0000 */
.L_x_1530:
[----:B-1----:R-:W-:Y:S01]  /*1800*/  IADD3 R2, R12, 0x20, RZ ;  /* 0x000000200c027810 */ /* 0x002fe20007ffe0ff */
[----:B------:R-:W-:Y:S03]  /*1810*/  BSSY B0, `(.L_x_1463) ;  /* 0x000001c000007945 */ /* 0x000fe60003800000 */
[----:B------:R-:W-:-:S13]  /*1820*/  ISETP.GE.AND P0, PT, R2, R16, PT ;  /* 0x000000100200720c */ /* 0x000fda0003f06270 */
[----:B------:R-:W-:Y:S05]  /*1830*/  @P0 BRA `(.L_x_1464) ;  /* 0x0000019000000947 */ /* 0x000fea0003800000 */
[C---:B------:R-:W-:Y:S02]  /*1840*/  IADD3 R3, R245.reuse, 0x40, RZ ;  /* 0x00000040f5037810 */ /* 0x040fe40007ffe0ff */
[C---:B----4-:R-:W-:Y:S02]  /*1850*/  LEA R10, P0, R245.reuse, R0, 0x1 ;  /* 0x00000000f50a7211 */ /* 0x050fe400078008ff */
[----:B------:R-:W-:Y:S02]  /*1860*/  SHF.R.S32.HI R6, RZ, 0x1f, R245 ;  /* 0x0000001fff067819 */ /* 0x000fe400000114f5 */
[C---:B------:R-:W-:Y:S02]  /*1870*/  IADD3 R21, R245.reuse, 0x40, RZ ;  /* 0x00000040f5157810 */ /* 0x040fe40007ffe0ff */
[C---:B------:R-:W-:Y:S02]  /*1880*/  IADD3 R19, R245.reuse, 0x80, RZ ;  /* 0x00000080f5137810 */ /* 0x040fe40007ffe0ff */
[----:B------:R-:W-:-:S02]  /*1890*/  IADD3 R20, R245, 0x80, RZ ;  /* 0x00000080f5147810 */ /* 0x000fc40007ffe0ff */
[C---:B------:R-:W-:Y:S02]  /*18a0*/  IADD3 R17, R245.reuse, 0xc0, RZ ;  /* 0x000000c0f5117810 */ /* 0x040fe40007ffe0ff */
[----:B------:R-:W-:Y:S02]  /*18b0*/  IADD3 R18, R245, 0xc0, RZ ;  /* 0x000000c0f5127810 */ /* 0x000fe40007ffe0ff */
[----:B------:R-:W-:Y:S02]  /*18c0*/  LEA R8, P2, R3, R0, 0x1 ;  /* 0x0000000003087211 */ /* 0x000fe400078408ff */
[----:B---3--:R-:W-:Y:S02]  /*18d0*/  LEA.HI.X R11, R245, R4, R6, 0x1, P0 ;  /* 0x00000004f50b7211 */ /* 0x008fe400000f0c06 */
[----:B------:R-:W-:Y:S02]  /*18e0*/  SHF.R.S32.HI R21, RZ, 0x1f, R21 ;  /* 0x0000001fff157819 */ /* 0x000fe40000011415 */
[----:B------:R-:W-:Y:S01]  /*18f0*/  LEA R6, P1, R19, R0, 0x1 ;  /* 0x0000000013067211 */ /* 0x000fe200078208ff */
[----:B------:R-:W-:Y:S01]  /*1900*/  @!PT LDS RZ, [RZ] ;  /* 0x00000000fffff984 */ /* 0x000fe20000000800 */
[----:B------:R-:W-:Y:S01]  /*1910*/  @!PT LDS RZ, [RZ] ;  /* 0x00000000fffff984 */ /* 0x000fe20000000800 */
[----:B------:R-:W-:Y:S01]  /*1920*/  @!PT LDS RZ, [RZ] ;  /* 0x00000000fffff984 */ /* 0x000fe20000000800 */
[----:B------:R1:W-:Y:S01]  /*1930*/  LDGSTS.E.BYPASS.LTC128B.128 [R243+0x19100], [R10.64], !P6 ;  /* 0x191000000af37fae */ /* 0x0003e2000f101d46 */
[----:B------:R-:W-:-:S02]  /*1940*/  SHF.R.S32.HI R20, RZ, 0x1f, R20 ;  /* 0x0000001fff147819 */ /* 0x000fc40000011414 */
[----:B------:R-:W-:Y:S02]  /*1950*/  SHF.R.S32.HI R18, RZ, 0x1f, R18 ;  /* 0x0000001fff127819 */ /* 0x000fe40000011412 */
[----:B------:R-:W-:Y:S02]  /*1960*/  LEA R2, P0, R17, R0, 0x1 ;  /* 0x0000000011027211 */ /* 0x000fe400078008ff */
[-C--:B------:R-:W-:Y:S02]  /*1970*/  LEA.HI.X R9, R3, R4.reuse, R21, 0x1, P2 ;  /* 0x0000000403097211 */ /* 0x080fe400010f0c15 */
[-C--:B------:R-:W-:Y:S02]  /*1980*/  LEA.HI.X R7, R19, R4.reuse, R20, 0x1, P1 ;  /* 0x0000000413077211 */ /* 0x080fe400008f0c14 */
[----:B------:R-:W-:Y:S01]  /*1990*/  LEA.HI.X R3, R17, R4, R18, 0x1, P0 ;  /* 0x0000000411037211 */ /* 0x000fe200000f0c12 */
[----:B------:R1:W-:Y:S04]  /*19a0*/  LDGSTS.E.BYPASS.LTC128B.128 [R243+0x1d100], [R8.64], !P5 ;  /* 0x1d10000008f37fae */ /* 0x0003e8000e901d46 */
[----:B------:R1:W-:Y:S04]  /*19b0*/  LDGSTS.E.BYPASS.LTC128B.128 [R243+0x21100], [R6.64], !P4 ;  /* 0x2110000006f37fae */ /* 0x0003e8000e101d46 */
[----:B------:R1:W-:Y:S02]  /*19c0*/  LDGSTS.E.BYPASS.LTC128B.128 [R243+0x25100], [R2.64], !P3 ;  /* 0x2510000002f37fae */ /* 0x0003e4000d901d46 */
.L_x_1464:
[----:B------:R-:W-:Y:S05]  /*19d0*/  BSYNC B0 ;  /* 0x0000000000007941 */ /* 0x000fea0003800000 */
.L_x_1463:
[----:B------:R-:W-:Y:S05]  /*19e0*/  BRA.DIV ~URZ, `(.L_x_1465) ;  /* 0x00013e827f007947 */ /* 0x000fea000b800000 */
[----:B---3--:R3:W1:Y:S02]  /*19f0*/  SHFL.IDX PT, R4, R5, 0x2, 0x181f ;  /* 0x00581f0005047f89 */ /* 0x00866400000e0000 */
.L_x_1531:
[----:B------:R-:W-:Y:S05]  /*1a00*/  BRA.DIV ~URZ, `(.L_x_1466) ;  /* 0x00013ee27f007947 */ /* 0x000fea000b800000 */
[----:B----4-:R4:W2:Y:S02]  /*1a10*/  SHFL.IDX PT, R0, R13, 0x2, 0x181f ;  /* 0x00581f000d007f89 */ /* 0x0108a400000e0000 */
.L_x_1532:
[----:B-1----:R-:W-:Y:S01]  /*1a20*/  IADD3 R2, R12, 0x40, RZ ;  /* 0x000000400c027810 */ /* 0x002fe20007ffe0ff */
[----:B------:R-:W-:Y:S03]  /*1a30*/  BSSY B0, `(.L_x_1467) ;  /* 0x000001c000007945 */ /* 0x000fe60003800000 */
[----:B------:R-:W-:-:S13]  /*1a40*/  ISETP.GE.AND P0, PT, R2, R16, PT ;  /* 0x000000100200720c */ /* 0x000fda0003f06270 */
[----:B------:R-:W-:Y:S05]  /*1a50*/  @P0 BRA `(.L_x_1468) ;  /* 0x0000019000000947 */ /* 0x000fea0003800000 */
[C---:B------:R-:W-:Y:S02]  /*1a60*/  IADD3 R3, R245.reuse, 0x40, RZ ;  /* 0x00000040f5037810 */ /* 0x040fe40007ffe0ff */
[C---:B--2---:R-:W-:Y:S02]  /*1a70*/  LEA R10, P0, R245.reuse, R0, 0x1 ;  /* 0x00000000f50a7211 */ /* 0x044fe400078008ff */
[----:B------:R-:W-:Y:S02]  /*1a80*/  SHF.R.S32.HI R6, RZ, 0x1f, R245 ;  /* 0x0000001fff067819 */ /* 0x000fe400000114f5 */
[C---:B------:R-:W-:Y:S02]  /*1a90*/  IADD3 R21, R245.reuse, 0x40, RZ ;  /* 0x00000040f5157810 */ /* 0x040fe40007ffe0ff */
[C---:B------:R-:W-:Y:S02]  /*1aa0*/  IADD3 R19, R245.reuse, 0x80, RZ ;  /* 0x00000080f5137810 */ /* 0x040fe40007ffe0ff */
[----:B------:R-:W-:-:S02]  /*1ab0*/  IADD3 R20, R245, 0x80, RZ ;  /* 0x00000080f5147810 */ /* 0x000fc40007ffe0ff */
[C---:B------:R-:W-:Y:S02]  /*1ac0*/  IADD3 R17, R245.reuse, 0xc0, RZ ;  /* 0x000000c0f5117810 */ /* 0x040fe40007ffe0ff */
[----:B------:R-:W-:Y:S02]  /*1ad0*/  IADD3 R18, R245, 0xc0, RZ ;  /* 0x000000c0f5127810 */ /* 0x000fe40007ffe0ff */
[----:B------:R-:W-:Y:S02]  /*1ae0*/  LEA R8, P2, R3, R0, 0x1 ;  /* 0x0000000003087211 */ /* 0x000fe400078408ff */
[----:B------:R-:W-:Y:S02]  /*1af0*/  LEA.HI.X R11, R245, R4, R6, 0x1, P0 ;  /* 0x00000004f50b7211 */ /* 0x000fe400000f0c06 */
        /* <DEDUP_REMOVED lines=15> */
.L_x_1468:
[----:B------:R-:W-:Y:S05]  /*1bf0*/  BSYNC B0 ;  /* 0x0000000000007941 */ /* 0x000fea0003800000 */
.L_x_1467:
[----:B------:R-:W-:Y:S05]  /*1c00*/  BRA.DIV ~URZ, `(.L_x_1469) ;  /* 0x00013d627f007947 */ /* 0x000fea000b800000 */
[----:B------:R1:W3:Y:S04]  /*1c10*/  SHFL.IDX PT, R4, R5, 0x3, 0x181f ;  /* 0x00781f0005047f89 */ /* 0x0002e800000e0000 */
[----:B--2---:R1:W2:Y:S02]  /*1c20*/  SHFL.IDX PT, R0, R13, 0x3, 0x181f ;  /* 0x00781f000d007f89 */ /* 0x0042a400000e0000 */
.L_x_1533:
[----:B-1----:R-:W-:Y:S01]  /*1c30*/  IADD3 R2, R12, 0x60, RZ ;  /* 0x000000600c027810 */ /* 0x002fe20007ffe0ff */
[----:B-----5:R-:W-:Y:S01]  /*1c40*/  IMAD.WIDE.U32 R164, R14, c[0x0][0x2b0], RZ ;  /* 0x0000ac000ea47a25 */ /* 0x020fe200078e00ff */
[----:B------:R-:W-:-:S02]  /*1c50*/  SHF.R.S32.HI R20, RZ, 0x1f, R245 ;  /* 0x0000001fff147819 */ /* 0x000fc400000114f5 */
[----:B------:R-:W-:Y:S02]  /*1c60*/  ISETP.GE.AND P0, PT, R2, R16, PT ;  /* 0x000000100200720c */ /* 0x000fe40003f06270 */
[C---:B------:R-:W-:Y:S01]  /*1c70*/  IADD3 R31, R245.reuse, 0x40, RZ ;  /* 0x00000040f51f7810 */ /* 0x040fe20007ffe0ff */
[----:B------:R1:W-:Y:S01]  /*1c80*/  STL.64 [R1+0x28], R164 ;  /* 0x000028a401007387 */ /* 0x0003e20000100a00 */
[C---:B------:R-:W-:Y:S02]  /*1c90*/  IADD3 R19, R245.reuse, 0x40, RZ ;  /* 0x00000040f5137810 */ /* 0x040fe40007ffe0ff */
[C---:B------:R-:W-:Y:S02]  /*1ca0*/  IADD3 R30, R245.reuse, 0x80, RZ ;  /* 0x00000080f51e7810 */ /* 0x040fe40007ffe0ff */
[----:B------:R-:W-:Y:S02]  /*1cb0*/  SHF.R.S32.HI R19, RZ, 0x1f, R19 ;  /* 0x0000001fff137819 */ /* 0x000fe40000011413 */
[----:B------:R-:W-:-:S02]  /*1cc0*/  IADD3 R18, R245, 0x80, RZ ;  /* 0x00000080f5127810 */ /* 0x000fc40007ffe0ff */
[C---:B------:R-:W-:Y:S02]  /*1cd0*/  IADD3 R29, R245.reuse, 0xc0, RZ ;  /* 0x000000c0f51d7810 */ /* 0x040fe40007ffe0ff */
[C---:B--2---:R-:W-:Y:S02]  /*1ce0*/  @!P0 LEA R10, P1, R245.reuse, R0, 0x1 ;  /* 0x00000000f50a8211 */ /* 0x044fe400078208ff */
[----:B------:R-:W-:Y:S02]  /*1cf0*/  SHF.R.S32.HI R18, RZ, 0x1f, R18 ;  /* 0x0000001fff127819 */ /* 0x000fe40000011412 */
[----:B---3--:R-:W-:Y:S02]  /*1d00*/  @!P0 LEA.HI.X R11, R245, R4, R20, 0x1, P1 ;  /* 0x00000004f50b8211 */ /* 0x008fe400008f0c14 */
[----:B------:R-:W-:Y:S02]  /*1d10*/  @!P0 LEA R8, P1, R31, R0, 0x1 ;  /* 0x000000001f088211 */ /* 0x000fe400078208ff */
[----:B------:R-:W-:Y:S01]  /*1d20*/  IADD3 R17, R245, 0xc0, RZ ;  /* 0x000000c0f5117810 */ /* 0x000fe20007ffe0ff */
[----:B------:R-:W-:Y:S01]  /*1d30*/  @!PT LDS RZ, [RZ] ;  /* 0x00000000fffff984 */ /* 0x000fe20000000800 */
[----:B------:R-:W-:Y:S01]  /*1d40*/  @!PT LDS RZ, [RZ] ;  /* 0x00000000fffff984 */ /* 0x000fe20000000800 */
[----:B------:R-:W-:Y:S01]  /*1d50*/  @!PT LDS RZ, [RZ] ;  /* 0x00000000fffff984 */ /* 0x000fe20000000800 */
[----:B------:R1:W-:Y:S01]  /*1d60*/  @!P0 LDGSTS.E.BYPASS.LTC128B.128 [R243+0x1b100], [R10.64], !P6 ;  /* 0x1b1000000af38fae */ /* 0x0003e2000f101d46 */
[----:B------:R-:W-:-:S02]  /*1d70*/  @!P0 LEA.HI.X R9, R31, R4, R19, 0x1, P1 ;  /* 0x000000041f098211 */ /* 0x000fc400008f0c13 */
[C---:B------:R-:W-:Y:S02]  /*1d80*/  @!P0 LEA R6, P1, R30.reuse, R0, 0x1 ;  /* 0x000000001e068211 */ /* 0x040fe400078208ff */
[----:B------:R-:W-:Y:S01]  /*1d90*/  SHF.R.S32.HI R17, RZ, 0x1f, R17 ;  /* 0x0000001fff117819 */ /* 0x000fe20000011411 */
[----:B------:R1:W-:Y:S01]  /*1da0*/  @!P0 LDGSTS.E.BYPASS.LTC128B.128 [R243+0x1f100], [R8.64], !P5 ;  /* 0x1f10000008f38fae */ /* 0x0003e2000e901d46 */
[----:B------:R-:W-:Y:S02]  /*1db0*/  @!P0 LEA.HI.X R7, R30, R4, R18, 0x1, P1 ;  /* 0x000000041e078211 */ /* 0x000fe400008f0c12 */
[C---:B------:R-:W-:Y:S02]  /*1dc0*/  @!P0 LEA R2, P1, R29.reuse, R0, 0x1 ;  /* 0x000000001d028211 */ /* 0x040fe400078208ff */
[----:B------:R-:W-:Y:S01]  /*1dd0*/  SHF.R.S32.HI R0, RZ, 0x1f, R14 ;  /* 0x0000001fff007819 */ /* 0x000fe2000001140e */
[----:B------:R1:W-:Y:S01]  /*1de0*/  @!P0 LDGSTS.E.BYPASS.LTC128B.128 [R243+0x23100], [R6.64], !P4 ;  /* 0x2310000006f38fae */ /* 0x0003e2000e101d46 */
[----:B------:R-:W-:-:S03]  /*1df0*/  @!P0 LEA.HI.X R3, R29, R4, R17, 0x1, P1 ;  /* 0x000000041d038211 */ /* 0x000fc600008f0c11 */
[----:B------:R-:W-:Y:S02]  /*1e00*/  IMAD R0, R0, c[0x0][0x2b0], RZ ;  /* 0x0000ac0000007a24 */ /* 0x000fe400078e02ff */
[----:B------:R1:W-:Y:S02]  /*1e10*/  @!P0 LDGSTS.E.BYPASS.LTC128B.128 [R243+0x27100], [R2.64], !P3 ;  /* 0x2710000002f38fae */ /* 0x0003e4000d901d46 */
[----:B------:R-:W-:Y:S02]  /*1e20*/  IMAD R0, R14, c[0x0][0x2b4], R0 ;  /* 0x0000ad000e007a24 */ /* 0x000fe400078e0200 */
[----:B------:R-:W0:Y:S01]  /*1e30*/  LDGDEPBAR ;  /* 0x00000000000079af */ /* 0x000e220000000000 */
[----:B------:R-:W-:Y:S01]  /*1e40*/  WARPSYNC 0xffffffff ;  /* 0xffffffff00007948 */ /* 0x000fe20003800000 */
[----:B------:R-:W-:-:S05]  /*1e50*/  IMAD.IADD R162, R165, 0x1, R0 ;  /* 0x00000001a5a27824 */ /* 0x000fca00078e0200 */
[----:B------:R1:W-:Y:S02]  /*1e60*/  STL [R1+0x38], R162 ;  /* 0x000038a201007387 */ /* 0x0003e40000100800 */
[----:B------:R-:W2:Y:S04]  /*1e70*/  LDL R168, [R1+0x4] ;  /* 0x0000040001a87983 */ /* 0x000ea80000100800 */
[----:B------:R-:W3:Y:S04]  /*1e80*/  LDL R163, [R1+0x10] ;  /* 0x0000100001a37983 */ /* 0x000ee80000100800 */
[----:B------:R-:W5:Y:S01]  /*1e90*/  LDL R166, [R1+0x18] ;  /* 0x0000180001a67983 */ /* 0x000f620000100800 */
[----:B-1----:R-:W-:Y:S02]  /*1ea0*/  IMAD.MOV.U32 R6, RZ, RZ, 0x60 ;  /* 0x00000060ff067424 */ /* 0x002fe400078e00ff */
[----:B------:R-:W-:Y:S01]  /*1eb0*/  IMAD.MOV.U32 R167, RZ, RZ, c[0x0][0x2b8] ;  /* 0x0000ae00ffa77624 */ /* 0x000fe200078e00ff */
[----:B----4-:R-:W4:Y:S01]  /*1ec0*/  LDL R21, [R1+0x48] ;  /* 0x0000480001157983 */ /* 0x010f220000100800 */
[----:B------:R-:W-:-:S03]  /*1ed0*/  IMAD.MOV.U32 R5, RZ, RZ, c[0x0][0x2ac] ;  /* 0x0000ab00ff057624 */ /* 0x000fc600078e00ff */
[----:B------:R-:W-:Y:S01]  /*1ee0*/  ISETP.NE.AND P1, PT, R167, 0x1, PT ;  /* 0x00000001a700780c */ /* 0x000fe20003f25270 */
[----:B------:R-:W-:Y:S02]  /*1ef0*/  IMAD R5, R5, c[0x0][0x1d0], RZ ;  /* 0x0000740005057a24 */ /* 0x000fe400078e02ff */
[----:B------:R-:W-:Y:S01]  /*1f00*/  IMAD.MOV.U32 R246, RZ, RZ, RZ ;  /* 0x000000fffff67224 */ /* 0x000fe200078e00ff */
[----:B------:R-:W-:Y:S01]  /*1f10*/  BAR.SYNC.DEFER_BLOCKING 0x0 ;  /* 0x0000000000007b1d */ /* 0x000fe20000010000 */
[----:B--2---:R-:W-:-:S04]  /*1f20*/  IMAD R154, R168, R6, -0x60 ;  /* 0xffffffa0a89a7424 */ /* 0x004fc800078e0206 */
[----:B---3--:R-:W-:-:S05]  /*1f30*/  IMAD.IADD R2, R163, 0x1, R154 ;  /* 0x00000001a3027824 */ /* 0x008fca00078e029a */
[C---:B------:R-:W-:Y:S01]  /*1f40*/  ISETP.GE.AND P0, PT, R2.reuse, R5, PT ;  /* 0x000000050200720c */ /* 0x040fe20003f06270 */
[----:B-----5:R-:W-:-:S03]  /*1f50*/  IMAD.IADD R2, R2, 0x1, R166 ;  /* 0x0000000102027824 */ /* 0x020fc600078e02a6 */
        /* <DEDUP_REMOVED lines=9> */
[----:B------:R-:W-:-:S04]  /*1ff0*/  IMAD.MOV R0, RZ, RZ, -R0 ;  /* 0x000000ffff007224 */ /* 0x000fc800078e0a00 */
[----:B------:R-:W-:Y:S01]  /*2000*/  IMAD R252, R0, c[0x0][0x2b8], R2 ;  /* 0x0000ae0000fc7a24 */ /* 0x000fe200078e0202 */
[----:B------:R-:W3:Y:S04]  /*2010*/  S2R R13, SR_TID.X ;  /* 0x00000000000d7919 */ /* 0x000ee80000002100 */
[----:B------:R-:W-:Y:S01]  /*2020*/  SHF.R.S32.HI R10, RZ, 0x1f, R252 ;  /* 0x0000001fff0a7819 */ /* 0x000fe200000114fc */
[----:B------:R-:W-:-:S04]  /*2030*/  IMAD.WIDE.U32 R2, R252, c[0x0][0x1e0], RZ ;  /* 0x00007800fc027a25 */ /* 0x000fc800078e00ff */
[----:B------:R-:W-:-:S04]  /*2040*/  IMAD R0, R10, c[0x0][0x1e0], RZ ;  /* 0x000078000a007a24 */ /* 0x000fc800078e02ff */
[----:B------:R-:W-:-:S04]  /*2050*/  IMAD R0, R252, c[0x0][0x1e4], R0 ;  /* 0x00007900fc007a24 */ /* 0x000fc800078e0200 */
[----:B------:R-:W-:Y:S02]  /*2060*/  IMAD.IADD R3, R3, 0x1, R0 ;  /* 0x0000000103037824 */ /* 0x000fe400078e0200 */
[----:B------:R-:W-:Y:S02]  /*2070*/  IMAD R0, R15, c[0x0][0x1e8], RZ ;  /* 0x00007a000f007a24 */ /* 0x000fe400078e02ff */
[----:B----4-:R-:W-:-:S04]  /*2080*/  IMAD.WIDE.U32 R160, R21, c[0x0][0x1e8], RZ ;  /* 0x00007a0015a07a25 */ /* 0x010fc800078e00ff */
[----:B------:R-:W-:Y:S01]  /*2090*/  IMAD R0, R21, c[0x0][0x1ec], R0 ;  /* 0x00007b0015007a24 */ /* 0x000fe200078e0200 */
[----:B---3--:R-:W-:-:S03]  /*20a0*/  SHF.R.S32.HI R7, RZ, 0x1f, R13 ;  /* 0x0000001fff077819 */ /* 0x008fc6000001140d */
[----:B------:R-:W-:Y:S01]  /*20b0*/  IMAD.IADD R159, R161, 0x1, R0 ;  /* 0x00000001a19f7824 */ /* 0x000fe200078e0200 */
[----:B------:R-:W-:Y:S01]  /*20c0*/  LEA.HI R7, R7, R13, RZ, 0x3 ;  /* 0x0000000d07077211 */ /* 0x000fe200078f18ff */
[----:B------:R-:W-:Y:S02]  /*20d0*/  IMAD.MOV.U32 R153, RZ, RZ, c[0x0][0x2ac] ;  /* 0x0000ab00ff997624 */ /* 0x000fe400078e00ff */
[----:B-1----:R-:W-:Y:S01]  /*20e0*/  IMAD R5, R168, -0x60, R6 ;  /* 0xffffffa0a8057824 */ /* 0x002fe200078e0206 */
[----:B------:R-:W-:-:S03]  /*20f0*/  SHF.R.S32.HI R7, RZ, 0x3, R7 ;  /* 0x00000003ff077819 */ /* 0x000fc60000011407 */
[----:B------:R-:W-:-:S05]  /*2100*/  IMAD R153, R153, c[0x0][0x1d0], R5 ;  /* 0x0000740099997a24 */ /* 0x000fca00078e0205 */
[----:B------:R-:W-:Y:S01]  /*2110*/  IADD3 R26, -R7, R153, RZ ;  /* 0x00000099071a7210 */ /* 0x000fe20007ffe1ff */
[----:B------:R-:W-:Y:S01]  /*2120*/  IMAD.WIDE.U32 R22, R21, c[0x0][0x210], RZ ;  /* 0x0000840015167a25 */ /* 0x000fe200078e00ff */
[----:B------:R-:W-:Y:S04]  /*2130*/  STL.64 [R1+0x20], R160 ;  /* 0x000020a001007387 */ /* 0x000fe80000100a00 */
[----:B------:R-:W-:Y:S04]  /*2140*/  STL [R1+0x1c], R159 ;  /* 0x00001c9f01007387 */ /* 0x000fe80000100800 */
[----:B------:R-:W-:Y:S01]  /*2150*/  STL.64 [R1+0x30], R22 ;  /* 0x0000301601007387 */ /* 0x000fe20000100a00 */
[----:B------:R-:W-:-:S02]  /*2160*/  IMAD.SHL.U32 R156, R31, 0x2, RZ ;  /* 0x000000021f9c7824 */ /* 0x000fc400078e00ff */
[C---:B------:R-:W-:Y:S01]  /*2170*/  IMAD.SHL.U32 R157, R30.reuse, 0x2, RZ ;  /* 0x000000021e9d7824 */ /* 0x040fe200078e00ff */
[C---:B------:R-:W-:Y:S01]  /*2180*/  SHF.L.U64.HI R132, R245.reuse, 0x1, R20 ;  /* 0x00000001f5847819 */ /* 0x040fe20000010214 */
[----:B------:R-:W-:Y:S01]  /*2190*/  IMAD.SHL.U32 R155, R245, 0x2, RZ ;  /* 0x00000002f59b7824 */ /* 0x000fe200078e00ff */
[----:B------:R-:W-:Y:S02]  /*21a0*/  SHF.L.U64.HI R133, R31, 0x1, R19 ;  /* 0x000000011f857819 */ /* 0x000fe40000010213 */
[----:B------:R-:W-:Y:S02]  /*21b0*/  SHF.L.U64.HI R134, R30, 0x1, R18 ;  /* 0x000000011e867819 */ /* 0x000fe40000010212 */
[----:B------:R-:W-:Y:S01]  /*21c0*/  IADD3 R135, R228, 0x20, RZ ;  /* 0x00000020e4877810 */ /* 0x000fe20007ffe0ff */
[C---:B------:R-:W-:Y:S01]  /*21d0*/  IMAD.SHL.U32 R158, R29.reuse, 0x2, RZ ;  /* 0x000000021d9e7824 */ /* 0x040fe200078e00ff */
[----:B------:R-:W-:Y:S02]  /*21e0*/  SHF.L.U64.HI R152, R29, 0x1, R17 ;  /* 0x000000011d987819 */ /* 0x000fe40000010211 */
[----:B--2---:R-:W-:Y:S01]  /*21f0*/  SHF.R.S32.HI R12, RZ, 0x1f, R246 ;  /* 0x0000001fff0c7819 */ /* 0x004fe200000114f6 */
[----:B------:R-:W-:-:S04]  /*2200*/  IMAD.WIDE.U32 R2, R246, c[0x0][0x1f0], R2 ;  /* 0x00007c00f6027a25 */ /* 0x000fc800078e0002 */
[----:B------:R-:W-:Y:S01]  /*2210*/  IMAD R4, R12, c[0x0][0x1f0], RZ ;  /* 0x00007c000c047a24 */ /* 0x000fe200078e02ff */
[----:B------:R-:W-:-:S03]  /*2220*/  IADD3 R0, P0, R2, R160, RZ ;  /* 0x000000a002007210 */ /* 0x000fc60007f1e0ff */
[----:B------:R-:W-:-:S05]  /*2230*/  IMAD R4, R246, c[0x0][0x1f4], R4 ;  /* 0x00007d00f6047a24 */ /* 0x000fca00078e0204 */
[----:B------:R-:W-:Y:S02]  /*2240*/  IADD3.X R2, R159, R3, R4, P0, !PT ;  /* 0x000000039f027210 */ /* 0x000fe400007fe404 */
[----:B------:R-:W-:-:S04]  /*2250*/  LEA R9, P0, R0, c[0x0][0x1c8], 0x1 ;  /* 0x0000720000097a11 */ /* 0x000fc800078008ff */
[----:B------:R-:W-:Y:S02]  /*2260*/  LEA.HI.X R13, R0, c[0x0][0x1cc], R2, 0x1, P0 ;  /* 0x00007300000d7a11 */ /* 0x000fe400000f0c02 */
[----:B------:R-:W1:Y:S01]  /*2270*/  SHFL.IDX PT, R0, R9, RZ, 0x181f ;  /* 0x00181fff09007589 */ /* 0x000e6200000e0000 */
[----:B------:R-:W-:-:S03]  /*2280*/  ISETP.GE.AND P0, PT, R26, 0x1, PT ;  /* 0x000000011a00780c */ /* 0x000fc60003f06270 */
[----:B------:R-:W2:Y:S04]  /*2290*/  SHFL.IDX PT, R2, R13, RZ, 0x181f ;  /* 0x00181fff0d027589 */ /* 0x000ea800000e0000 */
[----:B------:R-:W3:Y:S06]  /*22a0*/  SHFL.IDX PT, R8, R9, 0x1, 0x181f ;  /* 0x00381f0009087f89 */ /* 0x000eec00000e0000 */
[----:B------:R-:W-:-:S02]  /*22b0*/  @P0 ISETP.GE.AND P3, PT, R245, c[0x0][0x1d4], PT ;  /* 0x00007500f5000a0c */ /* 0x000fc40003f66270 */
[----:B------:R-:W-:Y:S01]  /*22c0*/  @P0 ISETP.GE.AND P4, PT, R31, c[0x0][0x1d4], PT ;  /* 0x000075001f000a0c */ /* 0x000fe20003f86270 */
[----:B------:R-:W4:Y:S01]  /*22d0*/  SHFL.IDX PT, R11, R13, 0x1, 0x181f ;  /* 0x00381f000d0b7f89 */ /* 0x000f2200000e0000 */
[-C--:B-1----:R-:W-:Y:S02]  /*22e0*/  @P0 LEA R4, P2, R245, R0.reuse, 0x1 ;  /* 0x00000000f5040211 */ /* 0x082fe400078408ff */
[----:B------:R-:W-:Y:S02]  /*22f0*/  @P0 LEA R6, P1, R31, R0, 0x1 ;  /* 0x000000001f060211 */ /* 0x000fe400078208ff */
[-C--:B--2---:R-:W-:Y:S02]  /*2300*/  @P0 LEA.HI.X R5, R245, R2.reuse, R20, 0x1, P2 ;  /* 0x00000002f5050211 */ /* 0x084fe400010f0c14 */
[----:B------:R-:W-:Y:S02]  /*2310*/  @P0 LEA.HI.X R7, R31, R2, R19, 0x1, P1 ;  /* 0x000000021f070211 */ /* 0x000fe400008f0c13 */
[----:B------:R-:W-:Y:S01]  /*2320*/  ISETP.GE.AND P1, PT, R26, 0x21, PT ;  /* 0x000000211a00780c */ /* 0x000fe20003f26270 */
[----:B------:R1:W-:Y:S01]  /*2330*/  @P0 LDGSTS.E.BYPASS.LTC128B.128 [R243+0xc100], [R4.64], !P3 ;  /* 0x0c10000004f30fae */ /* 0x0003e2000d901d46 */
[----:B------:R-:W-:-:S03]  /*2340*/  @P0 ISETP.GE.AND P5, PT, R30, c[0x0][0x1d4], PT ;  /* 0x000075001e000a0c */ /* 0x000fc60003fa6270 */
[----:B------:R2:W-:Y:S01]  /*2350*/  @P0 LDGSTS.E.BYPASS.LTC128B.128 [R243+0xf100], [R6.64], !P4 ;  /* 0x0f10000006f30fae */ /* 0x0005e2000e101d46 */
[----:B------:R-:W-:Y:S02]  /*2360*/  @P0 ISETP.GE.AND P4, PT, R29, c[0x0][0x1d4], PT ;  /* 0x000075001d000a0c */ /* 0x000fe40003f86270 */
[----:B-1----:R-:W-:-:S04]  /*2370*/  @P0 LEA R4, P2, R30, R0, 0x1 ;  /* 0x000000001e040211 */ /* 0x002fc800078408ff */
[----:B------:R-:W-:Y:S02]  /*2380*/  @P0 LEA.HI.X R5, R30, R2, R18, 0x1, P2 ;  /* 0x000000021e050211 */ /* 0x000fe400010f0c12 */
[----:B--2---:R-:W-:-:S03]  /*2390*/  @P0 LEA R6, P2, R29, R0, 0x1 ;  /* 0x000000001d060211 */ /* 0x004fc600078408ff */
[----:B------:R3:W-:Y:S01]  /*23a0*/  @P0 LDGSTS.E.BYPASS.LTC128B.128 [R243+0x12100], [R4.64], !P5 ;  /* 0x1210000004f30fae */ /* 0x0007e2000e901d46 */
[----:B------:R-:W-:Y:S02]  /*23b0*/  @P0 LEA.HI.X R7, R29, R2, R17, 0x1, P2 ;  /* 0x000000021d070211 */ /* 0x000fe400010f0c11 */
[----:B------:R-:W-:Y:S01]  /*23c0*/  @P1 ISETP.GE.AND P2, PT, R245, c[0x0][0x1d4], PT ;  /* 0x00007500f5001a0c */ /* 0x000fe20003f46270 */
[----:B------:R-:W-:Y:S02]  /*23d0*/  IMAD R0, R10, c[0x0][0x208], RZ ;  /* 0x000082000a007a24 */ /* 0x000fe400078e02ff */
[----:B------:R1:W-:Y:S01]  /*23e0*/  @P0 LDGSTS.E.BYPASS.LTC128B.128 [R243+0x15100], [R6.64], !P4 ;  /* 0x1510000006f30fae */ /* 0x0003e2000e101d46 */
[----:B------:R-:W-:Y:S01]  /*23f0*/  @P1 ISETP.GE.AND P4, PT, R31, c[0x0][0x1d4], PT ;  /* 0x000075001f001a0c */ /* 0x000fe20003f86270 */
[----:B------:R-:W-:Y:S02]  /*2400*/  IMAD.WIDE.U32 R2, R252, c[0x0][0x208], RZ ;  /* 0x00008200fc027a25 */ /* 0x000fe400078e00ff */
[----:B------:R-:W-:Y:S01]  /*2410*/  SHFL.IDX PT, R10, R13, 0x2, 0x181f ;  /* 0x00581f000d0a7f89 */ /* 0x000fe200000e0000 */
[----:B---3--:R-:W-:-:S04]  /*2420*/  @P1 LEA R4, P3, R245, R8, 0x1 ;  /* 0x00000008f5041211 */ /* 0x008fc800078608ff */
[----:B----4-:R-:W-:Y:S01]  /*2430*/  @P1 LEA.HI.X R5, R245, R11, R20, 0x1, P3 ;  /* 0x0000000bf5051211 */ /* 0x010fe200018f0c14 */
[----:B-1----:R-:W-:Y:S02]  /*2440*/  IMAD R7, R252, c[0x0][0x20c], R0 ;  /* 0x00008300fc077a24 */ /* 0x002fe400078e0200 */
[----:B------:R-:W1:Y:S01]  /*2450*/  SHFL.IDX PT, R0, R9, 0x2, 0x181f ;  /* 0x00581f0009007f89 */ /* 0x000e6200000e0000 */
[----:B------:R-:W-:-:S03]  /*2460*/  @P1 LEA R6, P0, R31, R8, 0x1 ;  /* 0x000000081f061211 */ /* 0x000fc600078008ff */
[----:B------:R2:W-:Y:S01]  /*2470*/  @P1 LDGSTS.E.BYPASS.LTC128B.128 [R243+0xd100], [R4.64], !P2 ;  /* 0x0d10000004f31fae */ /* 0x0005e2000d101d46 */
[----:B------:R-:W-:Y:S01]  /*2480*/  @P1 ISETP.GE.AND P2, PT, R30, c[0x0][0x1d4], PT ;  /* 0x000075001e001a0c */ /* 0x000fe20003f46270 */
[----:B------:R-:W-:Y:S01]  /*2490*/  IMAD.IADD R3, R3, 0x1, R7 ;  /* 0x0000000103037824 */ /* 0x000fe200078e0207 */
[----:B------:R-:W-:Y:S02]  /*24a0*/  @P1 LEA.HI.X R7, R31, R11, R19, 0x1, P0 ;  /* 0x0000000b1f071211 */ /* 0x000fe400000f0c13 */
[----:B------:R-:W-:-:S03]  /*24b0*/  ISETP.GE.AND P0, PT, R26, 0x41, PT ;  /* 0x000000411a00780c */ /* 0x000fc60003f06270 */
[----:B------:R3:W-:Y:S01]  /*24c0*/  @P1 LDGSTS.E.BYPASS.LTC128B.128 [R243+0x10100], [R6.64], !P4 ;  /* 0x1010000006f31fae */ /* 0x0007e2000e101d46 */
[----:B------:R-:W-:Y:S01]  /*24d0*/  @P1 ISETP.GE.AND P4, PT, R29, c[0x0][0x1d4], PT ;  /* 0x000075001d001a0c */ /* 0x000fe20003f86270 */
[----:B------:R-:W-:Y:S01]  /*24e0*/  IMAD.WIDE.U32 R2, R246, c[0x0][0x218], R2 ;  /* 0x00008600f6027a25 */ /* 0x000fe200078e0002 */
[----:B--2---:R-:W-:-:S04]  /*24f0*/  @P1 LEA R4, P3, R30, R8, 0x1 ;  /* 0x000000081e041211 */ /* 0x004fc800078608ff */
[----:B------:R-:W-:Y:S01]  /*2500*/  @P1 LEA.HI.X R5, R30, R11, R18, 0x1, P3 ;  /* 0x0000000b1e051211 */ /* 0x000fe200018f0c12 */
[----:B---3--:R-:W-:-:S04]  /*2510*/  IMAD R6, R15, c[0x0][0x210], RZ ;  /* 0x000084000f067a24 */ /* 0x008fc800078e02ff */
[----:B------:R2:W-:Y:S02]  /*2520*/  @P1 LDGSTS.E.BYPASS.LTC128B.128 [R243+0x13100], [R4.64], !P2 ;  /* 0x1310000004f31fae */ /* 0x0005e4000d101d46 */
[----:B--2---:R-:W-:Y:S01]  /*2530*/  IMAD R5, R21, c[0x0][0x214], R6 ;  /* 0x0000850015057a24 */ /* 0x004fe200078e0206 */
[----:B------:R-:W-:Y:S01]  /*2540*/  @P1 LEA R6, P3, R29, R8, 0x1 ;  /* 0x000000081d061211 */ /* 0x000fe200078608ff */
[----:B------:R-:W-:Y:S01]  /*2550*/  IMAD R8, R12, c[0x0][0x218], RZ ;  /* 0x000086000c087a24 */ /* 0x000fe200078e02ff */
[----:B-1----:R-:W-:Y:S02]  /*2560*/  @P0 LEA R4, P2, R245, R0, 0x1 ;  /* 0x00000000f5040211 */ /* 0x002fe400078408ff */
[----:B------:R-:W-:Y:S02]  /*2570*/  @P1 LEA.HI.X R7, R29, R11, R17, 0x1, P3 ;  /* 0x0000000b1d071211 */ /* 0x000fe400018f0c11 */
[----:B------:R-:W-:Y:S01]  /*2580*/  @P0 ISETP.GE.AND P3, PT, R245, c[0x0][0x1d4], PT ;  /* 0x00007500f5000a0c */ /* 0x000fe20003f66270 */
[----:B------:R-:W-:Y:S01]  /*2590*/  IMAD.IADD R9, R23, 0x1, R5 ;  /* 0x0000000117097824 */ /* 0x000fe200078e0205 */
[----:B------:R-:W-:Y:S01]  /*25a0*/  @P0 LEA.HI.X R5, R245, R10, R20, 0x1, P2 ;  /* 0x0000000af5050211 */ /* 0x000fe200010f0c14 */
[----:B------:R-:W-:Y:S01]  /*25b0*/  IMAD R8, R246, c[0x0][0x21c], R8 ;  /* 0x00008700f6087a24 */ /* 0x000fe200078e0208 */
[----:B------:R-:W-:Y:S01]  /*25c0*/  IADD3 R2, P2, R2, R22, RZ ;  /* 0x0000001602027210 */ /* 0x000fe20007f5e0ff */
[----:B------:R-:W1:Y:S03]  /*25d0*/  S2R R21, SR_TID.X ;  /* 0x0000000000157919 */ /* 0x000e660000002100 */
[----:B------:R-:W-:Y:S01]  /*25e0*/  IADD3.X R3, R9, R3, R8, P2, !PT ;  /* 0x0000000309037210 */ /* 0x000fe200017fe408 */
[----:B------:R2:W-:Y:S01]  /*25f0*/  @P1 LDGSTS.E.BYPASS.LTC128B.128 [R243+0x16100], [R6.64], !P4 ;  /* 0x1610000006f31fae */ /* 0x0005e2000e101d46 */
[----:B------:R-:W-:-:S02]  /*2600*/  @P0 LEA R8, P2, R31, R0, 0x1 ;  /* 0x000000001f080211 */ /* 0x000fc400078408ff */
[C---:B------:R-:W-:Y:S01]  /*2610*/  LEA R27, P1, R2.reuse, c[0x0][0x1f8], 0x1 ;  /* 0x00007e00021b7a11 */ /* 0x040fe200078208ff */
[----:B------:R3:W-:Y:S01]  /*2620*/  STL [R1+0x3c], R9 ;  /* 0x00003c0901007387 */ /* 0x0007e20000100800 */
[----:B------:R-:W-:Y:S02]  /*2630*/  @P0 ISETP.GE.AND P4, PT, R31, c[0x0][0x1d4], PT ;  /* 0x000075001f000a0c */ /* 0x000fe40003f86270 */
[----:B------:R-:W-:Y:S01]  /*2640*/  LEA.HI.X R28, R2, c[0x0][0x1fc], R3, 0x1, P1 ;  /* 0x00007f00021c7a11 */ /* 0x000fe200008f0c03 */
[----:B------:R4:W-:Y:S01]  /*2650*/  @P0 LDGSTS.E.BYPASS.LTC128B.128 [R243+0xe100], [R4.64], !P3 ;  /* 0x0e10000004f30fae */ /* 0x0009e2000d901d46 */
[----:B------:R-:W-:Y:S02]  /*2660*/  @P0 ISETP.GE.AND P1, PT, R29, c[0x0][0x1d4], PT ;  /* 0x000075001d000a0c */ /* 0x000fe40003f26270 */
[----:B--2---:R-:W-:Y:S02]  /*2670*/  @P0 LEA R6, P3, R30, R0, 0x1 ;  /* 0x000000001e060211 */ /* 0x004fe400078608ff */
[----:B---3--:R-:W-:-:S02]  /*2680*/  @P0 LEA.HI.X R9, R31, R10, R19, 0x1, P2 ;  /* 0x0000000a1f090211 */ /* 0x008fc400010f0c13 */
[C---:B------:R-:W-:Y:S02]  /*2690*/  @P0 ISETP.GE.AND P2, PT, R30.reuse, c[0x0][0x1d4], PT ;  /* 0x000075001e000a0c */ /* 0x040fe40003f46270 */
[----:B------:R-:W-:Y:S01]  /*26a0*/  @P0 LEA.HI.X R7, R30, R10, R18, 0x1, P3 ;  /* 0x0000000a1e070211 */ /* 0x000fe200018f0c12 */
[----:B------:R2:W-:Y:S01]  /*26b0*/  @P0 LDGSTS.E.BYPASS.LTC128B.128 [R243+0x11100], [R8.64], !P4 ;  /* 0x1110000008f30fae */ /* 0x0005e2000e101d46 */
[----:B----4-:R-:W-:-:S04]  /*26c0*/  @P0 LEA R4, P3, R29, R0, 0x1 ;  /* 0x000000001d040211 */ /* 0x010fc800078608ff */
[----:B------:R-:W-:Y:S02]  /*26d0*/  @P0 LEA.HI.X R5, R29, R10, R17, 0x1, P3 ;  /* 0x0000000a1d050211 */ /* 0x000fe400018f0c11 */
[----:B-1----:R-:W-:-:S03]  /*26e0*/  SHF.R.S32.HI R13, RZ, 0x1f, R21 ;  /* 0x0000001fff0d7819 */ /* 0x002fc60000011415 */
[----:B------:R1:W-:Y:S04]  /*26f0*/  @P0 LDGSTS.E.BYPASS.LTC128B.128 [R243+0x14100], [R6.64], !P2 ;  /* 0x1410000006f30fae */ /* 0x0003e8000d101d46 */
[----:B------:R1:W-:Y:S04]  /*2700*/  @P0 LDGSTS.E.BYPASS.LTC128B.128 [R243+0x17100], [R4.64], !P1 ;  /* 0x1710000004f30fae */ /* 0x0003e8000c901d46 */
[----:B------:R-:W0:Y:S01]  /*2710*/  LDGDEPBAR ;  /* 0x00000000000079af */ /* 0x000e220000000000 */
[----:B------:R-:W-:-:S03]  /*2720*/  LEA.HI R13, R13, R21, RZ, 0x3 ;  /* 0x000000150d0d7211 */ /* 0x000fc600078f18ff */
[----:B------:R-:W3:Y:S01]  /*2730*/  SHFL.IDX PT, R0, R27, RZ, 0x181f ;  /* 0x00181fff1b007589 */ /* 0x000ee200000e0000 */
[----:B------:R-:W-:-:S03]  /*2740*/  LOP3.LUT R13, R13, 0xfffffff8, RZ, 0xc0, !PT ;  /* 0xfffffff80d0d7812 */ /* 0x000fc600078ec0ff */
[----:B------:R-:W4:Y:S04]  /*2750*/  SHFL.IDX PT, R2, R28, RZ, 0x181f ;  /* 0x00181fff1c027589 */ /* 0x000f2800000e0000 */
[----:B--2---:R-:W2:Y:S01]  /*2760*/  SHFL.IDX PT, R8, R27, 0x1, 0x181f ;  /* 0x00381f001b087f89 */ /* 0x004ea200000e0000 */
[----:B------:R-:W-:-:S03]  /*2770*/  IMAD.IADD R13, R21, 0x1, -R13 ;  /* 0x00000001150d7824 */ /* 0x000fc600078e0a0d */
[----:B------:R-:W5:Y:S02]  /*2780*/  SHFL.IDX PT, R3, R28, 0x1, 0x181f ;  /* 0x00381f001c037f89 */ /* 0x000f6400000e0000 */
[----:B------:R-:W-:Y:S01]  /*2790*/  R2P PR, R13, 0x6 ;  /* 0x000000060d007804 */ /* 0x000fe20000000000 */
[----:B------:R-:W-:-:S04]  /*27a0*/  DEPBAR.LE SB0, 0x1 ;  /* 0x000080400000791a */ /* 0x000fc80000000000 */
[----:B------:R-:W-:-:S04]  /*27b0*/  DEPBAR.LE SB0, 0x0 ;  /* 0x000080000000791a */ /* 0x000fc80000000000 */
[----:B------:R-:W-:Y:S01]  /*27c0*/  BAR.SYNC.DEFER_BLOCKING 0x0 ;  /* 0x0000000000007b1d */ /* 0x000fe20000010000 */
[CC--:B---3--:R-:W-:Y:S02]  /*27d0*/  IADD3 R20, P0, R0.reuse, R156.reuse, RZ ;  /* 0x0000009c00147210 */ /* 0x0c8fe40007f1e0ff */
[----:B------:R-:W-:Y:S02]  /*27e0*/  IADD3 R18, P4, R0, R157, RZ ;  /* 0x0000009d00127210 */ /* 0x000fe40007f9e0ff */
[----:B------:R-:W-:Y:S01]  /*27f0*/  @P1 IADD3 R135, R228, -0x20, RZ ;  /* 0xffffffe0e4871810 */ /* 0x000fe20007ffe0ff */
[----:B----4-:R-:W-:Y:S01]  /*2800*/  IMAD.X R21, R2, 0x1, R133, P0 ;  /* 0x0000000102157824 */ /* 0x010fe200000e0685 */
[----:B--2---:R-:W-:Y:S01]  /*2810*/  IADD3 R10, P1, R8, R155, RZ ;  /* 0x0000009b080a7210 */ /* 0x004fe20007f3e0ff */
[----:B------:R-:W-:Y:S01]  /*2820*/  IMAD.X R19, R2, 0x1, R134, P4 ;  /* 0x0000000102137824 */ /* 0x000fe200020e0686 */
[----:B------:R-:W-:Y:S02]  /*2830*/  IADD3 R24, P0, R8, R156, RZ ;  /* 0x0000009c08187210 */ /* 0x000fe40007f1e0ff */
[----:B------:R-:W-:-:S02]  /*2840*/  ISETP.GE.AND P5, PT, R245, c[0x0][0x1d4], PT ;  /* 0x00007500f5007a0c */ /* 0x000fc40003fa6270 */
[----:B------:R-:W-:Y:S01]  /*2850*/  ISETP.GE.AND P4, PT, R31, c[0x0][0x1d4], PT ;  /* 0x000075001f007a0c */ /* 0x000fe20003f86270 */
[C---:B-----5:R-:W-:Y:S01]  /*2860*/  IMAD.X R11, R3.reuse, 0x1, R132, P1 ;  /* 0x00000001030b7824 */ /* 0x060fe200008e0684 */
[----:B------:R-:W-:Y:S01]  /*2870*/  IADD3 R22, P3, R0, R155, RZ ;  /* 0x0000009b00167210 */ /* 0x000fe20007f7e0ff */
[----:B------:R-:W-:Y:S01]  /*2880*/  IMAD.X R25, R3, 0x1, R133, P0 ;  /* 0x0000000103197824 */ /* 0x000fe200000e0685 */
[C---:B------:R-:W-:Y:S02]  /*2890*/  ISETP.LT.OR P1, PT, R26.reuse, 0x1, P5 ;  /* 0x000000011a00780c */ /* 0x040fe40002f21670 */
[----:B------:R-:W-:Y:S02]  /*28a0*/  ISETP.LT.OR P0, PT, R26, 0x1, P4 ;  /* 0x000000011a00780c */ /* 0x000fe40002701670 */
[----:B------:R-:W-:Y:S02]  /*28b0*/  IADD3.X R23, R2, R132, RZ, P3, !PT ;  /* 0x0000008402177210 */ /* 0x000fe40001ffe4ff */
[----:B------:R-:W-:Y:S01]  /*28c0*/  IADD3 R16, P3, R0, R158, RZ ;  /* 0x0000009e00107210 */ /* 0x000fe20007f7e0ff */
[----:B-1----:R-:W-:Y:S04]  /*28d0*/  LDSM.16.M88.4 R4, [R239] ;  /* 0x00000000ef04783b */ /* 0x002fe80000000200 */
[----:B------:R-:W-:Y:S01]  /*28e0*/  IMAD.X R17, R2, 0x1, R152, P3 ;  /* 0x0000000102117824 */ /* 0x000fe200018e0698 */
[----:B------:R-:W-:Y:S01]  /*28f0*/  ISETP.GE.AND P3, PT, R30, c[0x0][0x1d4], PT ;  /* 0x000075001e007a0c */ /* 0x000fe20003f66270 */
[----:B------:R-:W-:Y:S04]  /*2900*/  LDSM.16.M88.4 R40, [R228] ;  /* 0x00000000e428783b */ /* 0x000fe80000000200 */
[----:B------:R-:W-:Y:S04]  /*2910*/  LDSM.16.M88.4 R32, [R228+0x800] ;  /* 0x00080000e420783b */ /* 0x000fe80000000200 */
[----:B------:R-:W-:Y:S04]  /*2920*/  LDSM.16.M88.4 R44, [R228+0x1000] ;  /* 0x00100000e42c783b */ /* 0x000fe80000000200 */
[----:B------:R-:W-:Y:S04]  /*2930*/  LDSM.16.M88.4 R52, [R228+0x1800] ;  /* 0x00180000e434783b */ /* 0x000fe80000000200 */
[----:B------:R-:W-:Y:S04]  /*2940*/  LDSM.16.M88.4 R60, [R228+0x2000] ;  /* 0x00200000e43c783b */ /* 0x000fe80000000200 */
[----:B------:R-:W-:Y:S04]  /*2950*/  LDSM.16.M88.4 R72, [R228+0x2800] ;  /* 0x00280000e448783b */ /* 0x000fe80000000200 */
[----:B------:R-:W-:Y:S04]  /*2960*/  LDSM.16.M88.4 R12, [R240] ;  /* 0x00000000f00c783b */ /* 0x000fe80000000200 */
[----:B------:R-:W-:Y:S04]  /*2970*/  LDSM.16.M88.4 R64, [R135] ;  /* 0x000000008740783b */ /* 0x000fe80000000200 */
[----:B------:R-:W-:Y:S04]  /*2980*/  LDSM.16.M88.4 R68, [R135+0x800] ;  /* 0x000800008744783b */ /* 0x000fe80000000200 */
[----:B------:R-:W-:Y:S04]  /*2990*/  LDSM.16.M88.4 R76, [R135+0x1000] ;  /* 0x00100000874c783b */ /* 0x000fe80000000200 */
[----:B------:R-:W-:Y:S04]  /*29a0*/  LDSM.16.M88.4 R92, [R135+0x1800] ;  /* 0x00180000875c783b */ /* 0x000fe80000000200 */
[----:B------:R-:W-:Y:S04]  /*29b0*/  LDSM.16.M88.4 R96, [R135+0x2000] ;  /* 0x002000008760783b */ /* 0x000fe80000000200 */
[----:B------:R-:W-:Y:S04]  /*29c0*/  LDSM.16.M88.4 R112, [R135+0x2800] ;  /* 0x002800008770783b */ /* 0x000fe80000000200 */
[----:B------:R-:W-:Y:S01]  /*29d0*/  @!PT LDS RZ, [RZ] ;  /* 0x00000000fffff984 */ /* 0x000fe20000000800 */
[----:B------:R-:W-:Y:S01]  /*29e0*/  @!PT LDS RZ, [RZ] ;  /* 0x00000000fffff984 */ /* 0x000fe20000000800 */
[----:B------:R-:W-:Y:S01]  /*29f0*/  @!PT LDS RZ, [RZ] ;  /* 0x00000000fffff984 */ /* 0x000fe20000000800 */
[----:B------:R1:W-:Y:S04]  /*2a00*/  LDGSTS.E.BYPASS.LTC128B.128 [R243+0x100], [R22.64], !P1 ;  /* 0x0010000016f37fae */ /* 0x0003e8000c901d46 */
[----:B------:R1:W-:Y:S01]  /*2a10*/  LDGSTS.E.BYPASS.LTC128B.128 [R243+0x3100], [R20.64], !P0 ;  /* 0x0310000014f37fae */ /* 0x0003e2000c101d46 */
[----:B------:R-:W-:-:S02]  /*2a20*/  ISETP.LT.OR P0, PT, R26, 0x1, P3 ;  /* 0x000000011a00780c */ /* 0x000fc40001f01670 */
[----:B------:R-:W-:-:S11]  /*2a30*/  ISETP.GE.AND P1, PT, R29, c[0x0][0x1d4], PT ;  /* 0x000075001d007a0c */ /* 0x000fd60003f26270 */
[----:B------:R2:W-:Y:S01]  /*2a40*/  LDGSTS.E.BYPASS.LTC128B.128 [R243+0x6100], [R18.64], !P0 ;  /* 0x0610000012f37fae */ /* 0x0005e2000c101d46 */
[----:B------:R-:W-:-:S13]  /*2a50*/  ISETP.LT.OR P0, PT, R26, 0x1, P1 ;  /* 0x000000011a00780c */ /* 0x000fda0000f01670 */
[----:B------:R3:W-:Y:S04]  /*2a60*/  LDGSTS.E.BYPASS.LTC128B.128 [R243+0x9100], [R16.64], !P0 ;  /* 0x0910000010f37fae */ /* 0x0007e8000c101d46 */
[----:B------:R-:W4:Y:S01]  /*2a70*/  SHFL.IDX PT, R0, R27, 0x2, 0x181f ;  /* 0x00581f001b007f89 */ /* 0x000f2200000e0000 */
[----:B---3--:R-:W-:-:S05]  /*2a80*/  IADD3 R16, P0, R8, R157, RZ ;  /* 0x0000009d08107210 */ /* 0x008fca0007f1e0ff */
[----:B------:R-:W-:Y:S01]  /*2a90*/  IMAD.X R17, R3, 0x1, R134, P0 ;  /* 0x0000000103117824 */ /* 0x000fe200000e0686 */
[----:B------:R-:W-:Y:S01]  /*2aa0*/  ISETP.LT.OR P0, PT, R26, 0x21, P5 ;  /* 0x000000211a00780c */ /* 0x000fe20002f01670 */
[----:B------:R-:W3:-:S12]  /*2ab0*/  SHFL.IDX PT, R2, R28, 0x2, 0x181f ;  /* 0x00581f001c027f89 */ /* 0x000ed800000e0000 */
[----:B------:R5:W-:Y:S02]  /*2ac0*/  LDGSTS.E.BYPASS.LTC128B.128 [R243+0x1100], [R10.64], !P0 ;  /* 0x011000000af37fae */ /* 0x000be4000c101d46 */
[----:B-----5:R-:W-:-:S05]  /*2ad0*/  IADD3 R10, P0, R8, R158, RZ ;  /* 0x0000009e080a7210 */ /* 0x020fca0007f1e0ff */
[----:B------:R-:W-:Y:S01]  /*2ae0*/  IMAD.X R11, R3, 0x1, R152, P0 ;  /* 0x00000001030b7824 */ /* 0x000fe200000e0698 */
[----:B------:R-:W-:-:S13]  /*2af0*/  ISETP.LT.OR P0, PT, R26, 0x21, P4 ;  /* 0x000000211a00780c */ /* 0x000fda0002701670 */
[----:B------:R5:W-:Y:S01]  /*2b00*/  LDGSTS.E.BYPASS.LTC128B.128 [R243+0x4100], [R24.64], !P0 ;  /* 0x0410000018f37fae */ /* 0x000be2000c101d46 */
[----:B----4-:R-:W-:-:S04]  /*2b10*/  IADD3 R8, P0, R0, R155, RZ ;  /* 0x0000009b00087210 */ /* 0x010fc80007f1e0ff */
[----:B---3--:R-:W-:Y:S02]  /*2b20*/  IADD3.X R9, R2, R132, RZ, P0, !PT ;  /* 0x0000008402097210 */ /* 0x008fe400007fe4ff */
[----:B------:R-:W-:-:S13]  /*2b30*/  ISETP.LT.OR P0, PT, R26, 0x21, P3 ;  /* 0x000000211a00780c */ /* 0x000fda0001f01670 */
[----:B------:R3:W-:Y:S01]  /*2b40*/  LDGSTS.E.BYPASS.LTC128B.128 [R243+0x7100], [R16.64], !P0 ;  /* 0x0710000010f37fae */ /* 0x0007e2000c101d46 */
[----:B------:R-:W-:Y:S01]  /*2b50*/  HMMA.16816.F32 R48, R4, R40, RZ ;  /* 0x000000280430723c */ /* 0x000fe200000018ff */
[----:B---3--:R-:W-:-:S05]  /*2b60*/  IADD3 R16, P0, R0, R156, RZ ;  /* 0x0000009c00107210 */ /* 0x008fca0007f1e0ff */
[----:B------:R-:W-:Y:S01]  /*2b70*/  IMAD.X R17, R2, 0x1, R133, P0 ;  /* 0x0000000102117824 */ /* 0x000fe200000e0685 */
[----:B------:R-:W-:Y:S01]  /*2b80*/  ISETP.LT.OR P0, PT, R26, 0x21, P1 ;  /* 0x000000211a00780c */ /* 0x000fe20000f01670 */
[C---:B------:R-:W-:Y:S11]  /*2b90*/  HMMA.16816.F32 R40, R4.reuse, R42, RZ ;  /* 0x0000002a0428723c */ /* 0x040ff600000018ff */
[----:B------:R-:W-:Y:S01]  /*2ba0*/  @!UPT UIADD3 URZ, URZ, URZ, URZ ;  /* 0x0000003f3f3ff290 */ /* 0x000fe2000fffe03f */
[----:B------:R3:W-:Y:S01]  /*2bb0*/  LDGSTS.E.BYPASS.LTC128B.128 [R243+0xa100], [R10.64], !P0 ;  /* 0x0a1000000af37fae */ /* 0x0007e2000c101d46 */
[C---:B------:R-:W-:Y:S08]  /*2bc0*/  HMMA.16816.F32 R28, R4.reuse, R44, RZ ;  /* 0x0000002c041c723c */ /* 0x040ff000000018ff */
[C---:B-1----:R-:W-:Y:S08]  /*2bd0*/  HMMA.16816.F32 R20, R4.reuse, R46, RZ ;  /* 0x0000002e0414723c */ /* 0x042ff000000018ff */
[----:B------:R-:W-:Y:S01]  /*2be0*/  HMMA.16816.F32 R36, R4, R32, RZ ;  /* 0x000000200424723c */ /* 0x000fe200000018ff */
[----:B---3--:R-:W-:-:S07]  /*2bf0*/  IADD3 R10, P0, R0, R157, RZ ;  /* 0x0000009d000a7210 */ /* 0x008fce0007f1e0ff */
[----:B------:R-:W-:Y:S01]  /*2c00*/  HMMA.16816.F32 R44, R4, R52, RZ ;  /* 0x00000034042c723c */ /* 0x000fe200000018ff */
[----:B------:R-:W-:Y:S01]  /*2c10*/  IMAD.X R11, R2, 0x1, R134, P0 ;  /* 0x00000001020b7824 */ /* 0x000fe200000e0686 */
[----:B------:R-:W-:-:S06]  /*2c20*/  ISETP.LT.OR P0, PT, R26, 0x41, P5 ;  /* 0x000000411a00780c */ /* 0x000fcc0002f01670 */
[----:B------:R-:W-:Y:S01]  /*2c30*/  HMMA.16816.F32 R32, R4, R34, RZ ;  /* 0x000000220420723c */ /* 0x000fe200000018ff */
[C---:B------:R-:W-:Y:S01]  /*2c40*/  ISETP.LT.OR P4, PT, R26.reuse, 0x41, P4 ;  /* 0x000000411a00780c */ /* 0x040fe20002781670 */
[----:B------:R-:W-:Y:S01]  /*2c50*/  IMAD.MOV.U32 R3, RZ, RZ, 0x40 ;  /* 0x00000040ff037424 */ /* 0x000fe200078e00ff */
[C---:B------:R-:W-:Y:S02]  /*2c60*/  ISETP.LT.OR P3, PT, R26.reuse, 0x41, P3 ;  /* 0x000000411a00780c */ /* 0x040fe40001f61670 */
[----:B------:R-:W-:-:S03]  /*2c70*/  ISETP.LT.OR P1, PT, R26, 0x41, P1 ;  /* 0x000000411a00780c */ /* 0x000fc60000f21670 */
[C---:B------:R-:W-:Y:S01]  /*2c80*/  HMMA.16816.F32 R84, R4.reuse, R72, RZ ;  /* 0x000000480454723c */ /* 0x040fe200000018ff */
[----:B------:R1:W-:Y:S05]  /*2c90*/  LDGSTS.E.BYPASS.LTC128B.128 [R243+0x2100], [R8.64], !P0 ;  /* 0x0210000008f37fae */ /* 0x0003ea000c101d46 */
[----:B------:R2:W-:Y:S02]  /*2ca0*/  LDGSTS.E.BYPASS.LTC128B.128 [R243+0x5100], [R16.64], !P4 ;  /* 0x0510000010f37fae */ /* 0x0005e4000e101d46 */
[C---:B------:R-:W-:Y:S02]  /*2cb0*/  HMMA.16816.F32 R52, R4.reuse, R54, RZ ;  /* 0x000000360434723c */ /* 0x040fe400000018ff */
[----:B------:R1:W-:Y:S06]  /*2cc0*/  LDGSTS.E.BYPASS.LTC128B.128 [R243+0x8100], [R10.64], !P3 ;  /* 0x081000000af37fae */ /* 0x0003ec000d901d46 */
[C---:B------:R-:W-:Y:S08]  /*2cd0*/  HMMA.16816.F32 R56, R4.reuse, R60, RZ ;  /* 0x0000003c0438723c */ /* 0x040ff000000018ff */
[C---:B------:R-:W-:Y:S08]  /*2ce0*/  HMMA.16816.F32 R80, R4.reuse, R62, RZ ;  /* 0x0000003e0450723c */ /* 0x040ff000000018ff */
[----:B------:R-:W-:Y:S07]  /*2cf0*/  HMMA.16816.F32 R72, R4, R74, RZ ;  /* 0x0000004a0448723c */ /* 0x000fee00000018ff */
[----:B------:R-:W-:-:S02]  /*2d00*/  IADD3 R4, P0, R0, R158, RZ ;  /* 0x0000009e00047210 */ /* 0x000fc40007f1e0ff */
[----:B------:R-:W-:-:S03]  /*2d10*/  SEL R0, R3, 0xffffffc0, !P2 ;  /* 0xffffffc003007807 */ /* 0x000fc60005000000 */
[----:B------:R-:W-:Y:S02]  /*2d20*/  IMAD.X R5, R2, 0x1, R152, P0 ;  /* 0x0000000102057824 */ /* 0x000fe400000e0698 */
[----:B------:R-:W-:Y:S01]  /*2d30*/  IMAD.IADD R230, R228, 0x1, R0 ;  /* 0x00000001e4e67824 */ /* 0x000fe200078e0200 */
[C---:B------:R-:W-:Y:S02]  /*2d40*/  HMMA.16816.F32 R108, R12.reuse, R64, R48 ;  /* 0x000000400c6c723c */ /* 0x040fe40000001830 */
[----:B------:R3:W-:Y:S04]  /*2d50*/  LDGSTS.E.BYPASS.LTC128B.128 [R243+0xb100], [R4.64], !P1 ;  /* 0x0b10000004f37fae */ /* 0x0007e8000c901d46 */
[----:B-1----:R-:W-:Y:S02]  /*2d60*/  LDSM.16.M88.4 R8, [R242] ;  /* 0x00000000f208783b */ /* 0x002fe40000000200 */
[C---:B------:R-:W-:Y:S02]  /*2d70*/  HMMA.16816.F32 R104, R12.reuse, R66, R40 ;  /* 0x000000420c68723c */ /* 0x040fe40000001828 */
[----:B------:R-:W1:Y:S04]  /*2d80*/  LDSM.16.M88.4 R40, [R230+0x800] ;  /* 0x00080000e628783b */ /* 0x000e680000000200 */
[----:B------:R-:W-:Y:S02]  /*2d90*/  LDSM.16.M88.4 R100, [R230+0x2800] ;  /* 0x00280000e664783b */ /* 0x000fe40000000200 */
[----:B------:R-:W-:Y:S02]  /*2da0*/  HMMA.16816.F32 R88, R12, R68, R36 ;  /* 0x000000440c58723c */ /* 0x000fe40000001824 */
[----:B------:R-:W-:Y:S01]  /*2db0*/  LDSM.16.M88.4 R36, [R230+0x1000] ;  /* 0x00100000e624783b */ /* 0x000fe20000000200 */
[----:B------:R-:W-:-:S03]  /*2dc0*/  IADD3 R2, R135, 0x9000, RZ ;  /* 0x0000900087027810 */ /* 0x000fc60007ffe0ff */
[----:B------:R-:W-:Y:S02]  /*2dd0*/  LDSM.16.M88.4 R120, [R228+0x4000] ;  /* 0x00400000e478783b */ /* 0x000fe40000000200 */
[C---:B------:R-:W-:Y:S02]  /*2de0*/  HMMA.16816.F32 R48, R12.reuse, R92, R44 ;  /* 0x0000005c0c30723c */ /* 0x040fe4000000182c */
[----:B------:R-:W4:Y:S04]  /*2df0*/  LDSM.16.M88.4 R44, [R230] ;  /* 0x00000000e62c783b */ /* 0x000f280000000200 */
[----:B---3--:R-:W-:Y:S02]  /*2e00*/  LDSM.16.M88.4 R4, [R241] ;  /* 0x00000000f104783b */ /* 0x008fe40000000200 */
[C---:B------:R-:W-:Y:S02]  /*2e10*/  HMMA.16816.F32 R68, R12.reuse, R70, R32 ;  /* 0x000000460c44723c */ /* 0x040fe40000001820 */
[----:B------:R-:W3:Y:S04]  /*2e20*/  LDSM.16.M88.4 R32, [R230+0x1800] ;  /* 0x00180000e620783b */ /* 0x000ee80000000200 */
[----:B------:R-:W-:Y:S02]  /*2e30*/  LDSM.16.M88.4 R144, [R135+0x9000] ;  /* 0x009000008790783b */ /* 0x000fe40000000200 */
[----:B------:R-:W-:Y:S02]  /*2e40*/  HMMA.16816.F32 R64, R12, R76, R28 ;  /* 0x0000004c0c40723c */ /* 0x000fe4000000181c */
[----:B------:R-:W1:Y:S01]  /*2e50*/  LDSM.16.M88.4 R28, [R230+0x2000] ;  /* 0x00200000e61c783b */ /* 0x000e620000000200 */
[----:B------:R-:W-:-:S03]  /*2e60*/  IMAD.IADD R229, R2, 0x1, R0 ;  /* 0x0000000102e57824 */ /* 0x000fc600078e0200 */
[----:B------:R-:W-:Y:S02]  /*2e70*/  LDSM.16.M88.4 R148, [R230+0x9000] ;  /* 0x00900000e694783b */ /* 0x000fe40000000200 */
[C---:B------:R-:W-:Y:S02]  /*2e80*/  HMMA.16816.F32 R60, R12.reuse, R78, R20 ;  /* 0x0000004e0c3c723c */ /* 0x040fe40000001814 */
[----:B------:R-:W1:Y:S04]  /*2e90*/  LDSM.16.M88.4 R116, [R229+-0x8800] ;  /* 0xff780000e574783b */ /* 0x000e680000000200 */
[----:B------:R-:W-:Y:S02]  /*2ea0*/  LDSM.16.M88.4 R124, [R229+-0x8000] ;  /* 0xff800000e57c783b */ /* 0x000fe40000000200 */
[C---:B------:R-:W-:Y:S02]  /*2eb0*/  HMMA.16816.F32 R20, R12.reuse, R96, R56 ;  /* 0x000000600c14723c */ /* 0x040fe40000001838 */
[----:B------:R-:W-:Y:S04]  /*2ec0*/  LDSM.16.M88.4 R136, [R229+-0x2800] ;  /* 0xffd80000e588783b */ /* 0x000fe80000000200 */
[----:B------:R-:W-:Y:S02]  /*2ed0*/  LDSM.16.M88.4 R128, [R135+0x9800] ;  /* 0x009800008780783b */ /* 0x000fe40000000200 */
[C---:B--2---:R-:W-:Y:S02]  /*2ee0*/  HMMA.16816.F32 R16, R12.reuse, R98, R80 ;  /* 0x000000620c10723c */ /* 0x044fe40000001850 */
[----:B------:R-:W-:Y:S04]  /*2ef0*/  LDSM.16.M88.4 R140, [R229] ;  /* 0x00000000e58c783b */ /* 0x000fe80000000200 */
[----:B------:R-:W0:Y:S02]  /*2f00*/  LDGDEPBAR ;  /* 0x00000000000079af */ /* 0x000e240000000000 */
[C---:B-----5:R-:W-:Y:S02]  /*2f10*/  HMMA.16816.F32 R24, R12.reuse, R94, R52 ;  /* 0x0000005e0c18723c */ /* 0x060fe40000001834 */
[----:B------:R-:W2:Y:S04]  /*2f20*/  LDSM.16.M88.4 R92, [R229+-0x9000] ;  /* 0xff700000e55c783b */ /* 0x000ea80000000200 */
[----:B------:R-:W-:Y:S02]  /*2f30*/  LDSM.16.M88.4 R52, [R229+-0x7000] ;  /* 0xff900000e534783b */ /* 0x000fe40000000200 */
[C---:B------:R-:W-:Y:S08]  /*2f40*/  HMMA.16816.F32 R96, R12.reuse, R112, R84 ;  /* 0x000000700c60723c */ /* 0x040ff00000001854 */
[----:B------:R-:W-:Y:S01]  /*2f50*/  HMMA.16816.F32 R12, R12, R114, R72 ;  /* 0x000000720c0c723c */ /* 0x000fe20000001848 */
[----:B------:R-:W-:Y:S07]  /*2f60*/  LDSM.16.M88.4 R112, [R228+0x3800] ;  /* 0x00380000e470783b */ /* 0x000fee0000000200 */
[C---:B-1----:R-:W-:Y:S08]  /*2f70*/  HMMA.16816.F32 R80, R8.reuse, R42, R68 ;  /* 0x0000002a0850723c */ /* 0x042ff00000001844 */
[C---:B----4-:R-:W-:Y:S01]  /*2f80*/  HMMA.16816.F32 R76, R8.reuse, R44, R108 ;  /* 0x0000002c084c723c */ /* 0x050fe2000000186c */
[----:B------:R-:W1:Y:S07]  /*2f90*/  LDSM.16.M88.4 R108, [R229+-0x7800] ;  /* 0xff880000e56c783b */ /* 0x000e6e0000000200 */
[C---:B------:R-:W-:Y:S08]  /*2fa0*/  HMMA.16816.F32 R68, R8.reuse, R36, R64 ;  /* 0x000000240844723c */ /* 0x040ff00000001840 */
[C---:B---3--:R-:W-:Y:S01]  /*2fb0*/  HMMA.16816.F32 R64, R8.reuse, R32, R48 ;  /* 0x000000200840723c */ /* 0x048fe20000001830 */
[----:B------:R-:W3:Y:S07]  /*2fc0*/  LDSM.16.M88.4 R48, [R229+-0x6800] ;  /* 0xff980000e530783b */ /* 0x000eee0000000200 */
[C---:B------:R-:W-:Y:S08]  /*2fd0*/  HMMA.16816.F32 R84, R8.reuse, R46, R104 ;  /* 0x0000002e0854723c */ /* 0x040ff00000001868 */
[C---:B------:R-:W-:Y:S01]  /*2fe0*/  HMMA.16816.F32 R72, R8.reuse, R38, R60 ;  /* 0x000000260848723c */ /* 0x040fe2000000183c */
[----:B------:R-:W-:Y:S07]  /*2ff0*/  LDSM.16.M88.4 R36, [R228+0x3000] ;  /* 0x00300000e424783b */ /* 0x000fee0000000200 */
[C---:B------:R-:W-:Y:S08]  /*3000*/  HMMA.16816.F32 R88, R8.reuse, R40, R88 ;  /* 0x000000280858723c */ /* 0x040ff00000001858 */
[C---:B------:R-:W-:Y:S08]  /*3010*/  HMMA.16816.F32 R60, R8.reuse, R34, R24 ;  /* 0x00000022083c723c */ /* 0x040ff00000001818 */
[C---:B------:R-:W-:Y:S08]  /*3020*/  HMMA.16816.F32 R56, R8.reuse, R28, R20 ;  /* 0x0000001c0838723c */ /* 0x040ff00000001814 */
[C---:B------:R-:W-:Y:S01]  /*3030*/  HMMA.16816.F32 R44, R8.reuse, R30, R16 ;  /* 0x0000001e082c723c */ /* 0x040fe20000001810 */
[----:B------:R-:W4:Y:S07]  /*3040*/  LDSM.16.M88.4 R16, [R239+0x4000] ;  /* 0x00400000ef10783b */ /* 0x000f2e0000000200 */
[C---:B------:R-:W-:Y:S08]  /*3050*/  HMMA.16816.F32 R40, R8.reuse, R100, R96 ;  /* 0x000000640828723c */ /* 0x040ff00000001860 */
[----:B------:R-:W-:Y:S08]  /*3060*/  HMMA.16816.F32 R32, R8, R102, R12 ;  /* 0x000000660820723c */ /* 0x000ff0000000180c */
[C---:B------:R-:W-:Y:S08]  /*3070*/  HMMA.16816.F32 R12, R4.reuse, R118, R80 ;  /* 0x00000076040c723c */ /* 0x040ff00000001850 */
[C---:B--2---:R-:W-:Y:S08]  /*3080*/  HMMA.16816.F32 R28, R4.reuse, R92, R76 ;  /* 0x0000005c041c723c */ /* 0x044ff0000000184c */
[C---:B------:R-:W-:Y:S01]  /*3090*/  HMMA.16816.F32 R24, R4.reuse, R94, R84 ;  /* 0x0000005e0418723c */ /* 0x040fe20000001854 */
[----:B------:R-:W-:Y:S07]  /*30a0*/  LDSM.16.M88.4 R92, [R228+0x4800] ;  /* 0x00480000e45c783b */ /* 0x000fee0000000200 */
[C---:B------:R-:W-:Y:S01]  /*30b0*/  HMMA.16816.F32 R20, R4.reuse, R116, R88 ;  /* 0x000000740414723c */ /* 0x040fe20000001858 */
[----:B------:R-:W2:Y:S07]  /*30c0*/  LDSM.16.M88.4 R116, [R228+0x5000] ;  /* 0x00500000e474783b */ /* 0x000eae0000000200 */
[C---:B-1----:R-:W-:Y:S08]  /*30d0*/  HMMA.16816.F32 R84, R4.reuse, R108, R64 ;  /* 0x0000006c0454723c */ /* 0x042ff00000001840 */
[C---:B------:R-:W-:Y:S01]  /*30e0*/  HMMA.16816.F32 R76, R4.reuse, R110, R60 ;  /* 0x0000006e044c723c */ /* 0x040fe2000000183c */
[----:B------:R-:W1:Y:S07]  /*30f0*/  LDSM.16.M88.4 R60, [R228+0x5800] ;  /* 0x00580000e43c783b */ /* 0x000e6e0000000200 */
[C---:B------:R-:W-:Y:S08]  /*3100*/  HMMA.16816.F32 R8, R4.reuse, R124, R68 ;  /* 0x0000007c0408723c */ /* 0x040ff00000001844 */
[C---:B------:R-:W-:Y:S08]  /*3110*/  HMMA.16816.F32 R72, R4.reuse, R126, R72 ;  /* 0x0000007e0448723c */ /* 0x040ff00000001848 */
[C---:B------:R-:W-:Y:S01]  /*3120*/  HMMA.16816.F32 R108, R4.reuse, R52, R56 ;  /* 0x00000034046c723c */ /* 0x040fe20000001838 */
[----:B------:R-:W-:Y:S07]  /*3130*/  LDSM.16.M88.4 R56, [R135+0x3000] ;  /* 0x003000008738783b */ /* 0x000fee0000000200 */
[C---:B------:R-:W-:Y:S01]  /*3140*/  HMMA.16816.F32 R100, R4.reuse, R54, R44 ;  /* 0x000000360464723c */ /* 0x040fe2000000182c */
[----:B------:R-:W-:Y:S04]  /*3150*/  LDSM.16.M88.4 R52, [R135+0x3800] ;  /* 0x003800008734783b */ /* 0x000fe80000000200 */
[----:B------:R-:W-:Y:S03]  /*3160*/  LDSM.16.M88.4 R44, [R135+0x4800] ;  /* 0x00480000872c783b */ /* 0x000fe60000000200 */
[C---:B---3--:R-:W-:Y:S01]  /*3170*/  HMMA.16816.F32 R104, R4.reuse, R48, R40 ;  /* 0x000000300468723c */ /* 0x048fe20000001828 */
[----:B------:R-:W-:Y:S07]  /*3180*/  LDSM.16.M88.4 R40, [R135+0x5000] ;  /* 0x005000008728783b */ /* 0x000fee0000000200 */
[----:B------:R-:W-:Y:S01]  /*3190*/  HMMA.16816.F32 R96, R4, R50, R32 ;  /* 0x000000320460723c */ /* 0x000fe20000001820 */
[----:B------:R-:W3:Y:S04]  /*31a0*/  LDSM.16.M88.4 R4, [R240+0x4000] ;  /* 0x00400000f004783b */ /* 0x000ee80000000200 */
[----:B------:R-:W5:Y:S03]  /*31b0*/  LDSM.16.M88.4 R48, [R135+0x4000] ;  /* 0x004000008730783b */ /* 0x000f660000000200 */
[C---:B----4-:R-:W-:Y:S01]  /*31c0*/  HMMA.16816.F32 R64, R16.reuse, R114, R12 ;  /* 0x000000721040723c */ /* 0x050fe2000000180c */
[----:B------:R-:W-:Y:S07]  /*31d0*/  LDSM.16.M88.4 R12, [R242+0x4000] ;  /* 0x00400000f20c783b */ /* 0x000fee0000000200 */
[C---:B------:R-:W-:Y:S01]  /*31e0*/  HMMA.16816.F32 R68, R16.reuse, R112, R20 ;  /* 0x000000701044723c */ /* 0x040fe20000001814 */
[----:B------:R-:W-:Y:S07]  /*31f0*/  LDSM.16.M88.4 R112, [R230+0x3000] ;  /* 0x00300000e670783b */ /* 0x000fee0000000200 */
[C---:B------:R-:W-:Y:S08]  /*3200*/  HMMA.16816.F32 R80, R16.reuse, R38, R24 ;  /* 0x000000261050723c */ /* 0x040ff00000001818 */
[C---:B------:R-:W-:Y:S08]  /*3210*/  HMMA.16816.F32 R88, R16.reuse, R36, R28 ;  /* 0x000000241058723c */ /* 0x040ff0000000181c */
[C---:B------:R-:W-:Y:S08]  /*3220*/  HMMA.16816.F32 R32, R16.reuse, R122, R72 ;  /* 0x0000007a1020723c */ /* 0x040ff00000001848 */
[C---:B------:R-:W-:Y:S08]  /*3230*/  HMMA.16816.F32 R36, R16.reuse, R120, R8 ;  /* 0x000000781024723c */ /* 0x040ff00000001808 */
[C---:B--2---:R-:W-:Y:S01]  /*3240*/  HMMA.16816.F32 R20, R16.reuse, R116, R108 ;  /* 0x000000741014723c */ /* 0x044fe2000000186c */
[----:B------:R-:W2:Y:S07]  /*3250*/  LDSM.16.M88.4 R108, [R135+0x5800] ;  /* 0x00580000876c783b */ /* 0x000eae0000000200 */
[C---:B-1----:R-:W-:Y:S08]  /*3260*/  HMMA.16816.F32 R72, R16.reuse, R60, R104 ;  /* 0x0000003c1048723c */ /* 0x042ff00000001868 */
[C---:B------:R-:W-:Y:S08]  /*3270*/  HMMA.16816.F32 R28, R16.reuse, R92, R84 ;  /* 0x0000005c101c723c */ /* 0x040ff00000001854 */
[C---:B------:R-:W-:Y:S08]  /*3280*/  HMMA.16816.F32 R24, R16.reuse, R94, R76 ;  /* 0x0000005e1018723c */ /* 0x040ff0000000184c */
[----:B------:R-:W-:Y:S08]  /*3290*/  HMMA.16816.F32 R8, R16, R118, R100 ;  /* 0x000000761008723c */ /* 0x000ff00000001864 */
[----:B---3--:R-:W-:Y:S01]  /*32a0*/  HMMA.16816.F32 R104, R4, R54, R64 ;  /* 0x000000360468723c */ /* 0x008fe20000001840 */
[----:B------:R-:W1:Y:S07]  /*32b0*/  LDSM.16.M88.4 R64, [R230+0x3800] ;  /* 0x00380000e640783b */ /* 0x000e6e0000000200 */
[----:B------:R-:W-:Y:S01]  /*32c0*/  HMMA.16816.F32 R16, R16, R62, R96 ;  /* 0x0000003e1010723c */ /* 0x000fe20000001860 */
[----:B------:R-:W3:Y:S07]  /*32d0*/  LDSM.16.M88.4 R60, [R230+0x4000] ;  /* 0x00400000e63c783b */ /* 0x000eee0000000200 */
[C---:B------:R-:W-:Y:S08]  /*32e0*/  HMMA.16816.F32 R100, R4.reuse, R52, R68 ;  /* 0x000000340464723c */ /* 0x040ff00000001844 */
[C---:B------:R-:W-:Y:S08]  /*32f0*/  HMMA.16816.F32 R92, R4.reuse, R58, R80 ;  /* 0x0000003a045c723c */ /* 0x040ff00000001850 */
[C---:B------:R-:W-:Y:S01]  /*3300*/  HMMA.16816.F32 R84, R4.reuse, R44, R28 ;  /* 0x0000002c0454723c */ /* 0x040fe2000000181c */
[----:B------:R-:W-:Y:S07]  /*3310*/  LDSM.16.M88.4 R28, [R229+-0x5800] ;  /* 0xffa80000e51c783b */ /* 0x000fee0000000200 */
[C---:B------:R-:W-:Y:S01]  /*3320*/  HMMA.16816.F32 R80, R4.reuse, R46, R24 ;  /* 0x0000002e0450723c */ /* 0x040fe20000001818 */
[----:B------:R-:W4:Y:S07]  /*3330*/  LDSM.16.M88.4 R44, [R230+0x5000] ;  /* 0x00500000e62c783b */ /* 0x000f2e0000000200 */
[C---:B------:R-:W-:Y:S01]  /*3340*/  HMMA.16816.F32 R52, R4.reuse, R42, R8 ;  /* 0x0000002a0434723c */ /* 0x040fe20000001808 */
[----:B------:R-:W1:Y:S07]  /*3350*/  LDSM.16.M88.4 R8, [R241+0x4000] ;  /* 0x00400000f108783b */ /* 0x000e6e0000000200 */
[C---:B------:R-:W-:Y:S01]  /*3360*/  HMMA.16816.F32 R76, R4.reuse, R56, R88 ;  /* 0x00000038044c723c */ /* 0x040fe20000001858 */
[----:B------:R-:W3:Y:S07]  /*3370*/  LDSM.16.M88.4 R56, [R230+0x4800] ;  /* 0x00480000e638783b */ /* 0x000eee0000000200 */
[C---:B------:R-:W-:Y:S01]  /*3380*/  HMMA.16816.F32 R68, R4.reuse, R40, R20 ;  /* 0x000000280444723c */ /* 0x040fe20000001814 */
[----:B------:R-:W3:Y:S07]  /*3390*/  LDSM.16.M88.4 R40, [R230+0x5800] ;  /* 0x00580000e628783b */ /* 0x000eee0000000200 */
[C---:B-----5:R-:W-:Y:S01]  /*33a0*/  HMMA.16816.F32 R88, R4.reuse, R50, R32 ;  /* 0x000000320458723c */ /* 0x060fe20000001820 */
[----:B------:R-:W5:Y:S07]  /*33b0*/  LDSM.16.M88.4 R32, [R229+-0x6000] ;  /* 0xffa00000e520783b */ /* 0x000f6e0000000200 */
[C---:B------:R-:W-:Y:S08]  /*33c0*/  HMMA.16816.F32 R96, R4.reuse, R48, R36 ;  /* 0x000000300460723c */ /* 0x040ff00000001824 */
[----:B--2---:R-:W-:Y:S08]  /*33d0*/  HMMA.16816.F32 R36, R4, R110, R16 ;  /* 0x0000006e0424723c */ /* 0x004ff00000001810 */
[----:B-1----:R-:W-:Y:S01]  /*33e0*/  HMMA.16816.F32 R16, R12, R64, R100 ;  /* 0x000000400c10723c */ /* 0x002fe20000001864 */
[----:B------:R-:W1:Y:S07]  /*33f0*/  LDSM.16.M88.4 R100, [R229+-0x4800] ;  /* 0xffb80000e564783b */ /* 0x000e6e0000000200 */
[----:B------:R-:W-:Y:S01]  /*3400*/  HMMA.16816.F32 R48, R4, R108, R72 ;  /* 0x0000006c0430723c */ /* 0x000fe20000001848 */
[----:B------:R-:W2:Y:S07]  /*3410*/  LDSM.16.M88.4 R72, [R229+-0x5000] ;  /* 0xffb00000e548783b */ /* 0x000eae0000000200 */
[C---:B------:R-:W-:Y:S08]  /*3420*/  HMMA.16816.F32 R20, R12.reuse, R114, R92 ;  /* 0x000000720c14723c */ /* 0x040ff0000000185c */
[C---:B------:R-:W-:Y:S08]  /*3430*/  HMMA.16816.F32 R4, R12.reuse, R66, R104 ;  /* 0x000000420c04723c */ /* 0x040ff00000001868 */
[C---:B------:R-:W-:Y:S08]  /*3440*/  HMMA.16816.F32 R24, R12.reuse, R112, R76 ;  /* 0x000000700c18723c */ /* 0x040ff0000000184c */
[C---:B---3--:R-:W-:Y:S08]  /*3450*/  HMMA.16816.F32 R64, R12.reuse, R60, R96 ;  /* 0x0000003c0c40723c */ /* 0x048ff00000001860 */
[C---:B------:R-:W-:Y:S08]  /*3460*/  HMMA.16816.F32 R60, R12.reuse, R62, R88 ;  /* 0x0000003e0c3c723c */ /* 0x040ff00000001858 */
[----:B----4-:R-:W-:Y:S08]  /*3470*/  HMMA.16816.F32 R108, R12, R44, R68 ;  /* 0x0000002c0c6c723c */ /* 0x010ff00000001844 */
[----:B------:R-:W-:Y:S01]  /*3480*/  HMMA.16816.F32 R76, R8, R28, R16 ;  /* 0x0000001c084c723c */ /* 0x000fe20000001810 */
[----:B------:R-:W3:Y:S07]  /*3490*/  LDSM.16.M88.4 R16, [R229+-0x4000] ;  /* 0xffc00000e510783b */ /* 0x000eee0000000200 */
[C---:B------:R-:W-:Y:S08]  /*34a0*/  HMMA.16816.F32 R88, R12.reuse, R56, R84 ;  /* 0x000000380c58723c */ /* 0x040ff00000001854 */
[C---:B------:R-:W-:Y:S01]  /*34b0*/  HMMA.16816.F32 R80, R12.reuse, R58, R80 ;  /* 0x0000003a0c50723c */ /* 0x040fe20000001850 */
[----:B------:R-:W-:Y:S07]  /*34c0*/  LDSM.16.M88.4 R56, [R228+0x6800] ;  /* 0x00680000e438783b */ /* 0x000fee0000000200 */
[C---:B------:R-:W-:Y:S01]  /*34d0*/  HMMA.16816.F32 R68, R12.reuse, R46, R52 ;  /* 0x0000002e0c44723c */ /* 0x040fe20000001834 */
[----:B------:R-:W-:Y:S07]  /*34e0*/  LDSM.16.M88.4 R52, [R228+0x7000] ;  /* 0x00700000e434783b */ /* 0x000fee0000000200 */
[C---:B------:R-:W-:Y:S01]  /*34f0*/  HMMA.16816.F32 R104, R12.reuse, R40, R48 ;  /* 0x000000280c68723c */ /* 0x040fe20000001830 */
[----:B------:R-:W-:Y:S07]  /*3500*/  LDSM.16.M88.4 R48, [R228+0x7800] ;  /* 0x00780000e430783b */ /* 0x000fee0000000200 */
[----:B------:R-:W-:Y:S01]  /*3510*/  HMMA.16816.F32 R96, R12, R42, R36 ;  /* 0x0000002a0c60723c */ /* 0x000fe20000001824 */
[----:B------:R-:W4:Y:S07]  /*3520*/  LDSM.16.M88.4 R12, [R229+-0x3800] ;  /* 0xffc80000e50c783b */ /* 0x000f2e0000000200 */
[C---:B-----5:R-:W-:Y:S01]  /*3530*/  HMMA.16816.F32 R84, R8.reuse, R34, R20 ;  /* 0x000000220854723c */ /* 0x060fe20000001814 */
[----:B------:R-:W-:Y:S07]  /*3540*/  LDSM.16.M88.4 R20, [R228+0x6000] ;  /* 0x00600000e414783b */ /* 0x000fee0000000200 */
[C---:B------:R-:W-:Y:S01]  /*3550*/  HMMA.16816.F32 R44, R8.reuse, R30, R4 ;  /* 0x0000001e082c723c */ /* 0x040fe20000001804 */
[----:B------:R-:W5:Y:S04]  /*3560*/  LDSM.16.M88.4 R4, [R239+0x8000] ;  /* 0x00800000ef04783b */ /* 0x000f680000000200 */
[----:B------:R-:W-:Y:S03]  /*3570*/  LDSM.16.M88.4 R28, [R240+0x8000] ;  /* 0x00800000f01c783b */ /* 0x000fe60000000200 */
[C---:B------:R-:W-:Y:S08]  /*3580*/  HMMA.16816.F32 R92, R8.reuse, R32, R24 ;  /* 0x00000020085c723c */ /* 0x040ff00000001818 */
[C---:B-1----:R-:W-:Y:S01]  /*3590*/  HMMA.16816.F32 R32, R8.reuse, R100, R88 ;  /* 0x000000640820723c */ /* 0x042fe20000001858 */
[----:B------:R-:W1:Y:S07]  /*35a0*/  LDSM.16.M88.4 R88, [R135+0x6000] ;  /* 0x006000008758783b */ /* 0x000e6e0000000200 */
[C---:B------:R-:W-:Y:S01]  /*35b0*/  HMMA.16816.F32 R24, R8.reuse, R102, R80 ;  /* 0x000000660818723c */ /* 0x040fe20000001850 */
[----:B------:R-:W1:Y:S07]  /*35c0*/  LDSM.16.M88.4 R80, [R228+0x8800] ;  /* 0x00880000e450783b */ /* 0x000e6e0000000200 */
[C---:B--2---:R-:W-:Y:S08]  /*35d0*/  HMMA.16816.F32 R36, R8.reuse, R74, R60 ;  /* 0x0000004a0824723c */ /* 0x044ff0000000183c */
[C---:B---3--:R-:W-:Y:S08]  /*35e0*/  HMMA.16816.F32 R60, R8.reuse, R16, R108 ;  /* 0x00000010083c723c */ /* 0x048ff0000000186c */
[C---:B------:R-:W-:Y:S08]  /*35f0*/  HMMA.16816.F32 R68, R8.reuse, R18, R68 ;  /* 0x000000120844723c */ /* 0x040ff00000001844 */
[C---:B----4-:R-:W-:Y:S08]  /*3600*/  HMMA.16816.F32 R16, R8.reuse, R12, R104 ;  /* 0x0000000c0810723c */ /* 0x050ff00000001868 */
[C---:B------:R-:W-:Y:S01]  /*3610*/  HMMA.16816.F32 R40, R8.reuse, R72, R64 ;  /* 0x000000480828723c */ /* 0x040fe20000001840 */
[----:B------:R-:W2:Y:S07]  /*3620*/  LDSM.16.M88.4 R72, [R228+0x8000] ;  /* 0x00800000e448783b */ /* 0x000eae0000000200 */
[----:B------:R-:W-:Y:S08]  /*3630*/  HMMA.16816.F32 R12, R8, R14, R96 ;  /* 0x0000000e080c723c */ /* 0x000ff00000001860 */
[C---:B-----5:R-:W-:Y:S08]  /*3640*/  HMMA.16816.F32 R8, R4.reuse, R20, R92 ;  /* 0x000000140408723c */ /* 0x060ff0000000185c */
[C---:B------:R-:W-:Y:S01]  /*3650*/  HMMA.16816.F32 R104, R4.reuse, R48, R32 ;  /* 0x000000300468723c */ /* 0x040fe20000001820 */
[----:B------:R-:W-:Y:S07]  /*3660*/  LDSM.16.M88.4 R32, [R230+0x6000] ;  /* 0x00600000e620783b */ /* 0x000fee0000000200 */
[C---:B------:R-:W-:Y:S01]  /*3670*/  HMMA.16816.F32 R96, R4.reuse, R50, R24 ;  /* 0x000000320460723c */ /* 0x040fe20000001818 */
[----:B------:R-:W3:Y:S04]  /*3680*/  LDSM.16.M88.4 R24, [R242+0x8000] ;  /* 0x00800000f218783b */ /* 0x000ee80000000200 */
[----:B------:R-:W-:Y:S03]  /*3690*/  LDSM.16.M88.4 R48, [R135+0x7000] ;  /* 0x007000008730783b */ /* 0x000fe60000000200 */
[----:B------:R-:W-:Y:S01]  /*36a0*/  HMMA.16816.F32 R64, R4, R22, R84 ;  /* 0x000000160440723c */ /* 0x000fe20000001854 */
[----:B------:R-:W-:Y:S07]  /*36b0*/  LDSM.16.M88.4 R20, [R241+0x8000] ;  /* 0x00800000f114783b */ /* 0x000fee0000000200 */
[----:B-1----:R-:W-:Y:S08]  /*36c0*/  HMMA.16816.F32 R8, R28, R88, R8 ;  /* 0x000000581c08723c */ /* 0x002ff00000001808 */
[C---:B------:R-:W-:Y:S01]  /*36d0*/  HMMA.16816.F32 R112, R4.reuse, R52, R40 ;  /* 0x000000340470723c */ /* 0x040fe20000001828 */
[----:B------:R-:W-:Y:S07]  /*36e0*/  LDSM.16.M88.4 R40, [R135+0x8000] ;  /* 0x008000008728783b */ /* 0x000fee0000000200 */
[C---:B------:R-:W-:Y:S01]  /*36f0*/  HMMA.16816.F32 R108, R4.reuse, R54, R36 ;  /* 0x00000036046c723c */ /* 0x040fe20000001824 */
[----:B------:R-:W1:Y:S07]  /*3700*/  LDSM.16.M88.4 R52, [R135+0x6800] ;  /* 0x006800008734783b */ /* 0x000e6e0000000200 */
[C---:B------:R-:W-:Y:S08]  /*3710*/  HMMA.16816.F32 R76, R4.reuse, R56, R76 ;  /* 0x00000038044c723c */ /* 0x040ff0000000184c */
[C---:B------:R-:W-:Y:S01]  /*3720*/  HMMA.16816.F32 R100, R4.reuse, R58, R44 ;  /* 0x0000003a0464723c */ /* 0x040fe2000000182c */
[----:B------:R-:W4:Y:S04]  /*3730*/  LDSM.16.M88.4 R56, [R229+-0x3000] ;  /* 0xffd00000e538783b */ /* 0x000f280000000200 */
[----:B------:R-:W-:Y:S03]  /*3740*/  LDSM.16.M88.4 R44, [R135+0x7800] ;  /* 0x00780000872c783b */ /* 0x000fe60000000200 */
[C---:B------:R-:W-:Y:S08]  /*3750*/  HMMA.16816.F32 R120, R4.reuse, R82, R12 ;  /* 0x000000520478723c */ /* 0x040ff0000000180c */
[C---:B--2---:R-:W-:Y:S08]  /*3760*/  HMMA.16816.F32 R92, R4.reuse, R72, R60 ;  /* 0x00000048045c723c */ /* 0x044ff0000000183c */
[C---:B------:R-:W-:Y:S01]  /*3770*/  HMMA.16816.F32 R84, R4.reuse, R74, R68 ;  /* 0x0000004a0454723c */ /* 0x040fe20000001844 */
[----:B------:R-:W-:Y:S04]  /*3780*/  LDSM.16.M88.4 R72, [R228+0x9000] ;  /* 0x00900000e448783b */ /* 0x000fe80000000200 */
[----:B------:R-:W-:Y:S03]  /*3790*/  LDSM.16.M88.4 R68, [R135+0x8800] ;  /* 0x008800008744783b */ /* 0x000fe60000000200 */
[----:B------:R-:W-:Y:S01]  /*37a0*/  HMMA.16816.F32 R124, R4, R80, R16 ;  /* 0x00000050047c723c */ /* 0x000fe20000001810 */
[----:B------:R-:W-:Y:S07]  /*37b0*/  LDSM.16.M88.4 R16, [R239+0xc000] ;  /* 0x00c00000ef10783b */ /* 0x000fee0000000200 */
[----:B------:R-:W-:Y:S01]  /*37c0*/  HMMA.16816.F32 R12, R28, R90, R64 ;  /* 0x0000005a1c0c723c */ /* 0x000fe20000001840 */
[----:B------:R-:W2:Y:S07]  /*37d0*/  LDSM.16.M88.4 R64, [R230+0x6800] ;  /* 0x00680000e640783b */ /* 0x000eae0000000200 */
[----:B---3--:R-:W-:Y:S08]  /*37e0*/  HMMA.16816.F32 R4, R24, R32, R8 ;  /* 0x000000201804723c */ /* 0x008ff00000001808 */
[----:B-1----:R-:W-:Y:S01]  /*37f0*/  HMMA.16816.F32 R36, R28, R52, R76 ;  /* 0x000000341c24723c */ /* 0x002fe2000000184c */
[----:B------:R-:W-:Y:S07]  /*3800*/  LDSM.16.M88.4 R76, [R230+0x7000] ;  /* 0x00700000e64c783b */ /* 0x000fee0000000200 */
[----:B------:R-:W-:Y:S01]  /*3810*/  HMMA.16816.F32 R8, R24, R34, R12 ;  /* 0x000000221808723c */ /* 0x000fe2000000180c */
[----:B------:R-:W1:Y:S07]  /*3820*/  LDSM.16.M88.4 R12, [R240+0xc000] ;  /* 0x00c00000f00c783b */ /* 0x000e6e0000000200 */
[----:B----4-:R-:W-:Y:S08]  /*3830*/  HMMA.16816.F32 R4, R20, R56, R4 ;  /* 0x000000381404723c */ /* 0x010ff00000001804 */
[----:B------:R-:W-:Y:S08]  /*3840*/  HMMA.16816.F32 R52, R28, R54, R100 ;  /* 0x000000361c34723c */ /* 0x000ff00000001864 */
[----:B--2---:R-:W-:Y:S08]  /*3850*/  HMMA.16816.F32 R36, R24, R64, R36 ;  /* 0x000000401824723c */ /* 0x004ff00000001824 */
[----:B------:R-:W-:Y:S08]  /*3860*/  HMMA.16816.F32 R80, R28, R50, R108 ;  /* 0x000000321c50723c */ /* 0x000ff0000000186c */
[----:B------:R-:W-:Y:S01]  /*3870*/  HMMA.16816.F32 R32, R20, R58, R8 ;  /* 0x0000003a1420723c */ /* 0x000fe20000001808 */
[----:B------:R-:W-:Y:S07]  /*3880*/  LDSM.16.M88.4 R8, [R242+0xc000] ;  /* 0x00c00000f208783b */ /* 0x000fee0000000200 */
[C---:B------:R-:W-:Y:S08]  /*3890*/  HMMA.16816.F32 R116, R28.reuse, R44, R104 ;  /* 0x0000002c1c74723c */ /* 0x040ff00000001868 */
[----:B------:R-:W-:Y:S01]  /*38a0*/  HMMA.16816.F32 R108, R28, R46, R96 ;  /* 0x0000002e1c6c723c */ /* 0x000fe20000001860 */
[----:B------:R-:W2:Y:S04]  /*38b0*/  LDSM.16.M88.4 R44, [R230+0x8000] ;  /* 0x00800000e62c783b */ /* 0x000ea80000000200 */
[----:B------:R-:W-:Y:S03]  /*38c0*/  LDSM.16.M88.4 R96, [R230+0x8800] ;  /* 0x00880000e660783b */ /* 0x000fe60000000200 */
[----:B------:R-:W-:Y:S08]  /*38d0*/  HMMA.16816.F32 R4, R16, R72, R4 ;  /* 0x000000481004723c */ /* 0x000ff00000001804 */
[C---:B------:R-:W-:Y:S01]  /*38e0*/  HMMA.16816.F32 R60, R28.reuse, R48, R112 ;  /* 0x000000301c3c723c */ /* 0x040fe20000001870 */
[----:B------:R-:W3:Y:S07]  /*38f0*/  LDSM.16.M88.4 R48, [R230+0x7800] ;  /* 0x00780000e630783b */ /* 0x000eee0000000200 */
[C---:B------:R-:W-:Y:S01]  /*3900*/  HMMA.16816.F32 R56, R28.reuse, R68, R124 ;  /* 0x000000441c38723c */ /* 0x040fe2000000187c */
[----:B------:R-:W4:Y:S07]  /*3910*/  LDSM.16.M88.4 R124, [R228+0x9800] ;  /* 0x00980000e47c783b */ /* 0x000f2e0000000200 */
[C---:B------:R-:W-:Y:S01]  /*3920*/  HMMA.16816.F32 R104, R28.reuse, R40, R92 ;  /* 0x000000281c68723c */ /* 0x040fe2000000185c */
[----:B------:R-:W-:Y:S07]  /*3930*/  LDSM.16.M88.4 R92, [R229+-0x1000] ;  /* 0xfff00000e55c783b */ /* 0x000fee0000000200 */
[----:B------:R-:W-:Y:S01]  /*3940*/  HMMA.16816.F32 R100, R28, R42, R84 ;  /* 0x0000002a1c64723c */ /* 0x000fe20000001854 */
[----:B------:R-:W-:Y:S07]  /*3950*/  LDSM.16.M88.4 R84, [R229+-0x1800] ;  /* 0xffe80000e554783b */ /* 0x000fee0000000200 */
[----:B------:R-:W-:Y:S08]  /*3960*/  HMMA.16816.F32 R36, R20, R136, R36 ;  /* 0x000000881424723c */ /* 0x000ff00000001824 */
[----:B------:R-:W-:Y:S01]  /*3970*/  HMMA.16816.F32 R40, R24, R66, R52 ;  /* 0x000000421828723c */ /* 0x000fe20000001834 */
[----:B------:R-:W5:Y:S07]  /*3980*/  LDSM.16.M88.4 R52, [R229+-0x2000] ;  /* 0xffe00000e534783b */ /* 0x000f6e0000000200 */
[----:B------:R-:W-:Y:S01]  /*3990*/  HMMA.16816.F32 R112, R28, R70, R120 ;  /* 0x000000461c70723c */ /* 0x000fe20000001878 */
[----:B------:R-:W3:Y:S07]  /*39a0*/  LDSM.16.M88.4 R120, [R229+-0x800] ;  /* 0xfff80000e578783b */ /* 0x000eee0000000200 */
[----:B------:R-:W-:Y:S08]  /*39b0*/  HMMA.16816.F32 R32, R16, R74, R32 ;  /* 0x0000004a1020723c */ /* 0x000ff00000001820 */
[----:B-1----:R-:W-:Y:S01]  /*39c0*/  HMMA.16816.F32 R28, R12, R144, R4 ;  /* 0x000000900c1c723c */ /* 0x002fe20000001804 */
[----:B------:R-:W1:Y:S07]  /*39d0*/  LDSM.16.M88.4 R4, [R241+0xc000] ;  /* 0x00c00000f104783b */ /* 0x000e6e0000000200 */
[C---:B------:R-:W-:Y:S08]  /*39e0*/  HMMA.16816.F32 R88, R24.reuse, R76, R60 ;  /* 0x0000004c1858723c */ /* 0x040ff0000000183c */
[C---:B------:R-:W-:Y:S01]  /*39f0*/  HMMA.16816.F32 R64, R24.reuse, R78, R80 ;  /* 0x0000004e1840723c */ /* 0x040fe20000001850 */
[----:B------:R-:W1:Y:S07]  /*3a00*/  LDSM.16.M88.4 R80, [R228+0xa000] ;  /* 0x00a00000e450783b */ /* 0x000e6e0000000200 */
[C---:B--2---:R-:W-:Y:S08]  /*3a10*/  HMMA.16816.F32 R68, R24.reuse, R44, R104 ;  /* 0x0000002c1844723c */ /* 0x044ff00000001868 */
[C---:B------:R-:W-:Y:S01]  /*3a20*/  HMMA.16816.F32 R60, R24.reuse, R46, R100 ;  /* 0x0000002e183c723c */ /* 0x040fe20000001864 */
[----:B------:R-:W-:Y:S07]  /*3a30*/  LDSM.16.M88.4 R100, [R228+0xa800] ;  /* 0x00a80000e464783b */ /* 0x000fee0000000200 */
[C---:B---3--:R-:W-:Y:S08]  /*3a40*/  HMMA.16816.F32 R72, R24.reuse, R48, R116 ;  /* 0x000000301848723c */ /* 0x048ff00000001874 */
[----:B------:R-:W-:Y:S08]  /*3a50*/  HMMA.16816.F32 R76, R24, R50, R108 ;  /* 0x00000032184c723c */ /* 0x000ff0000000186c */
[----:B----4-:R-:W-:Y:S08]  /*3a60*/  HMMA.16816.F32 R44, R16, R124, R36 ;  /* 0x0000007c102c723c */ /* 0x010ff00000001824 */
[----:B------:R-:W-:Y:S08]  /*3a70*/  HMMA.16816.F32 R48, R20, R138, R40 ;  /* 0x0000008a1430723c */ /* 0x000ff00000001828 */
[----:B------:R-:W-:Y:S08]  /*3a80*/  HMMA.16816.F32 R56, R24, R96, R56 ;  /* 0x000000601838723c */ /* 0x000ff00000001838 */
[----:B------:R-:W-:Y:S08]  /*3a90*/  HMMA.16816.F32 R40, R12, R146, R32 ;  /* 0x000000920c28723c */ /* 0x000ff00000001820 */
[----:B------:R-:W-:Y:S08]  /*3aa0*/  HMMA.16816.F32 R32, R8, R148, R28 ;  /* 0x000000940820723c */ /* 0x000ff0000000181c */
[----:B------:R-:W-:Y:S01]  /*3ab0*/  HMMA.16816.F32 R28, R24, R98, R112 ;  /* 0x00000062181c723c */ /* 0x000fe20000001870 */
[----:B------:R-:W2:Y:S07]  /*3ac0*/  LDSM.16.M88.4 R96, [R230+0x9800] ;  /* 0x00980000e660783b */ /* 0x000eae0000000200 */
[----:B-----5:R-:W-:Y:S08]  /*3ad0*/  HMMA.16816.F32 R24, R20, R52, R88 ;  /* 0x000000341418723c */ /* 0x020ff00000001858 */
[----:B------:R-:W-:Y:S08]  /*3ae0*/  HMMA.16816.F32 R44, R12, R128, R44 ;  /* 0x000000800c2c723c */ /* 0x000ff0000000182c */
[----:B------:R-:W-:Y:S08]  /*3af0*/  HMMA.16816.F32 R48, R16, R126, R48 ;  /* 0x0000007e1030723c */ /* 0x000ff00000001830 */
[C---:B------:R-:W-:Y:S01]  /*3b00*/  HMMA.16816.F32 R36, R20.reuse, R54, R64 ;  /* 0x000000361424723c */ /* 0x040fe20000001840 */
[----:B------:R-:W-:Y:S07]  /*3b10*/  LDSM.16.M88.4 R64, [R229+0x800] ;  /* 0x00080000e540783b */ /* 0x000fee0000000200 */
[C---:B------:R-:W-:Y:S08]  /*3b20*/  HMMA.16816.F32 R52, R20.reuse, R84, R72 ;  /* 0x000000541434723c */ /* 0x040ff00000001848 */
[C---:B------:R-:W-:Y:S08]  /*3b30*/  HMMA.16816.F32 R76, R20.reuse, R86, R76 ;  /* 0x00000056144c723c */ /* 0x040ff0000000184c */
[C---:B------:R-:W-:Y:S08]  /*3b40*/  HMMA.16816.F32 R88, R20.reuse, R120, R56 ;  /* 0x000000781458723c */ /* 0x040ff00000001838 */
[----:B------:R-:W-:Y:S01]  /*3b50*/  HMMA.16816.F32 R84, R20, R92, R68 ;  /* 0x0000005c1454723c */ /* 0x000fe20000001844 */
[----:B------:R-:W3:Y:S07]  /*3b60*/  LDSM.16.M88.4 R68, [R135+0xa000] ;  /* 0x00a000008744783b */ /* 0x000eee0000000200 */
[----:B-1----:R-:W-:Y:S08]  /*3b70*/  HMMA.16816.F32 R56, R4, R140, R32 ;  /* 0x0000008c0438723c */ /* 0x002ff00000001820 */
[----:B------:R-:W-:Y:S08]  /*3b80*/  HMMA.16816.F32 R32, R8, R150, R40 ;  /* 0x000000960820723c */ /* 0x000ff00000001828 */
[C---:B------:R-:W-:Y:S01]  /*3b90*/  HMMA.16816.F32 R92, R20.reuse, R94, R60 ;  /* 0x0000005e145c723c */ /* 0x040fe2000000183c */
[----:B------:R-:W-:Y:S07]  /*3ba0*/  LDSM.16.M88.4 R60, [R229+0x1000] ;  /* 0x00100000e53c783b */ /* 0x000fee0000000200 */
[----:B------:R-:W-:Y:S08]  /*3bb0*/  HMMA.16816.F32 R120, R20, R122, R28 ;  /* 0x0000007a1478723c */ /* 0x000ff0000000181c */
[----:B------:R-:W-:Y:S08]  /*3bc0*/  HMMA.16816.F32 R24, R16, R80, R24 ;  /* 0x000000501018723c */ /* 0x000ff00000001818 */
[----:B--2---:R-:W-:Y:S01]  /*3bd0*/  HMMA.16816.F32 R20, R8, R96, R44 ;  /* 0x000000600814723c */ /* 0x004fe2000000182c */
[----:B------:R-:W-:Y:S07]  /*3be0*/  LDSM.16.M88.4 R44, [R230+0xa000] ;  /* 0x00a00000e62c783b */ /* 0x000fee0000000200 */
[----:B------:R-:W-:Y:S01]  /*3bf0*/  HMMA.16816.F32 R28, R12, R130, R48 ;  /* 0x000000820c1c723c */ /* 0x000fe20000001830 */
[----:B------:R-:W-:Y:S01]  /*3c00*/  FMUL.FTZ R0, R56, c[0x0][0x320] ;  /* 0x0000c80038007a20 */ /* 0x000fe20000410000 */
[----:B------:R-:W1:Y:S06]  /*3c10*/  LDSM.16.M88.4 R48, [R228+0xb000] ;  /* 0x00b00000e430783b */ /* 0x000e6c0000000200 */
[----:B------:R-:W-:Y:S01]  /*3c20*/  HMMA.16816.F32 R32, R4, R142, R32 ;  /* 0x0000008e0420723c */ /* 0x000fe20000001820 */
[----:B------:R2:W4:Y:S07]  /*3c30*/  MUFU.TANH R105, R0 ;  /* 0x0000000000697308 */ /* 0x00052e0000002400 */
[----:B------:R-:W-:Y:S01]  /*3c40*/  HMMA.16816.F32 R36, R16, R82, R36 ;  /* 0x000000521024723c */ /* 0x000fe20000001824 */
[----:B--2---:R-:W-:-:S07]  /*3c50*/  FMUL.FTZ R0, R57, c[0x0][0x320] ;  /* 0x0000c80039007a20 */ /* 0x004fce0000410000 */
[----:B------:R-:W-:Y:S01]  /*3c60*/  HMMA.16816.F32 R72, R16, R100, R52 ;  /* 0x000000641048723c */ /* 0x000fe20000001834 */
[----:B------:R-:W2:Y:S01]  /*3c70*/  LDSM.16.M88.4 R52, [R135+0xa800] ;  /* 0x00a800008734783b */ /* 0x000ea20000000200 */
[----:B------:R5:W1:Y:S06]  /*3c80*/  MUFU.TANH R104, R0 ;  /* 0x0000000000687308 */ /* 0x000a6c0000002400 */
[----:B---3--:R-:W-:Y:S08]  /*3c90*/  HMMA.16816.F32 R24, R12, R68, R24 ;  /* 0x000000440c18723c */ /* 0x008ff00000001818 */
[----:B------:R-:W-:Y:S01]  /*3ca0*/  HMMA.16816.F32 R76, R16, R102, R76 ;  /* 0x00000066104c723c */ /* 0x000fe2000000184c */
[----:B-----5:R-:W-:-:S04]  /*3cb0*/  FMUL.FTZ R0, R58, c[0x0][0x320] ;  /* 0x0000c8003a007a20 */ /* 0x020fc80000410000 */
[----:B------:R3:W1:Y:S03]  /*3cc0*/  MUFU.TANH R103, R0 ;  /* 0x0000000000677308 */ /* 0x0006660000002400 */
[----:B------:R-:W-:Y:S08]  /*3cd0*/  HMMA.16816.F32 R40, R4, R64, R20 ;  /* 0x000000400428723c */ /* 0x000ff00000001814 */
[----:B------:R-:W-:Y:S01]  /*3ce0*/  HMMA.16816.F32 R20, R8, R98, R28 ;  /* 0x000000620814723c */ /* 0x000fe2000000181c */
[----:B---3--:R-:W-:-:S07]  /*3cf0*/  FMUL.FTZ R0, R59, c[0x0][0x320] ;  /* 0x0000c8003b007a20 */ /* 0x008fce0000410000 */
[----:B------:R-:W-:Y:S01]  /*3d00*/  HMMA.16816.F32 R36, R12, R70, R36 ;  /* 0x000000460c24723c */ /* 0x000fe20000001824 */
[----:B------:R-:W3:Y:S01]  /*3d10*/  LDSM.16.M88.4 R56, [R230+0xa800] ;  /* 0x00a80000e638783b */ /* 0x000ee20000000200 */
[----:B------:R5:W1:Y:S03]  /*3d20*/  MUFU.TANH R102, R0 ;  /* 0x0000000000667308 */ /* 0x000a660000002400 */
[----:B------:R-:W2:Y:S01]  /*3d30*/  LDSM.16.M88.4 R68, [R228+0xb800] ;  /* 0x00b80000e444783b */ /* 0x000ea20000000200 */
[----:B-----5:R-:W-:-:S04]  /*3d40*/  FMUL.FTZ R0, R32, c[0x0][0x320] ;  /* 0x0000c80020007a20 */ /* 0x020fc80000410000 */
[----:B------:R5:W1:Y:S06]  /*3d50*/  MUFU.TANH R100, R0 ;  /* 0x0000000000647308 */ /* 0x000a6c0000002400 */
[----:B------:R-:W-:Y:S01]  /*3d60*/  HMMA.16816.F32 R20, R4, R66, R20 ;  /* 0x000000420414723c */ /* 0x000fe20000001814 */
[----:B-----5:R-:W-:-:S04]  /*3d70*/  FMUL.FTZ R0, R33, c[0x0][0x320] ;  /* 0x0000c80021007a20 */ /* 0x020fc80000410000 */
[----:B------:R5:W2:Y:S03]  /*3d80*/  MUFU.TANH R98, R0 ;  /* 0x0000000000627308 */ /* 0x000aa60000002400 */
[----:B-1----:R-:W-:Y:S01]  /*3d90*/  HMMA.16816.F32 R80, R16, R48, R84 ;  /* 0x000000301050723c */ /* 0x002fe20000001854 */
[----:B-----5:R-:W-:-:S04]  /*3da0*/  FMUL.FTZ R0, R34, c[0x0][0x320] ;  /* 0x0000c80022007a20 */ /* 0x020fc80000410000 */
[----:B------:R1:W1:Y:S03]  /*3db0*/  MUFU.TANH R101, R0 ;  /* 0x0000000000657308 */ /* 0x0002660000002400 */
[----:B--2---:R-:W-:Y:S01]  /*3dc0*/  HMMA.16816.F32 R28, R12, R52, R72 ;  /* 0x000000340c1c723c */ /* 0x004fe20000001848 */
[----:B-1----:R-:W-:-:S07]  /*3dd0*/  FMUL.FTZ R0, R35, c[0x0][0x320] ;  /* 0x0000c80023007a20 */ /* 0x002fce0000410000 */
[----:B------:R-:W-:Y:S01]  /*3de0*/  HMMA.16816.F32 R32, R8, R44, R24 ;  /* 0x0000002c0820723c */ /* 0x000fe20000001818 */
[----:B------:R1:W2:Y:S02]  /*3df0*/  MUFU.TANH R99, R0 ;  /* 0x0000000000637308 */ /* 0x0002a40000002400 */
[----:B-1----:R-:W-:-:S06]  /*3e00*/  FMUL.FTZ R0, R40, c[0x0][0x320] ;  /* 0x0000c80028007a20 */ /* 0x002fcc0000410000 */
[----:B------:R1:W1:Y:S01]  /*3e10*/  MUFU.TANH R85, R0 ;  /* 0x0000000000557308 */ /* 0x0002620000002400 */
[----:B------:R-:W-:Y:S01]  /*3e20*/  HMMA.16816.F32 R24, R8, R46, R36 ;  /* 0x0000002e0818723c */ /* 0x000fe20000001824 */
[----:B------:R-:W5:Y:S01]  /*3e30*/  LDSM.16.M88.4 R44, [R135+0xb000] ;  /* 0x00b00000872c783b */ /* 0x000f620000000200 */
[----:B-1----:R-:W-:-:S05]  /*3e40*/  FMUL.FTZ R0, R41, c[0x0][0x320] ;  /* 0x0000c80029007a20 */ /* 0x002fca0000410000 */
[----:B------:R1:W1:Y:S01]  /*3e50*/  MUFU.TANH R84, R0 ;  /* 0x0000000000547308 */ /* 0x0002620000002400 */
[----:B------:R-:W-:Y:S01]  /*3e60*/  HMMA.16816.F32 R36, R12, R54, R76 ;  /* 0x000000360c24723c */ /* 0x000fe2000000184c */
[----:B------:R-:W2:Y:S01]  /*3e70*/  LDSM.16.M88.4 R52, [R229+0x1800] ;  /* 0x00180000e534783b */ /* 0x000ea20000000200 */
[----:B-1----:R-:W-:-:S05]  /*3e80*/  FMUL.FTZ R0, R42, c[0x0][0x320] ;  /* 0x0000c8002a007a20 */ /* 0x002fca0000410000 */
[----:B------:R1:W1:Y:S02]  /*3e90*/  MUFU.TANH R97, R0 ;  /* 0x0000000000617308 */ /* 0x0002640000002400 */
[----:B-1----:R-:W-:Y:S02]  /*3ea0*/  FMUL.FTZ R0, R43, c[0x0][0x320] ;  /* 0x0000c8002b007a20 */ /* 0x002fe40000410000 */
[----:B------:R-:W-:Y:S04]  /*3eb0*/  HMMA.16816.F32 R40, R4, R60, R32 ;  /* 0x0000003c0428723c */ /* 0x000fe80000001820 */
[----:B------:R1:W1:Y:S02]  /*3ec0*/  MUFU.TANH R96, R0 ;  /* 0x0000000000607308 */ /* 0x0002640000002400 */
[----:B-1----:R-:W-:-:S06]  /*3ed0*/  FMUL.FTZ R0, R20, c[0x0][0x320] ;  /* 0x0000c80014007a20 */ /* 0x002fcc0000410000 */
[----:B------:R1:W1:Y:S01]  /*3ee0*/  MUFU.TANH R75, R0 ;  /* 0x00000000004b7308 */ /* 0x0002620000002400 */
[----:B---3--:R-:W-:Y:S01]  /*3ef0*/  HMMA.16816.F32 R32, R8, R56, R28 ;  /* 0x000000380820723c */ /* 0x008fe2000000181c */
[----:B-1----:R-:W-:-:S06]  /*3f00*/  FMUL.FTZ R0, R21, c[0x0][0x320] ;  /* 0x0000c80015007a20 */ /* 0x002fcc0000410000 */
[----:B------:R1:W3:Y:S02]  /*3f10*/  MUFU.TANH R74, R0 ;  /* 0x00000000004a7308 */ /* 0x0002e40000002400 */
[----:B-1----:R-:W-:-:S06]  /*3f20*/  FMUL.FTZ R0, R22, c[0x0][0x320] ;  /* 0x0000c80016007a20 */ /* 0x002fcc0000410000 */
[----:B------:R1:W1:Y:S02]  /*3f30*/  MUFU.TANH R77, R0 ;  /* 0x00000000004d7308 */ /* 0x0002640000002400 */
[----:B-1----:R-:W-:Y:S02]  /*3f40*/  FMUL.FTZ R0, R23, c[0x0][0x320] ;  /* 0x0000c80017007a20 */ /* 0x002fe40000410000 */
[----:B------:R-:W-:Y:S01]  /*3f50*/  HMMA.16816.F32 R20, R4, R62, R24 ;  /* 0x0000003e0414723c */ /* 0x000fe20000001818 */
[----:B------:R-:W-:Y:S03]  /*3f60*/  LDSM.16.M88.4 R60, [R230+0xb000] ;  /* 0x00b00000e63c783b */ /* 0x000fe60000000200 */
[----:B------:R1:W1:Y:S04]  /*3f70*/  MUFU.TANH R76, R0 ;  /* 0x00000000004c7308 */ /* 0x0002680000002400 */
[----:B------:R-:W-:Y:S01]  /*3f80*/  HMMA.16816.F32 R24, R8, R58, R36 ;  /* 0x0000003a0818723c */ /* 0x000fe20000001824 */
[----:B------:R-:W2:Y:S01]  /*3f90*/  LDSM.16.M88.4 R56, [R135+0xb800] ;  /* 0x00b800008738783b */ /* 0x000ea20000000200 */
[----:B-1----:R-:W-:-:S04]  /*3fa0*/  FMUL.FTZ R0, R40, c[0x0][0x320] ;  /* 0x0000c80028007a20 */ /* 0x002fc80000410000 */
[----:B------:R1:W1:Y:S02]  /*3fb0*/  MUFU.TANH R73, R0 ;  /* 0x0000000000497308 */ /* 0x0002640000002400 */
[C---:B------:R-:W-:Y:S08]  /*3fc0*/  HMMA.16816.F32 R48, R16.reuse, R50, R92 ;  /* 0x000000321030723c */ /* 0x040ff0000000185c */
[----:B------:R-:W-:Y:S01]  /*3fd0*/  HMMA.16816.F32 R64, R16, R68, R88 ;  /* 0x000000441040723c */ /* 0x000fe20000001858 */
[----:B-1----:R-:W-:-:S04]  /*3fe0*/  FMUL.FTZ R0, R41, c[0x0][0x320] ;  /* 0x0000c80029007a20 */ /* 0x002fc80000410000 */
[----:B------:R1:W1:Y:S03]  /*3ff0*/  MUFU.TANH R72, R0 ;  /* 0x0000000000487308 */ /* 0x0002660000002400 */
[----:B-----5:R-:W-:Y:S08]  /*4000*/  HMMA.16816.F32 R28, R12, R44, R80 ;  /* 0x0000002c0c1c723c */ /* 0x020ff00000001850 */
[----:B------:R-:W-:Y:S01]  /*4010*/  HMMA.16816.F32 R16, R16, R70, R120 ;  /* 0x000000461010723c */ /* 0x000fe20000001878 */
[----:B-1----:R-:W-:-:S07]  /*4020*/  FMUL.FTZ R0, R42, c[0x0][0x320] ;  /* 0x0000c8002a007a20 */ /* 0x002fce0000410000 */
[----:B--2---:R-:W-:Y:S01]  /*4030*/  HMMA.16816.F32 R36, R4, R52, R32 ;  /* 0x000000340424723c */ /* 0x004fe20000001820 */
[----:B------:R1:W2:Y:S02]  /*4040*/  MUFU.TANH R81, R0 ;  /* 0x0000000000517308 */ /* 0x0002a40000002400 */
[----:B-1----:R-:W-:Y:S02]  /*4050*/  FMUL.FTZ R0, R43, c[0x0][0x320] ;  /* 0x0000c8002b007a20 */ /* 0x002fe40000410000 */
[----:B------:R-:W1:Y:S04]  /*4060*/  LDSM.16.M88.4 R40, [R230+0xb800] ;  /* 0x00b80000e628783b */ /* 0x000e680000000200 */
[----:B------:R5:W1:Y:S02]  /*4070*/  MUFU.TANH R80, R0 ;  /* 0x0000000000507308 */ /* 0x000a640000002400 */
[----:B-----5:R-:W-:-:S06]  /*4080*/  FMUL.FTZ R0, R20, c[0x0][0x320] ;  /* 0x0000c80014007a20 */ /* 0x020fcc0000410000 */
[----:B------:R5:W1:Y:S01]  /*4090*/  MUFU.TANH R69, R0 ;  /* 0x0000000000457308 */ /* 0x000a620000002400 */
[----:B------:R-:W-:Y:S06]  /*40a0*/  HMMA.16816.F32 R32, R12, R46, R48 ;  /* 0x0000002e0c20723c */ /* 0x000fec0000001830 */
[----:B------:R-:W-:Y:S01]  /*40b0*/  FMUL.FTZ R37, R37, c[0x0][0x320] ;  /* 0x0000c80025257a20 */ /* 0x000fe20000410000 */
[----:B------:R-:W1:Y:S01]  /*40c0*/  LDSM.16.M88.4 R44, [R229+0x2000] ;  /* 0x00200000e52c783b */ /* 0x000e620000000200 */
[----:B-----5:R-:W-:-:S04]  /*40d0*/  FMUL.FTZ R0, R21, c[0x0][0x320] ;  /* 0x0000c80015007a20 */ /* 0x020fc80000410000 */
[----:B------:R5:W1:Y:S01]  /*40e0*/  MUFU.TANH R68, R0 ;  /* 0x0000000000447308 */ /* 0x000a620000002400 */
[----:B------:R-:W-:Y:S02]  /*40f0*/  FMUL.FTZ R38, R38, c[0x0][0x320] ;  /* 0x0000c80026267a20 */ /* 0x000fe40000410000 */
[----:B------:R-:W-:Y:S01]  /*4100*/  FMUL.FTZ R39, R39, c[0x0][0x320] ;  /* 0x0000c80027277a20 */ /* 0x000fe20000410000 */
[----:B------:R-:W-:Y:S01]  /*4110*/  HMMA.16816.F32 R24, R4, R54, R24 ;  /* 0x000000360418723c */ /* 0x000fe20000001818 */
[----:B-----5:R-:W-:-:S04]  /*4120*/  FMUL.FTZ R0, R22, c[0x0][0x320] ;  /* 0x0000c80016007a20 */ /* 0x020fc80000410000 */
[----:B------:R5:W1:Y:S08]  /*4130*/  MUFU.TANH R83, R0 ;  /* 0x0000000000537308 */ /* 0x000a700000002400 */
[----:B------:R-:W1:Y:S01]  /*4140*/  MUFU.TANH R51, R37 ;  /* 0x0000002500337308 */ /* 0x000e620000002400 */
[----:B-----5:R-:W-:Y:S02]  /*4150*/  FMUL.FTZ R0, R23, c[0x0][0x320] ;  /* 0x0000c80017007a20 */ /* 0x020fe40000410000 */
[C---:B------:R-:W-:Y:S05]  /*4160*/  HMMA.16816.F32 R20, R12.reuse, R56, R64 ;  /* 0x000000380c14723c */ /* 0x040fea0000001840 */
[----:B------:R-:W1:Y:S03]  /*4170*/  MUFU.TANH R54, R38 ;  /* 0x0000002600367308 */ /* 0x000e660000002400 */
[----:B------:R-:W-:Y:S05]  /*4180*/  HMMA.16816.F32 R12, R12, R58, R16 ;  /* 0x0000003a0c0c723c */ /* 0x000fea0000001810 */
[----:B------:R5:W1:Y:S08]  /*4190*/  MUFU.TANH R82, R0 ;  /* 0x0000000000527308 */ /* 0x000a700000002400 */
[----:B------:R1:W1:Y:S01]  /*41a0*/  MUFU.TANH R53, R39 ;  /* 0x0000002700357308 */ /* 0x0002620000002400 */
[----:B-----5:R-:W-:-:S02]  /*41b0*/  FMUL.FTZ R0, R36, c[0x0][0x320] ;  /* 0x0000c80024007a20 */ /* 0x020fc40000410000 */
[----:B-1----:R-:W1:Y:S01]  /*41c0*/  LDSM.16.M88.4 R36, [R229+0x2800] ;  /* 0x00280000e524783b */ /* 0x002e620000000200 */
[C---:B------:R-:W-:Y:S08]  /*41d0*/  HMMA.16816.F32 R28, R8.reuse, R60, R28 ;  /* 0x0000003c081c723c */ /* 0x040ff0000000181c */
[C---:B------:R-:W-:Y:S08]  /*41e0*/  HMMA.16816.F32 R32, R8.reuse, R62, R32 ;  /* 0x0000003e0820723c */ /* 0x040ff00000001820 */
[----:B------:R-:W-:Y:S01]  /*41f0*/  HMMA.16816.F32 R16, R8, R40, R20 ;  /* 0x000000280810723c */ /* 0x000fe20000001814 */
[----:B------:R-:W-:Y:S01]  /*4200*/  FMUL.FTZ R24, R24, c[0x0][0x320] ;  /* 0x0000c80018187a20 */ /* 0x000fe20000410000 */
[----:B------:R5:W1:Y:S01]  /*4210*/  MUFU.TANH R52, R0 ;  /* 0x0000000000347308 */ /* 0x000a620000002400 */
[----:B------:R-:W-:Y:S01]  /*4220*/  FMUL.FTZ R25, R25, c[0x0][0x320] ;  /* 0x0000c80019197a20 */ /* 0x000fe20000410000 */
[----:B------:R-:W-:Y:S01]  /*4230*/  ISETP.GE.AND P0, PT, R168, 0x2, PT ;  /* 0x00000002a800780c */ /* 0x000fe20003f06270 */
[----:B------:R-:W-:Y:S01]  /*4240*/  FMUL.FTZ R26, R26, c[0x0][0x320] ;  /* 0x0000c8001a1a7a20 */ /* 0x000fe20000410000 */
[----:B------:R-:W-:-:S04]  /*4250*/  DEPBAR.LE SB0, 0x0 ;  /* 0x000080000000791a */ /* 0x000fc80000000000 */
[----:B------:R-:W-:Y:S08]  /*4260*/  HMMA.16816.F32 R8, R8, R42, R12 ;  /* 0x0000002a0808723c */ /* 0x000ff0000000180c */
[C---:B------:R-:W-:Y:S08]  /*4270*/  HMMA.16816.F32 R28, R4.reuse, R44, R28 ;  /* 0x0000002c041c723c */ /* 0x040ff0000000181c */
[C---:B------:R-:W-:Y:S08]  /*4280*/  HMMA.16816.F32 R20, R4.reuse, R46, R32 ;  /* 0x0000002e0414723c */ /* 0x040ff00000001820 */
[C---:B-1----:R-:W-:Y:S08]  /*4290*/  HMMA.16816.F32 R12, R4.reuse, R36, R16 ;  /* 0x00000024040c723c */ /* 0x042ff00000001810 */
[----:B------:R-:W-:Y:S01]  /*42a0*/  HMMA.16816.F32 R4, R4, R38, R8 ;  /* 0x000000260404723c */ /* 0x000fe20000001808 */
[----:B------:R-:W-:-:S02]  /*42b0*/  FMUL.FTZ R27, R27, c[0x0][0x320] ;  /* 0x0000c8001b1b7a20 */ /* 0x000fc40000410000 */
[----:B------:R-:W-:Y:S02]  /*42c0*/  FMUL.FTZ R28, R28, c[0x0][0x320] ;  /* 0x0000c8001c1c7a20 */ /* 0x000fe40000410000 */
[----:B------:R-:W-:Y:S02]  /*42d0*/  FMUL.FTZ R29, R29, c[0x0][0x320] ;  /* 0x0000c8001d1d7a20 */ /* 0x000fe40000410000 */
[----:B------:R-:W-:Y:S02]  /*42e0*/  FMUL.FTZ R30, R30, c[0x0][0x320] ;  /* 0x0000c8001e1e7a20 */ /* 0x000fe40000410000 */
[----:B-----5:R-:W-:Y:S02]  /*42f0*/  FMUL.FTZ R0, R31, c[0x0][0x320] ;  /* 0x0000c8001f007a20 */ /* 0x020fe40000410000 */
        /* <DEDUP_REMOVED lines=37> */
[----:B------:R-:W-:Y:S01]  /*4550*/  IMAD.MOV.U32 R246, RZ, RZ, RZ ;  /* 0x000000fffff67224 */ /* 0x000fe200078e00ff */
[----:B------:R-:W-:-:S04]  /*4560*/  IADD3 R2, R163, R154, R166 ;  /* 0x0000009aa3027210 */ /* 0x000fc80007ffe0a6 */
[----:B------:R-:W-:-:S05]  /*4570*/  IADD3 R2, R2, -0x60, RZ ;  /* 0xffffffa002027810 */ /* 0x000fca0007ffe0ff */
[----:B-1----:R-:W-:Y:S02]  /*4580*/  IMAD.MOV.U32 R0, RZ, RZ, R2 ;  /* 0x000000ffff007224 */ /* 0x002fe400078e0002 */
        /* <DEDUP_REMOVED lines=23> */
[----:B------:R1:W2:Y:S02]  /*4700*/  SHFL.IDX PT, R4, R22, RZ, 0x181f ;  /* 0x00181fff16047589 */ /* 0x0002a400000e0000 */
.L_x_1534:
[----:B------:R-:W-:Y:S05]  /*4710*/  BRA.DIV ~URZ, `(.L_x_1473) ;  /* 0x000113b27f007947 */ /* 0x000fea000b800000 */
[----:B------:R-:W3:Y:S01]  /*4720*/  SHFL.IDX PT, R3, R23, RZ, 0x181f ;  /* 0x00181fff17037589 */ /* 0x000ee200000e0000 */
[C---:B------:R-:W-:Y:S02]  /*4730*/  IADD3 R38, R245.reuse, 0x40, RZ ;  /* 0x00000040f5267810 */ /* 0x040fe40007ffe0ff */
[C---:B------:R-:W-:Y:S01]  /*4740*/  IADD3 R39, R245.reuse, 0x80, RZ ;  /* 0x00000080f5277810 */ /* 0x040fe20007ffe0ff */
[----:B------:R-:W4:Y:S01]  /*4750*/  SHFL.IDX PT, R0, R23, 0x1, 0x181f ;  /* 0x00381f0017007f89 */ /* 0x000f2200000e0000 */
[----:B------:R-:W-:-:S03]  /*4760*/  ISETP.GE.AND P3, PT, R245, c[0x0][0x1d4], PT ;  /* 0x00007500f5007a0c */ /* 0x000fc60003f66270 */
[----:B------:R-:W5:Y:S01]  /*4770*/  SHFL.IDX PT, R2, R22, 0x1, 0x181f ;  /* 0x00381f0016027f89 */ /* 0x000f6200000e0000 */
[----:B------:R-:W-:Y:S02]  /*4780*/  SEL R5, RZ, 0x10, P3 ;  /* 0x00000010ff057807 */ /* 0x000fe40001800000 */
[CC--:B---3--:R-:W-:Y:S02]  /*4790*/  IADD3 R20, P0, R3.reuse, R155.reuse, RZ ;  /* 0x0000009b03147210 */ /* 0x0c8fe40007f1e0ff */
[C---:B------:R-:W-:Y:S02]  /*47a0*/  IADD3 R18, P2, R3.reuse, R156, RZ ;  /* 0x0000009c03127210 */ /* 0x040fe40007f5e0ff */
[----:B------:R-:W-:Y:S01]  /*47b0*/  IADD3 R14, P1, R3, R158, RZ ;  /* 0x0000009e030e7210 */ /* 0x000fe20007f3e0ff */
[----:B--2---:R-:W-:Y:S01]  /*47c0*/  IMAD.X R21, R4, 0x1, R132, P0 ;  /* 0x0000000104157824 */ /* 0x004fe200000e0684 */
[----:B----4-:R-:W-:Y:S01]  /*47d0*/  IADD3 R12, P0, R0, R155, RZ ;  /* 0x0000009b000c7210 */ /* 0x010fe20007f1e0ff */
[--C-:B------:R-:W-:Y:S01]  /*47e0*/  IMAD.X R19, R4, 0x1, R133.reuse, P2 ;  /* 0x0000000104137824 */ /* 0x100fe200010e0685 */
[----:B------:R-:W-:Y:S01]  /*47f0*/  IADD3 R10, P2, R0, R156, RZ ;  /* 0x0000009c000a7210 */ /* 0x000fe20007f5e0ff */
[----:B------:R-:W-:Y:S01]  /*4800*/  IMAD.X R15, R4, 0x1, R152, P1 ;  /* 0x00000001040f7824 */ /* 0x000fe200008e0698 */
[----:B------:R-:W-:Y:S01]  /*4810*/  IADD3 R8, P1, R0, R157, RZ ;  /* 0x0000009d00087210 */ /* 0x000fe20007f3e0ff */
[----:B-----5:R-:W-:Y:S01]  /*4820*/  IMAD.X R13, R2, 0x1, R132, P0 ;  /* 0x00000001020d7824 */ /* 0x020fe200000e0684 */
[----:B------:R-:W-:Y:S01]  /*4830*/  IADD3 R6, P0, R0, R158, RZ ;  /* 0x0000009e00067210 */ /* 0x000fe20007f1e0ff */
[----:B------:R-:W-:Y:S01]  /*4840*/  IMAD.X R11, R2, 0x1, R133, P2 ;  /* 0x00000001020b7824 */ /* 0x000fe200010e0685 */
[----:B------:R-:W-:Y:S01]  /*4850*/  ISETP.GE.AND P2, PT, R38, c[0x0][0x1d4], PT ;  /* 0x0000750026007a0c */ /* 0x000fe20003f46270 */
[C---:B------:R-:W-:Y:S01]  /*4860*/  IMAD.X R9, R2.reuse, 0x1, R134, P1 ;  /* 0x0000000102097824 */ /* 0x040fe200008e0686 */
[----:B------:R-:W-:Y:S01]  /*4870*/  IADD3 R38, R245, 0xc0, RZ ;  /* 0x000000c0f5267810 */ /* 0x000fe20007ffe0ff */
[----:B------:R-:W-:Y:S01]  /*4880*/  IMAD.X R7, R2, 0x1, R152, P0 ;  /* 0x0000000102077824 */ /* 0x000fe200000e0698 */
[----:B------:R-:W-:Y:S01]  /*4890*/  ISETP.GE.AND P1, PT, R39, c[0x0][0x1d4], PT ;  /* 0x0000750027007a0c */ /* 0x000fe20003f26270 */
[----:B------:R2:W-:Y:S01]  /*48a0*/  LDGSTS.E.BYPASS.LTC128B.128 [R243+0xc100], [R20.64], !P3 ;  /* 0x0c10000014f37fae */ /* 0x0005e2000d901d46 */
[----:B------:R-:W-:-:S02]  /*48b0*/  ISETP.GE.AND P0, PT, R38, c[0x0][0x1d4], PT ;  /* 0x0000750026007a0c */ /* 0x000fc40003f06270 */
[----:B------:R-:W-:Y:S01]  /*48c0*/  IADD3 R16, P4, R3, R157, RZ ;  /* 0x0000009d03107210 */ /* 0x000fe20007f9e0ff */
[----:B------:R2:W3:Y:S04]  /*48d0*/  SHFL.IDX PT, R0, R23, 0x2, 0x181f ;  /* 0x00581f0017007f89 */ /* 0x0004e800000e0000 */
[----:B------:R-:W-:Y:S01]  /*48e0*/  IMAD.X R17, R4, 0x1, R134, P4 ;  /* 0x0000000104117824 */ /* 0x000fe200020e0686 */
[----:B------:R2:W-:Y:S04]  /*48f0*/  LDGSTS.E.BYPASS.LTC128B.128 [R243+0xf100], [R18.64], !P2 ;  /* 0x0f10000012f37fae */ /* 0x0005e8000d101d46 */
[----:B------:R2:W-:Y:S04]  /*4900*/  LDGSTS.E.BYPASS.LTC128B.128 [R243+0x12100], [R16.64], !P1 ;  /* 0x1210000010f37fae */ /* 0x0005e8000c901d46 */
[----:B------:R4:W-:Y:S04]  /*4910*/  LDGSTS.E.BYPASS.LTC128B.128 [R243+0x15100], [R14.64], !P0 ;  /* 0x151000000ef37fae */ /* 0x0009e8000c101d46 */
[----:B------:R5:W-:Y:S04]  /*4920*/  LDGSTS.E.BYPASS.LTC128B.128 [R243+0xd100], [R12.64], !P3 ;  /* 0x0d1000000cf37fae */ /* 0x000be8000d901d46 */
[----:B------:R2:W-:Y:S04]  /*4930*/  LDGSTS.E.BYPASS.LTC128B.128 [R243+0x10100], [R10.64], !P2 ;  /* 0x101000000af37fae */ /* 0x0005e8000d101d46 */
[----:B------:R2:W-:Y:S04]  /*4940*/  LDGSTS.E.BYPASS.LTC128B.128 [R243+0x13100], [R8.64], !P1 ;  /* 0x1310000008f37fae */ /* 0x0005e8000c901d46 */
[----:B------:R2:W1:Y:S04]  /*4950*/  SHFL.IDX PT, R4, R22, 0x2, 0x181f ;  /* 0x00581f0016047f89 */ /* 0x00046800000e0000 */
[----:B------:R2:W-:Y:S01]  /*4960*/  LDGSTS.E.BYPASS.LTC128B.128 [R243+0x16100], [R6.64], !P0 ;  /* 0x1610000006f37fae */ /* 0x0005e2000c101d46 */
[----:B----4-:R-:W-:-:S02]  /*4970*/  SEL R14, RZ, 0x10, P2 ;  /* 0x00000010ff0e7807 */ /* 0x010fc40001000000 */
[----:B-----5:R-:W-:Y:S02]  /*4980*/  SEL R13, RZ, 0x10, P1 ;  /* 0x00000010ff0d7807 */ /* 0x020fe40000800000 */
[----:B------:R-:W-:Y:S02]  /*4990*/  SEL R12, RZ, 0x10, P0 ;  /* 0x00000010ff0c7807 */ /* 0x000fe40000000000 */
.L_x_1535:
[----:B--23--:R-:W-:Y:S02]  /*49a0*/  IADD3 R10, -R5, 0x10, RZ ;  /* 0x00000010050a7810 */ /* 0x00cfe40007ffe1ff */
[----:B------:R-:W-:Y:S02]  /*49b0*/  IADD3 R2, -R14, 0x10, RZ ;  /* 0x000000100e027810 */ /* 0x000fe40007ffe1ff */
[----:B------:R-:W-:Y:S02]  /*49c0*/  LOP3.LUT R10, R10, 0xf, RZ, 0xc0, !PT ;  /* 0x0000000f0a0a7812 */ /* 0x000fe400078ec0ff */
[----:B------:R-:W-:Y:S02]  /*49d0*/  IADD3 R6, -R13, 0x10, RZ ;  /* 0x000000100d067810 */ /* 0x000fe40007ffe1ff */
[----:B------:R-:W-:-:S02]  /*49e0*/  IADD3 R10, P1, P0, R10, R0, R155 ;  /* 0x000000000a0a7210 */ /* 0x000fc4000783e09b */
[----:B------:R-:W-:Y:S02]  /*49f0*/  LOP3.LUT R2, R2, 0xf, RZ, 0xc0, !PT ;  /* 0x0000000f02027812 */ /* 0x000fe400078ec0ff */
[----:B------:R-:W-:Y:S02]  /*4a00*/  LOP3.LUT R6, R6, 0xf, RZ, 0xc0, !PT ;  /* 0x0000000f06067812 */ /* 0x000fe400078ec0ff */
[----:B------:R-:W-:Y:S02]  /*4a10*/  IADD3 R3, -R12, 0x10, RZ ;  /* 0x000000100c037810 */ /* 0x000fe40007ffe1ff */
[----:B-1----:R-:W-:Y:S02]  /*4a20*/  IADD3.X R11, RZ, R4, R132, P1, P0 ;  /* 0x00000004ff0b7210 */ /* 0x002fe40000fe0484 */
[-C--:B------:R-:W-:Y:S02]  /*4a30*/  IADD3 R8, P3, P2, R2, R0.reuse, R156 ;  /* 0x0000000002087210 */ /* 0x080fe40007a7e09c */
[----:B------:R-:W-:-:S02]  /*4a40*/  IADD3 R6, P1, P0, R6, R0, R157 ;  /* 0x0000000006067210 */ /* 0x000fc4000783e09d */
[----:B------:R-:W-:Y:S02]  /*4a50*/  LOP3.LUT R2, R3, 0xf, RZ, 0xc0, !PT ;  /* 0x0000000f03027812 */ /* 0x000fe400078ec0ff */
[----:B------:R-:W-:Y:S02]  /*4a60*/  IADD3.X R7, RZ, R4, R134, P1, P0 ;  /* 0x00000004ff077210 */ /* 0x000fe40000fe0486 */
[----:B------:R-:W-:Y:S02]  /*4a70*/  IADD3 R2, P1, P0, R2, R0, R158 ;  /* 0x0000000002027210 */ /* 0x000fe4000783e09e */
[----:B------:R-:W-:Y:S02]  /*4a80*/  IADD3.X R9, RZ, R4, R133, P3, P2 ;  /* 0x00000004ff097210 */ /* 0x000fe40001fe4485 */
[----:B------:R-:W-:Y:S02]  /*4a90*/  ISETP.NE.U32.AND P3, PT, R5, RZ, PT ;  /* 0x000000ff0500720c */ /* 0x000fe40003f65070 */
[----:B------:R-:W-:-:S02]  /*4aa0*/  ISETP.NE.U32.AND P2, PT, R14, RZ, PT ;  /* 0x000000ff0e00720c */ /* 0x000fc40003f45070 */
[----:B------:R-:W-:Y:S02]  /*4ab0*/  IADD3.X R3, RZ, R4, R152, P1, P0 ;  /* 0x00000004ff037210 */ /* 0x000fe40000fe0498 */
[----:B------:R-:W-:Y:S02]  /*4ac0*/  ISETP.NE.U32.AND P1, PT, R13, RZ, PT ;  /* 0x000000ff0d00720c */ /* 0x000fe40003f25070 */
[----:B------:R-:W-:-:S05]  /*4ad0*/  ISETP.NE.U32.AND P0, PT, R12, RZ, PT ;  /* 0x000000ff0c00720c */ /* 0x000fca0003f05070 */
[----:B------:R-:W-:Y:S01]  /*4ae0*/  @!PT LDS RZ, [RZ] ;  /* 0x00000000fffff984 */ /* 0x000fe20000000800 */
[----:B------:R-:W-:Y:S01]  /*4af0*/  @!PT LDS RZ, [RZ] ;  /* 0x00000000fffff984 */ /* 0x000fe20000000800 */
[----:B------:R-:W-:Y:S01]  /*4b00*/  @!PT LDS RZ, [RZ] ;  /* 0x00000000fffff984 */ /* 0x000fe20000000800 */
[----:B------:R1:W-:Y:S04]  /*4b10*/  LDGSTS.E.BYPASS.LTC128B.128.ZFILL [R243+0xe100], [R10.64], P3 ;  /* 0x0e1000000af37fae */ /* 0x0003e80009941d46 */
[----:B------:R1:W-:Y:S04]  /*4b20*/  LDGSTS.E.BYPASS.LTC128B.128.ZFILL [R243+0x11100], [R8.64], P2 ;  /* 0x1110000008f37fae */ /* 0x0003e80009141d46 */
[----:B------:R1:W-:Y:S04]  /*4b30*/  LDGSTS.E.BYPASS.LTC128B.128.ZFILL [R243+0x14100], [R6.64], P1 ;  /* 0x1410000006f37fae */ /* 0x0003e80008941d46 */
[----:B------:R1:W-:Y:S02]  /*4b40*/  LDGSTS.E.BYPASS.LTC128B.128.ZFILL [R243+0x17100], [R2.64], P0 ;  /* 0x1710000002f37fae */ /* 0x0003e40008141d46 */
.L_x_1471:
[----:B--234-:R-:W-:Y:S05]  /*4b50*/  BSYNC B0 ;  /* 0x0000000000007941 */ /* 0x01cfea0003800000 */
.L_x_1470:
[----:B-1----:R-:W2:Y:S01]  /*4b60*/  LDL R3, [R1+0x40] ;  /* 0x0000400001037983 */ /* 0x002ea20000100800 */
[----:B------:R-:W-:-:S03]  /*4b70*/  IMAD.MOV.U32 R4, RZ, RZ, c[0x0][0x2c4] ;  /* 0x0000b100ff047624 */ /* 0x000fc600078e00ff */
[----:B------:R-:W2:Y:S04]  /*4b80*/  LDL R0, [R1+0x4c] ;  /* 0x00004c0001007983 */ /* 0x000ea80000100800 */
[----:B------:R-:W3:Y:S01]  /*4b90*/  LDL R2, [R1+0x50] ;  /* 0x0000500001027983 */ /* 0x000ee20000100800 */
[----:B------:R-:W-:-:S03]  /*4ba0*/  ISETP.NE.AND P0, PT, R4, 0x1, PT ;  /* 0x000000010400780c */ /* 0x000fc60003f05270 */
[----:B------:R-:W0:Y:S01]  /*4bb0*/  LDGDEPBAR ;  /* 0x00000000000079af */ /* 0x000e220000000000 */
[----:B--2---:R-:W-:-:S09]  /*4bc0*/  IMAD.IADD R4, R0, 0x1, R3 ;  /* 0x0000000100047824 */ /* 0x004fd200078e0203 */
[----:B------:R-:W-:Y:S01]  /*4bd0*/  @P0 IMAD.HI.U32 R0, R4, c[0x0][0x2c8], RZ ;  /* 0x0000b20004000a27 */ /* 0x000fe200078e00ff */
[----:B---3--:R-:W-:-:S03]  /*4be0*/  IADD3 R5, -R2, 0x1, R153 ;  /* 0x0000000102057810 */ /* 0x008fc60007ffe199 */
[----:B------:R-:W-:Y:S01]  /*4bf0*/  IMAD.IADD R6, R153, 0x1, -R2 ;  /* 0x0000000199067824 */ /* 0x000fe200078e0a02 */
[----:B------:R-:W-:Y:S02]  /*4c00*/  @P0 SHF.R.U32.HI R4, RZ, c[0x0][0x2cc], R0 ;  /* 0x0000b300ff040a19 */ /* 0x000fe40000011600 */
[----:B------:R-:W-:Y:S01]  /*4c10*/  IADD3 R5, R5, -c[0x0][0x168], RZ ;  /* 0x80005a0005057a10 */ /* 0x000fe20007ffe0ff */
[----:B------:R-:W-:Y:S05]  /*4c20*/  BRA.DIV ~URZ, `(.L_x_1474) ;  /* 0x000114027f007947 */ /* 0x000fea000b800000 */
[----:B------:R1:W2:Y:S02]  /*4c30*/  SHFL.IDX PT, R0, R4, RZ, 0x1c1f ;  /* 0x001c1fff04007589 */ /* 0x0002a400000e0000 */
.L_x_1536:
[----:B--2---:R-:W-:-:S05]  /*4c40*/  IMAD.IADD R0, R5, 0x1, R0 ;  /* 0x0000000105007824 */ /* 0x004fca00078e0200 */
[----:B------:R-:W-:-:S04]  /*4c50*/  IMNMX R0, R6, R0, PT ;  /* 0x0000000006007217 */ /* 0x000fc80003800200 */
[C---:B------:R-:W-:Y:S02]  /*4c60*/  ISETP.GT.AND P0, PT, R0.reuse, RZ, PT ;  /* 0x000000ff0000720c */ /* 0x040fe40003f04270 */
[C---:B------:R-:W-:Y:S02]  /*4c70*/  ISETP.GT.AND P1, PT, R0.reuse, 0x1, PT ;  /* 0x000000010000780c */ /* 0x040fe40003f24270 */
[----:B------:R-:W-:Y:S02]  /*4c80*/  FSEL R8, R105, -INF , P0 ;  /* 0xff80000069087808 */ /* 0x000fe40000000000 */
[C---:B------:R-:W-:Y:S02]  /*4c90*/  ISETP.GT.AND P4, PT, R0.reuse, 0x9, PT ;  /* 0x000000090000780c */ /* 0x040fe40003f84270 */
[----:B------:R-:W-:Y:S02]  /*4ca0*/  ISETP.GT.AND P0, PT, R0, 0x10, PT ;  /* 0x000000100000780c */ /* 0x000fe40003f04270 */
[----:B------:R-:W-:-:S02]  /*4cb0*/  FSEL R9, R104, -INF , P1 ;  /* 0xff80000068097808 */ /* 0x000fc40000800000 */
[----:B------:R-:W-:Y:S02]  /*4cc0*/  FSEL R17, R98, -INF , P4 ;  /* 0xff80000062117808 */ /* 0x000fe40002000000 */
[----:B------:R-:W-:Y:S02]  /*4cd0*/  FSEL R18, R85, -INF , P0 ;  /* 0xff80000055127808 */ /* 0x000fe40000000000 */
[C---:B------:R-:W-:Y:S02]  /*4ce0*/  ISETP.GT.AND P2, PT, R0.reuse, 0x8, PT ;  /* 0x000000080000780c */ /* 0x040fe40003f44270 */
        /* <DEDUP_REMOVED lines=38> */
[----:B------:R-:W-:Y:S01]  /*4f50*/  FSEL R237, R24, -INF , P0 ;  /* 0xff80000018ed7808 */ /* 0x000fe20000000000 */
[----:B------:R-:W-:Y:S05]  /*4f60*/  BRA.DIV ~URZ, `(.L_x_1475) ;  /* 0x000111327f007947 */ /* 0x000fea000b800000 */
[----:B-1----:R-:W1:Y:S01]  /*4f70*/  SHFL.IDX PT, R4, R4, 0x1, 0x1c1f ;  /* 0x003c1f0004047f89 */ /* 0x002e6200000e0000 */
[----:B------:R-:W-:-:S04]  /*4f80*/  FMNMX.FTZ R0, R8, R9, !PT ;  /* 0x0000000908007209 */ /* 0x000fc80007810000 */
[----:B------:R-:W-:-:S04]  /*4f90*/  FMNMX.FTZ R0, R16, R0, !PT ;  /* 0x0000000010007209 */ /* 0x000fc80007810000 */
[----:B------:R-:W-:-:S04]  /*4fa0*/  FMNMX.FTZ R0, R17, R0, !PT ;  /* 0x0000000011007209 */ /* 0x000fc80007810000 */
[----:B------:R-:W-:-:S04]  /*4fb0*/  FMNMX.FTZ R0, R18, R0, !PT ;  /* 0x0000000012007209 */ /* 0x000fc80007810000 */
[----:B------:R-:W-:-:S04]  /*4fc0*/  FMNMX.FTZ R0, R19, R0, !PT ;  /* 0x0000000013007209 */ /* 0x000fc80007810000 */
[----:B------:R-:W-:Y:S01]  /*4fd0*/  FMNMX.FTZ R0, R20, R0, !PT ;  /* 0x0000000014007209 */ /* 0x000fe20007810000 */
[----:B-1----:R-:W-:-:S03]  /*4fe0*/  IMAD.IADD R5, R5, 0x1, R4 ;  /* 0x0000000105057824 */ /* 0x002fc600078e0204 */
        /* <DEDUP_REMOVED lines=42> */
[C---:B------:R-:W-:Y:S02]  /*5290*/  ISETP.GT.AND P0, PT, R5.reuse, 0x31, PT ;  /* 0x000000310500780c */ /* 0x040fe40003f04270 */
        /* <DEDUP_REMOVED lines=43> */
[----:B------:R-:W-:Y:S02]  /*5550*/  FSEL R248, R30, -INF , P0 ;  /* 0xff8000001ef87808 */ /* 0x000fe40000000000 */
[----:B------:R-:W-:Y:S01]  /*5560*/  FMNMX.FTZ R2, R249, R2, !PT ;  /* 0x00000002f9027209 */ /* 0x000fe20007810000 */
[----:B------:R-:W1:Y:S03]  /*5570*/  SHFL.BFLY PT, R3, R0, 0x2, 0x1f ;  /* 0x0c401f0000037f89 */ /* 0x000e6600000e0000 */
[----:B------:R-:W-:-:S05]  /*5580*/  FMNMX.FTZ R2, R248, R2, !PT ;  /* 0x00000002f8027209 */ /* 0x000fca0007810000 */
[----:B------:R-:W2:Y:S01]  /*5590*/  SHFL.BFLY PT, R4, R2, 0x2, 0x1f ;  /* 0x0c401f0002047f89 */ /* 0x000ea200000e0000 */
[----:B-1----:R-:W-:-:S05]  /*55a0*/  FMNMX.FTZ R0, R3, R0, !PT ;  /* 0x0000000003007209 */ /* 0x002fca0007810000 */
[----:B------:R-:W1:Y:S01]  /*55b0*/  SHFL.BFLY PT, R132, R0, 0x1, 0x1f ;  /* 0x0c201f0000847f89 */ /* 0x000e6200000e0000 */
[----:B--2---:R-:W-:-:S05]  /*55c0*/  FMNMX.FTZ R4, R2, R4, !PT ;  /* 0x0000000402047209 */ /* 0x004fca0007810000 */
[----:B------:R2:W3:Y:S01]  /*55d0*/  SHFL.BFLY PT, R12, R4, 0x1, 0x1f ;  /* 0x0c201f00040c7f89 */ /* 0x0004e200000e0000 */
[----:B-1----:R-:W-:-:S05]  /*55e0*/  FMNMX.FTZ R132, R0, R132, !PT ;  /* 0x0000008400847209 */ /* 0x002fca0007810000 */
.L_x_1537:
[C---:B------:R-:W-:Y:S01]  /*55f0*/  FMUL.FTZ R0, R132.reuse, c[0x0][0x2d0] ;  /* 0x0000b40084007a20 */ /* 0x040fe20000410000 */
[----:B------:R-:W-:Y:S01]  /*5600*/  FSETP.NEU.FTZ.AND P0, PT, R132, -INF , PT ;  /* 0xff8000008400780b */ /* 0x000fe20003f1d000 */
[----:B------:R-:W-:Y:S01]  /*5610*/  WARPSYNC 0xffffffff ;  /* 0xffffffff00007948 */ /* 0x000fe20003800000 */
[----:B---3--:R-:W-:Y:S01]  /*5620*/  FMNMX.FTZ R12, R12, R4, !PT ;  /* 0x000000040c0c7209 */ /* 0x008fe20007810000 */
[----:B------:R-:W-:Y:S01]  /*5630*/  LDSM.16.MT88.4 R36, [R232] ;  /* 0x00000000e824783b */ /* 0x000fe20000004200 */
[----:B------:R-:W-:Y:S02]  /*5640*/  FSEL R0, R0, RZ, P0 ;  /* 0x000000ff00007208 */ /* 0x000fe40000000000 */
[----:B------:R-:W-:Y:S01]  /*5650*/  FSETP.NEU.FTZ.AND P0, PT, R12, -INF , PT ;  /* 0xff8000000c00780b */ /* 0x000fe20003f1d000 */
[----:B------:R-:W-:Y:S02]  /*5660*/  LDSM.16.MT88.4 R32, [R231+0x800] ;  /* 0x00080000e720783b */ /* 0x000fe40000004200 */
[----:B------:R-:W-:-:S02]  /*5670*/  FFMA.FTZ R2, R8, c[0x0][0x2d0], -R0 ;  /* 0x0000b40008027a23 */ /* 0x000fc40000010800 */
[--C-:B------:R-:W-:Y:S01]  /*5680*/  FFMA.FTZ R3, R20, c[0x0][0x2d0], -R0.reuse ;  /* 0x0000b40014037a23 */ /* 0x100fe20000010800 */
[----:B------:R-:W-:Y:S01]  /*5690*/  LDSM.16.MT88.4 R40, [R232+0x800] ;  /* 0x00080000e828783b */ /* 0x000fe20000004200 */
[----:B------:R1:W-:Y:S03]  /*56a0*/  MUFU.EX2 R103, R2 ;  /* 0x0000000200677308 */ /* 0x0003e60000000800 */
[----:B------:R-:W-:Y:S04]  /*56b0*/  LDSM.16.MT88.4 R60, [R231+0x3000] ;  /* 0x00300000e73c783b */ /* 0x000fe80000004200 */
[----:B------:R-:W-:Y:S01]  /*56c0*/  LDSM.16.MT88.4 R52, [R233] ;  /* 0x00000000e934783b */ /* 0x000fe20000004200 */
[----:B------:R3:W-:Y:S03]  /*56d0*/  MUFU.EX2 R5, R3 ;  /* 0x0000000300057308 */ /* 0x0007e60000000800 */
[----:B------:R-:W-:Y:S04]  /*56e0*/  LDSM.16.MT88.4 R64, [R232+0x3000] ;  /* 0x00300000e840783b */ /* 0x000fe80000004200 */
[----:B------:R-:W-:Y:S01]  /*56f0*/  LDSM.16.MT88.4 R56, [R234+0x800] ;  /* 0x00080000ea38783b */ /* 0x000fe20000004200 */
[----:B-1----:R-:W-:-:S03]  /*5700*/  FFMA.FTZ R2, R9, c[0x0][0x2d0], -R0 ;  /* 0x0000b40009027a23 */ /* 0x002fc60000010800 */
[----:B------:R-:W-:Y:S01]  /*5710*/  LDSM.16.MT88.4 R44, [R233+0x800] ;  /* 0x00080000e92c783b */ /* 0x000fe20000004200 */
[----:B------:R1:W4:Y:S03]  /*5720*/  MUFU.EX2 R97, R2 ;  /* 0x0000000200617308 */ /* 0x0003260000000800 */
[----:B------:R-:W-:Y:S01]  /*5730*/  LDSM.16.MT88.4 R72, [R232+0x3800] ;  /* 0x00380000e848783b */ /* 0x000fe20000004200 */
[----:B---3--:R-:W-:-:S03]  /*5740*/  FFMA.FTZ R3, R21, c[0x0][0x2d0], -R0 ;  /* 0x0000b40015037a23 */ /* 0x008fc60000010800 */
[----:B------:R-:W3:Y:S01]  /*5750*/  LDSM.16.MT88.4 R20, [R231] ;  /* 0x00000000e714783b */ /* 0x000ee20000004200 */
[----:B------:R-:W-:Y:S03]  /*5760*/  MUFU.EX2 R102, R3 ;  /* 0x0000000300667308 */ /* 0x000fe60000000800 */
[----:B------:R-:W-:Y:S04]  /*5770*/  LDSM.16.MT88.4 R76, [R231+0x6000] ;  /* 0x00600000e74c783b */ /* 0x000fe80000004200 */
[----:B------:R-:W-:Y:S01]  /*5780*/  LDSM.16.MT88.4 R68, [R233+0x3000] ;  /* 0x00300000e944783b */ /* 0x000fe20000004200 */
[----:B-1----:R-:W-:Y:S01]  /*5790*/  FFMA.FTZ R2, R16, c[0x0][0x2d0], -R0 ;  /* 0x0000b40010027a23 */ /* 0x002fe20000010800 */
[----:B----4-:R-:W-:-:S03]  /*57a0*/  F2FP.PACK_AB R8, R97, R103 ;  /* 0x000000676108723e */ /* 0x010fc600000000ff */
[----:B------:R1:W-:Y:S02]  /*57b0*/  MUFU.EX2 R94, R2 ;  /* 0x00000002005e7308 */ /* 0x0003e40000000800 */
[----:B-1----:R-:W-:-:S06]  /*57c0*/  FFMA.FTZ R2, R17, c[0x0][0x2d0], -R0 ;  /* 0x0000b40011027a23 */ /* 0x002fcc0000010800 */
[----:B------:R1:W-:Y:S02]  /*57d0*/  MUFU.EX2 R98, R2 ;  /* 0x0000000200627308 */ /* 0x0003e40000000800 */
[----:B-1----:R-:W-:-:S06]  /*57e0*/  FFMA.FTZ R2, R18, c[0x0][0x2d0], -R0 ;  /* 0x0000b40012027a23 */ /* 0x002fcc0000010800 */
[----:B------:R1:W-:Y:S02]  /*57f0*/  MUFU.EX2 R92, R2 ;  /* 0x00000002005c7308 */ /* 0x0003e40000000800 */
[----:B-1----:R-:W-:-:S06]  /*5800*/  FFMA.FTZ R2, R19, c[0x0][0x2d0], -R0 ;  /* 0x0000b40013027a23 */ /* 0x002fcc0000010800 */
[----:B------:R1:W4:Y:S02]  /*5810*/  MUFU.EX2 R25, R2 ;  /* 0x0000000200197308 */ /* 0x0003240000000800 */
[----:B-1----:R-:W-:-:S05]  /*5820*/  FMUL.FTZ R2, R12, c[0x0][0x2d0] ;  /* 0x0000b4000c027a20 */ /* 0x002fca0000410000 */
[----:B------:R-:W-:-:S05]  /*5830*/  FSEL R2, R2, RZ, P0 ;  /* 0x000000ff02027208 */ /* 0x000fca0000000000 */
[----:B------:R-:W-:-:S04]  /*5840*/  FFMA.FTZ R3, R6, c[0x0][0x2d0], -R2 ;  /* 0x0000b40006037a23 */ /* 0x000fc80000010802 */
[----:B------:R1:W-:Y:S02]  /*5850*/  MUFU.EX2 R104, R3 ;  /* 0x0000000300687308 */ /* 0x0003e40000000800 */
[----:B-1----:R-:W-:-:S06]  /*5860*/  FFMA.FTZ R3, R7, c[0x0][0x2d0], -R2 ;  /* 0x0000b40007037a23 */ /* 0x002fcc0000010802 */
[----:B------:R1:W5:Y:S02]  /*5870*/  MUFU.EX2 R93, R3 ;  /* 0x00000003005d7308 */ /* 0x0003640000000800 */
[----:B-1----:R-:W-:Y:S01]  /*5880*/  FFMA.FTZ R3, R14, c[0x0][0x2d0], -R2 ;  /* 0x0000b4000e037a23 */ /* 0x002fe20000010802 */
[----:B----4-:R-:W-:Y:S02]  /*5890*/  MOV R14, R25 ;  /* 0x00000019000e7202 */ /* 0x010fe40000000f00 */
[----:B-----5:R-:W-:-:S03]  /*58a0*/  F2FP.PACK_AB R9, R93, R104 ;  /* 0x000000685d09723e */ /* 0x020fc600000000ff */
[----:B------:R1:W-:Y:S01]  /*58b0*/  MUFU.EX2 R101, R3 ;  /* 0x0000000300657308 */ /* 0x0003e20000000800 */
[----:B--2---:R-:W-:Y:S01]  /*58c0*/  F2FP.PACK_AB R4, R14, R92 ;  /* 0x0000005c0e04723e */ /* 0x004fe200000000ff */
[----:B-1----:R-:W-:-:S06]  /*58d0*/  FFMA.FTZ R3, R13, c[0x0][0x2d0], -R2 ;  /* 0x0000b4000d037a23 */ /* 0x002fcc0000010802 */
[----:B------:R1:W2:Y:S02]  /*58e0*/  MUFU.EX2 R99, R3 ;  /* 0x0000000300637308 */ /* 0x0002a40000000800 */
[----:B-1----:R-:W-:Y:S01]  /*58f0*/  FFMA.FTZ R3, R11, c[0x0][0x2d0], -R2 ;  /* 0x0000b4000b037a23 */ /* 0x002fe20000010802 */
[----:B--2---:R-:W-:-:S05]  /*5900*/  F2FP.PACK_AB R11, R99, R101 ;  /* 0x00000065630b723e */ /* 0x004fca00000000ff */
[----:B------:R1:W-:Y:S02]  /*5910*/  MUFU.EX2 R13, R3 ;  /* 0x00000003000d7308 */ /* 0x0003e40000000800 */
[----:B-1----:R-:W-:Y:S01]  /*5920*/  FFMA.FTZ R3, R10, c[0x0][0x2d0], -R2 ;  /* 0x0000b4000a037a23 */ /* 0x002fe20000010802 */
[----:B------:R-:W-:-:S05]  /*5930*/  F2FP.PACK_AB R10, R98, R94 ;  /* 0x0000005e620a723e */ /* 0x000fca00000000ff */
[----:B------:R1:W2:Y:S02]  /*5940*/  MUFU.EX2 R100, R3 ;  /* 0x0000000300647308 */ /* 0x0002a40000000800 */
[C---:B---3--:R-:W-:Y:S08]  /*5950*/  HMMA.16816.F32 R16, R8.reuse, R20, RZ ;  /* 0x000000140810723c */ /* 0x048ff000000018ff */
[----:B------:R-:W-:Y:S01]  /*5960*/  HMMA.16816.F32 R28, R8, R22, RZ ;  /* 0x00000016081c723c */ /* 0x000fe200000018ff */
[----:B-1----:R-:W-:Y:S01]  /*5970*/  FFMA.FTZ R3, R15, c[0x0][0x2d0], -R2 ;  /* 0x0000b4000f037a23 */ /* 0x002fe20000010802 */
[----:B------:R-:W-:-:S02]  /*5980*/  MOV R15, R5 ;  /* 0x00000005000f7202 */ /* 0x000fc40000000f00 */
[----:B--2---:R-:W-:Y:S01]  /*5990*/  F2FP.PACK_AB R5, R100, R13 ;  /* 0x0000000d6405723e */ /* 0x004fe200000000ff */
[----:B------:R1:W-:Y:S03]  /*59a0*/  MUFU.EX2 R95, R3 ;  /* 0x00000003005f7308 */ /* 0x0003e60000000800 */
[----:B------:R-:W-:Y:S01]  /*59b0*/  HMMA.16816.F32 R20, R8, R36, RZ ;  /* 0x000000240814723c */ /* 0x000fe200000018ff */
[----:B------:R-:W-:Y:S01]  /*59c0*/  F2FP.PACK_AB R6, R102, R15 ;  /* 0x0000000f6606723e */ /* 0x000fe200000000ff */
[----:B-1----:R-:W-:Y:S02]  /*59d0*/  FFMA.FTZ R3, R24, c[0x0][0x2d0], -R2 ;  /* 0x0000b40018037a23 */ /* 0x002fe40000010802 */
[----:B------:R-:W1:Y:S02]  /*59e0*/  LDSM.16.MT88.4 R24, [R234] ;  /* 0x00000000ea18783b */ /* 0x000e640000004200 */
[----:B------:R-:W2:Y:S02]  /*59f0*/  MUFU.EX2 R96, R3 ;  /* 0x0000000300607308 */ /* 0x000ea40000000800 */
[----:B--2---:R-:W-:Y:S01]  /*5a00*/  F2FP.PACK_AB R7, R96, R95 ;  /* 0x0000005f6007723e */ /* 0x004fe200000000ff */
[----:B------:R-:W-:-:S06]  /*5a10*/  FFMA.FTZ R3, R87, c[0x0][0x2d0], -R0 ;  /* 0x0000b40057037a23 */ /* 0x000fcc0000010800 */
[----:B------:R-:W-:Y:S08]  /*5a20*/  HMMA.16816.F32 R88, R4, R32, R16 ;  /* 0x000000200458723c */ /* 0x000ff00000001810 */
[----:B------:R-:W-:Y:S08]  /*5a30*/  HMMA.16816.F32 R16, R8, R38, RZ ;  /* 0x000000260810723c */ /* 0x000ff000000018ff */
[----:B------:R-:W-:Y:S08]  /*5a40*/  HMMA.16816.F32 R212, R4, R40, R20 ;  /* 0x0000002804d4723c */ /* 0x000ff00000001814 */
[C---:B-1----:R-:W-:Y:S08]  /*5a50*/  HMMA.16816.F32 R48, R8.reuse, R24, RZ ;  /* 0x000000180830723c */ /* 0x042ff000000018ff */
[C---:B------:R-:W-:Y:S08]  /*5a60*/  HMMA.16816.F32 R36, R8.reuse, R26, RZ ;  /* 0x0000001a0824723c */ /* 0x040ff000000018ff */
[C---:B------:R-:W-:Y:S08]  /*5a70*/  HMMA.16816.F32 R24, R8.reuse, R60, RZ ;  /* 0x0000003c0818723c */ /* 0x040ff000000018ff */
[----:B------:R-:W-:Y:S01]  /*5a80*/  HMMA.16816.F32 R20, R8, R62, RZ ;  /* 0x0000003e0814723c */ /* 0x000fe200000018ff */
[----:B------:R-:W1:Y:S07]  /*5a90*/  LDSM.16.MT88.4 R60, [R234+0x3000] ;  /* 0x00300000ea3c783b */ /* 0x000e6e0000004200 */
[C---:B------:R-:W-:Y:S08]  /*5aa0*/  HMMA.16816.F32 R208, R4.reuse, R34, R28 ;  /* 0x0000002204d0723c */ /* 0x040ff0000000181c */
[----:B------:R-:W-:Y:S01]  /*5ab0*/  HMMA.16816.F32 R204, R4, R42, R16 ;  /* 0x0000002a04cc723c */ /* 0x000fe20000001810 */
[----:B------:R-:W2:Y:S07]  /*5ac0*/  LDSM.16.MT88.4 R40, [R231+0x3800] ;  /* 0x00380000e728783b */ /* 0x000eae0000004200 */
[C---:B------:R-:W-:Y:S08]  /*5ad0*/  HMMA.16816.F32 R32, R8.reuse, R52, RZ ;  /* 0x000000340820723c */ /* 0x040ff000000018ff */
[C---:B------:R-:W-:Y:S01]  /*5ae0*/  HMMA.16816.F32 R28, R8.reuse, R54, RZ ;  /* 0x00000036081c723c */ /* 0x040fe200000018ff */
[----:B------:R-:W3:Y:S07]  /*5af0*/  LDSM.16.MT88.4 R52, [R234+0x3800] ;  /* 0x00380000ea34783b */ /* 0x000eee0000004200 */
[----:B------:R-:W-:Y:S08]  /*5b00*/  HMMA.16816.F32 R16, R8, R64, RZ ;  /* 0x000000400810723c */ /* 0x000ff000000018ff */
[C---:B------:R-:W-:Y:S08]  /*5b10*/  HMMA.16816.F32 R184, R4.reuse, R58, R36 ;  /* 0x0000003a04b8723c */ /* 0x040ff00000001824 */
[C---:B------:R-:W-:Y:S08]  /*5b20*/  HMMA.16816.F32 R196, R4.reuse, R44, R32 ;  /* 0x0000002c04c4723c */ /* 0x040ff00000001820 */
[C---:B------:R-:W-:Y:S01]  /*5b30*/  HMMA.16816.F32 R180, R4.reuse, R46, R28 ;  /* 0x0000002e04b4723c */ /* 0x040fe2000000181c */
[----:B------:R-:W4:Y:S07]  /*5b40*/  LDSM.16.MT88.4 R44, [R231+0x6800] ;  /* 0x00680000e72c783b */ /* 0x000f2e0000004200 */
[----:B------:R-:W-:Y:S01]  /*5b50*/  HMMA.16816.F32 R200, R4, R56, R48 ;  /* 0x0000003804c8723c */ /* 0x000fe20000001830 */
[----:B------:R-:W5:Y:S04]  /*5b60*/  LDSM.16.MT88.4 R56, [R232+0x6000] ;  /* 0x00600000e838783b */ /* 0x000f680000004200 */
[----:B------:R-:W3:Y:S03]  /*5b70*/  LDSM.16.MT88.4 R48, [R233+0x3800] ;  /* 0x00380000e930783b */ /* 0x000ee60000004200 */
[C---:B-1----:R-:W-:Y:S08]  /*5b80*/  HMMA.16816.F32 R36, R8.reuse, R60, RZ ;  /* 0x0000003c0824723c */ /* 0x042ff000000018ff */
[----:B------:R-:W-:Y:S01]  /*5b90*/  HMMA.16816.F32 R32, R8, R62, RZ ;  /* 0x0000003e0820723c */ /* 0x000fe200000018ff */
[----:B------:R-:W-:Y:S07]  /*5ba0*/  LDSM.16.MT88.4 R60, [R233+0x6000] ;  /* 0x00600000e93c783b */ /* 0x000fee0000004200 */
[C---:B--2---:R-:W-:Y:S08]  /*5bb0*/  HMMA.16816.F32 R176, R4.reuse, R42, R20 ;  /* 0x0000002a04b0723c */ /* 0x044ff00000001814 */
[C---:B------:R-:W-:Y:S08]  /*5bc0*/  HMMA.16816.F32 R188, R4.reuse, R72, R16 ;  /* 0x0000004804bc723c */ /* 0x040ff00000001810 */
[----:B------:R-:W-:Y:S08]  /*5bd0*/  HMMA.16816.F32 R192, R4, R40, R24 ;  /* 0x0000002804c0723c */ /* 0x000ff00000001818 */
[C---:B------:R-:W-:Y:S07]  /*5be0*/  HMMA.16816.F32 R20, R8.reuse, R76, RZ ;  /* 0x0000004c0814723c */ /* 0x040fee00000018ff */
[----:B------:R-:W-:Y:S01]  /*5bf0*/  MOV R77, R98 ;  /* 0x00000062004d7202 */ /* 0x000fe20000000f00 */
[C---:B------:R-:W-:Y:S08]  /*5c00*/  HMMA.16816.F32 R16, R8.reuse, R78, RZ ;  /* 0x0000004e0810723c */ /* 0x040ff000000018ff */
[----:B------:R-:W-:Y:S01]  /*5c10*/  HMMA.16816.F32 R40, R8, R66, RZ ;  /* 0x000000420828723c */ /* 0x000fe200000018ff */
[----:B------:R-:W-:Y:S07]  /*5c20*/  LDSM.16.MT88.4 R64, [R234+0x6000] ;  /* 0x00600000ea40783b */ /* 0x000fee0000004200 */
[C---:B---3--:R-:W-:Y:S01]  /*5c30*/  HMMA.16816.F32 R172, R4.reuse, R52, R36 ;  /* 0x0000003404ac723c */ /* 0x048fe20000001824 */
[----:B------:R-:W-:Y:S07]  /*5c40*/  LDSM.16.MT88.4 R36, [R234+0x6800] ;  /* 0x00680000ea24783b */ /* 0x000fee0000004200 */
[C---:B------:R-:W-:Y:S01]  /*5c50*/  HMMA.16816.F32 R156, R4.reuse, R54, R32 ;  /* 0x00000036049c723c */ /* 0x040fe20000001820 */
[----:B------:R-:W1:Y:S07]  /*5c60*/  LDSM.16.MT88.4 R52, [R232+0x6800] ;  /* 0x00680000e834783b */ /* 0x000e6e0000004200 */
[C---:B----4-:R-:W-:Y:S08]  /*5c70*/  HMMA.16816.F32 R164, R4.reuse, R44, R20 ;  /* 0x0000002c04a4723c */ /* 0x050ff00000001814 */
[----:B------:R-:W-:Y:S01]  /*5c80*/  HMMA.16816.F32 R144, R4, R46, R16 ;  /* 0x0000002e0490723c */ /* 0x000fe20000001810 */
[----:B------:R-:W-:Y:S07]  /*5c90*/  LDSM.16.MT88.4 R44, [R233+0x6800] ;  /* 0x00680000e92c783b */ /* 0x000fee0000004200 */
[----:B------:R-:W-:Y:S07]  /*5ca0*/  HMMA.16816.F32 R28, R8, R68, RZ ;  /* 0x00000044081c723c */ /* 0x000fee00000018ff */
[----:B------:R-:W-:Y:S01]  /*5cb0*/  MOV R69, R104 ;  /* 0x0000006800457202 */ /* 0x000fe20000000f00 */
[----:B------:R-:W-:Y:S01]  /*5cc0*/  HMMA.16816.F32 R160, R4, R74, R40 ;  /* 0x0000004a04a0723c */ /* 0x000fe20000001828 */
[----:B------:R-:W2:Y:S01]  /*5cd0*/  LDSM.16.MT88.4 R40, [R231+0x9000] ;  /* 0x00900000e728783b */ /* 0x000ea20000004200 */
[----:B------:R-:W-:-:S05]  /*5ce0*/  IMAD.MOV.U32 R68, RZ, RZ, R103 ;  /* 0x000000ffff447224 */ /* 0x000fca00078e0067 */
[----:B------:R-:W-:Y:S01]  /*5cf0*/  IMAD.MOV.U32 R75, RZ, RZ, R99 ;  /* 0x000000ffff4b7224 */ /* 0x000fe200078e0063 */
[C---:B-----5:R-:W-:Y:S07]  /*5d00*/  HMMA.16816.F32 R20, R8.reuse, R56, RZ ;  /* 0x000000380814723c */ /* 0x060fee00000018ff */
[----:B------:R-:W-:Y:S01]  /*5d10*/  IMAD.MOV.U32 R57, RZ, RZ, R95 ;  /* 0x000000ffff397224 */ /* 0x000fe200078e005f */
[----:B------:R-:W-:Y:S01]  /*5d20*/  HMMA.16816.F32 R16, R8, R58, RZ ;  /* 0x0000003a0810723c */ /* 0x000fe200000018ff */
[----:B------:R-:W-:-:S06]  /*5d30*/  MOV R56, R94 ;  /* 0x0000005e00387202 */ /* 0x000fcc0000000f00 */
[----:B------:R-:W-:Y:S01]  /*5d40*/  MOV R58, R100 ;  /* 0x00000064003a7202 */ /* 0x000fe20000000f00 */
[----:B------:R-:W-:Y:S01]  /*5d50*/  HMMA.16816.F32 R24, R8, R70, RZ ;  /* 0x000000460818723c */ /* 0x000fe200000018ff */
[----:B------:R-:W-:-:S06]  /*5d60*/  MOV R59, R93 ;  /* 0x0000005d003b7202 */ /* 0x000fcc0000000f00 */
[----:B------:R-:W-:Y:S01]  /*5d70*/  MOV R71, R102 ;  /* 0x0000006600477202 */ /* 0x000fe20000000f00 */
[----:B------:R-:W-:Y:S01]  /*5d80*/  HMMA.16816.F32 R168, R4, R48, R28 ;  /* 0x0000003004a8723c */ /* 0x000fe2000000181c */
[----:B------:R-:W-:-:S07]  /*5d90*/  MOV R70, R101 ;  /* 0x0000006500467202 */ /* 0x000fce0000000f00 */
[C---:B-1----:R-:W-:Y:S08]  /*5da0*/  HMMA.16816.F32 R100, R4.reuse, R52, R20 ;  /* 0x000000340464723c */ /* 0x042ff00000001814 */
[C---:B------:R-:W-:Y:S01]  /*5db0*/  HMMA.16816.F32 R104, R4.reuse, R54, R16 ;  /* 0x000000360468723c */ /* 0x040fe20000001810 */
[----:B------:R-:W1:Y:S07]  /*5dc0*/  LDSM.16.MT88.4 R52, [R231+0x9800] ;  /* 0x00980000e734783b */ /* 0x000e6e0000004200 */
[----:B------:R-:W-:Y:S01]  /*5dd0*/  HMMA.16816.F32 R148, R4, R50, R24 ;  /* 0x000000320494723c */ /* 0x000fe20000001818 */
[----:B------:R-:W3:Y:S07]  /*5de0*/  LDSM.16.MT88.4 R48, [R232+0x9000] ;  /* 0x00900000e830783b */ /* 0x000eee0000004200 */
[C---:B------:R-:W-:Y:S01]  /*5df0*/  HMMA.16816.F32 R28, R8.reuse, R66, RZ ;  /* 0x00000042081c723c */ /* 0x040fe200000018ff */
[----:B------:R4:W-:Y:S06]  /*5e00*/  MUFU.EX2 R67, R3 ;  /* 0x0000000300437308 */ /* 0x0009ec0000000800 */
[----:B------:R-:W-:Y:S01]  /*5e10*/  MOV R66, R96 ;  /* 0x0000006000427202 */ /* 0x000fe20000000f00 */
[C---:B--2---:R-:W-:Y:S08]  /*5e20*/  HMMA.16816.F32 R16, R8.reuse, R40, RZ ;  /* 0x000000280810723c */ /* 0x044ff000000018ff */
[----:B------:R-:W-:Y:S01]  /*5e30*/  HMMA.16816.F32 R32, R8, R64, RZ ;  /* 0x000000400820723c */ /* 0x000fe200000018ff */
[----:B----4-:R-:W-:-:S04]  /*5e40*/  FFMA.FTZ R3, R86, c[0x0][0x2d0], -R0 ;  /* 0x0000b40056037a23 */ /* 0x010fc80000010800 */
[----:B------:R2:W4:Y:S02]  /*5e50*/  MUFU.EX2 R79, R3 ;  /* 0x00000003004f7308 */ /* 0x0005240000000800 */
[----:B------:R-:W-:Y:S01]  /*5e60*/  MOV R64, R97 ;  /* 0x0000006100407202 */ /* 0x000fe20000000f00 */
[C---:B------:R-:W-:Y:S01]  /*5e70*/  HMMA.16816.F32 R112, R4.reuse, R38, R28 ;  /* 0x000000260470723c */ /* 0x040fe2000000181c */
[----:B------:R-:W5:Y:S07]  /*5e80*/  LDSM.16.MT88.4 R28, [R232+0x9800] ;  /* 0x00980000e81c783b */ /* 0x000f6e0000004200 */
[----:B-1----:R-:W-:Y:S01]  /*5e90*/  HMMA.16816.F32 R136, R4, R52, R16 ;  /* 0x000000340488723c */ /* 0x002fe20000001810 */
[----:B--2---:R-:W-:-:S07]  /*5ea0*/  FFMA.FTZ R3, R85, c[0x0][0x2d0], -R0 ;  /* 0x0000b40055037a23 */ /* 0x004fce0000010800 */
[C---:B---3--:R-:W-:Y:S01]  /*5eb0*/  HMMA.16816.F32 R16, R8.reuse, R50, RZ ;  /* 0x000000320810723c */ /* 0x048fe200000018ff */
[----:B------:R1:W-:Y:S07]  /*5ec0*/  MUFU.EX2 R76, R3 ;  /* 0x00000003004c7308 */ /* 0x0003ee0000000800 */
[C---:B------:R-:W-:Y:S07]  /*5ed0*/  HMMA.16816.F32 R24, R8.reuse, R60, RZ ;  /* 0x0000003c0818723c */ /* 0x040fee00000018ff */
[----:B------:R-:W-:Y:S01]  /*5ee0*/  MOV R61, R92 ;  /* 0x0000005c003d7202 */ /* 0x000fe20000000f00 */
[----:B------:R-:W-:Y:S01]  /*5ef0*/  HMMA.16816.F32 R20, R8, R62, RZ ;  /* 0x0000003e0814723c */ /* 0x000fe200000018ff */
[----:B-1----:R-:W-:-:S04]  /*5f00*/  FFMA.FTZ R3, R84, c[0x0][0x2d0], -R0 ;  /* 0x0000b40054037a23 */ /* 0x002fc80000010800 */
[----:B------:R1:W2:Y:S03]  /*5f10*/  MUFU.EX2 R73, R3 ;  /* 0x0000000300497308 */ /* 0x0002a60000000800 */
[C---:B------:R-:W-:Y:S01]  /*5f20*/  HMMA.16816.F32 R152, R4.reuse, R36, R32 ;  /* 0x000000240498723c */ /* 0x040fe20000001820 */
[----:B------:R-:W3:Y:S07]  /*5f30*/  LDSM.16.MT88.4 R32, [R234+0x9000] ;  /* 0x00900000ea20783b */ /* 0x000eee0000004200 */
[----:B-----5:R-:W-:Y:S01]  /*5f40*/  HMMA.16816.F32 R120, R4, R30, R16 ;  /* 0x0000001e0478723c */ /* 0x020fe20000001810 */
[----:B------:R-:W5:Y:S01]  /*5f50*/  LDSM.16.MT88.4 R16, [R233+0x9000] ;  /* 0x00900000e910783b */ /* 0x000f620000004200 */
[----:B-1----:R-:W-:-:S06]  /*5f60*/  FFMA.FTZ R3, R81, c[0x0][0x2d0], -R2 ;  /* 0x0000b40051037a23 */ /* 0x002fcc0000010802 */
[C---:B------:R-:W-:Y:S01]  /*5f70*/  HMMA.16816.F32 R140, R4.reuse, R44, R24 ;  /* 0x0000002c048c723c */ /* 0x040fe20000001818 */
[----:B------:R1:W-:Y:S07]  /*5f80*/  MUFU.EX2 R65, R3 ;  /* 0x0000000300417308 */ /* 0x0003ee0000000800 */
[----:B------:R-:W-:Y:S08]  /*5f90*/  HMMA.16816.F32 R116, R4, R46, R20 ;  /* 0x0000002e0474723c */ /* 0x000ff00000001814 */
[----:B------:R-:W-:Y:S01]  /*5fa0*/  HMMA.16816.F32 R24, R8, R42, RZ ;  /* 0x0000002a0818723c */ /* 0x000fe200000018ff */
[----:B-1----:R-:W-:-:S04]  /*5fb0*/  FFMA.FTZ R3, R80, c[0x0][0x2d0], -R2 ;  /* 0x0000b40050037a23 */ /* 0x002fc80000010802 */
[----:B------:R1:W1:Y:S03]  /*5fc0*/  MUFU.EX2 R78, R3 ;  /* 0x00000003004e7308 */ /* 0x0002660000000800 */
[----:B------:R-:W-:Y:S01]  /*5fd0*/  HMMA.16816.F32 R20, R8, R48, RZ ;  /* 0x000000300814723c */ /* 0x000fe200000018ff */
[--C-:B-1----:R-:W-:Y:S11]  /*5fe0*/  FFMA.FTZ R3, R83, c[0x0][0x2d0], -R2.reuse ;  /* 0x0000b40053037a23 */ /* 0x102ff60000010802 */
[----:B------:R-:W-:Y:S04]  /*5ff0*/  @!UPT UIADD3 URZ, URZ, URZ, URZ ;  /* 0x0000003f3f3ff290 */ /* 0x000fe8000fffe03f */
[C---:B------:R-:W-:Y:S01]  /*6000*/  HMMA.16816.F32 R128, R4.reuse, R54, R24 ;  /* 0x000000360480723c */ /* 0x040fe20000001818 */
[----:B------:R1:W-:Y:S07]  /*6010*/  MUFU.EX2 R74, R3 ;  /* 0x00000003004a7308 */ /* 0x0003ee0000000800 */
[----:B------:R-:W-:Y:S01]  /*6020*/  HMMA.16816.F32 R124, R4, R28, R20 ;  /* 0x0000001c047c723c */ /* 0x000fe20000001814 */
[----:B------:R-:W2:Y:S07]  /*6030*/  LDSM.16.MT88.4 R28, [R234+0x9800] ;  /* 0x00980000ea1c783b */ /* 0x000eae0000004200 */
[----:B---3--:R-:W-:Y:S01]  /*6040*/  HMMA.16816.F32 R24, R8, R32, RZ ;  /* 0x000000200818723c */ /* 0x008fe200000018ff */
[----:B-1----:R-:W-:-:S04]  /*6050*/  FFMA.FTZ R3, R82, c[0x0][0x2d0], -R2 ;  /* 0x0000b40052037a23 */ /* 0x002fc80000010802 */
[----:B------:R1:W3:Y:S03]  /*6060*/  MUFU.EX2 R72, R3 ;  /* 0x0000000300487308 */ /* 0x0002e60000000800 */
[C---:B------:R-:W-:Y:S08]  /*6070*/  HMMA.16816.F32 R20, R8.reuse, R34, RZ ;  /* 0x000000220814723c */ /* 0x040ff000000018ff */
[----:B-----5:R-:W-:Y:S01]  /*6080*/  HMMA.16816.F32 R32, R8, R16, RZ ;  /* 0x000000100820723c */ /* 0x020fe200000018ff */
[----:B-1----:R-:W-:-:S07]  /*6090*/  FFMA.FTZ R3, R221, c[0x0][0x2d0], -R0 ;  /* 0x0000b400dd037a23 */ /* 0x002fce0000010800 */
[----:B------:R-:W-:Y:S01]  /*60a0*/  HMMA.16816.F32 R8, R8, R18, RZ ;  /* 0x000000120808723c */ /* 0x000fe200000018ff */
[----:B------:R-:W1:Y:S07]  /*60b0*/  LDSM.16.MT88.4 R16, [R233+0x9800] ;  /* 0x00980000e910783b */ /* 0x000e6e0000004200 */
[C---:B--2---:R-:W-:Y:S08]  /*60c0*/  HMMA.16816.F32 R108, R4.reuse, R28, R24 ;  /* 0x0000001c046c723c */ /* 0x044ff00000001818 */
[C---:B------:R-:W-:Y:S08]  /*60d0*/  HMMA.16816.F32 R96, R4.reuse, R30, R20 ;  /* 0x0000001e0460723c */ /* 0x040ff00000001814 */
[C---:B-1----:R-:W-:Y:S08]  /*60e0*/  HMMA.16816.F32 R92, R4.reuse, R16, R32 ;  /* 0x00000010045c723c */ /* 0x042ff00000001820 */
[----:B------:R-:W-:Y:S01]  /*60f0*/  HMMA.16816.F32 R16, R4, R18, R8 ;  /* 0x000000120410723c */ /* 0x000fe20000001808 */
[----:B------:R-:W1:Y:S06]  /*6100*/  LDSM.16.MT88.4 R8, [R231+0x1000] ;  /* 0x00100000e708783b */ /* 0x000e6c0000004200 */
[----:B----4-:R-:W-:-:S02]  /*6110*/  F2FP.PACK_AB R4, R79, R67 ;  /* 0x000000434f04723e */ /* 0x010fc400000000ff */
[----:B------:R-:W-:Y:S02]  /*6120*/  F2FP.PACK_AB R6, R73, R76 ;  /* 0x0000004c4906723e */ /* 0x000fe400000000ff */
[----:B------:R-:W-:Y:S02]  /*6130*/  F2FP.PACK_AB R5, R78, R65 ;  /* 0x000000414e05723e */ /* 0x000fe400000000ff */
[----:B---3--:R-:W-:-:S07]  /*6140*/  F2FP.PACK_AB R7, R72, R74 ;  /* 0x0000004a4807723e */ /* 0x008fce00000000ff */
[C---:B-1----:R-:W-:Y:S08]  /*6150*/  HMMA.16816.F32 R88, R4.reuse, R8, R88 ;  /* 0x000000080458723c */ /* 0x042ff00000001858 */
[C---:B------:R-:W-:Y:S01]  /*6160*/  HMMA.16816.F32 R52, R4.reuse, R10, R208 ;  /* 0x0000000a0434723c */ /* 0x040fe200000018d0 */
[----:B------:R-:W1:Y:S07]  /*6170*/  LDSM.16.MT88.4 R8, [R232+0x1000] ;  /* 0x00100000e808783b */ /* 0x000e6e0000004200 */
[C---:B-1----:R-:W-:Y:S07]  /*6180*/  HMMA.16816.F32 R84, R4.reuse, R8, R212 ;  /* 0x000000080454723c */ /* 0x042fee00000018d4 */
[----:B------:R-:W-:Y:S01]  /*6190*/  MOV R212, R71 ;  /* 0x0000004700d47202 */ /* 0x000fe20000000f00 */
[----:B------:R-:W-:Y:S01]  /*61a0*/  HMMA.16816.F32 R48, R4, R10, R204 ;  /* 0x0000000a0430723c */ /* 0x000fe200000018cc */
[----:B------:R-:W1:Y:S01]  /*61b0*/  LDSM.16.MT88.4 R8, [R234+0x1000] ;  /* 0x00100000ea08783b */ /* 0x000e620000004200 */
[----:B------:R-:W-:Y:S01]  /*61c0*/  IMAD.MOV.U32 R213, RZ, RZ, R68 ;  /* 0x000000ffffd57224 */ /* 0x000fe200078e0044 */
[----:B------:R-:W-:-:S02]  /*61d0*/  MOV R214, R64 ;  /* 0x0000004000d67202 */ /* 0x000fc40000000f00 */
[----:B------:R-:W-:Y:S02]  /*61e0*/  MOV R215, R56 ;  /* 0x0000003800d77202 */ /* 0x000fe40000000f00 */
[----:B------:R-:W-:Y:S01]  /*61f0*/  MOV R206, R66 ;  /* 0x0000004200ce7202 */ /* 0x000fe20000000f00 */
[----:B------:R-:W-:Y:S01]  /*6200*/  IMAD.MOV.U32 R204, RZ, RZ, R65 ;  /* 0x000000ffffcc7224 */ /* 0x000fe200078e0041 */
[----:B------:R-:W-:Y:S01]  /*6210*/  MOV R205, R67 ;  /* 0x0000004300cd7202 */ /* 0x000fe20000000f00 */
[----:B------:R-:W-:Y:S01]  /*6220*/  IMAD.MOV.U32 R207, RZ, RZ, R61 ;  /* 0x000000ffffcf7224 */ /* 0x000fe200078e003d */
[C---:B-1----:R-:W-:Y:S08]  /*6230*/  HMMA.16816.F32 R80, R4.reuse, R8, R200 ;  /* 0x000000080450723c */ /* 0x042ff000000018c8 */
[----:B------:R-:W-:Y:S01]  /*6240*/  HMMA.16816.F32 R44, R4, R10, R184 ;  /* 0x0000000a042c723c */ /* 0x000fe200000018b8 */
[----:B------:R-:W1:Y:S06]  /*6250*/  LDSM.16.MT88.4 R8, [R233+0x1000] ;  /* 0x00100000e908783b */ /* 0x000e6c0000004200 */
[----:B------:R-:W-:Y:S01]  /*6260*/  MOV R187, R79 ;  /* 0x0000004f00bb7202 */ /* 0x000fe20000000f00 */
[----:B------:R-:W-:Y:S01]  /*6270*/  IMAD.MOV.U32 R184, RZ, RZ, R77 ;  /* 0x000000ffffb87224 */ /* 0x000fe200078e004d */
[----:B------:R-:W-:-:S02]  /*6280*/  MOV R186, R78 ;  /* 0x0000004e00ba7202 */ /* 0x000fc40000000f00 */
[----:B------:R-:W-:Y:S02]  /*6290*/  MOV R185, R76 ;  /* 0x0000004c00b97202 */ /* 0x000fe40000000f00 */
[C---:B-1----:R-:W-:Y:S07]  /*62a0*/  HMMA.16816.F32 R76, R4.reuse, R8, R196 ;  /* 0x00000008044c723c */ /* 0x042fee00000018c4 */
[----:B------:R-:W-:Y:S01]  /*62b0*/  MOV R199, R75 ;  /* 0x0000004b00c77202 */ /* 0x000fe20000000f00 */
[----:B------:R-:W-:Y:S01]  /*62c0*/  HMMA.16816.F32 R40, R4, R10, R180 ;  /* 0x0000000a0428723c */ /* 0x000fe200000018b4 */
[----:B------:R-:W1:Y:S01]  /*62d0*/  LDSM.16.MT88.4 R8, [R231+0x4000] ;  /* 0x00400000e708783b */ /* 0x000e620000004200 */
[----:B------:R-:W-:Y:S01]  /*62e0*/  MOV R198, R74 ;  /* 0x0000004a00c67202 */ /* 0x000fe20000000f00 */
[----:B------:R-:W-:Y:S01]  /*62f0*/  IMAD.MOV.U32 R196, RZ, RZ, R72 ;  /* 0x000000ffffc47224 */ /* 0x000fe200078e0048 */
[----:B------:R-:W-:-:S04]  /*6300*/  MOV R197, R73 ;  /* 0x0000004900c57202 */ /* 0x000fc80000000f00 */
[C---:B-1----:R-:W-:Y:S08]  /*6310*/  HMMA.16816.F32 R72, R4.reuse, R8, R192 ;  /* 0x000000080448723c */ /* 0x042ff000000018c0 */
[----:B------:R-:W-:Y:S01]  /*6320*/  HMMA.16816.F32 R36, R4, R10, R176 ;  /* 0x0000000a0424723c */ /* 0x000fe200000018b0 */
[----:B------:R-:W1:Y:S01]  /*6330*/  LDSM.16.MT88.4 R8, [R232+0x4000] ;  /* 0x00400000e808783b */ /* 0x000e620000004200 */
[----:B------:R2:W-:Y:S05]  /*6340*/  MUFU.EX2 R179, R3 ;  /* 0x0000000300b37308 */ /* 0x0005ea0000000800 */
[----:B------:R-:W-:-:S02]  /*6350*/  MOV R177, R70 ;  /* 0x0000004600b17202 */ /* 0x000fc40000000f00 */
[----:B------:R-:W-:Y:S02]  /*6360*/  MOV R176, R69 ;  /* 0x0000004500b07202 */ /* 0x000fe40000000f00 */
[----:B------:R-:W-:Y:S01]  /*6370*/  MOV R178, R58 ;  /* 0x0000003a00b27202 */ /* 0x000fe20000000f00 */
[----:B--2---:R-:W-:-:S04]  /*6380*/  FFMA.FTZ R3, R220, c[0x0][0x2d0], -R0 ;  /* 0x0000b400dc037a23 */ /* 0x004fc80000010800 */
[----:B------:R2:W3:Y:S02]  /*6390*/  MUFU.EX2 R192, R3 ;  /* 0x0000000300c07308 */ /* 0x0004e40000000800 */
[----:B--2---:R-:W-:Y:S01]  /*63a0*/  FFMA.FTZ R3, R219, c[0x0][0x2d0], -R0 ;  /* 0x0000b400db037a23 */ /* 0x004fe20000010800 */
[C---:B-1----:R-:W-:Y:S07]  /*63b0*/  HMMA.16816.F32 R68, R4.reuse, R8, R188 ;  /* 0x000000080444723c */ /* 0x042fee00000018bc */
[----:B------:R-:W-:Y:S01]  /*63c0*/  MOV R191, R59 ;  /* 0x0000003b00bf7202 */ /* 0x000fe20000000f00 */
[----:B------:R-:W-:Y:S01]  /*63d0*/  HMMA.16816.F32 R32, R4, R10, R160 ;  /* 0x0000000a0420723c */ /* 0x000fe200000018a0 */
[----:B------:R-:W1:Y:S01]  /*63e0*/  LDSM.16.MT88.4 R8, [R234+0x4000] ;  /* 0x00400000ea08783b */ /* 0x000e620000004200 */
[----:B------:R-:W-:-:S06]  /*63f0*/  IMAD.MOV.U32 R190, RZ, RZ, R57 ;  /* 0x000000ffffbe7224 */ /* 0x000fcc00078e0039 */
[C---:B-1----:R-:W-:Y:S01]  /*6400*/  HMMA.16816.F32 R64, R4.reuse, R8, R172 ;  /* 0x000000080440723c */ /* 0x042fe200000018ac */
[----:B------:R1:W-:Y:S07]  /*6410*/  MUFU.EX2 R175, R3 ;  /* 0x0000000300af7308 */ /* 0x0003ee0000000800 */
[----:B------:R-:W-:Y:S01]  /*6420*/  HMMA.16816.F32 R28, R4, R10, R156 ;  /* 0x0000000a041c723c */ /* 0x000fe2000000189c */
[----:B------:R-:W2:Y:S01]  /*6430*/  LDSM.16.MT88.4 R8, [R233+0x4000] ;  /* 0x00400000e908783b */ /* 0x000ea20000004200 */
[----:B-1----:R-:W-:-:S02]  /*6440*/  FFMA.FTZ R3, R218, c[0x0][0x2d0], -R0 ;  /* 0x0000b400da037a23 */ /* 0x002fc40000010800 */
[----:B------:R-:W-:Y:S02]  /*6450*/  IMAD.MOV.U32 R218, RZ, RZ, R177 ;  /* 0x000000ffffda7224 */ /* 0x000fe400078e00b1 */
[----:B------:R1:W4:Y:S02]  /*6460*/  MUFU.EX2 R189, R3 ;  /* 0x0000000300bd7308 */ /* 0x0003240000000800 */
[----:B-1----:R-:W-:Y:S01]  /*6470*/  FFMA.FTZ R3, R217, c[0x0][0x2d0], -R2 ;  /* 0x0000b400d9037a23 */ /* 0x002fe20000010802 */
[----:B------:R-:W-:-:S05]  /*6480*/  MOV R217, R207 ;  /* 0x000000cf00d97202 */ /* 0x000fca0000000f00 */
[----:B------:R1:W-:Y:S01]  /*6490*/  MUFU.EX2 R219, R3 ;  /* 0x0000000300db7308 */ /* 0x0003e20000000800 */
[C---:B--2---:R-:W-:Y:S08]  /*64a0*/  HMMA.16816.F32 R60, R4.reuse, R8, R168 ;  /* 0x00000008043c723c */ /* 0x044ff000000018a8 */
[----:B------:R-:W-:Y:S01]  /*64b0*/  HMMA.16816.F32 R24, R4, R10, R148 ;  /* 0x0000000a0418723c */ /* 0x000fe20000001894 */
[----:B------:R-:W2:Y:S01]  /*64c0*/  LDSM.16.MT88.4 R8, [R231+0x7000] ;  /* 0x00700000e708783b */ /* 0x000ea20000004200 */
[----:B-1----:R-:W-:Y:S01]  /*64d0*/  FFMA.FTZ R3, R134, c[0x0][0x2d0], -R2 ;  /* 0x0000b40086037a23 */ /* 0x002fe20000010802 */
[----:B------:R-:W-:-:S03]  /*64e0*/  MOV R134, R206 ;  /* 0x000000ce00867202 */ /* 0x000fc60000000f00 */
[----:B------:R1:W5:Y:S02]  /*64f0*/  MUFU.EX2 R220, R3 ;  /* 0x0000000300dc7308 */ /* 0x0003640000000800 */
[----:B-1----:R-:W-:Y:S02]  /*6500*/  FFMA.FTZ R3, R216, c[0x0][0x2d0], -R2 ;  /* 0x0000b400d8037a23 */ /* 0x002fe40000010802 */
[----:B------:R-:W-:-:S04]  /*6510*/  IMAD.MOV.U32 R216, RZ, RZ, R205 ;  /* 0x000000ffffd87224 */ /* 0x000fc800078e00cd */
[----:B------:R1:W-:Y:S01]  /*6520*/  MUFU.EX2 R221, R3 ;  /* 0x0000000300dd7308 */ /* 0x0003e20000000800 */
[----:B--2---:R-:W-:Y:S01]  /*6530*/  HMMA.16816.F32 R56, R4, R8, R164 ;  /* 0x000000080438723c */ /* 0x004fe200000018a4 */
[----:B-1----:R-:W-:Y:S01]  /*6540*/  FFMA.FTZ R3, R133, c[0x0][0x2d0], -R2 ;  /* 0x0000b40085037a23 */ /* 0x002fe20000010802 */
[----:B------:R-:W-:-:S05]  /*6550*/  MOV R133, R199 ;  /* 0x000000c700857202 */ /* 0x000fca0000000f00 */
[----:B------:R1:W2:Y:S01]  /*6560*/  MUFU.EX2 R188, R3 ;  /* 0x0000000300bc7308 */ /* 0x0002a20000000800 */
[----:B------:R-:W-:Y:S01]  /*6570*/  HMMA.16816.F32 R20, R4, R10, R144 ;  /* 0x0000000a0414723c */ /* 0x000fe20000001890 */
[----:B------:R-:W2:Y:S01]  /*6580*/  LDSM.16.MT88.4 R8, [R232+0x7000] ;  /* 0x00700000e808783b */ /* 0x000ea20000004200 */
[----:B-1----:R-:W-:-:S06]  /*6590*/  MOV R3, R204 ;  /* 0x000000cc00037202 */ /* 0x002fcc0000000f00 */
        /* <DEDUP_REMOVED lines=20> */
[----:B------:R-:W1:Y:S06]  /*66e0*/  LDSM.16.MT88.4 R8, [R231+0x1800] ;  /* 0x00180000e708783b */ /* 0x000e6c0000004200 */
[----:B---3--:R-:W-:-:S02]  /*66f0*/  F2FP.PACK_AB R4, R192, R179 ;  /* 0x000000b3c004723e */ /* 0x008fc400000000ff */
[----:B----4-:R-:W-:Y:S02]  /*6700*/  F2FP.PACK_AB R6, R189, R175 ;  /* 0x000000afbd06723e */ /* 0x010fe400000000ff */
[----:B-----5:R-:W-:Y:S02]  /*6710*/  F2FP.PACK_AB R5, R220, R219 ;  /* 0x000000dbdc05723e */ /* 0x020fe400000000ff */
[----:B------:R-:W-:-:S07]  /*6720*/  F2FP.PACK_AB R7, R188, R221 ;  /* 0x000000ddbc07723e */ /* 0x000fce00000000ff */
        /* <DEDUP_REMOVED lines=9> */
[----:B------:R-:W-:Y:S02]  /*67c0*/  MOV R53, R196 ;  /* 0x000000c400357202 */ /* 0x000fe40000000f00 */
[----:B------:R-:W-:Y:S01]  /*67d0*/  MOV R55, R198 ;  /* 0x000000c600377202 */ /* 0x000fe20000000f00 */
[C---:B-1----:R-:W-:Y:S07]  /*67e0*/  HMMA.16816.F32 R208, R4.reuse, R8, R84 ;  /* 0x0000000804d0723c */ /* 0x042fee0000001854 */
[----:B------:R-:W-:Y:S01]  /*67f0*/  MOV R84, R192 ;  /* 0x000000c000547202 */ /* 0x000fe20000000f00 */
[----:B------:R-:W-:Y:S01]  /*6800*/  HMMA.16816.F32 R200, R4, R10, R48 ;  /* 0x0000000a04c8723c */ /* 0x000fe20000001830 */
[----:B------:R-:W1:Y:S01]  /*6810*/  LDSM.16.MT88.4 R8, [R234+0x1800] ;  /* 0x00180000ea08783b */ /* 0x000e620000004200 */
[----:B------:R-:W-:Y:S01]  /*6820*/  MOV R87, R178 ;  /* 0x000000b200577202 */ /* 0x000fe20000000f00 */
[----:B------:R-:W-:Y:S01]  /*6830*/  IMAD.MOV.U32 R85, RZ, RZ, R52 ;  /* 0x000000ffff557224 */ /* 0x000fe200078e0034 */
[----:B------:R-:W-:-:S02]  /*6840*/  MOV R86, R53 ;  /* 0x0000003500567202 */ /* 0x000fc40000000f00 */
[----:B------:R-:W-:Y:S02]  /*6850*/  MOV R52, R55 ;  /* 0x0000003700347202 */ /* 0x000fe40000000f00 */
[----:B------:R-:W-:Y:S02]  /*6860*/  MOV R49, R176 ;  /* 0x000000b000317202 */ /* 0x000fe40000000f00 */
[----:B------:R-:W-:Y:S02]  /*6870*/  MOV R51, R190 ;  /* 0x000000be00337202 */ /* 0x000fe40000000f00 */
[----:B------:R-:W-:Y:S02]  /*6880*/  MOV R50, R191 ;  /* 0x000000bf00327202 */ /* 0x000fe40000000f00 */
[----:B------:R-:W-:Y:S02]  /*6890*/  MOV R53, R89 ;  /* 0x0000005900357202 */ /* 0x000fe40000000f00 */
[----:B------:R-:W-:Y:S01]  /*68a0*/  MOV R55, R91 ;  /* 0x0000005b00377202 */ /* 0x000fe20000000f00 */
[C---:B-1----:R-:W-:Y:S07]  /*68b0*/  HMMA.16816.F32 R192, R4.reuse, R8, R80 ;  /* 0x0000000804c0723c */ /* 0x042fee0000001850 */
[----:B------:R-:W-:Y:S01]  /*68c0*/  MOV R83, R175 ;  /* 0x000000af00537202 */ /* 0x000fe20000000f00 */
[----:B------:R-:W-:Y:S01]  /*68d0*/  HMMA.16816.F32 R184, R4, R10, R44 ;  /* 0x0000000a04b8723c */ /* 0x000fe2000000182c */
[----:B------:R-:W1:Y:S01]  /*68e0*/  LDSM.16.MT88.4 R8, [R233+0x1800] ;  /* 0x00180000e908783b */ /* 0x000e620000004200 */
[----:B------:R-:W-:Y:S01]  /*68f0*/  MOV R82, R189 ;  /* 0x000000bd00527202 */ /* 0x000fe20000000f00 */
[----:B------:R-:W-:-:S05]  /*6900*/  IMAD.MOV.U32 R81, RZ, RZ, R188 ;  /* 0x000000ffff517224 */ /* 0x000fca00078e00bc */
        /* <DEDUP_REMOVED lines=15> */
[----:B------:R-:W-:Y:S01]  /*6a00*/  MOV R27, R87 ;  /* 0x00000057001b7202 */ /* 0x000fe20000000f00 */
[----:B------:R-:W-:Y:S01]  /*6a10*/  IMAD.MOV.U32 R26, RZ, RZ, R88 ;  /* 0x000000ffff1a7224 */ /* 0x000fe200078e0058 */
[----:B------:R-:W-:-:S02]  /*6a20*/  MOV R87, R54 ;  /* 0x0000003600577202 */ /* 0x000fc40000000f00 */
[----:B------:R-:W-:Y:S02]  /*6a30*/  MOV R54, R90 ;  /* 0x0000005a00367202 */ /* 0x000fe40000000f00 */
[----:B------:R-:W-:Y:S02]  /*6a40*/  MOV R24, R217 ;  /* 0x000000d900187202 */ /* 0x000fe40000000f00 */
[----:B------:R-:W-:Y:S01]  /*6a50*/  MOV R25, R218 ;  /* 0x000000da00197202 */ /* 0x000fe20000000f00 */
[C---:B-1----:R-:W-:Y:S08]  /*6a60*/  HMMA.16816.F32 R88, R4.reuse, R8, R56 ;  /* 0x000000080458723c */ /* 0x042ff00000001838 */
[----:B------:R-:W-:Y:S01]  /*6a70*/  HMMA.16816.F32 R60, R4, R10, R20 ;  /* 0x0000000a043c723c */ /* 0x000fe20000001814 */
[----:B------:R-:W1:Y:S06]  /*6a80*/  LDSM.16.MT88.4 R8, [R232+0x7800] ;  /* 0x00780000e808783b */ /* 0x000e6c0000004200 */
[----:B------:R-:W-:Y:S01]  /*6a90*/  IMAD.MOV.U32 R23, RZ, RZ, R49 ;  /* 0x000000ffff177224 */ /* 0x000fe200078e0031 */
[----:B------:R-:W-:-:S02]  /*6aa0*/  MOV R22, R50 ;  /* 0x0000003200167202 */ /* 0x000fc40000000f00 */
        /* <DEDUP_REMOVED lines=8> */
[----:B------:R-:W-:-:S03]  /*6b30*/  MOV R101, R83 ;  /* 0x0000005300657202 */ /* 0x000fc60000000f00 */
        /* <DEDUP_REMOVED lines=8> */
[----:B------:R-:W-:Y:S01]  /*6bc0*/  IMAD.MOV.U32 R154, RZ, RZ, R54 ;  /* 0x000000ffff9a7224 */ /* 0x000fe200078e0036 */
[----:B------:R-:W-:-:S02]  /*6bd0*/  MOV R153, R55 ;  /* 0x0000003700997202 */ /* 0x000fc40000000f00 */
[----:B------:R-:W-:Y:S01]  /*6be0*/  MOV R152, R3 ;  /* 0x0000000300987202 */ /* 0x000fe20000000f00 */
[----:B------:R-:W-:Y:S01]  /*6bf0*/  FFMA.FTZ R3, R236, c[0x0][0x2d0], -R0 ;  /* 0x0000b400ec037a23 */ /* 0x000fe20000010800 */
[----:B------:R-:W-:Y:S01]  /*6c00*/  MOV R112, R214 ;  /* 0x000000d600707202 */ /* 0x000fe20000000f00 */
[----:B------:R-:W-:Y:S01]  /*6c10*/  IMAD.MOV.U32 R114, RZ, RZ, R134 ;  /* 0x000000ffff727224 */ /* 0x000fe200078e0086 */
[----:B------:R-:W-:Y:S01]  /*6c20*/  MOV R115, R216 ;  /* 0x000000d800737202 */ /* 0x000fe20000000f00 */
[----:B------:R2:W-:Y:S01]  /*6c30*/  MUFU.EX2 R214, R3 ;  /* 0x0000000300d67308 */ /* 0x0005e20000000800 */
[----:B------:R-:W-:Y:S01]  /*6c40*/  IMAD.MOV.U32 R113, RZ, RZ, R213 ;  /* 0x000000ffff717224 */ /* 0x000fe200078e00d5 */
[----:B------:R-:W-:Y:S01]  /*6c50*/  MOV R236, R103 ;  /* 0x0000006700ec7202 */ /* 0x000fe20000000f00 */
[----:B--2---:R-:W-:Y:S01]  /*6c60*/  FFMA.FTZ R3, R235, c[0x0][0x2d0], -R0 ;  /* 0x0000b400eb037a23 */ /* 0x004fe20000010800 */
[----:B------:R-:W-:-:S04]  /*6c70*/  MOV R235, R102 ;  /* 0x0000006600eb7202 */ /* 0x000fc80000000f00 */
[----:B------:R2:W-:Y:S01]  /*6c80*/  MUFU.EX2 R216, R3 ;  /* 0x0000000300d87308 */ /* 0x0005e20000000800 */
[----:B-1----:R-:W-:Y:S01]  /*6c90*/  HMMA.16816.F32 R68, R4, R8, R148 ;  /* 0x000000080444723c */ /* 0x002fe20000001894 */
[----:B--2---:R-:W-:Y:S01]  /*6ca0*/  FFMA.FTZ R3, R227, c[0x0][0x2d0], -R0 ;  /* 0x0000b400e3037a23 */ /* 0x004fe20000010800 */
[----:B------:R-:W-:-:S06]  /*6cb0*/  MOV R227, R101 ;  /* 0x0000006500e37202 */ /* 0x000fcc0000000f00 */
[----:B------:R-:W-:Y:S01]  /*6cc0*/  HMMA.16816.F32 R56, R4, R10, R116 ;  /* 0x0000000a0438723c */ /* 0x000fe20000001874 */
[----:B------:R-:W1:Y:S01]  /*6cd0*/  LDSM.16.MT88.4 R8, [R231+0xa800] ;  /* 0x00a80000e708783b */ /* 0x000e620000004200 */
[----:B------:R2:W-:Y:S01]  /*6ce0*/  MUFU.EX2 R217, R3 ;  /* 0x0000000300d97308 */ /* 0x0005e20000000800 */
[----:B------:R-:W-:Y:S01]  /*6cf0*/  MOV R149, R133 ;  /* 0x0000008500957202 */ /* 0x000fe20000000f00 */
[----:B--2---:R-:W-:Y:S02]  /*6d00*/  FFMA.FTZ R3, R226, c[0x0][0x2d0], -R0 ;  /* 0x0000b400e2037a23 */ /* 0x004fe40000010800 */
[----:B------:R-:W-:-:S04]  /*6d10*/  IMAD.MOV.U32 R226, RZ, RZ, R100 ;  /* 0x000000ffffe27224 */ /* 0x000fc800078e0064 */
[----:B------:R2:W3:Y:S02]  /*6d20*/  MUFU.EX2 R218, R3 ;  /* 0x0000000300da7308 */ /* 0x0004e40000000800 */
[--C-:B--2---:R-:W-:Y:S01]  /*6d30*/  FFMA.FTZ R3, R225, c[0x0][0x2d0], -R2.reuse ;  /* 0x0000b400e1037a23 */ /* 0x104fe20000010802 */
[----:B------:R-:W-:Y:S01]  /*6d40*/  MOV R225, R107 ;  /* 0x0000006b00e17202 */ /* 0x000fe20000000f00 */
[C---:B-1----:R-:W-:Y:S04]  /*6d50*/  HMMA.16816.F32 R44, R4.reuse, R8, R144 ;  /* 0x00000008042c723c */ /* 0x042fe80000001890 */
[----:B------:R1:W-:Y:S04]  /*6d60*/  MUFU.EX2 R134, R3 ;  /* 0x0000000300867308 */ /* 0x0003e80000000800 */
[----:B------:R-:W-:Y:S01]  /*6d70*/  HMMA.16816.F32 R32, R4, R10, R136 ;  /* 0x0000000a0420723c */ /* 0x000fe20000001888 */
[----:B------:R-:W2:Y:S01]  /*6d80*/  LDSM.16.MT88.4 R8, [R232+0xa800] ;  /* 0x00a80000e808783b */ /* 0x000ea20000004200 */
[----:B-1----:R-:W-:Y:S01]  /*6d90*/  FFMA.FTZ R3, R222, c[0x0][0x2d0], -R2 ;  /* 0x0000b400de037a23 */ /* 0x002fe20000010802 */
[----:B------:R-:W-:-:S03]  /*6da0*/  MOV R222, R105 ;  /* 0x0000006900de7202 */ /* 0x000fc60000000f00 */
[----:B------:R1:W-:Y:S02]  /*6db0*/  MUFU.EX2 R213, R3 ;  /* 0x0000000300d57308 */ /* 0x0003e40000000800 */
[----:B-1----:R-:W-:Y:S02]  /*6dc0*/  FFMA.FTZ R3, R224, c[0x0][0x2d0], -R2 ;  /* 0x0000b400e0037a23 */ /* 0x002fe40000010802 */
[----:B------:R-:W-:Y:S01]  /*6dd0*/  IMAD.MOV.U32 R224, RZ, RZ, R104 ;  /* 0x000000ffffe07224 */ /* 0x000fe200078e0068 */
[C---:B--2---:R-:W-:Y:S01]  /*6de0*/  HMMA.16816.F32 R80, R4.reuse, R8, R140 ;  /* 0x000000080450723c */ /* 0x044fe2000000188c */
[----:B------:R-:W-:Y:S07]  /*6df0*/  LDSM.16.MT88.4 R140, [R231+0x2800] ;  /* 0x00280000e78c783b */ /* 0x000fee0000004200 */
[----:B------:R-:W-:Y:S01]  /*6e00*/  HMMA.16816.F32 R72, R4, R10, R128 ;  /* 0x0000000a0448723c */ /* 0x000fe20000001880 */
[----:B------:R-:W1:Y:S06]  /*6e10*/  LDSM.16.MT88.4 R8, [R234+0xa800] ;  /* 0x00a80000ea08783b */ /* 0x000e6c0000004200 */
[----:B------:R-:W-:Y:S01]  /*6e20*/  IMAD.MOV.U32 R129, RZ, RZ, R152 ;  /* 0x000000ffff817224 */ /* 0x000fe200078e0098 */
[----:B------:R-:W-:-:S02]  /*6e30*/  MOV R128, R153 ;  /* 0x0000009900807202 */ /* 0x000fc40000000f00 */
[----:B------:R-:W-:Y:S02]  /*6e40*/  MOV R131, R114 ;  /* 0x0000007200837202 */ /* 0x000fe40000000f00 */
[----:B------:R-:W-:Y:S01]  /*6e50*/  MOV R130, R115 ;  /* 0x0000007300827202 */ /* 0x000fe20000000f00 */
[C---:B-1----:R-:W-:Y:S08]  /*6e60*/  HMMA.16816.F32 R64, R4.reuse, R8, R108 ;  /* 0x000000080440723c */ /* 0x042ff0000000186c */
[C---:B------:R-:W-:Y:S01]  /*6e70*/  HMMA.16816.F32 R52, R4.reuse, R10, R96 ;  /* 0x0000000a0434723c */ /* 0x040fe20000001860 */
[----:B------:R-:W1:Y:S07]  /*6e80*/  LDSM.16.MT88.4 R8, [R233+0xa800] ;  /* 0x00a80000e908783b */ /* 0x000e6e0000004200 */
[C---:B-1----:R-:W-:Y:S08]  /*6e90*/  HMMA.16816.F32 R40, R4.reuse, R8, R92 ;  /* 0x000000080428723c */ /* 0x042ff0000000185c */
[----:B------:R-:W-:Y:S01]  /*6ea0*/  HMMA.16816.F32 R28, R4, R10, R16 ;  /* 0x0000000a041c723c */ /* 0x000fe20000001810 */
[----:B------:R-:W1:Y:S04]  /*6eb0*/  LDSM.16.MT88.4 R8, [R231+0x2000] ;  /* 0x00200000e708783b */ /* 0x000e680000004200 */
[----:B------:R-:W2:Y:S02]  /*6ec0*/  LDSM.16.MT88.4 R16, [R234+0x2000] ;  /* 0x00200000ea10783b */ /* 0x000ea40000004200 */
[----:B------:R-:W-:Y:S01]  /*6ed0*/  FFMA.FTZ R4, R223, c[0x0][0x2d0], -R2 ;  /* 0x0000b400df047a23 */ /* 0x000fe20000010802 */
[----:B---3--:R-:W-:Y:S01]  /*6ee0*/  F2FP.PACK_AB R6, R218, R217 ;  /* 0x000000d9da06723e */ /* 0x008fe200000000ff */
[----:B------:R-:W-:Y:S01]  /*6ef0*/  FADD.FTZ R5, R23, R22 ;  /* 0x0000001617057221 */ /* 0x000fe20000010000 */
[----:B------:R-:W-:Y:S01]  /*6f00*/  MOV R22, R27 ;  /* 0x0000001b00167202 */ /* 0x000fe20000000f00 */
[----:B------:R3:W4:Y:S01]  /*6f10*/  MUFU.EX2 R212, R4 ;  /* 0x0000000400d47308 */ /* 0x0007220000000800 */
[----:B------:R-:W-:Y:S01]  /*6f20*/  MOV R23, R15 ;  /* 0x0000000f00177202 */ /* 0x000fe20000000f00 */
[----:B------:R-:W-:Y:S01]  /*6f30*/  FADD.FTZ R25, R25, R5 ;  /* 0x0000000519197221 */ /* 0x000fe20000010000 */
[----:B------:R-:W-:Y:S01]  /*6f40*/  MOV R27, R14 ;  /* 0x0000000e001b7202 */ /* 0x000fe20000000f00 */
[--C-:B------:R-:W-:Y:S01]  /*6f50*/  FFMA.FTZ R15, R247, c[0x0][0x2d0], -R0.reuse ;  /* 0x0000b400f70f7a23 */ /* 0x100fe20000010800 */
[----:B------:R-:W-:Y:S01]  /*6f60*/  MOV R247, R155 ;  /* 0x0000009b00f77202 */ /* 0x000fe20000000f00 */
[----:B------:R-:W-:Y:S01]  /*6f70*/  FFMA.FTZ R14, R244, c[0x0][0x2d0], -R0 ;  /* 0x0000b400f40e7a23 */ /* 0x000fe20000010800 */
[----:B------:R-:W-:-:S02]  /*6f80*/  MOV R244, R154 ;  /* 0x0000009a00f47202 */ /* 0x000fc40000000f00 */
[----:B------:R-:W-:Y:S01]  /*6f90*/  MOV R223, R106 ;  /* 0x0000006a00df7202 */ /* 0x000fe20000000f00 */
[----:B------:R-:W-:Y:S01]  /*6fa0*/  MUFU.EX2 R15, R15 ;  /* 0x0000000f000f7308 */ /* 0x000fe20000000800 */
[----:B------:R-:W-:Y:S01]  /*6fb0*/  MOV R150, R27 ;  /* 0x0000001b00967202 */ /* 0x000fe20000000f00 */
[----:B---3--:R-:W-:Y:S01]  /*6fc0*/  FADD.FTZ R4, R113, R112 ;  /* 0x0000007071047221 */ /* 0x008fe20000010000 */
[----:B----4-:R-:W-:-:S03]  /*6fd0*/  F2FP.PACK_AB R5, R212, R134 ;  /* 0x00000086d405723e */ /* 0x010fc600000000ff */
[----:B------:R-:W-:Y:S02]  /*6fe0*/  FADD.FTZ R4, R215, R4 ;  /* 0x00000004d7047221 */ /* 0x000fe40000010000 */
[----:B------:R3:W4:Y:S02]  /*6ff0*/  MUFU.EX2 R215, R3 ;  /* 0x0000000300d77308 */ /* 0x0007240000000800 */
[----:B---3--:R-:W-:Y:S01]  /*7000*/  FADD.FTZ R3, R26, R4 ;  /* 0x000000041a037221 */ /* 0x008fe20000010000 */
[----:B------:R-:W-:Y:S01]  /*7010*/  F2FP.PACK_AB R4, R216, R214 ;  /* 0x000000d6d804723e */ /* 0x000fe200000000ff */
[----:B------:R-:W-:Y:S01]  /*7020*/  IMAD.MOV.U32 R26, RZ, RZ, R13 ;  /* 0x000000ffff1a7224 */ /* 0x000fe200078e000d */
[----:B----4-:R-:W-:Y:S01]  /*7030*/  F2FP.PACK_AB R7, R215, R213 ;  /* 0x000000d5d707723e */ /* 0x010fe200000000ff */
[--C-:B------:R-:W-:Y:S02]  /*7040*/  FFMA.FTZ R13, R238, c[0x0][0x2d0], -R0.reuse ;  /* 0x0000b400ee0d7a23 */ /* 0x100fe40000010800 */
[----:B------:R-:W-:Y:S01]  /*7050*/  FFMA.FTZ R0, R237, c[0x0][0x2d0], -R0 ;  /* 0x0000b400ed007a23 */ /* 0x000fe20000010800 */
[----:B------:R-:W-:Y:S01]  /*7060*/  MOV R237, R21 ;  /* 0x0000001500ed7202 */ /* 0x000fe20000000f00 */
[----:B------:R-:W-:Y:S01]  /*7070*/  IMAD.MOV.U32 R238, RZ, RZ, R20 ;  /* 0x000000ffffee7224 */ /* 0x000fe200078e0014 */
[----:B------:R-:W-:Y:S01]  /*7080*/  MUFU.EX2 R27, R13 ;  /* 0x0000000d001b7308 */ /* 0x000fe20000000800 */
[----:B-1----:R-:W-:Y:S01]  /*7090*/  HMMA.16816.F32 R136, R4, R8, R180 ;  /* 0x000000080488723c */ /* 0x002fe200000018b4 */
[----:B------:R-:W-:-:S02]  /*70a0*/  FADD.FTZ R24, R24, R3 ;  /* 0x0000000318187221 */ /* 0x000fc40000010000 */
[----:B------:R-:W-:Y:S02]  /*70b0*/  FFMA.FTZ R3, R249, c[0x0][0x2d0], -R2 ;  /* 0x0000b400f9037a23 */ /* 0x000fe40000010802 */
[----:B------:R-:W-:Y:S02]  /*70c0*/  IMAD.MOV.U32 R151, RZ, RZ, R26 ;  /* 0x000000ffff977224 */ /* 0x000fe400078e001a */
[----:B------:R-:W-:Y:S01]  /*70d0*/  MOV R183, R22 ;  /* 0x0000001600b77202 */ /* 0x000fe20000000f00 */
[C---:B------:R-:W-:Y:S01]  /*70e0*/  HMMA.16816.F32 R92, R4.reuse, R10, R160 ;  /* 0x0000000a045c723c */ /* 0x040fe200000018a0 */
[----:B------:R-:W-:Y:S01]  /*70f0*/  MOV R182, R23 ;  /* 0x0000001700b67202 */ /* 0x000fe20000000f00 */
[----:B------:R-:W1:Y:S01]  /*7100*/  LDSM.16.MT88.4 R8, [R233+0x2000] ;  /* 0x00200000e908783b */ /* 0x000e620000004200 */
[----:B------:R3:W4:Y:S03]  /*7110*/  MUFU.EX2 R133, R0 ;  /* 0x0000000000857308 */ /* 0x0007260000000800 */
[----:B------:R-:W5:Y:S02]  /*7120*/  LDSM.16.MT88.4 R20, [R232+0x2000] ;  /* 0x00200000e814783b */ /* 0x000f640000004200 */
[C---:B--2---:R-:W-:Y:S03]  /*7130*/  HMMA.16816.F32 R152, R4.reuse, R16, R192 ;  /* 0x000000100498723c */ /* 0x044fe600000018c0 */
[----:B------:R-:W2:Y:S05]  /*7140*/  MUFU.EX2 R26, R14 ;  /* 0x0000000e001a7308 */ /* 0x000eaa0000000800 */
[----:B------:R-:W-:Y:S01]  /*7150*/  HMMA.16816.F32 R100, R4, R18, R184 ;  /* 0x000000120464723c */ /* 0x000fe200000018b8 */
[----:B------:R-:W2:Y:S01]  /*7160*/  LDSM.16.MT88.4 R16, [R232+0x5000] ;  /* 0x00500000e810783b */ /* 0x000ea20000004200 */
[----:B---3--:R-:W-:-:S06]  /*7170*/  FFMA.FTZ R0, R251, c[0x0][0x2d0], -R2 ;  /* 0x0000b400fb007a23 */ /* 0x008fcc0000010802 */
[C---:B-1----:R-:W-:Y:S08]  /*7180*/  HMMA.16816.F32 R160, R4.reuse, R8, R176 ;  /* 0x0000000804a0723c */ /* 0x042ff000000018b0 */
[C---:B-----5:R-:W-:Y:S08]  /*7190*/  HMMA.16816.F32 R144, R4.reuse, R20, R208 ;  /* 0x000000140490723c */ /* 0x060ff000000018d0 */
[C---:B------:R-:W-:Y:S01]  /*71a0*/  HMMA.16816.F32 R96, R4.reuse, R22, R200 ;  /* 0x000000160460723c */ /* 0x040fe200000018c8 */
[----:B------:R-:W1:Y:S07]  /*71b0*/  LDSM.16.MT88.4 R20, [R231+0x5000] ;  /* 0x00500000e714783b */ /* 0x000e6e0000004200 */
[C---:B------:R-:W-:Y:S01]  /*71c0*/  HMMA.16816.F32 R104, R4.reuse, R10, R168 ;  /* 0x0000000a0468723c */ /* 0x040fe200000018a8 */
[----:B------:R-:W3:Y:S07]  /*71d0*/  LDSM.16.MT88.4 R8, [R234+0x5000] ;  /* 0x00500000ea08783b */ /* 0x000eee0000004200 */
[C---:B--2---:R-:W-:Y:S08]  /*71e0*/  HMMA.16816.F32 R176, R4.reuse, R16, R188 ;  /* 0x0000001004b0723c */ /* 0x044ff000000018bc */
[C---:B-1----:R-:W-:Y:S08]  /*71f0*/  HMMA.16816.F32 R168, R4.reuse, R20, R204 ;  /* 0x0000001404a8723c */ /* 0x042ff000000018cc */
[C---:B------:R-:W-:Y:S01]  /*7200*/  HMMA.16816.F32 R108, R4.reuse, R22, R196 ;  /* 0x00000016046c723c */ /* 0x040fe200000018c4 */
[----:B------:R-:W1:Y:S07]  /*7210*/  LDSM.16.MT88.4 R20, [R233+0x5000] ;  /* 0x00500000e914783b */ /* 0x000e6e0000004200 */
[C---:B------:R-:W-:Y:S01]  /*7220*/  HMMA.16816.F32 R204, R4.reuse, R18, R172 ;  /* 0x0000001204cc723c */ /* 0x040fe200000018ac */
[----:B------:R-:W2:Y:S04]  /*7230*/  LDSM.16.MT88.4 R16, [R231+0x8000] ;  /* 0x00800000e710783b */ /* 0x000ea80000004200 */
[----:B------:R-:W-:Y:S03]  /*7240*/  LDSM.16.MT88.4 R172, [R231+0x5800] ;  /* 0x00580000e7ac783b */ /* 0x000fe60000004200 */
[C---:B---3--:R-:W-:Y:S01]  /*7250*/  HMMA.16816.F32 R200, R4.reuse, R8, R164 ;  /* 0x0000000804c8723c */ /* 0x048fe200000018a4 */
[----:B------:R-:W-:Y:S07]  /*7260*/  LDSM.16.MT88.4 R164, [R233+0x2800] ;  /* 0x00280000e9a4783b */ /* 0x000fee0000004200 */
[C---:B------:R-:W-:Y:S01]  /*7270*/  HMMA.16816.F32 R196, R4.reuse, R10, R124 ;  /* 0x0000000a04c4723c */ /* 0x040fe2000000187c */
[----:B------:R-:W3:Y:S07]  /*7280*/  LDSM.16.MT88.4 R8, [R232+0x8000] ;  /* 0x00800000e808783b */ /* 0x000eee0000004200 */
[C---:B-1----:R-:W-:Y:S01]  /*7290*/  HMMA.16816.F32 R184, R4.reuse, R20, R156 ;  /* 0x0000001404b8723c */ /* 0x042fe2000000189c */
[----:B------:R-:W-:Y:S07]  /*72a0*/  LDSM.16.MT88.4 R156, [R234+0x2800] ;  /* 0x00280000ea9c783b */ /* 0x000fee0000004200 */
        /* <DEDUP_REMOVED lines=13> */
[----:B------:R-:W2:Y:S04]  /*7380*/  LDSM.16.MT88.4 R16, [R234+0xb000] ;  /* 0x00b00000ea10783b */ /* 0x000ea80000004200 */
[----:B------:R-:W-:Y:S03]  /*7390*/  LDSM.16.MT88.4 R56, [R234+0x5800] ;  /* 0x00580000ea38783b */ /* 0x000fe60000004200 */
[C---:B---3--:R-:W-:Y:S08]  /*73a0*/  HMMA.16816.F32 R44, R4.reuse, R8, R44 ;  /* 0x00000008042c723c */ /* 0x048ff0000000182c */
[C---:B------:R-:W-:Y:S01]  /*73b0*/  HMMA.16816.F32 R32, R4.reuse, R10, R32 ;  /* 0x0000000a0420723c */ /* 0x040fe20000001820 */
[----:B------:R-:W3:Y:S07]  /*73c0*/  LDSM.16.MT88.4 R8, [R233+0xb000] ;  /* 0x00b00000e908783b */ /* 0x000eee0000004200 */
[C---:B-1----:R-:W-:Y:S01]  /*73d0*/  HMMA.16816.F32 R36, R4.reuse, R20, R80 ;  /* 0x000000140424723c */ /* 0x042fe20000001850 */
[----:B------:R-:W-:Y:S07]  /*73e0*/  LDSM.16.MT88.4 R80, [R232+0x8800] ;  /* 0x00880000e850783b */ /* 0x000fee0000004200 */
[C---:B------:R-:W-:Y:S01]  /*73f0*/  HMMA.16816.F32 R20, R4.reuse, R22, R72 ;  /* 0x000000160414723c */ /* 0x040fe20000001848 */
[----:B------:R-:W1:Y:S07]  /*7400*/  LDSM.16.MT88.4 R72, [R231+0x8800] ;  /* 0x00880000e748783b */ /* 0x000e6e0000004200 */
[C---:B--2---:R-:W-:Y:S01]  /*7410*/  HMMA.16816.F32 R208, R4.reuse, R16, R64 ;  /* 0x0000001004d0723c */ /* 0x044fe20000001840 */
[----:B------:R-:W-:Y:S07]  /*7420*/  LDSM.16.MT88.4 R64, [R233+0x5800] ;  /* 0x00580000e940783b */ /* 0x000fee0000004200 */
[C---:B------:R-:W-:Y:S08]  /*7430*/  HMMA.16816.F32 R16, R4.reuse, R18, R52 ;  /* 0x000000120410723c */ /* 0x040ff00000001834 */
[C---:B---3--:R-:W-:Y:S07]  /*7440*/  HMMA.16816.F32 R40, R4.reuse, R8, R40 ;  /* 0x000000080428723c */ /* 0x048fee0000001828 */
[----:B------:R-:W-:Y:S01]  /*7450*/  IMAD.MOV.U32 R9, RZ, RZ, R130 ;  /* 0x000000ffff097224 */ /* 0x000fe200078e0082 */
[----:B------:R-:W-:Y:S01]  /*7460*/  HMMA.16816.F32 R28, R4, R10, R28 ;  /* 0x0000000a041c723c */ /* 0x000fe2000000181c */
[----:B------:R2:W-:Y:S01]  /*7470*/  MUFU.EX2 R7, R0 ;  /* 0x0000000000077308 */ /* 0x0005e20000000800 */
[----:B------:R-:W-:Y:S01]  /*7480*/  MOV R8, R131 ;  /* 0x0000008300087202 */ /* 0x000fe20000000f00 */
[----:B------:R-:W3:Y:S04]  /*7490*/  LDL R5, [R1+0x40] ;  /* 0x0000400001057983 */ /* 0x000ee80000100800 */
[----:B------:R-:W-:-:S02]  /*74a0*/  FADD.FTZ R4, R149, R25 ;  /* 0x0000001995047221 */ /* 0x000fc40000010000 */
[----:B------:R-:W-:Y:S02]  /*74b0*/  MUFU.EX2 R6, R3 ;  /* 0x0000000300067308 */ /* 0x000fe40000000800 */
[----:B------:R-:W-:Y:S02]  /*74c0*/  FADD.FTZ R4, R151, R4 ;  /* 0x0000000497047221 */ /* 0x000fe40000010000 */
[--C-:B--2---:R-:W-:Y:S02]  /*74d0*/  FFMA.FTZ R0, R250, c[0x0][0x2d0], -R2.reuse ;  /* 0x0000b400fa007a23 */ /* 0x104fe40000010802 */
[----:B------:R-:W-:Y:S02]  /*74e0*/  FFMA.FTZ R2, R248, c[0x0][0x2d0], -R2 ;  /* 0x0000b400f8027a23 */ /* 0x000fe40000010802 */
[----:B------:R2:W5:Y:S08]  /*74f0*/  MUFU.EX2 R14, R0 ;  /* 0x00000000000e7308 */ /* 0x0005700000000800 */
[----:B------:R1:W1:Y:S01]  /*7500*/  MUFU.EX2 R13, R2 ;  /* 0x00000002000d7308 */ /* 0x0002620000000800 */
[----:B--2---:R-:W-:Y:S01]  /*7510*/  FADD.FTZ R0, R150, R24 ;  /* 0x0000001896007221 */ /* 0x004fe20000010000 */
[----:B----4-:R-:W-:Y:S01]  /*7520*/  F2FP.PACK_AB R130, R133, R27 ;  /* 0x0000001b8582723e */ /* 0x010fe200000000ff */
[----:B------:R-:W-:Y:S02]  /*7530*/  LDSM.16.MT88.4 R148, [R232+0x2800] ;  /* 0x00280000e894783b */ /* 0x000fe40000004200 */
[----:B------:R-:W-:-:S02]  /*7540*/  FADD.FTZ R0, R182, R0 ;  /* 0x00000000b6007221 */ /* 0x000fc40000010000 */
[----:B-1----:R-:W-:Y:S02]  /*7550*/  FADD.FTZ R2, R183, R4 ;  /* 0x00000004b7027221 */ /* 0x002fe40000010000 */
[----:B------:R-:W-:Y:S01]  /*7560*/  FADD.FTZ R3, R237, R0 ;  /* 0x00000000ed037221 */ /* 0x000fe20000010000 */
[----:B------:R-:W-:Y:S01]  /*7570*/  MOV R237, R129 ;  /* 0x0000008100ed7202 */ /* 0x000fe20000000f00 */
[----:B------:R-:W-:Y:S01]  /*7580*/  FADD.FTZ R0, R238, R2 ;  /* 0x00000002ee007221 */ /* 0x000fe20000010000 */
[----:B------:R-:W-:Y:S01]  /*7590*/  MOV R238, R128 ;  /* 0x0000008000ee7202 */ /* 0x000fe20000000f00 */
[----:B------:R-:W-:Y:S01]  /*75a0*/  LDSM.16.MT88.4 R180, [R232+0x5800] ;  /* 0x00580000e8b4783b */ /* 0x000fe20000004200 */
[----:B------:R-:W-:Y:S02]  /*75b0*/  F2FP.PACK_AB R128, R26, R15 ;  /* 0x0000000f1a80723e */ /* 0x000fe400000000ff */
[----:B-----5:R-:W-:Y:S02]  /*75c0*/  F2FP.PACK_AB R129, R14, R7 ;  /* 0x000000070e81723e */ /* 0x020fe400000000ff */
[----:B------:R-:W-:-:S07]  /*75d0*/  F2FP.PACK_AB R131, R13, R6 ;  /* 0x000000060d83723e */ /* 0x000fce00000000ff */
[C---:B------:R-:W-:Y:S01]  /*75e0*/  HMMA.16816.F32 R68, R128.reuse, R72, R112 ;  /* 0x000000488044723c */ /* 0x040fe20000001870 */
[----:B------:R-:W1:Y:S07]  /*75f0*/  LDSM.16.MT88.4 R112, [R232+0xb800] ;  /* 0x00b80000e870783b */ /* 0x000e6e0000004200 */
[C---:B------:R-:W-:Y:S08]  /*7600*/  HMMA.16816.F32 R168, R128.reuse, R172, R168 ;  /* 0x000000ac80a8723c */ /* 0x040ff000000018a8 */
[C---:B------:R-:W-:Y:S08]  /*7610*/  HMMA.16816.F32 R172, R128.reuse, R174, R108 ;  /* 0x000000ae80ac723c */ /* 0x040ff0000000186c */
[C---:B-1----:R-:W-:Y:S08]  /*7620*/  HMMA.16816.F32 R108, R128.reuse, R112, R36 ;  /* 0x00000070806c723c */ /* 0x042ff00000001824 */
[----:B------:R-:W-:Y:S01]  /*7630*/  HMMA.16816.F32 R112, R128, R114, R20 ;  /* 0x000000728070723c */ /* 0x000fe20000001814 */
[----:B------:R-:W2:Y:S01]  /*7640*/  LDL.LU R20, [R1+0x4] ;  /* 0x0000040001147983 */ /* 0x000ea20000300800 */
[----:B------:R-:W-:-:S02]  /*7650*/  FADD.FTZ R0, R8, R0 ;  /* 0x0000000008007221 */ /* 0x000fc40000010000 */
[----:B------:R-:W-:Y:S02]  /*7660*/  FADD.FTZ R2, R9, R3 ;  /* 0x0000000309027221 */ /* 0x000fe40000010000 */
[----:B------:R-:W-:Y:S01]  /*7670*/  FADD.FTZ R0, R237, R0 ;  /* 0x00000000ed007221 */ /* 0x000fe20000010000 */
[----:B------:R-:W-:Y:S01]  /*7680*/  MOV R4, c[0x0][0x2c4] ;  /* 0x0000b10000047a02 */ /* 0x000fe20000000f00 */
[----:B------:R-:W-:Y:S01]  /*7690*/  FADD.FTZ R2, R238, R2 ;  /* 0x00000002ee027221 */ /* 0x000fe20000010000 */
[----:B------:R-:W-:Y:S01]  /*76a0*/  MOV R24, c[0x0][0x2ac] ;  /* 0x0000ab0000187a02 */ /* 0x000fe20000000f00 */
[----:B------:R-:W-:Y:S01]  /*76b0*/  FADD.FTZ R0, R244, R0 ;  /* 0x00000000f4007221 */ /* 0x000fe20000010000 */
[----:B------:R-:W-:Y:S01]  /*76c0*/  HMMA.16816.F32 R144, R128, R148, R144 ;  /* 0x000000948090723c */ /* 0x000fe20000001890 */
[----:B------:R-:W-:Y:S01]  /*76d0*/  FADD.FTZ R2, R247, R2 ;  /* 0x00000002f7027221 */ /* 0x000fe20000010000 */
[----:B------:R-:W-:Y:S01]  /*76e0*/  ISETP.NE.AND P1, PT, R4, 0x1, PT ;  /* 0x000000010400780c */ /* 0x000fe20003f25270 */
[----:B------:R-:W-:Y:S01]  /*76f0*/  FADD.FTZ R0, R224, R0 ;  /* 0x00000000e0007221 */ /* 0x000fe20000010000 */
[----:B------:R-:W-:Y:S01]  /*7700*/  LDSM.16.MT88.4 R8, [R233+0xb800] ;  /* 0x00b80000e908783b */ /* 0x000fe20000004200 */
[----:B------:R-:W-:-:S02]  /*7710*/  FADD.FTZ R2, R222, R2 ;  /* 0x00000002de027221 */ /* 0x000fc40000010000 */
[----:B------:R-:W-:Y:S02]  /*7720*/  FADD.FTZ R0, R223, R0 ;  /* 0x00000000df007221 */ /* 0x000fe40000010000 */
[----:B------:R-:W-:Y:S02]  /*7730*/  FADD.FTZ R2, R225, R2 ;  /* 0x00000002e1027221 */ /* 0x000fe40000010000 */
[----:B------:R-:W-:Y:S02]  /*7740*/  FADD.FTZ R0, R219, R0 ;  /* 0x00000000db007221 */ /* 0x000fe40000010000 */
[----:B------:R-:W-:Y:S02]  /*7750*/  FADD.FTZ R4, R226, R2 ;  /* 0x00000002e2047221 */ /* 0x000fe40000010000 */
[----:B------:R-:W-:Y:S02]  /*7760*/  FADD.FTZ R3, R220, R0 ;  /* 0x00000000dc037221 */ /* 0x000fe40000010000 */
[----:B------:R-:W-:Y:S01]  /*7770*/  IMAD R24, R24, c[0x0][0x1d0], RZ ;  /* 0x0000740018187a24 */ /* 0x000fe200078e02ff */
[C---:B------:R-:W-:Y:S01]  /*7780*/  HMMA.16816.F32 R148, R128.reuse, R150, R96 ;  /* 0x000000968094723c */ /* 0x040fe20000001860 */
[----:B------:R-:W1:Y:S07]  /*7790*/  LDSM.16.MT88.4 R96, [R233+0x8800] ;  /* 0x00880000e960783b */ /* 0x000e6e0000004200 */
[C---:B------:R-:W-:Y:S08]  /*77a0*/  HMMA.16816.F32 R160, R128.reuse, R164, R160 ;  /* 0x000000a480a0723c */ /* 0x040ff000000018a0 */
[C---:B------:R-:W-:Y:S08]  /*77b0*/  HMMA.16816.F32 R60, R128.reuse, R64, R184 ;  /* 0x00000040803c723c */ /* 0x040ff000000018b8 */
[C---:B------:R-:W-:Y:S01]  /*77c0*/  HMMA.16816.F32 R164, R128.reuse, R166, R104 ;  /* 0x000000a680a4723c */ /* 0x040fe20000001868 */
[----:B------:R-:W-:Y:S07]  /*77d0*/  LDSM.16.MT88.4 R104, [R231+0xb800] ;  /* 0x00b80000e768783b */ /* 0x000fee0000004200 */
[C---:B------:R-:W-:Y:S01]  /*77e0*/  HMMA.16816.F32 R64, R128.reuse, R66, R120 ;  /* 0x000000428040723c */ /* 0x040fe20000001878 */
[----:B------:R-:W-:Y:S07]  /*77f0*/  LDSM.16.MT88.4 R120, [R234+0xb800] ;  /* 0x00b80000ea78783b */ /* 0x000fee0000004200 */
[C---:B------:R-:W-:Y:S01]  /*7800*/  HMMA.16816.F32 R72, R128.reuse, R74, R88 ;  /* 0x0000004a8048723c */ /* 0x040fe20000001858 */
[----:B------:R-:W4:Y:S07]  /*7810*/  LDSM.16.MT88.4 R88, [R234+0x8800] ;  /* 0x00880000ea58783b */ /* 0x000f2e0000004200 */
[C---:B------:R-:W-:Y:S08]  /*7820*/  HMMA.16816.F32 R136, R128.reuse, R140, R136 ;  /* 0x0000008c8088723c */ /* 0x040ff00000001888 */
[C---:B------:R-:W-:Y:S08]  /*7830*/  HMMA.16816.F32 R140, R128.reuse, R142, R92 ;  /* 0x0000008e808c723c */ /* 0x040ff0000000185c */
[C---:B------:R-:W-:Y:S08]  /*7840*/  HMMA.16816.F32 R152, R128.reuse, R156, R152 ;  /* 0x0000009c8098723c */ /* 0x040ff00000001898 */
[C---:B-1----:R-:W-:Y:S08]  /*7850*/  HMMA.16816.F32 R92, R128.reuse, R96, R124 ;  /* 0x00000060805c723c */ /* 0x042ff0000000187c */
[C---:B------:R-:W-:Y:S08]  /*7860*/  HMMA.16816.F32 R156, R128.reuse, R158, R100 ;  /* 0x0000009e809c723c */ /* 0x040ff00000001864 */
[C---:B------:R-:W-:Y:S08]  /*7870*/  HMMA.16816.F32 R96, R128.reuse, R98, R116 ;  /* 0x000000628060723c */ /* 0x040ff00000001874 */
[----:B------:R-:W-:Y:S01]  /*7880*/  HMMA.16816.F32 R176, R128, R180, R176 ;  /* 0x000000b480b0723c */ /* 0x000fe200000018b0 */
[----:B---3--:R-:W-:Y:S01]  /*7890*/  @P1 IMAD.HI.U32 R2, R5, c[0x0][0x2c8], RZ ;  /* 0x0000b20005021a27 */ /* 0x008fe200078e00ff */
[----:B------:R-:W-:-:S03]  /*78a0*/  MOV R0, R5 ;  /* 0x0000000500007202 */ /* 0x000fc60000000f00 */
[----:B------:R-:W-:Y:S02]  /*78b0*/  FADD.FTZ R5, R227, R4 ;  /* 0x00000004e3057221 */ /* 0x000fe40000010000 */
[----:B------:R-:W-:Y:S01]  /*78c0*/  FADD.FTZ R4, R221, R3 ;  /* 0x00000003dd047221 */ /* 0x000fe20000010000 */
[----:B------:R-:W-:Y:S01]  /*78d0*/  @P1 SHF.R.U32.HI R0, RZ, c[0x0][0x2cc], R2 ;  /* 0x0000b300ff001a19 */ /* 0x000fe20000011602 */
[----:B------:R-:W-:Y:S02]  /*78e0*/  FADD.FTZ R3, R235, R5 ;  /* 0x00000005eb037221 */ /* 0x000fe40000010000 */
[----:B------:R-:W-:Y:S01]  /*78f0*/  FADD.FTZ R2, R236, R4 ;  /* 0x00000004ec027221 */ /* 0x000fe20000010000 */
[----:B------:R-:W-:Y:S01]  /*7900*/  IADD3 R4, R0, -c[0x0][0x168], R24 ;  /* 0x80005a0000047a10 */ /* 0x000fe20007ffe018 */
[----:B------:R-:W-:Y:S02]  /*7910*/  FADD.FTZ R3, R214, R3 ;  /* 0x00000003d6037221 */ /* 0x000fe40000010000 */
[----:B------:R-:W-:-:S02]  /*7920*/  FADD.FTZ R0, R134, R2 ;  /* 0x0000000286007221 */ /* 0x000fc40000010000 */
[----:B------:R-:W-:Y:S02]  /*7930*/  FADD.FTZ R2, R216, R3 ;  /* 0x00000003d8027221 */ /* 0x000fe40000010000 */
[----:B------:R-:W-:Y:S02]  /*7940*/  FADD.FTZ R0, R212, R0 ;  /* 0x00000000d4007221 */ /* 0x000fe40000010000 */
[----:B------:R-:W-:Y:S02]  /*7950*/  FADD.FTZ R2, R217, R2 ;  /* 0x00000002d9027221 */ /* 0x000fe40000010000 */
[----:B------:R-:W-:Y:S02]  /*7960*/  FADD.FTZ R0, R213, R0 ;  /* 0x00000000d5007221 */ /* 0x000fe40000010000 */
[----:B------:R-:W-:Y:S02]  /*7970*/  FADD.FTZ R2, R218, R2 ;  /* 0x00000002da027221 */ /* 0x000fe40000010000 */
[----:B------:R-:W-:-:S02]  /*7980*/  FADD.FTZ R0, R215, R0 ;  /* 0x00000000d7007221 */ /* 0x000fc40000010000 */
[----:B------:R-:W-:-:S04]  /*7990*/  IMAD.HI R3, R4, 0x2aaaaaab, RZ ;  /* 0x2aaaaaab04037827 */ /* 0x000fc800078e02ff */
[----:B------:R-:W-:Y:S02]  /*79a0*/  FADD.FTZ R0, R7, R0 ;  /* 0x0000000007007221 */ /* 0x000fe40000010000 */
[----:B------:R-:W-:Y:S01]  /*79b0*/  FADD.FTZ R2, R15, R2 ;  /* 0x000000020f027221 */ /* 0x000fe20000010000 */
[----:B------:R-:W-:Y:S01]  /*79c0*/  SHF.R.U32.HI R4, RZ, 0x1f, R3 ;  /* 0x0000001fff047819 */ /* 0x000fe20000011603 */
[----:B------:R-:W-:Y:S02]  /*79d0*/  FADD.FTZ R0, R14, R0 ;  /* 0x000000000e007221 */ /* 0x000fe40000010000 */
[----:B------:R-:W-:Y:S01]  /*79e0*/  FADD.FTZ R2, R26, R2 ;  /* 0x000000021a027221 */ /* 0x000fe20000010000 */
[----:B------:R-:W-:Y:S01]  /*79f0*/  LEA.HI.SX32 R3, R3, R4, 0x1c ;  /* 0x0000000403037211 */ /* 0x000fe200078fe2ff */
[----:B------:R-:W-:Y:S02]  /*7a00*/  FADD.FTZ R0, R6, R0 ;  /* 0x0000000006007221 */ /* 0x000fe40000010000 */
[----:B------:R-:W-:Y:S01]  /*7a10*/  FADD.FTZ R2, R27, R2 ;  /* 0x000000021b027221 */ /* 0x000fe20000010000 */
[----:B------:R-:W-:Y:S01]  /*7a20*/  IMNMX R3, RZ, R3, !PT ;  /* 0x00000003ff037217 */ /* 0x000fe20007800200 */
[----:B------:R-:W-:-:S02]  /*7a30*/  FADD.FTZ R0, R13, R0 ;  /* 0x000000000d007221 */ /* 0x000fc40000010000 */
[----:B------:R-:W-:Y:S02]  /*7a40*/  FADD.FTZ R2, R133, R2 ;  /* 0x0000000285027221 */ /* 0x000fe40000010000 */
[----:B------:R1:W-:Y:S04]  /*7a50*/  STL [R1+0x14], R3 ;  /* 0x0000140301007387 */ /* 0x0003e80000100800 */
[----:B------:R1:W-:Y:S04]  /*7a60*/  STL [R1+0xc], R0 ;  /* 0x00000c0001007387 */ /* 0x0003e80000100800 */
[----:B------:R1:W-:Y:S01]  /*7a70*/  STL [R1+0x8], R2 ;  /* 0x0000080201007387 */ /* 0x0003e20000100800 */
[C---:B------:R-:W-:Y:S08]  /*7a80*/  HMMA.16816.F32 R52, R128.reuse, R56, R200 ;  /* 0x000000388034723c */ /* 0x040ff000000018c8 */
[C---:B------:R-:W-:Y:S08]  /*7a90*/  HMMA.16816.F32 R76, R128.reuse, R80, R48 ;  /* 0x00000050804c723c */ /* 0x040ff00000001830 */
[C---:B----4-:R-:W-:Y:S08]  /*7aa0*/  HMMA.16816.F32 R84, R128.reuse, R88, R84 ;  /* 0x000000588054723c */ /* 0x050ff00000001854 */
[C---:B------:R-:W-:Y:S08]  /*7ab0*/  HMMA.16816.F32 R100, R128.reuse, R104, R44 ;  /* 0x000000688064723c */ /* 0x040ff0000000182c */
[----:B------:R-:W-:Y:S01]  /*7ac0*/  HMMA.16816.F32 R116, R128, R120, R208 ;  /* 0x000000788074723c */ /* 0x000fe200000018d0 */
[----:B--2---:R-:W-:-:S04]  /*7ad0*/  IADD3 R247, R20, -0x2, RZ ;  /* 0xfffffffe14f77810 */ /* 0x004fc80007ffe0ff */
[----:B------:R-:W-:-:S03]  /*7ae0*/  ISETP.GE.AND P0, PT, R247, R3, PT ;  /* 0x00000003f700720c */ /* 0x000fc60003f06270 */
        /* <DEDUP_REMOVED lines=8> */
[----:B------:R-:W-:Y:S03]  /*7b70*/  @!UPT UIADD3 URZ, URZ, URZ, URZ ;  /* 0x0000003f3f3ff290 */ /* 0x000fe6000fffe03f */
[----:B------:R-:W-:Y:S11]  /*7b80*/  @!P0 BRA `(.L_x_1476) ;  /* 0x0000595000008947 */ /* 0x000ff60003800000 */
[----:B-1----:R-:W-:Y:S02]  /*7b90*/  MOV R134, R12 ;  /* 0x0000000c00867202 */ /* 0x002fe40000000f00 */
[----:B------:R-:W-:-:S07]  /*7ba0*/  MOV R133, R132 ;  /* 0x0000008400857202 */ /* 0x000fce0000000f00 */
.L_x_1487:
[----:B------:R-:W-:Y:S04]  /*7bb0*/  DEPBAR.LE SB0, 0x0 ;  /* 0x000080000000791a */ /* 0x000fe80000000000 */
[----:B------:R-:W-:Y:S01]  /*7bc0*/  WARPSYNC 0xffffffff ;  /* 0xffffffff00007948 */ /* 0x000fe20003800000 */
[----:B------:R-:W-:Y:S01]  /*7bd0*/  BAR.SYNC.DEFER_BLOCKING 0x0 ;  /* 0x0000000000007b1d */ /* 0x000fe20000010000 */
[----:B------:R-:W-:Y:S05]  /*7be0*/  ISETP.GE.AND P0, PT, R247, RZ, PT ;  /* 0x000000fff700720c */ /* 0x000fea0003f06270 */
[----:B------:R1:W2:Y:S01]  /*7bf0*/  LDSM.16.M88.4 R48, [R239] ;  /* 0x00000000ef30783b */ /* 0x0002a20000000200 */
[----:B------:R-:W-:Y:S03]  /*7c00*/  BSSY B0, `(.L_x_1477) ;  /* 0x0000077000007945 */ /* 0x000fe60003800000 */
[----:B------:R1:W3:Y:S04]  /*7c10*/  LDSM.16.M88.4 R8, [R228] ;  /* 0x00000000e408783b */ /* 0x0002e80000000200 */
[----:B------:R1:W4:Y:S04]  /*7c20*/  LDSM.16.M88.4 R16, [R228+0x800] ;  /* 0x00080000e410783b */ /* 0x0003280000000200 */
[----:B------:R1:W1:Y:S04]  /*7c30*/  LDSM.16.M88.4 R24, [R228+0x1000] ;  /* 0x00100000e418783b */ /* 0x0002680000000200 */
[----:B------:R1:W1:Y:S04]  /*7c40*/  LDSM.16.M88.4 R32, [R228+0x1800] ;  /* 0x00180000e420783b */ /* 0x0002680000000200 */
[----:B------:R1:W1:Y:S04]  /*7c50*/  LDSM.16.M88.4 R40, [R228+0x2000] ;  /* 0x00200000e428783b */ /* 0x0002680000000200 */
[----:B------:R1:W1:Y:S04]  /*7c60*/  LDSM.16.M88.4 R184, [R228+0x2800] ;  /* 0x00280000e4b8783b */ /* 0x0002680000000200 */
[----:B------:R1:W1:Y:S04]  /*7c70*/  LDSM.16.M88.4 R188, [R240] ;  /* 0x00000000f0bc783b */ /* 0x0002680000000200 */
[----:B------:R1:W1:Y:S04]  /*7c80*/  LDSM.16.M88.4 R192, [R135] ;  /* 0x0000000087c0783b */ /* 0x0002680000000200 */
[----:B------:R1:W1:Y:S04]  /*7c90*/  LDSM.16.M88.4 R196, [R135+0x800] ;  /* 0x0008000087c4783b */ /* 0x0002680000000200 */
[----:B------:R1:W1:Y:S04]  /*7ca0*/  LDSM.16.M88.4 R200, [R135+0x1000] ;  /* 0x0010000087c8783b */ /* 0x0002680000000200 */
[----:B------:R1:W1:Y:S04]  /*7cb0*/  LDSM.16.M88.4 R204, [R135+0x1800] ;  /* 0x0018000087cc783b */ /* 0x0002680000000200 */
[----:B------:R1:W1:Y:S04]  /*7cc0*/  LDSM.16.M88.4 R208, [R135+0x2000] ;  /* 0x0020000087d0783b */ /* 0x0002680000000200 */
[----:B------:R1:W1:Y:S01]  /*7cd0*/  LDSM.16.M88.4 R212, [R135+0x2800] ;  /* 0x0028000087d4783b */ /* 0x0002620000000200 */
[----:B------:R-:W-:-:S05]  /*7ce0*/  @!P0 BRA `(.L_x_1478) ;  /* 0x0000068000008947 */ /* 0x000fca0003800000 */
[----:B--234-:R-:W-:Y:S01]  /*7cf0*/  SHF.R.S32.HI R0, RZ, 0x1f, R252 ;  /* 0x0000001fff007819 */ /* 0x01cfe200000114fc */
[----:B------:R-:W2:Y:S01]  /*7d00*/  LDL.64 R14, [R1+0x30] ;  /* 0x00003000010e7983 */ /* 0x000ea20000100a00 */
[C---:B------:R-:W-:Y:S01]  /*7d10*/  IADD3 R12, R245.reuse, 0xc0, RZ ;  /* 0x000000c0f50c7810 */ /* 0x040fe20007ffe0ff */
[----:B------:R-:W-:Y:S01]  /*7d20*/  IMAD.WIDE.U32 R2, R252, c[0x0][0x208], RZ ;  /* 0x00008200fc027a25 */ /* 0x000fe200078e00ff */
[----:B------:R-:W-:Y:S02]  /*7d30*/  SHF.R.S32.HI R4, RZ, 0x1f, R246 ;  /* 0x0000001fff047819 */ /* 0x000fe400000114f6 */
[C---:B------:R-:W-:Y:S01]  /*7d40*/  IADD3 R7, R245.reuse, 0xc0, RZ ;  /* 0x000000c0f5077810 */ /* 0x040fe20007ffe0ff */
[----:B------:R-:W3:Y:S01]  /*7d50*/  LDL R6, [R1+0x3c] ;  /* 0x00003c0001067983 */ /* 0x000ee20000100800 */
[----:B------:R-:W-:Y:S01]  /*7d60*/  SHF.R.S32.HI R12, RZ, 0x1f, R12 ;  /* 0x0000001fff0c7819 */ /* 0x000fe2000001140c */
[----:B------:R-:W-:Y:S01]  /*7d70*/  IMAD R0, R0, c[0x0][0x208], RZ ;  /* 0x0000820000007a24 */ /* 0x000fe200078e02ff */
[----:B------:R-:W-:Y:S01]  /*7d80*/  IADD3 R20, R245, 0x80, RZ ;  /* 0x00000080f5147810 */ /* 0x000fe20007ffe0ff */
[----:B------:R-:W-:Y:S02]  /*7d90*/  IMAD.SHL.U32 R31, R7, 0x2, RZ ;  /* 0x00000002071f7824 */ /* 0x000fe400078e00ff */
[----:B------:R-:W-:Y:S02]  /*7da0*/  IMAD R0, R252, c[0x0][0x20c], R0 ;  /* 0x00008300fc007a24 */ /* 0x000fe400078e0200 */
[----:B------:R-:W-:Y:S02]  /*7db0*/  IMAD.SHL.U32 R30, R20, 0x2, RZ ;  /* 0x00000002141e7824 */ /* 0x000fe400078e00ff */
[----:B------:R-:W-:Y:S02]  /*7dc0*/  IMAD.IADD R3, R3, 0x1, R0 ;  /* 0x0000000103037824 */ /* 0x000fe400078e0200 */
[----:B------:R-:W-:Y:S02]  /*7dd0*/  IMAD R0, R4, c[0x0][0x218], RZ ;  /* 0x0000860004007a24 */ /* 0x000fe400078e02ff */
[C---:B------:R-:W-:Y:S04]  /*7de0*/  IMAD.WIDE.U32 R2, R246.reuse, c[0x0][0x218], R2 ;  /* 0x00008600f6027a25 */ /* 0x040fe800078e0002 */
[----:B------:R-:W-:Y:S02]  /*7df0*/  IMAD R0, R246, c[0x0][0x21c], R0 ;  /* 0x00008700f6007a24 */ /* 0x000fe400078e0200 */
[----:B------:R-:W-:Y:S01]  /*7e00*/  IMAD.SHL.U32 R28, R245, 0x2, RZ ;  /* 0x00000002f51c7824 */ /* 0x000fe200078e00ff */
[----:B--2---:R-:W-:Y:S02]  /*7e10*/  IADD3 R5, P0, R14, R2, RZ ;  /* 0x000000020e057210 */ /* 0x004fe40007f1e0ff */
[----:B------:R-:W-:Y:S02]  /*7e20*/  SHF.L.U64.HI R14, R7, 0x1, R12 ;  /* 0x00000001070e7819 */ /* 0x000fe4000001020c */
[C---:B------:R-:W-:Y:S02]  /*7e30*/  IADD3 R7, R245.reuse, 0x80, RZ ;  /* 0x00000080f5077810 */ /* 0x040fe40007ffe0ff */
[C---:B------:R-:W-:Y:S02]  /*7e40*/  IADD3 R12, R245.reuse, 0x40, RZ ;  /* 0x00000040f50c7810 */ /* 0x040fe40007ffe0ff */
[----:B------:R-:W-:Y:S02]  /*7e50*/  SHF.R.S32.HI R7, RZ, 0x1f, R7 ;  /* 0x0000001fff077819 */ /* 0x000fe40000011407 */
[----:B------:R-:W-:Y:S02]  /*7e60*/  IADD3 R15, R245, 0x40, RZ ;  /* 0x00000040f50f7810 */ /* 0x000fe40007ffe0ff */
[----:B---3--:R-:W-:Y:S02]  /*7e70*/  IADD3.X R0, R6, R3, R0, P0, !PT ;  /* 0x0000000306007210 */ /* 0x008fe400007fe400 */
[----:B------:R-:W-:Y:S01]  /*7e80*/  LEA R6, P0, R5, c[0x0][0x1f8], 0x1 ;  /* 0x00007e0005067a11 */ /* 0x000fe200078008ff */
[----:B------:R-:W-:Y:S01]  /*7e90*/  IMAD.SHL.U32 R29, R15, 0x2, RZ ;  /* 0x000000020f1d7824 */ /* 0x000fe200078e00ff */
[----:B------:R-:W-:Y:S02]  /*7ea0*/  SHF.R.S32.HI R12, RZ, 0x1f, R12 ;  /* 0x0000001fff0c7819 */ /* 0x000fe4000001140c */
[----:B------:R-:W-:Y:S02]  /*7eb0*/  SHF.L.U64.HI R13, R20, 0x1, R7 ;  /* 0x00000001140d7819 */ /* 0x000fe40000010207 */
[----:B------:R-:W-:Y:S02]  /*7ec0*/  SHF.R.S32.HI R7, RZ, 0x1f, R245 ;  /* 0x0000001fff077819 */ /* 0x000fe400000114f5 */
[----:B------:R-:W-:Y:S02]  /*7ed0*/  LEA.HI.X R5, R5, c[0x0][0x1fc], R0, 0x1, P0 ;  /* 0x00007f0005057a11 */ /* 0x000fe400000f0c00 */
[----:B------:R-:W-:Y:S02]  /*7ee0*/  SHF.L.U64.HI R12, R15, 0x1, R12 ;  /* 0x000000010f0c7819 */ /* 0x000fe4000001020c */
[----:B------:R-:W-:Y:S01]  /*7ef0*/  SHF.L.U64.HI R7, R245, 0x1, R7 ;  /* 0x00000001f5077819 */ /* 0x000fe20000010207 */
[----:B------:R-:W-:-:S05]  /*7f00*/  BRA.DIV ~URZ, `(.L_x_1479) ;  /* 0x0000e9327f007947 */ /* 0x000fca000b800000 */
[----:B------:R2:W3:Y:S02]  /*7f10*/  SHFL.IDX PT, R4, R5, RZ, 0x181f ;  /* 0x00181fff05047589 */ /* 0x0004e400000e0000 */
.L_x_1538:
[----:B------:R-:W-:-:S05]  /*7f20*/  BRA.DIV ~URZ, `(.L_x_1480) ;  /* 0x0000e9827f007947 */ /* 0x000fca000b800000 */
[----:B------:R-:W4:Y:S01]  /*7f30*/  SHFL.IDX PT, R3, R6, RZ, 0x181f ;  /* 0x00181fff06037589 */ /* 0x000f2200000e0000 */
[C---:B------:R-:W-:Y:S02]  /*7f40*/  ISETP.GE.AND P4, PT, R245.reuse, c[0x0][0x1d4], PT ;  /* 0x00007500f5007a0c */ /* 0x040fe40003f86270 */
[C---:B------:R-:W-:Y:S01]  /*7f50*/  IADD3 R2, R245.reuse, 0x40, RZ ;  /* 0x00000040f5027810 */ /* 0x040fe20007ffe0ff */
[----:B------:R-:W5:Y:S01]  /*7f60*/  SHFL.IDX PT, R0, R6, 0x1, 0x181f ;  /* 0x00381f0006007f89 */ /* 0x000f6200000e0000 */
[C---:B------:R-:W-:Y:S02]  /*7f70*/  IADD3 R36, R245.reuse, 0xc0, RZ ;  /* 0x000000c0f5247810 */ /* 0x040fe40007ffe0ff */
[----:B------:R-:W-:Y:S02]  /*7f80*/  ISETP.GE.AND P3, PT, R2, c[0x0][0x1d4], PT ;  /* 0x0000750002007a0c */ /* 0x000fe40003f66270 */
[----:B------:R-:W-:Y:S02]  /*7f90*/  IADD3 R2, R245, 0x80, RZ ;  /* 0x00000080f5027810 */ /* 0x000fe40007ffe0ff */
[----:B------:R-:W-:Y:S02]  /*7fa0*/  ISETP.GE.AND P1, PT, R36, c[0x0][0x1d4], PT ;  /* 0x0000750024007a0c */ /* 0x000fe40003f26270 */
[----:B------:R-:W-:Y:S02]  /*7fb0*/  ISETP.GE.AND P2, PT, R2, c[0x0][0x1d4], PT ;  /* 0x0000750002007a0c */ /* 0x000fe40003f46270 */
[----:B------:R-:W2:Y:S01]  /*7fc0*/  SHFL.IDX PT, R2, R5, 0x1, 0x181f ;  /* 0x00381f0005027f89 */ /* 0x000ea200000e0000 */
[----:B------:R-:W-:Y:S02]  /*7fd0*/  SEL R15, RZ, 0x10, P4 ;  /* 0x00000010ff0f7807 */ /* 0x000fe40002000000 */
[C---:B----4-:R-:W-:Y:S05]  /*7fe0*/  IADD3 R20, P0, R3.reuse, R28, RZ ;  /* 0x0000001c03147210 */ /* 0x050fea0007f1e0ff */
[C---:B---3--:R-:W-:Y:S05]  /*7ff0*/  IMAD.X R21, R4.reuse, 0x1, R7, P0 ;  /* 0x0000000104157824 */ /* 0x048fea00000e0607 */
[----:B------:R3:W-:Y:S02]  /*8000*/  LDGSTS.E.BYPASS.LTC128B.128 [R243+0x100], [R20.64], !P4 ;  /* 0x0010000014f37fae */ /* 0x0007e4000e101d46 */
[C---:B---3--:R-:W-:Y:S05]  /*8010*/  IADD3 R20, P0, R3.reuse, R29, RZ ;  /* 0x0000001d03147210 */ /* 0x048fea0007f1e0ff */
[C---:B------:R-:W-:Y:S05]  /*8020*/  IMAD.X R21, R4.reuse, 0x1, R12, P0 ;  /* 0x0000000104157824 */ /* 0x040fea00000e060c */
[----:B------:R3:W-:Y:S02]  /*8030*/  LDGSTS.E.BYPASS.LTC128B.128 [R243+0x3100], [R20.64], !P3 ;  /* 0x0310000014f37fae */ /* 0x0007e4000d901d46 */
[C---:B---3--:R-:W-:Y:S05]  /*8040*/  IADD3 R20, P0, R3.reuse, R30, RZ ;  /* 0x0000001e03147210 */ /* 0x048fea0007f1e0ff */
[C---:B------:R-:W-:Y:S01]  /*8050*/  IMAD.X R21, R4.reuse, 0x1, R13, P0 ;  /* 0x0000000104157824 */ /* 0x040fe200000e060d */
[----:B------:R-:W-:Y:S04]  /*8060*/  IADD3 R22, P0, R3, R31, RZ ;  /* 0x0000001f03167210 */ /* 0x000fe80007f1e0ff */
[----:B------:R5:W-:Y:S01]  /*8070*/  LDGSTS.E.BYPASS.LTC128B.128 [R243+0x6100], [R20.64], !P2 ;  /* 0x0610000014f37fae */ /* 0x000be2000d101d46 */
[----:B------:R-:W-:Y:S03]  /*8080*/  IMAD.X R23, R4, 0x1, R14, P0 ;  /* 0x0000000104177824 */ /* 0x000fe600000e060e */
[----:B------:R3:W4:Y:S04]  /*8090*/  SHFL.IDX PT, R4, R5, 0x2, 0x181f ;  /* 0x00581f0005047f89 */ /* 0x00072800000e0000 */
[----:B------:R1:W-:Y:S01]  /*80a0*/  LDGSTS.E.BYPASS.LTC128B.128 [R243+0x9100], [R22.64], !P1 ;  /* 0x0910000016f37fae */ /* 0x0003e2000c901d46 */
[----:B-----5:R-:W-:Y:S05]  /*80b0*/  IADD3 R20, P0, R0, R28, RZ ;  /* 0x0000001c00147210 */ /* 0x020fea0007f1e0ff */
[----:B--2---:R-:W-:Y:S05]  /*80c0*/  IMAD.X R21, R2, 0x1, R7, P0 ;  /* 0x0000000102157824 */ /* 0x004fea00000e0607 */
[----:B------:R2:W-:Y:S02]  /*80d0*/  LDGSTS.E.BYPASS.LTC128B.128 [R243+0x1100], [R20.64], !P4 ;  /* 0x0110000014f37fae */ /* 0x0005e4000e101d46 */
[----:B--2---:R-:W-:Y:S05]  /*80e0*/  IADD3 R20, P0, R0, R29, RZ ;  /* 0x0000001d00147210 */ /* 0x004fea0007f1e0ff */
[----:B------:R-:W-:Y:S01]  /*80f0*/  IMAD.X R21, R2, 0x1, R12, P0 ;  /* 0x0000000102157824 */ /* 0x000fe200000e060c */
[----:B-1----:R-:W-:Y:S04]  /*8100*/  IADD3 R22, P0, R0, R30, RZ ;  /* 0x0000001e00167210 */ /* 0x002fe80007f1e0ff */
[----:B------:R1:W-:Y:S01]  /*8110*/  LDGSTS.E.BYPASS.LTC128B.128 [R243+0x4100], [R20.64], !P3 ;  /* 0x0410000014f37fae */ /* 0x0003e2000d901d46 */
[----:B------:R-:W-:Y:S05]  /*8120*/  IMAD.X R23, R2, 0x1, R13, P0 ;  /* 0x0000000102177824 */ /* 0x000fea00000e060d */
[----:B------:R2:W-:Y:S01]  /*8130*/  LDGSTS.E.BYPASS.LTC128B.128 [R243+0x7100], [R22.64], !P2 ;  /* 0x0710000016f37fae */ /* 0x0005e2000d101d46 */
[----:B-1----:R-:W-:Y:S03]  /*8140*/  IADD3 R20, P0, R0, R31, RZ ;  /* 0x0000001f00147210 */ /* 0x002fe60007f1e0ff */
[----:B------:R3:W1:Y:S02]  /*8150*/  SHFL.IDX PT, R0, R6, 0x2, 0x181f ;  /* 0x00581f0006007f89 */ /* 0x00066400000e0000 */
[----:B------:R-:W-:Y:S01]  /*8160*/  IMAD.X R21, R2, 0x1, R14, P0 ;  /* 0x0000000102157824 */ /* 0x000fe200000e060e */
[----:B--2---:R-:W-:Y:S02]  /*8170*/  SEL R23, RZ, 0x10, P2 ;  /* 0x00000010ff177807 */ /* 0x004fe40001000000 */
[----:B------:R-:W-:Y:S02]  /*8180*/  SEL R22, RZ, 0x10, P1 ;  /* 0x00000010ff167807 */ /* 0x000fe40000800000 */
[----:B------:R2:W-:Y:S02]  /*8190*/  LDGSTS.E.BYPASS.LTC128B.128 [R243+0xa100], [R20.64], !P1 ;  /* 0x0a10000014f37fae */ /* 0x0005e4000c901d46 */
[----:B--2---:R-:W-:Y:S02]  /*81a0*/  SEL R20, RZ, 0x10, P3 ;  /* 0x00000010ff147807 */ /* 0x004fe40001800000 */
.L_x_1539:
[C---:B-1-34-:R-:W-:Y:S02]  /*81b0*/  ISETP.NE.U32.AND P2, PT, R15.reuse, RZ, PT ;  /* 0x000000ff0f00720c */ /* 0x05afe40003f45070 */
[----:B------:R-:W-:Y:S02]  /*81c0*/  IADD3 R15, -R15, 0x10, RZ ;  /* 0x000000100f0f7810 */ /* 0x000fe40007ffe1ff */
[C---:B------:R-:W-:Y:S02]  /*81d0*/  ISETP.NE.U32.AND P3, PT, R20.reuse, RZ, PT ;  /* 0x000000ff1400720c */ /* 0x040fe40003f65070 */
[----:B------:R-:W-:Y:S02]  /*81e0*/  LOP3.LUT R15, R15, 0xf, RZ, 0xc0, !PT ;  /* 0x0000000f0f0f7812 */ /* 0x000fe400078ec0ff */
[----:B------:R-:W-:Y:S02]  /*81f0*/  IADD3 R20, -R20, 0x10, RZ ;  /* 0x0000001014147810 */ /* 0x000fe40007ffe1ff */
[----:B------:R-:W-:Y:S02]  /*8200*/  IADD3 R2, P1, P0, R15, R0, R28 ;  /* 0x000000000f027210 */ /* 0x000fe4000783e01c */
[----:B------:R-:W-:Y:S02]  /*8210*/  LOP3.LUT R20, R20, 0xf, RZ, 0xc0, !PT ;  /* 0x0000000f14147812 */ /* 0x000fe400078ec0ff */
[----:B------:R-:W-:Y:S02]  /*8220*/  IADD3.X R3, RZ, R4, R7, P1, P0 ;  /* 0x00000004ff037210 */ /* 0x000fe40000fe0407 */
[C---:B------:R-:W-:Y:S02]  /*8230*/  IADD3 R6, -R23.reuse, 0x10, RZ ;  /* 0x0000001017067810 */ /* 0x040fe40007ffe1ff */
[----:B------:R-:W-:Y:S01]  /*8240*/  IADD3 R20, P1, P0, R20, R0, R29 ;  /* 0x0000000014147210 */ /* 0x000fe2000783e01d */
[----:B------:R-:W-:Y:S01]  /*8250*/  @!PT LDS RZ, [RZ] ;  /* 0x00000000fffff984 */ /* 0x000fe20000000800 */
[----:B------:R-:W-:Y:S01]  /*8260*/  @!PT LDS RZ, [RZ] ;  /* 0x00000000fffff984 */ /* 0x000fe20000000800 */
[----:B------:R-:W-:Y:S01]  /*8270*/  @!PT LDS RZ, [RZ] ;  /* 0x00000000fffff984 */ /* 0x000fe20000000800 */
[----:B------:R1:W-:Y:S01]  /*8280*/  LDGSTS.E.BYPASS.LTC128B.128.ZFILL [R243+0x2100], [R2.64], P2 ;  /* 0x0210000002f37fae */ /* 0x0003e20009141d46 */
[----:B------:R-:W-:Y:S02]  /*8290*/  LOP3.LUT R6, R6, 0xf, RZ, 0xc0, !PT ;  /* 0x0000000f06067812 */ /* 0x000fe400078ec0ff */
[----:B------:R-:W-:Y:S02]  /*82a0*/  IADD3.X R21, RZ, R4, R12, P1, P0 ;  /* 0x00000004ff157210 */ /* 0x000fe40000fe040c */
[----:B------:R-:W-:Y:S02]  /*82b0*/  IADD3 R6, P1, P0, R6, R0, R30 ;  /* 0x0000000006067210 */ /* 0x000fe4000783e01e */
[----:B------:R-:W-:Y:S01]  /*82c0*/  ISETP.NE.U32.AND P2, PT, R23, RZ, PT ;  /* 0x000000ff1700720c */ /* 0x000fe20003f45070 */
[----:B------:R2:W-:Y:S01]  /*82d0*/  LDGSTS.E.BYPASS.LTC128B.128.ZFILL [R243+0x5100], [R20.64], P3 ;  /* 0x0510000014f37fae */ /* 0x0005e20009941d46 */
[----:B------:R-:W-:Y:S11]  /*82e0*/  IADD3.X R7, RZ, R4, R13, P1, P0 ;  /* 0x00000004ff077210 */ /* 0x000ff60000fe040d */
        /* <DEDUP_REMOVED lines=8> */
.L_x_1478:
[----:B--234-:R-:W-:Y:S05]  /*8370*/  BSYNC B0 ;  /* 0x0000000000007941 */ /* 0x01cfea0003800000 */
.L_x_1477:
[----:B------:R-:W0:Y:S01]  /*8380*/  LDGDEPBAR ;  /* 0x00000000000079af */ /* 0x000e220000000000 */
[----:B------:R-:W-:Y:S01]  /*8390*/  WARPSYNC 0xffffffff ;  /* 0xffffffff00007948 */ /* 0x000fe20003800000 */
[C---:B------:R-:W-:Y:S01]  /*83a0*/  HMMA.16816.F32 R4, R48.reuse, R8, RZ ;  /* 0x000000083004723c */ /* 0x040fe200000018ff */
[----:B------:R-:W-:Y:S02]  /*83b0*/  BSSY B0, `(.L_x_1481) ;  /* 0x0000201000007945 */ /* 0x000fe40003800000 */
[----:B------:R-:W-:Y:S05]  /*83c0*/  ISETP.GE.AND P0, PT, R247, 0x1, PT ;  /* 0x00000001f700780c */ /* 0x000fea0003f06270 */
[C---:B------:R-:W-:Y:S08]  /*83d0*/  HMMA.16816.F32 R8, R48.reuse, R10, RZ ;  /* 0x0000000a3008723c */ /* 0x040ff000000018ff */
[C---:B------:R-:W-:Y:S08]  /*83e0*/  HMMA.16816.F32 R12, R48.reuse, R16, RZ ;  /* 0x00000010300c723c */ /* 0x040ff000000018ff */
[C---:B------:R-:W-:Y:S08]  /*83f0*/  HMMA.16816.F32 R16, R48.reuse, R18, RZ ;  /* 0x000000123010723c */ /* 0x040ff000000018ff */
[C---:B-1----:R-:W-:Y:S08]  /*8400*/  HMMA.16816.F32 R20, R48.reuse, R24, RZ ;  /* 0x000000183014723c */ /* 0x042ff000000018ff */
[C---:B------:R-:W-:Y:S08]  /*8410*/  HMMA.16816.F32 R24, R48.reuse, R26, RZ ;  /* 0x0000001a3018723c */ /* 0x040ff000000018ff */
[C---:B------:R-:W-:Y:S08]  /*8420*/  HMMA.16816.F32 R28, R48.reuse, R32, RZ ;  /* 0x00000020301c723c */ /* 0x040ff000000018ff */
[C---:B------:R-:W-:Y:S08]  /*8430*/  HMMA.16816.F32 R32, R48.reuse, R34, RZ ;  /* 0x000000223020723c */ /* 0x040ff000000018ff */
[C---:B------:R-:W-:Y:S08]  /*8440*/  HMMA.16816.F32 R36, R48.reuse, R40, RZ ;  /* 0x000000283024723c */ /* 0x040ff000000018ff */
[C---:B------:R-:W-:Y:S08]  /*8450*/  HMMA.16816.F32 R40, R48.reuse, R42, RZ ;  /* 0x0000002a3028723c */ /* 0x040ff000000018ff */
[C---:B------:R-:W-:Y:S08]  /*8460*/  HMMA.16816.F32 R44, R48.reuse, R184, RZ ;  /* 0x000000b8302c723c */ /* 0x040ff000000018ff */
[----:B------:R-:W-:Y:S01]  /*8470*/  HMMA.16816.F32 R48, R48, R186, RZ ;  /* 0x000000ba3030723c */ /* 0x000fe200000018ff */
[----:B------:R-:W-:Y:S07]  /*8480*/  LDSM.16.M88.4 R184, [R242] ;  /* 0x00000000f2b8783b */ /* 0x000fee0000000200 */
[C---:B------:R-:W-:Y:S08]  /*8490*/  HMMA.16816.F32 R4, R188.reuse, R192, R4 ;  /* 0x000000c0bc04723c */ /* 0x040ff00000001804 */
        /* <DEDUP_REMOVED lines=19> */
[----:B------:R-:W-:Y:S07]  /*85d0*/  LDSM.16.M88.4 R192, [R229+-0x9000] ;  /* 0xff700000e5c0783b */ /* 0x000fee0000000200 */
[C---:B--2---:R-:W-:Y:S08]  /*85e0*/  HMMA.16816.F32 R12, R184.reuse, R196, R12 ;  /* 0x000000c4b80c723c */ /* 0x044ff0000000180c */
[C---:B------:R-:W-:Y:S01]  /*85f0*/  HMMA.16816.F32 R16, R184.reuse, R198, R16 ;  /* 0x000000c6b810723c */ /* 0x040fe20000001810 */
[----:B------:R-:W-:Y:S07]  /*8600*/  LDSM.16.M88.4 R196, [R229+-0x8800] ;  /* 0xff780000e5c4783b */ /* 0x000fee0000000200 */
[C---:B---3--:R-:W-:Y:S08]  /*8610*/  HMMA.16816.F32 R20, R184.reuse, R200, R20 ;  /* 0x000000c8b814723c */ /* 0x048ff00000001814 */
[C---:B------:R-:W-:Y:S01]  /*8620*/  HMMA.16816.F32 R24, R184.reuse, R202, R24 ;  /* 0x000000cab818723c */ /* 0x040fe20000001818 */
[----:B------:R-:W-:Y:S07]  /*8630*/  LDSM.16.M88.4 R200, [R229+-0x8000] ;  /* 0xff800000e5c8783b */ /* 0x000fee0000000200 */
[C---:B----4-:R-:W-:Y:S08]  /*8640*/  HMMA.16816.F32 R28, R184.reuse, R204, R28 ;  /* 0x000000ccb81c723c */ /* 0x050ff0000000181c */
[C---:B------:R-:W-:Y:S01]  /*8650*/  HMMA.16816.F32 R32, R184.reuse, R206, R32 ;  /* 0x000000ceb820723c */ /* 0x040fe20000001820 */
[----:B------:R-:W-:Y:S07]  /*8660*/  LDSM.16.M88.4 R204, [R229+-0x7800] ;  /* 0xff880000e5cc783b */ /* 0x000fee0000000200 */
[C---:B-----5:R-:W-:Y:S08]  /*8670*/  HMMA.16816.F32 R36, R184.reuse, R188, R36 ;  /* 0x000000bcb824723c */ /* 0x060ff00000001824 */
[C---:B------:R-:W-:Y:S01]  /*8680*/  HMMA.16816.F32 R40, R184.reuse, R190, R40 ;  /* 0x000000beb828723c */ /* 0x040fe20000001828 */
[----:B------:R-:W1:Y:S07]  /*8690*/  LDSM.16.M88.4 R188, [R241] ;  /* 0x00000000f1bc783b */ /* 0x000e6e0000000200 */
[C---:B------:R-:W-:Y:S08]  /*86a0*/  HMMA.16816.F32 R44, R184.reuse, R208, R44 ;  /* 0x000000d0b82c723c */ /* 0x040ff0000000182c */
[----:B------:R-:W-:Y:S01]  /*86b0*/  HMMA.16816.F32 R48, R184, R210, R48 ;  /* 0x000000d2b830723c */ /* 0x000fe20000001830 */
[----:B------:R-:W2:Y:S08]  /*86c0*/  LDSM.16.M88.4 R184, [R229+-0x7000] ;  /* 0xff900000e5b8783b */ /* 0x000eb00000000200 */
[----:B------:R-:W3:Y:S01]  /*86d0*/  LDSM.16.M88.4 R208, [R229+-0x6800] ;  /* 0xff980000e5d0783b */ /* 0x000ee20000000200 */
        /* <DEDUP_REMOVED lines=17> */
[----:B------:R-:W2:Y:S08]  /*87f0*/  LDSM.16.M88.4 R188, [R228+0x5000] ;  /* 0x00500000e4bc783b */ /* 0x000eb00000000200 */
[----:B------:R-:W3:Y:S01]  /*8800*/  LDSM.16.M88.4 R208, [R228+0x5800] ;  /* 0x00580000e4d0783b */ /* 0x000ee20000000200 */
        /* <DEDUP_REMOVED lines=40> */
[----:B------:R-:W-:Y:S07]  /*8a90*/  LDSM.16.M88.4 R192, [R229+-0x6000] ;  /* 0xffa00000e5c0783b */ /* 0x000fee0000000200 */
[C---:B------:R-:W-:Y:S08]  /*8aa0*/  HMMA.16816.F32 R12, R184.reuse, R196, R12 ;  /* 0x000000c4b80c723c */ /* 0x040ff0000000180c */
        /* <DEDUP_REMOVED lines=8> */
[C---:B--2---:R-:W-:Y:S08]  /*8b30*/  HMMA.16816.F32 R36, R184.reuse, R188, R36 ;  /* 0x000000bcb824723c */ /* 0x044ff00000001824 */
[C---:B------:R-:W-:Y:S01]  /*8b40*/  HMMA.16816.F32 R40, R184.reuse, R190, R40 ;  /* 0x000000beb828723c */ /* 0x040fe20000001828 */
[----:B------:R-:W1:Y:S07]  /*8b50*/  LDSM.16.M88.4 R188, [R241+0x4000] ;  /* 0x00400000f1bc783b */ /* 0x000e6e0000000200 */
[C---:B---3--:R-:W-:Y:S08]  /*8b60*/  HMMA.16816.F32 R44, R184.reuse, R208, R44 ;  /* 0x000000d0b82c723c */ /* 0x048ff0000000182c */
        /* <DEDUP_REMOVED lines=116> */
[----:B------:R-:W-:Y:S01]  /*92b0*/  LDSM.16.M88.4 R208, [R230+0xa000] ;  /* 0x00a00000e6d0783b */ /* 0x000fe20000000200 */
        /* <DEDUP_REMOVED lines=17> */
[----:B------:R-:W1:Y:S07]  /*93d0*/  LDSM.16.M88.4 R188, [R230+0xb000] ;  /* 0x00b00000e6bc783b */ /* 0x000e6e0000000200 */
[C---:B---3--:R-:W-:Y:S01]  /*93e0*/  HMMA.16816.F32 R4, R196.reuse, R200, R4 ;  /* 0x000000c8c404723c */ /* 0x048fe20000001804 */
[----:B------:R-:W3:Y:S07]  /*93f0*/  LDSM.16.M88.4 R192, [R230+0xb800] ;  /* 0x00b80000e6c0783b */ /* 0x000eee0000000200 */
[C---:B------:R-:W-:Y:S01]  /*9400*/  HMMA.16816.F32 R8, R196.reuse, R202, R8 ;  /* 0x000000cac408723c */ /* 0x040fe20000001808 */
[----:B------:R-:W-:Y:S07]  /*9410*/  LDSM.16.M88.4 R200, [R241+0xc000] ;  /* 0x00c00000f1c8783b */ /* 0x000fee0000000200 */
[C---:B----4-:R-:W-:Y:S08]  /*9420*/  HMMA.16816.F32 R12, R196.reuse, R204, R12 ;  /* 0x000000ccc40c723c */ /* 0x050ff0000000180c */
[C---:B------:R-:W-:Y:S01]  /*9430*/  HMMA.16816.F32 R16, R196.reuse, R206, R16 ;  /* 0x000000cec410723c */ /* 0x040fe20000001810 */
[----:B------:R-:W4:Y:S07]  /*9440*/  LDSM.16.M88.4 R204, [R229] ;  /* 0x00000000e5cc783b */ /* 0x000f2e0000000200 */
[C---:B------:R-:W-:Y:S08]  /*9450*/  HMMA.16816.F32 R20, R196.reuse, R208, R20 ;  /* 0x000000d0c414723c */ /* 0x040ff00000001814 */
[C---:B------:R-:W-:Y:S08]  /*9460*/  HMMA.16816.F32 R24, R196.reuse, R210, R24 ;  /* 0x000000d2c418723c */ /* 0x040ff00000001818 */
[C---:B--2---:R-:W-:Y:S08]  /*9470*/  HMMA.16816.F32 R28, R196.reuse, R184, R28 ;  /* 0x000000b8c41c723c */ /* 0x044ff0000000181c */
[C---:B------:R-:W-:Y:S01]  /*9480*/  HMMA.16816.F32 R32, R196.reuse, R186, R32 ;  /* 0x000000bac420723c */ /* 0x040fe20000001820 */
[----:B------:R-:W2:Y:S07]  /*9490*/  LDSM.16.M88.4 R184, [R229+0x800] ;  /* 0x00080000e5b8783b */ /* 0x000eae0000000200 */
[C---:B-1----:R-:W-:Y:S08]  /*94a0*/  HMMA.16816.F32 R36, R196.reuse, R188, R36 ;  /* 0x000000bcc424723c */ /* 0x042ff00000001824 */
[C---:B------:R-:W-:Y:S08]  /*94b0*/  HMMA.16816.F32 R40, R196.reuse, R190, R40 ;  /* 0x000000bec428723c */ /* 0x040ff00000001828 */
[C---:B---3--:R-:W-:Y:S08]  /*94c0*/  HMMA.16816.F32 R44, R196.reuse, R192, R44 ;  /* 0x000000c0c42c723c */ /* 0x048ff0000000182c */
[----:B------:R-:W-:Y:S08]  /*94d0*/  HMMA.16816.F32 R48, R196, R194, R48 ;  /* 0x000000c2c430723c */ /* 0x000ff00000001830 */
[C---:B----4-:R-:W-:Y:S08]  /*94e0*/  HMMA.16816.F32 R4, R200.reuse, R204, R4 ;  /* 0x000000ccc804723c */ /* 0x050ff00000001804 */
[C---:B------:R-:W-:Y:S08]  /*94f0*/  HMMA.16816.F32 R8, R200.reuse, R206, R8 ;  /* 0x000000cec808723c */ /* 0x040ff00000001808 */
[C---:B--2---:R-:W-:Y:S08]  /*9500*/  HMMA.16816.F32 R12, R200.reuse, R184, R12 ;  /* 0x000000b8c80c723c */ /* 0x044ff0000000180c */
        /* <DEDUP_REMOVED lines=26> */
[----:B------:R-:W1:Y:S10]  /*96b0*/  MUFU.TANH R186, R16 ;  /* 0x0000001000ba7308 */ /* 0x000e740000002400 */
[----:B------:R-:W1:Y:S01]  /*96c0*/  MUFU.TANH R185, R17 ;  /* 0x0000001100b97308 */ /* 0x000e620000002400 */
[----:B-----5:R-:W5:Y:S01]  /*96d0*/  LDSM.16.M88.4 R8, [R229+0x1800] ;  /* 0x00180000e508783b */ /* 0x020f620000000200 */
[C---:B----4-:R-:W-:Y:S08]  /*96e0*/  HMMA.16816.F32 R20, R200.reuse, R4, R20 ;  /* 0x00000004c814723c */ /* 0x050ff00000001814 */
[----:B------:R-:W4:Y:S01]  /*96f0*/  MUFU.TANH R192, R18 ;  /* 0x0000001200c07308 */ /* 0x000f220000002400 */
[C---:B------:R-:W-:Y:S01]  /*9700*/  HMMA.16816.F32 R24, R200.reuse, R6, R24 ;  /* 0x00000006c818723c */ /* 0x040fe20000001818 */
[----:B------:R-:W1:Y:S08]  /*9710*/  LDSM.16.M88.4 R4, [R229+0x2000] ;  /* 0x00200000e504783b */ /* 0x000e700000000200 */
[----:B------:R-:W1:Y:S06]  /*9720*/  MUFU.TANH R193, R19 ;  /* 0x0000001300c17308 */ /* 0x000e6c0000002400 */
[----:B------:R-:W-:Y:S04]  /*9730*/  FMUL.FTZ R20, R20, c[0x0][0x320] ;  /* 0x0000c80014147a20 */ /* 0x000fe80000410000 */
[----:B------:R-:W1:Y:S01]  /*9740*/  MUFU.TANH R190, R12 ;  /* 0x0000000c00be7308 */ /* 0x000e620000002400 */
[----:B------:R-:W-:Y:S02]  /*9750*/  FMUL.FTZ R21, R21, c[0x0][0x320] ;  /* 0x0000c80015157a20 */ /* 0x000fe40000410000 */
[----:B------:R-:W-:Y:S02]  /*9760*/  FMUL.FTZ R22, R22, c[0x0][0x320] ;  /* 0x0000c80016167a20 */ /* 0x000fe40000410000 */
[----:B------:R-:W-:Y:S02]  /*9770*/  FMUL.FTZ R23, R23, c[0x0][0x320] ;  /* 0x0000c80017177a20 */ /* 0x000fe40000410000 */
[----:B------:R-:W-:Y:S02]  /*9780*/  FMUL.FTZ R24, R24, c[0x0][0x320] ;  /* 0x0000c80018187a20 */ /* 0x000fe40000410000 */
[----:B------:R-:W-:Y:S01]  /*9790*/  FMUL.FTZ R25, R25, c[0x0][0x320] ;  /* 0x0000c80019197a20 */ /* 0x000fe20000410000 */
[----:B------:R-:W2:Y:S01]  /*97a0*/  MUFU.TANH R184, R20 ;  /* 0x0000001400b87308 */ /* 0x000ea20000002400 */
[----:B------:R-:W-:Y:S02]  /*97b0*/  FMUL.FTZ R26, R26, c[0x0][0x320] ;  /* 0x0000c8001a1a7a20 */ /* 0x000fe40000410000 */
[----:B------:R-:W-:Y:S01]  /*97c0*/  FMUL.FTZ R27, R27, c[0x0][0x320] ;  /* 0x0000c8001b1b7a20 */ /* 0x000fe20000410000 */
[C---:B-----5:R-:W-:Y:S06]  /*97d0*/  HMMA.16816.F32 R28, R200.reuse, R8, R28 ;  /* 0x00000008c81c723c */ /* 0x060fec000000181c */
[----:B------:R-:W2:Y:S02]  /*97e0*/  MUFU.TANH R132, R21 ;  /* 0x0000001500847308 */ /* 0x000ea40000002400 */
[C---:B------:R-:W-:Y:S01]  /*97f0*/  HMMA.16816.F32 R32, R200.reuse, R10, R32 ;  /* 0x0000000ac820723c */ /* 0x040fe20000001820 */
[----:B------:R-:W5:Y:S01]  /*9800*/  LDSM.16.M88.4 R8, [R229+0x2800] ;  /* 0x00280000e508783b */ /* 0x000f620000000200 */
[----:B------:R-:W-:Y:S06]  /*9810*/  DEPBAR.LE SB0, 0x0 ;  /* 0x000080000000791a */ /* 0x000fec0000000000 */
[----:B------:R2:W2:Y:S01]  /*9820*/  MUFU.TANH R188, R22 ;  /* 0x0000001600bc7308 */ /* 0x0004a20000002400 */
[----:B------:R-:W-:Y:S01]  /*9830*/  BAR.SYNC.DEFER_BLOCKING 0x0 ;  /* 0x0000000000007b1d */ /* 0x000fe20000010000 */
[C---:B-1----:R-:W-:Y:S06]  /*9840*/  HMMA.16816.F32 R36, R200.reuse, R4, R36 ;  /* 0x00000004c824723c */ /* 0x042fec0000001824 */
[----:B------:R-:W-:Y:S02]  /*9850*/  FMUL.FTZ R28, R28, c[0x0][0x320] ;  /* 0x0000c8001c1c7a20 */ /* 0x000fe40000410000 */
[----:B------:R1:W1:Y:S01]  /*9860*/  MUFU.TANH R187, R23 ;  /* 0x0000001700bb7308 */ /* 0x0002620000002400 */
[C---:B------:R-:W-:Y:S03]  /*9870*/  HMMA.16816.F32 R40, R200.reuse, R6, R40 ;  /* 0x00000006c828723c */ /* 0x040fe60000001828 */
[----:B------:R-:W-:Y:S02]  /*9880*/  FMUL.FTZ R29, R29, c[0x0][0x320] ;  /* 0x0000c8001d1d7a20 */ /* 0x000fe40000410000 */
[----:B------:R-:W-:Y:S02]  /*9890*/  FMUL.FTZ R30, R30, c[0x0][0x320] ;  /* 0x0000c8001e1e7a20 */ /* 0x000fe40000410000 */
[----:B------:R-:W-:Y:S02]  /*98a0*/  FMUL.FTZ R31, R31, c[0x0][0x320] ;  /* 0x0000c8001f1f7a20 */ /* 0x000fe40000410000 */
[----:B------:R3:W3:Y:S03]  /*98b0*/  MUFU.TANH R189, R13 ;  /* 0x0000000d00bd7308 */ /* 0x0006e60000002400 */
[----:B------:R-:W-:Y:S02]  /*98c0*/  FMUL.FTZ R32, R32, c[0x0][0x320] ;  /* 0x0000c80020207a20 */ /* 0x000fe40000410000 */
[----:B------:R-:W-:Y:S02]  /*98d0*/  FMUL.FTZ R33, R33, c[0x0][0x320] ;  /* 0x0000c80021217a20 */ /* 0x000fe40000410000 */
[----:B------:R-:W-:Y:S02]  /*98e0*/  FMUL.FTZ R34, R34, c[0x0][0x320] ;  /* 0x0000c80022227a20 */ /* 0x000fe40000410000 */
[----:B------:R-:W-:Y:S01]  /*98f0*/  FMUL.FTZ R35, R35, c[0x0][0x320] ;  /* 0x0000c80023237a20 */ /* 0x000fe20000410000 */
[----:B------:R3:W3:Y:S01]  /*9900*/  MUFU.TANH R198, R14 ;  /* 0x0000000e00c67308 */ /* 0x0006e20000002400 */
[----:B--2---:R-:W-:Y:S01]  /*9910*/  FMUL.FTZ R22, R37, c[0x0][0x320] ;  /* 0x0000c80025167a20 */ /* 0x004fe20000410000 */
[C---:B-----5:R-:W-:Y:S03]  /*9920*/  HMMA.16816.F32 R44, R200.reuse, R8, R44 ;  /* 0x00000008c82c723c */ /* 0x060fe6000000182c */
[----:B-1----:R-:W-:Y:S02]  /*9930*/  FMUL.FTZ R23, R36, c[0x0][0x320] ;  /* 0x0000c80024177a20 */ /* 0x002fe40000410000 */
[----:B------:R-:W-:Y:S03]  /*9940*/  FMUL.FTZ R38, R38, c[0x0][0x320] ;  /* 0x0000c80026267a20 */ /* 0x000fe60000410000 */
[----:B------:R1:W2:Y:S01]  /*9950*/  MUFU.TANH R199, R15 ;  /* 0x0000000f00c77308 */ /* 0x0002a20000002400 */
[----:B------:R-:W-:Y:S03]  /*9960*/  HMMA.16816.F32 R48, R200, R10, R48 ;  /* 0x0000000ac830723c */ /* 0x000fe60000001830 */
[----:B------:R-:W-:Y:S02]  /*9970*/  FMUL.FTZ R39, R39, c[0x0][0x320] ;  /* 0x0000c80027277a20 */ /* 0x000fe40000410000 */
[----:B------:R-:W-:Y:S02]  /*9980*/  FMUL.FTZ R21, R40, c[0x0][0x320] ;  /* 0x0000c80028157a20 */ /* 0x000fe40000410000 */
[----:B------:R-:W-:Y:S02]  /*9990*/  FMUL.FTZ R20, R41, c[0x0][0x320] ;  /* 0x0000c80029147a20 */ /* 0x000fe40000410000 */
[----:B------:R-:W1:Y:S03]  /*99a0*/  MUFU.TANH R24, R24 ;  /* 0x0000001800187308 */ /* 0x000e660000002400 */
[----:B------:R-:W-:Y:S02]  /*99b0*/  FMUL.FTZ R42, R42, c[0x0][0x320] ;  /* 0x0000c8002a2a7a20 */ /* 0x000fe40000410000 */
[----:B------:R-:W-:Y:S02]  /*99c0*/  FMUL.FTZ R43, R43, c[0x0][0x320] ;  /* 0x0000c8002b2b7a20 */ /* 0x000fe40000410000 */
[----:B------:R-:W-:Y:S02]  /*99d0*/  FMUL.FTZ R19, R44, c[0x0][0x320] ;  /* 0x0000c8002c137a20 */ /* 0x000fe40000410000 */
[----:B------:R-:W-:Y:S01]  /*99e0*/  FMUL.FTZ R18, R45, c[0x0][0x320] ;  /* 0x0000c8002d127a20 */ /* 0x000fe20000410000 */
        /* <DEDUP_REMOVED lines=34> */
[C---:B--234-:R-:W-:Y:S01]  /*9c10*/  IADD3 R217, R245.reuse, 0xc0, RZ ;  /* 0x000000c0f5d97810 */ /* 0x05cfe20007ffe0ff */
[----:B------:R-:W2:Y:S01]  /*9c20*/  LDL R2, [R1+0x18] ;  /* 0x0000180001027983 */ /* 0x000ea20000100800 */
[----:B------:R-:W-:Y:S01]  /*9c30*/  IADD3 R7, R245, 0x80, RZ ;  /* 0x00000080f5077810 */ /* 0x000fe20007ffe0ff */
[----:B------:R-:W-:Y:S01]  /*9c40*/  IMAD.MOV.U32 R3, RZ, RZ, c[0x0][0x2b8] ;  /* 0x0000ae00ff037624 */ /* 0x000fe200078e00ff */
[----:B------:R-:W-:Y:S01]  /*9c50*/  SHF.R.S32.HI R217, RZ, 0x1f, R217 ;  /* 0x0000001fffd97819 */ /* 0x000fe200000114d9 */
[----:B------:R-:W3:Y:S01]  /*9c60*/  LDL R0, [R1+0x10] ;  /* 0x0000100001007983 */ /* 0x000ee20000100800 */
[----:B------:R-:W-:Y:S01]  /*9c70*/  SHF.R.S32.HI R7, RZ, 0x1f, R7 ;  /* 0x0000001fff077819 */ /* 0x000fe20000011407 */
[----:B------:R-:W-:Y:S01]  /*9c80*/  IMAD.MOV.U32 R246, RZ, RZ, RZ ;  /* 0x000000fffff67224 */ /* 0x000fe200078e00ff */
[----:B------:R-:W-:Y:S01]  /*9c90*/  ISETP.NE.AND P1, PT, R3, 0x1, PT ;  /* 0x000000010300780c */ /* 0x000fe20003f25270 */
[----:B------:R-:W4:Y:S01]  /*9ca0*/  LDL.64 R222, [R1+0x28] ;  /* 0x0000280001de7983 */ /* 0x000f220000100a00 */
[C---:B------:R-:W-:Y:S01]  /*9cb0*/  IADD3 R8, R245.reuse, 0x40, RZ ;  /* 0x00000040f5087810 */ /* 0x040fe20007ffe0ff */
[----:B------:R-:W-:Y:S03]  /*9cc0*/  IMAD.SHL.U32 R36, R245, 0x2, RZ ;  /* 0x00000002f5247824 */ /* 0x000fe600078e00ff */
[----:B------:R-:W-:Y:S01]  /*9cd0*/  SHF.R.S32.HI R8, RZ, 0x1f, R8 ;  /* 0x0000001fff087819 */ /* 0x000fe20000011408 */
[----:B------:R-:W5:Y:S04]  /*9ce0*/  LDL R216, [R1+0x38] ;  /* 0x0000380001d87983 */ /* 0x000f680000100800 */
[----:B------:R-:W4:Y:S06]  /*9cf0*/  LDL.64 R220, [R1+0x20] ;  /* 0x0000200001dc7983 */ /* 0x000f2c0000100a00 */
        /* <DEDUP_REMOVED lines=9> */
[----:B------:R-:W-:Y:S02]  /*9d90*/  @!P6 LEA R4, P0, R3, c[0x0][0x2a0], 0x2 ;  /* 0x0000a8000304ea11 */ /* 0x000fe400078010ff */
[----:B------:R-:W-:Y:S01]  /*9da0*/  IADD3 R216, R245, 0xc0, RZ ;  /* 0x000000c0f5d87810 */ /* 0x000fe20007ffe0ff */
[----:B------:R-:W-:Y:S01]  /*9db0*/  IMAD R252, R0, c[0x0][0x2b8], R2 ;  /* 0x0000ae0000fc7a24 */ /* 0x000fe200078e0202 */
[----:B------:R-:W-:Y:S02]  /*9dc0*/  @!P6 LEA.HI.X R5, R3, c[0x0][0x2a4], R5, 0x2, P0 ;  /* 0x0000a9000305ea11 */ /* 0x000fe400000f1405 */
[----:B------:R-:W-:Y:S01]  /*9dd0*/  SHF.L.U64.HI R10, R216, 0x1, R217 ;  /* 0x00000001d80a7819 */ /* 0x000fe200000102d9 */
[----:B------:R-:W-:Y:S01]  /*9de0*/  IMAD.WIDE.U32 R2, R252, c[0x0][0x1e0], RZ ;  /* 0x00007800fc027a25 */ /* 0x000fe200078e00ff */
[----:B------:R-:W-:Y:S01]  /*9df0*/  SHF.R.S32.HI R0, RZ, 0x1f, R252 ;  /* 0x0000001fff007819 */ /* 0x000fe200000114fc */
[----:B------:R-:W2:Y:S01]  /*9e00*/  @!P6 LDG.E R246, [R4.64] ;  /* 0x0000000604f6e981 */ /* 0x000ea2000c1e1900 */
[C---:B------:R-:W-:Y:S01]  /*9e10*/  IADD3 R217, R245.reuse, 0x80, RZ ;  /* 0x00000080f5d97810 */ /* 0x040fe20007ffe0ff */
[----:B------:R-:W-:Y:S01]  /*9e20*/  IMAD.SHL.U32 R41, R216, 0x2, RZ ;  /* 0x00000002d8297824 */ /* 0x000fe200078e00ff */
[----:B------:R-:W-:Y:S01]  /*9e30*/  IADD3 R216, R245, 0x40, RZ ;  /* 0x00000040f5d87810 */ /* 0x000fe20007ffe0ff */
[----:B------:R-:W-:Y:S01]  /*9e40*/  IMAD R0, R0, c[0x0][0x1e0], RZ ;  /* 0x0000780000007a24 */ /* 0x000fe200078e02ff */
[C---:B------:R-:W-:Y:S01]  /*9e50*/  SHF.L.U64.HI R9, R217.reuse, 0x1, R7 ;  /* 0x00000001d9097819 */ /* 0x040fe20000010207 */
[----:B------:R-:W-:Y:S01]  /*9e60*/  IMAD.SHL.U32 R40, R217, 0x2, RZ ;  /* 0x00000002d9287824 */ /* 0x000fe200078e00ff */
[----:B------:R-:W-:Y:S01]  /*9e70*/  SHF.R.S32.HI R7, RZ, 0x1f, R245 ;  /* 0x0000001fff077819 */ /* 0x000fe200000114f5 */
[----:B------:R-:W-:Y:S01]  /*9e80*/  IMAD R0, R252, c[0x0][0x1e4], R0 ;  /* 0x00007900fc007a24 */ /* 0x000fe200078e0200 */
[C---:B------:R-:W-:Y:S01]  /*9e90*/  SHF.L.U64.HI R8, R216.reuse, 0x1, R8 ;  /* 0x00000001d8087819 */ /* 0x040fe20000010208 */
[----:B------:R-:W-:Y:S01]  /*9ea0*/  IMAD.SHL.U32 R37, R216, 0x2, RZ ;  /* 0x00000002d8257824 */ /* 0x000fe200078e00ff */
[----:B------:R-:W-:Y:S01]  /*9eb0*/  SHF.L.U64.HI R7, R245, 0x1, R7 ;  /* 0x00000001f5077819 */ /* 0x000fe20000010207 */
        /* <DEDUP_REMOVED lines=11> */
.L_x_1540:
        /* <DEDUP_REMOVED lines=22> */
[----:B-1----:R-:W-:Y:S03]  /*a0d0*/  IMAD.X R15, R4, 0x1, R10, P0 ;  /* 0x00000001040f7824 */ /* 0x002fe600000e060a */
[----:B------:R1:W3:Y:S04]  /*a0e0*/  SHFL.IDX PT, R4, R5, 0x2, 0x181f ;  /* 0x00581f0005047f89 */ /* 0x0002e800000e0000 */
[----:B------:R4:W-:Y:S01]  /*a0f0*/  LDGSTS.E.BYPASS.LTC128B.128 [R243+0x15100], [R14.64], !P1 ;  /* 0x151000000ef37fae */ /* 0x0009e2000c901d46 */
[----:B-----5:R-:W-:Y:S05]  /*a100*/  IADD3 R12, P0, R0, R36, RZ ;  /* 0x00000024000c7210 */ /* 0x020fea0007f1e0ff */
[----:B--2---:R-:W-:Y:S05]  /*a110*/  IMAD.X R13, R2, 0x1, R7, P0 ;  /* 0x00000001020d7824 */ /* 0x004fea00000e0607 */
[----:B------:R2:W-:Y:S02]  /*a120*/  LDGSTS.E.BYPASS.LTC128B.128 [R243+0xd100], [R12.64], !P4 ;  /* 0x0d1000000cf37fae */ /* 0x0005e4000e101d46 */
[----:B--2---:R-:W-:Y:S05]  /*a130*/  IADD3 R12, P0, R0, R37, RZ ;  /* 0x00000025000c7210 */ /* 0x004fea0007f1e0ff */
[----:B------:R-:W-:Y:S01]  /*a140*/  IMAD.X R13, R2, 0x1, R8, P0 ;  /* 0x00000001020d7824 */ /* 0x000fe200000e0608 */
[----:B----4-:R-:W-:Y:S04]  /*a150*/  IADD3 R14, P0, R0, R40, RZ ;  /* 0x00000028000e7210 */ /* 0x010fe80007f1e0ff */
[----:B------:R2:W-:Y:S01]  /*a160*/  LDGSTS.E.BYPASS.LTC128B.128 [R243+0x10100], [R12.64], !P3 ;  /* 0x101000000cf37fae */ /* 0x0005e2000d901d46 */
[----:B------:R-:W-:Y:S05]  /*a170*/  IMAD.X R15, R2, 0x1, R9, P0 ;  /* 0x00000001020f7824 */ /* 0x000fea00000e0609 */
[----:B------:R4:W-:Y:S01]  /*a180*/  LDGSTS.E.BYPASS.LTC128B.128 [R243+0x13100], [R14.64], !P2 ;  /* 0x131000000ef37fae */ /* 0x0009e2000d101d46 */
[----:B--2---:R-:W-:Y:S03]  /*a190*/  IADD3 R12, P0, R0, R41, RZ ;  /* 0x00000029000c7210 */ /* 0x004fe60007f1e0ff */
[----:B------:R1:W2:Y:S02]  /*a1a0*/  SHFL.IDX PT, R0, R6, 0x2, 0x181f ;  /* 0x00581f0006007f89 */ /* 0x0002a400000e0000 */
[----:B------:R-:W-:Y:S01]  /*a1b0*/  IMAD.X R13, R2, 0x1, R10, P0 ;  /* 0x00000001020d7824 */ /* 0x000fe200000e060a */
[----:B----4-:R-:W-:Y:S02]  /*a1c0*/  SEL R15, RZ, 0x10, P2 ;  /* 0x00000010ff0f7807 */ /* 0x010fe40001000000 */
[----:B------:R-:W-:Y:S02]  /*a1d0*/  SEL R14, RZ, 0x10, P1 ;  /* 0x00000010ff0e7807 */ /* 0x000fe40000800000 */
[----:B------:R4:W-:Y:S02]  /*a1e0*/  LDGSTS.E.BYPASS.LTC128B.128 [R243+0x16100], [R12.64], !P1 ;  /* 0x161000000cf37fae */ /* 0x0009e4000c901d46 */
[----:B----4-:R-:W-:Y:S02]  /*a1f0*/  SEL R12, RZ, 0x10, P3 ;  /* 0x00000010ff0c7807 */ /* 0x010fe40001800000 */
.L_x_1541:
[C---:B-123--:R-:W-:Y:S02]  /*a200*/  ISETP.NE.U32.AND P2, PT, R11.reuse, RZ, PT ;  /* 0x000000ff0b00720c */ /* 0x04efe40003f45070 */
        /* <DEDUP_REMOVED lines=27> */
.L_x_1482:
[----:B--234-:R-:W-:Y:S05]  /*a3c0*/  BSYNC B0 ;  /* 0x0000000000007941 */ /* 0x01cfea0003800000 */
.L_x_1481:
[----:B------:R-:W2:Y:S01]  /*a3d0*/  LDL R4, [R1+0x40] ;  /* 0x0000400001047983 */ /* 0x000ea20000100800 */
[----:B------:R-:W-:Y:S02]  /*a3e0*/  IMAD.MOV.U32 R5, RZ, RZ, c[0x0][0x2c4] ;  /* 0x0000b100ff057624 */ /* 0x000fe400078e00ff */
[----:B------:R-:W-:Y:S01]  /*a3f0*/  IMAD R0, R247, -0x60, RZ ;  /* 0xffffffa0f7007824 */ /* 0x000fe200078e02ff */
[----:B------:R-:W2:Y:S02]  /*a400*/  LDL R3, [R1+0x4c] ;  /* 0x00004c0001037983 */ /* 0x000ea40000100800 */
[----:B------:R-:W-:Y:S02]  /*a410*/  ISETP.NE.AND P0, PT, R5, 0x1, PT ;  /* 0x000000010500780c */ /* 0x000fe40003f05270 */
[----:B------:R-:W3:Y:S04]  /*a420*/  LDL R2, [R1+0x50] ;  /* 0x0000500001027983 */ /* 0x000ee80000100800 */
[----:B------:R-:W0:Y:S01]  /*a430*/  LDGDEPBAR ;  /* 0x00000000000079af */ /* 0x000e220000000000 */
[----:B--2---:R-:W-:Y:S01]  /*a440*/  IADD3 R4, R3, R4, RZ ;  /* 0x0000000403047210 */ /* 0x004fe20007ffe0ff */
[----:B------:R-:W-:Y:S01]  /*a450*/  IMAD.MOV.U32 R3, RZ, RZ, c[0x0][0x2ac] ;  /* 0x0000ab00ff037624 */ /* 0x000fe200078e00ff */
[----:B---3--:R-:W-:Y:S04]  /*a460*/  IADD3 R0, -R2, 0x1, R0 ;  /* 0x0000000102007810 */ /* 0x008fe80007ffe100 */
[----:B------:R-:W-:Y:S04]  /*a470*/  @P0 IMAD.HI.U32 R2, R4, c[0x0][0x2c8], RZ ;  /* 0x0000b20004020a27 */ /* 0x000fe800078e00ff */
[----:B------:R-:W-:Y:S01]  /*a480*/  IMAD R0, R3, c[0x0][0x1d0], R0 ;  /* 0x0000740003007a24 */ /* 0x000fe200078e0200 */
[----:B------:R-:W-:Y:S04]  /*a490*/  @P0 SHF.R.U32.HI R4, RZ, c[0x0][0x2cc], R2 ;  /* 0x0000b300ff040a19 */ /* 0x000fe80000011602 */
[----:B------:R-:W-:Y:S01]  /*a4a0*/  IADD3 R5, R0, -c[0x0][0x168], RZ ;  /* 0x80005a0000057a10 */ /* 0x000fe20007ffe0ff */
[----:B------:R-:W-:-:S05]  /*a4b0*/  BRA.DIV ~URZ, `(.L_x_1485) ;  /* 0x0000cf227f007947 */ /* 0x000fca000b800000 */
[----:B------:R2:W3:Y:S02]  /*a4c0*/  SHFL.IDX PT, R0, R4, RZ, 0x1c1f ;  /* 0x001c1fff04007589 */ /* 0x0004e400000e0000 */
.L_x_1542:
[----:B---3--:R-:W-:Y:S05]  /*a4d0*/  IMAD.IADD R0, R5, 0x1, R0 ;  /* 0x0000000105007824 */ /* 0x008fea00078e0200 */
[C---:B------:R-:W-:Y:S02]  /*a4e0*/  ISETP.GT.AND P0, PT, R0.reuse, RZ, PT ;  /* 0x000000ff0000720c */ /* 0x040fe40003f04270 */
[C---:B------:R-:W-:Y:S02]  /*a4f0*/  ISETP.GT.AND P1, PT, R0.reuse, 0x1, PT ;  /* 0x000000010000780c */ /* 0x040fe40003f24270 */
[----:B------:R-:W-:Y:S02]  /*a500*/  ISETP.GT.AND P4, PT, R0, 0x9, PT ;  /* 0x000000090000780c */ /* 0x000fe40003f84270 */
[----:B------:R-:W-:Y:S02]  /*a510*/  FSEL R6, R196, -INF , P0 ;  /* 0xff800000c4067808 */ /* 0x000fe40000000000 */
[C---:B------:R-:W-:Y:S02]  /*a520*/  ISETP.GT.AND P0, PT, R0.reuse, 0x10, PT ;  /* 0x000000100000780c */ /* 0x040fe40003f04270 */
[C---:B------:R-:W-:Y:S02]  /*a530*/  ISETP.GT.AND P2, PT, R0.reuse, 0x8, PT ;  /* 0x000000080000780c */ /* 0x040fe40003f44270 */
[----:B------:R-:W-:Y:S02]  /*a540*/  FSEL R10, R195, -INF , P1 ;  /* 0xff800000c30a7808 */ /* 0x000fe40000800000 */
[C---:B------:R-:W-:Y:S02]  /*a550*/  ISETP.GT.AND P1, PT, R0.reuse, 0x11, PT ;  /* 0x000000110000780c */ /* 0x040fe40003f24270 */
[C---:B------:R-:W-:Y:S02]  /*a560*/  ISETP.GT.AND P3, PT, R0.reuse, 0x18, PT ;  /* 0x000000180000780c */ /* 0x040fe40003f64270 */
[----:B------:R-:W-:Y:S02]  /*a570*/  FSEL R12, R191, -INF , P4 ;  /* 0xff800000bf0c7808 */ /* 0x000fe40002000000 */
[----:B------:R-:W-:Y:S02]  /*a580*/  ISETP.GT.AND P4, PT, R0, 0x19, PT ;  /* 0x000000190000780c */ /* 0x000fe40003f84270 */
[----:B------:R-:W-:Y:S02]  /*a590*/  FSEL R197, R190, -INF , P0 ;  /* 0xff800000bec57808 */ /* 0x000fe40000000000 */
        /* <DEDUP_REMOVED lines=12> */
[----:B-1----:R-:W-:Y:S02]  /*a660*/  FSEL R203, R24, -INF , P3 ;  /* 0xff80000018cb7808 */ /* 0x002fe40001800000 */
[C---:B------:R-:W-:Y:S02]  /*a670*/  ISETP.GT.AND P3, PT, R0.reuse, 0x38, PT ;  /* 0x000000380000780c */ /* 0x040fe40003f64270 */
[----:B------:R-:W-:Y:S02]  /*a680*/  FSEL R202, R25, -INF , P4 ;  /* 0xff80000019ca7808 */ /* 0x000fe40002000000 */
[----:B------:R-:W-:Y:S02]  /*a690*/  ISETP.GT.AND P4, PT, R0, 0x39, PT ;  /* 0x000000390000780c */ /* 0x000fe40003f84270 */
[----:B------:R-:W-:Y:S02]  /*a6a0*/  FSEL R221, R28, -INF , P1 ;  /* 0xff8000001cdd7808 */ /* 0x000fe40000800000 */
[C---:B------:R-:W-:Y:S02]  /*a6b0*/  ISETP.GT.AND P2, PT, R0.reuse, 0x40, PT ;  /* 0x000000400000780c */ /* 0x040fe40003f44270 */
[----:B------:R-:W-:Y:S02]  /*a6c0*/  FSEL R220, R29, -INF , P0 ;  /* 0xff8000001ddc7808 */ /* 0x000fe40000000000 */
[C---:B------:R-:W-:Y:S02]  /*a6d0*/  ISETP.GT.AND P1, PT, R0.reuse, 0x41, PT ;  /* 0x000000410000780c */ /* 0x040fe40003f24270 */
[----:B------:R-:W-:Y:S02]  /*a6e0*/  ISETP.GT.AND P0, PT, R0, 0x48, PT ;  /* 0x000000480000780c */ /* 0x000fe40003f04270 */
[----:B------:R-:W-:Y:S02]  /*a6f0*/  FSEL R219, R32, -INF , P3 ;  /* 0xff80000020db7808 */ /* 0x000fe40001800000 */
[----:B------:R-:W-:Y:S02]  /*a700*/  FSEL R218, R33, -INF , P4 ;  /* 0xff80000021da7808 */ /* 0x000fe40002000000 */
        /* <DEDUP_REMOVED lines=14> */
[----:B------:R-:W-:Y:S01]  /*a7f0*/  FMNMX.FTZ R2, R6, R133, !PT ;  /* 0x0000008506027209 */ /* 0x000fe20007810000 */
[----:B------:R-:W1:Y:S03]  /*a800*/  SHFL.IDX PT, R0, R4, 0x1, 0x1c1f ;  /* 0x003c1f0004007f89 */ /* 0x000e6600000e0000 */
[----:B------:R-:W-:Y:S04]  /*a810*/  FMNMX.FTZ R2, R10, R2, !PT ;  /* 0x000000020a027209 */ /* 0x000fe80007810000 */
[----:B------:R-:W-:Y:S04]  /*a820*/  FMNMX.FTZ R2, R9, R2, !PT ;  /* 0x0000000209027209 */ /* 0x000fe80007810000 */
[----:B------:R-:W-:Y:S04]  /*a830*/  FMNMX.FTZ R2, R12, R2, !PT ;  /* 0x000000020c027209 */ /* 0x000fe80007810000 */
[----:B------:R-:W-:Y:S04]  /*a840*/  FMNMX.FTZ R2, R197, R2, !PT ;  /* 0x00000002c5027209 */ /* 0x000fe80007810000 */
[----:B------:R-:W-:Y:S04]  /*a850*/  FMNMX.FTZ R2, R196, R2, !PT ;  /* 0x00000002c4027209 */ /* 0x000fe80007810000 */
[----:B------:R-:W-:Y:S01]  /*a860*/  FMNMX.FTZ R2, R195, R2, !PT ;  /* 0x00000002c3027209 */ /* 0x000fe20007810000 */
[----:B-1----:R-:W-:Y:S03]  /*a870*/  IMAD.IADD R0, R5, 0x1, R0 ;  /* 0x0000000105007824 */ /* 0x002fe600078e0200 */
[----:B------:R-:W-:Y:S02]  /*a880*/  FMNMX.FTZ R2, R194, R2, !PT ;  /* 0x00000002c2027209 */ /* 0x000fe40007810000 */
[C---:B------:R-:W-:Y:S02]  /*a890*/  ISETP.GT.AND P0, PT, R0.reuse, RZ, PT ;  /* 0x000000ff0000720c */ /* 0x040fe40003f04270 */
[C---:B------:R-:W-:Y:S02]  /*a8a0*/  ISETP.GT.AND P1, PT, R0.reuse, 0x1, PT ;  /* 0x000000010000780c */ /* 0x040fe40003f24270 */
[----:B------:R-:W-:Y:S02]  /*a8b0*/  FSEL R5, R207, -INF , P0 ;  /* 0xff800000cf057808 */ /* 0x000fe40000000000 */
[----:B------:R-:W-:Y:S02]  /*a8c0*/  ISETP.GT.AND P0, PT, R0, 0x8, PT ;  /* 0x000000080000780c */ /* 0x000fe40003f04270 */
[----:B------:R-:W-:Y:S02]  /*a8d0*/  FSEL R8, R206, -INF , P1 ;  /* 0xff800000ce087808 */ /* 0x000fe40000800000 */
[----:B------:R-:W-:Y:S02]  /*a8e0*/  FMNMX.FTZ R3, R5, R134, !PT ;  /* 0x0000008605037209 */ /* 0x000fe40007810000 */
[----:B------:R-:W-:Y:S02]  /*a8f0*/  ISETP.GT.AND P1, PT, R0, 0x9, PT ;  /* 0x000000090000780c */ /* 0x000fe40003f24270 */
[----:B------:R-:W-:Y:S02]  /*a900*/  FSEL R7, R204, -INF , P0 ;  /* 0xff800000cc077808 */ /* 0x000fe40000000000 */
[----:B------:R-:W-:Y:S02]  /*a910*/  FMNMX.FTZ R3, R8, R3, !PT ;  /* 0x0000000308037209 */ /* 0x000fe40007810000 */
[C---:B------:R-:W-:Y:S02]  /*a920*/  ISETP.GT.AND P0, PT, R0.reuse, 0x10, PT ;  /* 0x000000100000780c */ /* 0x040fe40003f04270 */
[----:B------:R-:W-:Y:S02]  /*a930*/  FSEL R11, R205, -INF , P1 ;  /* 0xff800000cd0b7808 */ /* 0x000fe40000800000 */
[----:B--2---:R-:W-:Y:S02]  /*a940*/  FMNMX.FTZ R4, R7, R3, !PT ;  /* 0x0000000307047209 */ /* 0x004fe40007810000 */
[----:B------:R-:W-:Y:S02]  /*a950*/  ISETP.GT.AND P1, PT, R0, 0x11, PT ;  /* 0x000000110000780c */ /* 0x000fe40003f24270 */
[----:B------:R-:W-:Y:S02]  /*a960*/  FSEL R190, R198, -INF , P0 ;  /* 0xff800000c6be7808 */ /* 0x000fe40000000000 */
[----:B------:R-:W-:Y:S02]  /*a970*/  FMNMX.FTZ R4, R11, R4, !PT ;  /* 0x000000040b047209 */ /* 0x000fe40007810000 */
        /* <DEDUP_REMOVED lines=70> */
[----:B------:R-:W-:Y:S02]  /*ade0*/  FSEL R226, R51, -INF , P0 ;  /* 0xff80000033e27808 */ /* 0x000fe40000000000 */
[----:B------:R-:W-:Y:S01]  /*adf0*/  FMNMX.FTZ R4, R227, R4, !PT ;  /* 0x00000004e3047209 */ /* 0x000fe20007810000 */
[----:B------:R-:W1:Y:S03]  /*ae00*/  SHFL.BFLY PT, R132, R0, 0x2, 0x1f ;  /* 0x0c401f0000847f89 */ /* 0x000e6600000e0000 */
[----:B------:R-:W-:Y:S05]  /*ae10*/  FMNMX.FTZ R4, R226, R4, !PT ;  /* 0x00000004e2047209 */ /* 0x000fea0007810000 */
[----:B------:R-:W2:Y:S01]  /*ae20*/  SHFL.BFLY PT, R2, R4, 0x2, 0x1f ;  /* 0x0c401f0004027f89 */ /* 0x000ea200000e0000 */
[----:B-1----:R-:W-:Y:S07]  /*ae30*/  FMNMX.FTZ R132, R132, R0, !PT ;  /* 0x0000000084847209 */ /* 0x002fee0007810000 */
[----:B------:R-:W1:Y:S01]  /*ae40*/  SHFL.BFLY PT, R3, R132, 0x1, 0x1f ;  /* 0x0c201f0084037f89 */ /* 0x000e6200000e0000 */
[----:B--2---:R-:W-:Y:S07]  /*ae50*/  FMNMX.FTZ R4, R4, R2, !PT ;  /* 0x0000000204047209 */ /* 0x004fee0007810000 */
[----:B------:R2:W3:Y:S01]  /*ae60*/  SHFL.BFLY PT, R0, R4, 0x1, 0x1f ;  /* 0x0c201f0004007f89 */ /* 0x0004e200000e0000 */
[----:B-1----:R-:W-:Y:S07]  /*ae70*/  FMNMX.FTZ R132, R132, R3, !PT ;  /* 0x0000000384847209 */ /* 0x002fee0007810000 */
.L_x_1543:
[----:B------:R-:W4:Y:S01]  /*ae80*/  LDL.LU R16, [R1+0x8] ;  /* 0x0000080001107983 */ /* 0x000f220000300800 */
[C---:B------:R-:W-:Y:S01]  /*ae90*/  FSETP.NEU.FTZ.AND P0, PT, R132.reuse, -INF , PT ;  /* 0xff8000008400780b */ /* 0x040fe20003f1d000 */
[----:B------:R-:W-:Y:S01]  /*aea0*/  FMUL.FTZ R188, R132, c[0x0][0x2d0] ;  /* 0x0000b40084bc7a20 */ /* 0x000fe20000410000 */
[----:B---3--:R-:W-:Y:S01]  /*aeb0*/  FMNMX.FTZ R3, R0, R4, !PT ;  /* 0x0000000400037209 */ /* 0x008fe20007810000 */
[----:B------:R-:W-:Y:S01]  /*aec0*/  WARPSYNC 0xffffffff ;  /* 0xffffffff00007948 */ /* 0x000fe20003800000 */
[----:B------:R-:W-:Y:S01]  /*aed0*/  FSEL R2, R132, RZ, P0 ;  /* 0x000000ff84027208 */ /* 0x000fe20000000000 */
[----:B------:R-:W-:Y:S01]  /*aee0*/  LDSM.16.MT88.4 R20, [R232] ;  /* 0x00000000e814783b */ /* 0x000fe20000004200 */
[----:B------:R-:W-:Y:S01]  /*aef0*/  FSEL R188, R188, RZ, P0 ;  /* 0x000000ffbcbc7208 */ /* 0x000fe20000000000 */
[C---:B------:R-:W-:Y:S01]  /*af00*/  FMUL.FTZ R189, R3.reuse, c[0x0][0x2d0] ;  /* 0x0000b40003bd7a20 */ /* 0x040fe20000410000 */
[----:B------:R-:W-:Y:S01]  /*af10*/  FSETP.NEU.FTZ.AND P0, PT, R3, -INF , PT ;  /* 0xff8000000300780b */ /* 0x000fe20003f1d000 */
[----:B------:R-:W-:Y:S02]  /*af20*/  FADD.FTZ R0, -R2, R133 ;  /* 0x0000008502007221 */ /* 0x000fe40000010100 */
[--C-:B------:R-:W-:Y:S01]  /*af30*/  FFMA.FTZ R12, R12, c[0x0][0x2d0], -R188.reuse ;  /* 0x0000b4000c0c7a23 */ /* 0x100fe200000108bc */
[----:B------:R-:W-:Y:S01]  /*af40*/  FSEL R189, R189, RZ, P0 ;  /* 0x000000ffbdbd7208 */ /* 0x000fe20000000000 */
[----:B------:R-:W-:Y:S01]  /*af50*/  FMUL.FTZ R0, R0, c[0x0][0x2d0] ;  /* 0x0000b40000007a20 */ /* 0x000fe20000410000 */
[----:B------:R-:W-:Y:S01]  /*af60*/  LDSM.16.MT88.4 R28, [R234] ;  /* 0x00000000ea1c783b */ /* 0x000fe20000004200 */
[----:B------:R1:W-:Y:S01]  /*af70*/  MUFU.EX2 R251, R12 ;  /* 0x0000000c00fb7308 */ /* 0x0003e20000000800 */
[--C-:B------:R-:W-:Y:S02]  /*af80*/  FFMA.FTZ R6, R6, c[0x0][0x2d0], -R188.reuse ;  /* 0x0000b40006067a23 */ /* 0x100fe400000108bc */
[--C-:B------:R-:W-:Y:S02]  /*af90*/  FFMA.FTZ R10, R10, c[0x0][0x2d0], -R188.reuse ;  /* 0x0000b4000a0a7a23 */ /* 0x100fe400000108bc */
[----:B------:R-:W-:Y:S02]  /*afa0*/  FFMA.FTZ R9, R9, c[0x0][0x2d0], -R188 ;  /* 0x0000b40009097a23 */ /* 0x000fe400000108bc */
[--C-:B------:R-:W-:Y:S01]  /*afb0*/  FFMA.FTZ R5, R5, c[0x0][0x2d0], -R189.reuse ;  /* 0x0000b40005057a23 */ /* 0x100fe200000108bd */
[----:B------:R-:W-:Y:S01]  /*afc0*/  LDSM.16.MT88.4 R36, [R233] ;  /* 0x00000000e924783b */ /* 0x000fe20000004200 */
[--C-:B------:R-:W-:Y:S01]  /*afd0*/  FFMA.FTZ R8, R8, c[0x0][0x2d0], -R189.reuse ;  /* 0x0000b40008087a23 */ /* 0x100fe200000108bd */
[----:B------:R3:W5:Y:S01]  /*afe0*/  MUFU.EX2 R2, R0 ;  /* 0x0000000000027308 */ /* 0x0007620000000800 */
[--C-:B------:R-:W-:Y:S02]  /*aff0*/  FFMA.FTZ R7, R7, c[0x0][0x2d0], -R189.reuse ;  /* 0x0000b40007077a23 */ /* 0x100fe400000108bd */
[----:B------:R-:W-:Y:S03]  /*b000*/  FFMA.FTZ R11, R11, c[0x0][0x2d0], -R189 ;  /* 0x0000b4000b0b7a23 */ /* 0x000fe600000108bd */
[----:B------:R-:W-:Y:S04]  /*b010*/  LDSM.16.MT88.4 R44, [R231+0x3000] ;  /* 0x00300000e72c783b */ /* 0x000fe80000004200 */
[----:B------:R-:W-:Y:S04]  /*b020*/  MUFU.EX2 R6, R6 ;  /* 0x0000000600067308 */ /* 0x000fe80000000800 */
[----:B-1----:R-:W1:Y:S06]  /*b030*/  LDSM.16.MT88.4 R12, [R231] ;  /* 0x00000000e70c783b */ /* 0x002e6c0000004200 */
[----:B------:R-:W2:Y:S01]  /*b040*/  MUFU.EX2 R238, R10 ;  /* 0x0000000a00ee7308 */ /* 0x000ea20000000800 */
[----:B---3--:R-:W-:Y:S05]  /*b050*/  FSEL R0, R3, RZ, P0 ;  /* 0x000000ff03007208 */ /* 0x008fea0000000000 */
[----:B------:R-:W-:Y:S04]  /*b060*/  FADD.FTZ R0, -R0, R134 ;  /* 0x0000008600007221 */ /* 0x000fe80000010100 */
[----:B------:R-:W3:Y:S01]  /*b070*/  MUFU.EX2 R249, R9 ;  /* 0x0000000900f97308 */ /* 0x000ee20000000800 */
[----:B------:R-:W4:Y:S01]  /*b080*/  LDL.LU R134, [R1+0xc] ;  /* 0x00000c0001867983 */ /* 0x000f220000300800 */
[----:B------:R-:W-:Y:S08]  /*b090*/  FMUL.FTZ R0, R0, c[0x0][0x2d0] ;  /* 0x0000b40000007a20 */ /* 0x000ff00000410000 */
[----:B------:R1:W-:Y:S10]  /*b0a0*/  MUFU.EX2 R237, R5 ;  /* 0x0000000500ed7308 */ /* 0x0003f40000000800 */
[----:B------:R1:W1:Y:S10]  /*b0b0*/  MUFU.EX2 R244, R8 ;  /* 0x0000000800f47308 */ /* 0x0002740000000800 */
[----:B------:R-:W-:Y:S10]  /*b0c0*/  MUFU.EX2 R248, R7 ;  /* 0x0000000700f87308 */ /* 0x000ff40000000800 */
[----:B------:R-:W3:Y:S10]  /*b0d0*/  MUFU.EX2 R250, R11 ;  /* 0x0000000b00fa7308 */ /* 0x000ef40000000800 */
[----:B------:R-:W3:Y:S01]  /*b0e0*/  MUFU.EX2 R0, R0 ;  /* 0x0000000000007308 */ /* 0x000ee20000000800 */
[----:B--2--5:R-:W-:Y:S01]  /*b0f0*/  FMUL.FTZ R4, R2, R136 ;  /* 0x0000008802047220 */ /* 0x024fe20000410000 */
[----:B------:R-:W-:Y:S01]  /*b100*/  F2FP.PACK_AB R184, R238, R6 ;  /* 0x00000006eeb8723e */ /* 0x000fe200000000ff */
[C---:B-1----:R-:W-:Y:S01]  /*b110*/  FMUL.FTZ R5, R2.reuse, R137 ;  /* 0x0000008902057220 */ /* 0x042fe20000410000 */
[----:B---3--:R-:W-:Y:S01]  /*b120*/  F2FP.PACK_AB R186, R251, R249 ;  /* 0x000000f9fbba723e */ /* 0x008fe200000000ff */
[----:B------:R-:W-:Y:S01]  /*b130*/  FMUL.FTZ R8, R2, R140 ;  /* 0x0000008c02087220 */ /* 0x000fe20000410000 */
[----:B------:R-:W-:Y:S01]  /*b140*/  F2FP.PACK_AB R185, R244, R237 ;  /* 0x000000edf4b9723e */ /* 0x000fe200000000ff */
[C---:B------:R-:W-:Y:S02]  /*b150*/  FMUL.FTZ R9, R2.reuse, R141 ;  /* 0x0000008d02097220 */ /* 0x040fe40000410000 */
[C---:B------:R-:W-:Y:S02]  /*b160*/  FMUL.FTZ R17, R2.reuse, R149 ;  /* 0x0000009502117220 */ /* 0x040fe40000410000 */
[C---:B------:R-:W-:Y:S02]  /*b170*/  FMUL.FTZ R24, R2.reuse, R156 ;  /* 0x0000009c02187220 */ /* 0x040fe40000410000 */
[----:B------:R-:W-:Y:S01]  /*b180*/  FMUL.FTZ R25, R2, R157 ;  /* 0x0000009d02197220 */ /* 0x000fe20000410000 */
[----:B------:R-:W-:Y:S01]  /*b190*/  F2FP.PACK_AB R187, R250, R248 ;  /* 0x000000f8fabb723e */ /* 0x000fe200000000ff */
[C---:B------:R-:W-:Y:S02]  /*b1a0*/  FMUL.FTZ R32, R2.reuse, R164 ;  /* 0x000000a402207220 */ /* 0x040fe40000410000 */
[C---:B------:R-:W-:Y:S02]  /*b1b0*/  FMUL.FTZ R33, R2.reuse, R165 ;  /* 0x000000a502217220 */ /* 0x040fe40000410000 */
[C---:B------:R-:W-:Y:S02]  /*b1c0*/  FMUL.FTZ R40, R2.reuse, R172 ;  /* 0x000000ac02287220 */ /* 0x040fe40000410000 */
[C---:B------:R-:W-:Y:S02]  /*b1d0*/  FMUL.FTZ R41, R2.reuse, R173 ;  /* 0x000000ad02297220 */ /* 0x040fe40000410000 */
[----:B------:R-:W-:Y:S02]  /*b1e0*/  FMUL.FTZ R48, R2, R180 ;  /* 0x000000b402307220 */ /* 0x000fe40000410000 */
[C---:B------:R-:W-:Y:S02]  /*b1f0*/  FMUL.FTZ R7, R0.reuse, R139 ;  /* 0x0000008b00077220 */ /* 0x040fe40000410000 */
[C---:B------:R-:W-:Y:S02]  /*b200*/  FMUL.FTZ R10, R0.reuse, R142 ;  /* 0x0000008e000a7220 */ /* 0x040fe40000410000 */
[C---:B------:R-:W-:Y:S02]  /*b210*/  FMUL.FTZ R11, R0.reuse, R143 ;  /* 0x0000008f000b7220 */ /* 0x040fe40000410000 */
[C---:B------:R-:W-:Y:S01]  /*b220*/  FMUL.FTZ R18, R0.reuse, R150 ;  /* 0x0000009600127220 */ /* 0x040fe20000410000 */
[----:B------:R-:W-:Y:S01]  /*b230*/  LDSM.16.MT88.4 R140, [R231+0x800] ;  /* 0x00080000e78c783b */ /* 0x000fe20000004200 */
[C---:B------:R-:W-:Y:S02]  /*b240*/  FMUL.FTZ R19, R0.reuse, R151 ;  /* 0x0000009700137220 */ /* 0x040fe40000410000 */
[C---:B------:R-:W-:Y:S02]  /*b250*/  FMUL.FTZ R26, R0.reuse, R158 ;  /* 0x0000009e001a7220 */ /* 0x040fe40000410000 */
[C---:B------:R-:W-:Y:S02]  /*b260*/  FMUL.FTZ R27, R0.reuse, R159 ;  /* 0x0000009f001b7220 */ /* 0x040fe40000410000 */
[C---:B------:R-:W-:Y:S02]  /*b270*/  FMUL.FTZ R34, R0.reuse, R166 ;  /* 0x000000a600227220 */ /* 0x040fe40000410000 */
[C---:B------:R-:W-:Y:S02]  /*b280*/  FMUL.FTZ R35, R0.reuse, R167 ;  /* 0x000000a700237220 */ /* 0x040fe40000410000 */
[C---:B------:R-:W-:Y:S02]  /*b290*/  FMUL.FTZ R42, R0.reuse, R174 ;  /* 0x000000ae002a7220 */ /* 0x040fe40000410000 */
[----:B------:R-:W-:Y:S02]  /*b2a0*/  FMUL.FTZ R43, R0, R175 ;  /* 0x000000af002b7220 */ /* 0x000fe40000410000 */
[----:B------:R-:W-:Y:S01]  /*b2b0*/  FMUL.FTZ R49, R2, R181 ;  /* 0x000000b502317220 */ /* 0x000fe20000410000 */
[----:B------:R-:W-:Y:S01]  /*b2c0*/  LDSM.16.MT88.4 R172, [R231+0x5800] ;  /* 0x00580000e7ac783b */ /* 0x000fe20000004200 */
[C---:B------:R-:W-:Y:S02]  /*b2d0*/  FMUL.FTZ R50, R0.reuse, R182 ;  /* 0x000000b600327220 */ /* 0x040fe40000410000 */
[----:B------:R-:W-:Y:S02]  /*b2e0*/  FMUL.FTZ R51, R0, R183 ;  /* 0x000000b700337220 */ /* 0x000fe40000410000 */
[C---:B------:R-:W-:Y:S02]  /*b2f0*/  FMUL.FTZ R52, R2.reuse, R52 ;  /* 0x0000003402347220 */ /* 0x040fe40000410000 */
[----:B------:R-:W-:Y:S01]  /*b300*/  FMUL.FTZ R53, R2, R53 ;  /* 0x0000003502357220 */ /* 0x000fe20000410000 */
[----:B------:R-:W-:Y:S01]  /*b310*/  LDSM.16.MT88.4 R180, [R232+0x5800] ;  /* 0x00580000e8b4783b */ /* 0x000fe20000004200 */
        /* <DEDUP_REMOVED lines=69> */
[----:B----4-:R-:W-:Y:S02]  /*b770*/  FFMA.FTZ R133, R2, R16, R6 ;  /* 0x0000001002857223 */ /* 0x010fe40000010006 */
[----:B------:R-:W-:Y:S02]  /*b780*/  FMUL.FTZ R6, R0, R138 ;  /* 0x0000008a00067220 */ /* 0x000fe40000410000 */
[----:B------:R-:W1:Y:S01]  /*b790*/  LDSM.16.MT88.4 R136, [R232+0x3000] ;  /* 0x00300000e888783b */ /* 0x000e620000004200 */
[--C-:B------:R-:W-:Y:S02]  /*b7a0*/  FFMA.FTZ R157, R217, c[0x0][0x2d0], -R188.reuse ;  /* 0x0000b400d99d7a23 */ /* 0x100fe400000108bc */
[--C-:B------:R-:W-:Y:S02]  /*b7b0*/  FFMA.FTZ R156, R216, c[0x0][0x2d0], -R188.reuse ;  /* 0x0000b400d89c7a23 */ /* 0x100fe400000108bc */
[C---:B------:R-:W-:Y:S05]  /*b7c0*/  HMMA.16816.F32 R4, R184.reuse, R12, R4 ;  /* 0x0000000cb804723c */ /* 0x040fea0000001804 */
[--C-:B------:R-:W-:Y:S02]  /*b7d0*/  FFMA.FTZ R158, R215, c[0x0][0x2d0], -R188.reuse ;  /* 0x0000b400d79e7a23 */ /* 0x100fe400000108bc */
[C---:B------:R-:W-:Y:S01]  /*b7e0*/  FMUL.FTZ R12, R2.reuse, R144 ;  /* 0x00000090020c7220 */ /* 0x040fe20000410000 */
[C---:B------:R-:W-:Y:S04]  /*b7f0*/  HMMA.16816.F32 R8, R184.reuse, R14, R8 ;  /* 0x0000000eb808723c */ /* 0x040fe80000001808 */
[C---:B------:R-:W-:Y:S02]  /*b800*/  FMUL.FTZ R13, R2.reuse, R145 ;  /* 0x00000091020d7220 */ /* 0x040fe40000410000 */
[----:B------:R-:W-:Y:S02]  /*b810*/  FMUL.FTZ R16, R2, R148 ;  /* 0x0000009402107220 */ /* 0x000fe40000410000 */
[C---:B------:R-:W-:Y:S04]  /*b820*/  FMUL.FTZ R14, R0.reuse, R146 ;  /* 0x00000092000e7220 */ /* 0x040fe80000410000 */
[----:B------:R-:W-:Y:S02]  /*b830*/  FMUL.FTZ R15, R0, R147 ;  /* 0x00000093000f7220 */ /* 0x000fe40000410000 */
[----:B------:R-:W-:Y:S01]  /*b840*/  LDSM.16.MT88.4 R144, [R232+0x800] ;  /* 0x00080000e890783b */ /* 0x000fe20000004200 */
[--C-:B------:R-:W-:Y:S02]  /*b850*/  FFMA.FTZ R159, R214, c[0x0][0x2d0], -R188.reuse ;  /* 0x0000b400d69f7a23 */ /* 0x100fe400000108bc */
        /* <DEDUP_REMOVED lines=9> */
[----:B------:R-:W-:Y:S02]  /*b8f0*/  FMUL.FTZ R23, R0, R155 ;  /* 0x0000009b00177220 */ /* 0x000fe40000410000 */
[--C-:B------:R-:W-:Y:S02]  /*b900*/  FFMA.FTZ R152, R220, c[0x0][0x2d0], -R188.reuse ;  /* 0x0000b400dc987a23 */ /* 0x100fe400000108bc */
[----:B------:R-:W-:Y:S02]  /*b910*/  FMUL.FTZ R123, R0, R123 ;  /* 0x0000007b007b7220 */ /* 0x000fe40000410000 */
[----:B------:R-:W-:Y:S01]  /*b920*/  FADD.FTZ R153, R238, R133 ;  /* 0x00000085ee997221 */ /* 0x000fe20000010000 */
[C---:B------:R-:W-:Y:S03]  /*b930*/  HMMA.16816.F32 R20, R184.reuse, R28, R20 ;  /* 0x0000001cb814723c */ /* 0x040fe60000001814 */
[----:B------:R-:W-:Y:S02]  /*b940*/  FADD.FTZ R153, R249, R153 ;  /* 0x00000099f9997221 */ /* 0x000fe40000010000 */
[--C-:B------:R-:W-:Y:S02]  /*b950*/  FFMA.FTZ R133, R218, c[0x0][0x2d0], -R188.reuse ;  /* 0x0000b400da857a23 */ /* 0x100fe400000108bc */
[C---:B------:R-:W-:Y:S01]  /*b960*/  FMUL.FTZ R28, R2.reuse, R160 ;  /* 0x000000a0021c7220 */ /* 0x040fe20000410000 */
[C---:B------:R-:W-:Y:S04]  /*b970*/  HMMA.16816.F32 R24, R184.reuse, R30, R24 ;  /* 0x0000001eb818723c */ /* 0x040fe80000001818 */
[----:B------:R-:W-:Y:S02]  /*b980*/  FMUL.FTZ R29, R2, R161 ;  /* 0x000000a1021d7220 */ /* 0x000fe40000410000 */
[C---:B------:R-:W-:Y:S02]  /*b990*/  FMUL.FTZ R126, R0.reuse, R126 ;  /* 0x0000007e007e7220 */ /* 0x040fe40000410000 */
[C---:B------:R-:W-:Y:S04]  /*b9a0*/  FMUL.FTZ R30, R0.reuse, R162 ;  /* 0x000000a2001e7220 */ /* 0x040fe80000410000 */
[C---:B------:R-:W-:Y:S02]  /*b9b0*/  FMUL.FTZ R31, R0.reuse, R163 ;  /* 0x000000a3001f7220 */ /* 0x040fe40000410000 */
[C---:B------:R-:W-:Y:S02]  /*b9c0*/  FMUL.FTZ R127, R0.reuse, R127 ;  /* 0x0000007f007f7220 */ /* 0x040fe40000410000 */
[C---:B------:R-:W-:Y:S02]  /*b9d0*/  FMUL.FTZ R130, R0.reuse, R130 ;  /* 0x0000008200827220 */ /* 0x040fe40000410000 */
[----:B------:R-:W-:Y:S01]  /*b9e0*/  FMUL.FTZ R131, R0, R131 ;  /* 0x0000008300837220 */ /* 0x000fe20000410000 */
[C---:B------:R-:W-:Y:S07]  /*b9f0*/  HMMA.16816.F32 R28, R184.reuse, R36, R28 ;  /* 0x00000024b81c723c */ /* 0x040fee000000181c */
[C---:B------:R-:W-:Y:S01]  /*ba00*/  FMUL.FTZ R36, R2.reuse, R168 ;  /* 0x000000a802247220 */ /* 0x040fe20000410000 */
[C---:B------:R-:W-:Y:S04]  /*ba10*/  HMMA.16816.F32 R32, R184.reuse, R38, R32 ;  /* 0x00000026b820723c */ /* 0x040fe80000001820 */
[----:B------:R-:W-:Y:S03]  /*ba20*/  FMUL.FTZ R37, R2, R169 ;  /* 0x000000a902257220 */ /* 0x000fe60000410000 */
[C---:B------:R-:W-:Y:S02]  /*ba30*/  FMUL.FTZ R38, R0.reuse, R170 ;  /* 0x000000aa00267220 */ /* 0x040fe40000410000 */
[----:B------:R-:W-:Y:S07]  /*ba40*/  FMUL.FTZ R39, R0, R171 ;  /* 0x000000ab00277220 */ /* 0x000fee0000410000 */
[C---:B------:R-:W-:Y:S07]  /*ba50*/  HMMA.16816.F32 R36, R184.reuse, R44, R36 ;  /* 0x0000002cb824723c */ /* 0x040fee0000001824 */
[C---:B------:R-:W-:Y:S01]  /*ba60*/  FMUL.FTZ R44, R2.reuse, R176 ;  /* 0x000000b0022c7220 */ /* 0x040fe20000410000 */
[C---:B------:R-:W-:Y:S04]  /*ba70*/  HMMA.16816.F32 R40, R184.reuse, R46, R40 ;  /* 0x0000002eb828723c */ /* 0x040fe80000001828 */
[----:B------:R-:W-:Y:S02]  /*ba80*/  FMUL.FTZ R45, R2, R177 ;  /* 0x000000b1022d7220 */ /* 0x000fe40000410000 */
[--C-:B------:R-:W-:Y:S02]  /*ba90*/  FFMA.FTZ R2, R197, c[0x0][0x2d0], -R188.reuse ;  /* 0x0000b400c5027a23 */ /* 0x100fe400000108bc */
[C---:B------:R-:W-:Y:S02]  /*baa0*/  FMUL.FTZ R46, R0.reuse, R178 ;  /* 0x000000b2002e7220 */ /* 0x040fe40000410000 */
[----:B------:R2:W3:Y:S02]  /*bab0*/  MUFU.EX2 R155, R2 ;  /* 0x00000002009b7308 */ /* 0x0004e40000000800 */
[----:B------:R-:W-:Y:S07]  /*bac0*/  FMUL.FTZ R47, R0, R179 ;  /* 0x000000b3002f7220 */ /* 0x000fee0000410000 */
[C---:B-1----:R-:W-:Y:S08]  /*bad0*/  HMMA.16816.F32 R44, R184.reuse, R136, R44 ;  /* 0x00000088b82c723c */ /* 0x042ff0000000182c */
[C---:B------:R-:W-:Y:S01]  /*bae0*/  HMMA.16816.F32 R48, R184.reuse, R138, R48 ;  /* 0x0000008ab830723c */ /* 0x040fe20000001830 */
[----:B------:R-:W1:Y:S03]  /*baf0*/  LDSM.16.MT88.4 R136, [R234+0x3000] ;  /* 0x00300000ea88783b */ /* 0x000e660000004200 */
[--C-:B--2---:R-:W-:Y:S04]  /*bb00*/  FFMA.FTZ R2, R196, c[0x0][0x2d0], -R188.reuse ;  /* 0x0000b400c4027a23 */ /* 0x104fe800000108bc */
[----:B------:R2:W-:Y:S04]  /*bb10*/  MUFU.EX2 R165, R2 ;  /* 0x0000000200a57308 */ /* 0x0005e80000000800 */
[--C-:B--2---:R-:W-:Y:S06]  /*bb20*/  FFMA.FTZ R2, R195, c[0x0][0x2d0], -R188.reuse ;  /* 0x0000b400c3027a23 */ /* 0x104fec00000108bc */
[----:B------:R2:W-:Y:S01]  /*bb30*/  MUFU.EX2 R166, R2 ;  /* 0x0000000200a67308 */ /* 0x0005e20000000800 */
[C---:B-1----:R-:W-:Y:S08]  /*bb40*/  HMMA.16816.F32 R52, R184.reuse, R136, R52 ;  /* 0x00000088b834723c */ /* 0x042ff00000001834 */
[C---:B------:R-:W-:Y:S01]  /*bb50*/  HMMA.16816.F32 R56, R184.reuse, R138, R56 ;  /* 0x0000008ab838723c */ /* 0x040fe20000001838 */
[----:B------:R-:W1:Y:S03]  /*bb60*/  LDSM.16.MT88.4 R136, [R233+0x3000] ;  /* 0x00300000e988783b */ /* 0x000e660000004200 */
[--C-:B--2---:R-:W-:Y:S04]  /*bb70*/  FFMA.FTZ R2, R194, c[0x0][0x2d0], -R188.reuse ;  /* 0x0000b400c2027a23 */ /* 0x104fe800000108bc */
[----:B------:R2:W-:Y:S01]  /*bb80*/  MUFU.EX2 R169, R2 ;  /* 0x0000000200a97308 */ /* 0x0005e20000000800 */
[C---:B-1----:R-:W-:Y:S03]  /*bb90*/  HMMA.16816.F32 R60, R184.reuse, R136, R60 ;  /* 0x00000088b83c723c */ /* 0x042fe6000000183c */
[--C-:B--2---:R-:W-:Y:S02]  /*bba0*/  FFMA.FTZ R2, R190, c[0x0][0x2d0], -R189.reuse ;  /* 0x0000b400be027a23 */ /* 0x104fe400000108bd */
[--C-:B------:R-:W-:Y:S04]  /*bbb0*/  FFMA.FTZ R190, R213, c[0x0][0x2d0], -R188.reuse ;  /* 0x0000b400d5be7a23 */ /* 0x100fe800000108bc */
[----:B------:R1:W-:Y:S01]  /*bbc0*/  MUFU.EX2 R160, R2 ;  /* 0x0000000200a07308 */ /* 0x0003e20000000800 */
[C---:B------:R-:W-:Y:S01]  /*bbd0*/  HMMA.16816.F32 R64, R184.reuse, R138, R64 ;  /* 0x0000008ab840723c */ /* 0x040fe20000001840 */
[----:B------:R-:W2:Y:S08]  /*bbe0*/  LDSM.16.MT88.4 R136, [R231+0x6000] ;  /* 0x00600000e788783b */ /* 0x000eb00000004200 */
[----:B------:R-:W-:Y:S03]  /*bbf0*/  MUFU.EX2 R190, R190 ;  /* 0x000000be00be7308 */ /* 0x000fe60000000800 */
[----:B-1----:R-:W-:Y:S02]  /*bc00*/  FFMA.FTZ R2, R191, c[0x0][0x2d0], -R189 ;  /* 0x0000b400bf027a23 */ /* 0x002fe400000108bd */
[--C-:B------:R-:W-:Y:S05]  /*bc10*/  FFMA.FTZ R191, R212, c[0x0][0x2d0], -R188.reuse ;  /* 0x0000b400d4bf7a23 */ /* 0x100fea00000108bc */
[----:B------:R1:W-:Y:S10]  /*bc20*/  MUFU.EX2 R212, R133 ;  /* 0x0000008500d47308 */ /* 0x0003f40000000800 */
[----:B------:R4:W-:Y:S01]  /*bc30*/  MUFU.EX2 R161, R2 ;  /* 0x0000000200a17308 */ /* 0x0009e20000000800 */
[C---:B--2---:R-:W-:Y:S09]  /*bc40*/  HMMA.16816.F32 R68, R184.reuse, R136, R68 ;  /* 0x00000088b844723c */ /* 0x044ff20000001844 */
[----:B------:R-:W-:Y:S01]  /*bc50*/  MUFU.EX2 R191, R191 ;  /* 0x000000bf00bf7308 */ /* 0x000fe20000000800 */
[C---:B------:R-:W-:Y:S01]  /*bc60*/  HMMA.16816.F32 R72, R184.reuse, R138, R72 ;  /* 0x0000008ab848723c */ /* 0x040fe20000001848 */
[----:B------:R-:W2:Y:S02]  /*bc70*/  LDSM.16.MT88.4 R136, [R232+0x6000] ;  /* 0x00600000e888783b */ /* 0x000ea40000004200 */
[----:B-1----:R-:W-:Y:S04]  /*bc80*/  FADD.FTZ R133, R251, R153 ;  /* 0x00000099fb857221 */ /* 0x002fe80000010000 */
[----:B---3--:R-:W-:Y:S02]  /*bc90*/  FADD.FTZ R133, R155, R133 ;  /* 0x000000859b857221 */ /* 0x008fe40000010000 */
[----:B----4-:R-:W-:Y:S03]  /*bca0*/  FFMA.FTZ R2, R192, c[0x0][0x2d0], -R189 ;  /* 0x0000b400c0027a23 */ /* 0x010fe600000108bd */
[--C-:B------:R-:W-:Y:S01]  /*bcb0*/  FFMA.FTZ R192, R211, c[0x0][0x2d0], -R188.reuse ;  /* 0x0000b400d3c07a23 */ /* 0x100fe200000108bc */
[----:B------:R1:W-:Y:S10]  /*bcc0*/  MUFU.EX2 R167, R2 ;  /* 0x0000000200a77308 */ /* 0x0003f40000000800 */
[----:B------:R-:W-:Y:S01]  /*bcd0*/  MUFU.EX2 R192, R192 ;  /* 0x000000c000c07308 */ /* 0x000fe20000000800 */
[----:B-1----:R-:W-:Y:S01]  /*bce0*/  FFMA.FTZ R2, R0, R134, R237 ;  /* 0x0000008600027223 */ /* 0x002fe200000100ed */
[C---:B--2---:R-:W-:Y:S03]  /*bcf0*/  HMMA.16816.F32 R76, R184.reuse, R136, R76 ;  /* 0x00000088b84c723c */ /* 0x044fe6000000184c */
[--C-:B------:R-:W-:Y:S05]  /*bd00*/  FFMA.FTZ R0, R193, c[0x0][0x2d0], -R189.reuse ;  /* 0x0000b400c1007a23 */ /* 0x100fea00000108bd */
[----:B------:R1:W-:Y:S01]  /*bd10*/  MUFU.EX2 R168, R0 ;  /* 0x0000000000a87308 */ /* 0x0003e20000000800 */
[C---:B------:R-:W-:Y:S01]  /*bd20*/  HMMA.16816.F32 R80, R184.reuse, R138, R80 ;  /* 0x0000008ab850723c */ /* 0x040fe20000001850 */
[----:B------:R-:W2:Y:S02]  /*bd30*/  LDSM.16.MT88.4 R136, [R234+0x6000] ;  /* 0x00600000ea88783b */ /* 0x000ea40000004200 */
[--C-:B-1----:R-:W-:Y:S06]  /*bd40*/  FFMA.FTZ R0, R209, c[0x0][0x2d0], -R188.reuse ;  /* 0x0000b400d1007a23 */ /* 0x102fec00000108bc */
[----:B------:R1:W-:Y:S01]  /*bd50*/  MUFU.EX2 R164, R0 ;  /* 0x0000000000a47308 */ /* 0x0003e20000000800 */
[C---:B--2---:R-:W-:Y:S08]  /*bd60*/  HMMA.16816.F32 R84, R184.reuse, R136, R84 ;  /* 0x00000088b854723c */ /* 0x044ff00000001854 */
[C---:B------:R-:W-:Y:S01]  /*bd70*/  HMMA.16816.F32 R88, R184.reuse, R138, R88 ;  /* 0x0000008ab858723c */ /* 0x040fe20000001858 */
[----:B------:R-:W2:Y:S03]  /*bd80*/  LDSM.16.MT88.4 R136, [R233+0x6000] ;  /* 0x00600000e988783b */ /* 0x000ea60000004200 */
[--C-:B-1----:R-:W-:Y:S04]  /*bd90*/  FFMA.FTZ R0, R208, c[0x0][0x2d0], -R188.reuse ;  /* 0x0000b400d0007a23 */ /* 0x102fe800000108bc */
[----:B------:R1:W-:Y:S04]  /*bda0*/  MUFU.EX2 R163, R0 ;  /* 0x0000000000a37308 */ /* 0x0003e80000000800 */
[--C-:B-1----:R-:W-:Y:S06]  /*bdb0*/  FFMA.FTZ R0, R203, c[0x0][0x2d0], -R188.reuse ;  /* 0x0000b400cb007a23 */ /* 0x102fec00000108bc */
[----:B------:R1:W-:Y:S01]  /*bdc0*/  MUFU.EX2 R148, R0 ;  /* 0x0000000000947308 */ /* 0x0003e20000000800 */
[C---:B--2---:R-:W-:Y:S08]  /*bdd0*/  HMMA.16816.F32 R92, R184.reuse, R136, R92 ;  /* 0x00000088b85c723c */ /* 0x044ff0000000185c */
[C---:B------:R-:W-:Y:S01]  /*bde0*/  HMMA.16816.F32 R96, R184.reuse, R138, R96 ;  /* 0x0000008ab860723c */ /* 0x040fe20000001860 */
[----:B------:R-:W2:Y:S03]  /*bdf0*/  LDSM.16.MT88.4 R136, [R231+0x9000] ;  /* 0x00900000e788783b */ /* 0x000ea60000004200 */
[--C-:B-1----:R-:W-:Y:S04]  /*be00*/  FFMA.FTZ R0, R202, c[0x0][0x2d0], -R188.reuse ;  /* 0x0000b400ca007a23 */ /* 0x102fe800000108bc */
[----:B------:R1:W-:Y:S04]  /*be10*/  MUFU.EX2 R149, R0 ;  /* 0x0000000000957308 */ /* 0x0003e80000000800 */
[--C-:B-1----:R-:W-:Y:S01]  /*be20*/  FFMA.FTZ R0, R198, c[0x0][0x2d0], -R189.reuse ;  /* 0x0000b400c6007a23 */ /* 0x102fe200000108bd */
[C---:B--2---:R-:W-:Y:S05]  /*be30*/  HMMA.16816.F32 R100, R184.reuse, R136, R100 ;  /* 0x00000088b864723c */ /* 0x044fea0000001864 */
[----:B------:R-:W-:Y:S03]  /*be40*/  MUFU.EX2 R198, R159 ;  /* 0x0000009f00c67308 */ /* 0x000fe60000000800 */
[C---:B------:R-:W-:Y:S01]  /*be50*/  HMMA.16816.F32 R104, R184.reuse, R138, R104 ;  /* 0x0000008ab868723c */ /* 0x040fe20000001868 */
[----:B------:R-:W1:Y:S06]  /*be60*/  LDSM.16.MT88.4 R136, [R232+0x9000] ;  /* 0x00900000e888783b */ /* 0x000e6c0000004200 */
[----:B------:R2:W-:Y:S02]  /*be70*/  MUFU.EX2 R162, R0 ;  /* 0x0000000000a27308 */ /* 0x0005e40000000800 */
[--C-:B--2---:R-:W-:Y:S08]  /*be80*/  FFMA.FTZ R0, R199, c[0x0][0x2d0], -R189.reuse ;  /* 0x0000b400c7007a23 */ /* 0x104ff000000108bd */
[----:B------:R-:W-:Y:S10]  /*be90*/  MUFU.EX2 R199, R158 ;  /* 0x0000009e00c77308 */ /* 0x000ff40000000800 */
[----:B------:R2:W3:Y:S01]  /*bea0*/  MUFU.EX2 R134, R0 ;  /* 0x0000000000867308 */ /* 0x0004e20000000800 */
[C---:B-1----:R-:W-:Y:S08]  /*beb0*/  HMMA.16816.F32 R108, R184.reuse, R136, R108 ;  /* 0x00000088b86c723c */ /* 0x042ff0000000186c */
[C---:B------:R-:W-:Y:S01]  /*bec0*/  HMMA.16816.F32 R112, R184.reuse, R138, R112 ;  /* 0x0000008ab870723c */ /* 0x040fe20000001870 */
[----:B------:R-:W1:Y:S03]  /*bed0*/  LDSM.16.MT88.4 R136, [R234+0x9000] ;  /* 0x00900000ea88783b */ /* 0x000e660000004200 */
[--C-:B--2---:R-:W-:Y:S01]  /*bee0*/  FFMA.FTZ R0, R200, c[0x0][0x2d0], -R189.reuse ;  /* 0x0000b400c8007a23 */ /* 0x104fe200000108bd */
[----:B---3--:R-:W-:Y:S01]  /*bef0*/  MOV R220, R134 ;  /* 0x0000008600dc7202 */ /* 0x008fe20000000f00 */
[----:B------:R-:W-:Y:S01]  /*bf00*/  MUFU.EX2 R200, R157 ;  /* 0x0000009d00c87308 */ /* 0x000fe20000000800 */
[----:B------:R-:W-:Y:S09]  /*bf10*/  FFMA.FTZ R134, R219, c[0x0][0x2d0], -R188 ;  /* 0x0000b400db867a23 */ /* 0x000ff200000108bc */
[----:B------:R2:W-:Y:S10]  /*bf20*/  MUFU.EX2 R238, R0 ;  /* 0x0000000000ee7308 */ /* 0x0005f40000000800 */
[----:B------:R3:W-:Y:S01]  /*bf30*/  MUFU.EX2 R211, R134 ;  /* 0x0000008600d37308 */ /* 0x0007e20000000800 */
[C---:B-1----:R-:W-:Y:S08]  /*bf40*/  HMMA.16816.F32 R116, R184.reuse, R136, R116 ;  /* 0x00000088b874723c */ /* 0x042ff00000001874 */
[C---:B------:R-:W-:Y:S01]  /*bf50*/  HMMA.16816.F32 R120, R184.reuse, R138, R120 ;  /* 0x0000008ab878723c */ /* 0x040fe20000001878 */
[----:B------:R-:W1:Y:S03]  /*bf60*/  LDSM.16.MT88.4 R136, [R233+0x9000] ;  /* 0x00900000e988783b */ /* 0x000e660000004200 */
[--C-:B--2---:R-:W-:Y:S02]  /*bf70*/  FFMA.FTZ R0, R201, c[0x0][0x2d0], -R189.reuse ;  /* 0x0000b400c9007a23 */ /* 0x104fe400000108bd */
[----:B------:R2:W-:Y:S01]  /*bf80*/  MUFU.EX2 R201, R156 ;  /* 0x0000009c00c97308 */ /* 0x0005e20000000800 */
[--C-:B---3--:R-:W-:Y:S09]  /*bf90*/  FFMA.FTZ R134, R227, c[0x0][0x2d0], -R189.reuse ;  /* 0x0000b400e3867a23 */ /* 0x108ff200000108bd */
[----:B------:R3:W-:Y:S10]  /*bfa0*/  MUFU.EX2 R237, R0 ;  /* 0x0000000000ed7308 */ /* 0x0007f40000000800 */
[----:B------:R-:W-:Y:S01]  /*bfb0*/  MUFU.EX2 R134, R134 ;  /* 0x0000008600867308 */ /* 0x000fe20000000800 */
[----:B--2---:R-:W-:Y:S01]  /*bfc0*/  LDSM.16.MT88.4 R156, [R233+0x2000] ;  /* 0x00200000e99c783b */ /* 0x004fe20000004200 */
[----:B---3--:R-:W-:Y:S01]  /*bfd0*/  FADD.FTZ R0, R244, R2 ;  /* 0x00000002f4007221 */ /* 0x008fe20000010000 */
[C---:B-1----:R-:W-:Y:S03]  /*bfe0*/  HMMA.16816.F32 R124, R184.reuse, R136, R124 ;  /* 0x00000088b87c723c */ /* 0x042fe6000000187c */
[----:B------:R-:W-:Y:S01]  /*bff0*/  MOV R244, R149 ;  /* 0x0000009500f47202 */ /* 0x000fe20000000f00 */
[----:B------:R-:W-:Y:S02]  /*c000*/  FADD.FTZ R154, R248, R0 ;  /* 0x00000000f89a7221 */ /* 0x000fe40000010000 */
[--C-:B------:R-:W-:Y:S01]  /*c010*/  FFMA.FTZ R2, R221, c[0x0][0x2d0], -R188.reuse ;  /* 0x0000b400dd027a23 */ /* 0x100fe200000108bc */
[----:B------:R-:W-:Y:S01]  /*c020*/  F2FP.PACK_AB R136, R165, R155 ;  /* 0x0000009ba588723e */ /* 0x000fe200000000ff */
[----:B------:R-:W-:Y:S02]  /*c030*/  HMMA.16816.F32 R128, R184, R138, R128 ;  /* 0x0000008ab880723c */ /* 0x000fe40000001880 */
[----:B------:R1:W-:Y:S02]  /*c040*/  MUFU.EX2 R209, R2 ;  /* 0x0000000200d17308 */ /* 0x0003e40000000800 */
[----:B------:R-:W-:Y:S01]  /*c050*/  F2FP.PACK_AB R137, R161, R160 ;  /* 0x000000a0a189723e */ /* 0x000fe200000000ff */
[----:B------:R-:W-:Y:S01]  /*c060*/  FFMA.FTZ R188, R210, c[0x0][0x2d0], -R188 ;  /* 0x0000b400d2bc7a23 */ /* 0x000fe200000108bc */
[----:B------:R-:W-:Y:S01]  /*c070*/  MOV R221, R148 ;  /* 0x0000009400dd7202 */ /* 0x000fe20000000f00 */
[--C-:B------:R-:W-:Y:S01]  /*c080*/  FFMA.FTZ R0, R204, c[0x0][0x2d0], -R189.reuse ;  /* 0x0000b400cc007a23 */ /* 0x100fe200000108bd */
[----:B------:R-:W-:Y:S01]  /*c090*/  F2FP.PACK_AB R138, R169, R166 ;  /* 0x000000a6a98a723e */ /* 0x000fe200000000ff */
[----:B------:R-:W-:Y:S03]  /*c0a0*/  LDSM.16.MT88.4 R148, [R234+0x1000] ;  /* 0x00100000ea94783b */ /* 0x000fe60000004200 */
[----:B------:R-:W-:Y:S01]  /*c0b0*/  F2FP.PACK_AB R139, R168, R167 ;  /* 0x000000a7a88b723e */ /* 0x000fe200000000ff */
[----:B------:R2:W-:Y:S01]  /*c0c0*/  MUFU.EX2 R210, R152 ;  /* 0x0000009800d27308 */ /* 0x0005e20000000800 */
[----:B------:R-:W-:Y:S05]  /*c0d0*/  F2FP.PACK_AB R184, R191, R190 ;  /* 0x000000bebfb8723e */ /* 0x000fea00000000ff */
[C---:B------:R-:W-:Y:S04]  /*c0e0*/  HMMA.16816.F32 R4, R136.reuse, R140, R4 ;  /* 0x0000008c8804723c */ /* 0x040fe80000001804 */
[----:B------:R-:W3:Y:S01]  /*c0f0*/  MUFU.EX2 R193, R188 ;  /* 0x000000bc00c17308 */ /* 0x000ee20000000800 */
[----:B-1----:R-:W-:Y:S03]  /*c100*/  FADD.FTZ R2, R250, R154 ;  /* 0x0000009afa027221 */ /* 0x002fe60000010000 */
[C---:B------:R-:W-:Y:S01]  /*c110*/  HMMA.16816.F32 R8, R136.reuse, R142, R8 ;  /* 0x0000008e8808723c */ /* 0x040fe20000001808 */
[----:B------:R-:W1:Y:S03]  /*c120*/  LDSM.16.MT88.4 R140, [R234+0x800] ;  /* 0x00080000ea8c783b */ /* 0x000e660000004200 */
[----:B------:R-:W-:Y:S02]  /*c130*/  FADD.FTZ R160, R160, R2 ;  /* 0x00000002a0a07221 */ /* 0x000fe40000010000 */
[--C-:B------:R-:W-:Y:S01]  /*c140*/  FFMA.FTZ R2, R236, c[0x0][0x2d0], -R189.reuse ;  /* 0x0000b400ec027a23 */ /* 0x100fe200000108bd */
[----:B------:R4:W5:Y:S01]  /*c150*/  MUFU.EX2 R208, R0 ;  /* 0x0000000000d07308 */ /* 0x0009620000000800 */
[C---:B------:R-:W-:Y:S01]  /*c160*/  HMMA.16816.F32 R12, R136.reuse, R144, R12 ;  /* 0x00000090880c723c */ /* 0x040fe2000000180c */
[----:B--2---:R-:W-:Y:S03]  /*c170*/  LDSM.16.MT88.4 R152, [R234+0x1800] ;  /* 0x00180000ea98783b */ /* 0x004fe60000004200 */
[----:B------:R-:W-:Y:S04]  /*c180*/  FADD.FTZ R160, R161, R160 ;  /* 0x000000a0a1a07221 */ /* 0x000fe80000010000 */
[C---:B------:R-:W-:Y:S01]  /*c190*/  HMMA.16816.F32 R16, R136.reuse, R146, R16 ;  /* 0x000000928810723c */ /* 0x040fe20000001810 */
[----:B------:R2:W-:Y:S01]  /*c1a0*/  MUFU.EX2 R188, R2 ;  /* 0x0000000200bc7308 */ /* 0x0005e20000000800 */
[----:B------:R-:W5:Y:S02]  /*c1b0*/  LDSM.16.MT88.4 R144, [R233+0x800] ;  /* 0x00080000e990783b */ /* 0x000f640000004200 */
[----:B---3--:R-:W-:Y:S01]  /*c1c0*/  F2FP.PACK_AB R186, R193, R192 ;  /* 0x000000c0c1ba723e */ /* 0x008fe200000000ff */
[--C-:B----4-:R-:W-:Y:S06]  /*c1d0*/  FFMA.FTZ R0, R205, c[0x0][0x2d0], -R189.reuse ;  /* 0x0000b400cd007a23 */ /* 0x110fec00000108bd */
[----:B------:R3:W4:Y:S01]  /*c1e0*/  MUFU.EX2 R204, R0 ;  /* 0x0000000000cc7308 */ /* 0x0007220000000800 */
[C---:B-1----:R-:W-:Y:S03]  /*c1f0*/  HMMA.16816.F32 R20, R136.reuse, R140, R20 ;  /* 0x0000008c8814723c */ /* 0x042fe60000001814 */
[----:B--2---:R-:W-:Y:S04]  /*c200*/  FADD.FTZ R2, R167, R160 ;  /* 0x000000a0a7027221 */ /* 0x004fe80000010000 */
[----:B------:R-:W-:Y:S01]  /*c210*/  FADD.FTZ R2, R168, R2 ;  /* 0x00000002a8027221 */ /* 0x000fe20000010000 */
[C---:B------:R-:W-:Y:S01]  /*c220*/  HMMA.16816.F32 R24, R136.reuse, R142, R24 ;  /* 0x0000008e8818723c */ /* 0x040fe20000001818 */
[----:B------:R-:W1:Y:S03]  /*c230*/  LDSM.16.MT88.4 R140, [R231+0x3800] ;  /* 0x00380000e78c783b */ /* 0x000e660000004200 */
[----:B------:R-:W-:Y:S04]  /*c240*/  FADD.FTZ R2, R162, R2 ;  /* 0x00000002a2027221 */ /* 0x000fe80000010000 */
[----:B------:R-:W-:Y:S01]  /*c250*/  FADD.FTZ R2, R220, R2 ;  /* 0x00000002dc027221 */ /* 0x000fe20000010000 */
[C---:B-----5:R-:W-:Y:S03]  /*c260*/  HMMA.16816.F32 R28, R136.reuse, R144, R28 ;  /* 0x00000090881c723c */ /* 0x060fe6000000181c */
[--C-:B---3--:R-:W-:Y:S02]  /*c270*/  FFMA.FTZ R0, R206, c[0x0][0x2d0], -R189.reuse ;  /* 0x0000b400ce007a23 */ /* 0x108fe400000108bd */
[----:B------:R-:W-:Y:S02]  /*c280*/  FADD.FTZ R2, R238, R2 ;  /* 0x00000002ee027221 */ /* 0x000fe40000010000 */
[----:B------:R2:W3:Y:S01]  /*c290*/  MUFU.EX2 R203, R0 ;  /* 0x0000000000cb7308 */ /* 0x0004e20000000800 */
[C---:B------:R-:W-:Y:S01]  /*c2a0*/  HMMA.16816.F32 R32, R136.reuse, R146, R32 ;  /* 0x000000928820723c */ /* 0x040fe20000001820 */
[----:B------:R-:W5:Y:S03]  /*c2b0*/  LDSM.16.MT88.4 R144, [R232+0x3800] ;  /* 0x00380000e890783b */ /* 0x000f660000004200 */
[----:B------:R-:W-:Y:S04]  /*c2c0*/  FADD.FTZ R2, R237, R2 ;  /* 0x00000002ed027221 */ /* 0x000fe80000010000 */
[----:B------:R-:W-:Y:S04]  /*c2d0*/  FADD.FTZ R2, R208, R2 ;  /* 0x00000002d0027221 */ /* 0x000fe80000010000 */
[----:B----4-:R-:W-:Y:S02]  /*c2e0*/  FADD.FTZ R2, R204, R2 ;  /* 0x00000002cc027221 */ /* 0x010fe40000010000 */
[--C-:B--2---:R-:W-:Y:S01]  /*c2f0*/  FFMA.FTZ R0, R207, c[0x0][0x2d0], -R189.reuse ;  /* 0x0000b400cf007a23 */ /* 0x104fe200000108bd */
[C---:B-1----:R-:W-:Y:S03]  /*c300*/  HMMA.16816.F32 R36, R136.reuse, R140, R36 ;  /* 0x0000008c8824723c */ /* 0x042fe60000001824 */
[----:B------:R1:W2:Y:S01]  /*c310*/  MUFU.EX2 R202, R0 ;  /* 0x0000000000ca7308 */ /* 0x0002a20000000800 */
[----:B---3--:R-:W-:Y:S04]  /*c320*/  FADD.FTZ R2, R203, R2 ;  /* 0x00000002cb027221 */ /* 0x008fe80000010000 */
[C---:B------:R-:W-:Y:S01]  /*c330*/  HMMA.16816.F32 R40, R136.reuse, R142, R40 ;  /* 0x0000008e8828723c */ /* 0x040fe20000001828 */
[----:B------:R-:W3:Y:S07]  /*c340*/  LDSM.16.MT88.4 R140, [R234+0x3800] ;  /* 0x00380000ea8c783b */ /* 0x000eee0000004200 */
[C---:B-----5:R-:W-:Y:S08]  /*c350*/  HMMA.16816.F32 R44, R136.reuse, R144, R44 ;  /* 0x00000090882c723c */ /* 0x060ff0000000182c */
[C---:B------:R-:W-:Y:S01]  /*c360*/  HMMA.16816.F32 R48, R136.reuse, R146, R48 ;  /* 0x000000928830723c */ /* 0x040fe20000001830 */
[----:B------:R-:W4:Y:S03]  /*c370*/  LDSM.16.MT88.4 R144, [R233+0x3800] ;  /* 0x00380000e990783b */ /* 0x000f260000004200 */
[--C-:B-1----:R-:W-:Y:S02]  /*c380*/  FFMA.FTZ R0, R222, c[0x0][0x2d0], -R189.reuse ;  /* 0x0000b400de007a23 */ /* 0x102fe400000108bd */
[----:B--2---:R-:W-:Y:S02]  /*c390*/  FADD.FTZ R2, R202, R2 ;  /* 0x00000002ca027221 */ /* 0x004fe40000010000 */
[----:B------:R1:W2:Y:S01]  /*c3a0*/  MUFU.EX2 R197, R0 ;  /* 0x0000000000c57308 */ /* 0x0002a20000000800 */
[C---:B---3--:R-:W-:Y:S08]  /*c3b0*/  HMMA.16816.F32 R52, R136.reuse, R140, R52 ;  /* 0x0000008c8834723c */ /* 0x048ff00000001834 */
[C---:B------:R-:W-:Y:S01]  /*c3c0*/  HMMA.16816.F32 R56, R136.reuse, R142, R56 ;  /* 0x0000008e8838723c */ /* 0x040fe20000001838 */
[----:B------:R-:W3:Y:S03]  /*c3d0*/  LDSM.16.MT88.4 R140, [R231+0x6800] ;  /* 0x00680000e78c783b */ /* 0x000ee60000004200 */
[--C-:B-1----:R-:W-:Y:S02]  /*c3e0*/  FFMA.FTZ R0, R223, c[0x0][0x2d0], -R189.reuse ;  /* 0x0000b400df007a23 */ /* 0x102fe400000108bd */
[----:B--2---:R-:W-:Y:S02]  /*c3f0*/  FADD.FTZ R2, R197, R2 ;  /* 0x00000002c5027221 */ /* 0x004fe40000010000 */
[----:B------:R1:W2:Y:S01]  /*c400*/  MUFU.EX2 R196, R0 ;  /* 0x0000000000c47308 */ /* 0x0002a20000000800 */
[C---:B----4-:R-:W-:Y:S08]  /*c410*/  HMMA.16816.F32 R60, R136.reuse, R144, R60 ;  /* 0x00000090883c723c */ /* 0x050ff0000000183c */
[C---:B------:R-:W-:Y:S01]  /*c420*/  HMMA.16816.F32 R64, R136.reuse, R146, R64 ;  /* 0x000000928840723c */ /* 0x040fe20000001840 */
[----:B------:R-:W4:Y:S03]  /*c430*/  LDSM.16.MT88.4 R144, [R232+0x6800] ;  /* 0x00680000e890783b */ /* 0x000f260000004200 */
[--C-:B-1----:R-:W-:Y:S02]  /*c440*/  FFMA.FTZ R0, R224, c[0x0][0x2d0], -R189.reuse ;  /* 0x0000b400e0007a23 */ /* 0x102fe400000108bd */
[----:B--2---:R-:W-:Y:S02]  /*c450*/  FADD.FTZ R2, R196, R2 ;  /* 0x00000002c4027221 */ /* 0x004fe40000010000 */
[----:B------:R1:W2:Y:S01]  /*c460*/  MUFU.EX2 R195, R0 ;  /* 0x0000000000c37308 */ /* 0x0002a20000000800 */
[C---:B---3--:R-:W-:Y:S08]  /*c470*/  HMMA.16816.F32 R68, R136.reuse, R140, R68 ;  /* 0x0000008c8844723c */ /* 0x048ff00000001844 */
[C---:B------:R-:W-:Y:S01]  /*c480*/  HMMA.16816.F32 R72, R136.reuse, R142, R72 ;  /* 0x0000008e8848723c */ /* 0x040fe20000001848 */
[----:B------:R-:W3:Y:S07]  /*c490*/  LDSM.16.MT88.4 R140, [R234+0x6800] ;  /* 0x00680000ea8c783b */ /* 0x000eee0000004200 */
[C---:B----4-:R-:W-:Y:S04]  /*c4a0*/  HMMA.16816.F32 R76, R136.reuse, R144, R76 ;  /* 0x00000090884c723c */ /* 0x050fe8000000184c */
[----:B-1----:R-:W-:Y:S02]  /*c4b0*/  FFMA.FTZ R0, R225, c[0x0][0x2d0], -R189 ;  /* 0x0000b400e1007a23 */ /* 0x002fe400000108bd */
[----:B--2---:R-:W-:Y:S02]  /*c4c0*/  FADD.FTZ R2, R195, R2 ;  /* 0x00000002c3027221 */ /* 0x004fe40000010000 */
[----:B------:R1:W-:Y:S01]  /*c4d0*/  MUFU.EX2 R194, R0 ;  /* 0x0000000000c27308 */ /* 0x0003e20000000800 */
[C---:B------:R-:W-:Y:S01]  /*c4e0*/  HMMA.16816.F32 R80, R136.reuse, R146, R80 ;  /* 0x000000928850723c */ /* 0x040fe20000001850 */
[----:B------:R-:W2:Y:S02]  /*c4f0*/  LDSM.16.MT88.4 R144, [R233+0x6800] ;  /* 0x00680000e990783b */ /* 0x000ea40000004200 */
[----:B-1----:R-:W-:Y:S05]  /*c500*/  FADD.FTZ R0, R165, R133 ;  /* 0x00000085a5007221 */ /* 0x002fea0000010000 */
[C---:B---3--:R-:W-:Y:S04]  /*c510*/  HMMA.16816.F32 R84, R136.reuse, R140, R84 ;  /* 0x0000008c8854723c */ /* 0x048fe80000001854 */
[----:B------:R-:W-:Y:S02]  /*c520*/  FADD.FTZ R0, R166, R0 ;  /* 0x00000000a6007221 */ /* 0x000fe40000010000 */
[--C-:B------:R-:W-:Y:S02]  /*c530*/  FFMA.FTZ R133, R235, c[0x0][0x2d0], -R189.reuse ;  /* 0x0000b400eb857a23 */ /* 0x100fe400000108bd */
[----:B------:R-:W-:Y:S01]  /*c540*/  FADD.FTZ R0, R169, R0 ;  /* 0x00000000a9007221 */ /* 0x000fe20000010000 */
[C---:B------:R-:W-:Y:S01]  /*c550*/  HMMA.16816.F32 R88, R136.reuse, R142, R88 ;  /* 0x0000008e8858723c */ /* 0x040fe20000001858 */
[----:B------:R-:W1:Y:S02]  /*c560*/  LDSM.16.MT88.4 R140, [R231+0x9800] ;  /* 0x00980000e78c783b */ /* 0x000e640000004200 */
[----:B------:R-:W3:Y:S01]  /*c570*/  MUFU.EX2 R133, R133 ;  /* 0x0000008500857308 */ /* 0x000ee20000000800 */
[----:B------:R-:W-:Y:S02]  /*c580*/  FADD.FTZ R0, R164, R0 ;  /* 0x00000000a4007221 */ /* 0x000fe40000010000 */
[----:B------:R-:W-:Y:S02]  /*c590*/  FFMA.FTZ R189, R226, c[0x0][0x2d0], -R189 ;  /* 0x0000b400e2bd7a23 */ /* 0x000fe400000108bd */
[----:B------:R-:W-:Y:S01]  /*c5a0*/  FADD.FTZ R0, R163, R0 ;  /* 0x00000000a3007221 */ /* 0x000fe20000010000 */
[C---:B--2---:R-:W-:Y:S03]  /*c5b0*/  HMMA.16816.F32 R92, R136.reuse, R144, R92 ;  /* 0x00000090885c723c */ /* 0x044fe6000000185c */
[----:B------:R-:W-:Y:S01]  /*c5c0*/  FADD.FTZ R0, R221, R0 ;  /* 0x00000000dd007221 */ /* 0x000fe20000010000 */
[----:B------:R-:W2:Y:S03]  /*c5d0*/  MUFU.EX2 R189, R189 ;  /* 0x000000bd00bd7308 */ /* 0x000ea60000000800 */
[----:B------:R-:W-:Y:S01]  /*c5e0*/  FADD.FTZ R0, R244, R0 ;  /* 0x00000000f4007221 */ /* 0x000fe20000010000 */
[C---:B------:R-:W-:Y:S01]  /*c5f0*/  HMMA.16816.F32 R96, R136.reuse, R146, R96 ;  /* 0x000000928860723c */ /* 0x040fe20000001860 */
[----:B------:R-:W4:Y:S03]  /*c600*/  LDSM.16.MT88.4 R144, [R232+0x9800] ;  /* 0x00980000e890783b */ /* 0x000f260000004200 */
[----:B------:R-:W-:Y:S04]  /*c610*/  FADD.FTZ R0, R209, R0 ;  /* 0x00000000d1007221 */ /* 0x000fe80000010000 */
[----:B------:R-:W-:Y:S01]  /*c620*/  FADD.FTZ R0, R210, R0 ;  /* 0x00000000d2007221 */ /* 0x000fe20000010000 */
[----:B---3--:R-:W-:Y:S03]  /*c630*/  F2FP.PACK_AB R185, R133, R188 ;  /* 0x000000bc85b9723e */ /* 0x008fe600000000ff */
[----:B------:R-:W-:Y:S04]  /*c640*/  FADD.FTZ R0, R211, R0 ;  /* 0x00000000d3007221 */ /* 0x000fe80000010000 */
[----:B------:R-:W-:Y:S01]  /*c650*/  FADD.FTZ R0, R212, R0 ;  /* 0x00000000d4007221 */ /* 0x000fe20000010000 */
[----:B--2---:R-:W-:Y:S03]  /*c660*/  F2FP.PACK_AB R187, R189, R134 ;  /* 0x00000086bdbb723e */ /* 0x004fe600000000ff */
[----:B------:R-:W-:Y:S01]  /*c670*/  FADD.FTZ R0, R200, R0 ;  /* 0x00000000c8007221 */ /* 0x000fe20000010000 */
[C---:B-1----:R-:W-:Y:S03]  /*c680*/  HMMA.16816.F32 R100, R136.reuse, R140, R100 ;  /* 0x0000008c8864723c */ /* 0x042fe60000001864 */
[----:B------:R-:W-:Y:S04]  /*c690*/  FADD.FTZ R0, R201, R0 ;  /* 0x00000000c9007221 */ /* 0x000fe80000010000 */
[----:B------:R-:W-:Y:S01]  /*c6a0*/  FADD.FTZ R0, R199, R0 ;  /* 0x00000000c7007221 */ /* 0x000fe20000010000 */
[C---:B------:R-:W-:Y:S01]  /*c6b0*/  HMMA.16816.F32 R104, R136.reuse, R142, R104 ;  /* 0x0000008e8868723c */ /* 0x040fe20000001868 */
[----:B------:R-:W1:Y:S03]  /*c6c0*/  LDSM.16.MT88.4 R140, [R234+0x9800] ;  /* 0x00980000ea8c783b */ /* 0x000e660000004200 */
[----:B------:R-:W-:Y:S04]  /*c6d0*/  FADD.FTZ R0, R198, R0 ;  /* 0x00000000c6007221 */ /* 0x000fe80000010000 */
[C---:B----4-:R-:W-:Y:S08]  /*c6e0*/  HMMA.16816.F32 R108, R136.reuse, R144, R108 ;  /* 0x00000090886c723c */ /* 0x050ff0000000186c */
        /* <DEDUP_REMOVED lines=9> */
[----:B------:R-:W-:Y:S01]  /*c780*/  F2FP.PACK_AB R138, R244, R221 ;  /* 0x000000ddf48a723e */ /* 0x000fe200000000ff */
[----:B------:R-:W-:Y:S02]  /*c790*/  LDSM.16.MT88.4 R164, [R233+0x2800] ;  /* 0x00280000e9a4783b */ /* 0x000fe40000004200 */
[----:B------:R-:W-:Y:S02]  /*c7a0*/  F2FP.PACK_AB R137, R220, R162 ;  /* 0x000000a2dc89723e */ /* 0x000fe400000000ff */
[----:B------:R-:W-:Y:S07]  /*c7b0*/  F2FP.PACK_AB R139, R237, R238 ;  /* 0x000000eeed8b723e */ /* 0x000fee00000000ff */
[C---:B-1----:R-:W-:Y:S08]  /*c7c0*/  HMMA.16816.F32 R4, R136.reuse, R140, R4 ;  /* 0x0000008c8804723c */ /* 0x042ff00000001804 */
[C---:B------:R-:W-:Y:S01]  /*c7d0*/  HMMA.16816.F32 R8, R136.reuse, R142, R8 ;  /* 0x0000008e8808723c */ /* 0x040fe20000001808 */
[----:B------:R-:W1:Y:S07]  /*c7e0*/  LDSM.16.MT88.4 R140, [R233+0x1000] ;  /* 0x00100000e98c783b */ /* 0x000e6e0000004200 */
[C---:B--2---:R-:W-:Y:S08]  /*c7f0*/  HMMA.16816.F32 R12, R136.reuse, R144, R12 ;  /* 0x00000090880c723c */ /* 0x044ff0000000180c */
[C---:B------:R-:W-:Y:S01]  /*c800*/  HMMA.16816.F32 R16, R136.reuse, R146, R16 ;  /* 0x000000928810723c */ /* 0x040fe20000001810 */
[----:B------:R-:W2:Y:S07]  /*c810*/  LDSM.16.MT88.4 R144, [R231+0x4000] ;  /* 0x00400000e790783b */ /* 0x000eae0000004200 */
[C---:B------:R-:W-:Y:S08]  /*c820*/  HMMA.16816.F32 R20, R136.reuse, R148, R20 ;  /* 0x000000948814723c */ /* 0x040ff00000001814 */
        /* <DEDUP_REMOVED lines=39> */
[----:B------:R-:W-:Y:S01]  /*caa0*/  HMMA.16816.F32 R128, R136, R142, R128 ;  /* 0x0000008e8880723c */ /* 0x000fe20000001880 */
[----:B------:R-:W1:Y:S06]  /*cab0*/  LDSM.16.MT88.4 R140, [R233+0x1800] ;  /* 0x00180000e98c783b */ /* 0x000e6c0000004200 */
[----:B------:R-:W-:Y:S02]  /*cac0*/  F2FP.PACK_AB R136, R210, R209 ;  /* 0x000000d1d288723e */ /* 0x000fe400000000ff */
[----:B------:R-:W-:Y:S03]  /*cad0*/  F2FP.PACK_AB R138, R212, R211 ;  /* 0x000000d3d48a723e */ /* 0x000fe600000000ff */
[----:B------:R-:W-:Y:S02]  /*cae0*/  F2FP.PACK_AB R137, R204, R208 ;  /* 0x000000d0cc89723e */ /* 0x000fe400000000ff */
[----:B------:R-:W-:Y:S07]  /*caf0*/  F2FP.PACK_AB R139, R202, R203 ;  /* 0x000000cbca8b723e */ /* 0x000fee00000000ff */
        /* <DEDUP_REMOVED lines=46> */
[----:B------:R-:W-:Y:S01]  /*cde0*/  HMMA.16816.F32 R128, R136, R142, R128 ;  /* 0x0000008e8880723c */ /* 0x000fe20000001880 */
[----:B------:R-:W1:Y:S06]  /*cdf0*/  LDSM.16.MT88.4 R140, [R231+0x5000] ;  /* 0x00500000e78c783b */ /* 0x000e6c0000004200 */
[----:B------:R-:W-:Y:S02]  /*ce00*/  F2FP.PACK_AB R136, R201, R200 ;  /* 0x000000c8c988723e */ /* 0x000fe400000000ff */
[----:B------:R-:W-:Y:S03]  /*ce10*/  F2FP.PACK_AB R138, R198, R199 ;  /* 0x000000c7c68a723e */ /* 0x000fe600000000ff */
[----:B------:R-:W-:Y:S02]  /*ce20*/  F2FP.PACK_AB R137, R196, R197 ;  /* 0x000000c5c489723e */ /* 0x000fe400000000ff */
[C---:B------:R-:W-:Y:S07]  /*ce30*/  F2FP.PACK_AB R139, R194.reuse, R195 ;  /* 0x000000c3c28b723e */ /* 0x040fee00000000ff */
        /* <DEDUP_REMOVED lines=40> */
[C---:B------:R-:W-:Y:S08]  /*d0c0*/  HMMA.16816.F32 R112, R136.reuse, R154, R112 ;  /* 0x0000009a8870723c */ /* 0x040ff00000001870 */
[C---:B----4-:R-:W-:Y:S08]  /*d0d0*/  HMMA.16816.F32 R116, R136.reuse, R156, R116 ;  /* 0x0000009c8874723c */ /* 0x050ff00000001874 */
[C---:B------:R-:W-:Y:S01]  /*d0e0*/  HMMA.16816.F32 R120, R136.reuse, R158, R120 ;  /* 0x0000009e8878723c */ /* 0x040fe20000001878 */
[----:B------:R-:W3:Y:S07]  /*d0f0*/  LDSM.16.MT88.4 R156, [R234+0x2800] ;  /* 0x00280000ea9c783b */ /* 0x000eee0000004200 */
[C---:B--2---:R-:W-:Y:S08]  /*d100*/  HMMA.16816.F32 R124, R136.reuse, R144, R124 ;  /* 0x00000090887c723c */ /* 0x044ff0000000187c */
[----:B------:R-:W-:Y:S08]  /*d110*/  HMMA.16816.F32 R128, R136, R146, R128 ;  /* 0x000000928880723c */ /* 0x000ff00000001880 */
[C---:B-1----:R-:W-:Y:S01]  /*d120*/  HMMA.16816.F32 R136, R184.reuse, R140, R4 ;  /* 0x0000008cb888723c */ /* 0x042fe20000001804 */
[----:B------:R-:W1:Y:S07]  /*d130*/  LDSM.16.MT88.4 R4, [R234+0x5800] ;  /* 0x00580000ea04783b */ /* 0x000e6e0000004200 */
[C---:B------:R-:W-:Y:S01]  /*d140*/  HMMA.16816.F32 R140, R184.reuse, R142, R8 ;  /* 0x0000008eb88c723c */ /* 0x040fe20000001808 */
[----:B------:R-:W2:Y:S07]  /*d150*/  LDSM.16.MT88.4 R8, [R233+0x5800] ;  /* 0x00580000e908783b */ /* 0x000eae0000004200 */
[C---:B------:R-:W-:Y:S01]  /*d160*/  HMMA.16816.F32 R144, R184.reuse, R148, R12 ;  /* 0x00000094b890723c */ /* 0x040fe2000000180c */
[----:B------:R-:W4:Y:S07]  /*d170*/  LDSM.16.MT88.4 R12, [R231+0x8800] ;  /* 0x00880000e70c783b */ /* 0x000f2e0000004200 */
[C---:B------:R-:W-:Y:S01]  /*d180*/  HMMA.16816.F32 R148, R184.reuse, R150, R16 ;  /* 0x00000096b894723c */ /* 0x040fe20000001810 */
[----:B------:R-:W5:Y:S07]  /*d190*/  LDSM.16.MT88.4 R16, [R232+0x8800] ;  /* 0x00880000e810783b */ /* 0x000f6e0000004200 */
[C---:B---3--:R-:W-:Y:S01]  /*d1a0*/  HMMA.16816.F32 R152, R184.reuse, R156, R20 ;  /* 0x0000009cb898723c */ /* 0x048fe20000001814 */
[----:B------:R-:W3:Y:S07]  /*d1b0*/  LDSM.16.MT88.4 R20, [R234+0x8800] ;  /* 0x00880000ea14783b */ /* 0x000eee0000004200 */
        /* <DEDUP_REMOVED lines=17> */
[C---:B-----5:R-:W-:Y:S01]  /*d2d0*/  HMMA.16816.F32 R76, R184.reuse, R16, R76 ;  /* 0x00000010b84c723c */ /* 0x060fe2000000184c */
[----:B------:R-:W5:Y:S07]  /*d2e0*/  LDL R16, [R1+0x14] ;  /* 0x0000140001107983 */ /* 0x000f6e0000100800 */
[C---:B------:R-:W-:Y:S08]  /*d2f0*/  HMMA.16816.F32 R80, R184.reuse, R18, R80 ;  /* 0x00000012b850723c */ /* 0x040ff00000001850 */
[C---:B---3--:R-:W-:Y:S08]  /*d300*/  HMMA.16816.F32 R84, R184.reuse, R20, R84 ;  /* 0x00000014b854723c */ /* 0x048ff00000001854 */
[C---:B------:R-:W-:Y:S08]  /*d310*/  HMMA.16816.F32 R88, R184.reuse, R22, R88 ;  /* 0x00000016b858723c */ /* 0x040ff00000001858 */
[C---:B------:R-:W-:Y:S08]  /*d320*/  HMMA.16816.F32 R92, R184.reuse, R24, R92 ;  /* 0x00000018b85c723c */ /* 0x040ff0000000185c */
[C---:B------:R-:W-:Y:S08]  /*d330*/  HMMA.16816.F32 R96, R184.reuse, R26, R96 ;  /* 0x0000001ab860723c */ /* 0x040ff00000001860 */
[C---:B-1----:R-:W-:Y:S08]  /*d340*/  HMMA.16816.F32 R100, R184.reuse, R4, R100 ;  /* 0x00000004b864723c */ /* 0x042ff00000001864 */
[C---:B------:R-:W-:Y:S01]  /*d350*/  HMMA.16816.F32 R104, R184.reuse, R6, R104 ;  /* 0x00000006b868723c */ /* 0x040fe20000001868 */
[----:B------:R-:W1:Y:S07]  /*d360*/  LDSM.16.MT88.4 R4, [R233+0xb800] ;  /* 0x00b80000e904783b */ /* 0x000e6e0000004200 */
[C---:B--2---:R-:W-:Y:S08]  /*d370*/  HMMA.16816.F32 R108, R184.reuse, R8, R108 ;  /* 0x00000008b86c723c */ /* 0x044ff0000000186c */
[C---:B------:R-:W-:Y:S08]  /*d380*/  HMMA.16816.F32 R112, R184.reuse, R10, R112 ;  /* 0x0000000ab870723c */ /* 0x040ff00000001870 */
[C---:B----4-:R-:W-:Y:S07]  /*d390*/  HMMA.16816.F32 R116, R184.reuse, R12, R116 ;  /* 0x0000000cb874723c */ /* 0x050fee0000001874 */
[-C--:B------:R-:W-:Y:S01]  /*d3a0*/  MOV R12, R3.reuse ;  /* 0x00000003000c7202 */ /* 0x080fe20000000f00 */
[C---:B------:R-:W-:Y:S08]  /*d3b0*/  HMMA.16816.F32 R120, R184.reuse, R14, R120 ;  /* 0x0000000eb878723c */ /* 0x040ff00000001878 */
[C---:B-1----:R-:W-:Y:S07]  /*d3c0*/  HMMA.16816.F32 R124, R184.reuse, R4, R124 ;  /* 0x00000004b87c723c */ /* 0x042fee000000187c */
[----:B------:R-:W-:Y:S01]  /*d3d0*/  FADD.FTZ R4, R194, R2 ;  /* 0x00000002c2047221 */ /* 0x000fe20000010000 */
[----:B------:R-:W-:Y:S04]  /*d3e0*/  HMMA.16816.F32 R128, R184, R6, R128 ;  /* 0x00000006b880723c */ /* 0x000fe80000001880 */
[----:B------:R-:W-:Y:S02]  /*d3f0*/  FADD.FTZ R2, R190, R0 ;  /* 0x00000000be027221 */ /* 0x000fe40000010000 */
[----:B------:R-:W-:Y:S02]  /*d400*/  FADD.FTZ R0, R188, R4 ;  /* 0x00000004bc007221 */ /* 0x000fe40000010000 */
[----:B------:R-:W-:Y:S04]  /*d410*/  FADD.FTZ R2, R191, R2 ;  /* 0x00000002bf027221 */ /* 0x000fe80000010000 */
[----:B------:R-:W-:Y:S01]  /*d420*/  FADD.FTZ R0, R133, R0 ;  /* 0x0000000085007221 */ /* 0x000fe20000010000 */
[----:B------:R-:W-:Y:S01]  /*d430*/  MOV R133, R132 ;  /* 0x0000008400857202 */ /* 0x000fe20000000f00 */
[----:B------:R-:W-:Y:S02]  /*d440*/  FADD.FTZ R2, R192, R2 ;  /* 0x00000002c0027221 */ /* 0x000fe40000010000 */
[----:B------:R-:W-:Y:S01]  /*d450*/  FADD.FTZ R0, R134, R0 ;  /* 0x0000000086007221 */ /* 0x000fe20000010000 */
[----:B------:R-:W-:Y:S01]  /*d460*/  MOV R134, R3 ;  /* 0x0000000300867202 */ /* 0x000fe20000000f00 */
[----:B------:R-:W-:Y:S02]  /*d470*/  FADD.FTZ R2, R193, R2 ;  /* 0x00000002c1027221 */ /* 0x000fe40000010000 */
[----:B------:R-:W-:Y:S03]  /*d480*/  FADD.FTZ R0, R189, R0 ;  /* 0x00000000bd007221 */ /* 0x000fe60000010000 */
[----:B------:R1:W-:Y:S04]  /*d490*/  STL [R1+0x8], R2 ;  /* 0x0000080201007387 */ /* 0x0003e80000100800 */
[----:B------:R1:W-:Y:S01]  /*d4a0*/  STL [R1+0xc], R0 ;  /* 0x00000c0001007387 */ /* 0x0003e20000100800 */
[C---:B-----5:R-:W-:Y:S02]  /*d4b0*/  ISETP.GT.AND P0, PT, R247.reuse, R16, PT ;  /* 0x00000010f700720c */ /* 0x060fe40003f04270 */
[----:B------:R-:W-:Y:S11]  /*d4c0*/  IADD3 R247, R247, -0x1, RZ ;  /* 0xfffffffff7f77810 */ /* 0x000ff60007ffe0ff */
[----:B-1----:R-:W-:-:S05]  /*d4d0*/  @P0 BRA `(.L_x_1487) ;  /* 0xffffa6d000000947 */ /* 0x002fca000383ffff */
.L_x_1476:
[----:B-1----:R-:W-:-:S13]  /*d4e0*/  ISETP.GE.AND P0, PT, R247, RZ, PT ;  /* 0x000000fff700720c */ /* 0x002fda0003f06270 */
[----:B------:R-:W-:Y:S05]  /*d4f0*/  @!P0 BRA `(.L_x_1488) ;  /* 0x0000516000008947 */ /* 0x000fea0003800000 */
[----:B------:R-:W-:Y:S02]  /*d500*/  MOV R134, R12 ;  /* 0x0000000c00867202 */ /* 0x000fe40000000f00 */
[----:B------:R-:W-:Y:S02]  /*d510*/  MOV R133, R132 ;  /* 0x0000008400857202 */ /* 0x000fe40000000f00 */
.L_x_1495:
[----:B------:R-:W-:Y:S01]  /*d520*/  SHF.R.S32.HI R0, RZ, 0x1f, R252 ;  /* 0x0000001fff007819 */ /* 0x000fe200000114fc */
[----:B------:R-:W2:Y:S01]  /*d530*/  LDL.64 R6, [R1+0x30] ;  /* 0x0000300001067983 */ /* 0x000ea20000100a00 */
[----:B------:R-:W-:Y:S01]  /*d540*/  SHF.R.S32.HI R4, RZ, 0x1f, R246 ;  /* 0x0000001fff047819 */ /* 0x000fe200000114f6 */
[----:B------:R-:W-:Y:S04]  /*d550*/  DEPBAR.LE SB0, 0x0 ;  /* 0x000080000000791a */ /* 0x000fe80000000000 */
[C---:B------:R-:W-:Y:S01]  /*d560*/  IADD3 R14, R245.reuse, 0x80, RZ ;  /* 0x00000080f50e7810 */ /* 0x040fe20007ffe0ff */
[----:B------:R-:W3:Y:S01]  /*d570*/  LDL R5, [R1+0x3c] ;  /* 0x00003c0001057983 */ /* 0x000ee20000100800 */
[----:B------:R-:W-:Y:S01]  /*d580*/  IADD3 R13, R245, 0x40, RZ ;  /* 0x00000040f50d7810 */ /* 0x000fe20007ffe0ff */
[----:B------:R-:W-:Y:S01]  /*d590*/  WARPSYNC 0xffffffff ;  /* 0xffffffff00007948 */ /* 0x000fe20003800000 */
[C---:B------:R-:W-:Y:S01]  /*d5a0*/  IADD3 R238, R135.reuse, 0xb800, RZ ;  /* 0x0000b80087ee7810 */ /* 0x040fe20007ffe0ff */
[----:B------:R-:W-:Y:S01]  /*d5b0*/  BAR.SYNC.DEFER_BLOCKING 0x0 ;  /* 0x0000000000007b1d */ /* 0x000fe20000010000 */
[----:B------:R-:W-:Y:S01]  /*d5c0*/  SHF.R.S32.HI R13, RZ, 0x1f, R13 ;  /* 0x0000001fff0d7819 */ /* 0x000fe2000001140d */
[----:B------:R-:W-:Y:S01]  /*d5d0*/  IMAD R0, R0, c[0x0][0x208], RZ ;  /* 0x0000820000007a24 */ /* 0x000fe200078e02ff */
[C---:B------:R-:W-:Y:S01]  /*d5e0*/  IADD3 R237, R135.reuse, 0xb000, RZ ;  /* 0x0000b00087ed7810 */ /* 0x040fe20007ffe0ff */
[C---:B------:R-:W-:Y:S01]  /*d5f0*/  IMAD.WIDE.U32 R2, R252.reuse, c[0x0][0x208], RZ ;  /* 0x00008200fc027a25 */ /* 0x040fe200078e00ff */
[C---:B------:R-:W-:Y:S02]  /*d600*/  IADD3 R236, R135.reuse, 0xa800, RZ ;  /* 0x0000a80087ec7810 */ /* 0x040fe40007ffe0ff */
[C---:B------:R-:W-:Y:S01]  /*d610*/  IADD3 R235, R135.reuse, 0xa000, RZ ;  /* 0x0000a00087eb7810 */ /* 0x040fe20007ffe0ff */
[----:B------:R-:W-:Y:S01]  /*d620*/  IMAD R0, R252, c[0x0][0x20c], R0 ;  /* 0x00008300fc007a24 */ /* 0x000fe200078e0200 */
[C---:B------:R-:W-:Y:S01]  /*d630*/  IADD3 R227, R135.reuse, 0x9800, RZ ;  /* 0x0000980087e37810 */ /* 0x040fe20007ffe0ff */
[----:B------:R-:W-:Y:S01]  /*d640*/  IMAD R4, R4, c[0x0][0x218], RZ ;  /* 0x0000860004047a24 */ /* 0x000fe200078e02ff */
[----:B------:R-:W-:Y:S01]  /*d650*/  IADD3 R226, R135, 0x9000, RZ ;  /* 0x0000900087e27810 */ /* 0x000fe20007ffe0ff */
[----:B------:R-:W-:Y:S01]  /*d660*/  IMAD.IADD R3, R3, 0x1, R0 ;  /* 0x0000000103037824 */ /* 0x000fe200078e0200 */
[C---:B------:R-:W-:Y:S01]  /*d670*/  IADD3 R225, R135.reuse, 0x8800, RZ ;  /* 0x0000880087e17810 */ /* 0x040fe20007ffe0ff */
[C---:B------:R-:W-:Y:S01]  /*d680*/  IMAD R4, R246.reuse, c[0x0][0x21c], R4 ;  /* 0x00008700f6047a24 */ /* 0x040fe200078e0204 */
[C---:B------:R-:W-:Y:S01]  /*d690*/  IADD3 R224, R135.reuse, 0x8000, RZ ;  /* 0x0000800087e07810 */ /* 0x040fe20007ffe0ff */
[----:B------:R-:W-:Y:S01]  /*d6a0*/  IMAD.WIDE.U32 R2, R246, c[0x0][0x218], R2 ;  /* 0x00008600f6027a25 */ /* 0x000fe200078e0002 */
[C---:B------:R-:W-:Y:S02]  /*d6b0*/  IADD3 R223, R135.reuse, 0x7800, RZ ;  /* 0x0000780087df7810 */ /* 0x040fe40007ffe0ff */
[C---:B------:R-:W-:Y:S01]  /*d6c0*/  IADD3 R222, R135.reuse, 0x7000, RZ ;  /* 0x0000700087de7810 */ /* 0x040fe20007ffe0ff */
[----:B------:R-:W-:Y:S01]  /*d6d0*/  IMAD.SHL.U32 R45, R14, 0x2, RZ ;  /* 0x000000020e2d7824 */ /* 0x000fe200078e00ff */
[----:B------:R-:W-:Y:S01]  /*d6e0*/  IADD3 R221, R135, 0x6800, RZ ;  /* 0x0000680087dd7810 */ /* 0x000fe20007ffe0ff */
[----:B------:R-:W-:Y:S01]  /*d6f0*/  IMAD.SHL.U32 R37, R245, 0x2, RZ ;  /* 0x00000002f5257824 */ /* 0x000fe200078e00ff */
[C---:B------:R-:W-:Y:S01]  /*d700*/  IADD3 R220, R135.reuse, 0x6000, RZ ;  /* 0x0000600087dc7810 */ /* 0x040fe20007ffe0ff */
[----:B------:R1:W4:Y:S01]  /*d710*/  LDSM.16.M88.4 R48, [R239] ;  /* 0x00000000ef30783b */ /* 0x0003220000000200 */
[C---:B------:R-:W-:Y:S02]  /*d720*/  IADD3 R219, R135.reuse, 0x5800, RZ ;  /* 0x0000580087db7810 */ /* 0x040fe40007ffe0ff */
[C---:B------:R-:W-:Y:S01]  /*d730*/  IADD3 R218, R135.reuse, 0x5000, RZ ;  /* 0x0000500087da7810 */ /* 0x040fe20007ffe0ff */
[----:B------:R1:W1:Y:S01]  /*d740*/  LDSM.16.M88.4 R8, [R228] ;  /* 0x00000000e408783b */ /* 0x0002620000000200 */
[C---:B------:R-:W-:Y:S02]  /*d750*/  IADD3 R217, R135.reuse, 0x4800, RZ ;  /* 0x0000480087d97810 */ /* 0x040fe40007ffe0ff */
[C---:B------:R-:W-:Y:S01]  /*d760*/  IADD3 R216, R135.reuse, 0x4000, RZ ;  /* 0x0000400087d87810 */ /* 0x040fe20007ffe0ff */
[----:B------:R1:W1:Y:S01]  /*d770*/  LDSM.16.M88.4 R16, [R228+0x800] ;  /* 0x00080000e410783b */ /* 0x0002620000000200 */
[C---:B------:R-:W-:Y:S02]  /*d780*/  IADD3 R132, R135.reuse, 0x3800, RZ ;  /* 0x0000380087847810 */ /* 0x040fe40007ffe0ff */
[----:B------:R-:W-:Y:S01]  /*d790*/  IADD3 R0, R135, 0x3000, RZ ;  /* 0x0000300087007810 */ /* 0x000fe20007ffe0ff */
        /* <DEDUP_REMOVED lines=11> */
[----:B--2---:R-:W-:Y:S02]  /*d850*/  IADD3 R12, P0, R6, R2, RZ ;  /* 0x00000002060c7210 */ /* 0x004fe40007f1e0ff */
[----:B------:R-:W-:Y:S04]  /*d860*/  IADD3 R6, R245, 0xc0, RZ ;  /* 0x000000c0f5067810 */ /* 0x000fe80007ffe0ff */
[----:B------:R-:W-:Y:S02]  /*d870*/  SHF.R.S32.HI R6, RZ, 0x1f, R6 ;  /* 0x0000001fff067819 */ /* 0x000fe40000011406 */
[----:B---3--:R-:W-:Y:S02]  /*d880*/  IADD3.X R4, R5, R3, R4, P0, !PT ;  /* 0x0000000305047210 */ /* 0x008fe400007fe404 */
[----:B------:R-:W-:Y:S02]  /*d890*/  IADD3 R5, R245, 0xc0, RZ ;  /* 0x000000c0f5057810 */ /* 0x000fe40007ffe0ff */
[C---:B------:R-:W-:Y:S02]  /*d8a0*/  LEA R7, P0, R12.reuse, c[0x0][0x1f8], 0x1 ;  /* 0x00007e000c077a11 */ /* 0x040fe400078008ff */
[C---:B------:R-:W-:Y:S01]  /*d8b0*/  SHF.L.U64.HI R20, R5.reuse, 0x1, R6 ;  /* 0x0000000105147819 */ /* 0x040fe20000010206 */
[----:B------:R-:W-:Y:S01]  /*d8c0*/  IMAD.SHL.U32 R47, R5, 0x2, RZ ;  /* 0x00000002052f7824 */ /* 0x000fe200078e00ff */
[C---:B------:R-:W-:Y:S02]  /*d8d0*/  IADD3 R5, R245.reuse, 0x80, RZ ;  /* 0x00000080f5057810 */ /* 0x040fe40007ffe0ff */
[C---:B------:R-:W-:Y:S02]  /*d8e0*/  IADD3 R6, R245.reuse, 0x40, RZ ;  /* 0x00000040f5067810 */ /* 0x040fe40007ffe0ff */
[----:B------:R-:W-:Y:S02]  /*d8f0*/  SHF.R.S32.HI R5, RZ, 0x1f, R5 ;  /* 0x0000001fff057819 */ /* 0x000fe40000011405 */
[----:B------:R-:W-:Y:S01]  /*d900*/  LEA.HI.X R12, R12, c[0x0][0x1fc], R4, 0x1, P0 ;  /* 0x00007f000c0c7a11 */ /* 0x000fe200000f0c04 */
[----:B------:R-:W-:Y:S01]  /*d910*/  IMAD.SHL.U32 R39, R6, 0x2, RZ ;  /* 0x0000000206277824 */ /* 0x000fe200078e00ff */
[----:B------:R-:W-:Y:S02]  /*d920*/  SHF.L.U64.HI R15, R14, 0x1, R5 ;  /* 0x000000010e0f7819 */ /* 0x000fe40000010205 */
[----:B------:R-:W-:Y:S02]  /*d930*/  SHF.R.S32.HI R5, RZ, 0x1f, R245 ;  /* 0x0000001fff057819 */ /* 0x000fe400000114f5 */
[----:B------:R-:W-:Y:S02]  /*d940*/  SHF.L.U64.HI R14, R6, 0x1, R13 ;  /* 0x00000001060e7819 */ /* 0x000fe4000001020d */
[----:B------:R-:W-:Y:S01]  /*d950*/  SHF.L.U64.HI R13, R245, 0x1, R5 ;  /* 0x00000001f50d7819 */ /* 0x000fe20000010205 */
[----:B------:R-:W-:-:S05]  /*d960*/  BRA.DIV ~URZ, `(.L_x_1489) ;  /* 0x0000a2627f007947 */ /* 0x000fca000b800000 */
[----:B-1--4-:R1:W2:Y:S02]  /*d970*/  SHFL.IDX PT, R2, R12, RZ, 0x181f ;  /* 0x00181fff0c027589 */ /* 0x0122a400000e0000 */
.L_x_1544:
[----:B------:R-:W3:Y:S01]  /*d980*/  SHFL.IDX PT, R6, R7, RZ, 0x181f ;  /* 0x00181fff07067589 */ /* 0x000ee200000e0000 */
[C---:B------:R-:W-:Y:S01]  /*d990*/  ISETP.GE.AND P1, PT, R245.reuse, c[0x0][0x1d4], PT ;  /* 0x00007500f5007a0c */ /* 0x040fe20003f26270 */
[----:B------:R-:W-:Y:S01]  /*d9a0*/  BSSY B0, `(.L_x_1490) ;  /* 0x0000231000007945 */ /* 0x000fe20003800000 */
[C---:B------:R-:W-:Y:S02]  /*d9b0*/  IADD3 R3, R245.reuse, 0x80, RZ ;  /* 0x00000080f5037810 */ /* 0x040fe40007ffe0ff */
[----:B------:R-:W-:Y:S02]  /*d9c0*/  IADD3 R21, R245, 0x40, RZ ;  /* 0x00000040f5157810 */ /* 0x000fe40007ffe0ff */
[----:B------:R-:W-:Y:S01]  /*d9d0*/  ISETP.GE.AND P4, PT, R3, c[0x0][0x1d4], PT ;  /* 0x0000750003007a0c */ /* 0x000fe20003f86270 */
[----:B------:R-:W4:Y:S01]  /*d9e0*/  SHFL.IDX PT, R4, R7, 0x1, 0x181f ;  /* 0x00381f0007047f89 */ /* 0x000f2200000e0000 */
[----:B------:R-:W-:Y:S02]  /*d9f0*/  IADD3 R3, R245, 0xc0, RZ ;  /* 0x000000c0f5037810 */ /* 0x000fe40007ffe0ff */
[----:B------:R-:W-:Y:S02]  /*da00*/  ISETP.GE.AND P5, PT, R21, c[0x0][0x1d4], PT ;  /* 0x0000750015007a0c */ /* 0x000fe40003fa6270 */
[----:B------:R-:W-:Y:S02]  /*da10*/  ISETP.GE.AND P3, PT, R3, c[0x0][0x1d4], PT ;  /* 0x0000750003007a0c */ /* 0x000fe40003f66270 */
[----:B------:R-:W-:Y:S01]  /*da20*/  SEL R244, RZ, 0x10, P1 ;  /* 0x00000010fff47807 */ /* 0x000fe20000800000 */
[----:B------:R5:W-:Y:S01]  /*da30*/  SHFL.IDX PT, R3, R7, 0x2, 0x181f ;  /* 0x00581f0007037f89 */ /* 0x000be200000e0000 */
[----:B------:R-:W-:Y:S02]  /*da40*/  SEL R21, RZ, 0x10, P4 ;  /* 0x00000010ff157807 */ /* 0x000fe40002000000 */
[----:B------:R-:W-:Y:S02]  /*da50*/  IADD3 R36, -R244, 0x10, RZ ;  /* 0x00000010f4247810 */ /* 0x000fe40007ffe1ff */
[----:B------:R-:W-:Y:S02]  /*da60*/  SEL R46, RZ, 0x10, P3 ;  /* 0x00000010ff2e7807 */ /* 0x000fe40001800000 */
[----:B------:R-:W-:Y:S01]  /*da70*/  LOP3.LUT R36, R36, 0xf, RZ, 0xc0, !PT ;  /* 0x0000000f24247812 */ /* 0x000fe200078ec0ff */
[----:B------:R-:W1:Y:S01]  /*da80*/  SHFL.IDX PT, R5, R12, 0x1, 0x181f ;  /* 0x00381f000c057f89 */ /* 0x000e6200000e0000 */
[----:B------:R-:W-:Y:S02]  /*da90*/  IADD3 R38, -R21, 0x10, RZ ;  /* 0x0000001015267810 */ /* 0x000fe40007ffe1ff */
[----:B------:R-:W-:Y:S02]  /*daa0*/  IADD3 R44, -R46, 0x10, RZ ;  /* 0x000000102e2c7810 */ /* 0x000fe40007ffe1ff */
[----:B------:R-:W-:Y:S02]  /*dab0*/  LOP3.LUT R38, R38, 0xf, RZ, 0xc0, !PT ;  /* 0x0000000f26267812 */ /* 0x000fe400078ec0ff */
[----:B------:R-:W-:Y:S02]  /*dac0*/  LOP3.LUT R44, R44, 0xf, RZ, 0xc0, !PT ;  /* 0x0000000f2c2c7812 */ /* 0x000fe400078ec0ff */
[C---:B---3--:R-:W-:Y:S02]  /*dad0*/  IADD3 R28, P0, R6.reuse, R37, RZ ;  /* 0x00000025061c7210 */ /* 0x048fe40007f1e0ff */
[----:B------:R-:W-:Y:S02]  /*dae0*/  IADD3 R22, P2, R6, R39, RZ ;  /* 0x0000002706167210 */ /* 0x000fe40007f5e0ff */
[C---:B--2---:R-:W-:Y:S02]  /*daf0*/  IADD3.X R29, R2.reuse, R13, RZ, P0, !PT ;  /* 0x0000000d021d7210 */ /* 0x044fe400007fe4ff */
[----:B------:R-:W-:Y:S02]  /*db00*/  IADD3.X R23, R2, R14, RZ, P2, !PT ;  /* 0x0000000e02177210 */ /* 0x000fe400017fe4ff */
[----:B------:R-:W-:Y:S01]  /*db10*/  IADD3 R30, P0, R6, R45, RZ ;  /* 0x0000002d061e7210 */ /* 0x000fe20007f1e0ff */
[----:B------:R2:W-:Y:S03]  /*db20*/  LDGSTS.E.BYPASS.LTC128B.128 [R243+0x100], [R28.64], !P1 ;  /* 0x001000001cf37fae */ /* 0x0005e6000c901d46 */
[----:B------:R-:W-:Y:S02]  /*db30*/  IADD3.X R31, R2, R15, RZ, P0, !PT ;  /* 0x0000000f021f7210 */ /* 0x000fe400007fe4ff */
[----:B------:R-:W-:Y:S03]  /*db40*/  IADD3 R6, P0, R6, R47, RZ ;  /* 0x0000002f06067210 */ /* 0x000fe60007f1e0ff */
[----:B------:R4:W-:Y:S01]  /*db50*/  LDGSTS.E.BYPASS.LTC128B.128 [R243+0x3100], [R22.64], !P5 ;  /* 0x0310000016f37fae */ /* 0x0009e2000e901d46 */
[----:B-----5:R-:W-:Y:S07]  /*db60*/  IADD3.X R7, R2, R20, RZ, P0, !PT ;  /* 0x0000001402077210 */ /* 0x020fee00007fe4ff */
[----:B------:R3:W-:Y:S08]  /*db70*/  LDGSTS.E.BYPASS.LTC128B.128 [R243+0x6100], [R30.64], !P4 ;  /* 0x061000001ef37fae */ /* 0x0007f0000e101d46 */
[----:B------:R5:W-:Y:S08]  /*db80*/  LDGSTS.E.BYPASS.LTC128B.128 [R243+0x9100], [R6.64], !P3 ;  /* 0x0910000006f37fae */ /* 0x000bf0000d901d46 */
[----:B------:R2:W2:Y:S01]  /*db90*/  SHFL.IDX PT, R2, R12, 0x2, 0x181f ;  /* 0x00581f000c027f89 */ /* 0x0004a200000e0000 */
[C---:B----4-:R-:W-:Y:S04]  /*dba0*/  IADD3 R22, P0, R4.reuse, R37, RZ ;  /* 0x0000002504167210 */ /* 0x050fe80007f1e0ff */
[C---:B-1----:R-:W-:Y:S05]  /*dbb0*/  IADD3.X R23, R5.reuse, R13, RZ, P0, !PT ;  /* 0x0000000d05177210 */ /* 0x042fea00007fe4ff */
[----:B------:R1:W-:Y:S01]  /*dbc0*/  LDGSTS.E.BYPASS.LTC128B.128 [R243+0x1100], [R22.64], !P1 ;  /* 0x0110000016f37fae */ /* 0x0003e2000c901d46 */
[C---:B-----5:R-:W-:Y:S04]  /*dbd0*/  IADD3 R6, P0, R4.reuse, R39, RZ ;  /* 0x0000002704067210 */ /* 0x060fe80007f1e0ff */
[C---:B------:R-:W-:Y:S02]  /*dbe0*/  IADD3.X R7, R5.reuse, R14, RZ, P0, !PT ;  /* 0x0000000e05077210 */ /* 0x040fe400007fe4ff */
[----:B--2---:R-:W-:Y:S02]  /*dbf0*/  SEL R12, RZ, 0x10, P5 ;  /* 0x00000010ff0c7807 */ /* 0x004fe40002800000 */
[----:B------:R-:W-:Y:S01]  /*dc00*/  IADD3 R28, P0, R4, R47, RZ ;  /* 0x0000002f041c7210 */ /* 0x000fe20007f1e0ff */
[----:B------:R2:W-:Y:S01]  /*dc10*/  LDGSTS.E.BYPASS.LTC128B.128 [R243+0x4100], [R6.64], !P5 ;  /* 0x0410000006f37fae */ /* 0x0005e2000e901d46 */
[----:B---3--:R-:W-:Y:S02]  /*dc20*/  IADD3 R30, -R12, 0x10, RZ ;  /* 0x000000100c1e7810 */ /* 0x008fe40007ffe1ff */
[C---:B------:R-:W-:Y:S02]  /*dc30*/  IADD3.X R29, R5.reuse, R20, RZ, P0, !PT ;  /* 0x00000014051d7210 */ /* 0x040fe400007fe4ff */
[----:B------:R-:W-:Y:S02]  /*dc40*/  LOP3.LUT R30, R30, 0xf, RZ, 0xc0, !PT ;  /* 0x0000000f1e1e7812 */ /* 0x000fe400078ec0ff */
[----:B------:R-:W-:Y:S02]  /*dc50*/  ISETP.NE.U32.AND P2, PT, R12, RZ, PT ;  /* 0x000000ff0c00720c */ /* 0x000fe40003f45070 */
[----:B-1----:R-:W-:Y:S04]  /*dc60*/  IADD3 R22, P1, R4, R45, RZ ;  /* 0x0000002d04167210 */ /* 0x002fe80007f3e0ff */
[----:B------:R-:W-:Y:S02]  /*dc70*/  IADD3.X R23, R5, R15, RZ, P1, !PT ;  /* 0x0000000f05177210 */ /* 0x000fe40000ffe4ff */
[-C--:B------:R-:W-:Y:S03]  /*dc80*/  IADD3 R36, P1, P0, R36, R3.reuse, R37 ;  /* 0x0000000324247210 */ /* 0x080fe6000783e025 */
[----:B------:R1:W-:Y:S01]  /*dc90*/  LDGSTS.E.BYPASS.LTC128B.128 [R243+0x7100], [R22.64], !P4 ;  /* 0x0710000016f37fae */ /* 0x0003e2000e101d46 */
[-C--:B------:R-:W-:Y:S02]  /*dca0*/  IADD3.X R37, RZ, R2.reuse, R13, P1, P0 ;  /* 0x00000002ff257210 */ /* 0x080fe40000fe040d */
[-C--:B------:R-:W-:Y:S01]  /*dcb0*/  IADD3 R30, P1, P0, R30, R3.reuse, R39 ;  /* 0x000000031e1e7210 */ /* 0x080fe2000783e027 */
[C---:B--2---:R-:W-:Y:S04]  /*dcc0*/  HMMA.16816.F32 R4, R48.reuse, R8, RZ ;  /* 0x000000083004723c */ /* 0x044fe800000018ff */
[----:B------:R2:W-:Y:S01]  /*dcd0*/  LDGSTS.E.BYPASS.LTC128B.128 [R243+0xa100], [R28.64], !P3 ;  /* 0x0a1000001cf37fae */ /* 0x0005e2000d901d46 */
[-C--:B------:R-:W-:Y:S02]  /*dce0*/  IADD3.X R31, RZ, R2.reuse, R14, P1, P0 ;  /* 0x00000002ff1f7210 */ /* 0x080fe40000fe040e */
[-C--:B------:R-:W-:Y:S01]  /*dcf0*/  IADD3 R38, P1, P0, R38, R3.reuse, R45 ;  /* 0x0000000326267210 */ /* 0x080fe2000783e02d */
[C---:B------:R-:W-:Y:S04]  /*dd00*/  HMMA.16816.F32 R8, R48.reuse, R10, RZ ;  /* 0x0000000a3008723c */ /* 0x040fe800000018ff */
[-C--:B------:R-:W-:Y:S02]  /*dd10*/  IADD3.X R39, RZ, R2.reuse, R15, P1, P0 ;  /* 0x00000002ff277210 */ /* 0x080fe40000fe040f */
[----:B------:R-:W-:Y:S02]  /*dd20*/  IADD3 R44, P1, P0, R44, R3, R47 ;  /* 0x000000032c2c7210 */ /* 0x000fe4000783e02f */
[C---:B------:R-:W-:Y:S04]  /*dd30*/  HMMA.16816.F32 R12, R48.reuse, R16, RZ ;  /* 0x00000010300c723c */ /* 0x040fe800000018ff */
[----:B------:R-:W-:Y:S02]  /*dd40*/  IADD3.X R45, RZ, R2, R20, P1, P0 ;  /* 0x00000002ff2d7210 */ /* 0x000fe40000fe0414 */
[----:B------:R-:W-:Y:S02]  /*dd50*/  ISETP.NE.U32.AND P0, PT, R244, RZ, PT ;  /* 0x000000fff400720c */ /* 0x000fe40003f05070 */
[----:B------:R-:W-:Y:S01]  /*dd60*/  ISETP.NE.U32.AND P1, PT, R21, RZ, PT ;  /* 0x000000ff1500720c */ /* 0x000fe20003f25070 */
[C---:B------:R-:W-:Y:S08]  /*dd70*/  HMMA.16816.F32 R16, R48.reuse, R18, RZ ;  /* 0x000000123010723c */ /* 0x040ff000000018ff */
[C---:B-1----:R-:W-:Y:S02]  /*dd80*/  HMMA.16816.F32 R20, R48.reuse, R24, RZ ;  /* 0x000000183014723c */ /* 0x042fe400000018ff */
[----:B------:R1:W-:Y:S01]  /*dd90*/  LDGSTS.E.BYPASS.LTC128B.128.ZFILL [R243+0x2100], [R36.64], P0 ;  /* 0x0210000024f37fae */ /* 0x0003e20008141d46 */
[----:B------:R-:W-:Y:S05]  /*dda0*/  ISETP.NE.U32.AND P0, PT, R46, RZ, PT ;  /* 0x000000ff2e00720c */ /* 0x000fea0003f05070 */
[C---:B------:R-:W-:Y:S02]  /*ddb0*/  HMMA.16816.F32 R24, R48.reuse, R26, RZ ;  /* 0x0000001a3018723c */ /* 0x040fe400000018ff */
[----:B------:R2:W-:Y:S08]  /*ddc0*/  LDGSTS.E.BYPASS.LTC128B.128.ZFILL [R243+0x5100], [R30.64], P2 ;  /* 0x051000001ef37fae */ /* 0x0005f00009141d46 */
[----:B------:R1:W-:Y:S08]  /*ddd0*/  LDGSTS.E.BYPASS.LTC128B.128.ZFILL [R243+0x8100], [R38.64], P1 ;  /* 0x0810000026f37fae */ /* 0x0003f00008941d46 */
[----:B------:R3:W-:Y:S01]  /*dde0*/  LDGSTS.E.BYPASS.LTC128B.128.ZFILL [R243+0xb100], [R44.64], P0 ;  /* 0x0b1000002cf37fae */ /* 0x0007e20008141d46 */
[----:B------:R-:W-:Y:S07]  /*ddf0*/  ISETP.GE.AND P0, PT, R247, 0x1, PT ;  /* 0x00000001f700780c */ /* 0x000fee0003f06270 */
[----:B------:R-:W0:Y:S01]  /*de00*/  LDGDEPBAR ;  /* 0x00000000000079af */ /* 0x000e220000000000 */
[C---:B--2---:R-:W-:Y:S08]  /*de10*/  HMMA.16816.F32 R28, R48.reuse, R32, RZ ;  /* 0x00000020301c723c */ /* 0x044ff000000018ff */
[C---:B------:R-:W-:Y:S08]  /*de20*/  HMMA.16816.F32 R32, R48.reuse, R34, RZ ;  /* 0x000000223020723c */ /* 0x040ff000000018ff */
[C---:B-1----:R-:W-:Y:S08]  /*de30*/  HMMA.16816.F32 R36, R48.reuse, R40, RZ ;  /* 0x000000283024723c */ /* 0x042ff000000018ff */
[C---:B------:R-:W-:Y:S08]  /*de40*/  HMMA.16816.F32 R40, R48.reuse, R42, RZ ;  /* 0x0000002a3028723c */ /* 0x040ff000000018ff */
[C---:B---3--:R-:W-:Y:S08]  /*de50*/  HMMA.16816.F32 R44, R48.reuse, R184, RZ ;  /* 0x000000b8302c723c */ /* 0x048ff000000018ff */
        /* <DEDUP_REMOVED lines=20> */
[C---:B-1----:R-:W-:Y:S01]  /*dfa0*/  HMMA.16816.F32 R4, R184.reuse, R192, R4 ;  /* 0x000000c0b804723c */ /* 0x042fe20000001804 */
[----:B------:R-:W-:Y:S07]  /*dfb0*/  LDSM.16.M88.4 R212, [R228+0x7000] ;  /* 0x00700000e4d4783b */ /* 0x000fee0000000200 */
[C---:B------:R-:W-:Y:S01]  /*dfc0*/  HMMA.16816.F32 R8, R184.reuse, R194, R8 ;  /* 0x000000c2b808723c */ /* 0x040fe20000001808 */
[----:B------:R-:W-:Y:S07]  /*dfd0*/  LDSM.16.M88.4 R192, [R241] ;  /* 0x00000000f1c0783b */ /* 0x000fee0000000200 */
[C---:B--2---:R-:W-:Y:S08]  /*dfe0*/  HMMA.16816.F32 R12, R184.reuse, R196, R12 ;  /* 0x000000c4b80c723c */ /* 0x044ff0000000180c */
[C---:B------:R-:W-:Y:S01]  /*dff0*/  HMMA.16816.F32 R16, R184.reuse, R198, R16 ;  /* 0x000000c6b810723c */ /* 0x040fe20000001810 */
[----:B------:R-:W1:Y:S07]  /*e000*/  LDSM.16.M88.4 R196, [R229+-0x9000] ;  /* 0xff700000e5c4783b */ /* 0x000e6e0000000200 */
[C---:B---3--:R-:W-:Y:S08]  /*e010*/  HMMA.16816.F32 R20, R184.reuse, R200, R20 ;  /* 0x000000c8b814723c */ /* 0x048ff00000001814 */
[C---:B------:R-:W-:Y:S01]  /*e020*/  HMMA.16816.F32 R24, R184.reuse, R202, R24 ;  /* 0x000000cab818723c */ /* 0x040fe20000001818 */
[----:B------:R-:W2:Y:S07]  /*e030*/  LDSM.16.M88.4 R200, [R229+-0x8800] ;  /* 0xff780000e5c8783b */ /* 0x000eae0000000200 */
[C---:B----4-:R-:W-:Y:S08]  /*e040*/  HMMA.16816.F32 R28, R184.reuse, R204, R28 ;  /* 0x000000ccb81c723c */ /* 0x050ff0000000181c */
[C---:B------:R-:W-:Y:S01]  /*e050*/  HMMA.16816.F32 R32, R184.reuse, R206, R32 ;  /* 0x000000ceb820723c */ /* 0x040fe20000001820 */
[----:B------:R-:W3:Y:S07]  /*e060*/  LDSM.16.M88.4 R204, [R229+-0x8000] ;  /* 0xff800000e5cc783b */ /* 0x000eee0000000200 */
[C---:B-----5:R-:W-:Y:S08]  /*e070*/  HMMA.16816.F32 R36, R184.reuse, R188, R36 ;  /* 0x000000bcb824723c */ /* 0x060ff00000001824 */
[C---:B------:R-:W-:Y:S01]  /*e080*/  HMMA.16816.F32 R40, R184.reuse, R190, R40 ;  /* 0x000000beb828723c */ /* 0x040fe20000001828 */
[----:B------:R-:W4:Y:S07]  /*e090*/  LDSM.16.M88.4 R188, [R229+-0x7800] ;  /* 0xff880000e5bc783b */ /* 0x000f2e0000000200 */
[C---:B------:R-:W-:Y:S08]  /*e0a0*/  HMMA.16816.F32 R44, R184.reuse, R208, R44 ;  /* 0x000000d0b82c723c */ /* 0x040ff0000000182c */
[----:B------:R-:W-:Y:S01]  /*e0b0*/  HMMA.16816.F32 R48, R184, R210, R48 ;  /* 0x000000d2b830723c */ /* 0x000fe20000001830 */
[----:B------:R-:W5:Y:S07]  /*e0c0*/  LDSM.16.M88.4 R184, [R229+-0x7000] ;  /* 0xff900000e5b8783b */ /* 0x000f6e0000000200 */
[C---:B-1----:R-:W-:Y:S01]  /*e0d0*/  HMMA.16816.F32 R4, R192.reuse, R196, R4 ;  /* 0x000000c4c004723c */ /* 0x042fe20000001804 */
[----:B------:R-:W-:Y:S07]  /*e0e0*/  LDSM.16.M88.4 R208, [R228+0x3000] ;  /* 0x00300000e4d0783b */ /* 0x000fee0000000200 */
[C---:B------:R-:W-:Y:S01]  /*e0f0*/  HMMA.16816.F32 R8, R192.reuse, R198, R8 ;  /* 0x000000c6c008723c */ /* 0x040fe20000001808 */
[----:B------:R-:W1:Y:S07]  /*e100*/  LDSM.16.M88.4 R196, [R229+-0x6800] ;  /* 0xff980000e5c4783b */ /* 0x000e6e0000000200 */
[C---:B--2---:R-:W-:Y:S08]  /*e110*/  HMMA.16816.F32 R12, R192.reuse, R200, R12 ;  /* 0x000000c8c00c723c */ /* 0x044ff0000000180c */
[C---:B------:R-:W-:Y:S01]  /*e120*/  HMMA.16816.F32 R16, R192.reuse, R202, R16 ;  /* 0x000000cac010723c */ /* 0x040fe20000001810 */
[----:B------:R-:W2:Y:S07]  /*e130*/  LDSM.16.M88.4 R200, [R239+0x4000] ;  /* 0x00400000efc8783b */ /* 0x000eae0000000200 */
[C---:B---3--:R-:W-:Y:S08]  /*e140*/  HMMA.16816.F32 R20, R192.reuse, R204, R20 ;  /* 0x000000ccc014723c */ /* 0x048ff00000001814 */
[C---:B------:R-:W-:Y:S01]  /*e150*/  HMMA.16816.F32 R24, R192.reuse, R206, R24 ;  /* 0x000000cec018723c */ /* 0x040fe20000001818 */
[----:B------:R-:W3:Y:S07]  /*e160*/  LDSM.16.M88.4 R204, [R228+0x3800] ;  /* 0x00380000e4cc783b */ /* 0x000eee0000000200 */
[C---:B----4-:R-:W-:Y:S08]  /*e170*/  HMMA.16816.F32 R28, R192.reuse, R188, R28 ;  /* 0x000000bcc01c723c */ /* 0x050ff0000000181c */
[C---:B------:R-:W-:Y:S01]  /*e180*/  HMMA.16816.F32 R32, R192.reuse, R190, R32 ;  /* 0x000000bec020723c */ /* 0x040fe20000001820 */
[----:B------:R-:W4:Y:S07]  /*e190*/  LDSM.16.M88.4 R188, [R228+0x4000] ;  /* 0x00400000e4bc783b */ /* 0x000f2e0000000200 */
[C---:B-----5:R-:W-:Y:S08]  /*e1a0*/  HMMA.16816.F32 R36, R192.reuse, R184, R36 ;  /* 0x000000b8c024723c */ /* 0x060ff00000001824 */
[C---:B------:R-:W-:Y:S01]  /*e1b0*/  HMMA.16816.F32 R40, R192.reuse, R186, R40 ;  /* 0x000000bac028723c */ /* 0x040fe20000001828 */
[----:B------:R-:W5:Y:S07]  /*e1c0*/  LDSM.16.M88.4 R184, [R228+0x4800] ;  /* 0x00480000e4b8783b */ /* 0x000f6e0000000200 */
[C---:B-1----:R-:W-:Y:S08]  /*e1d0*/  HMMA.16816.F32 R44, R192.reuse, R196, R44 ;  /* 0x000000c4c02c723c */ /* 0x042ff0000000182c */
[----:B------:R-:W-:Y:S01]  /*e1e0*/  HMMA.16816.F32 R48, R192, R198, R48 ;  /* 0x000000c6c030723c */ /* 0x000fe20000001830 */
[----:B------:R-:W1:Y:S07]  /*e1f0*/  LDSM.16.M88.4 R192, [R228+0x5000] ;  /* 0x00500000e4c0783b */ /* 0x000e6e0000000200 */
[C---:B--2---:R-:W-:Y:S01]  /*e200*/  HMMA.16816.F32 R4, R200.reuse, R208, R4 ;  /* 0x000000d0c804723c */ /* 0x044fe20000001804 */
[----:B------:R-:W2:Y:S07]  /*e210*/  LDSM.16.M88.4 R196, [R228+0x5800] ;  /* 0x00580000e4c4783b */ /* 0x000eae0000000200 */
[C---:B------:R-:W-:Y:S01]  /*e220*/  HMMA.16816.F32 R8, R200.reuse, R210, R8 ;  /* 0x000000d2c808723c */ /* 0x040fe20000001808 */
[----:B------:R-:W-:Y:S07]  /*e230*/  LDSM.16.M88.4 R208, [R0] ;  /* 0x0000000000d0783b */ /* 0x000fee0000000200 */
[C---:B---3--:R-:W-:Y:S08]  /*e240*/  HMMA.16816.F32 R12, R200.reuse, R204, R12 ;  /* 0x000000ccc80c723c */ /* 0x048ff0000000180c */
[C---:B------:R-:W-:Y:S01]  /*e250*/  HMMA.16816.F32 R16, R200.reuse, R206, R16 ;  /* 0x000000cec810723c */ /* 0x040fe20000001810 */
[----:B------:R-:W3:Y:S07]  /*e260*/  LDSM.16.M88.4 R204, [R240+0x4000] ;  /* 0x00400000f0cc783b */ /* 0x000eee0000000200 */
[C---:B----4-:R-:W-:Y:S08]  /*e270*/  HMMA.16816.F32 R20, R200.reuse, R188, R20 ;  /* 0x000000bcc814723c */ /* 0x050ff00000001814 */
[C---:B------:R-:W-:Y:S01]  /*e280*/  HMMA.16816.F32 R24, R200.reuse, R190, R24 ;  /* 0x000000bec818723c */ /* 0x040fe20000001818 */
[----:B------:R-:W4:Y:S07]  /*e290*/  LDSM.16.M88.4 R188, [R132] ;  /* 0x0000000084bc783b */ /* 0x000f2e0000000200 */
[C---:B-----5:R-:W-:Y:S08]  /*e2a0*/  HMMA.16816.F32 R28, R200.reuse, R184, R28 ;  /* 0x000000b8c81c723c */ /* 0x060ff0000000181c */
[C---:B------:R-:W-:Y:S01]  /*e2b0*/  HMMA.16816.F32 R32, R200.reuse, R186, R32 ;  /* 0x000000bac820723c */ /* 0x040fe20000001820 */
[----:B------:R-:W5:Y:S07]  /*e2c0*/  LDSM.16.M88.4 R184, [R216] ;  /* 0x00000000d8b8783b */ /* 0x000f6e0000000200 */
[C---:B-1----:R-:W-:Y:S08]  /*e2d0*/  HMMA.16816.F32 R36, R200.reuse, R192, R36 ;  /* 0x000000c0c824723c */ /* 0x042ff00000001824 */
[C---:B------:R-:W-:Y:S01]  /*e2e0*/  HMMA.16816.F32 R40, R200.reuse, R194, R40 ;  /* 0x000000c2c828723c */ /* 0x040fe20000001828 */
[----:B------:R-:W1:Y:S07]  /*e2f0*/  LDSM.16.M88.4 R192, [R217] ;  /* 0x00000000d9c0783b */ /* 0x000e6e0000000200 */
[C---:B--2---:R-:W-:Y:S08]  /*e300*/  HMMA.16816.F32 R44, R200.reuse, R196, R44 ;  /* 0x000000c4c82c723c */ /* 0x044ff0000000182c */
[----:B------:R-:W-:Y:S01]  /*e310*/  HMMA.16816.F32 R48, R200, R198, R48 ;  /* 0x000000c6c830723c */ /* 0x000fe20000001830 */
[----:B------:R-:W2:Y:S07]  /*e320*/  LDSM.16.M88.4 R196, [R218] ;  /* 0x00000000dac4783b */ /* 0x000eae0000000200 */
[C---:B---3--:R-:W-:Y:S01]  /*e330*/  HMMA.16816.F32 R4, R204.reuse, R208, R4 ;  /* 0x000000d0cc04723c */ /* 0x048fe20000001804 */
[----:B------:R-:W3:Y:S07]  /*e340*/  LDSM.16.M88.4 R200, [R219] ;  /* 0x00000000dbc8783b */ /* 0x000eee0000000200 */
[C---:B------:R-:W-:Y:S01]  /*e350*/  HMMA.16816.F32 R8, R204.reuse, R210, R8 ;  /* 0x000000d2cc08723c */ /* 0x040fe20000001808 */
[----:B------:R-:W-:Y:S07]  /*e360*/  LDSM.16.M88.4 R208, [R230+0x3000] ;  /* 0x00300000e6d0783b */ /* 0x000fee0000000200 */
[C---:B----4-:R-:W-:Y:S01]  /*e370*/  HMMA.16816.F32 R12, R204.reuse, R188, R12 ;  /* 0x000000bccc0c723c */ /* 0x050fe2000000180c */
[----:B------:R-:W-:Y:S07]  /*e380*/  LDSM.16.M88.4 R216, [R222] ;  /* 0x00000000ded8783b */ /* 0x000fee0000000200 */
[C---:B------:R-:W-:Y:S01]  /*e390*/  HMMA.16816.F32 R16, R204.reuse, R190, R16 ;  /* 0x000000becc10723c */ /* 0x040fe20000001810 */
[----:B------:R-:W4:Y:S07]  /*e3a0*/  LDSM.16.M88.4 R188, [R242+0x4000] ;  /* 0x00400000f2bc783b */ /* 0x000f2e0000000200 */
[C---:B-----5:R-:W-:Y:S08]  /*e3b0*/  HMMA.16816.F32 R20, R204.reuse, R184, R20 ;  /* 0x000000b8cc14723c */ /* 0x060ff00000001814 */
[C---:B------:R-:W-:Y:S01]  /*e3c0*/  HMMA.16816.F32 R24, R204.reuse, R186, R24 ;  /* 0x000000bacc18723c */ /* 0x040fe20000001818 */
[----:B------:R-:W5:Y:S07]  /*e3d0*/  LDSM.16.M88.4 R184, [R230+0x3800] ;  /* 0x00380000e6b8783b */ /* 0x000f6e0000000200 */
        /* <DEDUP_REMOVED lines=8> */
[----:B------:R-:W3:Y:S07]  /*e460*/  LDSM.16.M88.4 R200, [R230+0x5000] ;  /* 0x00500000e6c8783b */ /* 0x000eee0000000200 */
[C---:B----4-:R-:W-:Y:S01]  /*e470*/  HMMA.16816.F32 R4, R188.reuse, R208, R4 ;  /* 0x000000d0bc04723c */ /* 0x050fe20000001804 */
[----:B------:R-:W-:Y:S07]  /*e480*/  LDSM.16.M88.4 R204, [R241+0x4000] ;  /* 0x00400000f1cc783b */ /* 0x000fee0000000200 */
[C---:B------:R-:W-:Y:S01]  /*e490*/  HMMA.16816.F32 R8, R188.reuse, R210, R8 ;  /* 0x000000d2bc08723c */ /* 0x040fe20000001808 */
[----:B------:R-:W-:Y:S07]  /*e4a0*/  LDSM.16.M88.4 R208, [R229+-0x6000] ;  /* 0xffa00000e5d0783b */ /* 0x000fee0000000200 */
[C---:B-----5:R-:W-:Y:S08]  /*e4b0*/  HMMA.16816.F32 R12, R188.reuse, R184, R12 ;  /* 0x000000b8bc0c723c */ /* 0x060ff0000000180c */
[C---:B------:R-:W-:Y:S01]  /*e4c0*/  HMMA.16816.F32 R16, R188.reuse, R186, R16 ;  /* 0x000000babc10723c */ /* 0x040fe20000001810 */
[----:B------:R-:W4:Y:S07]  /*e4d0*/  LDSM.16.M88.4 R184, [R230+0x5800] ;  /* 0x00580000e6b8783b */ /* 0x000f2e0000000200 */
[C---:B-1----:R-:W-:Y:S08]  /*e4e0*/  HMMA.16816.F32 R20, R188.reuse, R192, R20 ;  /* 0x000000c0bc14723c */ /* 0x042ff00000001814 */
[C---:B------:R-:W-:Y:S01]  /*e4f0*/  HMMA.16816.F32 R24, R188.reuse, R194, R24 ;  /* 0x000000c2bc18723c */ /* 0x040fe20000001818 */
[----:B------:R-:W1:Y:S07]  /*e500*/  LDSM.16.M88.4 R192, [R229+-0x5800] ;  /* 0xffa80000e5c0783b */ /* 0x000e6e0000000200 */
[C---:B--2---:R-:W-:Y:S08]  /*e510*/  HMMA.16816.F32 R28, R188.reuse, R196, R28 ;  /* 0x000000c4bc1c723c */ /* 0x044ff0000000181c */
[C---:B------:R-:W-:Y:S01]  /*e520*/  HMMA.16816.F32 R32, R188.reuse, R198, R32 ;  /* 0x000000c6bc20723c */ /* 0x040fe20000001820 */
[----:B------:R-:W2:Y:S07]  /*e530*/  LDSM.16.M88.4 R196, [R229+-0x5000] ;  /* 0xffb00000e5c4783b */ /* 0x000eae0000000200 */
[C---:B---3--:R-:W-:Y:S08]  /*e540*/  HMMA.16816.F32 R36, R188.reuse, R200, R36 ;  /* 0x000000c8bc24723c */ /* 0x048ff00000001824 */
[C---:B------:R-:W-:Y:S01]  /*e550*/  HMMA.16816.F32 R40, R188.reuse, R202, R40 ;  /* 0x000000cabc28723c */ /* 0x040fe20000001828 */
[----:B------:R-:W3:Y:S07]  /*e560*/  LDSM.16.M88.4 R200, [R229+-0x4800] ;  /* 0xffb80000e5c8783b */ /* 0x000eee0000000200 */
[C---:B----4-:R-:W-:Y:S08]  /*e570*/  HMMA.16816.F32 R44, R188.reuse, R184, R44 ;  /* 0x000000b8bc2c723c */ /* 0x050ff0000000182c */
[----:B------:R-:W-:Y:S01]  /*e580*/  HMMA.16816.F32 R48, R188, R186, R48 ;  /* 0x000000babc30723c */ /* 0x000fe20000001830 */
[----:B------:R-:W4:Y:S07]  /*e590*/  LDSM.16.M88.4 R184, [R229+-0x4000] ;  /* 0xffc00000e5b8783b */ /* 0x000f2e0000000200 */
[C---:B------:R-:W-:Y:S01]  /*e5a0*/  HMMA.16816.F32 R4, R204.reuse, R208, R4 ;  /* 0x000000d0cc04723c */ /* 0x040fe20000001804 */
[----:B------:R-:W5:Y:S07]  /*e5b0*/  LDSM.16.M88.4 R188, [R229+-0x3800] ;  /* 0xffc80000e5bc783b */ /* 0x000f6e0000000200 */
[C---:B------:R-:W-:Y:S01]  /*e5c0*/  HMMA.16816.F32 R8, R204.reuse, R210, R8 ;  /* 0x000000d2cc08723c */ /* 0x040fe20000001808 */
[----:B------:R-:W-:Y:S07]  /*e5d0*/  LDSM.16.M88.4 R208, [R228+0x6800] ;  /* 0x00680000e4d0783b */ /* 0x000fee0000000200 */
[C---:B-1----:R-:W-:Y:S08]  /*e5e0*/  HMMA.16816.F32 R12, R204.reuse, R192, R12 ;  /* 0x000000c0cc0c723c */ /* 0x042ff0000000180c */
[C---:B------:R-:W-:Y:S01]  /*e5f0*/  HMMA.16816.F32 R16, R204.reuse, R194, R16 ;  /* 0x000000c2cc10723c */ /* 0x040fe20000001810 */
[----:B------:R-:W-:Y:S07]  /*e600*/  LDSM.16.M88.4 R192, [R239+0x8000] ;  /* 0x00800000efc0783b */ /* 0x000fee0000000200 */
[C---:B--2---:R-:W-:Y:S08]  /*e610*/  HMMA.16816.F32 R20, R204.reuse, R196, R20 ;  /* 0x000000c4cc14723c */ /* 0x044ff00000001814 */
[C---:B------:R-:W-:Y:S01]  /*e620*/  HMMA.16816.F32 R24, R204.reuse, R198, R24 ;  /* 0x000000c6cc18723c */ /* 0x040fe20000001818 */
[----:B------:R-:W1:Y:S07]  /*e630*/  LDSM.16.M88.4 R196, [R228+0x6000] ;  /* 0x00600000e4c4783b */ /* 0x000e6e0000000200 */
        /* <DEDUP_REMOVED lines=8> */
[----:B------:R-:W4:Y:S07]  /*e6c0*/  LDSM.16.M88.4 R188, [R228+0x8800] ;  /* 0x00880000e4bc783b */ /* 0x000f2e0000000200 */
[C---:B-1----:R-:W-:Y:S01]  /*e6d0*/  HMMA.16816.F32 R4, R192.reuse, R196, R4 ;  /* 0x000000c4c004723c */ /* 0x042fe20000001804 */
[----:B------:R-:W-:Y:S07]  /*e6e0*/  LDSM.16.M88.4 R204, [R220] ;  /* 0x00000000dccc783b */ /* 0x000fee0000000200 */
[C---:B------:R-:W-:Y:S01]  /*e6f0*/  HMMA.16816.F32 R8, R192.reuse, R198, R8 ;  /* 0x000000c6c008723c */ /* 0x040fe20000001808 */
[----:B------:R-:W1:Y:S07]  /*e700*/  LDSM.16.M88.4 R196, [R240+0x8000] ;  /* 0x00800000f0c4783b */ /* 0x000e6e0000000200 */
[C---:B------:R-:W-:Y:S08]  /*e710*/  HMMA.16816.F32 R12, R192.reuse, R208, R12 ;  /* 0x000000d0c00c723c */ /* 0x040ff0000000180c */
[C---:B------:R-:W-:Y:S01]  /*e720*/  HMMA.16816.F32 R16, R192.reuse, R210, R16 ;  /* 0x000000d2c010723c */ /* 0x040fe20000001810 */
[----:B------:R-:W5:Y:S07]  /*e730*/  LDSM.16.M88.4 R208, [R221] ;  /* 0x00000000ddd0783b */ /* 0x000f6e0000000200 */
[C---:B------:R-:W-:Y:S08]  /*e740*/  HMMA.16816.F32 R20, R192.reuse, R212, R20 ;  /* 0x000000d4c014723c */ /* 0x040ff00000001814 */
[C---:B------:R-:W-:Y:S01]  /*e750*/  HMMA.16816.F32 R24, R192.reuse, R214, R24 ;  /* 0x000000d6c018723c */ /* 0x040fe20000001818 */
[----:B------:R-:W-:Y:S07]  /*e760*/  LDSM.16.M88.4 R212, [R230+0x6000] ;  /* 0x00600000e6d4783b */ /* 0x000fee0000000200 */
[C---:B--2---:R-:W-:Y:S08]  /*e770*/  HMMA.16816.F32 R28, R192.reuse, R200, R28 ;  /* 0x000000c8c01c723c */ /* 0x044ff0000000181c */
[C---:B------:R-:W-:Y:S01]  /*e780*/  HMMA.16816.F32 R32, R192.reuse, R202, R32 ;  /* 0x000000cac020723c */ /* 0x040fe20000001820 */
[----:B------:R-:W2:Y:S07]  /*e790*/  LDSM.16.M88.4 R200, [R223] ;  /* 0x00000000dfc8783b */ /* 0x000eae0000000200 */
[C---:B---3--:R-:W-:Y:S01]  /*e7a0*/  HMMA.16816.F32 R36, R192.reuse, R184, R36 ;  /* 0x000000b8c024723c */ /* 0x048fe20000001824 */
[----:B------:R-:W-:Y:S07]  /*e7b0*/  LDSM.16.M88.4 R220, [R230+0x6800] ;  /* 0x00680000e6dc783b */ /* 0x000fee0000000200 */
[C---:B------:R-:W-:Y:S01]  /*e7c0*/  HMMA.16816.F32 R40, R192.reuse, R186, R40 ;  /* 0x000000bac028723c */ /* 0x040fe20000001828 */
[----:B------:R-:W3:Y:S07]  /*e7d0*/  LDSM.16.M88.4 R184, [R224] ;  /* 0x00000000e0b8783b */ /* 0x000eee0000000200 */
[C---:B----4-:R-:W-:Y:S08]  /*e7e0*/  HMMA.16816.F32 R44, R192.reuse, R188, R44 ;  /* 0x000000bcc02c723c */ /* 0x050ff0000000182c */
[----:B------:R-:W-:Y:S01]  /*e7f0*/  HMMA.16816.F32 R48, R192, R190, R48 ;  /* 0x000000bec030723c */ /* 0x000fe20000001830 */
[----:B------:R-:W4:Y:S07]  /*e800*/  LDSM.16.M88.4 R188, [R225] ;  /* 0x00000000e1bc783b */ /* 0x000f2e0000000200 */
[C---:B-1----:R-:W-:Y:S01]  /*e810*/  HMMA.16816.F32 R4, R196.reuse, R204, R4 ;  /* 0x000000ccc404723c */ /* 0x042fe20000001804 */
[----:B------:R-:W1:Y:S07]  /*e820*/  LDSM.16.M88.4 R192, [R242+0x8000] ;  /* 0x00800000f2c0783b */ /* 0x000e6e0000000200 */
[C---:B------:R-:W-:Y:S01]  /*e830*/  HMMA.16816.F32 R8, R196.reuse, R206, R8 ;  /* 0x000000cec408723c */ /* 0x040fe20000001808 */
[----:B------:R-:W1:Y:S07]  /*e840*/  LDSM.16.M88.4 R204, [R230+0x7000] ;  /* 0x00700000e6cc783b */ /* 0x000e6e0000000200 */
[C---:B-----5:R-:W-:Y:S08]  /*e850*/  HMMA.16816.F32 R12, R196.reuse, R208, R12 ;  /* 0x000000d0c40c723c */ /* 0x060ff0000000180c */
[C---:B------:R-:W-:Y:S01]  /*e860*/  HMMA.16816.F32 R16, R196.reuse, R210, R16 ;  /* 0x000000d2c410723c */ /* 0x040fe20000001810 */
[----:B------:R-:W5:Y:S07]  /*e870*/  LDSM.16.M88.4 R208, [R230+0x7800] ;  /* 0x00780000e6d0783b */ /* 0x000f6e0000000200 */
[C---:B------:R-:W-:Y:S08]  /*e880*/  HMMA.16816.F32 R20, R196.reuse, R216, R20 ;  /* 0x000000d8c414723c */ /* 0x040ff00000001814 */
[C---:B------:R-:W-:Y:S01]  /*e890*/  HMMA.16816.F32 R24, R196.reuse, R218, R24 ;  /* 0x000000dac418723c */ /* 0x040fe20000001818 */
[----:B------:R-:W1:Y:S07]  /*e8a0*/  LDSM.16.M88.4 R216, [R230+0x8000] ;  /* 0x00800000e6d8783b */ /* 0x000e6e0000000200 */
[C---:B--2---:R-:W-:Y:S08]  /*e8b0*/  HMMA.16816.F32 R28, R196.reuse, R200, R28 ;  /* 0x000000c8c41c723c */ /* 0x044ff0000000181c */
[C---:B------:R-:W-:Y:S01]  /*e8c0*/  HMMA.16816.F32 R32, R196.reuse, R202, R32 ;  /* 0x000000cac420723c */ /* 0x040fe20000001820 */
[----:B------:R-:W-:Y:S07]  /*e8d0*/  LDSM.16.M88.4 R200, [R229+-0x2800] ;  /* 0xffd80000e5c8783b */ /* 0x000fee0000000200 */
[C---:B---3--:R-:W-:Y:S08]  /*e8e0*/  HMMA.16816.F32 R36, R196.reuse, R184, R36 ;  /* 0x000000b8c424723c */ /* 0x048ff00000001824 */
[C---:B------:R-:W-:Y:S01]  /*e8f0*/  HMMA.16816.F32 R40, R196.reuse, R186, R40 ;  /* 0x000000bac428723c */ /* 0x040fe20000001828 */
[----:B------:R-:W2:Y:S07]  /*e900*/  LDSM.16.M88.4 R184, [R230+0x8800] ;  /* 0x00880000e6b8783b */ /* 0x000eae0000000200 */
[C---:B----4-:R-:W-:Y:S08]  /*e910*/  HMMA.16816.F32 R44, R196.reuse, R188, R44 ;  /* 0x000000bcc42c723c */ /* 0x050ff0000000182c */
[----:B------:R-:W-:Y:S01]  /*e920*/  HMMA.16816.F32 R48, R196, R190, R48 ;  /* 0x000000bec430723c */ /* 0x000fe20000001830 */
[----:B------:R-:W-:Y:S07]  /*e930*/  LDSM.16.M88.4 R188, [R241+0x8000] ;  /* 0x00800000f1bc783b */ /* 0x000fee0000000200 */
[C---:B-1----:R-:W-:Y:S01]  /*e940*/  HMMA.16816.F32 R4, R192.reuse, R212, R4 ;  /* 0x000000d4c004723c */ /* 0x042fe20000001804 */
[----:B------:R-:W1:Y:S07]  /*e950*/  LDSM.16.M88.4 R196, [R229+-0x3000] ;  /* 0xffd00000e5c4783b */ /* 0x000e6e0000000200 */
[C---:B------:R-:W-:Y:S01]  /*e960*/  HMMA.16816.F32 R8, R192.reuse, R214, R8 ;  /* 0x000000d6c008723c */ /* 0x040fe20000001808 */
[----:B------:R-:W-:Y:S07]  /*e970*/  LDSM.16.M88.4 R212, [R229+-0x1000] ;  /* 0xfff00000e5d4783b */ /* 0x000fee0000000200 */
[C---:B------:R-:W-:Y:S08]  /*e980*/  HMMA.16816.F32 R12, R192.reuse, R220, R12 ;  /* 0x000000dcc00c723c */ /* 0x040ff0000000180c */
[C---:B------:R-:W-:Y:S01]  /*e990*/  HMMA.16816.F32 R16, R192.reuse, R222, R16 ;  /* 0x000000dec010723c */ /* 0x040fe20000001810 */
[----:B------:R-:W-:Y:S07]  /*e9a0*/  LDSM.16.M88.4 R220, [R229+-0x800] ;  /* 0xfff80000e5dc783b */ /* 0x000fee0000000200 */
[C---:B------:R-:W-:Y:S08]  /*e9b0*/  HMMA.16816.F32 R20, R192.reuse, R204, R20 ;  /* 0x000000ccc014723c */ /* 0x040ff00000001814 */
[C---:B------:R-:W-:Y:S01]  /*e9c0*/  HMMA.16816.F32 R24, R192.reuse, R206, R24 ;  /* 0x000000cec018723c */ /* 0x040fe20000001818 */
[----:B------:R-:W3:Y:S07]  /*e9d0*/  LDSM.16.M88.4 R204, [R229+-0x2000] ;  /* 0xffe00000e5cc783b */ /* 0x000eee0000000200 */
[C---:B-----5:R-:W-:Y:S08]  /*e9e0*/  HMMA.16816.F32 R28, R192.reuse, R208, R28 ;  /* 0x000000d0c01c723c */ /* 0x060ff0000000181c */
[C---:B------:R-:W-:Y:S01]  /*e9f0*/  HMMA.16816.F32 R32, R192.reuse, R210, R32 ;  /* 0x000000d2c020723c */ /* 0x040fe20000001820 */
[----:B------:R-:W4:Y:S07]  /*ea00*/  LDSM.16.M88.4 R208, [R229+-0x1800] ;  /* 0xffe80000e5d0783b */ /* 0x000f2e0000000200 */
[C---:B------:R-:W-:Y:S08]  /*ea10*/  HMMA.16816.F32 R36, R192.reuse, R216, R36 ;  /* 0x000000d8c024723c */ /* 0x040ff00000001824 */
[C---:B------:R-:W-:Y:S01]  /*ea20*/  HMMA.16816.F32 R40, R192.reuse, R218, R40 ;  /* 0x000000dac028723c */ /* 0x040fe20000001828 */
[----:B------:R-:W-:Y:S07]  /*ea30*/  LDSM.16.M88.4 R216, [R226] ;  /* 0x00000000e2d8783b */ /* 0x000fee0000000200 */
[C---:B--2---:R-:W-:Y:S08]  /*ea40*/  HMMA.16816.F32 R44, R192.reuse, R184, R44 ;  /* 0x000000b8c02c723c */ /* 0x044ff0000000182c */
[----:B------:R-:W-:Y:S01]  /*ea50*/  HMMA.16816.F32 R48, R192, R186, R48 ;  /* 0x000000bac030723c */ /* 0x000fe20000001830 */
[----:B------:R-:W-:Y:S07]  /*ea60*/  LDSM.16.M88.4 R184, [R239+0xc000] ;  /* 0x00c00000efb8783b */ /* 0x000fee0000000200 */
[C---:B-1----:R-:W-:Y:S01]  /*ea70*/  HMMA.16816.F32 R4, R188.reuse, R196, R4 ;  /* 0x000000c4bc04723c */ /* 0x042fe20000001804 */
[----:B------:R-:W1:Y:S07]  /*ea80*/  LDSM.16.M88.4 R192, [R228+0x9000] ;  /* 0x00900000e4c0783b */ /* 0x000e6e0000000200 */
[C---:B------:R-:W-:Y:S01]  /*ea90*/  HMMA.16816.F32 R8, R188.reuse, R198, R8 ;  /* 0x000000c6bc08723c */ /* 0x040fe20000001808 */
[----:B------:R-:W2:Y:S07]  /*eaa0*/  LDSM.16.M88.4 R196, [R228+0x9800] ;  /* 0x00980000e4c4783b */ /* 0x000eae0000000200 */
[C---:B------:R-:W-:Y:S08]  /*eab0*/  HMMA.16816.F32 R12, R188.reuse, R200, R12 ;  /* 0x000000c8bc0c723c */ /* 0x040ff0000000180c */
[C---:B------:R-:W-:Y:S01]  /*eac0*/  HMMA.16816.F32 R16, R188.reuse, R202, R16 ;  /* 0x000000cabc10723c */ /* 0x040fe20000001810 */
[----:B------:R-:W5:Y:S07]  /*ead0*/  LDSM.16.M88.4 R200, [R228+0xa000] ;  /* 0x00a00000e4c8783b */ /* 0x000f6e0000000200 */
[C---:B---3--:R-:W-:Y:S08]  /*eae0*/  HMMA.16816.F32 R20, R188.reuse, R204, R20 ;  /* 0x000000ccbc14723c */ /* 0x048ff00000001814 */
[C---:B------:R-:W-:Y:S01]  /*eaf0*/  HMMA.16816.F32 R24, R188.reuse, R206, R24 ;  /* 0x000000cebc18723c */ /* 0x040fe20000001818 */
[----:B------:R-:W3:Y:S07]  /*eb00*/  LDSM.16.M88.4 R204, [R228+0xa800] ;  /* 0x00a80000e4cc783b */ /* 0x000eee0000000200 */
[C---:B----4-:R-:W-:Y:S08]  /*eb10*/  HMMA.16816.F32 R28, R188.reuse, R208, R28 ;  /* 0x000000d0bc1c723c */ /* 0x050ff0000000181c */
[C---:B------:R-:W-:Y:S01]  /*eb20*/  HMMA.16816.F32 R32, R188.reuse, R210, R32 ;  /* 0x000000d2bc20723c */ /* 0x040fe20000001820 */
[----:B------:R-:W4:Y:S07]  /*eb30*/  LDSM.16.M88.4 R208, [R228+0xb000] ;  /* 0x00b00000e4d0783b */ /* 0x000f2e0000000200 */
[C---:B------:R-:W-:Y:S08]  /*eb40*/  HMMA.16816.F32 R36, R188.reuse, R212, R36 ;  /* 0x000000d4bc24723c */ /* 0x040ff00000001824 */
[C---:B------:R-:W-:Y:S01]  /*eb50*/  HMMA.16816.F32 R40, R188.reuse, R214, R40 ;  /* 0x000000d6bc28723c */ /* 0x040fe20000001828 */
[----:B------:R-:W-:Y:S07]  /*eb60*/  LDSM.16.M88.4 R212, [R240+0xc000] ;  /* 0x00c00000f0d4783b */ /* 0x000fee0000000200 */
[C---:B------:R-:W-:Y:S08]  /*eb70*/  HMMA.16816.F32 R44, R188.reuse, R220, R44 ;  /* 0x000000dcbc2c723c */ /* 0x040ff0000000182c */
[----:B------:R-:W-:Y:S01]  /*eb80*/  HMMA.16816.F32 R48, R188, R222, R48 ;  /* 0x000000debc30723c */ /* 0x000fe20000001830 */
[----:B------:R-:W3:Y:S07]  /*eb90*/  LDSM.16.M88.4 R188, [R228+0xb800] ;  /* 0x00b80000e4bc783b */ /* 0x000eee0000000200 */
[C---:B-1----:R-:W-:Y:S01]  /*eba0*/  HMMA.16816.F32 R4, R184.reuse, R192, R4 ;  /* 0x000000c0b804723c */ /* 0x042fe20000001804 */
[----:B------:R-:W1:Y:S07]  /*ebb0*/  LDSM.16.M88.4 R220, [R227] ;  /* 0x00000000e3dc783b */ /* 0x000e6e0000000200 */
[C---:B------:R-:W-:Y:S01]  /*ebc0*/  HMMA.16816.F32 R8, R184.reuse, R194, R8 ;  /* 0x000000c2b808723c */ /* 0x040fe20000001808 */
[----:B------:R-:W1:Y:S07]  /*ebd0*/  LDSM.16.M88.4 R192, [R235] ;  /* 0x00000000ebc0783b */ /* 0x000e6e0000000200 */
[C---:B--2---:R-:W-:Y:S01]  /*ebe0*/  HMMA.16816.F32 R12, R184.reuse, R196, R12 ;  /* 0x000000c4b80c723c */ /* 0x044fe2000000180c */
[----:B------:R-:W2:Y:S07]  /*ebf0*/  LDSM.16.M88.4 R224, [R236] ;  /* 0x00000000ece0783b */ /* 0x000eae0000000200 */
[C---:B------:R-:W-:Y:S01]  /*ec00*/  HMMA.16816.F32 R16, R184.reuse, R198, R16 ;  /* 0x000000c6b810723c */ /* 0x040fe20000001810 */
[----:B------:R-:W1:Y:S07]  /*ec10*/  LDSM.16.M88.4 R196, [R237] ;  /* 0x00000000edc4783b */ /* 0x000e6e0000000200 */
[C---:B-----5:R-:W-:Y:S08]  /*ec20*/  HMMA.16816.F32 R20, R184.reuse, R200, R20 ;  /* 0x000000c8b814723c */ /* 0x060ff00000001814 */
        /* <DEDUP_REMOVED lines=8> */
[C---:B------:R-:W-:Y:S08]  /*ecb0*/  HMMA.16816.F32 R44, R184.reuse, R188, R44 ;  /* 0x000000bcb82c723c */ /* 0x040ff0000000182c */
[----:B------:R-:W-:Y:S01]  /*ecc0*/  HMMA.16816.F32 R48, R184, R190, R48 ;  /* 0x000000beb830723c */ /* 0x000fe20000001830 */
[----:B------:R-:W3:Y:S07]  /*ecd0*/  LDSM.16.M88.4 R184, [R238] ;  /* 0x00000000eeb8783b */ /* 0x000eee0000000200 */
[C---:B------:R-:W-:Y:S01]  /*ece0*/  HMMA.16816.F32 R4, R212.reuse, R216, R4 ;  /* 0x000000d8d404723c */ /* 0x040fe20000001804 */
[----:B------:R-:W4:Y:S07]  /*ecf0*/  LDSM.16.M88.4 R188, [R242+0xc000] ;  /* 0x00c00000f2bc783b */ /* 0x000f2e0000000200 */
[C---:B------:R-:W-:Y:S01]  /*ed00*/  HMMA.16816.F32 R8, R212.reuse, R218, R8 ;  /* 0x000000dad408723c */ /* 0x040fe20000001808 */
[----:B------:R-:W-:Y:S07]  /*ed10*/  LDSM.16.M88.4 R216, [R230+0xb000] ;  /* 0x00b00000e6d8783b */ /* 0x000fee0000000200 */
[C---:B-1----:R-:W-:Y:S08]  /*ed20*/  HMMA.16816.F32 R12, R212.reuse, R220, R12 ;  /* 0x000000dcd40c723c */ /* 0x042ff0000000180c */
[C---:B------:R-:W-:Y:S01]  /*ed30*/  HMMA.16816.F32 R16, R212.reuse, R222, R16 ;  /* 0x000000ded410723c */ /* 0x040fe20000001810 */
[----:B------:R-:W-:Y:S07]  /*ed40*/  LDSM.16.M88.4 R220, [R241+0xc000] ;  /* 0x00c00000f1dc783b */ /* 0x000fee0000000200 */
[C---:B------:R-:W-:Y:S08]  /*ed50*/  HMMA.16816.F32 R20, R212.reuse, R192, R20 ;  /* 0x000000c0d414723c */ /* 0x040ff00000001814 */
[C---:B------:R-:W-:Y:S01]  /*ed60*/  HMMA.16816.F32 R24, R212.reuse, R194, R24 ;  /* 0x000000c2d418723c */ /* 0x040fe20000001818 */
[----:B------:R-:W1:Y:S07]  /*ed70*/  LDSM.16.M88.4 R192, [R230+0x9800] ;  /* 0x00980000e6c0783b */ /* 0x000e6e0000000200 */
[C---:B--2---:R-:W-:Y:S08]  /*ed80*/  HMMA.16816.F32 R28, R212.reuse, R224, R28 ;  /* 0x000000e0d41c723c */ /* 0x044ff0000000181c */
[C---:B------:R-:W-:Y:S01]  /*ed90*/  HMMA.16816.F32 R32, R212.reuse, R226, R32 ;  /* 0x000000e2d420723c */ /* 0x040fe20000001820 */
[----:B------:R-:W-:Y:S07]  /*eda0*/  LDSM.16.M88.4 R224, [R229] ;  /* 0x00000000e5e0783b */ /* 0x000fee0000000200 */
[C---:B------:R-:W-:Y:S08]  /*edb0*/  HMMA.16816.F32 R36, R212.reuse, R196, R36 ;  /* 0x000000c4d424723c */ /* 0x040ff00000001824 */
[C---:B------:R-:W-:Y:S01]  /*edc0*/  HMMA.16816.F32 R40, R212.reuse, R198, R40 ;  /* 0x000000c6d428723c */ /* 0x040fe20000001828 */
[----:B------:R-:W2:Y:S07]  /*edd0*/  LDSM.16.M88.4 R196, [R230+0xb800] ;  /* 0x00b80000e6c4783b */ /* 0x000eae0000000200 */
[C---:B---3--:R-:W-:Y:S08]  /*ede0*/  HMMA.16816.F32 R44, R212.reuse, R184, R44 ;  /* 0x000000b8d42c723c */ /* 0x048ff0000000182c */
[----:B------:R-:W-:Y:S01]  /*edf0*/  HMMA.16816.F32 R48, R212, R186, R48 ;  /* 0x000000bad430723c */ /* 0x000fe20000001830 */
[----:B------:R-:W3:Y:S07]  /*ee00*/  LDSM.16.M88.4 R184, [R229+0x800] ;  /* 0x00080000e5b8783b */ /* 0x000eee0000000200 */
[C---:B----4-:R-:W-:Y:S08]  /*ee10*/  HMMA.16816.F32 R4, R188.reuse, R200, R4 ;  /* 0x000000c8bc04723c */ /* 0x050ff00000001804 */
[C---:B------:R-:W-:Y:S08]  /*ee20*/  HMMA.16816.F32 R8, R188.reuse, R202, R8 ;  /* 0x000000cabc08723c */ /* 0x040ff00000001808 */
[C---:B-1----:R-:W-:Y:S08]  /*ee30*/  HMMA.16816.F32 R12, R188.reuse, R192, R12 ;  /* 0x000000c0bc0c723c */ /* 0x042ff0000000180c */
        /* <DEDUP_REMOVED lines=8> */
[----:B------:R-:W-:Y:S08]  /*eec0*/  HMMA.16816.F32 R48, R188, R198, R48 ;  /* 0x000000c6bc30723c */ /* 0x000ff00000001830 */
[C---:B------:R-:W-:Y:S08]  /*eed0*/  HMMA.16816.F32 R4, R220.reuse, R224, R4 ;  /* 0x000000e0dc04723c */ /* 0x040ff00000001804 */
[C---:B------:R-:W-:Y:S08]  /*eee0*/  HMMA.16816.F32 R8, R220.reuse, R226, R8 ;  /* 0x000000e2dc08723c */ /* 0x040ff00000001808 */
[C---:B---3--:R-:W-:Y:S08]  /*eef0*/  HMMA.16816.F32 R12, R220.reuse, R184, R12 ;  /* 0x000000b8dc0c723c */ /* 0x048ff0000000180c */
        /* <DEDUP_REMOVED lines=26> */
[----:B------:R1:W1:Y:S10]  /*f0a0*/  MUFU.TANH R200, R12 ;  /* 0x0000000c00c87308 */ /* 0x0002740000002400 */
[----:B------:R1:W1:Y:S01]  /*f0b0*/  MUFU.TANH R197, R13 ;  /* 0x0000000d00c57308 */ /* 0x0002620000002400 */
[----:B-----5:R-:W5:Y:S01]  /*f0c0*/  LDSM.16.M88.4 R8, [R229+0x1800] ;  /* 0x00180000e508783b */ /* 0x020f620000000200 */
[C---:B----4-:R-:W-:Y:S08]  /*f0d0*/  HMMA.16816.F32 R20, R220.reuse, R4, R20 ;  /* 0x00000004dc14723c */ /* 0x050ff00000001814 */
[----:B------:R4:W1:Y:S01]  /*f0e0*/  MUFU.TANH R199, R14 ;  /* 0x0000000e00c77308 */ /* 0x0008620000002400 */
[C---:B------:R-:W-:Y:S01]  /*f0f0*/  HMMA.16816.F32 R24, R220.reuse, R6, R24 ;  /* 0x00000006dc18723c */ /* 0x040fe20000001818 */
[----:B------:R-:W1:Y:S08]  /*f100*/  LDSM.16.M88.4 R4, [R229+0x2000] ;  /* 0x00200000e504783b */ /* 0x000e700000000200 */
[----:B------:R4:W1:Y:S06]  /*f110*/  MUFU.TANH R201, R15 ;  /* 0x0000000f00c97308 */ /* 0x00086c0000002400 */
[----:B------:R-:W-:Y:S04]  /*f120*/  FMUL.FTZ R20, R20, c[0x0][0x320] ;  /* 0x0000c80014147a20 */ /* 0x000fe80000410000 */
[----:B------:R4:W1:Y:S01]  /*f130*/  MUFU.TANH R196, R16 ;  /* 0x0000001000c47308 */ /* 0x0008620000002400 */
[----:B------:R-:W-:Y:S02]  /*f140*/  FMUL.FTZ R21, R21, c[0x0][0x320] ;  /* 0x0000c80015157a20 */ /* 0x000fe40000410000 */
[----:B------:R-:W-:Y:S02]  /*f150*/  FMUL.FTZ R22, R22, c[0x0][0x320] ;  /* 0x0000c80016167a20 */ /* 0x000fe40000410000 */
[----:B------:R-:W-:Y:S02]  /*f160*/  FMUL.FTZ R23, R23, c[0x0][0x320] ;  /* 0x0000c80017177a20 */ /* 0x000fe40000410000 */
[----:B------:R-:W-:Y:S02]  /*f170*/  FMUL.FTZ R24, R24, c[0x0][0x320] ;  /* 0x0000c80018187a20 */ /* 0x000fe40000410000 */
[----:B------:R-:W-:Y:S01]  /*f180*/  FMUL.FTZ R25, R25, c[0x0][0x320] ;  /* 0x0000c80019197a20 */ /* 0x000fe20000410000 */
[----:B------:R4:W2:Y:S01]  /*f190*/  MUFU.TANH R195, R17 ;  /* 0x0000001100c37308 */ /* 0x0008a20000002400 */
[----:B------:R-:W-:Y:S02]  /*f1a0*/  FMUL.FTZ R26, R26, c[0x0][0x320] ;  /* 0x0000c8001a1a7a20 */ /* 0x000fe40000410000 */
[----:B------:R-:W-:Y:S01]  /*f1b0*/  FMUL.FTZ R27, R27, c[0x0][0x320] ;  /* 0x0000c8001b1b7a20 */ /* 0x000fe20000410000 */
[C---:B-----5:R-:W-:Y:S06]  /*f1c0*/  HMMA.16816.F32 R28, R220.reuse, R8, R28 ;  /* 0x00000008dc1c723c */ /* 0x060fec000000181c */
[----:B------:R4:W2:Y:S02]  /*f1d0*/  MUFU.TANH R198, R18 ;  /* 0x0000001200c67308 */ /* 0x0008a40000002400 */
        /* <DEDUP_REMOVED lines=12> */
[----:B------:R4:W1:Y:S03]  /*f2a0*/  MUFU.TANH R216, R21 ;  /* 0x0000001500d87308 */ /* 0x0008660000002400 */
[----:B------:R-:W-:Y:S02]  /*f2b0*/  FMUL.FTZ R32, R32, c[0x0][0x320] ;  /* 0x0000c80020207a20 */ /* 0x000fe40000410000 */
[----:B------:R-:W-:Y:S02]  /*f2c0*/  FMUL.FTZ R33, R33, c[0x0][0x320] ;  /* 0x0000c80021217a20 */ /* 0x000fe40000410000 */
[----:B------:R-:W-:Y:S02]  /*f2d0*/  FMUL.FTZ R34, R34, c[0x0][0x320] ;  /* 0x0000c80022227a20 */ /* 0x000fe40000410000 */
[----:B------:R-:W-:Y:S01]  /*f2e0*/  FMUL.FTZ R35, R35, c[0x0][0x320] ;  /* 0x0000c80023237a20 */ /* 0x000fe20000410000 */
[----:B------:R4:W1:Y:S01]  /*f2f0*/  MUFU.TANH R218, R22 ;  /* 0x0000001600da7308 */ /* 0x0008620000002400 */
[----:B------:R-:W-:Y:S01]  /*f300*/  FMUL.FTZ R36, R36, c[0x0][0x320] ;  /* 0x0000c80024247a20 */ /* 0x000fe20000410000 */
[C---:B-----5:R-:W-:Y:S03]  /*f310*/  HMMA.16816.F32 R44, R220.reuse, R8, R44 ;  /* 0x00000008dc2c723c */ /* 0x060fe6000000182c */
[----:B------:R-:W-:Y:S02]  /*f320*/  FMUL.FTZ R37, R37, c[0x0][0x320] ;  /* 0x0000c80025257a20 */ /* 0x000fe40000410000 */
[----:B------:R-:W-:Y:S03]  /*f330*/  FMUL.FTZ R38, R38, c[0x0][0x320] ;  /* 0x0000c80026267a20 */ /* 0x000fe60000410000 */
[----:B------:R4:W1:Y:S01]  /*f340*/  MUFU.TANH R225, R23 ;  /* 0x0000001700e17308 */ /* 0x0008620000002400 */
[----:B------:R-:W-:Y:S03]  /*f350*/  HMMA.16816.F32 R48, R220, R10, R48 ;  /* 0x0000000adc30723c */ /* 0x000fe60000001830 */
        /* <DEDUP_REMOVED lines=42> */
[C---:B--23--:R-:W-:Y:S01]  /*f600*/  IADD3 R194, R245.reuse, 0xc0, RZ ;  /* 0x000000c0f5c27810 */ /* 0x04cfe20007ffe0ff */
[----:B------:R-:W2:Y:S01]  /*f610*/  LDL R2, [R1+0x18] ;  /* 0x0000180001027983 */ /* 0x000ea20000100800 */
[C---:B------:R-:W-:Y:S01]  /*f620*/  IADD3 R7, R245.reuse, 0x80, RZ ;  /* 0x00000080f5077810 */ /* 0x040fe20007ffe0ff */
[----:B------:R-:W-:Y:S01]  /*f630*/  IMAD.MOV.U32 R0, RZ, RZ, c[0x0][0x2b8] ;  /* 0x0000ae00ff007624 */ /* 0x000fe200078e00ff */
[----:B------:R-:W-:Y:S01]  /*f640*/  SHF.R.S32.HI R194, RZ, 0x1f, R194 ;  /* 0x0000001fffc27819 */ /* 0x000fe200000114c2 */
[----:B------:R-:W3:Y:S01]  /*f650*/  LDL R3, [R1+0x10] ;  /* 0x0000100001037983 */ /* 0x000ee20000100800 */
[----:B------:R-:W-:Y:S01]  /*f660*/  SHF.R.S32.HI R7, RZ, 0x1f, R7 ;  /* 0x0000001fff077819 */ /* 0x000fe20000011407 */
[----:B------:R-:W-:Y:S01]  /*f670*/  IMAD.MOV.U32 R246, RZ, RZ, RZ ;  /* 0x000000fffff67224 */ /* 0x000fe200078e00ff */
[----:B------:R-:W-:Y:S01]  /*f680*/  ISETP.NE.AND P2, PT, R0, 0x1, PT ;  /* 0x000000010000780c */ /* 0x000fe20003f45270 */
[----:B----4-:R-:W4:Y:S01]  /*f690*/  LDL.64 R14, [R1+0x28] ;  /* 0x00002800010e7983 */ /* 0x010f220000100a00 */
        /* <DEDUP_REMOVED lines=24> */
[C---:B------:R-:W-:Y:S01]  /*f820*/  IADD3 R132, R245.reuse, 0x40, RZ ;  /* 0x00000040f5847810 */ /* 0x040fe20007ffe0ff */
        /* <DEDUP_REMOVED lines=19> */
.L_x_1545:
[----:B------:R-:W-:-:S05]  /*f960*/  BRA.DIV ~URZ, `(.L_x_1493) ;  /* 0x000083427f007947 */ /* 0x000fca000b800000 */
[----:B------:R-:W4:Y:S01]  /*f970*/  SHFL.IDX PT, R0, R6, RZ, 0x181f ;  /* 0x00181fff06007589 */ /* 0x000f2200000e0000 */
[C---:B------:R-:W-:Y:S02]  /*f980*/  IADD3 R12, -R244.reuse, 0x10, RZ ;  /* 0x00000010f40c7810 */ /* 0x040fe40007ffe1ff */
[----:B------:R-:W-:Y:S02]  /*f990*/  ISETP.NE.U32.AND P2, PT, R244, RZ, PT ;  /* 0x000000fff400720c */ /* 0x000fe40003f45070 */
[----:B------:R-:W-:Y:S04]  /*f9a0*/  LOP3.LUT R12, R12, 0xf, RZ, 0xc0, !PT ;  /* 0x0000000f0c0c7812 */ /* 0x000fe800078ec0ff */
[----:B----4-:R-:W-:Y:S04]  /*f9b0*/  IADD3 R2, P1, P0, R12, R0, R11 ;  /* 0x000000000c027210 */ /* 0x010fe8000783e00b */
[----:B---3--:R-:W-:Y:S02]  /*f9c0*/  IADD3.X R3, RZ, R4, R7, P1, P0 ;  /* 0x00000004ff037210 */ /* 0x008fe40000fe0407 */
[----:B------:R-:W-:Y:S03]  /*f9d0*/  IADD3 R14, P0, R0, R16, RZ ;  /* 0x00000010000e7210 */ /* 0x000fe60007f1e0ff */
[----:B------:R-:W-:Y:S01]  /*f9e0*/  @!PT LDS RZ, [RZ] ;  /* 0x00000000fffff984 */ /* 0x000fe20000000800 */
[----:B------:R-:W-:Y:S01]  /*f9f0*/  @!PT LDS RZ, [RZ] ;  /* 0x00000000fffff984 */ /* 0x000fe20000000800 */
[----:B------:R3:W-:Y:S02]  /*fa00*/  LDGSTS.E.BYPASS.LTC128B.128.ZFILL [R243+0xc100], [R2.64], P2 ;  /* 0x0c10000002f37fae */ /* 0x0007e40009141d46 */
[----:B------:R-:W-:Y:S05]  /*fa10*/  IMAD.X R15, R4, 0x1, R8, P0 ;  /* 0x00000001040f7824 */ /* 0x000fea00000e0608 */
[----:B------:R4:W-:Y:S01]  /*fa20*/  LDGSTS.E.BYPASS.LTC128B.128 [R243+0xf100], [R14.64], !P5 ;  /* 0x0f1000000ef37fae */ /* 0x0009e2000e901d46 */
[-C--:B---3--:R-:W-:Y:S05]  /*fa30*/  IADD3 R2, P0, R0, R17.reuse, RZ ;  /* 0x0000001100027210 */ /* 0x088fea0007f1e0ff */
[----:B------:R-:W-:Y:S05]  /*fa40*/  IMAD.X R3, R4, 0x1, R9, P0 ;  /* 0x0000000104037824 */ /* 0x000fea00000e0609 */
[----:B------:R3:W-:Y:S02]  /*fa50*/  LDGSTS.E.BYPASS.LTC128B.128 [R243+0x12100], [R2.64], !P4 ;  /* 0x1210000002f37fae */ /* 0x0007e4000e101d46 */
[----:B---3--:R-:W-:Y:S02]  /*fa60*/  IADD3 R2, P0, R0, R18, RZ ;  /* 0x0000001200027210 */ /* 0x008fe40007f1e0ff */
[----:B------:R-:W3:Y:S03]  /*fa70*/  SHFL.IDX PT, R0, R6, 0x1, 0x181f ;  /* 0x00381f0006007f89 */ /* 0x000ee600000e0000 */
[----:B------:R-:W-:Y:S02]  /*fa80*/  IMAD.X R3, R4, 0x1, R10, P0 ;  /* 0x0000000104037824 */ /* 0x000fe400000e060a */
[----:B------:R-:W-:Y:S04]  /*fa90*/  SHFL.IDX PT, R4, R5, 0x2, 0x181f ;  /* 0x00581f0005047f89 */ /* 0x000fe800000e0000 */
[----:B------:R5:W-:Y:S01]  /*faa0*/  LDGSTS.E.BYPASS.LTC128B.128 [R243+0x15100], [R2.64], !P3 ;  /* 0x1510000002f37fae */ /* 0x000be2000d901d46 */
[----:B---3--:R-:W-:Y:S03]  /*fab0*/  IADD3 R12, P1, P0, R12, R0, R11 ;  /* 0x000000000c0c7210 */ /* 0x008fe6000783e00b */
[----:B-----5:R-:W3:Y:S02]  /*fac0*/  SHFL.IDX PT, R2, R5, 0x1, 0x181f ;  /* 0x00381f0005027f89 */ /* 0x020ee400000e0000 */
[----:B---3--:R-:W-:Y:S05]  /*fad0*/  IADD3.X R13, RZ, R2, R7, P1, P0 ;  /* 0x00000002ff0d7210 */ /* 0x008fea0000fe0407 */
[----:B------:R3:W-:Y:S02]  /*fae0*/  LDGSTS.E.BYPASS.LTC128B.128.ZFILL [R243+0xd100], [R12.64], P2 ;  /* 0x0d1000000cf37fae */ /* 0x0007e40009141d46 */
[----:B---3--:R-:W-:Y:S05]  /*faf0*/  IADD3 R12, P0, R0, R16, RZ ;  /* 0x00000010000c7210 */ /* 0x008fea0007f1e0ff */
[----:B------:R-:W-:Y:S05]  /*fb00*/  IMAD.X R13, R2, 0x1, R8, P0 ;  /* 0x00000001020d7824 */ /* 0x000fea00000e0608 */
[----:B------:R3:W-:Y:S02]  /*fb10*/  LDGSTS.E.BYPASS.LTC128B.128 [R243+0x10100], [R12.64], !P5 ;  /* 0x101000000cf37fae */ /* 0x0007e4000e901d46 */
[----:B---3--:R-:W-:Y:S05]  /*fb20*/  IADD3 R12, P0, R0, R17, RZ ;  /* 0x00000011000c7210 */ /* 0x008fea0007f1e0ff */
[----:B------:R-:W-:Y:S01]  /*fb30*/  IMAD.X R13, R2, 0x1, R9, P0 ;  /* 0x00000001020d7824 */ /* 0x000fe200000e0609 */
[----:B----4-:R-:W-:Y:S02]  /*fb40*/  IADD3 R14, P0, R0, R18, RZ ;  /* 0x00000012000e7210 */ /* 0x010fe40007f1e0ff */
[----:B------:R3:W4:Y:S03]  /*fb50*/  SHFL.IDX PT, R0, R6, 0x2, 0x181f ;  /* 0x00581f0006007f89 */ /* 0x00072600000e0000 */
[----:B------:R-:W-:Y:S01]  /*fb60*/  IMAD.X R15, R2, 0x1, R10, P0 ;  /* 0x00000001020f7824 */ /* 0x000fe200000e060a */
[----:B------:R3:W-:Y:S04]  /*fb70*/  LDGSTS.E.BYPASS.LTC128B.128 [R243+0x13100], [R12.64], !P4 ;  /* 0x131000000cf37fae */ /* 0x0007e8000e101d46 */
[----:B------:R3:W-:Y:S03]  /*fb80*/  LDGSTS.E.BYPASS.LTC128B.128 [R243+0x16100], [R14.64], !P3 ;  /* 0x161000000ef37fae */ /* 0x0007e6000d901d46 */
.L_x_1546:
[C---:B---3--:R-:W-:Y:S02]  /*fb90*/  IADD3 R14, -R244.reuse, 0x10, RZ ;  /* 0x00000010f40e7810 */ /* 0x048fe40007ffe1ff */
[----:B------:R-:W-:Y:S02]  /*fba0*/  ISETP.NE.U32.AND P2, PT, R244, RZ, PT ;  /* 0x000000fff400720c */ /* 0x000fe40003f45070 */
[----:B------:R-:W-:Y:S04]  /*fbb0*/  LOP3.LUT R14, R14, 0xf, RZ, 0xc0, !PT ;  /* 0x0000000f0e0e7812 */ /* 0x000fe800078ec0ff */
[----:B----4-:R-:W-:Y:S04]  /*fbc0*/  IADD3 R14, P1, P0, R14, R0, R11 ;  /* 0x000000000e0e7210 */ /* 0x010fe8000783e00b */
[----:B------:R-:W-:Y:S02]  /*fbd0*/  IADD3.X R15, RZ, R4, R7, P1, P0 ;  /* 0x00000004ff0f7210 */ /* 0x000fe40000fe0407 */
[----:B------:R-:W-:Y:S03]  /*fbe0*/  IADD3 R12, P0, R0, R16, RZ ;  /* 0x00000010000c7210 */ /* 0x000fe60007f1e0ff */
[----:B------:R-:W-:Y:S01]  /*fbf0*/  @!PT LDS RZ, [RZ] ;  /* 0x00000000fffff984 */ /* 0x000fe20000000800 */
[----:B------:R-:W-:Y:S01]  /*fc00*/  @!PT LDS RZ, [RZ] ;  /* 0x00000000fffff984 */ /* 0x000fe20000000800 */
[----:B------:R-:W-:Y:S01]  /*fc10*/  @!PT LDS RZ, [RZ] ;  /* 0x00000000fffff984 */ /* 0x000fe20000000800 */
[----:B------:R3:W-:Y:S02]  /*fc20*/  LDGSTS.E.BYPASS.LTC128B.128.ZFILL [R243+0xe100], [R14.64], P2 ;  /* 0x0e1000000ef37fae */ /* 0x0007e40009141d46 */
        /* <DEDUP_REMOVED lines=8> */
.L_x_1491:
[----:B--23--:R-:W-:Y:S05]  /*fcb0*/  BSYNC B0 ;  /* 0x0000000000007941 */ /* 0x00cfea0003800000 */
.L_x_1490:
        /* <DEDUP_REMOVED lines=17> */
[----:B-1----:R-:W-:Y:S02]  /*fdd0*/  FMNMX.FTZ R4, R219, R4, !PT ;  /* 0x00000004db047209 */ /* 0x002fe40007810000 */
        /* <DEDUP_REMOVED lines=32> */
[----:B------:R-:W1:Y:S04]  /*ffe0*/  SHFL.BFLY PT, R132, R4, 0x2, 0x1f ;  /* 0x0c401f0004847f89 */ /* 0x000e6800000e0000 */
[----:B------:R-:W2:Y:S01]  /*fff0*/  SHFL.BFLY PT, R0, R5, 0x2, 0x1f ;  /* 0x0c401f0005007f89 */ /* 0x000ea200000e0000 */
[----:B-1----:R-:W-:Y:S02]  /*10000*/  FMNMX.FTZ R132, R4, R132, !PT ;  /* 0x0000008404847209 */ /* 0x002fe40007810000 */
[----:B--2---:R-:W-:Y:S03]  /*10010*/  FMNMX.FTZ R4, R5, R0, !PT ;  /* 0x0000000005047209 */ /* 0x004fe60007810000 */
[----:B------:R-:W1:Y:S04]  /*10020*/  SHFL.BFLY PT, R2, R132, 0x1, 0x1f ;  /* 0x0c201f0084027f89 */ /* 0x000e6800000e0000 */
[----:B------:R2:W3:Y:S01]  /*10030*/  SHFL.BFLY PT, R0, R4, 0x1, 0x1f ;  /* 0x0c201f0004007f89 */ /* 0x0004e200000e0000 */
[----:B-1----:R-:W-:Y:S05]  /*10040*/  FMNMX.FTZ R132, R132, R2, !PT ;  /* 0x0000000284847209 */ /* 0x002fea0007810000 */
.L_x_1547:
[C---:B------:R-:W-:Y:S01]  /*10050*/  FMUL.FTZ R194, R132.reuse, c[0x0][0x2d0] ;  /* 0x0000b40084c27a20 */ /* 0x040fe20000410000 */
[----:B------:R-:W-:Y:S01]  /*10060*/  WARPSYNC 0xffffffff ;  /* 0xffffffff00007948 */ /* 0x000fe20003800000 */
[----:B------:R-:W-:Y:S01]  /*10070*/  FADD.FTZ R2, -R132, R133 ;  /* 0x0000008584027221 */ /* 0x000fe20000010100 */
[----:B----4-:R-:W1:Y:S01]  /*10080*/  LDSM.16.MT88.4 R12, [R231] ;  /* 0x00000000e70c783b */ /* 0x010e620000004200 */
[--C-:B------:R-:W-:Y:S01]  /*10090*/  FFMA.FTZ R3, R188, c[0x0][0x2d0], -R194.reuse ;  /* 0x0000b400bc037a23 */ /* 0x100fe200000108c2 */
[----:B------:R-:W-:Y:S01]  /*100a0*/  ISETP.GT.AND P0, PT, R247, RZ, PT ;  /* 0x000000fff700720c */ /* 0x000fe20003f04270 */
[----:B------:R-:W-:Y:S02]  /*100b0*/  FMUL.FTZ R2, R2, c[0x0][0x2d0] ;  /* 0x0000b40002027a20 */ /* 0x000fe40000410000 */
[----:B------:R4:W-:Y:S01]  /*100c0*/  MUFU.EX2 R220, R3 ;  /* 0x0000000300dc7308 */ /* 0x0009e20000000800 */
[--C-:B------:R-:W-:Y:S02]  /*100d0*/  FFMA.FTZ R133, R200, c[0x0][0x2d0], -R194.reuse ;  /* 0x0000b400c8857a23 */ /* 0x100fe400000108c2 */
[----:B------:R-:W5:Y:S07]  /*100e0*/  LDSM.16.MT88.4 R20, [R232] ;  /* 0x00000000e814783b */ /* 0x000f6e0000004200 */
[----:B------:R-:W-:Y:S01]  /*100f0*/  MUFU.EX2 R2, R2 ;  /* 0x0000000200027308 */ /* 0x000fe20000000800 */
[----:B------:R-:W2:Y:S08]  /*10100*/  LDSM.16.MT88.4 R28, [R234] ;  /* 0x00000000ea1c783b */ /* 0x000eb00000004200 */
[----:B------:R-:W3:Y:S01]  /*10110*/  LDSM.16.MT88.4 R36, [R233] ;  /* 0x00000000e924783b */ /* 0x000ee20000004200 */
[--C-:B----4-:R-:W-:Y:S07]  /*10120*/  FFMA.FTZ R3, R191, c[0x0][0x2d0], -R194.reuse ;  /* 0x0000b400bf037a23 */ /* 0x110fee00000108c2 */
[----:B------:R-:W4:Y:S01]  /*10130*/  LDSM.16.MT88.4 R44, [R231+0x3000] ;  /* 0x00300000e72c783b */ /* 0x000f220000004200 */
[----:B------:R1:W1:Y:S02]  /*10140*/  MUFU.EX2 R191, R3 ;  /* 0x0000000300bf7308 */ /* 0x0002640000000800 */
[--C-:B-1----:R-:W-:Y:S08]  /*10150*/  FFMA.FTZ R3, R190, c[0x0][0x2d0], -R194.reuse ;  /* 0x0000b400be037a23 */ /* 0x102ff000000108c2 */
[----:B------:R1:W-:Y:S02]  /*10160*/  MUFU.EX2 R190, R3 ;  /* 0x0000000300be7308 */ /* 0x0003e40000000800 */
[----:B-1-3--:R-:W-:Y:S01]  /*10170*/  FMNMX.FTZ R3, R0, R4, !PT ;  /* 0x0000000400037209 */ /* 0x00afe20007810000 */
[----:B------:R-:W-:Y:S01]  /*10180*/  FFMA.FTZ R0, R184, c[0x0][0x2d0], -R194 ;  /* 0x0000b400b8007a23 */ /* 0x000fe200000108c2 */
[----:B------:R-:W-:Y:S01]  /*10190*/  F2FP.PACK_AB R184, R191, R220 ;  /* 0x000000dcbfb8723e */ /* 0x000fe200000000ff */
[C---:B------:R-:W-:Y:S05]  /*101a0*/  FMUL.FTZ R8, R2.reuse, R140 ;  /* 0x0000008c02087220 */ /* 0x040fea0000410000 */
[----:B------:R1:W3:Y:S01]  /*101b0*/  MUFU.EX2 R5, R0 ;  /* 0x0000000000057308 */ /* 0x0002e20000000800 */
[----:B------:R-:W-:Y:S02]  /*101c0*/  FMUL.FTZ R188, R3, c[0x0][0x2d0] ;  /* 0x0000b40003bc7a20 */ /* 0x000fe40000410000 */
[C---:B------:R-:W-:Y:S02]  /*101d0*/  FMUL.FTZ R9, R2.reuse, R141 ;  /* 0x0000008d02097220 */ /* 0x040fe40000410000 */
[----:B--2---:R-:W-:Y:S02]  /*101e0*/  FFMA.FTZ R4, R189, c[0x0][0x2d0], -R188 ;  /* 0x0000b400bd047a23 */ /* 0x004fe400000108bc */
        /* <DEDUP_REMOVED lines=9> */
[----:B-1----:R-:W-:Y:S02]  /*10280*/  FADD.FTZ R0, -R3, R134 ;  /* 0x0000008603007221 */ /* 0x002fe40000010100 */
[----:B------:R1:W-:Y:S01]  /*10290*/  MUFU.EX2 R134, R4 ;  /* 0x0000000400867308 */ /* 0x0003e20000000800 */
[----:B------:R-:W-:Y:S02]  /*102a0*/  FMUL.FTZ R49, R2, R181 ;  /* 0x000000b502317220 */ /* 0x000fe40000410000 */
[----:B------:R-:W-:Y:S02]  /*102b0*/  FMUL.FTZ R0, R0, c[0x0][0x2d0] ;  /* 0x0000b40000007a20 */ /* 0x000fe40000410000 */
        /* <DEDUP_REMOVED lines=11> */
[--C-:B-1----:R-:W-:Y:S01]  /*10370*/  FFMA.FTZ R4, R193, c[0x0][0x2d0], -R188.reuse ;  /* 0x0000b400c1047a23 */ /* 0x102fe200000108bc */
[----:B---3--:R-:W-:Y:S01]  /*10380*/  MOV R193, R5 ;  /* 0x0000000500c17202 */ /* 0x008fe20000000f00 */
[C---:B------:R-:W-:Y:S02]  /*10390*/  FMUL.FTZ R5, R2.reuse, R137 ;  /* 0x0000008902057220 */ /* 0x040fe40000410000 */
[----:B------:R1:W3:Y:S01]  /*103a0*/  MUFU.EX2 R189, R4 ;  /* 0x0000000400bd7308 */ /* 0x0002e20000000800 */
[----:B------:R-:W-:Y:S01]  /*103b0*/  F2FP.PACK_AB R186, R193, R190 ;  /* 0x000000bec1ba723e */ /* 0x000fe200000000ff */
[C---:B------:R-:W-:Y:S02]  /*103c0*/  FMUL.FTZ R72, R2.reuse, R72 ;  /* 0x0000004802487220 */ /* 0x040fe40000410000 */
[----:B------:R-:W-:Y:S02]  /*103d0*/  FMUL.FTZ R73, R2, R73 ;  /* 0x0000004902497220 */ /* 0x000fe40000410000 */
[C---:B--2---:R-:W-:Y:S02]  /*103e0*/  FMUL.FTZ R6, R0.reuse, R138 ;  /* 0x0000008a00067220 */ /* 0x044fe40000410000 */
        /* <DEDUP_REMOVED lines=9> */
[--C-:B-1----:R-:W-:Y:S01]  /*10480*/  FFMA.FTZ R4, R185, c[0x0][0x2d0], -R188.reuse ;  /* 0x0000b400b9047a23 */ /* 0x102fe200000108bc */
[----:B---3--:R-:W-:Y:S01]  /*10490*/  F2FP.PACK_AB R185, R189, R134 ;  /* 0x00000086bdb9723e */ /* 0x008fe200000000ff */
[C---:B------:R-:W-:Y:S02]  /*104a0*/  FMUL.FTZ R35, R0.reuse, R167 ;  /* 0x000000a700237220 */ /* 0x040fe40000410000 */
[----:B------:R1:W-:Y:S01]  /*104b0*/  MUFU.EX2 R244, R4 ;  /* 0x0000000400f47308 */ /* 0x0003e20000000800 */
[C---:B------:R-:W-:Y:S02]  /*104c0*/  FMUL.FTZ R42, R0.reuse, R174 ;  /* 0x000000ae002a7220 */ /* 0x040fe40000410000 */
[C---:B------:R-:W-:Y:S02]  /*104d0*/  FMUL.FTZ R43, R0.reuse, R175 ;  /* 0x000000af002b7220 */ /* 0x040fe40000410000 */
[C---:B------:R-:W-:Y:S01]  /*104e0*/  FMUL.FTZ R50, R0.reuse, R182 ;  /* 0x000000b600327220 */ /* 0x040fe20000410000 */
[----:B------:R-:W-:Y:S01]  /*104f0*/  LDSM.16.MT88.4 R172, [R231+0x5800] ;  /* 0x00580000e7ac783b */ /* 0x000fe20000004200 */
        /* <DEDUP_REMOVED lines=9> */
[----:B------:R-:W-:Y:S02]  /*10590*/  FMUL.FTZ R67, R0, R67 ;  /* 0x0000004300437220 */ /* 0x000fe40000410000 */
[----:B-1----:R-:W-:Y:S02]  /*105a0*/  FFMA.FTZ R4, R192, c[0x0][0x2d0], -R188 ;  /* 0x0000b400c0047a23 */ /* 0x002fe400000108bc */
[C---:B------:R-:W-:Y:S02]  /*105b0*/  FMUL.FTZ R70, R0.reuse, R70 ;  /* 0x0000004600467220 */ /* 0x040fe40000410000 */
[----:B------:R-:W1:Y:S01]  /*105c0*/  MUFU.EX2 R192, R4 ;  /* 0x0000000400c07308 */ /* 0x000e620000000800 */
[C---:B------:R-:W-:Y:S02]  /*105d0*/  FMUL.FTZ R71, R0.reuse, R71 ;  /* 0x0000004700477220 */ /* 0x040fe40000410000 */
        /* <DEDUP_REMOVED lines=11> */
[----:B-1----:R-:W-:Y:S01]  /*10690*/  F2FP.PACK_AB R187, R192, R244 ;  /* 0x000000f4c0bb723e */ /* 0x002fe200000000ff */
[----:B------:R-:W-:Y:S02]  /*106a0*/  FMUL.FTZ R4, R2, R136 ;  /* 0x0000008802047220 */ /* 0x000fe40000410000 */
[----:B------:R-:W1:Y:S01]  /*106b0*/  LDSM.16.MT88.4 R136, [R232+0x3000] ;  /* 0x00300000e888783b */ /* 0x000e620000004200 */
[--C-:B------:R-:W-:Y:S02]  /*106c0*/  FFMA.FTZ R157, R210, c[0x0][0x2d0], -R194.reuse ;  /* 0x0000b400d29d7a23 */ /* 0x100fe400000108c2 */
[--C-:B------:R-:W-:Y:S02]  /*106d0*/  FFMA.FTZ R159, R207, c[0x0][0x2d0], -R194.reuse ;  /* 0x0000b400cf9f7a23 */ /* 0x100fe400000108c2 */
[C---:B------:R-:W-:Y:S05]  /*106e0*/  HMMA.16816.F32 R4, R184.reuse, R12, R4 ;  /* 0x0000000cb804723c */ /* 0x040fea0000001804 */
[--C-:B------:R-:W-:Y:S02]  /*106f0*/  FFMA.FTZ R158, R208, c[0x0][0x2d0], -R194.reuse ;  /* 0x0000b400d09e7a23 */ /* 0x100fe400000108c2 */
[C---:B------:R-:W-:Y:S01]  /*10700*/  FMUL.FTZ R12, R2.reuse, R144 ;  /* 0x00000090020c7220 */ /* 0x040fe20000410000 */
[C---:B------:R-:W-:Y:S01]  /*10710*/  HMMA.16816.F32 R8, R184.reuse, R14, R8 ;  /* 0x0000000eb808723c */ /* 0x040fe20000001808 */
[----:B------:R-:W2:Y:S01]  /*10720*/  LDL.LU R144, [R1+0x8] ;  /* 0x0000080001907983 */ /* 0x000ea20000300800 */
[----:B------:R-:W-:Y:S02]  /*10730*/  MUFU.EX2 R200, R158 ;  /* 0x0000009e00c87308 */ /* 0x000fe40000000800 */
[C---:B------:R-:W-:Y:S01]  /*10740*/  FMUL.FTZ R13, R2.reuse, R145 ;  /* 0x00000091020d7220 */ /* 0x040fe20000410000 */
[----:B------:R-:W3:Y:S01]  /*10750*/  LDL.LU R148, [R1+0xc] ;  /* 0x00000c0001947983 */ /* 0x000ee20000300800 */
[----:B------:R-:W-:Y:S02]  /*10760*/  FMUL.FTZ R85, R2, R85 ;  /* 0x0000005502557220 */ /* 0x000fe40000410000 */
[C---:B------:R-:W-:Y:S04]  /*10770*/  FMUL.FTZ R14, R0.reuse, R146 ;  /* 0x00000092000e7220 */ /* 0x040fe80000410000 */
[C---:B------:R-:W-:Y:S02]  /*10780*/  FMUL.FTZ R15, R0.reuse, R147 ;  /* 0x00000093000f7220 */ /* 0x040fe40000410000 */
[--C-:B------:R-:W-:Y:S02]  /*10790*/  FFMA.FTZ R156, R209, c[0x0][0x2d0], -R194.reuse ;  /* 0x0000b400d19c7a23 */ /* 0x100fe400000108c2 */
[C---:B------:R-:W-:Y:S02]  /*107a0*/  FMUL.FTZ R86, R0.reuse, R86 ;  /* 0x0000005600567220 */ /* 0x040fe40000410000 */
[----:B------:R-:W-:Y:S01]  /*107b0*/  FMUL.FTZ R87, R0, R87 ;  /* 0x0000005700577220 */ /* 0x000fe20000410000 */
[C---:B-----5:R-:W-:Y:S03]  /*107c0*/  HMMA.16816.F32 R12, R184.reuse, R20, R12 ;  /* 0x00000014b80c723c */ /* 0x060fe6000000180c */
[C---:B------:R-:W-:Y:S02]  /*107d0*/  FMUL.FTZ R88, R2.reuse, R88 ;  /* 0x0000005802587220 */ /* 0x040fe40000410000 */
[C---:B------:R-:W-:Y:S02]  /*107e0*/  FMUL.FTZ R89, R2.reuse, R89 ;  /* 0x0000005902597220 */ /* 0x040fe40000410000 */
[C---:B------:R-:W-:Y:S01]  /*107f0*/  FMUL.FTZ R20, R2.reuse, R152 ;  /* 0x0000009802147220 */ /* 0x040fe20000410000 */
[C---:B------:R-:W-:Y:S04]  /*10800*/  HMMA.16816.F32 R16, R184.reuse, R22, R16 ;  /* 0x00000016b810723c */ /* 0x040fe80000001810 */
[----:B------:R-:W-:Y:S02]  /*10810*/  FMUL.FTZ R21, R2, R153 ;  /* 0x0000009902157220 */ /* 0x000fe40000410000 */
[C---:B------:R-:W-:Y:S02]  /*10820*/  FMUL.FTZ R90, R0.reuse, R90 ;  /* 0x0000005a005a7220 */ /* 0x040fe40000410000 */
[C---:B------:R-:W-:Y:S04]  /*10830*/  FMUL.FTZ R22, R0.reuse, R154 ;  /* 0x0000009a00167220 */ /* 0x040fe80000410000 */
[C---:B------:R-:W-:Y:S01]  /*10840*/  FMUL.FTZ R23, R0.reuse, R155 ;  /* 0x0000009b00177220 */ /* 0x040fe20000410000 */
[----:B------:R-:W-:Y:S01]  /*10850*/  MOV R155, R192 ;  /* 0x000000c0009b7202 */ /* 0x000fe20000000f00 */
[--C-:B------:R-:W-:Y:S02]  /*10860*/  FFMA.FTZ R152, R217, c[0x0][0x2d0], -R194.reuse ;  /* 0x0000b400d9987a23 */ /* 0x100fe400000108c2 */
[----:B------:R-:W-:Y:S02]  /*10870*/  FMUL.FTZ R91, R0, R91 ;  /* 0x0000005b005b7220 */ /* 0x000fe40000410000 */
[----:B------:R-:W-:Y:S01]  /*10880*/  MUFU.EX2 R208, R152 ;  /* 0x0000009800d07308 */ /* 0x000fe20000000800 */
[C---:B------:R-:W-:Y:S03]  /*10890*/  HMMA.16816.F32 R20, R184.reuse, R28, R20 ;  /* 0x0000001cb814723c */ /* 0x040fe60000001814 */
[C---:B------:R-:W-:Y:S02]  /*108a0*/  FMUL.FTZ R92, R2.reuse, R92 ;  /* 0x0000005c025c7220 */ /* 0x040fe40000410000 */
[----:B------:R-:W-:Y:S02]  /*108b0*/  FMUL.FTZ R93, R2, R93 ;  /* 0x0000005d025d7220 */ /* 0x000fe40000410000 */
[----:B------:R-:W-:Y:S01]  /*108c0*/  FMUL.FTZ R94, R0, R94 ;  /* 0x0000005e005e7220 */ /* 0x000fe20000410000 */
[C---:B------:R-:W-:Y:S04]  /*108d0*/  HMMA.16816.F32 R24, R184.reuse, R30, R24 ;  /* 0x0000001eb818723c */ /* 0x040fe80000001818 */
[C---:B------:R-:W-:Y:S02]  /*108e0*/  FMUL.FTZ R28, R2.reuse, R160 ;  /* 0x000000a0021c7220 */ /* 0x040fe40000410000 */
[----:B------:R-:W-:Y:S02]  /*108f0*/  FMUL.FTZ R29, R2, R161 ;  /* 0x000000a1021d7220 */ /* 0x000fe40000410000 */
[C---:B------:R-:W-:Y:S01]  /*10900*/  FMUL.FTZ R30, R0.reuse, R162 ;  /* 0x000000a2001e7220 */ /* 0x040fe20000410000 */
[----:B------:R5:W-:Y:S03]  /*10910*/  MUFU.EX2 R161, R133 ;  /* 0x0000008500a17308 */ /* 0x000be60000000800 */
[C---:B------:R-:W-:Y:S02]  /*10920*/  FMUL.FTZ R31, R0.reuse, R163 ;  /* 0x000000a3001f7220 */ /* 0x040fe40000410000 */
[----:B------:R-:W-:Y:S02]  /*10930*/  FMUL.FTZ R95, R0, R95 ;  /* 0x0000005f005f7220 */ /* 0x000fe40000410000 */
[C---:B------:R-:W-:Y:S02]  /*10940*/  FMUL.FTZ R96, R2.reuse, R96 ;  /* 0x0000006002607220 */ /* 0x040fe40000410000 */
[----:B------:R-:W-:Y:S01]  /*10950*/  FMUL.FTZ R97, R2, R97 ;  /* 0x0000006102617220 */ /* 0x000fe20000410000 */
[C---:B------:R-:W-:Y:S03]  /*10960*/  HMMA.16816.F32 R28, R184.reuse, R36, R28 ;  /* 0x00000024b81c723c */ /* 0x040fe6000000181c */
[C---:B------:R-:W-:Y:S02]  /*10970*/  FMUL.FTZ R98, R0.reuse, R98 ;  /* 0x0000006200627220 */ /* 0x040fe40000410000 */
[----:B------:R-:W-:Y:S02]  /*10980*/  FMUL.FTZ R99, R0, R99 ;  /* 0x0000006300637220 */ /* 0x000fe40000410000 */
[C---:B------:R-:W-:Y:S01]  /*10990*/  FMUL.FTZ R100, R2.reuse, R100 ;  /* 0x0000006402647220 */ /* 0x040fe20000410000 */
[C---:B------:R-:W-:Y:S04]  /*109a0*/  HMMA.16816.F32 R32, R184.reuse, R38, R32 ;  /* 0x00000026b820723c */ /* 0x040fe80000001820 */
[C---:B------:R-:W-:Y:S02]  /*109b0*/  FMUL.FTZ R36, R2.reuse, R168 ;  /* 0x000000a802247220 */ /* 0x040fe40000410000 */
[----:B------:R-:W-:Y:S02]  /*109c0*/  FMUL.FTZ R37, R2, R169 ;  /* 0x000000a902257220 */ /* 0x000fe40000410000 */
[C---:B------:R-:W-:Y:S01]  /*109d0*/  FMUL.FTZ R38, R0.reuse, R170 ;  /* 0x000000aa00267220 */ /* 0x040fe20000410000 */
[----:B------:R-:W-:Y:S03]  /*109e0*/  MOV R170, R193 ;  /* 0x000000c100aa7202 */ /* 0x000fe60000000f00 */
[----:B------:R-:W-:Y:S02]  /*109f0*/  FMUL.FTZ R39, R0, R171 ;  /* 0x000000ab00277220 */ /* 0x000fe40000410000 */
[--C-:B-----5:R-:W-:Y:S02]  /*10a00*/  FFMA.FTZ R133, R197, c[0x0][0x2d0], -R194.reuse ;  /* 0x0000b400c5857a23 */ /* 0x120fe400000108c2 */
[----:B------:R-:W-:Y:S02]  /*10a10*/  FMUL.FTZ R101, R2, R101 ;  /* 0x0000006502657220 */ /* 0x000fe40000410000 */
[----:B------:R5:W-:Y:S01]  /*10a20*/  MUFU.EX2 R165, R133 ;  /* 0x0000008500a57308 */ /* 0x000be20000000800 */
[C---:B----4-:R-:W-:Y:S03]  /*10a30*/  HMMA.16816.F32 R36, R184.reuse, R44, R36 ;  /* 0x0000002cb824723c */ /* 0x050fe60000001824 */
        /* <DEDUP_REMOVED lines=19> */
[----:B------:R-:W-:Y:S04]  /*10b70*/  FMUL.FTZ R113, R2, R113 ;  /* 0x0000007102717220 */ /* 0x000fe80000410000 */
        /* <DEDUP_REMOVED lines=13> */
[----:B------:R-:W-:Y:S02]  /*10c50*/  FMUL.FTZ R129, R2, R129 ;  /* 0x0000008102817220 */ /* 0x000fe40000410000 */
[C---:B------:R-:W-:Y:S01]  /*10c60*/  FMUL.FTZ R126, R0.reuse, R126 ;  /* 0x0000007e007e7220 */ /* 0x040fe20000410000 */
[C---:B-1----:R-:W-:Y:S03]  /*10c70*/  HMMA.16816.F32 R52, R184.reuse, R136, R52 ;  /* 0x00000088b834723c */ /* 0x042fe60000001834 */
[C---:B------:R-:W-:Y:S02]  /*10c80*/  FMUL.FTZ R127, R0.reuse, R127 ;  /* 0x0000007f007f7220 */ /* 0x040fe40000410000 */
[C---:B------:R-:W-:Y:S02]  /*10c90*/  FMUL.FTZ R130, R0.reuse, R130 ;  /* 0x0000008200827220 */ /* 0x040fe40000410000 */
[----:B------:R-:W-:Y:S01]  /*10ca0*/  FMUL.FTZ R131, R0, R131 ;  /* 0x0000008300837220 */ /* 0x000fe20000410000 */
[C---:B------:R-:W-:Y:S01]  /*10cb0*/  HMMA.16816.F32 R56, R184.reuse, R138, R56 ;  /* 0x0000008ab838723c */ /* 0x040fe20000001838 */
[----:B------:R-:W1:Y:S03]  /*10cc0*/  LDSM.16.MT88.4 R136, [R233+0x3000] ;  /* 0x00300000e988783b */ /* 0x000e660000004200 */
[--C-:B-----5:R-:W-:Y:S02]  /*10cd0*/  FFMA.FTZ R133, R196, c[0x0][0x2d0], -R194.reuse ;  /* 0x0000b400c4857a23 */ /* 0x120fe400000108c2 */
[--C-:B------:R-:W-:Y:S02]  /*10ce0*/  FFMA.FTZ R192, R205, c[0x0][0x2d0], -R194.reuse ;  /* 0x0000b400cdc07a23 */ /* 0x100fe400000108c2 */
[----:B------:R4:W-:Y:S01]  /*10cf0*/  MUFU.EX2 R168, R133 ;  /* 0x0000008500a87308 */ /* 0x0009e20000000800 */
[--C-:B------:R-:W-:Y:S09]  /*10d00*/  FFMA.FTZ R193, R204, c[0x0][0x2d0], -R194.reuse ;  /* 0x0000b400ccc17a23 */ /* 0x100ff200000108c2 */
[----:B------:R-:W-:Y:S10]  /*10d10*/  MUFU.EX2 R192, R192 ;  /* 0x000000c000c07308 */ /* 0x000ff40000000800 */
[----:B------:R-:W-:Y:S01]  /*10d20*/  MUFU.EX2 R193, R193 ;  /* 0x000000c100c17308 */ /* 0x000fe20000000800 */
[----:B----4-:R-:W-:Y:S09]  /*10d30*/  FFMA.FTZ R133, R195, c[0x0][0x2d0], -R194 ;  /* 0x0000b400c3857a23 */ /* 0x010ff200000108c2 */
[----:B------:R4:W-:Y:S01]  /*10d40*/  MUFU.EX2 R169, R133 ;  /* 0x0000008500a97308 */ /* 0x0009e20000000800 */
[C---:B-1----:R-:W-:Y:S08]  /*10d50*/  HMMA.16816.F32 R60, R184.reuse, R136, R60 ;  /* 0x00000088b83c723c */ /* 0x042ff0000000183c */
[C---:B------:R-:W-:Y:S01]  /*10d60*/  HMMA.16816.F32 R64, R184.reuse, R138, R64 ;  /* 0x0000008ab840723c */ /* 0x040fe20000001840 */
[----:B------:R-:W1:Y:S03]  /*10d70*/  LDSM.16.MT88.4 R136, [R231+0x6000] ;  /* 0x00600000e788783b */ /* 0x000e660000004200 */
[--C-:B----4-:R-:W-:Y:S02]  /*10d80*/  FFMA.FTZ R133, R199, c[0x0][0x2d0], -R188.reuse ;  /* 0x0000b400c7857a23 */ /* 0x110fe400000108bc */
[----:B------:R-:W-:Y:S10]  /*10d90*/  MUFU.EX2 R199, R159 ;  /* 0x0000009f00c77308 */ /* 0x000ff40000000800 */
[----:B------:R4:W-:Y:S01]  /*10da0*/  MUFU.EX2 R160, R133 ;  /* 0x0000008500a07308 */ /* 0x0009e20000000800 */
[C---:B-1----:R-:W-:Y:S08]  /*10db0*/  HMMA.16816.F32 R68, R184.reuse, R136, R68 ;  /* 0x00000088b844723c */ /* 0x042ff00000001844 */
[C---:B------:R-:W-:Y:S01]  /*10dc0*/  HMMA.16816.F32 R72, R184.reuse, R138, R72 ;  /* 0x0000008ab848723c */ /* 0x040fe20000001848 */
[----:B------:R-:W1:Y:S03]  /*10dd0*/  LDSM.16.MT88.4 R136, [R232+0x6000] ;  /* 0x00600000e888783b */ /* 0x000e660000004200 */
[----:B----4-:R-:W-:Y:S02]  /*10de0*/  FFMA.FTZ R133, R201, c[0x0][0x2d0], -R188 ;  /* 0x0000b400c9857a23 */ /* 0x010fe400000108bc */
[----:B------:R-:W-:Y:S10]  /*10df0*/  MUFU.EX2 R201, R157 ;  /* 0x0000009d00c97308 */ /* 0x000ff40000000800 */
[----:B------:R4:W-:Y:S01]  /*10e00*/  MUFU.EX2 R162, R133 ;  /* 0x0000008500a27308 */ /* 0x0009e20000000800 */
[----:B---3--:R-:W-:Y:S02]  /*10e10*/  FFMA.FTZ R153, R0, R148, R134 ;  /* 0x0000009400997223 */ /* 0x008fe40000010086 */
[----:B------:R-:W-:Y:S01]  /*10e20*/  LDSM.16.MT88.4 R148, [R234+0x1000] ;  /* 0x00100000ea94783b */ /* 0x000fe20000004200 */
[--C-:B------:R-:W-:Y:S02]  /*10e30*/  FFMA.FTZ R0, R219, c[0x0][0x2d0], -R194.reuse ;  /* 0x0000b400db007a23 */ /* 0x100fe400000108c2 */
[----:B------:R-:W-:Y:S04]  /*10e40*/  FADD.FTZ R154, R189, R153 ;  /* 0x00000099bd9a7221 */ /* 0x000fe80000010000 */
[----:B------:R3:W-:Y:S01]  /*10e50*/  MUFU.EX2 R164, R0 ;  /* 0x0000000000a47308 */ /* 0x0007e20000000800 */
[----:B------:R-:W-:Y:S02]  /*10e60*/  FFMA.FTZ R134, R214, c[0x0][0x2d0], -R194 ;  /* 0x0000b400d6867a23 */ /* 0x000fe400000108c2 */
[----:B----4-:R-:W-:Y:S01]  /*10e70*/  FFMA.FTZ R133, R198, c[0x0][0x2d0], -R188 ;  /* 0x0000b400c6857a23 */ /* 0x010fe200000108bc */
[C---:B-1----:R-:W-:Y:S06]  /*10e80*/  HMMA.16816.F32 R76, R184.reuse, R136, R76 ;  /* 0x00000088b84c723c */ /* 0x042fec000000184c */
[----:B------:R1:W-:Y:S02]  /*10e90*/  MUFU.EX2 R209, R134 ;  /* 0x0000008600d17308 */ /* 0x0003e40000000800 */
[C---:B------:R-:W-:Y:S01]  /*10ea0*/  HMMA.16816.F32 R80, R184.reuse, R138, R80 ;  /* 0x0000008ab850723c */ /* 0x040fe20000001850 */
[----:B------:R-:W4:Y:S07]  /*10eb0*/  LDSM.16.MT88.4 R136, [R234+0x6000] ;  /* 0x00600000ea88783b */ /* 0x000f2e0000004200 */
[----:B------:R2:W-:Y:S01]  /*10ec0*/  MUFU.EX2 R166, R133 ;  /* 0x0000008500a67308 */ /* 0x0005e20000000800 */
[----:B---3--:R-:W-:Y:S03]  /*10ed0*/  FFMA.FTZ R0, R216, c[0x0][0x2d0], -R194 ;  /* 0x0000b400d8007a23 */ /* 0x008fe600000108c2 */
[----:B-1----:R-:W-:Y:S02]  /*10ee0*/  FFMA.FTZ R134, R222, c[0x0][0x2d0], -R188 ;  /* 0x0000b400de867a23 */ /* 0x002fe400000108bc */
[----:B--2---:R-:W-:Y:S02]  /*10ef0*/  FFMA.FTZ R133, R2, R144, R220 ;  /* 0x0000009002857223 */ /* 0x004fe400000100dc */
[----:B------:R-:W-:Y:S01]  /*10f00*/  LDSM.16.MT88.4 R144, [R232+0x800] ;  /* 0x00080000e890783b */ /* 0x000fe20000004200 */
[----:B------:R-:W-:Y:S01]  /*10f10*/  FFMA.FTZ R2, R202, c[0x0][0x2d0], -R188 ;  /* 0x0000b400ca027a23 */ /* 0x000fe200000108bc */
[----:B------:R1:W-:Y:S01]  /*10f20*/  MUFU.EX2 R220, R0 ;  /* 0x0000000000dc7308 */ /* 0x0003e20000000800 */
[C---:B----4-:R-:W-:Y:S09]  /*10f30*/  HMMA.16816.F32 R84, R184.reuse, R136, R84 ;  /* 0x00000088b854723c */ /* 0x050ff20000001854 */
[----:B------:R-:W-:Y:S01]  /*10f40*/  MUFU.EX2 R167, R2 ;  /* 0x0000000200a77308 */ /* 0x000fe20000000800 */
[C---:B------:R-:W-:Y:S01]  /*10f50*/  HMMA.16816.F32 R88, R184.reuse, R138, R88 ;  /* 0x0000008ab858723c */ /* 0x040fe20000001858 */
[----:B------:R-:W2:Y:S08]  /*10f60*/  LDSM.16.MT88.4 R136, [R233+0x6000] ;  /* 0x00600000e988783b */ /* 0x000eb00000004200 */
[----:B------:R3:W-:Y:S03]  /*10f70*/  MUFU.EX2 R202, R156 ;  /* 0x0000009c00ca7308 */ /* 0x0007e60000000800 */
[--C-:B-1----:R-:W-:Y:S07]  /*10f80*/  FFMA.FTZ R0, R213, c[0x0][0x2d0], -R194.reuse ;  /* 0x0000b400d5007a23 */ /* 0x102fee00000108c2 */
[----:B------:R1:W-:Y:S01]  /*10f90*/  MUFU.EX2 R219, R0 ;  /* 0x0000000000db7308 */ /* 0x0003e20000000800 */
[----:B---3--:R-:W-:Y:S01]  /*10fa0*/  LDSM.16.MT88.4 R156, [R233+0x2000] ;  /* 0x00200000e99c783b */ /* 0x008fe20000004200 */
[----:B-1----:R-:W-:Y:S01]  /*10fb0*/  FFMA.FTZ R0, R211, c[0x0][0x2d0], -R194 ;  /* 0x0000b400d3007a23 */ /* 0x002fe200000108c2 */
[C---:B--2---:R-:W-:Y:S07]  /*10fc0*/  HMMA.16816.F32 R92, R184.reuse, R136, R92 ;  /* 0x00000088b85c723c */ /* 0x044fee000000185c */
[----:B------:R1:W2:Y:S01]  /*10fd0*/  MUFU.EX2 R2, R0 ;  /* 0x0000000000027308 */ /* 0x0002a20000000800 */
[C---:B------:R-:W-:Y:S01]  /*10fe0*/  HMMA.16816.F32 R96, R184.reuse, R138, R96 ;  /* 0x0000008ab860723c */ /* 0x040fe20000001860 */
[----:B------:R-:W3:Y:S03]  /*10ff0*/  LDSM.16.MT88.4 R136, [R231+0x9000] ;  /* 0x00900000e788783b */ /* 0x000ee60000004200 */
[----:B-1----:R-:W-:Y:S01]  /*11000*/  FFMA.FTZ R0, R218, c[0x0][0x2d0], -R188 ;  /* 0x0000b400da007a23 */ /* 0x002fe200000108bc */
[----:B--2---:R-:W-:Y:S01]  /*11010*/  MOV R218, R2 ;  /* 0x0000000200da7202 */ /* 0x004fe20000000f00 */
[----:B------:R-:W-:Y:S03]  /*11020*/  FFMA.FTZ R2, R224, c[0x0][0x2d0], -R194 ;  /* 0x0000b400e0027a23 */ /* 0x000fe600000108c2 */
[----:B------:R1:W-:Y:S10]  /*11030*/  MUFU.EX2 R163, R0 ;  /* 0x0000000000a37308 */ /* 0x0003f40000000800 */
[----:B------:R-:W-:Y:S01]  /*11040*/  MUFU.EX2 R207, R2 ;  /* 0x0000000200cf7308 */ /* 0x000fe20000000800 */
[C---:B---3--:R-:W-:Y:S03]  /*11050*/  HMMA.16816.F32 R100, R184.reuse, R136, R100 ;  /* 0x00000088b864723c */ /* 0x048fe60000001864 */
[--C-:B-1----:R-:W-:Y:S05]  /*11060*/  FFMA.FTZ R0, R225, c[0x0][0x2d0], -R188.reuse ;  /* 0x0000b400e1007a23 */ /* 0x102fea00000108bc */
[C---:B------:R-:W-:Y:S01]  /*11070*/  HMMA.16816.F32 R104, R184.reuse, R138, R104 ;  /* 0x0000008ab868723c */ /* 0x040fe20000001868 */
[----:B------:R-:W1:Y:S01]  /*11080*/  LDSM.16.MT88.4 R136, [R232+0x9000] ;  /* 0x00900000e888783b */ /* 0x000e620000004200 */
[----:B------:R2:W-:Y:S02]  /*11090*/  MUFU.EX2 R216, R0 ;  /* 0x0000000000d87308 */ /* 0x0005e40000000800 */
[--C-:B--2---:R-:W-:Y:S08]  /*110a0*/  FFMA.FTZ R0, R215, c[0x0][0x2d0], -R188.reuse ;  /* 0x0000b400d7007a23 */ /* 0x104ff000000108bc */
[----:B------:R2:W-:Y:S01]  /*110b0*/  MUFU.EX2 R213, R0 ;  /* 0x0000000000d57308 */ /* 0x0005e20000000800 */
[C---:B-1----:R-:W-:Y:S08]  /*110c0*/  HMMA.16816.F32 R108, R184.reuse, R136, R108 ;  /* 0x00000088b86c723c */ /* 0x042ff0000000186c */
[C---:B------:R-:W-:Y:S01]  /*110d0*/  HMMA.16816.F32 R112, R184.reuse, R138, R112 ;  /* 0x0000008ab870723c */ /* 0x040fe20000001870 */
[----:B------:R-:W1:Y:S03]  /*110e0*/  LDSM.16.MT88.4 R136, [R234+0x9000] ;  /* 0x00900000ea88783b */ /* 0x000e660000004200 */
[----:B--2---:R-:W-:Y:S04]  /*110f0*/  FFMA.FTZ R0, R226, c[0x0][0x2d0], -R188 ;  /* 0x0000b400e2007a23 */ /* 0x004fe800000108bc */
[----:B------:R2:W-:Y:S04]  /*11100*/  MUFU.EX2 R211, R0 ;  /* 0x0000000000d37308 */ /* 0x0005e80000000800 */
[----:B--2---:R-:W-:Y:S02]  /*11110*/  FADD.FTZ R0, R191, R133 ;  /* 0x00000085bf007221 */ /* 0x004fe40000010000 */
[----:B------:R-:W-:Y:S02]  /*11120*/  FFMA.FTZ R133, R212, c[0x0][0x2d0], -R194 ;  /* 0x0000b400d4857a23 */ /* 0x000fe400000108c2 */
[----:B------:R-:W-:Y:S02]  /*11130*/  FADD.FTZ R153, R190, R0 ;  /* 0x00000000be997221 */ /* 0x000fe40000010000 */
[----:B------:R2:W-:Y:S01]  /*11140*/  MUFU.EX2 R210, R133 ;  /* 0x0000008500d27308 */ /* 0x0005e20000000800 */
[----:B------:R-:W-:Y:S01]  /*11150*/  FFMA.FTZ R0, R235, c[0x0][0x2d0], -R188 ;  /* 0x0000b400eb007a23 */ /* 0x000fe200000108bc */
[C---:B-1----:R-:W-:Y:S03]  /*11160*/  HMMA.16816.F32 R116, R184.reuse, R136, R116 ;  /* 0x00000088b874723c */ /* 0x042fe60000001874 */
[----:B------:R-:W-:Y:S02]  /*11170*/  FADD.FTZ R2, R170, R153 ;  /* 0x00000099aa027221 */ /* 0x000fe40000010000 */
[--C-:B------:R-:W-:Y:S02]  /*11180*/  FFMA.FTZ R191, R206, c[0x0][0x2d0], -R194.reuse ;  /* 0x0000b400cebf7a23 */ /* 0x100fe400000108c2 */
[----:B------:R-:W-:Y:S01]  /*11190*/  FFMA.FTZ R194, R203, c[0x0][0x2d0], -R194 ;  /* 0x0000b400cbc27a23 */ /* 0x000fe200000108c2 */
[C---:B------:R-:W-:Y:S01]  /*111a0*/  HMMA.16816.F32 R120, R184.reuse, R138, R120 ;  /* 0x0000008ab878723c */ /* 0x040fe20000001878 */
[----:B------:R-:W1:Y:S01]  /*111b0*/  LDSM.16.MT88.4 R136, [R233+0x9000] ;  /* 0x00900000e988783b */ /* 0x000e620000004200 */
[----:B------:R3:W-:Y:S10]  /*111c0*/  MUFU.EX2 R206, R0 ;  /* 0x0000000000ce7308 */ /* 0x0007f40000000800 */
[----:B------:R-:W-:Y:S01]  /*111d0*/  MUFU.EX2 R194, R194 ;  /* 0x000000c200c27308 */ /* 0x000fe20000000800 */
[----:B--2---:R-:W-:Y:S04]  /*111e0*/  FADD.FTZ R133, R244, R154 ;  /* 0x0000009af4857221 */ /* 0x004fe80000010000 */
[----:B------:R-:W-:Y:S02]  /*111f0*/  FADD.FTZ R133, R155, R133 ;  /* 0x000000859b857221 */ /* 0x000fe40000010000 */
[----:B------:R-:W-:Y:S03]  /*11200*/  LDSM.16.MT88.4 R152, [R234+0x1800] ;  /* 0x00180000ea98783b */ /* 0x000fe60000004200 */
[----:B------:R-:W2:Y:S01]  /*11210*/  MUFU.EX2 R191, R191 ;  /* 0x000000bf00bf7308 */ /* 0x000ea20000000800 */
[----:B---3--:R-:W-:Y:S09]  /*11220*/  FFMA.FTZ R0, R236, c[0x0][0x2d0], -R188 ;  /* 0x0000b400ec007a23 */ /* 0x008ff200000108bc */
[----:B------:R3:W-:Y:S01]  /*11230*/  MUFU.EX2 R205, R0 ;  /* 0x0000000000cd7308 */ /* 0x0007e20000000800 */
[C---:B-1----:R-:W-:Y:S07]  /*11240*/  HMMA.16816.F32 R124, R184.reuse, R136, R124 ;  /* 0x00000088b87c723c */ /* 0x042fee000000187c */
[----:B------:R-:W-:Y:S01]  /*11250*/  F2FP.PACK_AB R136, R165, R161 ;  /* 0x000000a1a588723e */ /* 0x000fe200000000ff */
[----:B------:R-:W-:Y:S04]  /*11260*/  HMMA.16816.F32 R128, R184, R138, R128 ;  /* 0x0000008ab880723c */ /* 0x000fe80000001880 */
[----:B------:R-:W-:Y:S01]  /*11270*/  F2FP.PACK_AB R137, R162, R160 ;  /* 0x000000a0a289723e */ /* 0x000fe200000000ff */
[----:B------:R-:W-:Y:S02]  /*11280*/  FADD.FTZ R161, R161, R2 ;  /* 0x00000002a1a17221 */ /* 0x000fe40000010000 */
[----:B------:R-:W-:Y:S01]  /*11290*/  F2FP.PACK_AB R139, R167, R166 ;  /* 0x000000a6a78b723e */ /* 0x000fe200000000ff */
[--C-:B---3--:R-:W-:Y:S01]  /*112a0*/  FFMA.FTZ R0, R227, c[0x0][0x2d0], -R188.reuse ;  /* 0x0000b400e3007a23 */ /* 0x108fe200000108bc */
[----:B------:R-:W-:Y:S03]  /*112b0*/  F2FP.PACK_AB R138, R169, R168 ;  /* 0x000000a8a98a723e */ /* 0x000fe600000000ff */
[----:B------:R-:W-:Y:S01]  /*112c0*/  FADD.FTZ R161, R165, R161 ;  /* 0x000000a1a5a17221 */ /* 0x000fe20000010000 */
[----:B--2---:R-:W-:Y:S01]  /*112d0*/  F2FP.PACK_AB R184, R192, R191 ;  /* 0x000000bfc0b8723e */ /* 0x004fe200000000ff */
[----:B------:R1:W-:Y:S01]  /*112e0*/  MUFU.EX2 R204, R0 ;  /* 0x0000000000cc7308 */ /* 0x0003e20000000800 */
[----:B------:R-:W-:Y:S01]  /*112f0*/  F2FP.PACK_AB R186, R194, R193 ;  /* 0x000000c1c2ba723e */ /* 0x000fe200000000ff */
[C---:B------:R-:W-:Y:S05]  /*11300*/  HMMA.16816.F32 R4, R136.reuse, R140, R4 ;  /* 0x0000008c8804723c */ /* 0x040fea0000001804 */
[--C-:B------:R-:W-:Y:S03]  /*11310*/  FFMA.FTZ R2, R251, c[0x0][0x2d0], -R188.reuse ;  /* 0x0000b400fb027a23 */ /* 0x100fe600000108bc */
[C---:B------:R-:W-:Y:S01]  /*11320*/  HMMA.16816.F32 R8, R136.reuse, R142, R8 ;  /* 0x0000008e8808723c */ /* 0x040fe20000001808 */
[----:B------:R-:W2:Y:S01]  /*11330*/  LDSM.16.MT88.4 R140, [R234+0x800] ;  /* 0x00080000ea8c783b */ /* 0x000ea20000004200 */
[----:B------:R3:W-:Y:S06]  /*11340*/  MUFU.EX2 R190, R2 ;  /* 0x0000000200be7308 */ /* 0x0007ec0000000800 */
[C---:B------:R-:W-:Y:S04]  /*11350*/  HMMA.16816.F32 R12, R136.reuse, R144, R12 ;  /* 0x00000090880c723c */ /* 0x040fe8000000180c */
[----:B-1----:R-:W-:Y:S04]  /*11360*/  FFMA.FTZ R0, R237, c[0x0][0x2d0], -R188 ;  /* 0x0000b400ed007a23 */ /* 0x002fe800000108bc */
[C---:B------:R-:W-:Y:S01]  /*11370*/  HMMA.16816.F32 R16, R136.reuse, R146, R16 ;  /* 0x000000928810723c */ /* 0x040fe20000001810 */
[----:B------:R-:W1:Y:S01]  /*11380*/  LDSM.16.MT88.4 R144, [R233+0x800] ;  /* 0x00080000e990783b */ /* 0x000e620000004200 */
[----:B------:R4:W-:Y:S02]  /*11390*/  MUFU.EX2 R203, R0 ;  /* 0x0000000000cb7308 */ /* 0x0009e40000000800 */
[----:B---3--:R-:W-:Y:S04]  /*113a0*/  FADD.FTZ R2, R168, R161 ;  /* 0x000000a1a8027221 */ /* 0x008fe80000010000 */
[----:B------:R-:W-:Y:S01]  /*113b0*/  FADD.FTZ R2, R169, R2 ;  /* 0x00000002a9027221 */ /* 0x000fe20000010000 */
[C---:B--2---:R-:W-:Y:S03]  /*113c0*/  HMMA.16816.F32 R20, R136.reuse, R140, R20 ;  /* 0x0000008c8814723c */ /* 0x044fe60000001814 */
[--C-:B----4-:R-:W-:Y:S04]  /*113d0*/  FFMA.FTZ R0, R248, c[0x0][0x2d0], -R188.reuse ;  /* 0x0000b400f8007a23 */ /* 0x110fe800000108bc */
[----:B------:R2:W-:Y:S01]  /*113e0*/  MUFU.EX2 R198, R0 ;  /* 0x0000000000c67308 */ /* 0x0005e20000000800 */
[C---:B------:R-:W-:Y:S01]  /*113f0*/  HMMA.16816.F32 R24, R136.reuse, R142, R24 ;  /* 0x0000008e8818723c */ /* 0x040fe20000001818 */
[----:B------:R-:W3:Y:S07]  /*11400*/  LDSM.16.MT88.4 R140, [R231+0x3800] ;  /* 0x00380000e78c783b */ /* 0x000eee0000004200 */
[C---:B-1----:R-:W-:Y:S08]  /*11410*/  HMMA.16816.F32 R28, R136.reuse, R144, R28 ;  /* 0x00000090881c723c */ /* 0x042ff0000000181c */
[C---:B------:R-:W-:Y:S01]  /*11420*/  HMMA.16816.F32 R32, R136.reuse, R146, R32 ;  /* 0x000000928820723c */ /* 0x040fe20000001820 */
[----:B------:R-:W1:Y:S03]  /*11430*/  LDSM.16.MT88.4 R144, [R232+0x3800] ;  /* 0x00380000e890783b */ /* 0x000e660000004200 */
[--C-:B--2---:R-:W-:Y:S04]  /*11440*/  FFMA.FTZ R0, R250, c[0x0][0x2d0], -R188.reuse ;  /* 0x0000b400fa007a23 */ /* 0x104fe800000108bc */
[----:B------:R2:W-:Y:S01]  /*11450*/  MUFU.EX2 R197, R0 ;  /* 0x0000000000c57308 */ /* 0x0005e20000000800 */
[C---:B---3--:R-:W-:Y:S08]  /*11460*/  HMMA.16816.F32 R36, R136.reuse, R140, R36 ;  /* 0x0000008c8824723c */ /* 0x048ff00000001824 */
[C---:B------:R-:W-:Y:S01]  /*11470*/  HMMA.16816.F32 R40, R136.reuse, R142, R40 ;  /* 0x0000008e8828723c */ /* 0x040fe20000001828 */
[----:B------:R-:W3:Y:S03]  /*11480*/  LDSM.16.MT88.4 R140, [R234+0x3800] ;  /* 0x00380000ea8c783b */ /* 0x000ee60000004200 */
[--C-:B--2---:R-:W-:Y:S04]  /*11490*/  FFMA.FTZ R0, R238, c[0x0][0x2d0], -R188.reuse ;  /* 0x0000b400ee007a23 */ /* 0x104fe800000108bc */
[C---:B-1----:R-:W-:Y:S01]  /*114a0*/  HMMA.16816.F32 R44, R136.reuse, R144, R44 ;  /* 0x00000090882c723c */ /* 0x042fe2000000182c */
[----:B------:R1:W-:Y:S07]  /*114b0*/  MUFU.EX2 R196, R0 ;  /* 0x0000000000c47308 */ /* 0x0003ee0000000800 */
[C---:B------:R-:W-:Y:S01]  /*114c0*/  HMMA.16816.F32 R48, R136.reuse, R146, R48 ;  /* 0x000000928830723c */ /* 0x040fe20000001830 */
[----:B------:R-:W2:Y:S03]  /*114d0*/  LDSM.16.MT88.4 R144, [R233+0x3800] ;  /* 0x00380000e990783b */ /* 0x000ea60000004200 */
[--C-:B-1----:R-:W-:Y:S04]  /*114e0*/  FFMA.FTZ R0, R249, c[0x0][0x2d0], -R188.reuse ;  /* 0x0000b400f9007a23 */ /* 0x102fe800000108bc */
[----:B------:R1:W-:Y:S01]  /*114f0*/  MUFU.EX2 R195, R0 ;  /* 0x0000000000c37308 */ /* 0x0003e20000000800 */
[C---:B---3--:R-:W-:Y:S08]  /*11500*/  HMMA.16816.F32 R52, R136.reuse, R140, R52 ;  /* 0x0000008c8834723c */ /* 0x048ff00000001834 */
[C---:B------:R-:W-:Y:S01]  /*11510*/  HMMA.16816.F32 R56, R136.reuse, R142, R56 ;  /* 0x0000008e8838723c */ /* 0x040fe20000001838 */
[----:B------:R-:W3:Y:S07]  /*11520*/  LDSM.16.MT88.4 R140, [R231+0x6800] ;  /* 0x00680000e78c783b */ /* 0x000eee0000004200 */
[C---:B--2---:R-:W-:Y:S04]  /*11530*/  HMMA.16816.F32 R60, R136.reuse, R144, R60 ;  /* 0x00000090883c723c */ /* 0x044fe8000000183c */
[----:B-1----:R-:W-:Y:S02]  /*11540*/  FADD.FTZ R0, R160, R133 ;  /* 0x00000085a0007221 */ /* 0x002fe40000010000 */
[----:B------:R-:W-:Y:S02]  /*11550*/  FFMA.FTZ R133, R223, c[0x0][0x2d0], -R188 ;  /* 0x0000b400df857a23 */ /* 0x000fe400000108bc */
[C---:B------:R-:W-:Y:S01]  /*11560*/  HMMA.16816.F32 R64, R136.reuse, R146, R64 ;  /* 0x000000928840723c */ /* 0x040fe20000001840 */
[----:B------:R-:W1:Y:S01]  /*11570*/  LDSM.16.MT88.4 R144, [R232+0x6800] ;  /* 0x00680000e890783b */ /* 0x000e620000004200 */
[----:B------:R2:W4:Y:S02]  /*11580*/  MUFU.EX2 R189, R133 ;  /* 0x0000008500bd7308 */ /* 0x0005240000000800 */
[----:B------:R-:W-:Y:S02]  /*11590*/  FADD.FTZ R0, R162, R0 ;  /* 0x00000000a2007221 */ /* 0x000fe40000010000 */
[----:B------:R-:W-:Y:S02]  /*115a0*/  FFMA.FTZ R160, R221, c[0x0][0x2d0], -R188 ;  /* 0x0000b400dda07a23 */ /* 0x000fe400000108bc */
[----:B------:R-:W-:Y:S04]  /*115b0*/  FADD.FTZ R0, R166, R0 ;  /* 0x00000000a6007221 */ /* 0x000fe80000010000 */
[----:B------:R-:W-:Y:S01]  /*115c0*/  FADD.FTZ R0, R167, R0 ;  /* 0x00000000a7007221 */ /* 0x000fe20000010000 */
[----:B------:R-:W-:Y:S10]  /*115d0*/  MUFU.EX2 R188, R134 ;  /* 0x0000008600bc7308 */ /* 0x000ff40000000800 */
[----:B------:R-:W5:Y:S01]  /*115e0*/  MUFU.EX2 R134, R160 ;  /* 0x000000a000867308 */ /* 0x000f620000000800 */
[C---:B---3--:R-:W-:Y:S03]  /*115f0*/  HMMA.16816.F32 R68, R136.reuse, R140, R68 ;  /* 0x0000008c8844723c */ /* 0x048fe60000001844 */
[----:B--2---:R-:W-:Y:S01]  /*11600*/  FADD.FTZ R133, R164, R2 ;  /* 0x00000002a4857221 */ /* 0x004fe20000010000 */
[----:B----4-:R-:W-:Y:S01]  /*11610*/  F2FP.PACK_AB R185, R189, R190 ;  /* 0x000000bebdb9723e */ /* 0x010fe200000000ff */
[----:B------:R-:W-:Y:S02]  /*11620*/  FADD.FTZ R2, R163, R0 ;  /* 0x00000000a3027221 */ /* 0x000fe40000010000 */
[----:B------:R-:W-:Y:S01]  /*11630*/  FADD.FTZ R0, R220, R133 ;  /* 0x00000085dc007221 */ /* 0x000fe20000010000 */
[C---:B------:R-:W-:Y:S01]  /*11640*/  HMMA.16816.F32 R72, R136.reuse, R142, R72 ;  /* 0x0000008e8848723c */ /* 0x040fe20000001848 */
[----:B------:R-:W2:Y:S03]  /*11650*/  LDSM.16.MT88.4 R140, [R234+0x6800] ;  /* 0x00680000ea8c783b */ /* 0x000ea60000004200 */
[----:B------:R-:W-:Y:S01]  /*11660*/  FADD.FTZ R2, R216, R2 ;  /* 0x00000002d8027221 */ /* 0x000fe20000010000 */
[----:B------:R-:W-:Y:S01]  /*11670*/  MOV R133, R132 ;  /* 0x0000008400857202 */ /* 0x000fe20000000f00 */
[----:B------:R-:W-:Y:S02]  /*11680*/  FADD.FTZ R0, R219, R0 ;  /* 0x00000000db007221 */ /* 0x000fe40000010000 */
[C---:B-1----:R-:W-:Y:S04]  /*11690*/  HMMA.16816.F32 R76, R136.reuse, R144, R76 ;  /* 0x00000090884c723c */ /* 0x042fe8000000184c */
[----:B------:R-:W-:Y:S01]  /*116a0*/  FADD.FTZ R2, R213, R2 ;  /* 0x00000002d5027221 */ /* 0x000fe20000010000 */
[----:B-----5:R-:W-:Y:S01]  /*116b0*/  F2FP.PACK_AB R187, R134, R188 ;  /* 0x000000bc86bb723e */ /* 0x020fe200000000ff */
[----:B------:R-:W-:Y:S02]  /*116c0*/  FADD.FTZ R0, R218, R0 ;  /* 0x00000000da007221 */ /* 0x000fe40000010000 */
[C---:B------:R-:W-:Y:S01]  /*116d0*/  HMMA.16816.F32 R80, R136.reuse, R146, R80 ;  /* 0x000000928850723c */ /* 0x040fe20000001850 */
[----:B------:R-:W1:Y:S03]  /*116e0*/  LDSM.16.MT88.4 R144, [R233+0x6800] ;  /* 0x00680000e990783b */ /* 0x000e660000004200 */
        /* <DEDUP_REMOVED lines=9> */
[----:B------:R-:W-:Y:S01]  /*11780*/  FADD.FTZ R2, R198, R2 ;  /* 0x00000002c6027221 */ /* 0x000fe20000010000 */
[C---:B--2---:R-:W-:Y:S03]  /*11790*/  HMMA.16816.F32 R84, R136.reuse, R140, R84 ;  /* 0x0000008c8854723c */ /* 0x044fe60000001854 */
[----:B------:R-:W-:Y:S02]  /*117a0*/  FADD.FTZ R2, R197, R2 ;  /* 0x00000002c5027221 */ /* 0x000fe40000010000 */
[----:B------:R-:W-:Y:S02]  /*117b0*/  FADD.FTZ R0, R201, R0 ;  /* 0x00000000c9007221 */ /* 0x000fe40000010000 */
[----:B------:R-:W-:Y:S01]  /*117c0*/  FADD.FTZ R2, R196, R2 ;  /* 0x00000002c4027221 */ /* 0x000fe20000010000 */
        /* <DEDUP_REMOVED lines=21> */
[----:B------:R-:W-:Y:S01]  /*11920*/  F2FP.PACK_AB R138, R218, R219 ;  /* 0x000000dbda8a723e */ /* 0x000fe200000000ff */
[----:B------:R-:W-:Y:S02]  /*11930*/  LDSM.16.MT88.4 R164, [R233+0x2800] ;  /* 0x00280000e9a4783b */ /* 0x000fe40000004200 */
        /* <DEDUP_REMOVED lines=57> */
[C---:B---3--:R-:W-:Y:S08]  /*11cd0*/  HMMA.16816.F32 R12, R136.reuse, R148, R12 ;  /* 0x00000094880c723c */ /* 0x048ff0000000180c */
[C---:B------:R-:W-:Y:S01]  /*11ce0*/  HMMA.16816.F32 R16, R136.reuse, R150, R16 ;  /* 0x000000968810723c */ /* 0x040fe20000001810 */
[----:B------:R-:W3:Y:S07]  /*11cf0*/  LDSM.16.MT88.4 R148, [R232+0x4800] ;  /* 0x00480000e894783b */ /* 0x000eee0000004200 */
[C---:B------:R-:W-:Y:S08]  /*11d00*/  HMMA.16816.F32 R20, R136.reuse, R152, R20 ;  /* 0x000000988814723c */ /* 0x040ff00000001814 */
        /* <DEDUP_REMOVED lines=39> */
[----:B------:R-:W-:Y:S01]  /*11f80*/  HMMA.16816.F32 R128, R136, R142, R128 ;  /* 0x0000008e8880723c */ /* 0x000fe20000001880 */
[----:B------:R-:W2:Y:S06]  /*11f90*/  LDSM.16.MT88.4 R140, [R231+0x5000] ;  /* 0x00500000e78c783b */ /* 0x000eac0000004200 */
[----:B------:R-:W-:Y:S02]  /*11fa0*/  F2FP.PACK_AB R136, R202, R201 ;  /* 0x000000c9ca88723e */ /* 0x000fe400000000ff */
[----:B------:R-:W-:Y:S03]  /*11fb0*/  F2FP.PACK_AB R138, R199, R200 ;  /* 0x000000c8c78a723e */ /* 0x000fe600000000ff */
[----:B------:R-:W-:Y:S02]  /*11fc0*/  F2FP.PACK_AB R137, R197, R198 ;  /* 0x000000c6c589723e */ /* 0x000fe400000000ff */
[C---:B------:R-:W-:Y:S07]  /*11fd0*/  F2FP.PACK_AB R139, R195.reuse, R196 ;  /* 0x000000c4c38b723e */ /* 0x040fee00000000ff */
        /* <DEDUP_REMOVED lines=23> */
[----:B------:R-:W-:Y:S07]  /*12150*/  LDSM.16.MT88.4 R152, [R232+0xb000] ;  /* 0x00b00000e898783b */ /* 0x000fee0000004200 */
        /* <DEDUP_REMOVED lines=11> */
[----:B------:R-:W-:Y:S07]  /*12210*/  LDSM.16.MT88.4 R148, [R232+0x2800] ;  /* 0x00280000e894783b */ /* 0x000fee0000004200 */
[C---:B--2---:R-:W-:Y:S08]  /*12220*/  HMMA.16816.F32 R100, R136.reuse, R140, R100 ;  /* 0x0000008c8864723c */ /* 0x044ff00000001864 */
[C---:B------:R-:W-:Y:S01]  /*12230*/  HMMA.16816.F32 R104, R136.reuse, R142, R104 ;  /* 0x0000008e8868723c */ /* 0x040fe20000001868 */
[----:B------:R-:W2:Y:S07]  /*12240*/  LDSM.16.MT88.4 R140, [R231+0x2800] ;  /* 0x00280000e78c783b */ /* 0x000eae0000004200 */
[C---:B------:R-:W-:Y:S08]  /*12250*/  HMMA.16816.F32 R108, R136.reuse, R152, R108 ;  /* 0x00000098886c723c */ /* 0x040ff0000000186c */
[C---:B------:R-:W-:Y:S08]  /*12260*/  HMMA.16816.F32 R112, R136.reuse, R154, R112 ;  /* 0x0000009a8870723c */ /* 0x040ff00000001870 */
[C---:B----4-:R-:W-:Y:S08]  /*12270*/  HMMA.16816.F32 R116, R136.reuse, R156, R116 ;  /* 0x0000009c8874723c */ /* 0x050ff00000001874 */
[C---:B------:R-:W-:Y:S01]  /*12280*/  HMMA.16816.F32 R120, R136.reuse, R158, R120 ;  /* 0x0000009e8878723c */ /* 0x040fe20000001878 */
[----:B------:R-:W3:Y:S07]  /*12290*/  LDSM.16.MT88.4 R156, [R234+0x2800] ;  /* 0x00280000ea9c783b */ /* 0x000eee0000004200 */
[C---:B-1----:R-:W-:Y:S08]  /*122a0*/  HMMA.16816.F32 R124, R136.reuse, R144, R124 ;  /* 0x00000090887c723c */ /* 0x042ff0000000187c */
[----:B------:R-:W-:Y:S08]  /*122b0*/  HMMA.16816.F32 R128, R136, R146, R128 ;  /* 0x000000928880723c */ /* 0x000ff00000001880 */
[C---:B--2---:R-:W-:Y:S01]  /*122c0*/  HMMA.16816.F32 R136, R184.reuse, R140, R4 ;  /* 0x0000008cb888723c */ /* 0x044fe20000001804 */
        /* <DEDUP_REMOVED lines=26> */
[C---:B-----5:R-:W-:Y:S08]  /*12470*/  HMMA.16816.F32 R76, R184.reuse, R16, R76 ;  /* 0x00000010b84c723c */ /* 0x060ff0000000184c */
        /* <DEDUP_REMOVED lines=19> */
[----:B------:R-:W-:Y:S02]  /*125b0*/  FADD.FTZ R0, R189, R0 ;  /* 0x00000000bd007221 */ /* 0x000fe40000010000 */
[----:B------:R-:W-:Y:S02]  /*125c0*/  FADD.FTZ R4, R193, R2 ;  /* 0x00000002c1047221 */ /* 0x000fe40000010000 */
[----:B------:R-:W-:Y:S01]  /*125d0*/  FADD.FTZ R2, R188, R0 ;  /* 0x00000000bc027221 */ /* 0x000fe20000010000 */
[----:B------:R-:W-:Y:S01]  /*125e0*/  IADD3 R0, R247, -0x1, RZ ;  /* 0xfffffffff7007810 */ /* 0x000fe20007ffe0ff */
[----:B------:R-:W-:Y:S02]  /*125f0*/  FADD.FTZ R4, R194, R4 ;  /* 0x00000004c2047221 */ /* 0x000fe40000010000 */
[----:B------:R-:W-:Y:S01]  /*12600*/  FADD.FTZ R2, R134, R2 ;  /* 0x0000000286027221 */ /* 0x000fe20000010000 */
[----:B------:R-:W-:Y:S02]  /*12610*/  MOV R247, R0 ;  /* 0x0000000000f77202 */ /* 0x000fe40000000f00 */
[----:B------:R1:W-:Y:S01]  /*12620*/  STL [R1+0x8], R4 ;  /* 0x0000080401007387 */ /* 0x0003e20000100800 */
[----:B------:R-:W-:Y:S03]  /*12630*/  MOV R134, R3 ;  /* 0x0000000300867202 */ /* 0x000fe60000000f00 */
[----:B------:R1:W-:Y:S02]  /*12640*/  STL [R1+0xc], R2 ;  /* 0x00000c0201007387 */ /* 0x0003e40000100800 */
[----:B-1----:R-:W-:-:S05]  /*12650*/  @P0 BRA `(.L_x_1495) ;  /* 0xffffaec000000947 */ /* 0x002fca000383ffff */
.L_x_1488:
[----:B------:R-:W-:Y:S05]  /*12660*/  BRA.DIV ~URZ, `(.L_x_1496) ;  /* 0x00005bc27f007947 */ /* 0x000fea000b800000 */
[----:B------:R-:W2:Y:S04]  /*12670*/  LDL R0, [R1+0x8] ;  /* 0x0000080001007983 */ /* 0x000ea80000100800 */
[----:B--2---:R1:W2:Y:S02]  /*12680*/  SHFL.BFLY PT, R5, R0, 0x2, 0x1f ;  /* 0x0c401f0000057f89 */ /* 0x0042a400000e0000 */
.L_x_1548:
        /* <DEDUP_REMOVED lines=9> */
.L_x_1549:
        /* <DEDUP_REMOVED lines=77> */
[----:B------:R3:W4:Y:S01]  /*12bf0*/  @P0 MUFU.LG2 R2, R3 ;  /* 0x0000000300020308 */ /* 0x0007220000000c00 */
[----:B-1----:R-:W-:Y:S02]  /*12c00*/  @P1 FMUL.FTZ R5, R5, 0.69314718246459960938 ;  /* 0x3f31721805051820 */ /* 0x002fe40000410000 */
[----:B--2---:R-:W-:Y:S02]  /*12c10*/  FMUL.FTZ R138, R0, R138 ;  /* 0x0000008a008a7220 */ /* 0x004fe40000410000 */
[----:B------:R-:W-:Y:S02]  /*12c20*/  @P1 FFMA.FTZ R184, R4, R132, R5 ;  /* 0x0000008404b81223 */ /* 0x000fe40000010005 */
[C---:B------:R-:W-:Y:S02]  /*12c30*/  FMUL.FTZ R139, R0.reuse, R139 ;  /* 0x0000008b008b7220 */ /* 0x040fe40000410000 */
[----:B------:R-:W-:-:S02]  /*12c40*/  FMUL.FTZ R142, R0, R142 ;  /* 0x0000008e008e7220 */ /* 0x000fc40000410000 */
[C---:B------:R-:W-:Y:S02]  /*12c50*/  FMUL.FTZ R61, R0.reuse, R143 ;  /* 0x0000008f003d7220 */ /* 0x040fe40000410000 */
[C---:B------:R-:W-:Y:S02]  /*12c60*/  FMUL.FTZ R146, R0.reuse, R146 ;  /* 0x0000009200927220 */ /* 0x040fe40000410000 */
[----:B------:R-:W-:Y:S01]  /*12c70*/  FMUL.FTZ R147, R0, R147 ;  /* 0x0000009300937220 */ /* 0x000fe20000410000 */
[----:B---3--:R-:W-:Y:S01]  /*12c80*/  @P0 MOV R3, 0x3f317218 ;  /* 0x3f31721800030802 */ /* 0x008fe20000000f00 */
[----:B----4-:R-:W-:Y:S02]  /*12c90*/  @P0 FMUL.FTZ R2, R2, 0.69314718246459960938 ;  /* 0x3f31721802020820 */ /* 0x010fe40000410000 */
[----:B------:R-:W-:Y:S02]  /*12ca0*/  FMUL.FTZ R150, R0, R150 ;  /* 0x0000009600967220 */ /* 0x000fe40000410000 */
[----:B------:R-:W-:-:S02]  /*12cb0*/  @P0 FMUL.FTZ R3, R3, c[0x0][0x2d0] ;  /* 0x0000b40003030a20 */ /* 0x000fc40000410000 */
        /* <DEDUP_REMOVED lines=56> */
[----:B------:R-:W-:Y:S01]  /*13040*/  FMUL.FTZ R131, R0, R131 ;  /* 0x0000008300837220 */ /* 0x000fe20000410000 */
[----:B------:R-:W-:Y:S01]  /*13050*/  PRMT R0, R52, 0x7610, R0 ;  /* 0x0000761034007816 */ /* 0x000fe20000000000 */
[----:B------:R-:W-:Y:S02]  /*13060*/  @P0 FFMA.FTZ R65, R3, R12, R2 ;  /* 0x0000000c03410223 */ /* 0x000fe40000010002 */
.L_x_1457:
[----:B-1----:R1:W5:Y:S01]  /*13070*/  LDL R52, [R1+0x54] ;  /* 0x0000540001347983 */ /* 0x0023620000100800 */
[----:B------:R-:W-:Y:S03]  /*13080*/  BSSY B0, `(.L_x_1498) ;  /* 0x0000012000007945 */ /* 0x000fe60003800000 */
[----:B------:R-:W2:Y:S02]  /*13090*/  S2R R69, SR_TID.X ;  /* 0x0000000000457919 */ /* 0x000ea40000002100 */
[----:B--2---:R-:W-:-:S13]  /*130a0*/  LOP3.LUT P0, RZ, R69, 0xff, RZ, 0xc0, !PT ;  /* 0x000000ff45ff7812 */ /* 0x004fda000780c0ff */
[----:B------:R-:W-:Y:S05]  /*130b0*/  @P0 BRA `(.L_x_1499) ;  /* 0x000000e000000947 */ /* 0x000fea0003800000 */
[----:B-1----:R-:W1:Y:S01]  /*130c0*/  S2R R12, SR_LANEID ;  /* 0x00000000000c7919 */ /* 0x002e620000000000 */
        /* <DEDUP_REMOVED lines=13> */
.L_x_1499:
[----:B-1----:R-:W-:Y:S05]  /*131a0*/  BSYNC B0 ;  /* 0x0000000000007941 */ /* 0x002fea0003800000 */
.L_x_1498:
        /* <DEDUP_REMOVED lines=145> */
[----:B------:R2:W-:Y:S01]  /*13ac0*/  STL [R1], RZ ;  /* 0x000000ff01007387 */ /* 0x0005e20000100800 */
[----:B-1----:R-:W-:Y:S01]  /*13ad0*/  SHF.R.S32.HI R67, RZ, 0x1f, R69 ;  /* 0x0000001fff437819 */ /* 0x002fe20000011445 */
[----:B------:R-:W-:Y:S01]  /*13ae0*/  IMAD.MOV.U32 R3, RZ, RZ, 0x1f ;  /* 0x0000001fff037424 */ /* 0x000fe200078e00ff */
[----:B------:R-:W-:-:S02]  /*13af0*/  MOV R2, 0x13b40 ;  /* 0x00013b4000027802 */ /* 0x000fc40000000f00 */
[----:B------:R-:W-:-:S04]  /*13b00*/  LEA.HI R67, R67, R69, RZ, 0x7 ;  /* 0x0000004543437211 */ /* 0x000fc800078f38ff */
[----:B------:R-:W-:-:S05]  /*13b10*/  SHF.R.S32.HI R67, RZ, 0x7, R67 ;  /* 0x00000007ff437819 */ /* 0x000fca0000011443 */
[----:B------:R-:W-:Y:S02]  /*13b20*/  IMAD.MOV.U32 R44, RZ, RZ, R67 ;  /* 0x000000ffff2c7224 */ /* 0x000fe400078e0043 */
[----:B--2---:R-:W-:Y:S05]  /*13b30*/  CALL.REL.NOINC `($__internal_8_$__cuda_sm70_shflsync_idx_p) ;  /* 0x00004ce000007944 */ /* 0x004fea0003c00000 */
.L_x_1502:
        /* <DEDUP_REMOVED lines=8> */
[----:B------:R-:W1:Y:S01]  /*13bc0*/  S2R R16, SR_TID.X ;  /* 0x0000000000107919 */ /* 0x000e620000002100 */
[----:B------:R-:W-:Y:S02]  /*13bd0*/  ULDC UR5, c[0x0][0x4e8] ;  /* 0x00013a0000057ab9 */ /* 0x000fe40000000800 */
[----:B------:R-:W-:Y:S02]  /*13be0*/  ULDC UR4, c[0x0][0x388] ;  /* 0x0000e20000047ab9 */ /* 0x000fe40000000800 */
[----:B------:R-:W-:Y:S01]  /*13bf0*/  UIMAD UR4, UR5, UR4, URZ ;  /* 0x00000004050472a4 */ /* 0x000fe2000f8e023f */
[C---:B------:R-:W-:Y:S01]  /*13c00*/  IADD3 R80, R245.reuse, 0xc0, RZ ;  /* 0x000000c0f5507810 */ /* 0x040fe20007ffe0ff */
[----:B------:R-:W-:Y:S01]  /*13c10*/  BSSY B0, `(.L_x_1503) ;  /* 0x0000075000007945 */ /* 0x000fe20003800000 */
[----:B------:R-:W-:-:S02]  /*13c20*/  IADD3 R83, R245, 0x80, RZ ;  /* 0x00000080f5537810 */ /* 0x000fc40007ffe0ff */
[C---:B------:R-:W-:Y:S02]  /*13c30*/  IADD3 R85, R245.reuse, 0x40, RZ ;  /* 0x00000040f5557810 */ /* 0x040fe40007ffe0ff */
[----:B------:R-:W-:Y:S02]  /*13c40*/  SHF.R.S32.HI R80, RZ, 0x1f, R80 ;  /* 0x0000001fff507819 */ /* 0x000fe40000011450 */
[C---:B------:R-:W-:Y:S02]  /*13c50*/  IADD3 R82, R245.reuse, 0x80, RZ ;  /* 0x00000080f5527810 */ /* 0x040fe40007ffe0ff */
[----:B------:R-:W-:Y:S02]  /*13c60*/  SHF.R.S32.HI R83, RZ, 0x1f, R83 ;  /* 0x0000001fff537819 */ /* 0x000fe40000011453 */
[----:B------:R-:W-:Y:S02]  /*13c70*/  IADD3 R84, R245, 0x40, RZ ;  /* 0x00000040f5547810 */ /* 0x000fe40007ffe0ff */
[----:B------:R-:W-:-:S02]  /*13c80*/  SHF.R.S32.HI R85, RZ, 0x1f, R85 ;  /* 0x0000001fff557819 */ /* 0x000fc40000011455 */
[----:B------:R-:W-:Y:S02]  /*13c90*/  SHF.R.S32.HI R86, RZ, 0x1f, R245 ;  /* 0x0000001fff567819 */ /* 0x000fe400000114f5 */
[----:B----4-:R-:W-:Y:S01]  /*13ca0*/  SHF.R.S32.HI R5, RZ, 0x1f, R10 ;  /* 0x0000001fff057819 */ /* 0x010fe2000001140a */
[----:B--2---:R-:W-:-:S04]  /*13cb0*/  IMAD.IADD R4, R2, 0x1, R15 ;  /* 0x0000000102047824 */ /* 0x004fc800078e020f */
[----:B------:R-:W-:Y:S02]  /*13cc0*/  IMAD R6, R5, c[0x0][0x490], RZ ;  /* 0x0001240005067a24 */ /* 0x000fe400078e02ff */
[----:B------:R-:W-:-:S04]  /*13cd0*/  @P0 IMAD.HI.U32 R7, R4, c[0x0][0x4ec], RZ ;  /* 0x00013b0004070a27 */ /* 0x000fc800078e00ff */
[----:B------:R-:W-:Y:S01]  /*13ce0*/  IMAD.MOV.U32 R0, RZ, RZ, R4 ;  /* 0x000000ffff007224 */ /* 0x000fe200078e0004 */
[----:B------:R-:W-:Y:S01]  /*13cf0*/  @P0 SHF.R.U32.HI R0, RZ, c[0x0][0x4f0], R7 ;  /* 0x00013c00ff000a19 */ /* 0x000fe20000011607 */
[----:B------:R-:W-:-:S04]  /*13d00*/  IMAD.WIDE.U32 R2, R10, c[0x0][0x490], RZ ;  /* 0x000124000a027a25 */ /* 0x000fc800078e00ff */
[----:B------:R-:W-:Y:S01]  /*13d10*/  IMAD R6, R10, c[0x0][0x494], R6 ;  /* 0x000125000a067a24 */ /* 0x000fe200078e0206 */
[----:B------:R-:W-:Y:S02]  /*13d20*/  SHF.R.S32.HI R11, RZ, 0x1f, R12 ;  /* 0x0000001fff0b7819 */ /* 0x000fe4000001140c */
[----:B------:R-:W-:Y:S01]  /*13d30*/  IADD3 R8, -R0, RZ, RZ ;  /* 0x000000ff00087210 */ /* 0x000fe20007ffe1ff */
[----:B------:R-:W-:Y:S02]  /*13d40*/  IMAD.IADD R3, R3, 0x1, R6 ;  /* 0x0000000103037824 */ /* 0x000fe400078e0206 */
[----:B------:R-:W-:Y:S02]  /*13d50*/  IMAD R9, R11, c[0x0][0x498], RZ ;  /* 0x000126000b097a24 */ /* 0x000fe400078e02ff */
[----:B------:R-:W-:-:S04]  /*13d60*/  IMAD.WIDE.U32 R6, R12, c[0x0][0x498], R2 ;  /* 0x000126000c067a25 */ /* 0x000fc800078e0002 */
[----:B------:R-:W-:Y:S01]  /*13d70*/  IMAD R2, R8, c[0x0][0x4e8], R4 ;  /* 0x00013a0008027a24 */ /* 0x000fe200078e0204 */
[----:B------:R-:W-:Y:S01]  /*13d80*/  IADD3 R4, P1, R0, R6, RZ ;  /* 0x0000000600047210 */ /* 0x000fe20007f3e0ff */
[----:B------:R-:W-:Y:S01]  /*13d90*/  IMAD R3, R12, c[0x0][0x49c], R9 ;  /* 0x000127000c037a24 */ /* 0x000fe200078e0209 */
[----:B------:R-:W-:Y:S02]  /*13da0*/  SHF.R.S32.HI R8, RZ, 0x1f, R0 ;  /* 0x0000001fff087819 */ /* 0x000fe40000011400 */
[----:B------:R-:W-:Y:S01]  /*13db0*/  SHF.R.S32.HI R6, RZ, 0x1f, R2 ;  /* 0x0000001fff067819 */ /* 0x000fe20000011402 */
[----:B------:R-:W-:Y:S01]  /*13dc0*/  IMAD R0, R5, c[0x0][0x3e8], RZ ;  /* 0x0000fa0005007a24 */ /* 0x000fe200078e02ff */
[----:B------:R-:W-:Y:S01]  /*13dd0*/  IADD3.X R5, R8, R7, R3, P1, !PT ;  /* 0x0000000708057210 */ /* 0x000fe20000ffe403 */
[----:B---3--:R-:W-:Y:S02]  /*13de0*/  IMAD.IADD R8, R14, 0x1, R15 ;  /* 0x000000010e087824 */ /* 0x008fe400078e020f */
[----:B------:R-:W-:-:S02]  /*13df0*/  IMAD R3, R6, c[0x0][0x488], RZ ;  /* 0x0001220006037a24 */ /* 0x000fc400078e02ff */
[C---:B------:R-:W-:Y:S02]  /*13e00*/  IMAD R9, R10.reuse, c[0x0][0x3ec], R0 ;  /* 0x0000fb000a097a24 */ /* 0x040fe400078e0200 */
[----:B------:R-:W-:-:S04]  /*13e10*/  IMAD.WIDE.U32 R6, R10, c[0x0][0x3e8], RZ ;  /* 0x0000fa000a067a25 */ /* 0x000fc800078e00ff */
[C---:B------:R-:W-:Y:S02]  /*13e20*/  IMAD R10, R2.reuse, c[0x0][0x48c], R3 ;  /* 0x00012300020a7a24 */ /* 0x040fe400078e0203 */
[----:B------:R-:W-:-:S04]  /*13e30*/  IMAD.WIDE.U32 R4, R2, c[0x0][0x488], R4 ;  /* 0x0001220002047a25 */ /* 0x000fc800078e0004 */
[----:B------:R-:W-:Y:S01]  /*13e40*/  @P0 IMAD.HI.U32 R2, R8, c[0x0][0x4ec], RZ ;  /* 0x00013b0008020a27 */ /* 0x000fe200078e00ff */
[----:B-1----:R-:W-:-:S03]  /*13e50*/  SHF.R.S32.HI R14, RZ, 0x1f, R16 ;  /* 0x0000001fff0e7819 */ /* 0x002fc60000011410 */
[----:B------:R-:W-:Y:S01]  /*13e60*/  IMAD.MOV.U32 R0, RZ, RZ, R8 ;  /* 0x000000ffff007224 */ /* 0x000fe200078e0008 */
[----:B------:R-:W-:Y:S01]  /*13e70*/  @P0 SHF.R.U32.HI R0, RZ, c[0x0][0x4f0], R2 ;  /* 0x00013c00ff000a19 */ /* 0x000fe20000011602 */
[----:B------:R-:W-:Y:S01]  /*13e80*/  IMAD.IADD R3, R7, 0x1, R9 ;  /* 0x0000000107037824 */ /* 0x000fe200078e0209 */
[----:B------:R-:W-:Y:S02]  /*13e90*/  IADD3 R5, R5, R10, RZ ;  /* 0x0000000a05057210 */ /* 0x000fe40007ffe0ff */
[----:B------:R-:W-:Y:S01]  /*13ea0*/  LEA R9, P0, R4, c[0x0][0x450], 0x2 ;  /* 0x0001140004097a11 */ /* 0x000fe200078010ff */
[----:B------:R-:W-:Y:S01]  /*13eb0*/  IMAD.MOV.U32 R2, RZ, RZ, R6 ;  /* 0x000000ffff027224 */ /* 0x000fe200078e0006 */
[----:B------:R-:W-:Y:S01]  /*13ec0*/  LEA.HI R14, R14, R16, RZ, 0x5 ;  /* 0x000000100e0e7211 */ /* 0x000fe200078f28ff */
[----:B------:R-:W-:Y:S01]  /*13ed0*/  IMAD R6, R11, c[0x0][0x3f0], RZ ;  /* 0x0000fc000b067a24 */ /* 0x000fe200078e02ff */
[----:B------:R-:W-:Y:S02]  /*13ee0*/  LEA.HI.X R5, R4, c[0x0][0x454], R5, 0x2, P0 ;  /* 0x0001150004057a11 */ /* 0x000fe400000f1405 */
[----:B------:R-:W-:Y:S01]  /*13ef0*/  LOP3.LUT R14, R14, 0xffffffe0, RZ, 0xc0, !PT ;  /* 0xffffffe00e0e7812 */ /* 0x000fe200078ec0ff */
[----:B------:R-:W-:Y:S01]  /*13f00*/  IMAD R10, R12, c[0x0][0x3f4], R6 ;  /* 0x0000fd000c0a7a24 */ /* 0x000fe200078e0206 */
[----:B------:R-:W-:Y:S01]  /*13f10*/  SHFL.IDX PT, R4, R9, 0x1, 0x1c1f ;  /* 0x003c1f0009047f89 */ /* 0x000fe200000e0000 */
[----:B------:R-:W-:-:S03]  /*13f20*/  IMAD.MOV R11, RZ, RZ, -R0 ;  /* 0x000000ffff0b7224 */ /* 0x000fc600078e0a00 */
[----:B------:R1:W-:Y:S01]  /*13f30*/  SHFL.IDX PT, R6, R9, RZ, 0x1c1f ;  /* 0x001c1fff09067589 */ /* 0x0003e200000e0000 */
[----:B------:R-:W-:-:S03]  /*13f40*/  IMAD.IADD R14, R16, 0x1, -R14 ;  /* 0x00000001100e7824 */ /* 0x000fc600078e0a0e */
[----:B------:R-:W2:Y:S04]  /*13f50*/  SHFL.IDX PT, R7, R5, RZ, 0x1c1f ;  /* 0x001c1fff05077589 */ /* 0x000ea800000e0000 */
[----:B------:R-:W3:Y:S01]  /*13f60*/  SHFL.IDX PT, R5, R5, 0x1, 0x1c1f ;  /* 0x003c1f0005057f89 */ /* 0x000ee200000e0000 */
[----:B------:R-:W-:Y:S01]  /*13f70*/  LOP3.LUT P0, RZ, R14, 0x3, RZ, 0xc0, !PT ;  /* 0x000000030eff7812 */ /* 0x000fe2000780c0ff */
[----:B------:R-:W-:Y:S02]  /*13f80*/  IMAD R8, R11, c[0x0][0x4e8], R8 ;  /* 0x00013a000b087a24 */ /* 0x000fe400078e0208 */
[----:B-1----:R-:W-:-:S05]  /*13f90*/  IMAD.IADD R9, R13, 0x1, R15 ;  /* 0x000000010d097824 */ /* 0x002fca00078e020f */
[C---:B------:R-:W-:Y:S02]  /*13fa0*/  IADD3 R11, R9.reuse, 0x8, RZ ;  /* 0x00000008090b7810 */ /* 0x040fe40007ffe0ff */
[----:B------:R-:W-:Y:S02]  /*13fb0*/  ISETP.GE.OR P1, PT, R9, UR4, P0 ;  /* 0x0000000409007c0c */ /* 0x000fe40008726670 */
[----:B------:R-:W-:Y:S01]  /*13fc0*/  ISETP.GE.OR P0, PT, R11, UR4, P0 ;  /* 0x000000040b007c0c */ /* 0x000fe20008706670 */
[----:B------:R-:W-:Y:S01]  /*13fd0*/  IMAD.WIDE.U32 R2, R12, c[0x0][0x3f0], R2 ;  /* 0x0000fc000c027a25 */ /* 0x000fe200078e0002 */
[----:B------:R-:W-:-:S04]  /*13fe0*/  SHF.R.S32.HI R12, RZ, 0x1f, R0 ;  /* 0x0000001fff0c7819 */ /* 0x000fc80000011400 */
[----:B------:R-:W-:Y:S01]  /*13ff0*/  IADD3 R3, R3, R10, RZ ;  /* 0x0000000a03037210 */ /* 0x000fe20007ffe0ff */
[----:B------:R-:W-:-:S04]  /*14000*/  IMAD R10, R12, c[0x0][0x3e0], RZ ;  /* 0x0000f8000c0a7a24 */ /* 0x000fc800078e02ff */
[----:B--2---:R1:W-:Y:S01]  /*14010*/  @!P1 ST.E [R6.64], R184 ;  /* 0x000000b806009985 */ /* 0x0043e2000c101906 */
[----:B------:R-:W-:-:S03]  /*14020*/  IMAD R9, R0, c[0x0][0x3e4], R10 ;  /* 0x0000f90000097a24 */ /* 0x000fc600078e020a */
[----:B---3--:R1:W-:Y:S01]  /*14030*/  @!P0 ST.E [R4.64], R65 ;  /* 0x0000004104008985 */ /* 0x0083e2000c101906 */
[----:B------:R-:W-:Y:S01]  /*14040*/  IMAD.WIDE.U32 R2, R0, c[0x0][0x3e0], R2 ;  /* 0x0000f80000027a25 */ /* 0x000fe200078e0002 */
[----:B------:R-:W-:Y:S02]  /*14050*/  SHF.R.S32.HI R0, RZ, 0x1f, R8 ;  /* 0x0000001fff007819 */ /* 0x000fe40000011408 */
[----:B------:R1:W2:Y:S01]  /*14060*/  LDS.128 R44, [R243+0x1080] ;  /* 0x00108000f32c7984 */ /* 0x0002a20000000c00 */
[----:B------:R-:W-:-:S03]  /*14070*/  SHF.R.S32.HI R13, RZ, 0x1f, R16 ;  /* 0x0000001fff0d7819 */ /* 0x000fc60000011410 */
        /* <DEDUP_REMOVED lines=23> */
[----:B------:R-:W-:-:S03]  /*141f0*/  IADD3 R15, R245, 0xc0, RZ ;  /* 0x000000c0f50f7810 */ /* 0x000fc60007ffe0ff */
[----:B------:R1:W1:Y:S08]  /*14200*/  SHFL.IDX PT, R2, R12, RZ, 0x181f ;  /* 0x00181fff0c027589 */ /* 0x00027000000e0000 */
[----:B------:R-:W-:Y:S05]  /*14210*/  @P0 BRA `(.L_x_1504) ;  /* 0x0000014000000947 */ /* 0x000fea0003800000 */
[----:B--234-:R-:W2:Y:S01]  /*14220*/  LDS.128 R28, [R243+0x80] ;  /* 0x00008000f31c7984 */ /* 0x01cea20000000c00 */
[----:B------:R-:W-:Y:S02]  /*14230*/  ISETP.GE.AND P3, PT, R245, c[0x0][0x3c8], PT ;  /* 0x0000f200f5007a0c */ /* 0x000fe40003f66270 */
[----:B------:R-:W-:Y:S01]  /*14240*/  ISETP.GE.AND P2, PT, R84, c[0x0][0x3c8], PT ;  /* 0x0000f20054007a0c */ /* 0x000fe20003f46270 */
[----:B------:R-:W3:Y:S01]  /*14250*/  LDS.128 R24, [R243+0x4080] ;  /* 0x00408000f3187984 */ /* 0x000ee20000000c00 */
[----:B------:R-:W-:-:S02]  /*14260*/  ISETP.GE.AND P1, PT, R82, c[0x0][0x3c8], PT ;  /* 0x0000f20052007a0c */ /* 0x000fc40003f26270 */
[----:B------:R-:W-:Y:S01]  /*14270*/  ISETP.GE.AND P0, PT, R15, c[0x0][0x3c8], PT ;  /* 0x0000f2000f007a0c */ /* 0x000fe20003f06270 */
[----:B------:R-:W4:Y:S04]  /*14280*/  LDS.128 R20, [R243+0x8080] ;  /* 0x00808000f3147984 */ /* 0x000f280000000c00 */
[----:B------:R-:W5:Y:S02]  /*14290*/  LDS.128 R16, [R243+0xc080] ;  /* 0x00c08000f3107984 */ /* 0x000f640000000c00 */
[CC--:B-1----:R-:W-:Y:S02]  /*142a0*/  @!P3 LEA R10, P4, R245.reuse, R0.reuse, 0x1 ;  /* 0x00000000f50ab211 */ /* 0x0c2fe400078808ff */
[----:B------:R-:W-:Y:S02]  /*142b0*/  @!P2 LEA R8, P6, R84, R0, 0x1 ;  /* 0x000000005408a211 */ /* 0x000fe400078c08ff */
[----:B------:R-:W-:-:S02]  /*142c0*/  @!P3 LEA.HI.X R11, R245, R2, R86, 0x1, P4 ;  /* 0x00000002f50bb211 */ /* 0x000fc400020f0c56 */
[-C--:B------:R-:W-:Y:S02]  /*142d0*/  @!P1 LEA R6, P5, R82, R0.reuse, 0x1 ;  /* 0x0000000052069211 */ /* 0x080fe400078a08ff */
[C---:B------:R-:W-:Y:S02]  /*142e0*/  @!P0 LEA R4, P4, R15.reuse, R0, 0x1 ;  /* 0x000000000f048211 */ /* 0x040fe400078808ff */
[-C--:B------:R-:W-:Y:S02]  /*142f0*/  @!P2 LEA.HI.X R9, R84, R2.reuse, R85, 0x1, P6 ;  /* 0x000000025409a211 */ /* 0x080fe400030f0c55 */
[-C--:B------:R-:W-:Y:S02]  /*14300*/  @!P1 LEA.HI.X R7, R82, R2.reuse, R83, 0x1, P5 ;  /* 0x0000000252079211 */ /* 0x080fe400028f0c53 */
[----:B------:R-:W-:Y:S01]  /*14310*/  @!P0 LEA.HI.X R5, R15, R2, R80, 0x1, P4 ;  /* 0x000000020f058211 */ /* 0x000fe200020f0c50 */
[----:B--2---:R1:W-:Y:S04]  /*14320*/  @!P3 ST.E.128 [R10.64], R28 ;  /* 0x0000001c0a00b985 */ /* 0x0043e8000c101d06 */
[----:B---3--:R1:W-:Y:S04]  /*14330*/  @!P2 ST.E.128 [R8.64], R24 ;  /* 0x000000180800a985 */ /* 0x0083e8000c101d06 */
[----:B----4-:R1:W-:Y:S04]  /*14340*/  @!P1 ST.E.128 [R6.64], R20 ;  /* 0x0000001406009985 */ /* 0x0103e8000c101d06 */
[----:B-----5:R1:W-:Y:S02]  /*14350*/  @!P0 ST.E.128 [R4.64], R16 ;  /* 0x0000001004008985 */ /* 0x0203e4000c101d06 */
.L_x_1504:
[----:B--234-:R-:W-:Y:S05]  /*14360*/  BSYNC B0 ;  /* 0x0000000000007941 */ /* 0x01cfea0003800000 */
.L_x_1503:
[----:B------:R-:W-:Y:S01]  /*14370*/  IADD3 R3, R13, 0x20, RZ ;  /* 0x000000200d037810 */ /* 0x000fe20007ffe0ff */
[----:B-1----:R1:W2:Y:S01]  /*14380*/  SHFL.IDX PT, R2, R12, 0x1, 0x181f ;  /* 0x00381f000c027f89 */ /* 0x0022a200000e0000 */
[----:B------:R-:W-:Y:S02]  /*14390*/  BSSY B0, `(.L_x_1505) ;  /* 0x0000014000007945 */ /* 0x000fe40003800000 */
[----:B------:R-:W-:Y:S01]  /*143a0*/  ISETP.GE.AND P0, PT, R3, UR4, PT ;  /* 0x0000000403007c0c */ /* 0x000fe2000bf06270 */
[----:B------:R1:W3:-:S12]  /*143b0*/  SHFL.IDX PT, R0, R14, 0x1, 0x181f ;  /* 0x00381f000e007f89 */ /* 0x0002d800000e0000 */
[----:B------:R-:W-:Y:S05]  /*143c0*/  @P0 BRA `(.L_x_1506) ;  /* 0x0000010000000947 */ /* 0x000fea0003800000 */
[----:B------:R-:W-:Y:S02]  /*143d0*/  ISETP.GE.AND P3, PT, R245, c[0x0][0x3c8], PT ;  /* 0x0000f200f5007a0c */ /* 0x000fe40003f66270 */
[----:B------:R-:W-:Y:S02]  /*143e0*/  ISETP.GE.AND P2, PT, R84, c[0x0][0x3c8], PT ;  /* 0x0000f20054007a0c */ /* 0x000fe40003f46270 */
[----:B------:R-:W-:Y:S02]  /*143f0*/  ISETP.GE.AND P1, PT, R82, c[0x0][0x3c8], PT ;  /* 0x0000f20052007a0c */ /* 0x000fe40003f26270 */
[----:B------:R-:W-:-:S07]  /*14400*/  ISETP.GE.AND P0, PT, R15, c[0x0][0x3c8], PT ;  /* 0x0000f2000f007a0c */ /* 0x000fce0003f06270 */
[CC--:B---3--:R-:W-:Y:S02]  /*14410*/  @!P3 LEA R10, P4, R245.reuse, R0.reuse, 0x1 ;  /* 0x00000000f50ab211 */ /* 0x0c8fe400078808ff */
[----:B------:R-:W-:Y:S02]  /*14420*/  @!P2 LEA R8, P6, R84, R0, 0x1 ;  /* 0x000000005408a211 */ /* 0x000fe400078c08ff */
[----:B--2---:R-:W-:Y:S02]  /*14430*/  @!P3 LEA.HI.X R11, R245, R2, R86, 0x1, P4 ;  /* 0x00000002f50bb211 */ /* 0x004fe400020f0c56 */
        /* <DEDUP_REMOVED lines=9> */
.L_x_1506:
[----:B------:R-:W-:Y:S05]  /*144d0*/  BSYNC B0 ;  /* 0x0000000000007941 */ /* 0x000fea0003800000 */
.L_x_1505:
[----:B------:R-:W-:Y:S01]  /*144e0*/  IADD3 R3, R13, 0x40, RZ ;  /* 0x000000400d037810 */ /* 0x000fe20007ffe0ff */
[----:B--2---:R2:W4:Y:S01]  /*144f0*/  SHFL.IDX PT, R2, R12, 0x2, 0x181f ;  /* 0x00581f000c027f89 */ /* 0x00452200000e0000 */
[----:B------:R-:W-:Y:S02]  /*14500*/  BSSY B0, `(.L_x_1507) ;  /* 0x0000014000007945 */ /* 0x000fe40003800000 */
[----:B------:R-:W-:Y:S01]  /*14510*/  ISETP.GE.AND P0, PT, R3, UR4, PT ;  /* 0x0000000403007c0c */ /* 0x000fe2000bf06270 */
[----:B---3--:R2:W3:-:S12]  /*14520*/  SHFL.IDX PT, R0, R14, 0x2, 0x181f ;  /* 0x00581f000e007f89 */ /* 0x0084d800000e0000 */
[----:B------:R-:W-:Y:S05]  /*14530*/  @P0 BRA `(.L_x_1508) ;  /* 0x0000010000000947 */ /* 0x000fea0003800000 */
[----:B------:R-:W-:Y:S02]  /*14540*/  ISETP.GE.AND P3, PT, R245, c[0x0][0x3c8], PT ;  /* 0x0000f200f5007a0c */ /* 0x000fe40003f66270 */
[----:B------:R-:W-:Y:S02]  /*14550*/  ISETP.GE.AND P2, PT, R84, c[0x0][0x3c8], PT ;  /* 0x0000f20054007a0c */ /* 0x000fe40003f46270 */
[----:B------:R-:W-:Y:S02]  /*14560*/  ISETP.GE.AND P1, PT, R82, c[0x0][0x3c8], PT ;  /* 0x0000f20052007a0c */ /* 0x000fe40003f26270 */
[----:B------:R-:W-:-:S07]  /*14570*/  ISETP.GE.AND P0, PT, R15, c[0x0][0x3c8], PT ;  /* 0x0000f2000f007a0c */ /* 0x000fce0003f06270 */
[CC--:B---3--:R-:W-:Y:S02]  /*14580*/  @!P3 LEA R10, P4, R245.reuse, R0.reuse, 0x1 ;  /* 0x00000000f50ab211 */ /* 0x0c8fe400078808ff */
[----:B------:R-:W-:Y:S02]  /*14590*/  @!P2 LEA R8, P6, R84, R0, 0x1 ;  /* 0x000000005408a211 */ /* 0x000fe400078c08ff */
[----:B----4-:R-:W-:Y:S02]  /*145a0*/  @!P3 LEA.HI.X R11, R245, R2, R86, 0x1, P4 ;  /* 0x00000002f50bb211 */ /* 0x010fe400020f0c56 */
        /* <DEDUP_REMOVED lines=9> */
.L_x_1508:
[----:B------:R-:W-:Y:S05]  /*14640*/  BSYNC B0 ;  /* 0x0000000000007941 */ /* 0x000fea0003800000 */
.L_x_1507:
[----:B------:R-:W-:Y:S01]  /*14650*/  IADD3 R3, R13, 0x60, RZ ;  /* 0x000000600d037810 */ /* 0x000fe20007ffe0ff */
[----:B----4-:R4:W1:Y:S03]  /*14660*/  SHFL.IDX PT, R2, R12, 0x3, 0x181f ;  /* 0x00781f000c027f89 */ /* 0x01086600000e0000 */
[----:B------:R-:W-:Y:S01]  /*14670*/  ISETP.GE.AND P0, PT, R3, UR4, PT ;  /* 0x0000000403007c0c */ /* 0x000fe2000bf06270 */
[----:B---3--:R4:W3:-:S12]  /*14680*/  SHFL.IDX PT, R0, R14, 0x3, 0x181f ;  /* 0x00781f000e007f89 */ /* 0x0088d800000e0000 */
[----:B------:R-:W-:Y:S05]  /*14690*/  @P0 BRA `(.L_x_1509) ;  /* 0x00000e9000000947 */ /* 0x000fea0003800000 */
[----:B------:R-:W-:Y:S02]  /*146a0*/  ISETP.GE.AND P2, PT, R245, c[0x0][0x3c8], PT ;  /* 0x0000f200f5007a0c */ /* 0x000fe40003f46270 */
[----:B------:R-:W-:Y:S02]  /*146b0*/  ISETP.GE.AND P1, PT, R84, c[0x0][0x3c8], PT ;  /* 0x0000f20054007a0c */ /* 0x000fe40003f26270 */
[----:B------:R-:W-:-:S09]  /*146c0*/  ISETP.GE.AND P0, PT, R82, c[0x0][0x3c8], PT ;  /* 0x0000f20052007a0c */ /* 0x000fd20003f06270 */
[CC--:B---3--:R-:W-:Y:S02]  /*146d0*/  @!P2 LEA R8, P5, R245.reuse, R0.reuse, 0x1 ;  /* 0x00000000f508a211 */ /* 0x0c8fe400078a08ff */
[-C--:B------:R-:W-:Y:S02]  /*146e0*/  @!P1 LEA R6, P4, R84, R0.reuse, 0x1 ;  /* 0x0000000054069211 */ /* 0x080fe400078808ff */
[----:B------:R-:W-:Y:S02]  /*146f0*/  @!P0 LEA R4, P3, R82, R0, 0x1 ;  /* 0x0000000052048211 */ /* 0x000fe400078608ff */
[-C--:B-1----:R-:W-:Y:S02]  /*14700*/  @!P2 LEA.HI.X R9, R245, R2.reuse, R86, 0x1, P5 ;  /* 0x00000002f509a211 */ /* 0x082fe400028f0c56 */
[-C--:B------:R-:W-:Y:S02]  /*14710*/  @!P1 LEA.HI.X R7, R84, R2.reuse, R85, 0x1, P4 ;  /* 0x0000000254079211 */ /* 0x080fe400020f0c55 */
[----:B------:R-:W-:Y:S01]  /*14720*/  @!P0 LEA.HI.X R5, R82, R2, R83, 0x1, P3 ;  /* 0x0000000252058211 */ /* 0x000fe200018f0c53 */
[----:B------:R1:W-:Y:S04]  /*14730*/  @!P2 ST.E.128 [R8.64], R72 ;  /* 0x000000480800a985 */ /* 0x0003e8000c101d06 */
[----:B------:R1:W-:Y:S04]  /*14740*/  @!P1 ST.E.128 [R6.64], R68 ;  /* 0x0000004406009985 */ /* 0x0003e8000c101d06 */
[----:B------:R1:W-:Y:S01]  /*14750*/  @!P0 ST.E.128 [R4.64], R64 ;  /* 0x0000004004008985 */ /* 0x0003e2000c101d06 */
[----:B------:R-:W-:-:S13]  /*14760*/  ISETP.GE.AND P0, PT, R15, c[0x0][0x3c8], PT ;  /* 0x0000f2000f007a0c */ /* 0x000fda0003f06270 */
[----:B------:R-:W-:Y:S05]  /*14770*/  @P0 BRA `(.L_x_1509) ;  /* 0x00000db000000947 */ /* 0x000fea0003800000 */
[----:B-1----:R-:W-:-:S04]  /*14780*/  LEA R4, P0, R15, R0, 0x1 ;  /* 0x000000000f047211 */ /* 0x002fc800078008ff */
[----:B------:R-:W-:-:S05]  /*14790*/  LEA.HI.X R5, R15, R2, R80, 0x1, P0 ;  /* 0x000000020f057211 */ /* 0x000fca00000f0c50 */
[----:B------:R1:W-:Y:S01]  /*147a0*/  ST.E.128 [R4.64], R76 ;  /* 0x0000004c04007985 */ /* 0x0003e2000c101d06 */
[----:B------:R-:W-:Y:S05]  /*147b0*/  BRA `(.L_x_1509) ;  /* 0x00000d7000007947 */ /* 0x000fea0003800000 */
.L_x_1501:
[----:B------:R-:W2:Y:S04]  /*147c0*/  LDL R2, [R1+0x48] ;  /* 0x0000480001027983 */ /* 0x000ea80000100800 */
[----:B------:R-:W3:Y:S04]  /*147d0*/  LDL R0, [R1+0x44] ;  /* 0x0000440001007983 */ /* 0x000ee80000100800 */
[----:B------:R-:W4:Y:S04]  /*147e0*/  LDL R4, [R1+0x40] ;  /* 0x0000400001047983 */ /* 0x000f280000100800 */
[----:B------:R-:W1:Y:S01]  /*147f0*/  S2R R3, SR_TID.X ;  /* 0x0000000000037919 */ /* 0x000e620000002100 */
[----:B------:R-:W-:Y:S01]  /*14800*/  BSSY B0, `(.L_x_1510) ;  /* 0x0000026000007945 */ /* 0x000fe20003800000 */
[----:B-1----:R-:W-:Y:S01]  /*14810*/  ISETP.GE.AND P0, PT, R3, 0x80, PT ;  /* 0x000000800300780c */ /* 0x002fe20003f06270 */
        /* <DEDUP_REMOVED lines=36> */
.L_x_1511:
[----:B------:R-:W-:Y:S05]  /*14a60*/  BSYNC B0 ;  /* 0x0000000000007941 */ /* 0x000fea0003800000 */
.L_x_1510:
[----:B------:R-:W2:Y:S01]  /*14a70*/  LDL R2, [R1+0x10] ;  /* 0x0000100001027983 */ /* 0x000ea20000100800 */
[----:B-1----:R-:W-:Y:S01]  /*14a80*/  MOV R0, c[0x0][0x4e8] ;  /* 0x00013a0000007a02 */ /* 0x002fe20000000f00 */
[----:B------:R-:W-:-:S03]  /*14a90*/  IMAD R6, R10, c[0x0][0x3f0], RZ ;  /* 0x0000fc000a067a24 */ /* 0x000fc600078e02ff */
[----:B------:R-:W-:Y:S01]  /*14aa0*/  ISETP.NE.AND P0, PT, R0, 0x1, PT ;  /* 0x000000010000780c */ /* 0x000fe20003f05270 */
[----:B------:R-:W-:Y:S02]  /*14ab0*/  IMAD R0, R9, c[0x0][0x3e8], RZ ;  /* 0x0000fa0009007a24 */ /* 0x000fe400078e02ff */
[----:B------:R-:W-:Y:S02]  /*14ac0*/  IMAD R8, R11, c[0x0][0x3f4], R6 ;  /* 0x0000fd000b087a24 */ /* 0x000fe400078e0206 */
[----:B------:R-:W-:Y:S01]  /*14ad0*/  IMAD R5, R12, c[0x0][0x3ec], R0 ;  /* 0x0000fb000c057a24 */ /* 0x000fe200078e0200 */
[----:B--2---:R-:W-:Y:S01]  /*14ae0*/  IADD3 R4, R2, R13, RZ ;  /* 0x0000000d02047210 */ /* 0x004fe20007ffe0ff */
        /* <DEDUP_REMOVED lines=22> */
[----:B------:R1:W2:Y:S02]  /*14c50*/  SHFL.IDX PT, R4, R5, RZ, 0x181f ;  /* 0x00181fff05047589 */ /* 0x0002a400000e0000 */
.L_x_1550:
[----:B------:R-:W-:Y:S05]  /*14c60*/  BRA.DIV ~URZ, `(.L_x_1513) ;  /* 0x000037927f007947 */ /* 0x000fea000b800000 */
[----:B------:R3:W4:Y:S02]  /*14c70*/  SHFL.IDX PT, R0, R13, RZ, 0x181f ;  /* 0x00181fff0d007589 */ /* 0x00072400000e0000 */
.L_x_1551:
[----:B------:R-:W5:Y:S04]  /*14c80*/  LDL.LU R3, [R1+0x40] ;  /* 0x0000400001037983 */ /* 0x000f680000300800 */
[----:B------:R-:W1:Y:S01]  /*14c90*/  S2R R6, SR_TID.X ;  /* 0x0000000000067919 */ /* 0x000e620000002100 */
[----:B------:R-:W-:-:S04]  /*14ca0*/  IMAD.MOV.U32 R14, RZ, RZ, c[0x0][0x4e8] ;  /* 0x00013a00ff0e7624 */ /* 0x000fc800078e00ff */
[----:B------:R-:W-:Y:S01]  /*14cb0*/  IMAD R14, R14, c[0x0][0x388], RZ ;  /* 0x0000e2000e0e7a24 */ /* 0x000fe200078e02ff */
[----:B-1----:R-:W-:-:S04]  /*14cc0*/  SHF.R.S32.HI R2, RZ, 0x1f, R6 ;  /* 0x0000001fff027819 */ /* 0x002fc80000011406 */
[----:B------:R-:W-:-:S04]  /*14cd0*/  LEA.HI R2, R2, R6, RZ, 0x3 ;  /* 0x0000000602027211 */ /* 0x000fc800078f18ff */
[----:B------:R-:W-:Y:S01]  /*14ce0*/  SHF.R.S32.HI R2, RZ, 0x3, R2 ;  /* 0x00000003ff027819 */ /* 0x000fe20000011402 */
[----:B------:R-:W-:Y:S04]  /*14cf0*/  BSSY B0, `(.L_x_1514) ;  /* 0x000001e000007945 */ /* 0x000fe80003800000 */
[----:B-----5:R-:W-:-:S05]  /*14d00*/  IMAD.IADD R12, R2, 0x1, R3 ;  /* 0x00000001020c7824 */ /* 0x020fca00078e0203 */
[----:B------:R-:W-:-:S13]  /*14d10*/  ISETP.GE.AND P0, PT, R12, R14, PT ;  /* 0x0000000e0c00720c */ /* 0x000fda0003f06270 */
[----:B------:R-:W-:Y:S05]  /*14d20*/  @P0 BRA `(.L_x_1515) ;  /* 0x000001a000000947 */ /* 0x000fea0003800000 */
[C---:B------:R-:W-:Y:S02]  /*14d30*/  ISETP.GE.AND P3, PT, R245.reuse, c[0x0][0x3c8], PT ;  /* 0x0000f200f5007a0c */ /* 0x040fe40003f66270 */
[C---:B------:R-:W-:Y:S02]  /*14d40*/  IADD3 R2, R245.reuse, 0x40, RZ ;  /* 0x00000040f5027810 */ /* 0x040fe40007ffe0ff */
[C---:B------:R-:W-:Y:S02]  /*14d50*/  IADD3 R17, R245.reuse, 0x80, RZ ;  /* 0x00000080f5117810 */ /* 0x040fe40007ffe0ff */
[----:B------:R-:W-:Y:S02]  /*14d60*/  ISETP.GE.AND P2, PT, R2, c[0x0][0x3c8], PT ;  /* 0x0000f20002007a0c */ /* 0x000fe40003f46270 */
[----:B------:R-:W-:Y:S02]  /*14d70*/  IADD3 R15, R245, 0xc0, RZ ;  /* 0x000000c0f50f7810 */ /* 0x000fe40007ffe0ff */
[----:B------:R-:W-:-:S02]  /*14d80*/  ISETP.GE.AND P1, PT, R17, c[0x0][0x3c8], PT ;  /* 0x0000f20011007a0c */ /* 0x000fc40003f26270 */
[----:B------:R-:W-:Y:S02]  /*14d90*/  SHF.R.S32.HI R3, RZ, 0x1f, R245 ;  /* 0x0000001fff037819 */ /* 0x000fe400000114f5 */
[----:B----4-:R-:W-:Y:S02]  /*14da0*/  @!P3 LEA R10, P4, R245, R0, 0x1 ;  /* 0x00000000f50ab211 */ /* 0x010fe400078808ff */
[----:B------:R-:W-:Y:S02]  /*14db0*/  ISETP.GE.AND P0, PT, R15, c[0x0][0x3c8], PT ;  /* 0x0000f2000f007a0c */ /* 0x000fe40003f06270 */
[C---:B--2---:R-:W-:Y:S02]  /*14dc0*/  @!P3 LEA.HI.X R11, R245.reuse, R4, R3, 0x1, P4 ;  /* 0x00000004f50bb211 */ /* 0x044fe400020f0c03 */
[----:B------:R-:W-:Y:S02]  /*14dd0*/  IADD3 R3, R245, 0x40, RZ ;  /* 0x00000040f5037810 */ /* 0x000fe40007ffe0ff */
[----:B------:R-:W-:Y:S01]  /*14de0*/  @!P2 LEA R8, P6, R2, R0, 0x1 ;  /* 0x000000000208a211 */ /* 0x000fe200078c08ff */
[----:B------:R1:W-:Y:S01]  /*14df0*/  @!P3 ST.E.128 [R10.64], RZ ;  /* 0x000000ff0a00b985 */ /* 0x0003e2000c101d06 */
[----:B------:R-:W-:-:S02]  /*14e00*/  SHF.R.S32.HI R3, RZ, 0x1f, R3 ;  /* 0x0000001fff037819 */ /* 0x000fc40000011403 */
[C---:B------:R-:W-:Y:S02]  /*14e10*/  IADD3 R18, R245.reuse, 0x80, RZ ;  /* 0x00000080f5127810 */ /* 0x040fe40007ffe0ff */
[----:B------:R-:W-:Y:S02]  /*14e20*/  IADD3 R16, R245, 0xc0, RZ ;  /* 0x000000c0f5107810 */ /* 0x000fe40007ffe0ff */
[----:B------:R-:W-:Y:S02]  /*14e30*/  @!P1 LEA R6, P5, R17, R0, 0x1 ;  /* 0x0000000011069211 */ /* 0x000fe400078a08ff */
[----:B------:R-:W-:Y:S02]  /*14e40*/  SHF.R.S32.HI R18, RZ, 0x1f, R18 ;  /* 0x0000001fff127819 */ /* 0x000fe40000011412 */
[----:B------:R-:W-:Y:S02]  /*14e50*/  @!P2 LEA.HI.X R9, R2, R4, R3, 0x1, P6 ;  /* 0x000000040209a211 */ /* 0x000fe400030f0c03 */
[----:B------:R-:W-:-:S02]  /*14e60*/  SHF.R.S32.HI R16, RZ, 0x1f, R16 ;  /* 0x0000001fff107819 */ /* 0x000fc40000011410 */
[----:B------:R-:W-:Y:S01]  /*14e70*/  @!P0 LEA R2, P4, R15, R0, 0x1 ;  /* 0x000000000f028211 */ /* 0x000fe200078808ff */
[----:B------:R1:W-:Y:S01]  /*14e80*/  @!P2 ST.E.128 [R8.64], RZ ;  /* 0x000000ff0800a985 */ /* 0x0003e2000c101d06 */
[-C--:B------:R-:W-:Y:S02]  /*14e90*/  @!P1 LEA.HI.X R7, R17, R4.reuse, R18, 0x1, P5 ;  /* 0x0000000411079211 */ /* 0x080fe400028f0c12 */
[----:B------:R-:W-:-:S03]  /*14ea0*/  @!P0 LEA.HI.X R3, R15, R4, R16, 0x1, P4 ;  /* 0x000000040f038211 */ /* 0x000fc600020f0c10 */
[----:B------:R1:W-:Y:S04]  /*14eb0*/  @!P1 ST.E.128 [R6.64], RZ ;  /* 0x000000ff06009985 */ /* 0x0003e8000c101d06 */
[----:B------:R1:W-:Y:S02]  /*14ec0*/  @!P0 ST.E.128 [R2.64], RZ ;  /* 0x000000ff02008985 */ /* 0x0003e4000c101d06 */
.L_x_1515:
[----:B------:R-:W-:Y:S05]  /*14ed0*/  BSYNC B0 ;  /* 0x0000000000007941 */ /* 0x000fea0003800000 */
.L_x_1514:
[----:B------:R-:W-:Y:S05]  /*14ee0*/  BRA.DIV ~URZ, `(.L_x_1516) ;  /* 0x000035827f007947 */ /* 0x000fea000b800000 */
[----:B--2---:R2:W1:Y:S04]  /*14ef0*/  SHFL.IDX PT, R4, R5, 0x1, 0x181f ;  /* 0x00381f0005047f89 */ /* 0x00446800000e0000 */
[----:B----4-:R2:W4:Y:S02]  /*14f00*/  SHFL.IDX PT, R0, R13, 0x1, 0x181f ;  /* 0x00381f000d007f89 */ /* 0x01052400000e0000 */
.L_x_1552:
[----:B-1----:R-:W-:Y:S01]  /*14f10*/  IADD3 R2, R12, 0x20, RZ ;  /* 0x000000200c027810 */ /* 0x002fe20007ffe0ff */
[----:B------:R-:W-:Y:S03]  /*14f20*/  BSSY B0, `(.L_x_1517) ;  /* 0x000001d000007945 */ /* 0x000fe60003800000 */
[----:B------:R-:W-:-:S13]  /*14f30*/  ISETP.GE.AND P0, PT, R2, R14, PT ;  /* 0x0000000e0200720c */ /* 0x000fda0003f06270 */
[----:B------:R-:W-:Y:S05]  /*14f40*/  @P0 BRA `(.L_x_1518) ;  /* 0x000001a000000947 */ /* 0x000fea0003800000 */
[C---:B------:R-:W-:Y:S02]  /*14f50*/  IADD3 R3, R245.reuse, 0x40, RZ ;  /* 0x00000040f5037810 */ /* 0x040fe40007ffe0ff */
[C---:B------:R-:W-:Y:S02]  /*14f60*/  ISETP.GE.AND P3, PT, R245.reuse, c[0x0][0x3c8], PT ;  /* 0x0000f200f5007a0c */ /* 0x040fe40003f66270 */
[C---:B------:R-:W-:Y:S02]  /*14f70*/  IADD3 R17, R245.reuse, 0x80, RZ ;  /* 0x00000080f5117810 */ /* 0x040fe40007ffe0ff */
[----:B------:R-:W-:Y:S02]  /*14f80*/  IADD3 R15, R245, 0xc0, RZ ;  /* 0x000000c0f50f7810 */ /* 0x000fe40007ffe0ff */
[----:B------:R-:W-:Y:S02]  /*14f90*/  ISETP.GE.AND P2, PT, R3, c[0x0][0x3c8], PT ;  /* 0x0000f20003007a0c */ /* 0x000fe40003f46270 */
[----:B------:R-:W-:-:S02]  /*14fa0*/  ISETP.GE.AND P1, PT, R17, c[0x0][0x3c8], PT ;  /* 0x0000f20011007a0c */ /* 0x000fc40003f26270 */
[----:B------:R-:W-:Y:S02]  /*14fb0*/  ISETP.GE.AND P0, PT, R15, c[0x0][0x3c8], PT ;  /* 0x0000f2000f007a0c */ /* 0x000fe40003f06270 */
[----:B------:R-:W-:Y:S02]  /*14fc0*/  SHF.R.S32.HI R6, RZ, 0x1f, R245 ;  /* 0x0000001fff067819 */ /* 0x000fe400000114f5 */
[C---:B----4-:R-:W-:Y:S02]  /*14fd0*/  @!P3 LEA R10, P4, R245.reuse, R0, 0x1 ;  /* 0x00000000f50ab211 */ /* 0x050fe400078808ff */
[C---:B------:R-:W-:Y:S02]  /*14fe0*/  IADD3 R19, R245.reuse, 0x40, RZ ;  /* 0x00000040f5137810 */ /* 0x040fe40007ffe0ff */
[C---:B------:R-:W-:Y:S02]  /*14ff0*/  IADD3 R18, R245.reuse, 0x80, RZ ;  /* 0x00000080f5127810 */ /* 0x040fe40007ffe0ff */
[----:B------:R-:W-:-:S02]  /*15000*/  IADD3 R16, R245, 0xc0, RZ ;  /* 0x000000c0f5107810 */ /* 0x000fc40007ffe0ff */
[----:B------:R-:W-:Y:S02]  /*15010*/  @!P2 LEA R8, P6, R3, R0, 0x1 ;  /* 0x000000000308a211 */ /* 0x000fe400078c08ff */
[----:B------:R-:W-:Y:S02]  /*15020*/  @!P3 LEA.HI.X R11, R245, R4, R6, 0x1, P4 ;  /* 0x00000004f50bb211 */ /* 0x000fe400020f0c06 */
[----:B------:R-:W-:Y:S02]  /*15030*/  SHF.R.S32.HI R19, RZ, 0x1f, R19 ;  /* 0x0000001fff137819 */ /* 0x000fe40000011413 */
[----:B------:R-:W-:Y:S01]  /*15040*/  @!P1 LEA R6, P5, R17, R0, 0x1 ;  /* 0x0000000011069211 */ /* 0x000fe200078a08ff */
[----:B------:R1:W-:Y:S01]  /*15050*/  @!P3 ST.E.128 [R10.64], RZ ;  /* 0x000000ff0a00b985 */ /* 0x0003e2000c101d06 */
[----:B------:R-:W-:Y:S02]  /*15060*/  SHF.R.S32.HI R18, RZ, 0x1f, R18 ;  /* 0x0000001fff127819 */ /* 0x000fe40000011412 */
[----:B------:R-:W-:-:S02]  /*15070*/  SHF.R.S32.HI R16, RZ, 0x1f, R16 ;  /* 0x0000001fff107819 */ /* 0x000fc40000011410 */
[----:B------:R-:W-:Y:S02]  /*15080*/  @!P0 LEA R2, P4, R15, R0, 0x1 ;  /* 0x000000000f028211 */ /* 0x000fe400078808ff */
[-C--:B------:R-:W-:Y:S02]  /*15090*/  @!P2 LEA.HI.X R9, R3, R4.reuse, R19, 0x1, P6 ;  /* 0x000000040309a211 */ /* 0x080fe400030f0c13 */
[-C--:B------:R-:W-:Y:S02]  /*150a0*/  @!P1 LEA.HI.X R7, R17, R4.reuse, R18, 0x1, P5 ;  /* 0x0000000411079211 */ /* 0x080fe400028f0c12 */
[----:B------:R-:W-:Y:S01]  /*150b0*/  @!P0 LEA.HI.X R3, R15, R4, R16, 0x1, P4 ;  /* 0x000000040f038211 */ /* 0x000fe200020f0c10 */
[----:B------:R1:W-:Y:S04]  /*150c0*/  @!P2 ST.E.128 [R8.64], RZ ;  /* 0x000000ff0800a985 */ /* 0x0003e8000c101d06 */
[----:B------:R1:W-:Y:S04]  /*150d0*/  @!P1 ST.E.128 [R6.64], RZ ;  /* 0x000000ff06009985 */ /* 0x0003e8000c101d06 */
[----:B------:R1:W-:Y:S02]  /*150e0*/  @!P0 ST.E.128 [R2.64], RZ ;  /* 0x000000ff02008985 */ /* 0x0003e4000c101d06 */
.L_x_1518:
[----:B------:R-:W-:Y:S05]  /*150f0*/  BSYNC B0 ;  /* 0x0000000000007941 */ /* 0x000fea0003800000 */
.L_x_1517:
[----:B------:R-:W-:Y:S05]  /*15100*/  BRA.DIV ~URZ, `(.L_x_1519) ;  /* 0x000034527f007947 */ /* 0x000fea000b800000 */
[----:B------:R1:W2:Y:S02]  /*15110*/  SHFL.IDX PT, R4, R5, 0x2, 0x181f ;  /* 0x00581f0005047f89 */ /* 0x0002a400000e0000 */
.L_x_1553:
[----:B------:R-:W-:Y:S05]  /*15120*/  BRA.DIV ~URZ, `(.L_x_1520) ;  /* 0x000034b27f007947 */ /* 0x000fea000b800000 */
[----:B----4-:R4:W1:Y:S02]  /*15130*/  SHFL.IDX PT, R0, R13, 0x2, 0x181f ;  /* 0x00581f000d007f89 */ /* 0x01086400000e0000 */
.L_x_1554:
        /* <DEDUP_REMOVED lines=12> */
[C---:B------:R-:W-:Y:S02]  /*15200*/  @!P3 LEA R10, P4, R245.reuse, R0, 0x1 ;  /* 0x00000000f50ab211 */ /* 0x040fe400078808ff */
[C---:B------:R-:W-:Y:S02]  /*15210*/  IADD3 R19, R245.reuse, 0x40, RZ ;  /* 0x00000040f5137810 */ /* 0x040fe40007ffe0ff */
[C---:B------:R-:W-:Y:S02]  /*15220*/  IADD3 R18, R245.reuse, 0x80, RZ ;  /* 0x00000080f5127810 */ /* 0x040fe40007ffe0ff */
[----:B------:R-:W-:-:S02]  /*15230*/  IADD3 R16, R245, 0xc0, RZ ;  /* 0x000000c0f5107810 */ /* 0x000fc40007ffe0ff */
[----:B------:R-:W-:Y:S02]  /*15240*/  @!P2 LEA R8, P6, R3, R0, 0x1 ;  /* 0x000000000308a211 */ /* 0x000fe400078c08ff */
[----:B--2---:R-:W-:Y:S02]  /*15250*/  @!P3 LEA.HI.X R11, R245, R4, R6, 0x1, P4 ;  /* 0x00000004f50bb211 */ /* 0x004fe400020f0c06 */
        /* <DEDUP_REMOVED lines=12> */
.L_x_1522:
[----:B------:R-:W-:Y:S05]  /*15320*/  BSYNC B0 ;  /* 0x0000000000007941 */ /* 0x000fea0003800000 */
.L_x_1521:
[----:B------:R-:W-:Y:S05]  /*15330*/  BRA.DIV ~URZ, `(.L_x_1523) ;  /* 0x000033227f007947 */ /* 0x000fea000b800000 */
[----:B--2---:R2:W1:Y:S04]  /*15340*/  SHFL.IDX PT, R4, R5, 0x3, 0x181f ;  /* 0x00781f0005047f89 */ /* 0x00446800000e0000 */
[----:B------:R2:W3:Y:S02]  /*15350*/  SHFL.IDX PT, R0, R13, 0x3, 0x181f ;  /* 0x00781f000d007f89 */ /* 0x0004e400000e0000 */
.L_x_1555:
[----:B-1----:R-:W-:-:S04]  /*15360*/  IADD3 R2, R12, 0x60, RZ ;  /* 0x000000600c027810 */ /* 0x002fc80007ffe0ff */
[----:B------:R-:W-:-:S13]  /*15370*/  ISETP.GE.AND P0, PT, R2, R14, PT ;  /* 0x0000000e0200720c */ /* 0x000fda0003f06270 */
[----:B------:R-:W-:Y:S05]  /*15380*/  @P0 BRA `(.L_x_1509) ;  /* 0x000001a000000947 */ /* 0x000fea0003800000 */
[C---:B------:R-:W-:Y:S02]  /*15390*/  IADD3 R3, R245.reuse, 0x40, RZ ;  /* 0x00000040f5037810 */ /* 0x040fe40007ffe0ff */
[C---:B------:R-:W-:Y:S02]  /*153a0*/  ISETP.GE.AND P3, PT, R245.reuse, c[0x0][0x3c8], PT ;  /* 0x0000f200f5007a0c */ /* 0x040fe40003f66270 */
[C---:B------:R-:W-:Y:S02]  /*153b0*/  IADD3 R15, R245.reuse, 0x80, RZ ;  /* 0x00000080f50f7810 */ /* 0x040fe40007ffe0ff */
[----:B--2---:R-:W-:Y:S02]  /*153c0*/  IADD3 R5, R245, 0xc0, RZ ;  /* 0x000000c0f5057810 */ /* 0x004fe40007ffe0ff */
[----:B------:R-:W-:Y:S02]  /*153d0*/  ISETP.GE.AND P2, PT, R3, c[0x0][0x3c8], PT ;  /* 0x0000f20003007a0c */ /* 0x000fe40003f46270 */
[----:B------:R-:W-:-:S02]  /*153e0*/  ISETP.GE.AND P1, PT, R15, c[0x0][0x3c8], PT ;  /* 0x0000f2000f007a0c */ /* 0x000fc40003f26270 */
[----:B------:R-:W-:Y:S02]  /*153f0*/  ISETP.GE.AND P0, PT, R5, c[0x0][0x3c8], PT ;  /* 0x0000f20005007a0c */ /* 0x000fe40003f06270 */
[----:B------:R-:W-:Y:S02]  /*15400*/  SHF.R.S32.HI R6, RZ, 0x1f, R245 ;  /* 0x0000001fff067819 */ /* 0x000fe400000114f5 */
[C---:B---3--:R-:W-:Y:S02]  /*15410*/  @!P3 LEA R10, P4, R245.reuse, R0, 0x1 ;  /* 0x00000000f50ab211 */ /* 0x048fe400078808ff */
[C---:B------:R-:W-:Y:S02]  /*15420*/  IADD3 R17, R245.reuse, 0x40, RZ ;  /* 0x00000040f5117810 */ /* 0x040fe40007ffe0ff */
[C---:B------:R-:W-:Y:S02]  /*15430*/  IADD3 R16, R245.reuse, 0x80, RZ ;  /* 0x00000080f5107810 */ /* 0x040fe40007ffe0ff */
[----:B----4-:R-:W-:-:S02]  /*15440*/  IADD3 R13, R245, 0xc0, RZ ;  /* 0x000000c0f50d7810 */ /* 0x010fc40007ffe0ff */
        /* <DEDUP_REMOVED lines=14> */
.L_x_1509:
[----:B------:R-:W-:Y:S05]  /*15530*/  BSYNC B1 ;  /* 0x0000000000017941 */ /* 0x000fea0003800000 */
.L_x_1500:
[----:B---3--:R-:W3:Y:S02]  /*15540*/  LDL R0, [R1+0x78] ;  /* 0x0000780001007983 */ /* 0x008ee40000100800 */
        /* <DEDUP_REMOVED lines=8> */
[----:B---3--:R3:W2:Y:S02]  /*155d0*/  SHFL.IDX PT, R0, R81, RZ, 0x1f ;  /* 0x00001fff51007589 */ /* 0x0086a400000e0000 */
.L_x_1556:
[----:B-1----:R-:W1:Y:S01]  /*155e0*/  S2R R2, SR_TID.X ;  /* 0x0000000000027919 */ /* 0x002e620000002100 */
[----:B------:R-:W-:Y:S03]  /*155f0*/  WARPSYNC 0xffffffff ;  /* 0xffffffff00007948 */ /* 0x000fe60003800000 */
[----:B------:R-:W-:Y:S06]  /*15600*/  BAR.SYNC.DEFER_BLOCKING 0x4, 0x100 ;  /* 0x0104000000007b1d */ /* 0x000fec0000010000 */
[----:B--2---:R2:W-:Y:S01]  /*15610*/  STL [R1+0x54], R0 ;  /* 0x0000540001007387 */ /* 0x0045e20000100800 */
[----:B-1----:R-:W-:-:S13]  /*15620*/  LOP3.LUT P0, RZ, R2, 0xff, RZ, 0xc0, !PT ;  /* 0x000000ff02ff7812 */ /* 0x002fda000780c0ff */
[----:B------:R2:W-:Y:S04]  /*15630*/  @!P0 STS [0x28100], R81 ;  /* 0x02810051ff008388 */ /* 0x0005e80000000800 */
[----:B------:R-:W-:Y:S06]  /*15640*/  BAR.ARV 0x5, 0x100 ;  /* 0x0144000000007b1d */ /* 0x000fec0000002000 */
.L_x_1524:
[----:B--23--:R-:W2:Y:S02]  /*15650*/  LDL R0, [R1+0x54] ;  /* 0x0000540001007983 */ /* 0x00cea40000100800 */
[----:B--2---:R-:W-:-:S13]  /*15660*/  ISETP.GE.AND P0, PT, R0, c[0x0][0x538], PT ;  /* 0x00014e0000007a0c */ /* 0x004fda0003f06270 */
[----:B-1--4-:R-:W-:Y:S01]  /*15670*/  @P0 CALL.REL.NOINC `(.L_x_1526) ;  /* 0x0000001000000944 */ /* 0x012fe20003c00000 */
[----:B------:R-:W-:Y:S05]  /*15680*/  BRA `(.L_x_1527) ;  /* 0xfffeb22000007947 */ /* 0x000fea000383ffff */
.L_x_1526:
[----:B------:R-:W-:Y:S05]  /*15690*/  EXIT ;  /* 0x000000000000794d */ /* 0x000fea0003800000 */
.L_x_1458:
[----:B------:R1:W-:Y:S01]  /*156a0*/  STL [R1], RZ ;  /* 0x000000ff01007387 */ /* 0x0003e20000100800 */
[----:B------:R-:W-:Y:S01]  /*156b0*/  IMAD.MOV.U32 R44, RZ, RZ, R5 ;  /* 0x000000ffff2c7224 */ /* 0x000fe200078e0005 */
[----:B------:R-:W-:Y:S02]  /*156c0*/  MOV R3, 0x181f ;  /* 0x0000181f00037802 */ /* 0x000fe40000000f00 */
[----:B------:R-:W-:Y:S02]  /*156d0*/  MOV R2, 0x156f0 ;  /* 0x000156f000027802 */ /* 0x000fe40000000f00 */
[----:B-1---5:R-:W-:Y:S05]  /*156e0*/  CALL.REL.NOINC `($__internal_8_$__cuda_sm70_shflsync_idx_p) ;  /* 0x0000313000007944 */ /* 0x022fea0003c00000 */
[----:B-----5:R-:W-:Y:S01]  /*156f0*/  MOV R4, R44 ;  /* 0x0000002c00047202 */ /* 0x020fe20000000f00 */
[----:B-1----:R-:W-:Y:S05]  /*15700*/  BRA `(.L_x_1528) ;  /* 0xfffebe5000007947 */ /* 0x002fea000383ffff */
.L_x_1459:
[----:B------:R3:W-:Y:S01]  /*15710*/  STL [R1], RZ ;  /* 0x000000ff01007387 */ /* 0x0007e20000100800 */
[----:B------:R-:W-:Y:S01]  /*15720*/  IMAD.MOV.U32 R44, RZ, RZ, R13 ;  /* 0x000000ffff2c7224 */ /* 0x000fe200078e000d */
[----:B------:R-:W-:Y:S02]  /*15730*/  MOV R3, 0x181f ;  /* 0x0000181f00037802 */ /* 0x000fe40000000f00 */
[----:B------:R-:W-:Y:S02]  /*15740*/  MOV R2, 0x15760 ;  /* 0x0001576000027802 */ /* 0x000fe40000000f00 */
[----:B-123-5:R-:W-:Y:S05]  /*15750*/  CALL.REL.NOINC `($__internal_8_$__cuda_sm70_shflsync_idx_p) ;  /* 0x000030c000007944 */ /* 0x02efea0003c00000 */
[----:B-----5:R-:W-:Y:S01]  /*15760*/  MOV R0, R44 ;  /* 0x0000002c00007202 */ /* 0x020fe20000000f00 */
[----:B-1----:R-:W-:Y:S05]  /*15770*/  BRA `(.L_x_1529) ;  /* 0xfffebe0000007947 */ /* 0x002fea000383ffff */
.L_x_1462:
[----:B----4-:R-:W-:Y:S01]  /*15780*/  MOV R0, 0x1 ;  /* 0x0000000100007802 */ /* 0x010fe20000000f00 */
[----:B------:R-:W-:Y:S01]  /*15790*/  IMAD.MOV.U32 R44, RZ, RZ, R5 ;  /* 0x000000ffff2c7224 */ /* 0x000fe200078e0005 */
[----:B-1----:R-:W-:Y:S01]  /*157a0*/  MOV R2, 0x157e0 ;  /* 0x000157e000027802 */ /* 0x002fe20000000f00 */
[----:B------:R-:W-:-:S02]  /*157b0*/  IMAD.MOV.U32 R3, RZ, RZ, 0x181f ;  /* 0x0000181fff037424 */ /* 0x000fc400078e00ff */
[----:B------:R1:W-:Y:S04]  /*157c0*/  STL [R1], R0 ;  /* 0x0000000001007387 */ /* 0x0003e80000100800 */
[----:B-12--5:R-:W-:Y:S05]  /*157d0*/  CALL.REL.NOINC `($__internal_8_$__cuda_sm70_shflsync_idx_p) ;  /* 0x0000304000007944 */ /* 0x026fea0003c00000 */
[----:B-----5:R-:W-:Y:S01]  /*157e0*/  MOV R0, 0x1 ;  /* 0x0000000100007802 */ /* 0x020fe20000000f00 */
[----:B------:R-:W-:Y:S01]  /*157f0*/  IMAD.MOV.U32 R4, RZ, RZ, R44 ;  /* 0x000000ffff047224 */ /* 0x000fe200078e002c */
[----:B------:R-:W-:Y:S01]  /*15800*/  MOV R3, 0x181f ;  /* 0x0000181f00037802 */ /* 0x000fe20000000f00 */
[----:B------:R-:W-:Y:S01]  /*15810*/  IMAD.MOV.U32 R44, RZ, RZ, R13 ;  /* 0x000000ffff2c7224 */ /* 0x000fe200078e000d */
[----:B------:R-:W-:Y:S01]  /*15820*/  MOV R2, 0x15850 ;  /* 0x0001585000027802 */ /* 0x000fe20000000f00 */
[----:B------:R2:W-:Y:S04]  /*15830*/  STL [R1], R0 ;  /* 0x0000000001007387 */ /* 0x0005e80000100800 */
[----:B-12---:R-:W-:Y:S05]  /*15840*/  CALL.REL.NOINC `($__internal_8_$__cuda_sm70_shflsync_idx_p) ;  /* 0x00002fd000007944 */ /* 0x006fea0003c00000 */
[----:B-----5:R-:W-:Y:S01]  /*15850*/  MOV R0, R44 ;  /* 0x0000002c00007202 */ /* 0x020fe20000000f00 */
[----:B-1----:R-:W-:Y:S05]  /*15860*/  BRA `(.L_x_1530) ;  /* 0xfffebf9000007947 */ /* 0x002fea000383ffff */
.L_x_1465:
[----:B----4-:R-:W-:Y:S01]  /*15870*/  MOV R0, 0x2 ;  /* 0x0000000200007802 */ /* 0x010fe20000000f00 */
[----:B------:R-:W-:Y:S01]  /*15880*/  IMAD.MOV.U32 R44, RZ, RZ, R5 ;  /* 0x000000ffff2c7224 */ /* 0x000fe200078e0005 */
[----:B-1----:R-:W-:Y:S01]  /*15890*/  MOV R2, 0x158d0 ;  /* 0x000158d000027802 */ /* 0x002fe20000000f00 */
[----:B------:R-:W-:Y:S02]  /*158a0*/  IMAD.MOV.U32 R3, RZ, RZ, 0x181f ;  /* 0x0000181fff037424 */ /* 0x000fe400078e00ff */
[----:B------:R1:W-:Y:S04]  /*158b0*/  STL [R1], R0 ;  /* 0x0000000001007387 */ /* 0x0003e80000100800 */
[----:B-123-5:R-:W-:Y:S05]  /*158c0*/  CALL.REL.NOINC `($__internal_8_$__cuda_sm70_shflsync_idx_p) ;  /* 0x00002f5000007944 */ /* 0x02efea0003c00000 */
[----:B-----5:R-:W-:Y:S01]  /*158d0*/  MOV R4, R44 ;  /* 0x0000002c00047202 */ /* 0x020fe20000000f00 */
[----:B-1----:R-:W-:Y:S05]  /*158e0*/  BRA `(.L_x_1531) ;  /* 0xfffec11000007947 */ /* 0x002fea000383ffff */
.L_x_1466:
[----:B----4-:R-:W-:Y:S01]  /*158f0*/  MOV R0, 0x2 ;  /* 0x0000000200007802 */ /* 0x010fe20000000f00 */
[----:B------:R-:W-:Y:S01]  /*15900*/  IMAD.MOV.U32 R44, RZ, RZ, R13 ;  /* 0x000000ffff2c7224 */ /* 0x000fe200078e000d */
[----:B-1----:R-:W-:Y:S01]  /*15910*/  MOV R2, 0x15950 ;  /* 0x0001595000027802 */ /* 0x002fe20000000f00 */
[----:B------:R-:W-:-:S02]  /*15920*/  IMAD.MOV.U32 R3, RZ, RZ, 0x181f ;  /* 0x0000181fff037424 */ /* 0x000fc400078e00ff */
[----:B------:R1:W-:Y:S04]  /*15930*/  STL [R1], R0 ;  /* 0x0000000001007387 */ /* 0x0003e80000100800 */
[----:B-123-5:R-:W-:Y:S05]  /*15940*/  CALL.REL.NOINC `($__internal_8_$__cuda_sm70_shflsync_idx_p) ;  /* 0x00002ed000007944 */ /* 0x02efea0003c00000 */
[----:B-----5:R-:W-:Y:S01]  /*15950*/  MOV R0, R44 ;  /* 0x0000002c00007202 */ /* 0x020fe20000000f00 */
[----:B-1----:R-:W-:Y:S05]  /*15960*/  BRA `(.L_x_1532) ;  /* 0xfffec0b000007947 */ /* 0x002fea000383ffff */
.L_x_1469:
[----:B--2---:R-:W-:Y:S01]  /*15970*/  MOV R0, 0x3 ;  /* 0x0000000300007802 */ /* 0x004fe20000000f00 */
[----:B------:R-:W-:Y:S01]  /*15980*/  IMAD.MOV.U32 R44, RZ, RZ, R5 ;  /* 0x000000ffff2c7224 */ /* 0x000fe200078e0005 */
[----:B-1----:R-:W-:Y:S01]  /*15990*/  MOV R2, 0x159d0 ;  /* 0x000159d000027802 */ /* 0x002fe20000000f00 */
[----:B------:R-:W-:Y:S02]  /*159a0*/  IMAD.MOV.U32 R3, RZ, RZ, 0x181f ;  /* 0x0000181fff037424 */ /* 0x000fe400078e00ff */
[----:B------:R1:W-:Y:S04]  /*159b0*/  STL [R1], R0 ;  /* 0x0000000001007387 */ /* 0x0003e80000100800 */
[----:B-1-345:R-:W-:Y:S05]  /*159c0*/  CALL.REL.NOINC `($__internal_8_$__cuda_sm70_shflsync_idx_p) ;  /* 0x00002e5000007944 */ /* 0x03afea0003c00000 */
        /* <DEDUP_REMOVED lines=9> */
.L_x_1472:
[----:B------:R1:W-:Y:S01]  /*15a60*/  STL [R1], RZ ;  /* 0x000000ff01007387 */ /* 0x0003e20000100800 */
[----:B------:R-:W-:Y:S01]  /*15a70*/  IMAD.MOV.U32 R44, RZ, RZ, R22 ;  /* 0x000000ffff2c7224 */ /* 0x000fe200078e0016 */
[----:B------:R-:W-:-:S02]  /*15a80*/  MOV R3, 0x181f ;  /* 0x0000181f00037802 */ /* 0x000fc40000000f00 */
[----:B------:R-:W-:Y:S02]  /*15a90*/  MOV R2, 0x15ab0 ;  /* 0x00015ab000027802 */ /* 0x000fe40000000f00 */
[----:B-1----:R-:W-:Y:S05]  /*15aa0*/  CALL.REL.NOINC `($__internal_8_$__cuda_sm70_shflsync_idx_p) ;  /* 0x00002d7000007944 */ /* 0x002fea0003c00000 */
[----:B-----5:R-:W-:Y:S01]  /*15ab0*/  MOV R4, R44 ;  /* 0x0000002c00047202 */ /* 0x020fe20000000f00 */
[----:B-1----:R-:W-:Y:S05]  /*15ac0*/  BRA `(.L_x_1534) ;  /* 0xfffeec4000007947 */ /* 0x002fea000383ffff */
.L_x_1473:
[----:B------:R3:W-:Y:S01]  /*15ad0*/  STL [R1], RZ ;  /* 0x000000ff01007387 */ /* 0x0007e20000100800 */
[----:B------:R-:W-:Y:S01]  /*15ae0*/  IMAD.MOV.U32 R44, RZ, RZ, R23 ;  /* 0x000000ffff2c7224 */ /* 0x000fe200078e0017 */
[----:B------:R-:W-:Y:S02]  /*15af0*/  MOV R3, 0x181f ;  /* 0x0000181f00037802 */ /* 0x000fe40000000f00 */
[----:B------:R-:W-:Y:S02]  /*15b00*/  MOV R2, 0x15b20 ;  /* 0x00015b2000027802 */ /* 0x000fe40000000f00 */
[----:B-123--:R-:W-:Y:S05]  /*15b10*/  CALL.REL.NOINC `($__internal_8_$__cuda_sm70_shflsync_idx_p) ;  /* 0x00002d0000007944 */ /* 0x00efea0003c00000 */
[C---:B-----5:R-:W-:Y:S02]  /*15b20*/  IADD3 R0, R245.reuse, 0x40, RZ ;  /* 0x00000040f5007810 */ /* 0x060fe40007ffe0ff */
[----:B------:R-:W-:Y:S02]  /*15b30*/  IADD3 R8, P0, R44, R156, RZ ;  /* 0x0000009c2c087210 */ /* 0x000fe40007f1e0ff */
[----:B------:R-:W-:Y:S02]  /*15b40*/  ISETP.GE.AND P2, PT, R0, c[0x0][0x1d4], PT ;  /* 0x0000750000007a0c */ /* 0x000fe40003f46270 */
[----:B------:R-:W-:Y:S01]  /*15b50*/  IADD3 R0, R245, 0xc0, RZ ;  /* 0x000000c0f5007810 */ /* 0x000fe20007ffe0ff */
[----:B------:R-:W-:Y:S01]  /*15b60*/  IMAD.X R9, R4, 0x1, R133, P0 ;  /* 0x0000000104097824 */ /* 0x000fe200000e0685 */
[----:B------:R-:W-:-:S02]  /*15b70*/  IADD3 R10, P1, R44, R155, RZ ;  /* 0x0000009b2c0a7210 */ /* 0x000fc40007f3e0ff */
[----:B------:R-:W-:Y:S01]  /*15b80*/  ISETP.GE.AND P0, PT, R0, c[0x0][0x1d4], PT ;  /* 0x0000750000007a0c */ /* 0x000fe20003f06270 */
[----:B------:R-:W-:Y:S01]  /*15b90*/  IMAD.MOV.U32 R0, RZ, RZ, 0x1 ;  /* 0x00000001ff007424 */ /* 0x000fe200078e00ff */
[C---:B------:R-:W-:Y:S01]  /*15ba0*/  IADD3 R5, R245.reuse, 0x80, RZ ;  /* 0x00000080f5057810 */ /* 0x040fe20007ffe0ff */
[----:B------:R-:W-:Y:S01]  /*15bb0*/  IMAD.X R11, R4, 0x1, R132, P1 ;  /* 0x00000001040b7824 */ /* 0x000fe200008e0684 */
[----:B------:R-:W-:Y:S02]  /*15bc0*/  ISETP.GE.AND P3, PT, R245, c[0x0][0x1d4], PT ;  /* 0x00007500f5007a0c */ /* 0x000fe40003f66270 */
[----:B------:R2:W-:Y:S01]  /*15bd0*/  STL [R1], R0 ;  /* 0x0000000001007387 */ /* 0x0005e20000100800 */
[----:B------:R-:W-:Y:S02]  /*15be0*/  ISETP.GE.AND P1, PT, R5, c[0x0][0x1d4], PT ;  /* 0x0000750005007a0c */ /* 0x000fe40003f26270 */
[C---:B------:R-:W-:Y:S02]  /*15bf0*/  IADD3 R6, P5, R44.reuse, R157, RZ ;  /* 0x0000009d2c067210 */ /* 0x040fe40007fbe0ff */
[----:B------:R-:W-:Y:S01]  /*15c00*/  IADD3 R2, P4, R44, R158, RZ ;  /* 0x0000009e2c027210 */ /* 0x000fe20007f9e0ff */
[----:B------:R-:W-:Y:S01]  /*15c10*/  IMAD.MOV.U32 R44, RZ, RZ, R22 ;  /* 0x000000ffff2c7224 */ /* 0x000fe200078e0016 */
[----:B------:R-:W-:Y:S01]  /*15c20*/  SEL R5, RZ, 0x10, P3 ;  /* 0x00000010ff057807 */ /* 0x000fe20001800000 */
[C---:B------:R-:W-:Y:S01]  /*15c30*/  IMAD.X R7, R4.reuse, 0x1, R134, P5 ;  /* 0x0000000104077824 */ /* 0x040fe200028e0686 */
[----:B------:R-:W-:Y:S01]  /*15c40*/  SEL R14, RZ, 0x10, P2 ;  /* 0x00000010ff0e7807 */ /* 0x000fe20001000000 */
[----:B------:R-:W-:Y:S01]  /*15c50*/  IMAD.X R3, R4, 0x1, R152, P4 ;  /* 0x0000000104037824 */ /* 0x000fe200020e0698 */
[----:B------:R-:W-:Y:S01]  /*15c60*/  @!PT LDS RZ, [RZ] ;  /* 0x00000000fffff984 */ /* 0x000fe20000000800 */
[----:B------:R-:W-:Y:S01]  /*15c70*/  @!PT LDS RZ, [RZ] ;  /* 0x00000000fffff984 */ /* 0x000fe20000000800 */
[----:B------:R-:W-:Y:S01]  /*15c80*/  @!PT LDS RZ, [RZ] ;  /* 0x00000000fffff984 */ /* 0x000fe20000000800 */
[----:B------:R2:W-:Y:S01]  /*15c90*/  LDGSTS.E.BYPASS.LTC128B.128 [R243+0xc100], [R10.64], !P3 ;  /* 0x0c1000000af37fae */ /* 0x0005e2000d901d46 */
[----:B------:R-:W-:-:S02]  /*15ca0*/  SEL R13, RZ, 0x10, P1 ;  /* 0x00000010ff0d7807 */ /* 0x000fc40000800000 */
[----:B------:R-:W-:Y:S01]  /*15cb0*/  SEL R12, RZ, 0x10, P0 ;  /* 0x00000010ff0c7807 */ /* 0x000fe20000000000 */
[----:B------:R2:W-:Y:S04]  /*15cc0*/  LDGSTS.E.BYPASS.LTC128B.128 [R243+0xf100], [R8.64], !P2 ;  /* 0x0f10000008f37fae */ /* 0x0005e8000d101d46 */
[----:B------:R2:W-:Y:S04]  /*15cd0*/  LDGSTS.E.BYPASS.LTC128B.128 [R243+0x12100], [R6.64], !P1 ;  /* 0x1210000006f37fae */ /* 0x0005e8000c901d46 */
[----:B------:R3:W-:Y:S02]  /*15ce0*/  LDGSTS.E.BYPASS.LTC128B.128 [R243+0x15100], [R2.64], !P0 ;  /* 0x1510000002f37fae */ /* 0x0007e4000c101d46 */
[----:B---3--:R-:W-:Y:S01]  /*15cf0*/  IMAD.MOV.U32 R3, RZ, RZ, 0x181f ;  /* 0x0000181fff037424 */ /* 0x008fe200078e00ff */
[----:B------:R-:W-:-:S02]  /*15d00*/  MOV R2, 0x15d20 ;  /* 0x00015d2000027802 */ /* 0x000fc40000000f00 */
[----:B-12---:R-:W-:Y:S05]  /*15d10*/  CALL.REL.NOINC `($__internal_8_$__cuda_sm70_shflsync_idx_p) ;  /* 0x00002b0000007944 */ /* 0x006fea0003c00000 */
[----:B------:R-:W-:Y:S01]  /*15d20*/  MOV R2, 0x1 ;  /* 0x0000000100027802 */ /* 0x000fe20000000f00 */
[----:B-----5:R-:W-:Y:S01]  /*15d30*/  IMAD.MOV.U32 R0, RZ, RZ, R44 ;  /* 0x000000ffff007224 */ /* 0x020fe200078e002c */
[----:B------:R-:W-:Y:S01]  /*15d40*/  MOV R3, 0x181f ;  /* 0x0000181f00037802 */ /* 0x000fe20000000f00 */
[----:B------:R-:W-:-:S02]  /*15d50*/  IMAD.MOV.U32 R44, RZ, RZ, R23 ;  /* 0x000000ffff2c7224 */ /* 0x000fc400078e0017 */
[----:B------:R2:W-:Y:S02]  /*15d60*/  STL [R1], R2 ;  /* 0x0000000201007387 */ /* 0x0005e40000100800 */
[----:B--2---:R-:W-:Y:S02]  /*15d70*/  MOV R2, 0x15d90 ;  /* 0x00015d9000027802 */ /* 0x004fe40000000f00 */
[----:B-1----:R-:W-:Y:S05]  /*15d80*/  CALL.REL.NOINC `($__internal_8_$__cuda_sm70_shflsync_idx_p) ;  /* 0x00002a9000007944 */ /* 0x002fea0003c00000 */
[----:B------:R-:W-:Y:S02]  /*15d90*/  IADD3 R10, -R5, 0x10, RZ ;  /* 0x00000010050a7810 */ /* 0x000fe40007ffe1ff */
[----:B------:R-:W-:Y:S02]  /*15da0*/  IADD3 R2, -R14, 0x10, RZ ;  /* 0x000000100e027810 */ /* 0x000fe40007ffe1ff */
[----:B------:R-:W-:Y:S02]  /*15db0*/  LOP3.LUT R10, R10, 0xf, RZ, 0xc0, !PT ;  /* 0x0000000f0a0a7812 */ /* 0x000fe400078ec0ff */
[----:B------:R-:W-:Y:S02]  /*15dc0*/  IADD3 R6, -R13, 0x10, RZ ;  /* 0x000000100d067810 */ /* 0x000fe40007ffe1ff */
[----:B------:R-:W-:-:S02]  /*15dd0*/  IADD3 R3, -R12, 0x10, RZ ;  /* 0x000000100c037810 */ /* 0x000fc40007ffe1ff */
[----:B------:R-:W-:Y:S02]  /*15de0*/  LOP3.LUT R2, R2, 0xf, RZ, 0xc0, !PT ;  /* 0x0000000f02027812 */ /* 0x000fe400078ec0ff */
[-C--:B------:R-:W-:Y:S02]  /*15df0*/  IADD3 R10, P1, P0, R10, R44.reuse, R155 ;  /* 0x0000002c0a0a7210 */ /* 0x080fe4000783e09b */
[----:B------:R-:W-:Y:S02]  /*15e00*/  LOP3.LUT R6, R6, 0xf, RZ, 0xc0, !PT ;  /* 0x0000000f06067812 */ /* 0x000fe400078ec0ff */
[----:B------:R-:W-:Y:S02]  /*15e10*/  LOP3.LUT R3, R3, 0xf, RZ, 0xc0, !PT ;  /* 0x0000000f03037812 */ /* 0x000fe400078ec0ff */
[----:B------:R-:W-:Y:S02]  /*15e20*/  IADD3 R8, P5, P4, R2, R44, R156 ;  /* 0x0000002c02087210 */ /* 0x000fe40007cbe09c */
[----:B-----5:R-:W-:-:S02]  /*15e30*/  IADD3.X R11, RZ, R0, R132, P1, P0 ;  /* 0x00000000ff0b7210 */ /* 0x020fc40000fe0484 */
[-C--:B------:R-:W-:Y:S02]  /*15e40*/  IADD3 R6, P3, P2, R6, R44.reuse, R157 ;  /* 0x0000002c06067210 */ /* 0x080fe40007a7e09d */
[----:B------:R-:W-:Y:S01]  /*15e50*/  IADD3 R2, P1, P0, R3, R44, R158 ;  /* 0x0000002c03027210 */ /* 0x000fe2000783e09e */
[----:B------:R-:W-:Y:S01]  /*15e60*/  IMAD.MOV.U32 R44, RZ, RZ, R22 ;  /* 0x000000ffff2c7224 */ /* 0x000fe200078e0016 */
[-C--:B------:R-:W-:Y:S02]  /*15e70*/  IADD3.X R9, RZ, R0.reuse, R133, P5, P4 ;  /* 0x00000000ff097210 */ /* 0x080fe40002fe8485 */
[-C--:B------:R-:W-:Y:S02]  /*15e80*/  IADD3.X R7, RZ, R0.reuse, R134, P3, P2 ;  /* 0x00000000ff077210 */ /* 0x080fe40001fe4486 */
[----:B------:R-:W-:Y:S01]  /*15e90*/  IADD3.X R3, RZ, R0, R152, P1, P0 ;  /* 0x00000000ff037210 */ /* 0x000fe20000fe0498 */
[----:B------:R-:W-:Y:S01]  /*15ea0*/  IMAD.MOV.U32 R0, RZ, RZ, 0x2 ;  /* 0x00000002ff007424 */ /* 0x000fe200078e00ff */
[----:B------:R-:W-:-:S02]  /*15eb0*/  ISETP.NE.U32.AND P3, PT, R5, RZ, PT ;  /* 0x000000ff0500720c */ /* 0x000fc40003f65070 */
[----:B------:R-:W-:Y:S02]  /*15ec0*/  ISETP.NE.U32.AND P2, PT, R14, RZ, PT ;  /* 0x000000ff0e00720c */ /* 0x000fe40003f45070 */
[----:B------:R2:W-:Y:S01]  /*15ed0*/  STL [R1], R0 ;  /* 0x0000000001007387 */ /* 0x0005e20000100800 */
[----:B------:R-:W-:Y:S02]  /*15ee0*/  ISETP.NE.U32.AND P1, PT, R13, RZ, PT ;  /* 0x000000ff0d00720c */ /* 0x000fe40003f25070 */
[----:B------:R-:W-:-:S06]  /*15ef0*/  ISETP.NE.U32.AND P0, PT, R12, RZ, PT ;  /* 0x000000ff0c00720c */ /* 0x000fcc0003f05070 */
[----:B------:R-:W-:Y:S01]  /*15f00*/  @!PT LDS RZ, [RZ] ;  /* 0x00000000fffff984 */ /* 0x000fe20000000800 */
[----:B------:R-:W-:Y:S01]  /*15f10*/  @!PT LDS RZ, [RZ] ;  /* 0x00000000fffff984 */ /* 0x000fe20000000800 */
[----:B------:R-:W-:Y:S01]  /*15f20*/  @!PT LDS RZ, [RZ] ;  /* 0x00000000fffff984 */ /* 0x000fe20000000800 */
[----:B------:R2:W-:Y:S04]  /*15f30*/  LDGSTS.E.BYPASS.LTC128B.128.ZFILL [R243+0xd100], [R10.64], P3 ;  /* 0x0d1000000af37fae */ /* 0x0005e80009941d46 */
[----:B------:R2:W-:Y:S04]  /*15f40*/  LDGSTS.E.BYPASS.LTC128B.128.ZFILL [R243+0x10100], [R8.64], P2 ;  /* 0x1010000008f37fae */ /* 0x0005e80009141d46 */
[----:B------:R2:W-:Y:S04]  /*15f50*/  LDGSTS.E.BYPASS.LTC128B.128.ZFILL [R243+0x13100], [R6.64], P1 ;  /* 0x1310000006f37fae */ /* 0x0005e80008941d46 */
[----:B------:R3:W-:Y:S02]  /*15f60*/  LDGSTS.E.BYPASS.LTC128B.128.ZFILL [R243+0x16100], [R2.64], P0 ;  /* 0x1610000002f37fae */ /* 0x0007e40008141d46 */
[----:B---3--:R-:W-:Y:S01]  /*15f70*/  IMAD.MOV.U32 R3, RZ, RZ, 0x181f ;  /* 0x0000181fff037424 */ /* 0x008fe200078e00ff */
[----:B------:R-:W-:-:S02]  /*15f80*/  MOV R2, 0x15fa0 ;  /* 0x00015fa000027802 */ /* 0x000fc40000000f00 */
[----:B-12---:R-:W-:Y:S05]  /*15f90*/  CALL.REL.NOINC `($__internal_8_$__cuda_sm70_shflsync_idx_p) ;  /* 0x0000288000007944 */ /* 0x006fea0003c00000 */
        /* <DEDUP_REMOVED lines=9> */
.L_x_1474:
[----:B------:R1:W-:Y:S01]  /*16030*/  STL [R1], RZ ;  /* 0x000000ff01007387 */ /* 0x0003e20000100800 */
[----:B------:R-:W-:Y:S01]  /*16040*/  IMAD.MOV.U32 R44, RZ, RZ, R4 ;  /* 0x000000ffff2c7224 */ /* 0x000fe200078e0004 */
[----:B------:R-:W-:-:S02]  /*16050*/  MOV R3, 0x1c1f ;  /* 0x00001c1f00037802 */ /* 0x000fc40000000f00 */
[----:B------:R-:W-:Y:S02]  /*16060*/  MOV R2, 0x16080 ;  /* 0x0001608000027802 */ /* 0x000fe40000000f00 */
[----:B-1----:R-:W-:Y:S05]  /*16070*/  CALL.REL.NOINC `($__internal_8_$__cuda_sm70_shflsync_idx_p) ;  /* 0x000027a000007944 */ /* 0x002fea0003c00000 */
[----:B-----5:R-:W-:Y:S01]  /*16080*/  MOV R0, R44 ;  /* 0x0000002c00007202 */ /* 0x020fe20000000f00 */
[----:B-1----:R-:W-:Y:S05]  /*16090*/  BRA `(.L_x_1536) ;  /* 0xfffeeba000007947 */ /* 0x002fea000383ffff */
.L_x_1475:
[----:B------:R-:W-:Y:S01]  /*160a0*/  MOV R0, 0x1 ;  /* 0x0000000100007802 */ /* 0x000fe20000000f00 */
[----:B------:R-:W-:Y:S01]  /*160b0*/  IMAD.MOV.U32 R44, RZ, RZ, R4 ;  /* 0x000000ffff2c7224 */ /* 0x000fe200078e0004 */
[----:B------:R-:W-:Y:S01]  /*160c0*/  MOV R2, 0x16100 ;  /* 0x0001610000027802 */ /* 0x000fe20000000f00 */
[----:B------:R-:W-:Y:S02]  /*160d0*/  IMAD.MOV.U32 R3, RZ, RZ, 0x1c1f ;  /* 0x00001c1fff037424 */ /* 0x000fe400078e00ff */
[----:B------:R2:W-:Y:S04]  /*160e0*/  STL [R1], R0 ;  /* 0x0000000001007387 */ /* 0x0005e80000100800 */
[----:B-12---:R-:W-:Y:S05]  /*160f0*/  CALL.REL.NOINC `($__internal_8_$__cuda_sm70_shflsync_idx_p) ;  /* 0x0000272000007944 */ /* 0x006fea0003c00000 */
        /* <DEDUP_REMOVED lines=89> */
[----:B------:R-:W-:Y:S01]  /*16690*/  ISETP.GT.AND P0, PT, R0, 0x59, PT ;  /* 0x000000590000780c */ /* 0x000fe20003f04270 */
[----:B------:R-:W-:Y:S01]  /*166a0*/  IMAD.MOV.U32 R0, RZ, RZ, 0x2 ;  /* 0x00000002ff007424 */ /* 0x000fe200078e00ff */
[----:B------:R-:W-:Y:S02]  /*166b0*/  FSEL R249, R31, -INF , P1 ;  /* 0xff8000001ff97808 */ /* 0x000fe40000800000 */
[----:B------:R-:W-:-:S02]  /*166c0*/  FMNMX.FTZ R5, R250, R5, !PT ;  /* 0x00000005fa057209 */ /* 0x000fc40007810000 */
[----:B------:R-:W-:Y:S02]  /*166d0*/  FMNMX.FTZ R132, R237, R132, !PT ;  /* 0x00000084ed847209 */ /* 0x000fe40007810000 */
[----:B------:R-:W-:Y:S02]  /*166e0*/  FSEL R248, R30, -INF , P0 ;  /* 0xff8000001ef87808 */ /* 0x000fe40000000000 */
[----:B------:R-:W-:Y:S01]  /*166f0*/  FMNMX.FTZ R5, R249, R5, !PT ;  /* 0x00000005f9057209 */ /* 0x000fe20007810000 */
[----:B------:R-:W-:Y:S01]  /*16700*/  IMAD.MOV.U32 R4, RZ, RZ, R132 ;  /* 0x000000ffff047224 */ /* 0x000fe200078e0084 */
[----:B------:R-:W-:Y:S02]  /*16710*/  MOV R2, 0x16740 ;  /* 0x0001674000027802 */ /* 0x000fe40000000f00 */
[----:B------:R-:W-:Y:S02]  /*16720*/  FMNMX.FTZ R5, R248, R5, !PT ;  /* 0x00000005f8057209 */ /* 0x000fe40007810000 */
[----:B-1----:R-:W-:Y:S05]  /*16730*/  CALL.REL.NOINC `($__internal_7_$__cuda_sm70_shflsync_bfly_p) ;  /* 0x0000208000007944 */ /* 0x002fea0003c00000 */
[----:B------:R-:W-:Y:S01]  /*16740*/  FMNMX.FTZ R132, R132, R0, !PT ;  /* 0x0000000084847209 */ /* 0x000fe20007810000 */
[----:B------:R-:W-:Y:S01]  /*16750*/  IMAD.MOV.U32 R0, RZ, RZ, 0x1 ;  /* 0x00000001ff007424 */ /* 0x000fe200078e00ff */
[----:B------:R-:W-:-:S03]  /*16760*/  MOV R2, 0x16790 ;  /* 0x0001679000027802 */ /* 0x000fc60000000f00 */
[----:B------:R-:W-:Y:S02]  /*16770*/  IMAD.MOV.U32 R4, RZ, RZ, R132 ;  /* 0x000000ffff047224 */ /* 0x000fe400078e0084 */
[----:B------:R-:W-:Y:S05]  /*16780*/  CALL.REL.NOINC `($__internal_7_$__cuda_sm70_shflsync_bfly_p) ;  /* 0x0000203000007944 */ /* 0x000fea0003c00000 */
[----:B------:R-:W-:Y:S01]  /*16790*/  FMNMX.FTZ R132, R132, R0, !PT ;  /* 0x0000000084847209 */ /* 0x000fe20007810000 */
[----:B------:R-:W-:Y:S01]  /*167a0*/  IMAD.MOV.U32 R4, RZ, RZ, R5 ;  /* 0x000000ffff047224 */ /* 0x000fe200078e0005 */
[----:B------:R-:W-:Y:S01]  /*167b0*/  MOV R2, 0x167e0 ;  /* 0x000167e000027802 */ /* 0x000fe20000000f00 */
[----:B------:R-:W-:Y:S02]  /*167c0*/  IMAD.MOV.U32 R0, RZ, RZ, 0x2 ;  /* 0x00000002ff007424 */ /* 0x000fe400078e00ff */
[----:B------:R-:W-:Y:S05]  /*167d0*/  CALL.REL.NOINC `($__internal_7_$__cuda_sm70_shflsync_bfly_p) ;  /* 0x00001fe000007944 */ /* 0x000fea0003c00000 */
[----:B------:R-:W-:Y:S01]  /*167e0*/  FMNMX.FTZ R4, R5, R0, !PT ;  /* 0x0000000005047209 */ /* 0x000fe20007810000 */
[----:B------:R-:W-:Y:S01]  /*167f0*/  IMAD.MOV.U32 R0, RZ, RZ, 0x1 ;  /* 0x00000001ff007424 */ /* 0x000fe200078e00ff */
[----:B------:R-:W-:Y:S02]  /*16800*/  MOV R2, 0x16820 ;  /* 0x0001682000027802 */ /* 0x000fe40000000f00 */
[----:B------:R-:W-:Y:S05]  /*16810*/  CALL.REL.NOINC `($__internal_7_$__cuda_sm70_shflsync_bfly_p) ;  /* 0x00001fa000007944 */ /* 0x000fea0003c00000 */
[----:B------:R-:W-:Y:S01]  /*16820*/  MOV R12, R0 ;  /* 0x00000000000c7202 */ /* 0x000fe20000000f00 */
[----:B------:R-:W-:Y:S05]  /*16830*/  BRA `(.L_x_1537) ;  /* 0xfffeedb000007947 */ /* 0x000fea000383ffff */
.L_x_1479:
[----:B------:R-:W-:Y:S01]  /*16840*/  MOV R3, 0x181f ;  /* 0x0000181f00037802 */ /* 0x000fe20000000f00 */
[----:B------:R2:W-:Y:S01]  /*16850*/  STL [R1], RZ ;  /* 0x000000ff01007387 */ /* 0x0005e20000100800 */
[----:B------:R-:W-:Y:S01]  /*16860*/  MOV R2, 0x16890 ;  /* 0x0001689000027802 */ /* 0x000fe20000000f00 */
[----:B------:R-:W-:Y:S02]  /*16870*/  IMAD.MOV.U32 R44, RZ, RZ, R5 ;  /* 0x000000ffff2c7224 */ /* 0x000fe400078e0005 */
[----:B-12---:R-:W-:Y:S05]  /*16880*/  CALL.REL.NOINC `($__internal_8_$__cuda_sm70_shflsync_idx_p) ;  /* 0x00001f9000007944 */ /* 0x006fea0003c00000 */
[----:B-----5:R-:W-:Y:S01]  /*16890*/  MOV R4, R44 ;  /* 0x0000002c00047202 */ /* 0x020fe20000000f00 */
[----:B-1----:R-:W-:-:S05]  /*168a0*/  BRA `(.L_x_1538) ;  /* 0xffff167000007947 */ /* 0x002fca000383ffff */
.L_x_1480:
[----:B------:R-:W-:Y:S01]  /*168b0*/  MOV R3, 0x181f ;  /* 0x0000181f00037802 */ /* 0x000fe20000000f00 */
[----:B------:R4:W-:Y:S01]  /*168c0*/  STL [R1], RZ ;  /* 0x000000ff01007387 */ /* 0x0009e20000100800 */
[----:B------:R-:W-:Y:S01]  /*168d0*/  MOV R2, 0x16900 ;  /* 0x0001690000027802 */ /* 0x000fe20000000f00 */
[----:B------:R-:W-:Y:S02]  /*168e0*/  IMAD.MOV.U32 R44, RZ, RZ, R6 ;  /* 0x000000ffff2c7224 */ /* 0x000fe400078e0006 */
[----:B-1234-:R-:W-:Y:S05]  /*168f0*/  CALL.REL.NOINC `($__internal_8_$__cuda_sm70_shflsync_idx_p) ;  /* 0x00001f2000007944 */ /* 0x01efea0003c00000 */
[C---:B------:R-:W-:Y:S02]  /*16900*/  ISETP.GE.AND P3, PT, R245.reuse, c[0x0][0x1d4], PT ;  /* 0x00007500f5007a0c */ /* 0x040fe40003f66270 */
[C---:B-----5:R-:W-:Y:S02]  /*16910*/  IADD3 R0, R245.reuse, 0x40, RZ ;  /* 0x00000040f5007810 */ /* 0x060fe40007ffe0ff */
[----:B------:R-:W-:Y:S02]  /*16920*/  IADD3 R20, P0, R44, R28, RZ ;  /* 0x0000001c2c147210 */ /* 0x000fe40007f1e0ff */
[----:B------:R-:W-:Y:S02]  /*16930*/  ISETP.GE.AND P2, PT, R0, c[0x0][0x1d4], PT ;  /* 0x0000750000007a0c */ /* 0x000fe40003f46270 */
[C---:B------:R-:W-:Y:S01]  /*16940*/  IADD3 R0, R245.reuse, 0x80, RZ ;  /* 0x00000080f5007810 */ /* 0x040fe20007ffe0ff */
[----:B------:R-:W-:Y:S01]  /*16950*/  IMAD.X R21, R4, 0x1, R7, P0 ;  /* 0x0000000104157824 */ /* 0x000fe200000e0607 */
[----:B------:R-:W-:Y:S02]  /*16960*/  IADD3 R2, P0, R44, R29, RZ ;  /* 0x0000001d2c027210 */ /* 0x000fe40007f1e0ff */
[----:B------:R-:W-:Y:S02]  /*16970*/  ISETP.GE.AND P1, PT, R0, c[0x0][0x1d4], PT ;  /* 0x0000750000007a0c */ /* 0x000fe40003f26270 */
[----:B------:R-:W-:Y:S01]  /*16980*/  @!PT LDS RZ, [RZ] ;  /* 0x00000000fffff984 */ /* 0x000fe20000000800 */
[----:B------:R-:W-:Y:S01]  /*16990*/  @!PT LDS RZ, [RZ] ;  /* 0x00000000fffff984 */ /* 0x000fe20000000800 */
[----:B------:R-:W-:Y:S01]  /*169a0*/  @!PT LDS RZ, [RZ] ;  /* 0x00000000fffff984 */ /* 0x000fe20000000800 */
[----:B------:R2:W-:Y:S01]  /*169b0*/  LDGSTS.E.BYPASS.LTC128B.128 [R243+0x100], [R20.64], !P3 ;  /* 0x0010000014f37fae */ /* 0x0005e2000d901d46 */
[----:B------:R-:W-:Y:S01]  /*169c0*/  IADD3 R0, R245, 0xc0, RZ ;  /* 0x000000c0f5007810 */ /* 0x000fe20007ffe0ff */
[----:B------:R-:W-:Y:S01]  /*169d0*/  IMAD.X R3, R4, 0x1, R12, P0 ;  /* 0x0000000104037824 */ /* 0x000fe200000e060c */
[----:B------:R-:W-:Y:S02]  /*169e0*/  SEL R15, RZ, 0x10, P3 ;  /* 0x00000010ff0f7807 */ /* 0x000fe40001800000 */
[----:B------:R-:W-:Y:S02]  /*169f0*/  SEL R23, RZ, 0x10, P1 ;  /* 0x00000010ff177807 */ /* 0x000fe40000800000 */
[----:B------:R3:W-:Y:S01]  /*16a00*/  LDGSTS.E.BYPASS.LTC128B.128 [R243+0x3100], [R2.64], !P2 ;  /* 0x0310000002f37fae */ /* 0x0007e2000d101d46 */
[----:B--2---:R-:W-:Y:S02]  /*16a10*/  SEL R20, RZ, 0x10, P2 ;  /* 0x00000010ff147807 */ /* 0x004fe40001000000 */
[----:B---3--:R-:W-:Y:S05]  /*16a20*/  IADD3 R2, P0, R44, R30, RZ ;  /* 0x0000001e2c027210 */ /* 0x008fea0007f1e0ff */
[----:B------:R-:W-:Y:S05]  /*16a30*/  IMAD.X R3, R4, 0x1, R13, P0 ;  /* 0x0000000104037824 */ /* 0x000fea00000e060d */
[----:B------:R2:W-:Y:S02]  /*16a40*/  LDGSTS.E.BYPASS.LTC128B.128 [R243+0x6100], [R2.64], !P1 ;  /* 0x0610000002f37fae */ /* 0x0005e4000c901d46 */
[----:B--2---:R-:W-:Y:S01]  /*16a50*/  IADD3 R2, P0, R44, R31, RZ ;  /* 0x0000001f2c027210 */ /* 0x004fe20007f1e0ff */
[----:B------:R-:W-:Y:S04]  /*16a60*/  IMAD.MOV.U32 R44, RZ, RZ, R5 ;  /* 0x000000ffff2c7224 */ /* 0x000fe800078e0005 */
[----:B------:R-:W-:Y:S01]  /*16a70*/  IMAD.X R3, R4, 0x1, R14, P0 ;  /* 0x0000000104037824 */ /* 0x000fe200000e060e */
[----:B------:R-:W-:Y:S01]  /*16a80*/  ISETP.GE.AND P0, PT, R0, c[0x0][0x1d4], PT ;  /* 0x0000750000007a0c */ /* 0x000fe20003f06270 */
[----:B------:R-:W-:Y:S03]  /*16a90*/  IMAD.MOV.U32 R0, RZ, RZ, 0x1 ;  /* 0x00000001ff007424 */ /* 0x000fe600078e00ff */
[----:B------:R-:W-:Y:S02]  /*16aa0*/  SEL R22, RZ, 0x10, P0 ;  /* 0x00000010ff167807 */ /* 0x000fe40000000000 */
[----:B------:R2:W-:Y:S07]  /*16ab0*/  STL [R1], R0 ;  /* 0x0000000001007387 */ /* 0x0005ee0000100800 */
[----:B------:R3:W-:Y:S02]  /*16ac0*/  LDGSTS.E.BYPASS.LTC128B.128 [R243+0x9100], [R2.64], !P0 ;  /* 0x0910000002f37fae */ /* 0x0007e4000c101d46 */
[----:B---3--:R-:W-:Y:S01]  /*16ad0*/  MOV R2, 0x16b00 ;  /* 0x00016b0000027802 */ /* 0x008fe20000000f00 */
[----:B------:R-:W-:Y:S02]  /*16ae0*/  IMAD.MOV.U32 R3, RZ, RZ, 0x181f ;  /* 0x0000181fff037424 */ /* 0x000fe400078e00ff */
[----:B-12---:R-:W-:Y:S05]  /*16af0*/  CALL.REL.NOINC `($__internal_8_$__cuda_sm70_shflsync_idx_p) ;  /* 0x00001d2000007944 */ /* 0x006fea0003c00000 */
[----:B------:R-:W-:Y:S01]  /*16b00*/  MOV R2, 0x1 ;  /* 0x0000000100027802 */ /* 0x000fe20000000f00 */
[----:B-----5:R-:W-:Y:S01]  /*16b10*/  IMAD.MOV.U32 R0, RZ, RZ, R44 ;  /* 0x000000ffff007224 */ /* 0x020fe200078e002c */
[----:B------:R-:W-:Y:S01]  /*16b20*/  MOV R3, 0x181f ;  /* 0x0000181f00037802 */ /* 0x000fe20000000f00 */
[----:B------:R-:W-:Y:S02]  /*16b30*/  IMAD.MOV.U32 R44, RZ, RZ, R6 ;  /* 0x000000ffff2c7224 */ /* 0x000fe400078e0006 */
[----:B------:R2:W-:Y:S02]  /*16b40*/  STL [R1], R2 ;  /* 0x0000000201007387 */ /* 0x0005e40000100800 */
[----:B--2---:R-:W-:Y:S02]  /*16b50*/  MOV R2, 0x16b70 ;  /* 0x00016b7000027802 */ /* 0x004fe40000000f00 */
[----:B-1----:R-:W-:Y:S05]  /*16b60*/  CALL.REL.NOINC `($__internal_8_$__cuda_sm70_shflsync_idx_p) ;  /* 0x00001cb000007944 */ /* 0x002fea0003c00000 */
[C---:B------:R-:W-:Y:S02]  /*16b70*/  IADD3 R2, -R15.reuse, 0x10, RZ ;  /* 0x000000100f027810 */ /* 0x040fe40007ffe1ff */
[----:B------:R-:W-:Y:S02]  /*16b80*/  ISETP.NE.U32.AND P2, PT, R15, RZ, PT ;  /* 0x000000ff0f00720c */ /* 0x000fe40003f45070 */
[----:B------:R-:W-:Y:S04]  /*16b90*/  LOP3.LUT R2, R2, 0xf, RZ, 0xc0, !PT ;  /* 0x0000000f02027812 */ /* 0x000fe800078ec0ff */
[----:B------:R-:W-:Y:S04]  /*16ba0*/  IADD3 R2, P1, P0, R2, R44, R28 ;  /* 0x0000002c02027210 */ /* 0x000fe8000783e01c */
[----:B-----5:R-:W-:Y:S05]  /*16bb0*/  IADD3.X R3, RZ, R0, R7, P1, P0 ;  /* 0x00000000ff037210 */ /* 0x020fea0000fe0407 */
[----:B------:R-:W-:Y:S01]  /*16bc0*/  @!PT LDS RZ, [RZ] ;  /* 0x00000000fffff984 */ /* 0x000fe20000000800 */
[----:B------:R-:W-:Y:S01]  /*16bd0*/  @!PT LDS RZ, [RZ] ;  /* 0x00000000fffff984 */ /* 0x000fe20000000800 */
[----:B------:R-:W-:Y:S01]  /*16be0*/  @!PT LDS RZ, [RZ] ;  /* 0x00000000fffff984 */ /* 0x000fe20000000800 */
[----:B------:R2:W-:Y:S01]  /*16bf0*/  LDGSTS.E.BYPASS.LTC128B.128.ZFILL [R243+0x1100], [R2.64], P2 ;  /* 0x0110000002f37fae */ /* 0x0005e20009141d46 */
[C---:B------:R-:W-:Y:S02]  /*16c00*/  ISETP.NE.U32.AND P2, PT, R20.reuse, RZ, PT ;  /* 0x000000ff1400720c */ /* 0x040fe40003f45070 */
[----:B--2---:R-:W-:Y:S04]  /*16c10*/  IADD3 R2, -R20, 0x10, RZ ;  /* 0x0000001014027810 */ /* 0x004fe80007ffe1ff */
[----:B------:R-:W-:Y:S04]  /*16c20*/  LOP3.LUT R2, R2, 0xf, RZ, 0xc0, !PT ;  /* 0x0000000f02027812 */ /* 0x000fe800078ec0ff */
[----:B------:R-:W-:Y:S04]  /*16c30*/  IADD3 R2, P1, P0, R2, R44, R29 ;  /* 0x0000002c02027210 */ /* 0x000fe8000783e01d */
[----:B------:R-:W-:Y:S05]  /*16c40*/  IADD3.X R3, RZ, R0, R12, P1, P0 ;  /* 0x00000000ff037210 */ /* 0x000fea0000fe040c */
        /* <DEDUP_REMOVED lines=10> */
[----:B------:R-:W-:Y:S01]  /*16cf0*/  IADD3 R2, P1, P0, R2, R44, R31 ;  /* 0x0000002c02027210 */ /* 0x000fe2000783e01f */
[----:B------:R-:W-:Y:S03]  /*16d00*/  IMAD.MOV.U32 R44, RZ, RZ, R5 ;  /* 0x000000ffff2c7224 */ /* 0x000fe600078e0005 */
[----:B------:R-:W-:Y:S01]  /*16d10*/  IADD3.X R3, RZ, R0, R14, P1, P0 ;  /* 0x00000000ff037210 */ /* 0x000fe20000fe040e */
[----:B------:R-:W-:Y:S04]  /*16d20*/  IMAD.MOV.U32 R0, RZ, RZ, 0x2 ;  /* 0x00000002ff007424 */ /* 0x000fe800078e00ff */
[----:B------:R2:W-:Y:S04]  /*16d30*/  LDGSTS.E.BYPASS.LTC128B.128.ZFILL [R243+0xa100], [R2.64], P2 ;  /* 0x0a10000002f37fae */ /* 0x0005e80009141d46 */
[----:B------:R3:W-:Y:S01]  /*16d40*/  STL [R1], R0 ;  /* 0x0000000001007387 */ /* 0x0007e20000100800 */
[----:B--2---:R-:W-:Y:S01]  /*16d50*/  MOV R2, 0x16d80 ;  /* 0x00016d8000027802 */ /* 0x004fe20000000f00 */
[----:B------:R-:W-:Y:S02]  /*16d60*/  IMAD.MOV.U32 R3, RZ, RZ, 0x181f ;  /* 0x0000181fff037424 */ /* 0x000fe400078e00ff */
[----:B-1-3--:R-:W-:Y:S05]  /*16d70*/  CALL.REL.NOINC `($__internal_8_$__cuda_sm70_shflsync_idx_p) ;  /* 0x00001aa000007944 */ /* 0x00afea0003c00000 */
        /* <DEDUP_REMOVED lines=8> */
[----:B-1----:R-:W-:-:S05]  /*16e00*/  BRA `(.L_x_1539) ;  /* 0xffff13a000007947 */ /* 0x002fca000383ffff */
.L_x_1483:
[----:B------:R-:W-:Y:S01]  /*16e10*/  MOV R3, 0x181f ;  /* 0x0000181f00037802 */ /* 0x000fe20000000f00 */
[----:B------:R2:W-:Y:S01]  /*16e20*/  STL [R1], RZ ;  /* 0x000000ff01007387 */ /* 0x0005e20000100800 */
[----:B------:R-:W-:Y:S01]  /*16e30*/  MOV R2, 0x16e60 ;  /* 0x00016e6000027802 */ /* 0x000fe20000000f00 */
[----:B------:R-:W-:Y:S02]  /*16e40*/  IMAD.MOV.U32 R44, RZ, RZ, R5 ;  /* 0x000000ffff2c7224 */ /* 0x000fe400078e0005 */
[----:B-12---:R-:W-:Y:S05]  /*16e50*/  CALL.REL.NOINC `($__internal_8_$__cuda_sm70_shflsync_idx_p) ;  /* 0x000019c000007944 */ /* 0x006fea0003c00000 */
[----:B-----5:R-:W-:Y:S01]  /*16e60*/  MOV R4, R44 ;  /* 0x0000002c00047202 */ /* 0x020fe20000000f00 */
[----:B-1----:R-:W-:-:S05]  /*16e70*/  BRA `(.L_x_1540) ;  /* 0xffff30f000007947 */ /* 0x002fca000383ffff */
.L_x_1484:
        /* <DEDUP_REMOVED lines=86> */
.L_x_1485:
[----:B------:R-:W-:Y:S01]  /*173e0*/  MOV R3, 0x1c1f ;  /* 0x00001c1f00037802 */ /* 0x000fe20000000f00 */
[----:B------:R2:W-:Y:S01]  /*173f0*/  STL [R1], RZ ;  /* 0x000000ff01007387 */ /* 0x0005e20000100800 */
[----:B------:R-:W-:Y:S01]  /*17400*/  MOV R2, 0x17430 ;  /* 0x0001743000027802 */ /* 0x000fe20000000f00 */
[----:B------:R-:W-:Y:S02]  /*17410*/  IMAD.MOV.U32 R44, RZ, RZ, R4 ;  /* 0x000000ffff2c7224 */ /* 0x000fe400078e0004 */
[----:B-12---:R-:W-:Y:S05]  /*17420*/  CALL.REL.NOINC `($__internal_8_$__cuda_sm70_shflsync_idx_p) ;  /* 0x000013f000007944 */ /* 0x006fea0003c00000 */
[----:B-----5:R-:W-:Y:S01]  /*17430*/  MOV R0, R44 ;  /* 0x0000002c00007202 */ /* 0x020fe20000000f00 */
[----:B-1----:R-:W-:-:S05]  /*17440*/  BRA `(.L_x_1542) ;  /* 0xffff308000007947 */ /* 0x002fca000383ffff */
.L_x_1486:
[----:B------:R-:W-:Y:S01]  /*17450*/  MOV R0, 0x1 ;  /* 0x0000000100007802 */ /* 0x000fe20000000f00 */
[----:B------:R-:W-:Y:S01]  /*17460*/  IMAD.MOV.U32 R44, RZ, RZ, R4 ;  /* 0x000000ffff2c7224 */ /* 0x000fe200078e0004 */
[----:B------:R-:W-:Y:S01]  /*17470*/  MOV R2, 0x174b0 ;  /* 0x000174b000027802 */ /* 0x000fe20000000f00 */
[----:B------:R-:W-:Y:S02]  /*17480*/  IMAD.MOV.U32 R3, RZ, RZ, 0x1c1f ;  /* 0x00001c1fff037424 */ /* 0x000fe400078e00ff */
[----:B------:R1:W-:Y:S04]  /*17490*/  STL [R1], R0 ;  /* 0x0000000001007387 */ /* 0x0003e80000100800 */
[----:B-12---:R-:W-:Y:S05]  /*174a0*/  CALL.REL.NOINC `($__internal_8_$__cuda_sm70_shflsync_idx_p) ;  /* 0x0000137000007944 */ /* 0x006fea0003c00000 */
[----:B-----5:R-:W-:Y:S01]  /*174b0*/  FMNMX.FTZ R0, R6, R133, !PT ;  /* 0x0000008506007209 */ /* 0x020fe20007810000 */
[----:B------:R-:W-:Y:S03]  /*174c0*/  IMAD.IADD R44, R5, 0x1, R44 ;  /* 0x00000001052c7824 */ /* 0x000fe600078e022c */
        /* <DEDUP_REMOVED lines=82> */
[----:B------:R-:W-:Y:S02]  /*179f0*/  ISETP.GT.AND P1, PT, R44, 0x58, PT ;  /* 0x000000582c00780c */ /* 0x000fe40003f24270 */
[----:B------:R-:W-:Y:S01]  /*17a00*/  FMNMX.FTZ R4, R213, R0, !PT ;  /* 0x00000000d5047209 */ /* 0x000fe20007810000 */
[----:B------:R-:W-:Y:S01]  /*17a10*/  IMAD.MOV.U32 R0, RZ, RZ, 0x2 ;  /* 0x00000002ff007424 */ /* 0x000fe200078e00ff */
[----:B------:R-:W-:Y:S02]  /*17a20*/  FSEL R235, R47, -INF , P2 ;  /* 0xff8000002feb7808 */ /* 0x000fe40001000000 */
[----:B------:R-:W-:Y:S02]  /*17a30*/  FMNMX.FTZ R13, R236, R13, !PT ;  /* 0x0000000dec0d7209 */ /* 0x000fe40007810000 */
[----:B------:R-:W-:Y:S02]  /*17a40*/  ISETP.GT.AND P0, PT, R44, 0x59, PT ;  /* 0x000000592c00780c */ /* 0x000fe40003f04270 */
[----:B------:R-:W-:Y:S02]  /*17a50*/  FMNMX.FTZ R4, R212, R4, !PT ;  /* 0x00000004d4047209 */ /* 0x000fe40007810000 */
[----:B------:R-:W-:Y:S02]  /*17a60*/  FSEL R227, R50, -INF , P1 ;  /* 0xff80000032e37808 */ /* 0x000fe40000800000 */
[----:B------:R-:W-:Y:S02]  /*17a70*/  FMNMX.FTZ R13, R235, R13, !PT ;  /* 0x0000000deb0d7209 */ /* 0x000fe40007810000 */
[----:B------:R-:W-:Y:S02]  /*17a80*/  FMNMX.FTZ R4, R211, R4, !PT ;  /* 0x00000004d3047209 */ /* 0x000fe40007810000 */
[----:B------:R-:W-:Y:S02]  /*17a90*/  FSEL R226, R51, -INF , P0 ;  /* 0xff80000033e27808 */ /* 0x000fe40000000000 */
[----:B------:R-:W-:Y:S02]  /*17aa0*/  FMNMX.FTZ R13, R227, R13, !PT ;  /* 0x0000000de30d7209 */ /* 0x000fe40007810000 */
[----:B------:R-:W-:Y:S02]  /*17ab0*/  FMNMX.FTZ R4, R210, R4, !PT ;  /* 0x00000004d2047209 */ /* 0x000fe40007810000 */
[----:B------:R-:W-:Y:S02]  /*17ac0*/  FMNMX.FTZ R13, R226, R13, !PT ;  /* 0x0000000de20d7209 */ /* 0x000fe40007810000 */
[----:B------:R-:W-:Y:S02]  /*17ad0*/  MOV R2, 0x17af0 ;  /* 0x00017af000027802 */ /* 0x000fe40000000f00 */
[----:B-1----:R-:W-:Y:S05]  /*17ae0*/  CALL.REL.NOINC `($__internal_7_$__cuda_sm70_shflsync_bfly_p) ;  /* 0x00000cd000007944 */ /* 0x002fea0003c00000 */
[----:B------:R-:W-:Y:S01]  /*17af0*/  FMNMX.FTZ R4, R4, R0, !PT ;  /* 0x0000000004047209 */ /* 0x000fe20007810000 */
[----:B------:R-:W-:Y:S01]  /*17b00*/  IMAD.MOV.U32 R0, RZ, RZ, 0x1 ;  /* 0x00000001ff007424 */ /* 0x000fe200078e00ff */
[----:B------:R-:W-:Y:S02]  /*17b10*/  MOV R2, 0x17b30 ;  /* 0x00017b3000027802 */ /* 0x000fe40000000f00 */
        /* <DEDUP_REMOVED lines=10> */
[----:B------:R-:W-:-:S05]  /*17bc0*/  BRA `(.L_x_1543) ;  /* 0xffff32b000007947 */ /* 0x000fca000383ffff */
.L_x_1489:
[----:B-1--4-:R-:W-:Y:S01]  /*17bd0*/  MOV R3, 0x181f ;  /* 0x0000181f00037802 */ /* 0x012fe20000000f00 */
[----:B------:R1:W-:Y:S01]  /*17be0*/  STL [R1], RZ ;  /* 0x000000ff01007387 */ /* 0x0003e20000100800 */
[----:B------:R-:W-:Y:S01]  /*17bf0*/  MOV R2, 0x17c20 ;  /* 0x00017c2000027802 */ /* 0x000fe20000000f00 */
[----:B------:R-:W-:Y:S02]  /*17c00*/  IMAD.MOV.U32 R44, RZ, RZ, R12 ;  /* 0x000000ffff2c7224 */ /* 0x000fe400078e000c */
[----:B-1----:R-:W-:Y:S05]  /*17c10*/  CALL.REL.NOINC `($__internal_8_$__cuda_sm70_shflsync_idx_p) ;  /* 0x00000c0000007944 */ /* 0x002fea0003c00000 */
[----:B------:R-:W-:Y:S01]  /*17c20*/  MOV R2, R44 ;  /* 0x0000002c00027202 */ /* 0x000fe20000000f00 */
[----:B-1---5:R-:W-:-:S05]  /*17c30*/  BRA `(.L_x_1544) ;  /* 0xffff5d4000007947 */ /* 0x022fca000383ffff */
.L_x_1492:
[----:B------:R-:W-:Y:S01]  /*17c40*/  MOV R3, 0x181f ;  /* 0x0000181f00037802 */ /* 0x000fe20000000f00 */
[----:B------:R2:W-:Y:S01]  /*17c50*/  STL [R1], RZ ;  /* 0x000000ff01007387 */ /* 0x0005e20000100800 */
[----:B------:R-:W-:Y:S01]  /*17c60*/  MOV R2, 0x17c90 ;  /* 0x00017c9000027802 */ /* 0x000fe20000000f00 */
[----:B------:R-:W-:Y:S02]  /*17c70*/  IMAD.MOV.U32 R44, RZ, RZ, R5 ;  /* 0x000000ffff2c7224 */ /* 0x000fe400078e0005 */
[----:B-12---:R-:W-:Y:S05]  /*17c80*/  CALL.REL.NOINC `($__internal_8_$__cuda_sm70_shflsync_idx_p) ;  /* 0x00000b9000007944 */ /* 0x006fea0003c00000 */
[----:B-----5:R-:W-:Y:S01]  /*17c90*/  MOV R4, R44 ;  /* 0x0000002c00047202 */ /* 0x020fe20000000f00 */
[----:B-1----:R-:W-:-:S05]  /*17ca0*/  BRA `(.L_x_1545) ;  /* 0xffff7cb000007947 */ /* 0x002fca000383ffff */
.L_x_1493:
[----:B------:R-:W-:Y:S01]  /*17cb0*/  MOV R3, 0x181f ;  /* 0x0000181f00037802 */ /* 0x000fe20000000f00 */
[----:B------:R4:W-:Y:S01]  /*17cc0*/  STL [R1], RZ ;  /* 0x000000ff01007387 */ /* 0x0009e20000100800 */
[----:B------:R-:W-:Y:S01]  /*17cd0*/  MOV R2, 0x17d00 ;  /* 0x00017d0000027802 */ /* 0x000fe20000000f00 */
[----:B------:R-:W-:Y:S02]  /*17ce0*/  IMAD.MOV.U32 R44, RZ, RZ, R6 ;  /* 0x000000ffff2c7224 */ /* 0x000fe400078e0006 */
[----:B-1234-:R-:W-:Y:S05]  /*17cf0*/  CALL.REL.NOINC `($__internal_8_$__cuda_sm70_shflsync_idx_p) ;  /* 0x00000b2000007944 */ /* 0x01efea0003c00000 */
[----:B------:R-:W-:Y:S01]  /*17d00*/  IADD3 R2, -R244, 0x10, RZ ;  /* 0x00000010f4027810 */ /* 0x000fe20007ffe1ff */
[----:B-----5:R-:W-:Y:S03]  /*17d10*/  IMAD.MOV.U32 R0, RZ, RZ, 0x1 ;  /* 0x00000001ff007424 */ /* 0x020fe600078e00ff */
[----:B------:R-:W-:Y:S02]  /*17d20*/  LOP3.LUT R2, R2, 0xf, RZ, 0xc0, !PT ;  /* 0x0000000f02027812 */ /* 0x000fe400078ec0ff */
[----:B------:R2:W-:Y:S02]  /*17d30*/  STL [R1], R0 ;  /* 0x0000000001007387 */ /* 0x0005e40000100800 */
[----:B------:R-:W-:Y:S04]  /*17d40*/  IADD3 R2, P1, P0, R2, R44, R11 ;  /* 0x0000002c02027210 */ /* 0x000fe8000783e00b */
[----:B------:R-:W-:Y:S02]  /*17d50*/  IADD3.X R3, RZ, R4, R7, P1, P0 ;  /* 0x00000004ff037210 */ /* 0x000fe40000fe0407 */
[----:B------:R-:W-:Y:S11]  /*17d60*/  ISETP.NE.U32.AND P0, PT, R244, RZ, PT ;  /* 0x000000fff400720c */ /* 0x000ff60003f05070 */
[----:B------:R-:W-:Y:S02]  /*17d70*/  @!UPT UIADD3 URZ, URZ, URZ, URZ ;  /* 0x0000003f3f3ff290 */ /* 0x000fe4000fffe03f */
[----:B------:R-:W-:Y:S01]  /*17d80*/  @!PT LDS RZ, [RZ] ;  /* 0x00000000fffff984 */ /* 0x000fe20000000800 */
[----:B------:R-:W-:Y:S01]  /*17d90*/  @!PT LDS RZ, [RZ] ;  /* 0x00000000fffff984 */ /* 0x000fe20000000800 */
[----:B------:R-:W-:Y:S01]  /*17da0*/  @!PT LDS RZ, [RZ] ;  /* 0x00000000fffff984 */ /* 0x000fe20000000800 */
[----:B------:R3:W-:Y:S02]  /*17db0*/  LDGSTS.E.BYPASS.LTC128B.128.ZFILL [R243+0xc100], [R2.64], P0 ;  /* 0x0c10000002f37fae */ /* 0x0007e40008141d46 */
[----:B---3--:R-:W-:Y:S05]  /*17dc0*/  IADD3 R2, P0, R44, R16, RZ ;  /* 0x000000102c027210 */ /* 0x008fea0007f1e0ff */
[----:B------:R-:W-:Y:S01]  /*17dd0*/  IMAD.X R3, R4, 0x1, R8, P0 ;  /* 0x0000000104037824 */ /* 0x000fe200000e0608 */
[----:B------:R-:W-:Y:S04]  /*17de0*/  IADD3 R12, P0, R44, R17, RZ ;  /* 0x000000112c0c7210 */ /* 0x000fe80007f1e0ff */
[----:B------:R3:W-:Y:S01]  /*17df0*/  LDGSTS.E.BYPASS.LTC128B.128 [R243+0xf100], [R2.64], !P5 ;  /* 0x0f10000002f37fae */ /* 0x0007e2000e901d46 */
[----:B------:R-:W-:Y:S05]  /*17e00*/  IMAD.X R13, R4, 0x1, R9, P0 ;  /* 0x00000001040d7824 */ /* 0x000fea00000e0609 */
[----:B------:R2:W-:Y:S01]  /*17e10*/  LDGSTS.E.BYPASS.LTC128B.128 [R243+0x12100], [R12.64], !P4 ;  /* 0x121000000cf37fae */ /* 0x0005e2000e101d46 */
[----:B---3--:R-:W-:Y:S01]  /*17e20*/  IADD3 R2, P0, R44, R18, RZ ;  /* 0x000000122c027210 */ /* 0x008fe20007f1e0ff */
[----:B------:R-:W-:Y:S04]  /*17e30*/  IMAD.MOV.U32 R44, RZ, RZ, R5 ;  /* 0x000000ffff2c7224 */ /* 0x000fe800078e0005 */
[----:B------:R-:W-:Y:S05]  /*17e40*/  IMAD.X R3, R4, 0x1, R10, P0 ;  /* 0x0000000104037824 */ /* 0x000fea00000e060a */
        /* <DEDUP_REMOVED lines=11> */
[----:B------:R-:W-:Y:S04]  /*17f00*/  IADD3 R2, -R244, 0x10, RZ ;  /* 0x00000010f4027810 */ /* 0x000fe80007ffe1ff */
[----:B------:R-:W-:Y:S04]  /*17f10*/  LOP3.LUT R2, R2, 0xf, RZ, 0xc0, !PT ;  /* 0x0000000f02027812 */ /* 0x000fe800078ec0ff */
[----:B------:R-:W-:Y:S04]  /*17f20*/  IADD3 R2, P1, P0, R2, R44, R11 ;  /* 0x0000002c02027210 */ /* 0x000fe8000783e00b */
[----:B-----5:R-:W-:Y:S02]  /*17f30*/  IADD3.X R3, RZ, R0, R7, P1, P0 ;  /* 0x00000000ff037210 */ /* 0x020fe40000fe0407 */
[----:B------:R-:W-:Y:S11]  /*17f40*/  ISETP.NE.U32.AND P0, PT, R244, RZ, PT ;  /* 0x000000fff400720c */ /* 0x000ff60003f05070 */
[----:B------:R-:W-:Y:S02]  /*17f50*/  @!UPT UIADD3 URZ, URZ, URZ, URZ ;  /* 0x0000003f3f3ff290 */ /* 0x000fe4000fffe03f */
[----:B------:R-:W-:Y:S01]  /*17f60*/  @!PT LDS RZ, [RZ] ;  /* 0x00000000fffff984 */ /* 0x000fe20000000800 */
[----:B------:R-:W-:Y:S01]  /*17f70*/  @!PT LDS RZ, [RZ] ;  /* 0x00000000fffff984 */ /* 0x000fe20000000800 */
[----:B------:R-:W-:Y:S01]  /*17f80*/  @!PT LDS RZ, [RZ] ;  /* 0x00000000fffff984 */ /* 0x000fe20000000800 */
[----:B------:R2:W-:Y:S02]  /*17f90*/  LDGSTS.E.BYPASS.LTC128B.128.ZFILL [R243+0xd100], [R2.64], P0 ;  /* 0x0d10000002f37fae */ /* 0x0005e40008141d46 */
[----:B--2---:R-:W-:Y:S05]  /*17fa0*/  IADD3 R2, P0, R44, R16, RZ ;  /* 0x000000102c027210 */ /* 0x004fea0007f1e0ff */
[----:B------:R-:W-:Y:S01]  /*17fb0*/  IMAD.X R3, R0, 0x1, R8, P0 ;  /* 0x0000000100037824 */ /* 0x000fe200000e0608 */
[----:B------:R-:W-:Y:S04]  /*17fc0*/  IADD3 R12, P0, R44, R17, RZ ;  /* 0x000000112c0c7210 */ /* 0x000fe80007f1e0ff */
[----:B------:R2:W-:Y:S01]  /*17fd0*/  LDGSTS.E.BYPASS.LTC128B.128 [R243+0x10100], [R2.64], !P5 ;  /* 0x1010000002f37fae */ /* 0x0005e2000e901d46 */
[----:B------:R-:W-:Y:S05]  /*17fe0*/  IMAD.X R13, R0, 0x1, R9, P0 ;  /* 0x00000001000d7824 */ /* 0x000fea00000e0609 */
[----:B------:R3:W-:Y:S01]  /*17ff0*/  LDGSTS.E.BYPASS.LTC128B.128 [R243+0x13100], [R12.64], !P4 ;  /* 0x131000000cf37fae */ /* 0x0007e2000e101d46 */
[----:B--2---:R-:W-:Y:S01]  /*18000*/  IADD3 R2, P0, R44, R18, RZ ;  /* 0x000000122c027210 */ /* 0x004fe20007f1e0ff */
[----:B------:R-:W-:Y:S04]  /*18010*/  IMAD.MOV.U32 R44, RZ, RZ, R5 ;  /* 0x000000ffff2c7224 */ /* 0x000fe800078e0005 */
[----:B------:R-:W-:Y:S02]  /*18020*/  IMAD.X R3, R0, 0x1, R10, P0 ;  /* 0x0000000100037824 */ /* 0x000fe400000e060a */
[----:B------:R-:W-:Y:S03]  /*18030*/  IMAD.MOV.U32 R0, RZ, RZ, 0x2 ;  /* 0x00000002ff007424 */ /* 0x000fe600078e00ff */
[----:B------:R2:W-:Y:S04]  /*18040*/  LDGSTS.E.BYPASS.LTC128B.128 [R243+0x16100], [R2.64], !P3 ;  /* 0x1610000002f37fae */ /* 0x0005e8000d901d46 */
        /* <DEDUP_REMOVED lines=13> */
.L_x_1494:
[----:B------:R-:W-:Y:S02]  /*18120*/  MOV R0, 0x2 ;  /* 0x0000000200007802 */ /* 0x000fe40000000f00 */
[----:B------:R-:W-:Y:S02]  /*18130*/  MOV R2, 0x18150 ;  /* 0x0001815000027802 */ /* 0x000fe40000000f00 */
[----:B----4-:R-:W-:Y:S05]  /*18140*/  CALL.REL.NOINC `($__internal_7_$__cuda_sm70_shflsync_bfly_p) ;  /* 0x0000067000007944 */ /* 0x010fea0003c00000 */
        /* <DEDUP_REMOVED lines=14> */
.L_x_1496:
[----:B------:R1:W5:Y:S01]  /*18230*/  LDL R4, [R1+0x8] ;  /* 0x0000080001047983 */ /* 0x0003620000100800 */
[----:B------:R-:W-:-:S02]  /*18240*/  MOV R0, 0x2 ;  /* 0x0000000200007802 */ /* 0x000fc40000000f00 */
[----:B------:R-:W-:Y:S02]  /*18250*/  MOV R2, 0x18270 ;  /* 0x0001827000027802 */ /* 0x000fe40000000f00 */
[----:B-1---5:R-:W-:Y:S05]  /*18260*/  CALL.REL.NOINC `($__internal_7_$__cuda_sm70_shflsync_bfly_p) ;  /* 0x0000055000007944 */ /* 0x022fea0003c00000 */
[----:B------:R-:W-:Y:S01]  /*18270*/  MOV R5, R0 ;  /* 0x0000000000057202 */ /* 0x000fe20000000f00 */
[----:B------:R-:W-:Y:S05]  /*18280*/  BRA `(.L_x_1548) ;  /* 0xffffa40000007947 */ /* 0x000fea000383ffff */
.L_x_1497:
[----:B------:R-:W-:Y:S01]  /*18290*/  IMAD.MOV.U32 R4, RZ, RZ, R5 ;  /* 0x000000ffff047224 */ /* 0x000fe200078e0005 */
[----:B------:R-:W-:Y:S02]  /*182a0*/  MOV R0, 0x1 ;  /* 0x0000000100007802 */ /* 0x000fe40000000f00 */
[----:B------:R-:W-:Y:S02]  /*182b0*/  MOV R2, 0x182d0 ;  /* 0x000182d000027802 */ /* 0x000fe40000000f00 */
[----:B------:R-:W-:Y:S05]  /*182c0*/  CALL.REL.NOINC `($__internal_7_$__cuda_sm70_shflsync_bfly_p) ;  /* 0x000004f000007944 */ /* 0x000fea0003c00000 */
[----:B------:R1:W5:Y:S01]  /*182d0*/  LDL R4, [R1+0xc] ;  /* 0x00000c0001047983 */ /* 0x0003620000100800 */
[----:B------:R-:W-:Y:S01]  /*182e0*/  FADD.FTZ R5, R5, R0 ;  /* 0x0000000005057221 */ /* 0x000fe20000010000 */
[----:B------:R-:W-:Y:S02]  /*182f0*/  MOV R0, 0x2 ;  /* 0x0000000200007802 */ /* 0x000fe40000000f00 */
[----:B------:R-:W-:Y:S02]  /*18300*/  MOV R2, 0x18320 ;  /* 0x0001832000027802 */ /* 0x000fe40000000f00 */
[----:B-1---5:R-:W-:Y:S05]  /*18310*/  CALL.REL.NOINC `($__internal_7_$__cuda_sm70_shflsync_bfly_p) ;  /* 0x000004a000007944 */ /* 0x022fea0003c00000 */
[----:B------:R-:W2:Y:S02]  /*18320*/  LDL.LU R2, [R1+0xc] ;  /* 0x00000c0001027983 */ /* 0x000ea40000300800 */
[----:B--2---:R-:W-:Y:S01]  /*18330*/  FADD.FTZ R4, R2, R0 ;  /* 0x0000000002047221 */ /* 0x004fe20000010000 */
[----:B------:R-:W-:-:S02]  /*18340*/  MOV R0, 0x1 ;  /* 0x0000000100007802 */ /* 0x000fc40000000f00 */
[----:B------:R-:W-:Y:S02]  /*18350*/  MOV R2, 0x18370 ;  /* 0x0001837000027802 */ /* 0x000fe40000000f00 */
[----:B------:R-:W-:Y:S05]  /*18360*/  CALL.REL.NOINC `($__internal_7_$__cuda_sm70_shflsync_bfly_p) ;  /* 0x0000045000007944 */ /* 0x000fea0003c00000 */
[----:B------:R-:W-:Y:S01]  /*18370*/  MOV R3, R0 ;  /* 0x0000000000037202 */ /* 0x000fe20000000f00 */
[----:B------:R-:W-:Y:S05]  /*18380*/  BRA `(.L_x_1549) ;  /* 0xffffa39000007947 */ /* 0x000fea000383ffff */
.L_x_1512:
[----:B------:R1:W-:Y:S01]  /*18390*/  STL [R1], RZ ;  /* 0x000000ff01007387 */ /* 0x0003e20000100800 */
[----:B------:R-:W-:Y:S01]  /*183a0*/  IMAD.MOV.U32 R44, RZ, RZ, R5 ;  /* 0x000000ffff2c7224 */ /* 0x000fe200078e0005 */
[----:B------:R-:W-:Y:S02]  /*183b0*/  MOV R3, 0x181f ;  /* 0x0000181f00037802 */ /* 0x000fe40000000f00 */
[----:B------:R-:W-:Y:S02]  /*183c0*/  MOV R2, 0x183e0 ;  /* 0x000183e000027802 */ /* 0x000fe40000000f00 */
[----:B-1----:R-:W-:Y:S05]  /*183d0*/  CALL.REL.NOINC `($__internal_8_$__cuda_sm70_shflsync_idx_p) ;  /* 0x0000044000007944 */ /* 0x002fea0003c00000 */
[----:B-----5:R-:W-:Y:S01]  /*183e0*/  MOV R4, R44 ;  /* 0x0000002c00047202 */ /* 0x020fe20000000f00 */
[----:B-1----:R-:W-:Y:S05]  /*183f0*/  BRA `(.L_x_1550) ;  /* 0xffffc86000007947 */ /* 0x002fea000383ffff */
.L_x_1513:
[----:B------:R3:W-:Y:S01]  /*18400*/  STL [R1], RZ ;  /* 0x000000ff01007387 */ /* 0x0007e20000100800 */
[----:B------:R-:W-:Y:S01]  /*18410*/  IMAD.MOV.U32 R44, RZ, RZ, R13 ;  /* 0x000000ffff2c7224 */ /* 0x000fe200078e000d */
[----:B------:R-:W-:Y:S02]  /*18420*/  MOV R3, 0x181f ;  /* 0x0000181f00037802 */ /* 0x000fe40000000f00 */
[----:B------:R-:W-:-:S02]  /*18430*/  MOV R2, 0x18450 ;  /* 0x0001845000027802 */ /* 0x000fc40000000f00 */
[----:B-123--:R-:W-:Y:S05]  /*18440*/  CALL.REL.NOINC `($__internal_8_$__cuda_sm70_shflsync_idx_p) ;  /* 0x000003d000007944 */ /* 0x00efea0003c00000 */
[----:B-----5:R-:W-:Y:S01]  /*18450*/  MOV R0, R44 ;  /* 0x0000002c00007202 */ /* 0x020fe20000000f00 */
[----:B-1----:R-:W-:Y:S05]  /*18460*/  BRA `(.L_x_1551) ;  /* 0xffffc81000007947 */ /* 0x002fea000383ffff */
.L_x_1516:
[----:B----4-:R-:W-:Y:S01]  /*18470*/  MOV R0, 0x1 ;  /* 0x0000000100007802 */ /* 0x010fe20000000f00 */
[----:B------:R-:W-:Y:S01]  /*18480*/  IMAD.MOV.U32 R44, RZ, RZ, R5 ;  /* 0x000000ffff2c7224 */ /* 0x000fe200078e0005 */
[----:B-1----:R-:W-:Y:S01]  /*18490*/  MOV R2, 0x184d0 ;  /* 0x000184d000027802 */ /* 0x002fe20000000f00 */
[----:B------:R-:W-:-:S02]  /*184a0*/  IMAD.MOV.U32 R3, RZ, RZ, 0x181f ;  /* 0x0000181fff037424 */ /* 0x000fc400078e00ff */
[----:B------:R1:W-:Y:S04]  /*184b0*/  STL [R1], R0 ;  /* 0x0000000001007387 */ /* 0x0003e80000100800 */
[----:B-123--:R-:W-:Y:S05]  /*184c0*/  CALL.REL.NOINC `($__internal_8_$__cuda_sm70_shflsync_idx_p) ;  /* 0x0000035000007944 */ /* 0x00efea0003c00000 */
        /* <DEDUP_REMOVED lines=9> */
.L_x_1519:
[----:B----4-:R-:W-:Y:S01]  /*18560*/  MOV R0, 0x2 ;  /* 0x0000000200007802 */ /* 0x010fe20000000f00 */
[----:B------:R-:W-:Y:S01]  /*18570*/  IMAD.MOV.U32 R44, RZ, RZ, R5 ;  /* 0x000000ffff2c7224 */ /* 0x000fe200078e0005 */
[----:B-1----:R-:W-:Y:S01]  /*18580*/  MOV R2, 0x185c0 ;  /* 0x000185c000027802 */ /* 0x002fe20000000f00 */
[----:B------:R-:W-:Y:S02]  /*18590*/  IMAD.MOV.U32 R3, RZ, RZ, 0x181f ;  /* 0x0000181fff037424 */ /* 0x000fe400078e00ff */
[----:B------:R1:W-:Y:S04]  /*185a0*/  STL [R1], R0 ;  /* 0x0000000001007387 */ /* 0x0003e80000100800 */
[----:B-123--:R-:W-:Y:S05]  /*185b0*/  CALL.REL.NOINC `($__internal_8_$__cuda_sm70_shflsync_idx_p) ;  /* 0x0000026000007944 */ /* 0x00efea0003c00000 */
[----:B-----5:R-:W-:Y:S01]  /*185c0*/  MOV R4, R44 ;  /* 0x0000002c00047202 */ /* 0x020fe20000000f00 */
[----:B-1----:R-:W-:Y:S05]  /*185d0*/  BRA `(.L_x_1553) ;  /* 0xffffcb4000007947 */ /* 0x002fea000383ffff */
.L_x_1520:
[----:B----4-:R-:W-:Y:S01]  /*185e0*/  MOV R0, 0x2 ;  /* 0x0000000200007802 */ /* 0x010fe20000000f00 */
[----:B------:R-:W-:Y:S01]  /*185f0*/  IMAD.MOV.U32 R44, RZ, RZ, R13 ;  /* 0x000000ffff2c7224 */ /* 0x000fe200078e000d */
[----:B-1----:R-:W-:Y:S01]  /*18600*/  MOV R2, 0x18640 ;  /* 0x0001864000027802 */ /* 0x002fe20000000f00 */
[----:B------:R-:W-:-:S02]  /*18610*/  IMAD.MOV.U32 R3, RZ, RZ, 0x181f ;  /* 0x0000181fff037424 */ /* 0x000fc400078e00ff */
[----:B------:R1:W-:Y:S04]  /*18620*/  STL [R1], R0 ;  /* 0x0000000001007387 */ /* 0x0003e80000100800 */
[----:B-123--:R-:W-:Y:S05]  /*18630*/  CALL.REL.NOINC `($__internal_8_$__cuda_sm70_shflsync_idx_p) ;  /* 0x000001e000007944 */ /* 0x00efea0003c00000 */
[----:B-----5:R-:W-:Y:S01]  /*18640*/  MOV R0, R44 ;  /* 0x0000002c00007202 */ /* 0x020fe20000000f00 */
[----:B-1----:R-:W-:Y:S05]  /*18650*/  BRA `(.L_x_1554) ;  /* 0xffffcae000007947 */ /* 0x002fea000383ffff */
.L_x_1523:
[----:B------:R-:W-:Y:S01]  /*18660*/  MOV R0, 0x3 ;  /* 0x0000000300007802 */ /* 0x000fe20000000f00 */
[----:B------:R-:W-:Y:S01]  /*18670*/  IMAD.MOV.U32 R44, RZ, RZ, R5 ;  /* 0x000000ffff2c7224 */ /* 0x000fe200078e0005 */
[----:B-1----:R-:W-:Y:S01]  /*18680*/  MOV R2, 0x186c0 ;  /* 0x000186c000027802 */ /* 0x002fe20000000f00 */
[----:B------:R-:W-:Y:S02]  /*18690*/  IMAD.MOV.U32 R3, RZ, RZ, 0x181f ;  /* 0x0000181fff037424 */ /* 0x000fe400078e00ff */
[----:B------:R1:W-:Y:S04]  /*186a0*/  STL [R1], R0 ;  /* 0x0000000001007387 */ /* 0x0003e80000100800 */
[----:B-1234-:R-:W-:Y:S05]  /*186b0*/  CALL.REL.NOINC `($__internal_8_$__cuda_sm70_shflsync_idx_p) ;  /* 0x0000016000007944 */ /* 0x01efea0003c00000 */
        /* <DEDUP_REMOVED lines=9> */
.L_x_1525:
[----:B------:R2:W-:Y:S01]  /*18750*/  STL [R1], RZ ;  /* 0x000000ff01007387 */ /* 0x0005e20000100800 */
[----:B------:R-:W-:Y:S01]  /*18760*/  IMAD.MOV.U32 R44, RZ, RZ, R81 ;  /* 0x000000ffff2c7224 */ /* 0x000fe200078e0051 */
[----:B-1----:R-:W-:-:S02]  /*18770*/  MOV R3, 0x1f ;  /* 0x0000001f00037802 */ /* 0x002fc40000000f00 */
[----:B------:R-:W-:Y:S02]  /*18780*/  MOV R2, 0x187a0 ;  /* 0x000187a000027802 */ /* 0x000fe40000000f00 */
[----:B--234-:R-:W-:Y:S05]  /*18790*/  CALL.REL.NOINC `($__internal_8_$__cuda_sm70_shflsync_idx_p) ;  /* 0x0000008000007944 */ /* 0x01cfea0003c00000 */
[----:B-----5:R-:W-:Y:S01]  /*187a0*/  MOV R0, R44 ;  /* 0x0000002c00007202 */ /* 0x020fe20000000f00 */
[----:B-1----:R-:W-:Y:S05]  /*187b0*/  BRA `(.L_x_1556) ;  /* 0xffffce2000007947 */ /* 0x002fea000383ffff */
        .weak           $__internal_7_$__cuda_sm70_shflsync_bfly_p
        .type           $__internal_7_$__cuda_sm70_shflsync_bfly_p,@function
        .size           $__internal_7_$__cuda_sm70_shflsync_bfly_p,($__internal_8_$__cuda_sm70_shflsync_idx_p - $__internal_7_$__cuda_sm70_shflsync_bfly_p)
$__internal_7_$__cuda_sm70_shflsync_bfly_p:
[----:B------:R-:W-:Y:S02]  /*187c0*/  MOV R22, 0xffffffff ;  /* 0xffffffff00167802 */ /* 0x000fe40000000f00 */
[----:B------:R-:W-:Y:S02]  /*187d0*/  MOV R3, 0x1f ;  /* 0x0000001f00037802 */ /* 0x000fe40000000f00 */
[----:B------:R-:W-:Y:S04]  /*187e0*/  WARPSYNC R22 ;  /* 0x0000001600007348 */ /* 0x000fe80003800000 */
[----:B------:R1:W2:Y:S02]  /*187f0*/  SHFL.BFLY PT, R0, R4, R0, R3 ;  /* 0x0c00000004007389 */ /* 0x0002a400000e0003 */
[----:B-1----:R-:W-:-:S04]  /*18800*/  MOV R3, 0x0 ;  /* 0x0000000000037802 */ /* 0x002fc80000000f00 */
[----:B--2---:R-:W-:Y:S05]  /*18810*/  RET.REL.NODEC R2 `(_ZN7cutlass13device_kernelIN5flash19enable_sm80_to_sm89INS1_16FlashAttnFwdSm80INS1_25CollectiveMainloopFwdSm80ILi8ELi1ELb0EN4cute5tupleIJNS5_1CILi128EEENS7_ILi96EEENS7_ILi256EEEEEELi256ENS_6half_tEfNS_4arch4Sm80ELb1ELb0ELb1ELb0ELb1ELb0ELb1ELb0EEENS1_21CollectiveEpilogueFwdINS6_IJS8_SA_S9_EEENS6_IJNS7_ILi1EEESI_SI_EEESC_SE_Li256ELb0ELb1ELb0ELb0EEENS1_30DynamicPersistentTileSchedulerILi256ELi256ELb0ELb1ELb0EEEEEEEEEvNT_6ParamsE) ;  /* 0xfffe77e002007950 */ /* 0x004fea0003c3ffff */
        .weak           $__internal_8_$__cuda_sm70_shflsync_idx_p
        .type           $__internal_8_$__cuda_sm70_shflsync_idx_p,@function
        .size           $__internal_8_$__cuda_sm70_shflsync_idx_p,(.L_x_3555 - $__internal_8_$__cuda_sm70_shflsync_idx_p)
$__internal_8_$__cuda_sm70_shflsync_idx_p:
[----:B------:R1:W-:Y:S04]  /*18820*/  STL [R1+0x84], R4 ;  /* 0x0000840401007387 */ /* 0x0003e80000100800 */
[----:B------:R2:W-:Y:S01]  /*18830*/  STL [R1+0x80], R0 ;  /* 0x0000800001007387 */ /* 0x0005e20000100800 */
[----:B-1----:R-:W-:-:S03]  /*18840*/  MOV R4, 0xffffffff ;  /* 0xffffffff00047802 */ /* 0x002fc60000000f00 */
[----:B--2---:R-:W2:Y:S01]  /*18850*/  LDL.LU R0, [R1] ;  /* 0x0000000001007983 */ /* 0x004ea20000300800 */
[----:B------:R-:W-:Y:S04]  /*18860*/  WARPSYNC R4 ;  /* 0x0000000400007348 */ /* 0x000fe80003800000 */
[----:B--2---:R1:W2:Y:S04]  /*18870*/  SHFL.IDX PT, R44, R44, R0, R3 ;  /* 0x000000002c2c7389 */ /* 0x0042a800000e0003 */
[----:B-1----:R1:W5:Y:S04]  /*18880*/  LDL.LU R4, [R1+0x84] ;  /* 0x0000840001047983 */ /* 0x0023680000300800 */
[----:B------:R1:W5:Y:S01]  /*18890*/  LDL.LU R0, [R1+0x80] ;  /* 0x0000800001007983 */ /* 0x0003620000300800 */
[----:B------:R-:W-:-:S04]  /*188a0*/  MOV R3, 0x0 ;  /* 0x0000000000037802 */ /* 0x000fc80000000f00 */
[----:B--2---:R-:W-:Y:S05]  /*188b0*/  RET.REL.NODEC R2 `(_ZN7cutlass13device_kernelIN5flash19enable_sm80_to_sm89INS1_16FlashAttnFwdSm80INS1_25CollectiveMainloopFwdSm80ILi8ELi1ELb0EN4cute5tupleIJNS5_1CILi128EEENS7_ILi96EEENS7_ILi256EEEEEELi256ENS_6half_tEfNS_4arch4Sm80ELb1ELb0ELb1ELb0ELb1ELb0ELb1ELb0EEENS1_21CollectiveEpilogueFwdINS6_IJS8_SA_S9_EEENS6_IJNS7_ILi1EEESI_SI_EEESC_SE_Li256ELb0ELb1ELb0ELb0EEENS1_30DynamicPersistentTileSchedulerILi256ELi256ELb0ELb1ELb0EEEEEEEEEvNT_6ParamsE) ;  /* 0xfffe774002007950 */ /* 0x004fea0003c3ffff */
.L_x_1557:
        /* <DEDUP_REMOVED lines=12> */
.L_x_3555:


//--------------------- .text._ZN7cutlass13device_kernelIN5flash19enable_sm80_to_sm89INS1_16FlashAttnFwdSm80INS1_25CollectiveMainloopFwdSm80ILi8ELi1ELb0EN4cute5tupleIJNS5_1CILi128EEENS7_ILi96EEENS7_ILi256EEEEEELi256ENS_6half_tEfNS_4arch4Sm80ELb1ELb0ELb1ELb1ELb1ELb0ELb1ELb0EEENS1_21CollectiveEpilogueFwdINS6_IJS8_SA_S9_EEENS6_IJNS7_ILi1EEESI_SI_EEESC_SE_Li256ELb1ELb1ELb0ELb0EEENS1_19SingleTileSchedulerILb1ELb0ELb1ELi128EEEEEEEEEvNT_6ParamsE --------------------------
	.section	.text._ZN7cutlass13device_kernelIN5flash19enable_sm80_to_sm89INS1_16FlashAttnFwdSm80INS1_25CollectiveMainloopFwdSm80ILi8ELi1ELb0EN4cute5tupleIJNS5_1CILi128EEENS7_ILi96EEENS7_ILi256EEEEEELi256ENS_6half_tEfNS_4arch4Sm80ELb1ELb0ELb1ELb1ELb1ELb0ELb1ELb0EEENS1_21CollectiveEpilogueFwdINS6_IJS8_SA_S9_EEENS6_IJNS7_ILi1EEESI_SI_EEESC_SE_Li256ELb1ELb1ELb0ELb0EEENS1_19SingleTileSchedulerILb1ELb0ELb1ELi128EEEEEEEEEvNT_6ParamsE,"ax",@progbits
	.sectioninfo	@"SHI_REGISTERS=255"
	.align	128
.text._ZN7cutlass13device_kernelIN5flash19enable_sm80_to_sm89INS1_16FlashAttnFwdSm80INS1_25CollectiveMainloopFwdSm80ILi8ELi1ELb0EN4cute5tupleIJNS5_1CILi128EEENS7_ILi96EEENS7_ILi256EEEEEELi256ENS_6half_tEfNS_4arch4Sm80ELb1ELb0ELb1ELb1ELb1ELb0ELb1ELb0EEENS1_21CollectiveEpilogueFwdINS6_IJS8_SA_S9_EEENS6_IJNS7_ILi1EEESI_SI_EEESC_SE_Li256ELb1ELb1ELb0ELb0EEENS1_19SingleTileSchedulerILb1ELb0ELb1ELi128EEEEEEEEEvNT_6ParamsE:
        .type           _ZN7cutlass13device_kernelIN5flash19enable_sm80_to_sm89INS1_16FlashAttnFwdSm80INS1_25CollectiveMainloopFwdSm80ILi8ELi1ELb0EN4cute5tupleIJNS5_1CILi128EEENS7_ILi96EEENS7_ILi256EEEEEELi256ENS_6half_tEfNS_4arch4Sm80ELb1ELb0ELb1ELb1ELb1ELb0ELb1ELb0EEENS1_21CollectiveEpilogueFwdINS6_IJS8_SA_S9_EEENS6_IJNS7_ILi1EEESI_SI_EEESC_SE_Li256ELb1ELb1ELb0ELb0EEENS1_19SingleTileSchedulerILb1ELb0ELb1ELi128EEEEEEEEEvNT_6ParamsE,@function
        .size           _ZN7cutlass13device_kernelIN5flash19enable_sm80_to_sm89INS1_16FlashAttnFwdSm80INS1_25CollectiveMainloopFwdSm80ILi8ELi1ELb0EN4cute5tupleIJNS5_1CILi128EEENS7_ILi96EEENS7_ILi256EEEEEELi256ENS_6half_tEfNS_4arch4Sm80ELb1ELb0ELb1ELb1ELb1ELb0ELb1ELb0EEENS1_21CollectiveEpilogueFwdINS6_IJS8_SA_S9_EEENS6_IJNS7_ILi1EEESI_SI_EEESC_SE_Li256ELb1ELb1ELb0ELb0EEENS1_19SingleTileSchedulerILb1ELb0ELb1ELi128EEEEEEEEEvNT_6ParamsE,(.L_x_3558 - _ZN7cutlass13device_kernelIN5flash19enable_sm80_to_sm89INS1_16FlashAttnFwdSm80INS1_25CollectiveMainloopFwdSm80ILi8ELi1ELb0EN4cute5tupleIJNS5_1CILi128EEENS7_ILi96EEENS7_ILi256EEEEEELi256ENS_6half_tEfNS_4arch4Sm80ELb1ELb0ELb1ELb1ELb1ELb0ELb1ELb0EEENS1_21CollectiveEpilogueFwdINS6_IJS8_SA_S9_EEENS6_IJNS7_ILi1EEESI_SI_EEESC_SE_Li256ELb1ELb1ELb0ELb0EEENS1_19SingleTileSchedulerILb1ELb0ELb1ELi128EEEEEEEEEvNT_6ParamsE)
        .other          _ZN7cutlass13device_kernelIN5flash19enable_sm80_to_sm89INS1_16FlashAttnFwdSm80INS1_25CollectiveMainloopFwdSm80ILi8ELi1ELb0EN4cute5tupleIJNS5_1CILi128EEENS7_ILi96EEENS7_ILi256EEEEEELi256ENS_6half_tEfNS_4arch4Sm80ELb1ELb0ELb1ELb1ELb1ELb0ELb1ELb0EEENS1_21CollectiveEpilogueFwdINS6_IJS8_SA_S9_EEENS6_IJNS7_ILi1EEESI_SI_EEESC_SE_Li256ELb1ELb1ELb0ELb0EEENS1_19SingleTileSchedulerILb1ELb0ELb1ELi128EEEEEEEEEvNT_6ParamsE,@"STO_CUDA_ENTRY STV_DEFAULT"
_ZN7cutlass13device_kernelIN5flash19enable_sm80_to_sm89INS1_16FlashAttnFwdSm80INS1_25CollectiveMainloopFwdSm80ILi8ELi1ELb0EN4cute5tupleIJNS5_1CILi128EEENS7_ILi96EEENS7_ILi256EEEEEELi256ENS_6half_tEfNS_4arch4Sm80ELb1ELb0ELb1ELb1ELb1ELb0ELb1ELb0EEENS1_21CollectiveEpilogueFwdINS6_IJS8_SA_S9_EEENS6_IJNS7_ILi1EEESI_SI_EEESC_SE_Li256ELb1ELb1ELb0ELb0EEENS1_19SingleTileSchedulerILb1ELb0ELb1ELi128EEEEEEEEEvNT_6ParamsE:
        /* <DEDUP_REMOVED lines=21> */
.L_x_1559:
        /* <DEDUP_REMOVED lines=13> */
.L_x_1561:
[----:B------:R-:W-:Y:S02]  /*0220*/  ULDC UR5, c[0x0][0x54c] ;  /* 0x0001530000057ab9 */ /* 0x000fe40000000800 */
.L_x_1560:
[----:B------:R-:W-:Y:S02]  /*0230*/  ULDC UR4, c[0x0][0x548] ;  /* 0x0001520000047ab9 */ /* 0x000fe40000000800 */
[----:B------:R-:W-:-:S02]  /*0240*/  USHF.L.U32 UR11, UR10, 0x7, URZ ;  /* 0x000000070a0b7899 */ /* 0x000fc4000800063f */
[----:B------:R-:W-:-:S04]  /*0250*/  UIMAD UR4, UR5, UR4, URZ ;  /* 0x00000004050472a4 */ /* 0x000fc8000f8e023f */
[----:B------:R-:W-:-:S04]  /*0260*/  UISETP.GE.AND UP0, UPT, UR11, UR4, UPT ;  /* 0x000000040b00728c */ /* 0x000fc8000bf06270 */
[----:B------:R-:W-:Y:S01]  /*0270*/  USEL UR14, UR14, 0xffffffff, !UP0 ;  /* 0xffffffff0e0e7887 */ /* 0x000fe2000c000000 */
[----:B------:R-:W-:Y:S05]  /*0280*/  BRA `(.L_x_1562) ;  /* 0x000001b000007947 */ /* 0x000fea0003800000 */
.L_x_1558:
        /* <DEDUP_REMOVED lines=8> */
.L_x_1563:
        /* <DEDUP_REMOVED lines=13> */
.L_x_1565:
[----:B------:R-:W-:Y:S02]  /*03e0*/  ULDC UR5, c[0x0][0x54c] ;  /* 0x0001530000057ab9 */ /* 0x000fe40000000800 */
.L_x_1564:
[----:B------:R-:W-:Y:S02]  /*03f0*/  ULDC UR4, c[0x0][0x548] ;  /* 0x0001520000047ab9 */ /* 0x000fe40000000800 */
[----:B------:R-:W-:-:S02]  /*0400*/  USHF.L.U32 UR11, UR10, 0x7, URZ ;  /* 0x000000070a0b7899 */ /* 0x000fc4000800063f */
[----:B------:R-:W-:-:S04]  /*0410*/  UIMAD UR4, UR5, UR4, URZ ;  /* 0x00000004050472a4 */ /* 0x000fc8000f8e023f */
[----:B------:R-:W-:-:S04]  /*0420*/  UISETP.GE.AND UP0, UPT, UR11, UR4, UPT ;  /* 0x000000040b00728c */ /* 0x000fc8000bf06270 */
[----:B------:R-:W-:-:S06]  /*0430*/  USEL UR14, UR14, 0xffffffff, !UP0 ;  /* 0xffffffff0e0e7887 */ /* 0x000fcc000c000000 */
.L_x_1562:
[----:B------:R-:W-:-:S13]  /*0440*/  ISETP.LE.AND P0, PT, RZ, UR14, PT ;  /* 0x0000000eff007c0c */ /* 0x000fda000bf03270 */
[----:B------:R-:W-:Y:S05]  /*0450*/  @!P0 EXIT ;  /* 0x000000000000894d */ /* 0x000fea0003800000 */
[----:B------:R-:W-:Y:S02]  /*0460*/  ULDC.64 UR8, c[0x0][0x370] ;  /* 0x0000dc0000087ab9 */ /* 0x000fe40000000a00 */
[----:B------:R-:W-:Y:S02]  /*0470*/  ULDC.64 UR4, c[0x0][0x360] ;  /* 0x0000d80000047ab9 */ /* 0x000fe40000000a00 */
[----:B------:R-:W-:Y:S02]  /*0480*/  UISETP.NE.U32.AND UP1, UPT, URZ, UR8, UPT ;  /* 0x000000083f00728c */ /* 0x000fe4000bf25070 */
        /* <DEDUP_REMOVED lines=21> */
[----:B------:R-:W2:Y:S04]  /*05e0*/  @P2 LDG.E R4, [R4.64] ;  /* 0x0000001004042981 */ /* 0x000ea8000c1e1900 */
[----:B------:R-:W3:Y:S04]  /*05f0*/  @P0 LDG.E R0, [R8.64] ;  /* 0x0000001008000981 */ /* 0x000ee8000c1e1900 */
[----:B------:R-:W4:Y:S01]  /*0600*/  @P1 LDG.E R3, [R6.64] ;  /* 0x0000001006031981 */ /* 0x000f22000c1e1900 */
        /* <DEDUP_REMOVED lines=12> */
[----:B------:R-:W-:Y:S05]  /*06d0*/  @!P1 BRA `(.L_x_1566) ;  /* 0x0000005000009947 */ /* 0x000fea0003800000 */
[----:B------:R1:W4:Y:S04]  /*06e0*/  LDG.E R0, [R6.64] ;  /* 0x0000001006007981 */ /* 0x000328000c1e1900 */
[----:B-1----:R-:W5:Y:S01]  /*06f0*/  LDG.E R6, [R6.64+0x4] ;  /* 0x0000041006067981 */ /* 0x002f62000c1e1900 */
[----:B---34-:R-:W1:Y:S08]  /*0700*/  R2UR UR13, R0 ;  /* 0x00000000000d73c2 */ /* 0x018e7000000e0000 */
[----:B-----5:R-:W1:Y:S02]  /*0710*/  R2UR UR4, R6 ;  /* 0x00000000060473c2 */ /* 0x020e6400000e0000 */
[----:B-1----:R-:W-:-:S06]  /*0720*/  UIADD3 UR13, -UR13, UR4, URZ ;  /* 0x000000040d0d7290 */ /* 0x002fcc000fffe13f */
.L_x_1566:
[----:B------:R-:W-:-:S04]  /*0730*/  ISETP.NE.U32.AND P0, PT, RZ, c[0x0][0x368], PT ;  /* 0x0000da00ff007a0c */ /* 0x000fc80003f05070 */
[----:B------:R-:W-:-:S13]  /*0740*/  ISETP.NE.AND.EX P0, PT, RZ, c[0x0][0x36c], PT, P0 ;  /* 0x0000db00ff007a0c */ /* 0x000fda0003f05300 */
[----:B------:R-:W-:Y:S05]  /*0750*/  @!P0 BRA `(.L_x_1567) ;  /* 0x0000007000008947 */ /* 0x000fea0003800000 */
[----:B------:R-:W-:Y:S02]  /*0760*/  ULDC.64 UR4, c[0x0][0x368] ;  /* 0x0000da0000047ab9 */ /* 0x000fe40000000a00 */
[----:B------:R-:W-:-:S06]  /*0770*/  UIMAD.WIDE UR4, UR14, UR15, UR4 ;  /* 0x0000000f0e0472a5 */ /* 0x000fcc000f8e0204 */
[----:B------:R-:W-:Y:S02]  /*0780*/  MOV R4, UR4 ;  /* 0x0000000400047c02 */ /* 0x000fe40008000f00 */
[----:B------:R-:W-:-:S05]  /*0790*/  MOV R5, UR5 ;  /* 0x0000000500057c02 */ /* 0x000fca0008000f00 */
[----:B------:R-:W4:Y:S02]  /*07a0*/  LDG.E R4, [R4.64] ;  /* 0x0000001004047981 */ /* 0x000f24000c1e1900 */
[----:B----4-:R1:W4:Y:S02]  /*07b0*/  R2UR UR7, R4 ;  /* 0x00000000040773c2 */ /* 0x01032400000e0000 */
[----:B-1--4-:R-:W-:Y:S05]  /*07c0*/  BRA `(.L_x_1568) ;  /* 0x000000c000007947 */ /* 0x012fea0003800000 */
.L_x_1567:
[----:B------:R-:W-:-:S04]  /*07d0*/  ISETP.NE.U32.AND P0, PT, RZ, c[0x0][0x350], PT ;  /* 0x0000d400ff007a0c */ /* 0x000fc80003f05070 */
[----:B------:R-:W-:-:S13]  /*07e0*/  ISETP.NE.AND.EX P0, PT, RZ, c[0x0][0x354], PT, P0 ;  /* 0x0000d500ff007a0c */ /* 0x000fda0003f05300 */
[----:B------:R-:W-:Y:S05]  /*07f0*/  @!P0 BRA `(.L_x_1568) ;  /* 0x0000009000008947 */ /* 0x000fea0003800000 */
[----:B------:R-:W-:Y:S02]  /*0800*/  ULDC.64 UR4, c[0x0][0x350] ;  /* 0x0000d40000047ab9 */ /* 0x000fe40000000a00 */
[----:B------:R-:W-:-:S06]  /*0810*/  UIMAD.WIDE UR4, UR14, UR15, UR4 ;  /* 0x0000000f0e0472a5 */ /* 0x000fcc000f8e0204 */
[----:B------:R-:W-:Y:S02]  /*0820*/  MOV R4, UR4 ;  /* 0x0000000400047c02 */ /* 0x000fe40008000f00 */
[----:B------:R-:W-:-:S05]  /*0830*/  MOV R5, UR5 ;  /* 0x0000000500057c02 */ /* 0x000fca0008000f00 */
[----:B------:R-:W4:Y:S04]  /*0840*/  LDG.E R3, [R4.64] ;  /* 0x0000001004037981 */ /* 0x000f28000c1e1900 */
[----:B------:R-:W5:Y:S01]  /*0850*/  LDG.E R0, [R4.64+0x4] ;  /* 0x0000041004007981 */ /* 0x000f62000c1e1900 */
[----:B----4-:R-:W1:Y:S08]  /*0860*/  R2UR UR4, R3 ;  /* 0x00000000030473c2 */ /* 0x010e7000000e0000 */
[----:B-----5:R-:W1:Y:S02]  /*0870*/  R2UR UR7, R0 ;  /* 0x00000000000773c2 */ /* 0x020e6400000e0000 */
[----:B-1----:R-:W-:-:S06]  /*0880*/  UIADD3 UR7, -UR4, UR7, URZ ;  /* 0x0000000704077290 */ /* 0x002fcc000fffe13f */
.L_x_1568:
[----:B------:R-:W-:Y:S01]  /*0890*/  ULDC UR4, c[0x0][0x2c4] ;  /* 0x0000b10000047ab9 */ /* 0x000fe20000000800 */
[----:B------:R-:W-:Y:S01]  /*08a0*/  PLOP3.LUT P2, PT, PT, PT, PT, 0x80, 0x0 ;  /* 0x000000000000781c */ /* 0x000fe20003f4f070 */
[----:B------:R-:W-:Y:S01]  /*08b0*/  UISETP.NE.AND UP1, UPT, UR4, 0x1, UPT ;  /* 0x000000010400788c */ /* 0x000fe2000bf25270 */
[----:B------:R-:W-:Y:S01]  /*08c0*/  CS2R R4, SRZ ;  /* 0x0000000000047805 */ /* 0x000fe2000001ff00 */
[----:B--2---:R-:W-:Y:S01]  /*08d0*/  UIADD3 UR7, -UR12, UR7, URZ ;  /* 0x000000070c077290 */ /* 0x004fe2000fffe13f */
[----:B------:R-:W-:Y:S01]  /*08e0*/  IMAD.MOV.U32 R130, RZ, RZ, RZ ;  /* 0x000000ffff827224 */ /* 0x000fe200078e00ff */
[----:B------:R-:W-:Y:S01]  /*08f0*/  ULDC.64 UR4, c[0x0][0x2c8] ;  /* 0x0000b20000047ab9 */ /* 0x000fe20000000a00 */
[----:B------:R-:W-:Y:S01]  /*0900*/  IMAD.MOV.U32 R128, RZ, RZ, RZ ;  /* 0x000000ffff807224 */ /* 0x000fe200078e00ff */
[----:B------:R-:W-:Y:S01]  /*0910*/  UIADD3 UR6, UR7, 0x5f, URZ ;  /* 0x0000005f07067890 */ /* 0x000fe2000fffe03f */
[----:B------:R-:W-:Y:S01]  /*0920*/  CS2R R126, SRZ ;  /* 0x00000000007e7805 */ /* 0x000fe2000001ff00 */
[----:B------:R-:W-:Y:S01]  /*0930*/  CS2R R124, SRZ ;  /* 0x00000000007c7805 */ /* 0x000fe2000001ff00 */
[----:B------:R-:W-:Y:S01]  /*0940*/  CS2R R122, SRZ ;  /* 0x00000000007a7805 */ /* 0x000fe2000001ff00 */
[----:B------:R-:W-:Y:S01]  /*0950*/  CS2R R120, SRZ ;  /* 0x0000000000787805 */ /* 0x000fe2000001ff00 */
[----:B------:R-:W-:Y:S01]  /*0960*/  @UP1 UIADD3 UR20, UR11, 0x7f, URZ ;  /* 0x0000007f0b141890 */ /* 0x000fe2000fffe03f */
[----:B------:R-:W-:Y:S01]  /*0970*/  CS2R R118, SRZ ;  /* 0x0000000000767805 */ /* 0x000fe2000001ff00 */
[----:B------:R-:W-:Y:S01]  /*0980*/  CS2R R116, SRZ ;  /* 0x0000000000747805 */ /* 0x000fe2000001ff00 */
[----:B------:R-:W-:Y:S01]  /*0990*/  CS2R R114, SRZ ;  /* 0x0000000000727805 */ /* 0x000fe2000001ff00 */
[----:B------:R-:W-:Y:S01]  /*09a0*/  UIMAD.WIDE.U32 UR20, UR20, UR4, URZ ;  /* 0x00000004141472a5 */ /* 0x000fe2000f8e003f */
[----:B------:R-:W-:Y:S01]  /*09b0*/  CS2R R112, SRZ ;  /* 0x0000000000707805 */ /* 0x000fe2000001ff00 */
[----:B------:R-:W-:Y:S01]  /*09c0*/  UIADD3 UR4, UR11, 0x7f, URZ ;  /* 0x0000007f0b047890 */ /* 0x000fe2000fffe03f */
[----:B------:R-:W-:Y:S01]  /*09d0*/  CS2R R110, SRZ ;  /* 0x00000000006e7805 */ /* 0x000fe2000001ff00 */
[----:B------:R-:W-:Y:S01]  /*09e0*/  @UP1 USHF.R.U32.HI UR4, URZ, UR5, UR21 ;  /* 0x000000053f041299 */ /* 0x000fe20008011615 */
[----:B------:R-:W-:Y:S01]  /*09f0*/  CS2R R108, SRZ ;  /* 0x00000000006c7805 */ /* 0x000fe2000001ff00 */
[----:B---3--:R-:W-:Y:S01]  /*0a00*/  UIADD3 UR5, UR7, 0x60, -UR13 ;  /* 0x0000006007057890 */ /* 0x008fe2000fffe80d */
[----:B------:R-:W-:Y:S01]  /*0a10*/  CS2R R106, SRZ ;  /* 0x00000000006a7805 */ /* 0x000fe2000001ff00 */
[----:B------:R-:W-:Y:S01]  /*0a20*/  UIMAD.WIDE UR20, UR6, 0x2aaaaaab, URZ ;  /* 0x2aaaaaab061478a5 */ /* 0x000fe2000f8e023f */
[----:B------:R-:W-:Y:S01]  /*0a30*/  CS2R R104, SRZ ;  /* 0x0000000000687805 */ /* 0x000fe2000001ff00 */
[----:B------:R-:W-:Y:S01]  /*0a40*/  UIADD3 UR4, UR5, UR4, URZ ;  /* 0x0000000405047290 */ /* 0x000fe2000fffe03f */
[----:B------:R-:W-:Y:S01]  /*0a50*/  CS2R R102, SRZ ;  /* 0x0000000000667805 */ /* 0x000fe2000001ff00 */
[----:B------:R-:W-:Y:S01]  /*0a60*/  CS2R R100, SRZ ;  /* 0x0000000000647805 */ /* 0x000fe2000001ff00 */
[----:B------:R-:W-:Y:S01]  /*0a70*/  CS2R R98, SRZ ;  /* 0x0000000000627805 */ /* 0x000fe2000001ff00 */
[----:B------:R-:W-:Y:S01]  /*0a80*/  UIMAD.WIDE UR4, UR4, 0x2aaaaaab, URZ ;  /* 0x2aaaaaab040478a5 */ /* 0x000fe2000f8e023f */
[----:B------:R-:W-:Y:S01]  /*0a90*/  CS2R R96, SRZ ;  /* 0x0000000000607805 */ /* 0x000fe2000001ff00 */
[----:B------:R-:W-:Y:S01]  /*0aa0*/  UMOV UR19, UR21 ;  /* 0x0000001500137c82 */ /* 0x000fe20008000000 */
[----:B------:R-:W-:Y:S01]  /*0ab0*/  CS2R R94, SRZ ;  /* 0x00000000005e7805 */ /* 0x000fe2000001ff00 */
[----:B------:R-:W-:Y:S01]  /*0ac0*/  USHF.R.U32.HI UR6, URZ, 0x1f, UR19 ;  /* 0x0000001f3f067899 */ /* 0x000fe20008011613 */
[----:B------:R-:W-:Y:S01]  /*0ad0*/  CS2R R92, SRZ ;  /* 0x00000000005c7805 */ /* 0x000fe2000001ff00 */
[----:B------:R-:W-:Y:S01]  /*0ae0*/  USHF.R.U32.HI UR4, URZ, 0x1f, UR5 ;  /* 0x0000001f3f047899 */ /* 0x000fe20008011605 */
[----:B------:R-:W-:Y:S01]  /*0af0*/  CS2R R90, SRZ ;  /* 0x00000000005a7805 */ /* 0x000fe2000001ff00 */
[----:B------:R-:W-:Y:S01]  /*0b00*/  ULEA.HI.SX32 UR6, UR19, UR6, 0x1c ;  /* 0x0000000613067291 */ /* 0x000fe2000f8fe23f */
[----:B------:R-:W-:Y:S01]  /*0b10*/  CS2R R88, SRZ ;  /* 0x0000000000587805 */ /* 0x000fe2000001ff00 */
[----:B------:R-:W-:Y:S01]  /*0b20*/  ULEA.HI.SX32 UR4, UR5, UR4, 0x1c ;  /* 0x0000000405047291 */ /* 0x000fe2000f8fe23f */
        /* <DEDUP_REMOVED lines=61> */
[----:B------:R-:W-:Y:S01]  /*0f00*/  LEA.HI R84, R7, R2, RZ, 0x3 ;  /* 0x0000000207547211 */ /* 0x000fe200078f18ff */
[----:B------:R-:W-:Y:S01]  /*0f10*/  UIMAD UR15, UR15, UR4, URZ ;  /* 0x000000040f0f72a4 */ /* 0x000fe2000f8e023f */
[----:B------:R-:W-:Y:S01]  /*0f20*/  PLOP3.LUT P1, PT, PT, PT, UP1, 0x80, 0x0 ;  /* 0x000000000000781c */ /* 0x000fe20003f2f018 */
[----:B------:R-:W-:Y:S01]  /*0f30*/  UIMAD.WIDE.U32 UR20, UR18, UR4, URZ ;  /* 0x00000004121472a5 */ /* 0x000fe2000f8e003f */
[----:B------:R-:W-:Y:S01]  /*0f40*/  LOP3.LUT R13, R84, 0xfffffff8, RZ, 0xc0, !PT ;  /* 0xfffffff8540d7812 */ /* 0x000fe200078ec0ff */
[----:B------:R-:W-:Y:S01]  /*0f50*/  UIMAD UR15, UR18, UR5, UR15 ;  /* 0x00000005120f72a4 */ /* 0x000fe2000f8e020f */
[----:B------:R-:W-:Y:S01]  /*0f60*/  SHF.R.S32.HI R84, RZ, 0x3, R84 ;  /* 0x00000003ff547819 */ /* 0x000fe20000011454 */
[----:B------:R-:W-:Y:S01]  /*0f70*/  USHF.R.S32.HI UR18, URZ, 0x1f, UR14 ;  /* 0x0000001f3f127899 */ /* 0x000fe2000801140e */
[----:B------:R-:W-:Y:S01]  /*0f80*/  PLOP3.LUT P0, PT, PT, PT, UP1, 0x80, 0x0 ;  /* 0x000000000000781c */ /* 0x000fe20003f0f018 */
[----:B------:R-:W-:Y:S01]  /*0f90*/  IMAD.IADD R13, R2, 0x1, -R13 ;  /* 0x00000001020d7824 */ /* 0x000fe200078e0a0d */
[----:B------:R-:W-:Y:S01]  /*0fa0*/  ULDC.64 UR4, c[0x0][0x1b8] ;  /* 0x00006e0000047ab9 */ /* 0x000fe20000000a00 */
[----:B------:R-:W-:Y:S01]  /*0fb0*/  IMAD.SHL.U32 R251, R84, 0x40, RZ ;  /* 0x0000004054fb7824 */ /* 0x000fe200078e00ff */
[----:B------:R-:W-:Y:S01]  /*0fc0*/  UIADD3 UR21, UR21, UR15, URZ ;  /* 0x0000000f15157290 */ /* 0x000fe2000fffe03f */
[C---:B------:R-:W-:Y:S01]  /*0fd0*/  IMAD R112, R13.reuse, 0x20, R84 ;  /* 0x000000200d707824 */ /* 0x040fe200078e0254 */
[----:B------:R-:W-:Y:S01]  /*0fe0*/  UIMAD UR15, UR8, UR4, URZ ;  /* 0x00000004080f72a4 */ /* 0x000fe2000f8e023f */
[----:B------:R-:W-:Y:S01]  /*0ff0*/  IMAD.SHL.U32 R211, R13, 0x8, RZ ;  /* 0x000000080dd37824 */ /* 0x000fe200078e00ff */
[----:B------:R-:W-:Y:S01]  /*1000*/  UIMAD.WIDE.U32 UR20, UR9, UR4, UR20 ;  /* 0x00000004091472a5 */ /* 0x000fe2000f8e0014 */
[----:B------:R-:W-:Y:S01]  /*1010*/  LOP3.LUT R251, R251, 0x1c0, RZ, 0xc0, !PT ;  /* 0x000001c0fbfb7812 */ /* 0x000fe200078ec0ff */
[----:B------:R-:W-:Y:S01]  /*1020*/  UIMAD UR15, UR9, UR5, UR15 ;  /* 0x00000005090f72a4 */ /* 0x000fe2000f8e020f */
[----:B------:R-:W-:Y:S01]  /*1030*/  IADD3 R0, R112, UR11, RZ ;  /* 0x0000000b70007c10 */ /* 0x000fe2000fffe0ff */
[----:B------:R-:W-:Y:S01]  /*1040*/  USEL UR18, UR18, URZ, !UP2 ;  /* 0x0000003f12127287 */ /* 0x000fe2000d000000 */
[----:B------:R3:W-:Y:S01]  /*1050*/  STL [R1+0x8], R112 ;  /* 0x0000087001007387 */ /* 0x0007e20000100800 */
[----:B------:R-:W-:Y:S01]  /*1060*/  ULDC.64 UR4, c[0x0][0x1c0] ;  /* 0x0000700000047ab9 */ /* 0x000fe20000000a00 */
[C---:B------:R-:W-:Y:S01]  /*1070*/  IADD3 R12, R211.reuse, 0x40, RZ ;  /* 0x00000040d30c7810 */ /* 0x040fe20007ffe0ff */
[----:B-1----:R-:W-:Y:S01]  /*1080*/  @P1 IMAD.HI.U32 R4, R0, c[0x0][0x2c8], RZ ;  /* 0x0000b20000041a27 */ /* 0x002fe200078e00ff */
[----:B------:R-:W-:Y:S01]  /*1090*/  USEL UR19, UR14, URZ, !UP2 ;  /* 0x0000003f0e137287 */ /* 0x000fe2000d000000 */
[----:B------:R3:W-:Y:S01]  /*10a0*/  STL [R1+0x1c], R211 ;  /* 0x00001cd301007387 */ /* 0x0007e20000100800 */
[----:B------:R-:W-:Y:S01]  /*10b0*/  UIMAD UR18, UR18, UR4, URZ ;  /* 0x00000004121272a4 */ /* 0x000fe2000f8e023f */
[----:B------:R-:W-:Y:S01]  /*10c0*/  IMAD.MOV.U32 R6, RZ, RZ, R0 ;  /* 0x000000ffff067224 */ /* 0x000fe200078e0000 */
[----:B------:R-:W-:Y:S01]  /*10d0*/  UIADD3 UR21, UR21, UR15, URZ ;  /* 0x0000000f15157290 */ /* 0x000fe2000fffe03f */
[----:B------:R-:W-:Y:S01]  /*10e0*/  @P0 SHF.R.U32.HI R6, RZ, c[0x0][0x2cc], R4 ;  /* 0x0000b300ff060a19 */ /* 0x000fe20000011604 */
[----:B------:R-:W-:Y:S01]  /*10f0*/  UIMAD UR5, UR19, UR5, UR18 ;  /* 0x00000005130572a4 */ /* 0x000fe2000f8e0212 */
[C---:B------:R-:W-:Y:S01]  /*1100*/  IADD3 R85, R211.reuse, 0x80, RZ ;  /* 0x00000080d3557810 */ /* 0x040fe20007ffe0ff */
[----:B------:R-:W-:Y:S01]  /*1110*/  UIMAD.WIDE.U32 UR20, UR19, UR4, UR20 ;  /* 0x00000004131472a5 */ /* 0x000fe2000f8e0014 */
[--C-:B------:R-:W-:Y:S01]  /*1120*/  SHF.R.S32.HI R5, RZ, 0x1f, R6.reuse ;  /* 0x0000001fff057819 */ /* 0x100fe20000011406 */
[----:B------:R-:W-:Y:S01]  /*1130*/  IMAD.MOV R4, RZ, RZ, -R6 ;  /* 0x000000ffff047224 */ /* 0x000fe200078e0a06 */
[----:B------:R-:W-:Y:S01]  /*1140*/  ULDC UR4, c[0x0][0x2c4] ;  /* 0x0000b10000047ab9 */ /* 0x000fe20000000800 */
[----:B------:R-:W-:Y:S01]  /*1150*/  ISETP.GE.AND P4, PT, R211, c[0x0][0x198], PT ;  /* 0x00006600d3007a0c */ /* 0x000fe20003f86270 */
[----:B------:R-:W-:Y:S01]  /*1160*/  UIADD3 UR5, UR21, UR5, URZ ;  /* 0x0000000515057290 */ /* 0x000fe2000fffe03f */
[----:B------:R-:W-:Y:S01]  /*1170*/  IMAD R4, R4, c[0x0][0x2c4], R0 ;  /* 0x0000b10004047a24 */ /* 0x000fe200078e0200 */
[----:B------:R-:W-:Y:S01]  /*1180*/  UIMAD UR4, UR13, UR4, URZ ;  /* 0x000000040d0472a4 */ /* 0x000fe2000f8e023f */
[----:B------:R-:W-:Y:S01]  /*1190*/  IMAD.U32 R9, RZ, RZ, UR21 ;  /* 0x00000015ff097e24 */ /* 0x000fe2000f8e00ff */
[----:B------:R-:W-:Y:S01]  /*11a0*/  ISETP.GE.AND P3, PT, R12, c[0x0][0x198], PT ;  /* 0x000066000c007a0c */ /* 0x000fe20003f66270 */
[----:B------:R-:W-:Y:S01]  /*11b0*/  IMAD.U32 R8, RZ, RZ, UR20 ;  /* 0x00000014ff087e24 */ /* 0x000fe2000f8e00ff */
[----:B------:R-:W-:Y:S01]  /*11c0*/  SHF.R.S32.HI R0, RZ, 0x1f, R4 ;  /* 0x0000001fff007819 */ /* 0x000fe20000011404 */
[----:B------:R-:W-:Y:S01]  /*11d0*/  IMAD.U32 R9, RZ, RZ, UR5 ;  /* 0x00000005ff097e24 */ /* 0x000fe2000f8e00ff */
[----:B------:R-:W-:Y:S01]  /*11e0*/  ISETP.GE.AND P6, PT, R85, c[0x0][0x198], PT ;  /* 0x0000660055007a0c */ /* 0x000fe20003fc6270 */
[----:B------:R-:W-:Y:S01]  /*11f0*/  IMAD R5, R5, c[0x0][0x1b0], RZ ;  /* 0x00006c0005057a24 */ /* 0x000fe200078e02ff */
[----:B------:R-:W-:Y:S01]  /*1200*/  BSSY B0, `(.L_x_1570) ;  /* 0x0000039000007945 */ /* 0x000fe20003800000 */
[----:B------:R-:W-:-:S04]  /*1210*/  IMAD.WIDE.U32 R8, R6, c[0x0][0x1b0], R8 ;  /* 0x00006c0006087a25 */ /* 0x000fc800078e0008 */
[----:B------:R-:W-:Y:S02]  /*1220*/  IMAD R5, R6, c[0x0][0x1b4], R5 ;  /* 0x00006d0006057a24 */ /* 0x000fe400078e0205 */
[----:B------:R-:W-:Y:S02]  /*1230*/  IMAD R0, R0, c[0x0][0x1a8], RZ ;  /* 0x00006a0000007a24 */ /* 0x000fe400078e02ff */
[----:B------:R-:W-:Y:S02]  /*1240*/  IMAD.IADD R11, R9, 0x1, R5 ;  /* 0x00000001090b7824 */ /* 0x000fe400078e0205 */
[----:B------:R-:W-:Y:S01]  /*1250*/  IMAD.MOV.U32 R10, RZ, RZ, R8 ;  /* 0x000000ffff0a7224 */ /* 0x000fe200078e0008 */
[----:B------:R-:W-:Y:S01]  /*1260*/  IADD3 R8, R84, UR11, RZ ;  /* 0x0000000b54087c10 */ /* 0x000fe2000fffe0ff */
[C---:B------:R-:W-:Y:S02]  /*1270*/  IMAD R9, R4.reuse, c[0x0][0x1ac], R0 ;  /* 0x00006b0004097a24 */ /* 0x040fe400078e0200 */
[----:B------:R-:W-:Y:S01]  /*1280*/  IMAD.WIDE.U32 R4, R4, c[0x0][0x1a8], R10 ;  /* 0x00006a0004047a25 */ /* 0x000fe200078e000a */
[----:B------:R-:W-:-:S02]  /*1290*/  LEA.HI R11, R7, R2, RZ, 0x4 ;  /* 0x00000002070b7211 */ /* 0x000fc400078f20ff */
[----:B------:R-:W-:Y:S01]  /*12a0*/  LEA.HI R10, R7, R2, RZ, 0x6 ;  /* 0x00000002070a7211 */ /* 0x000fe200078f30ff */
[----:B------:R-:W-:Y:S01]  /*12b0*/  IMAD.IADD R9, R5, 0x1, R9 ;  /* 0x0000000105097824 */ /* 0x000fe200078e0209 */
[----:B------:R-:W-:Y:S02]  /*12c0*/  LOP3.LUT R0, R11, 0xfffffff0, RZ, 0xc0, !PT ;  /* 0xfffffff00b007812 */ /* 0x000fe400078ec0ff */
[----:B------:R-:W-:Y:S01]  /*12d0*/  LEA R16, P0, R4, c[0x0][0x160], 0x1 ;  /* 0x0000580004107a11 */ /* 0x000fe200078008ff */
[----:B------:R-:W-:Y:S02]  /*12e0*/  IMAD.SHL.U32 R10, R10, 0x8, RZ ;  /* 0x000000080a0a7824 */ /* 0x000fe400078e00ff */
[----:B------:R-:W-:Y:S01]  /*12f0*/  IMAD.IADD R0, R2, 0x1, -R0 ;  /* 0x0000000102007824 */ /* 0x000fe200078e0a00 */
[----:B------:R-:W-:Y:S01]  /*1300*/  LEA.HI.X R9, R4, c[0x0][0x164], R9, 0x1, P0 ;  /* 0x0000590004097a11 */ /* 0x000fe200000f0c09 */
[----:B------:R-:W-:Y:S01]  /*1310*/  IMAD.MOV.U32 R4, RZ, RZ, 0x10 ;  /* 0x00000010ff047424 */ /* 0x000fe200078e00ff */
[----:B------:R-:W-:Y:S01]  /*1320*/  ISETP.GE.AND P0, PT, R8, UR4, PT ;  /* 0x0000000408007c0c */ /* 0x000fe2000bf06270 */
[----:B------:R3:W1:Y:S01]  /*1330*/  SHFL.IDX PT, R18, R16, RZ, 0x181f ;  /* 0x00181fff10127589 */ /* 0x00066200000e0000 */
[----:B------:R-:W-:-:S03]  /*1340*/  SHF.R.S32.HI R6, RZ, 0x1f, R0 ;  /* 0x0000001fff067819 */ /* 0x000fc60000011400 */
[----:B------:R3:W4:Y:S01]  /*1350*/  SHFL.IDX PT, R19, R9, RZ, 0x181f ;  /* 0x00181fff09137589 */ /* 0x00072200000e0000 */
[----:B------:R-:W-:-:S04]  /*1360*/  LEA.HI R6, R6, R0, RZ, 0x3 ;  /* 0x0000000006067211 */ /* 0x000fc800078f18ff */
[----:B------:R-:W-:-:S05]  /*1370*/  LOP3.LUT R5, R6, 0xfffffff8, RZ, 0xc0, !PT ;  /* 0xfffffff806057812 */ /* 0x000fca00078ec0ff */
[----:B------:R-:W-:Y:S01]  /*1380*/  IMAD.IADD R5, R0, 0x1, -R5 ;  /* 0x0000000100057824 */ /* 0x000fe200078e0a05 */
[----:B------:R-:W-:-:S04]  /*1390*/  IADD3 R0, R211, 0xc0, RZ ;  /* 0x000000c0d3007810 */ /* 0x000fc80007ffe0ff */
[----:B------:R-:W-:Y:S01]  /*13a0*/  ISETP.GE.AND P5, PT, R0, c[0x0][0x198], PT ;  /* 0x0000660000007a0c */ /* 0x000fe20003fa6270 */
[----:B--2---:R2:W5:Y:S03]  /*13b0*/  @P2 R2UR UR19, R3 ;  /* 0x00000000031323c2 */ /* 0x00456600000e0000 */
[----:B------:R-:W-:Y:S01]  /*13c0*/  R2P PR, R5, 0x6 ;  /* 0x0000000605007804 */ /* 0x000fe20000000000 */
[----:B-----5:R-:W-:-:S04]  /*13d0*/  @!UP0 UMOV UR19, UR14 ;  /* 0x0000000e00138c82 */ /* 0x020fc80008000000 */
[----:B------:R-:W-:Y:S02]  /*13e0*/  SEL R4, R4, 0xfffffff0, !P1 ;  /* 0xfffffff004047807 */ /* 0x000fe40004800000 */
[----:B--2---:R-:W-:Y:S02]  /*13f0*/  SHF.R.U32.HI R3, RZ, 0x3, R251 ;  /* 0x00000003ff037819 */ /* 0x004fe400000116fb */
[----:B------:R-:W-:-:S04]  /*1400*/  LOP3.LUT R251, R251, 0x38, R211, 0xf8, !PT ;  /* 0x00000038fbfb7812 */ /* 0x000fc800078ef8d3 */
[----:B------:R-:W-:Y:S01]  /*1410*/  LOP3.LUT R251, R251, R3, RZ, 0x3c, !PT ;  /* 0x00000003fbfb7212 */ /* 0x000fe200078e3cff */
[----:B------:R-:W-:-:S03]  /*1420*/  IMAD.MOV.U32 R3, RZ, RZ, 0x20 ;  /* 0x00000020ff037424 */ /* 0x000fc600078e00ff */
[----:B------:R-:W-:Y:S02]  /*1430*/  LOP3.LUT R251, R251, 0xfffffe00, R10, 0xf8, !PT ;  /* 0xfffffe00fbfb7812 */ /* 0x000fe400078ef80a */
        /* <DEDUP_REMOVED lines=21> */
.L_x_1571:
[----:B-1-34-:R-:W-:Y:S05]  /*1590*/  BSYNC B0 ;  /* 0x0000000000007941 */ /* 0x01afea0003800000 */
.L_x_1570:
        /* <DEDUP_REMOVED lines=25> */
.L_x_1573:
[----:B------:R-:W-:Y:S05]  /*1730*/  BSYNC B0 ;  /* 0x0000000000007941 */ /* 0x000fea0003800000 */
.L_x_1572:
        /* <DEDUP_REMOVED lines=25> */
.L_x_1575:
[----:B------:R-:W-:Y:S05]  /*18d0*/  BSYNC B0 ;  /* 0x0000000000007941 */ /* 0x000fea0003800000 */
.L_x_1574:
[----:B------:R-:W-:Y:S01]  /*18e0*/  IMAD.MOV.U32 R252, RZ, RZ, c[0x0][0x2b8] ;  /* 0x0000ae00fffc7624 */ /* 0x000fe200078e00ff */
[----:B------:R-:W-:Y:S01]  /*18f0*/  UMOV UR15, 0x60 ;  /* 0x00000060000f7882 */ /* 0x000fe20000000000 */
[----:B-12---:R-:W-:Y:S01]  /*1900*/  SHFL.IDX PT, R16, R16, 0x3, 0x181f ;  /* 0x00781f0010107f89 */ /* 0x006fe200000e0000 */
[----:B------:R-:W-:Y:S01]  /*1910*/  UIMAD UR15, UR6, UR15, -0x60 ;  /* 0xffffffa0060f74a4 */ /* 0x000fe2000f8e020f */
[----:B---3--:R-:W-:Y:S01]  /*1920*/  SHF.R.S32.HI R15, RZ, 0x1f, R12 ;  /* 0x0000001fff0f7819 */ /* 0x008fe2000001140c */
[----:B------:R-:W-:Y:S01]  /*1930*/  IMAD.SHL.U32 R251, R251, 0x2, RZ ;  /* 0x00000002fbfb7824 */ /* 0x000fe200078e00ff */
[----:B------:R-:W-:Y:S01]  /*1940*/  ISETP.NE.AND P2, PT, R252, 0x1, PT ;  /* 0x00000001fc00780c */ /* 0x000fe20003f45270 */
[----:B------:R1:W2:Y:S01]  /*1950*/  SHFL.IDX PT, R17, R9, 0x3, 0x181f ;  /* 0x00781f0009117f89 */ /* 0x0002a200000e0000 */
[----:B------:R-:W-:Y:S01]  /*1960*/  LEA.HI R15, R15, R12, RZ, 0x3 ;  /* 0x0000000c0f0f7211 */ /* 0x000fe200078f18ff */
[----:B------:R-:W-:Y:S01]  /*1970*/  USHF.R.S32.HI UR18, URZ, 0x1f, UR19 ;  /* 0x0000001f3f127899 */ /* 0x000fe20008011413 */
[----:B------:R-:W-:Y:S01]  /*1980*/  IADD3 R10, R112, UR15, RZ ;  /* 0x0000000f700a7c10 */ /* 0x000fe2000fffe0ff */
[----:B------:R-:W-:Y:S01]  /*1990*/  IMAD.MOV.U32 R23, RZ, RZ, RZ ;  /* 0x000000ffff177224 */ /* 0x000fe200078e00ff */
[----:B------:R-:W-:-:S02]  /*19a0*/  LOP3.LUT R209, R15, 0xfffffff8, RZ, 0xc0, !PT ;  /* 0xfffffff80fd17812 */ /* 0x000fc400078ec0ff */
[----:B------:R-:W-:Y:S01]  /*19b0*/  ISETP.GE.AND P1, PT, R10, UR7, PT ;  /* 0x000000070a007c0c */ /* 0x000fe2000bf26270 */
[----:B------:R-:W-:Y:S02]  /*19c0*/  IMAD.SHL.U32 R249, R13, 0x40, RZ ;  /* 0x000000400df97824 */ /* 0x000fe400078e00ff */
[----:B------:R-:W-:Y:S01]  /*19d0*/  STL [R1+0x18], R209 ;  /* 0x000018d101007387 */ /* 0x000fe20000100800 */
[----:B------:R-:W-:Y:S02]  /*19e0*/  ISETP.GT.OR P1, PT, R112, 0x5f, P1 ;  /* 0x0000005f7000780c */ /* 0x000fe40000f24670 */
[----:B-1----:R-:W-:Y:S02]  /*19f0*/  IADD3 R9, R8, 0x60, RZ ;  /* 0x0000006008097810 */ /* 0x002fe40007ffe0ff */
[----:B------:R-:W-:Y:S02]  /*1a00*/  IADD3 R8, R10, UR12, RZ ;  /* 0x0000000c0a087c10 */ /* 0x000fe4000fffe0ff */
[----:B------:R-:W-:Y:S01]  /*1a10*/  ISETP.GE.AND P0, PT, R9, UR4, PT ;  /* 0x0000000409007c0c */ /* 0x000fe2000bf06270 */
[----:B------:R-:W-:Y:S01]  /*1a20*/  ULDC.64 UR4, c[0x0][0x2b0] ;  /* 0x0000ac0000047ab9 */ /* 0x000fe20000000a00 */
[----:B------:R-:W-:Y:S01]  /*1a30*/  SHF.R.S32.HI R10, RZ, 0x1f, R0 ;  /* 0x0000001fff0a7819 */ /* 0x000fe20000011400 */
[----:B------:R-:W-:Y:S01]  /*1a40*/  @P2 IMAD.HI.U32 R14, R8, c[0x0][0x2bc], RZ ;  /* 0x0000af00080e2a27 */ /* 0x000fe200078e00ff */
[----:B------:R-:W-:-:S02]  /*1a50*/  UIMAD UR18, UR18, UR4, URZ ;  /* 0x00000004121272a4 */ /* 0x000fc4000f8e023f */
[----:B------:R-:W-:Y:S01]  /*1a60*/  LEA.HI R10, R10, R0, RZ, 0x3 ;  /* 0x000000000a0a7211 */ /* 0x000fe200078f18ff */
[----:B------:R-:W-:Y:S01]  /*1a70*/  IMAD.MOV.U32 R9, RZ, RZ, R8 ;  /* 0x000000ffff097224 */ /* 0x000fe200078e0008 */
[----:B------:R-:W-:Y:S01]  /*1a80*/  @P2 SHF.R.U32.HI R9, RZ, c[0x0][0x2c0], R14 ;  /* 0x0000b000ff092a19 */ /* 0x000fe2000001160e */
[----:B------:R-:W-:Y:S01]  /*1a90*/  UIMAD.WIDE.U32 UR20, UR19, UR4, URZ ;  /* 0x00000004131472a5 */ /* 0x000fe2000f8e003f */
[----:B------:R-:W-:Y:S01]  /*1aa0*/  SHF.R.S32.HI R14, RZ, 0x1f, R85 ;  /* 0x0000001fff0e7819 */ /* 0x000fe20000011455 */
[----:B------:R-:W-:Y:S01]  /*1ab0*/  UIMAD UR18, UR19, UR5, UR18 ;  /* 0x00000005131272a4 */ /* 0x000fe2000f8e0212 */
[----:B------:R-:W-:Y:S01]  /*1ac0*/  LOP3.LUT R111, R10, 0xfffffff8, RZ, 0xc0, !PT ;  /* 0xfffffff80a6f7812 */ /* 0x000fe200078ec0ff */
[--C-:B--2---:R-:W-:Y:S01]  /*1ad0*/  @!P0 IMAD.WIDE R20, R211, 0x2, R16.reuse ;  /* 0x00000002d3148825 */ /* 0x104fe200078e0210 */
[----:B------:R-:W-:Y:S01]  /*1ae0*/  LEA.HI R14, R14, R85, RZ, 0x3 ;  /* 0x000000550e0e7211 */ /* 0x000fe200078f18ff */
[----:B------:R-:W-:Y:S01]  /*1af0*/  UIADD3 UR18, UR21, UR18, URZ ;  /* 0x0000001215127290 */ /* 0x000fe2000fffe03f */
[----:B------:R-:W-:Y:S01]  /*1b00*/  @!P1 IADD3 R15, P2, R9, UR20, RZ ;  /* 0x00000014090f9c10 */ /* 0x000fe2000ff5e0ff */
[----:B----4-:R-:W-:Y:S01]  /*1b10*/  @!P0 IMAD.WIDE R18, R209, 0x2, R16 ;  /* 0x00000002d1128825 */ /* 0x010fe200078e0210 */
[----:B------:R-:W-:Y:S01]  /*1b20*/  LOP3.LUT R207, R14, 0xfffffff8, RZ, 0xc0, !PT ;  /* 0xfffffff80ecf7812 */ /* 0x000fe200078ec0ff */
[----:B------:R-:W-:Y:S01]  /*1b30*/  @!PT LDS RZ, [RZ] ;  /* 0x00000000fffff984 */ /* 0x000fe20000000800 */
[----:B------:R1:W-:Y:S01]  /*1b40*/  @!P0 LDGSTS.E.BYPASS.LTC128B.128 [R251+0x1b100], [R20.64], !P4 ;  /* 0x1b10000014fb8fae */ /* 0x0003e2000e101d50 */
[----:B------:R-:W-:Y:S01]  /*1b50*/  LOP3.LUT R249, R249, 0x1c0, RZ, 0xc0, !PT ;  /* 0x000001c0f9f97812 */ /* 0x000fe200078ec0ff */
[----:B------:R-:W-:Y:S01]  /*1b60*/  ULDC.64 UR4, c[0x0][0x1e8] ;  /* 0x00007a0000047ab9 */ /* 0x000fe20000000a00 */
[----:B------:R-:W-:Y:S01]  /*1b70*/  @!P1 LEA.HI.X.SX32 R10, R9, UR18, 0x1, P2 ;  /* 0x00000012090a9c11 */ /* 0x000fe200090f0eff */
[----:B------:R2:W-:Y:S01]  /*1b80*/  @!P0 LDGSTS.E.BYPASS.LTC128B.128 [R251+0x1f100], [R18.64], !P3 ;  /* 0x1f10000012fb8fae */ /* 0x0005e2000d901d50 */
[----:B------:R-:W-:-:S03]  /*1b90*/  @!P1 LEA R14, P2, R15, c[0x0][0x2a0], 0x2 ;  /* 0x0000a8000f0e9a11 */ /* 0x000fc600078410ff */
[----:B------:R-:W-:Y:S01]  /*1ba0*/  STL [R1+0x14], R207 ;  /* 0x000014cf01007387 */ /* 0x000fe20000100800 */
[----:B------:R-:W-:Y:S01]  /*1bb0*/  @!P1 LEA.HI.X R15, R15, c[0x0][0x2a4], R10, 0x2, P2 ;  /* 0x0000a9000f0f9a11 */ /* 0x000fe200010f140a */
[--C-:B--2---:R-:W-:Y:S01]  /*1bc0*/  @!P0 IMAD.WIDE R18, R207, 0x2, R16.reuse ;  /* 0x00000002cf128825 */ /* 0x104fe200078e0210 */
[----:B------:R-:W-:Y:S01]  /*1bd0*/  UIMAD UR19, UR8, UR4, URZ ;  /* 0x00000004081372a4 */ /* 0x000fe2000f8e023f */
[----:B------:R-:W-:Y:S01]  /*1be0*/  ISETP.GE.AND P4, PT, R85, c[0x0][0x1d4], PT ;  /* 0x0000750055007a0c */ /* 0x000fe20003f86270 */
[----:B------:R-:W-:Y:S01]  /*1bf0*/  UIMAD.WIDE.U32 UR22, UR9, UR4, URZ ;  /* 0x00000004091672a5 */ /* 0x000fe2000f8e003f */
[----:B------:R-:W-:Y:S01]  /*1c00*/  @!P0 IMAD.WIDE R16, R111, 0x2, R16 ;  /* 0x000000026f108825 */ /* 0x000fe200078e0210 */
[----:B------:R2:W-:Y:S04]  /*1c10*/  @!P0 LDGSTS.E.BYPASS.LTC128B.128 [R251+0x23100], [R18.64], !P6 ;  /* 0x2310000012fb8fae */ /* 0x0005e8000f101d50 */
[----:B------:R3:W-:Y:S04]  /*1c20*/  @!P0 LDGSTS.E.BYPASS.LTC128B.128 [R251+0x27100], [R16.64], !P5 ;  /* 0x2710000010fb8fae */ /* 0x0007e8000e901d50 */
[----:B------:R-:W0:Y:S04]  /*1c30*/  LDGDEPBAR ;  /* 0x00000000000079af */ /* 0x000e280000000000 */
[----:B------:R-:W-:Y:S01]  /*1c40*/  BAR.SYNC.DEFER_BLOCKING 0x0 ;  /* 0x0000000000007b1d */ /* 0x000fe20000010000 */
[----:B------:R-:W-:-:S04]  /*1c50*/  IMAD.MOV R9, RZ, RZ, -R9 ;  /* 0x000000ffff097224 */ /* 0x000fc800078e0a09 */
[----:B------:R-:W-:Y:S01]  /*1c60*/  IMAD R24, R9, c[0x0][0x2b8], R8 ;  /* 0x0000ae0009187a24 */ /* 0x000fe200078e0208 */
[----:B------:R-:W-:Y:S01]  /*1c70*/  STL [R1+0x10], R111 ;  /* 0x0000106f01007387 */ /* 0x000fe20000100800 */
[----:B------:R-:W-:-:S03]  /*1c80*/  IMAD.SHL.U32 R8, R84, 0x8, RZ ;  /* 0x0000000854087824 */ /* 0x000fc600078e00ff */
[----:B------:R-:W-:Y:S02]  /*1c90*/  SHF.R.S32.HI R10, RZ, 0x1f, R24 ;  /* 0x0000001fff0a7819 */ /* 0x000fe40000011418 */
[----:B------:R-:W-:-:S03]  /*1ca0*/  LOP3.LUT R8, R249, 0x8, R8, 0xf8, !PT ;  /* 0x00000008f9087812 */ /* 0x000fc600078ef808 */
[----:B------:R-:W-:Y:S01]  /*1cb0*/  IMAD R9, R10, c[0x0][0x1e0], RZ ;  /* 0x000078000a097a24 */ /* 0x000fe200078e02ff */
[----:B------:R-:W-:Y:S01]  /*1cc0*/  SHF.R.U32.HI R249, RZ, 0x3, R249 ;  /* 0x00000003fff97819 */ /* 0x000fe200000116f9 */
[----:B---3--:R-:W-:-:S03]  /*1cd0*/  IMAD.WIDE.U32 R16, R24, c[0x0][0x1e0], RZ ;  /* 0x0000780018107a25 */ /* 0x008fc600078e00ff */
[----:B------:R-:W-:Y:S01]  /*1ce0*/  LOP3.LUT R249, R8, R249, RZ, 0x3c, !PT ;  /* 0x000000f908f97212 */ /* 0x000fe200078e3cff */
[----:B------:R-:W-:Y:S01]  /*1cf0*/  IMAD R9, R24, c[0x0][0x1e4], R9 ;  /* 0x0000790018097a24 */ /* 0x000fe200078e0209 */
[----:B------:R3:W4:Y:S01]  /*1d00*/  @!P1 LDG.E R23, [R14.64] ;  /* 0x000000100e179981 */ /* 0x000722000c1e1900 */
[----:B------:R-:W-:Y:S01]  /*1d10*/  UIMAD UR19, UR9, UR5, UR19 ;  /* 0x00000005091372a4 */ /* 0x000fe2000f8e0213 */
[----:B------:R-:W-:Y:S01]  /*1d20*/  IMAD R10, R10, c[0x0][0x208], RZ ;  /* 0x000082000a0a7a24 */ /* 0x000fe200078e02ff */
[----:B------:R-:W-:Y:S01]  /*1d30*/  LOP3.LUT P1, RZ, R13, 0x2, RZ, 0xc0, !PT ;  /* 0x000000020dff7812 */ /* 0x000fe2000782c0ff */
[----:B------:R-:W-:Y:S01]  /*1d40*/  IMAD.IADD R17, R17, 0x1, R9 ;  /* 0x0000000111117824 */ /* 0x000fe200078e0209 */
[----:B------:R-:W-:Y:S01]  /*1d50*/  UIADD3 UR19, UR23, UR19, URZ ;  /* 0x0000001317137290 */ /* 0x000fe2000fffe03f */
[C---:B--2---:R-:W-:Y:S01]  /*1d60*/  IMAD.WIDE.U32 R18, R24.reuse, c[0x0][0x208], RZ ;  /* 0x0000820018127a25 */ /* 0x044fe200078e00ff */
[----:B------:R-:W-:Y:S01]  /*1d70*/  ULDC.64 UR4, c[0x0][0x210] ;  /* 0x0000840000047ab9 */ /* 0x000fe20000000a00 */
[----:B------:R-:W-:Y:S01]  /*1d80*/  ISETP.GE.AND P2, PT, R211, c[0x0][0x1d4], PT ;  /* 0x00007500d3007a0c */ /* 0x000fe20003f46270 */
[----:B------:R-:W-:Y:S01]  /*1d90*/  UIMAD UR8, UR8, UR4, URZ ;  /* 0x00000004080872a4 */ /* 0x000fe2000f8e023f */
[----:B------:R-:W-:Y:S01]  /*1da0*/  IMAD R10, R24, c[0x0][0x20c], R10 ;  /* 0x00008300180a7a24 */ /* 0x000fe200078e020a */
[----:B------:R-:W-:Y:S01]  /*1db0*/  UIMAD.WIDE.U32 UR24, UR9, UR4, URZ ;  /* 0x00000004091872a5 */ /* 0x000fe2000f8e003f */
[----:B------:R-:W-:Y:S01]  /*1dc0*/  ISETP.GE.AND P5, PT, R12, c[0x0][0x1d4], PT ;  /* 0x000075000c007a0c */ /* 0x000fe20003fa6270 */
[----:B------:R-:W-:Y:S01]  /*1dd0*/  UIMAD UR8, UR9, UR5, UR8 ;  /* 0x00000005090872a4 */ /* 0x000fe2000f8e0208 */
[----:B------:R-:W-:Y:S01]  /*1de0*/  IMAD.IADD R19, R19, 0x1, R10 ;  /* 0x0000000113137824 */ /* 0x000fe200078e020a */
[----:B------:R-:W-:Y:S01]  /*1df0*/  UIADD3 UR4, UR6, -0x1, URZ ;  /* 0xffffffff06047890 */ /* 0x000fe2000fffe03f */
[----:B------:R-:W-:Y:S01]  /*1e00*/  ISETP.GE.AND P6, PT, R0, c[0x0][0x1d4], PT ;  /* 0x0000750000007a0c */ /* 0x000fe20003fc6270 */
[----:B------:R-:W-:Y:S01]  /*1e10*/  UIADD3 UR8, UR25, UR8, URZ ;  /* 0x0000000819087290 */ /* 0x000fe2000fffe03f */
[----:B-1----:R-:W-:Y:S01]  /*1e20*/  IMAD.U32 R20, RZ, RZ, UR9 ;  /* 0x00000009ff147e24 */ /* 0x002fe2000f8e00ff */
[----:B------:R-:W-:Y:S01]  /*1e30*/  UIMAD UR4, UR4, -0x60, UR7 ;  /* 0xffffffa0040478a4 */ /* 0x000fe2000f8e0207 */
[----:B------:R-:W-:Y:S01]  /*1e40*/  IMAD.SHL.U32 R5, R5, 0x40, RZ ;  /* 0x0000004005057824 */ /* 0x000fe200078e00ff */
[----:B------:R-:W-:Y:S01]  /*1e50*/  LEA.HI R109, R7, R2, RZ, 0x5 ;  /* 0x00000002076d7211 */ /* 0x000fe200078f28ff */
[----:B------:R-:W-:Y:S01]  /*1e60*/  IMAD.SHL.U32 R6, R6, 0x40, RZ ;  /* 0x0000004006067824 */ /* 0x000fe200078e00ff */
[----:B------:R-:W-:Y:S01]  /*1e70*/  SHF.R.S32.HI R210, RZ, 0x1f, R209 ;  /* 0x0000001fffd27819 */ /* 0x000fe200000114d1 */
[----:B------:R-:W-:Y:S01]  /*1e80*/  UISETP.GE.AND UP0, UPT, UR6, 0x2, UPT ;  /* 0x000000020600788c */ /* 0x000fe2000bf06270 */
[----:B---3--:R-:W-:-:S02]  /*1e90*/  SHF.R.S32.HI R14, RZ, 0x4, R11 ;  /* 0x00000004ff0e7819 */ /* 0x008fc4000001140b */
[----:B------:R-:W-:Y:S02]  /*1ea0*/  IADD3 R84, -R84, UR4, RZ ;  /* 0x0000000454547c10 */ /* 0x000fe4000fffe1ff */
[----:B------:R-:W-:Y:S02]  /*1eb0*/  LEA.HI R11, R11, R14, RZ, 0x1 ;  /* 0x0000000e0b0b7211 */ /* 0x000fe400078f08ff */
[----:B------:R-:W-:Y:S02]  /*1ec0*/  LOP3.LUT R5, R5, 0x1c0, RZ, 0xc0, !PT ;  /* 0x000001c005057812 */ /* 0x000fe400078ec0ff */
[----:B------:R-:W-:Y:S02]  /*1ed0*/  LOP3.LUT R11, R11, 0xfffffffe, RZ, 0xc0, !PT ;  /* 0xfffffffe0b0b7812 */ /* 0x000fe400078ec0ff */
[----:B------:R-:W-:Y:S02]  /*1ee0*/  LOP3.LUT R6, R6, 0xfffffe00, RZ, 0xc0, !PT ;  /* 0xfffffe0006067812 */ /* 0x000fe400078ec0ff */
[----:B------:R-:W-:Y:S01]  /*1ef0*/  SHF.R.S32.HI R108, RZ, 0x5, R109 ;  /* 0x00000005ff6c7819 */ /* 0x000fe2000001146d */
[----:B------:R-:W-:Y:S01]  /*1f00*/  IMAD.IADD R11, R14, 0x1, -R11 ;  /* 0x000000010e0b7824 */ /* 0x000fe200078e0a0b */
[----:B------:R-:W-:-:S02]  /*1f10*/  SHF.R.S32.HI R208, RZ, 0x1f, R207 ;  /* 0x0000001fffd07819 */ /* 0x000fc400000114cf */
[----:B------:R-:W-:Y:S01]  /*1f20*/  SEL R110, RZ, 0x10, P6 ;  /* 0x00000010ff6e7807 */ /* 0x000fe20003000000 */
[C---:B------:R-:W-:Y:S02]  /*1f30*/  IMAD R249, R11.reuse, 0x200, R249 ;  /* 0x000002000bf97824 */ /* 0x040fe400078e02f9 */
[----:B------:R-:W-:Y:S02]  /*1f40*/  IMAD.SHL.U32 R11, R11, 0x8, RZ ;  /* 0x000000080b0b7824 */ /* 0x000fe400078e00ff */
[----:B------:R-:W-:Y:S02]  /*1f50*/  IMAD.SHL.U32 R249, R249, 0x2, RZ ;  /* 0x00000002f9f97824 */ /* 0x000fe400078e00ff */
[----:B------:R-:W-:Y:S01]  /*1f60*/  IMAD R250, R108, 0x400, R6 ;  /* 0x000004006cfa7824 */ /* 0x000fe200078e0206 */
[----:B------:R-:W-:Y:S02]  /*1f70*/  LOP3.LUT R11, R5, 0x8, R11, 0xf8, !PT ;  /* 0x00000008050b7812 */ /* 0x000fe400078ef80b */
[----:B------:R-:W-:-:S02]  /*1f80*/  IADD3 R248, R249, 0xc120, RZ ;  /* 0x0000c120f9f87810 */ /* 0x000fc40007ffe0ff */
[----:B------:R-:W-:-:S04]  /*1f90*/  SHF.R.U32.HI R5, RZ, 0x3, R5 ;  /* 0x00000003ff057819 */ /* 0x000fc80000011605 */
[----:B------:R-:W-:-:S05]  /*1fa0*/  LOP3.LUT R5, R11, R5, RZ, 0x3c, !PT ;  /* 0x000000050b057212 */ /* 0x000fca00078e3cff */
[----:B------:R-:W-:-:S04]  /*1fb0*/  IMAD.IADD R250, R5, 0x1, R250 ;  /* 0x0000000105fa7824 */ /* 0x000fc800078e02fa */
[----:B------:R-:W-:-:S04]  /*1fc0*/  IMAD.SHL.U32 R250, R250, 0x2, RZ ;  /* 0x00000002fafa7824 */ /* 0x000fc800078e00ff */
[--C-:B------:R-:W-:Y:S02]  /*1fd0*/  IMAD R246, R4, 0x2, R250.reuse ;  /* 0x0000000204f67824 */ /* 0x100fe400078e02fa */
[C---:B------:R-:W-:Y:S02]  /*1fe0*/  IMAD R245, R3.reuse, 0x2, R250 ;  /* 0x0000000203f57824 */ /* 0x040fe400078e02fa */
[----:B------:R-:W-:Y:S01]  /*1ff0*/  IMAD R243, R3, 0x2, R246 ;  /* 0x0000000203f37824 */ /* 0x000fe200078e02f6 */
[----:B----4-:R-:W-:Y:S01]  /*2000*/  SHF.R.S32.HI R8, RZ, 0x1f, R23 ;  /* 0x0000001fff087819 */ /* 0x010fe20000011417 */
[C---:B------:R-:W-:Y:S01]  /*2010*/  IMAD.WIDE.U32 R16, R23.reuse, c[0x0][0x1f0], R16 ;  /* 0x00007c0017107a25 */ /* 0x040fe200078e0010 */
[----:B------:R-:W-:Y:S03]  /*2020*/  STL [R1], R23 ;  /* 0x0000001701007387 */ /* 0x000fe60000100800 */
[----:B------:R-:W-:Y:S01]  /*2030*/  IMAD R14, R8, c[0x0][0x1f0], RZ ;  /* 0x00007c00080e7a24 */ /* 0x000fe200078e02ff */
[----:B------:R-:W-:Y:S01]  /*2040*/  IADD3 R9, P0, R16, UR22, RZ ;  /* 0x0000001610097c10 */ /* 0x000fe2000ff1e0ff */
[----:B------:R-:W-:Y:S01]  /*2050*/  IMAD R8, R8, c[0x0][0x218], RZ ;  /* 0x0000860008087a24 */ /* 0x000fe200078e02ff */
[----:B------:R-:W-:Y:S01]  /*2060*/  STL [R1+0x4], R24 ;  /* 0x0000041801007387 */ /* 0x000fe20000100800 */
[----:B------:R-:W-:-:S02]  /*2070*/  IMAD R14, R23, c[0x0][0x1f4], R14 ;  /* 0x00007d00170e7a24 */ /* 0x000fc400078e020e */
[----:B------:R-:W-:Y:S01]  /*2080*/  IMAD.WIDE.U32 R18, R23, c[0x0][0x218], R18 ;  /* 0x0000860017127a25 */ /* 0x000fe200078e0012 */
[----:B------:R-:W-:Y:S02]  /*2090*/  STL [R1+0x28], R210 ;  /* 0x000028d201007387 */ /* 0x000fe40000100800 */
[----:B------:R-:W-:Y:S01]  /*20a0*/  IADD3.X R14, R17, UR19, R14, P0, !PT ;  /* 0x00000013110e7c10 */ /* 0x000fe200087fe40e */
[----:B------:R-:W-:Y:S01]  /*20b0*/  IMAD R8, R23, c[0x0][0x21c], R8 ;  /* 0x0000870017087a24 */ /* 0x000fe200078e0208 */
[----:B------:R-:W-:-:S04]  /*20c0*/  LEA R22, P0, R9, c[0x0][0x1c8], 0x1 ;  /* 0x0000720009167a11 */ /* 0x000fc800078008ff */
[----:B------:R-:W-:Y:S01]  /*20d0*/  LEA.HI.X R14, R9, c[0x0][0x1cc], R14, 0x1, P0 ;  /* 0x00007300090e7a11 */ /* 0x000fe200000f0c0e */
[----:B------:R-:W-:Y:S01]  /*20e0*/  SHFL.IDX PT, R16, R22, RZ, 0x181f ;  /* 0x00181fff16107589 */ /* 0x000fe200000e0000 */
[----:B------:R-:W-:Y:S02]  /*20f0*/  IADD3 R10, P0, R18, UR24, RZ ;  /* 0x00000018120a7c10 */ /* 0x000fe4000ff1e0ff */
[----:B------:R-:W-:Y:S01]  /*2100*/  IADD3 R9, R249, 0xc100, RZ ;  /* 0x0000c100f9097810 */ /* 0x000fe20007ffe0ff */
[----:B------:R-:W1:Y:S01]  /*2110*/  SHFL.IDX PT, R17, R14, RZ, 0x181f ;  /* 0x00181fff0e117589 */ /* 0x000e6200000e0000 */
[----:B------:R-:W-:Y:S02]  /*2120*/  IADD3.X R8, R19, UR8, R8, P0, !PT ;  /* 0x0000000813087c10 */ /* 0x000fe400087fe408 */
[----:B------:R-:W-:Y:S01]  /*2130*/  LEA R80, P0, R10, c[0x0][0x1f8], 0x1 ;  /* 0x00007e000a507a11 */ /* 0x000fe200078008ff */
[----:B------:R-:W-:Y:S01]  /*2140*/  SHFL.IDX PT, R22, R22, 0x1, 0x181f ;  /* 0x00381f0016167f89 */ /* 0x000fe200000e0000 */
[----:B------:R-:W-:Y:S01]  /*2150*/  @P1 IADD3 R248, R9, -0x20, RZ ;  /* 0xffffffe009f81810 */ /* 0x000fe20007ffe0ff */
[----:B------:R-:W-:Y:S01]  /*2160*/  IMAD R9, R24, c[0x0][0x1e0], RZ ;  /* 0x0000780018097a24 */ /* 0x000fe200078e02ff */
[----:B------:R-:W-:Y:S01]  /*2170*/  LEA.HI.X R8, R10, c[0x0][0x1fc], R8, 0x1, P0 ;  /* 0x00007f000a087a11 */ /* 0x000fe200000f0c08 */
[----:B------:R-:W-:Y:S01]  /*2180*/  SHFL.IDX PT, R21, R14, 0x2, 0x181f ;  /* 0x00581f000e157f89 */ /* 0x000fe200000e0000 */
[----:B------:R-:W-:Y:S01]  /*2190*/  ISETP.GE.AND P0, PT, R84, 0x1, PT ;  /* 0x000000015400780c */ /* 0x000fe20003f06270 */
[----:B------:R-:W-:Y:S01]  /*21a0*/  IMAD R9, R23, c[0x0][0x1f0], R9 ;  /* 0x00007c0017097a24 */ /* 0x000fe200078e0209 */
[C---:B------:R-:W-:Y:S01]  /*21b0*/  IADD3 R239, R248.reuse, 0x800, RZ ;  /* 0x00000800f8ef7810 */ /* 0x040fe20007ffe0ff */
[----:B------:R-:W-:Y:S01]  /*21c0*/  SHFL.IDX PT, R23, R14, 0x1, 0x181f ;  /* 0x00381f000e177f89 */ /* 0x000fe200000e0000 */
[----:B------:R-:W-:Y:S01]  /*21d0*/  IADD3 R238, R248, 0x1000, RZ ;  /* 0x00001000f8ee7810 */ /* 0x000fe20007ffe0ff */
[----:B------:R-:W-:Y:S01]  /*21e0*/  IMAD R20, R20, c[0x0][0x1e8], R9 ;  /* 0x00007a0014147a24 */ /* 0x000fe200078e0209 */
[C---:B------:R-:W-:Y:S01]  /*21f0*/  IADD3 R237, R248.reuse, 0x1800, RZ ;  /* 0x00001800f8ed7810 */ /* 0x040fe20007ffe0ff */
[----:B------:R-:W2:Y:S01]  /*2200*/  SHFL.IDX PT, R38, R80, RZ, 0x181f ;  /* 0x00181fff50267589 */ /* 0x000ea200000e0000 */
[----:B------:R-:W-:-:S02]  /*2210*/  IADD3 R236, R248, 0x2000, RZ ;  /* 0x00002000f8ec7810 */ /* 0x000fc40007ffe0ff */
[----:B------:R-:W-:Y:S01]  /*2220*/  LEA R20, R20, c[0x0][0x1c8], 0x1 ;  /* 0x0000720014147a11 */ /* 0x000fe200078e08ff */
[----:B------:R-:W3:Y:S01]  /*2230*/  SHFL.IDX PT, R10, R8, RZ, 0x181f ;  /* 0x00181fff080a7589 */ /* 0x000ee200000e0000 */
[C---:B------:R-:W-:Y:S02]  /*2240*/  IADD3 R235, R248.reuse, 0x2800, RZ ;  /* 0x00002800f8eb7810 */ /* 0x040fe40007ffe0ff */
[C---:B------:R-:W-:Y:S01]  /*2250*/  IADD3 R233, R248.reuse, 0x3000, RZ ;  /* 0x00003000f8e97810 */ /* 0x040fe20007ffe0ff */
[--C-:B-1----:R-:W-:Y:S01]  /*2260*/  @P0 IMAD.WIDE R28, R211, 0x2, R16.reuse ;  /* 0x00000002d31c0825 */ /* 0x102fe200078e0210 */
[----:B------:R-:W-:Y:S01]  /*2270*/  SHFL.IDX PT, R20, R20, 0x2, 0x181f ;  /* 0x00581f0014147f89 */ /* 0x000fe200000e0000 */
[C---:B------:R-:W-:Y:S02]  /*2280*/  IADD3 R232, R248.reuse, 0x3800, RZ ;  /* 0x00003800f8e87810 */ /* 0x040fe40007ffe0ff */
[----:B------:R-:W-:Y:S01]  /*2290*/  @P0 IMAD.WIDE R26, R209, 0x2, R16 ;  /* 0x00000002d11a0825 */ /* 0x000fe200078e0210 */
[----:B------:R1:W-:Y:S01]  /*22a0*/  @P0 LDGSTS.E.BYPASS.LTC128B.128 [R251+0xc100], [R28.64], !P2 ;  /* 0x0c1000001cfb0fae */ /* 0x0003e2000d101d50 */
[----:B------:R-:W-:-:S02]  /*22b0*/  IADD3 R231, R248, 0x4000, RZ ;  /* 0x00004000f8e77810 */ /* 0x000fc40007ffe0ff */
[--C-:B------:R-:W-:Y:S01]  /*22c0*/  @P0 IMAD.WIDE R24, R207, 0x2, R16.reuse ;  /* 0x00000002cf180825 */ /* 0x100fe200078e0210 */
[----:B------:R4:W-:Y:S01]  /*22d0*/  @P0 LDGSTS.E.BYPASS.LTC128B.128 [R251+0xf100], [R26.64], !P5 ;  /* 0x0f1000001afb0fae */ /* 0x0009e2000e901d50 */
[C---:B------:R-:W-:Y:S02]  /*22e0*/  IADD3 R230, R248.reuse, 0x4800, RZ ;  /* 0x00004800f8e67810 */ /* 0x040fe40007ffe0ff */
[----:B------:R-:W-:Y:S01]  /*22f0*/  @P0 IMAD.WIDE R30, R111, 0x2, R16 ;  /* 0x000000026f1e0825 */ /* 0x000fe200078e0210 */
[----:B------:R5:W-:Y:S01]  /*2300*/  @P0 LDGSTS.E.BYPASS.LTC128B.128 [R251+0x12100], [R24.64], !P4 ;  /* 0x1210000018fb0fae */ /* 0x000be2000e101d50 */
[----:B------:R-:W-:Y:S02]  /*2310*/  IADD3 R229, R248, 0x5000, RZ ;  /* 0x00005000f8e57810 */ /* 0x000fe40007ffe0ff */
[----:B------:R-:W-:Y:S01]  /*2320*/  IMAD.WIDE R16, R211, 0x2, RZ ;  /* 0x00000002d3107825 */ /* 0x000fe200078e02ff */
[----:B------:R1:W-:Y:S01]  /*2330*/  @P0 LDGSTS.E.BYPASS.LTC128B.128 [R251+0x15100], [R30.64], !P6 ;  /* 0x151000001efb0fae */ /* 0x0003e2000f101d50 */
[----:B------:R-:W-:-:S02]  /*2340*/  ISETP.GE.AND P0, PT, R84, 0x21, PT ;  /* 0x000000215400780c */ /* 0x000fc40003f06270 */
[----:B------:R-:W-:Y:S01]  /*2350*/  IADD3 R228, R248, 0x5800, RZ ;  /* 0x00005800f8e47810 */ /* 0x000fe20007ffe0ff */
[----:B------:R-:W1:Y:S01]  /*2360*/  SHFL.IDX PT, R18, R80, 0x1, 0x181f ;  /* 0x00381f0050127f89 */ /* 0x000e6200000e0000 */
[----:B--2---:R-:W-:Y:S02]  /*2370*/  IADD3 R52, P1, R38, R16, RZ ;  /* 0x0000001026347210 */ /* 0x004fe40007f3e0ff */
[C---:B------:R-:W-:Y:S01]  /*2380*/  IADD3 R227, R248.reuse, 0x6000, RZ ;  /* 0x00006000f8e37810 */ /* 0x040fe20007ffe0ff */
[----:B------:R-:W2:Y:S01]  /*2390*/  SHFL.IDX PT, R9, R8, 0x1, 0x181f ;  /* 0x00381f0008097f89 */ /* 0x000ea200000e0000 */
[----:B------:R-:W-:Y:S01]  /*23a0*/  IADD3 R226, R248, 0x6800, RZ ;  /* 0x00006800f8e27810 */ /* 0x000fe20007ffe0ff */
[----:B---3--:R-:W-:Y:S01]  /*23b0*/  IMAD.X R53, R10, 0x1, R17, P1 ;  /* 0x000000010a357824 */ /* 0x008fe200008e0611 */
[C---:B------:R-:W-:Y:S01]  /*23c0*/  IADD3 R225, R248.reuse, 0x7000, RZ ;  /* 0x00007000f8e17810 */ /* 0x040fe20007ffe0ff */
[----:B------:R-:W3:Y:S01]  /*23d0*/  SHFL.IDX PT, R80, R80, 0x2, 0x181f ;  /* 0x00581f0050507f89 */ /* 0x000ee200000e0000 */
[C---:B------:R-:W-:Y:S01]  /*23e0*/  IADD3 R224, R248.reuse, 0x7800, RZ ;  /* 0x00007800f8e07810 */ /* 0x040fe20007ffe0ff */
[--C-:B------:R-:W-:Y:S01]  /*23f0*/  @P0 IMAD.WIDE R14, R209, 0x2, R22.reuse ;  /* 0x00000002d10e0825 */ /* 0x100fe200078e0216 */
[C---:B------:R-:W-:Y:S01]  /*2400*/  IADD3 R223, R248.reuse, 0x8000, RZ ;  /* 0x00008000f8df7810 */ /* 0x040fe20007ffe0ff */
[----:B------:R-:W3:Y:S01]  /*2410*/  SHFL.IDX PT, R8, R8, 0x2, 0x181f ;  /* 0x00581f0008087f89 */ /* 0x000ee200000e0000 */
[C---:B------:R-:W-:Y:S01]  /*2420*/  IADD3 R222, R248.reuse, 0x8800, RZ ;  /* 0x00008800f8de7810 */ /* 0x040fe20007ffe0ff */
[----:B----4-:R-:W-:Y:S01]  /*2430*/  @P0 IMAD.WIDE R26, R211, 0x2, R22 ;  /* 0x00000002d31a0825 */ /* 0x010fe200078e0216 */
[----:B------:R-:W-:-:S02]  /*2440*/  IADD3 R221, R248, 0x9000, RZ ;  /* 0x00009000f8dd7810 */ /* 0x000fc40007ffe0ff */
[C---:B------:R-:W-:Y:S01]  /*2450*/  IADD3 R220, R248.reuse, 0x9800, RZ ;  /* 0x00009800f8dc7810 */ /* 0x040fe20007ffe0ff */
[--C-:B-----5:R-:W-:Y:S01]  /*2460*/  @P0 IMAD.WIDE R24, R207, 0x2, R22.reuse ;  /* 0x00000002cf180825 */ /* 0x120fe200078e0216 */
[----:B------:R4:W-:Y:S01]  /*2470*/  @P0 LDGSTS.E.BYPASS.LTC128B.128 [R251+0xd100], [R26.64], !P2 ;  /* 0x0d1000001afb0fae */ /* 0x0009e2000d101d50 */
[----:B------:R-:W-:Y:S02]  /*2480*/  IADD3 R219, R248, 0xa000, RZ ;  /* 0x0000a000f8db7810 */ /* 0x000fe40007ffe0ff */
[----:B------:R-:W-:Y:S01]  /*2490*/  @P0 IMAD.WIDE R22, R111, 0x2, R22 ;  /* 0x000000026f160825 */ /* 0x000fe200078e0216 */
[----:B------:R5:W-:Y:S01]  /*24a0*/  @P0 LDGSTS.E.BYPASS.LTC128B.128 [R251+0x10100], [R14.64], !P5 ;  /* 0x101000000efb0fae */ /* 0x000be2000e901d50 */
[----:B-1----:R-:W-:Y:S02]  /*24b0*/  IADD3 R36, P1, R16, R18, RZ ;  /* 0x0000001210247210 */ /* 0x002fe40007f3e0ff */
[C---:B------:R-:W-:Y:S01]  /*24c0*/  IADD3 R218, R248.reuse, 0xa800, RZ ;  /* 0x0000a800f8da7810 */ /* 0x040fe20007ffe0ff */
[----:B------:R1:W-:Y:S01]  /*24d0*/  @P0 LDGSTS.E.BYPASS.LTC128B.128 [R251+0x13100], [R24.64], !P4 ;  /* 0x1310000018fb0fae */ /* 0x0003e2000e101d50 */
[C---:B------:R-:W-:Y:S01]  /*24e0*/  IADD3 R217, R248.reuse, 0xb000, RZ ;  /* 0x0000b000f8d97810 */ /* 0x040fe20007ffe0ff */
[----:B--2---:R-:W-:Y:S01]  /*24f0*/  IMAD.X R37, R17, 0x1, R9, P1 ;  /* 0x0000000111257824 */ /* 0x004fe200008e0609 */
[----:B------:R-:W-:Y:S01]  /*2500*/  IADD3 R216, R248, 0xb800, RZ ;  /* 0x0000b800f8d87810 */ /* 0x000fe20007ffe0ff */
[----:B------:R2:W-:Y:S01]  /*2510*/  @P0 LDGSTS.E.BYPASS.LTC128B.128 [R251+0x16100], [R22.64], !P6 ;  /* 0x1610000016fb0fae */ /* 0x0005e2000f101d50 */
[----:B------:R-:W-:-:S02]  /*2520*/  ISETP.GT.AND P0, PT, R84, 0x40, PT ;  /* 0x000000405400780c */ /* 0x000fc40003f04270 */
[----:B---3--:R-:W-:-:S05]  /*2530*/  IADD3 R16, P1, R16, R80, RZ ;  /* 0x0000005010107210 */ /* 0x008fca0007f3e0ff */
[----:B------:R-:W-:Y:S02]  /*2540*/  IMAD.X R17, R17, 0x1, R8, P1 ;  /* 0x0000000111117824 */ /* 0x000fe400008e0608 */
[----:B-----5:R-:W-:-:S04]  /*2550*/  IMAD.WIDE R14, R209, 0x2, RZ ;  /* 0x00000002d10e7825 */ /* 0x020fc800078e02ff */
[----:B-1----:R-:W-:Y:S01]  /*2560*/  @P0 IMAD.WIDE R24, R211, 0x2, R20 ;  /* 0x00000002d3180825 */ /* 0x002fe200078e0214 */
[----:B------:R-:W-:-:S03]  /*2570*/  IADD3 R46, P1, R38, R14, RZ ;  /* 0x0000000e262e7210 */ /* 0x000fc60007f3e0ff */
[----:B--2---:R-:W-:Y:S01]  /*2580*/  @P0 IMAD.WIDE R22, R209, 0x2, R20 ;  /* 0x00000002d1160825 */ /* 0x004fe200078e0214 */
[----:B------:R1:W-:Y:S03]  /*2590*/  @P0 LDGSTS.E.BYPASS.LTC128B.128 [R251+0xe100], [R24.64], !P2 ;  /* 0x0e10000018fb0fae */ /* 0x0003e6000d101d50 */
[----:B------:R-:W-:Y:S01]  /*25a0*/  IMAD.X R47, R10, 0x1, R15, P1 ;  /* 0x000000010a2f7824 */ /* 0x000fe200008e060f */
[----:B------:R2:W-:Y:S01]  /*25b0*/  @P0 LDGSTS.E.BYPASS.LTC128B.128 [R251+0x11100], [R22.64], !P5 ;  /* 0x1110000016fb0fae */ /* 0x0005e2000e901d50 */
[----:B----4-:R-:W-:-:S05]  /*25c0*/  IADD3 R26, P1, R14, R18, RZ ;  /* 0x000000120e1a7210 */ /* 0x010fca0007f3e0ff */
[----:B------:R-:W-:Y:S01]  /*25d0*/  IMAD.X R27, R15, 0x1, R9, P1 ;  /* 0x000000010f1b7824 */ /* 0x000fe200008e0609 */
[----:B------:R-:W-:-:S05]  /*25e0*/  IADD3 R14, P1, R14, R80, RZ ;  /* 0x000000500e0e7210 */ /* 0x000fca0007f3e0ff */
[----:B------:R-:W-:Y:S02]  /*25f0*/  IMAD.X R15, R15, 0x1, R8, P1 ;  /* 0x000000010f0f7824 */ /* 0x000fe400008e0608 */
[----:B-1----:R-:W-:-:S04]  /*2600*/  @P0 IMAD.WIDE R24, R207, 0x2, R20 ;  /* 0x00000002cf180825 */ /* 0x002fc800078e0214 */
[----:B------:R-:W-:Y:S01]  /*2610*/  @P0 IMAD.WIDE R20, R111, 0x2, R20 ;  /* 0x000000026f140825 */ /* 0x000fe200078e0214 */
[----:B------:R1:W-:Y:S03]  /*2620*/  @P0 LDGSTS.E.BYPASS.LTC128B.128 [R251+0x14100], [R24.64], !P4 ;  /* 0x1410000018fb0fae */ /* 0x0003e6000e101d50 */
[----:B--2---:R-:W-:Y:S01]  /*2630*/  IMAD.WIDE R22, R207, 0x2, RZ ;  /* 0x00000002cf167825 */ /* 0x004fe200078e02ff */
[----:B------:R2:W-:Y:S04]  /*2640*/  @P0 LDGSTS.E.BYPASS.LTC128B.128 [R251+0x17100], [R20.64], !P6 ;  /* 0x1710000014fb0fae */ /* 0x0005e8000f101d50 */
[----:B------:R-:W0:Y:S01]  /*2650*/  LDGDEPBAR ;  /* 0x00000000000079af */ /* 0x000e220000000000 */
[----:B------:R-:W-:-:S05]  /*2660*/  IADD3 R44, P0, R38, R22, RZ ;  /* 0x00000016262c7210 */ /* 0x000fca0007f1e0ff */
[----:B------:R-:W-:Y:S01]  /*2670*/  IMAD.X R45, R10, 0x1, R23, P0 ;  /* 0x000000010a2d7824 */ /* 0x000fe200000e0617 */
[----:B------:R-:W-:-:S05]  /*2680*/  IADD3 R82, P0, R22, R80, RZ ;  /* 0x0000005016527210 */ /* 0x000fca0007f1e0ff */
[----:B------:R-:W-:Y:S01]  /*2690*/  IMAD.X R83, R23, 0x1, R8, P0 ;  /* 0x0000000117537824 */ /* 0x000fe200000e0608 */
[----:B-1----:R-:W-:Y:S01]  /*26a0*/  IADD3 R24, P1, R22, R18, RZ ;  /* 0x0000001216187210 */ /* 0x002fe20007f3e0ff */
[----:B--2---:R-:W-:Y:S01]  /*26b0*/  IMAD.WIDE R20, R111, 0x2, RZ ;  /* 0x000000026f147825 */ /* 0x004fe200078e02ff */
[----:B------:R-:W-:-:S04]  /*26c0*/  DEPBAR.LE SB0, 0x1 ;  /* 0x000080400000791a */ /* 0x000fc80000000000 */
[----:B------:R-:W-:-:S04]  /*26d0*/  DEPBAR.LE SB0, 0x0 ;  /* 0x000080000000791a */ /* 0x000fc80000000000 */
[----:B------:R-:W-:Y:S01]  /*26e0*/  BAR.SYNC.DEFER_BLOCKING 0x0 ;  /* 0x0000000000007b1d */ /* 0x000fe20000010000 */
[----:B------:R-:W-:Y:S01]  /*26f0*/  IADD3 R38, P3, R38, R20, RZ ;  /* 0x0000001426267210 */ /* 0x000fe20007f7e0ff */
[----:B------:R-:W-:Y:S01]  /*2700*/  IMAD.X R25, R23, 0x1, R9, P1 ;  /* 0x0000000117197824 */ /* 0x000fe200008e0609 */
[C---:B------:R-:W-:Y:S02]  /*2710*/  IADD3 R80, P0, R20.reuse, R80, RZ ;  /* 0x0000005014507210 */ /* 0x040fe40007f1e0ff */
[----:B------:R-:W-:Y:S01]  /*2720*/  IADD3 R18, P1, R20, R18, RZ ;  /* 0x0000001214127210 */ /* 0x000fe20007f3e0ff */
[----:B------:R-:W-:Y:S01]  /*2730*/  IMAD.X R39, R10, 0x1, R21, P3 ;  /* 0x000000010a277824 */ /* 0x000fe200018e0615 */
[----:B------:R-:W-:Y:S01]  /*2740*/  ISETP.GE.AND P3, PT, R211, c[0x0][0x1d4], PT ;  /* 0x00007500d3007a0c */ /* 0x000fe20003f66270 */
[C---:B------:R-:W-:Y:S02]  /*2750*/  IMAD.X R81, R21.reuse, 0x1, R8, P0 ;  /* 0x0000000115517824 */ /* 0x040fe400000e0608 */
[----:B------:R-:W-:Y:S01]  /*2760*/  IMAD.X R19, R21, 0x1, R9, P1 ;  /* 0x0000000115137824 */ /* 0x000fe200008e0609 */
[----:B------:R-:W-:-:S02]  /*2770*/  ISETP.LT.OR P0, PT, R84, 0x1, P3 ;  /* 0x000000015400780c */ /* 0x000fc40001f01670 */
[----:B------:R-:W-:Y:S02]  /*2780*/  ISETP.GE.AND P1, PT, R12, c[0x0][0x1d4], PT ;  /* 0x000075000c007a0c */ /* 0x000fe40003f26270 */
[----:B------:R-:W-:Y:S01]  /*2790*/  ISETP.GE.AND P3, PT, R85, c[0x0][0x1d4], PT ;  /* 0x0000750055007a0c */ /* 0x000fe20003f66270 */
[----:B------:R-:W-:Y:S04]  /*27a0*/  LDSM.16.M88.4 R64, [R250+0x18100] ;  /* 0x01810000fa40783b */ /* 0x000fe80000000200 */
[----:B------:R-:W-:Y:S04]  /*27b0*/  LDSM.16.M88.4 R96, [R246+0x18100] ;  /* 0x01810000f660783b */ /* 0x000fe80000000200 */
[----:B------:R-:W-:Y:S04]  /*27c0*/  LDSM.16.M88.4 R20, [R249+0xc100] ;  /* 0x00c10000f914783b */ /* 0x000fe80000000200 */
[----:B------:R-:W-:Y:S04]  /*27d0*/  LDSM.16.M88.4 R32, [R249+0xc900] ;  /* 0x00c90000f920783b */ /* 0x000fe80000000200 */
[----:B------:R-:W-:Y:S04]  /*27e0*/  LDSM.16.M88.4 R8, [R249+0xd100] ;  /* 0x00d10000f908783b */ /* 0x000fe80000000200 */
[----:B------:R-:W1:Y:S04]  /*27f0*/  LDSM.16.M88.4 R48, [R249+0xd900] ;  /* 0x00d90000f930783b */ /* 0x000e680000000200 */
[----:B------:R-:W-:Y:S04]  /*2800*/  LDSM.16.M88.4 R40, [R249+0xe100] ;  /* 0x00e10000f928783b */ /* 0x000fe80000000200 */
[----:B------:R-:W-:Y:S04]  /*2810*/  LDSM.16.M88.4 R76, [R249+0xe900] ;  /* 0x00e90000f94c783b */ /* 0x000fe80000000200 */
[----:B------:R-:W-:Y:S04]  /*2820*/  LDSM.16.M88.4 R68, [R248] ;  /* 0x00000000f844783b */ /* 0x000fe80000000200 */
[----:B------:R-:W-:Y:S04]  /*2830*/  LDSM.16.M88.4 R28, [R248+0x800] ;  /* 0x00080000f81c783b */ /* 0x000fe80000000200 */
[----:B------:R-:W-:Y:S04]  /*2840*/  LDSM.16.M88.4 R72, [R248+0x1000] ;  /* 0x00100000f848783b */ /* 0x000fe80000000200 */
[----:B------:R-:W2:Y:S04]  /*2850*/  LDSM.16.M88.4 R60, [R248+0x1800] ;  /* 0x00180000f83c783b */ /* 0x000ea80000000200 */
[----:B------:R-:W3:Y:S04]  /*2860*/  LDSM.16.M88.4 R56, [R248+0x2000] ;  /* 0x00200000f838783b */ /* 0x000ee80000000200 */
[----:B------:R-:W4:Y:S04]  /*2870*/  LDSM.16.M88.4 R100, [R248+0x2800] ;  /* 0x00280000f864783b */ /* 0x000f280000000200 */
[----:B------:R-:W-:Y:S01]  /*2880*/  @!PT LDS RZ, [RZ] ;  /* 0x00000000fffff984 */ /* 0x000fe20000000800 */
[----:B------:R-:W-:Y:S01]  /*2890*/  @!PT LDS RZ, [RZ] ;  /* 0x00000000fffff984 */ /* 0x000fe20000000800 */
[----:B------:R-:W-:Y:S01]  /*28a0*/  @!PT LDS RZ, [RZ] ;  /* 0x00000000fffff984 */ /* 0x000fe20000000800 */
[----:B------:R1:W-:Y:S01]  /*28b0*/  LDGSTS.E.BYPASS.LTC128B.128 [R251+0x100], [R52.64], !P0 ;  /* 0x0010000034fb7fae */ /* 0x0003e2000c101d50 */
[----:B------:R-:W-:-:S13]  /*28c0*/  ISETP.LT.OR P0, PT, R84, 0x1, P1 ;  /* 0x000000015400780c */ /* 0x000fda0000f01670 */
[----:B------:R5:W-:Y:S01]  /*28d0*/  LDGSTS.E.BYPASS.LTC128B.128 [R251+0x3100], [R46.64], !P0 ;  /* 0x031000002efb7fae */ /* 0x000be2000c101d50 */
[----:B------:R-:W-:Y:S02]  /*28e0*/  ISETP.LT.OR P0, PT, R84, 0x1, P3 ;  /* 0x000000015400780c */ /* 0x000fe40001f01670 */
[----:B------:R-:W-:Y:S01]  /*28f0*/  ISETP.GE.AND P3, PT, R0, c[0x0][0x1d4], PT ;  /* 0x0000750000007a0c */ /* 0x000fe20003f66270 */
[----:B------:R-:W-:Y:S01]  /*2900*/  IMAD.MOV.U32 R0, RZ, RZ, 0x40 ;  /* 0x00000040ff007424 */ /* 0x000fe200078e00ff */
[C---:B-1----:R-:W-:Y:S09]  /*2910*/  HMMA.16816.F32 R52, R64.reuse, R48, RZ ;  /* 0x000000304034723c */ /* 0x042ff200000018ff */
[----:B------:R5:W-:Y:S01]  /*2920*/  LDGSTS.E.BYPASS.LTC128B.128 [R251+0x6100], [R44.64], !P0 ;  /* 0x061000002cfb7fae */ /* 0x000be2000c101d50 */
[----:B------:R-:W-:Y:S01]  /*2930*/  ISETP.LT.OR P0, PT, R84, 0x1, P3 ;  /* 0x000000015400780c */ /* 0x000fe20001f01670 */
[----:B------:R-:W-:Y:S11]  /*2940*/  HMMA.16816.F32 R48, R64, R50, RZ ;  /* 0x000000324030723c */ /* 0x000ff600000018ff */
[----:B------:R-:W-:Y:S01]  /*2950*/  @!UPT UIADD3 URZ, URZ, URZ, URZ ;  /* 0x0000003f3f3ff290 */ /* 0x000fe2000fffe03f */
[----:B------:R1:W-:Y:S01]  /*2960*/  LDGSTS.E.BYPASS.LTC128B.128 [R251+0x9100], [R38.64], !P0 ;  /* 0x0910000026fb7fae */ /* 0x0003e2000c101d50 */
[----:B------:R-:W-:-:S04]  /*2970*/  ISETP.GE.AND P0, PT, R211, c[0x0][0x1d4], PT ;  /* 0x00007500d3007a0c */ /* 0x000fc80003f06270 */
[C---:B------:R-:W-:Y:S01]  /*2980*/  ISETP.LT.OR P0, PT, R84.reuse, 0x21, P0 ;  /* 0x000000215400780c */ /* 0x040fe20000701670 */
[----:B--2---:R-:W-:Y:S08]  /*2990*/  HMMA.16816.F32 R52, R96, R60, R52 ;  /* 0x0000003c6034723c */ /* 0x004ff00000001834 */
[----:B-----5:R-:W-:Y:S04]  /*29a0*/  HMMA.16816.F32 R44, R64, R40, RZ ;  /* 0x00000028402c723c */ /* 0x020fe800000018ff */
[----:B------:R1:W-:Y:S01]  /*29b0*/  LDGSTS.E.BYPASS.LTC128B.128 [R251+0x1100], [R36.64], !P0 ;  /* 0x0110000024fb7fae */ /* 0x0003e2000c101d50 */
[----:B------:R-:W-:-:S03]  /*29c0*/  ISETP.LT.OR P0, PT, R84, 0x21, P1 ;  /* 0x000000215400780c */ /* 0x000fc60000f01670 */
[----:B------:R-:W-:Y:S10]  /*29d0*/  HMMA.16816.F32 R40, R64, R42, RZ ;  /* 0x0000002a4028723c */ /* 0x000ff400000018ff */
[----:B------:R2:W-:Y:S01]  /*29e0*/  LDGSTS.E.BYPASS.LTC128B.128 [R251+0x4100], [R26.64], !P0 ;  /* 0x041000001afb7fae */ /* 0x0005e2000c101d50 */
[----:B------:R-:W-:Y:S01]  /*29f0*/  ISETP.GE.AND P0, PT, R85, c[0x0][0x1d4], PT ;  /* 0x0000750055007a0c */ /* 0x000fe20003f06270 */
[----:B------:R-:W-:Y:S03]  /*2a00*/  HMMA.16816.F32 R48, R96, R62, R48 ;  /* 0x0000003e6030723c */ /* 0x000fe60000001830 */
[----:B------:R-:W-:-:S05]  /*2a10*/  ISETP.LT.OR P0, PT, R84, 0x21, P0 ;  /* 0x000000215400780c */ /* 0x000fca0000701670 */
[----:B---3--:R-:W-:Y:S08]  /*2a20*/  HMMA.16816.F32 R44, R96, R56, R44 ;  /* 0x00000038602c723c */ /* 0x008ff0000000182c */
[----:B------:R2:W-:Y:S01]  /*2a30*/  LDGSTS.E.BYPASS.LTC128B.128 [R251+0x7100], [R24.64], !P0 ;  /* 0x0710000018fb7fae */ /* 0x0005e2000c101d50 */
[----:B------:R-:W-:Y:S01]  /*2a40*/  ISETP.LT.OR P0, PT, R84, 0x21, P3 ;  /* 0x000000215400780c */ /* 0x000fe20001f01670 */
[----:B-1----:R-:W-:Y:S08]  /*2a50*/  HMMA.16816.F32 R36, R64, R76, RZ ;  /* 0x0000004c4024723c */ /* 0x002ff000000018ff */
[----:B------:R-:W-:Y:S04]  /*2a60*/  HMMA.16816.F32 R40, R96, R58, R40 ;  /* 0x0000003a6028723c */ /* 0x000fe80000001828 */
[----:B------:R1:W-:Y:S01]  /*2a70*/  LDGSTS.E.BYPASS.LTC128B.128 [R251+0xa100], [R18.64], !P0 ;  /* 0x0a10000012fb7fae */ /* 0x0003e2000c101d50 */
[----:B------:R-:W-:-:S04]  /*2a80*/  ISETP.GE.AND P0, PT, R211, c[0x0][0x1d4], PT ;  /* 0x00007500d3007a0c */ /* 0x000fc80003f06270 */
[----:B------:R-:W-:-:S07]  /*2a90*/  ISETP.LT.OR P0, PT, R84, 0x41, P0 ;  /* 0x000000415400780c */ /* 0x000fce0000701670 */
[----:B----4-:R-:W-:Y:S06]  /*2aa0*/  HMMA.16816.F32 R36, R96, R100, R36 ;  /* 0x000000646024723c */ /* 0x010fec0000001824 */
[----:B------:R1:W-:Y:S01]  /*2ab0*/  LDGSTS.E.BYPASS.LTC128B.128 [R251+0x2100], [R16.64], !P0 ;  /* 0x0210000010fb7fae */ /* 0x0003e2000c101d50 */
[----:B------:R-:W-:Y:S01]  /*2ac0*/  ISETP.LT.OR P0, PT, R84, 0x41, P1 ;  /* 0x000000415400780c */ /* 0x000fe20000f01670 */
[----:B--2---:R-:W-:Y:S01]  /*2ad0*/  HMMA.16816.F32 R24, R64, R20, RZ ;  /* 0x000000144018723c */ /* 0x004fe200000018ff */
[----:B------:R-:W-:-:S04]  /*2ae0*/  ISETP.GE.AND P1, PT, R85, c[0x0][0x1d4], PT ;  /* 0x0000750055007a0c */ /* 0x000fc80003f26270 */
[----:B------:R-:W-:-:S03]  /*2af0*/  ISETP.LT.OR P1, PT, R84, 0x41, P1 ;  /* 0x000000415400780c */ /* 0x000fc60000f21670 */
[----:B------:R-:W-:Y:S04]  /*2b00*/  HMMA.16816.F32 R20, R64, R22, RZ ;  /* 0x000000164014723c */ /* 0x000fe800000018ff */
[----:B------:R2:W-:Y:S01]  /*2b10*/  LDGSTS.E.BYPASS.LTC128B.128 [R251+0x5100], [R14.64], !P0 ;  /* 0x051000000efb7fae */ /* 0x0005e2000c101d50 */
[----:B------:R-:W-:-:S04]  /*2b20*/  LOP3.LUT P0, RZ, R13, 0x4, RZ, 0xc0, !PT ;  /* 0x000000040dff7812 */ /* 0x000fc8000780c0ff */
[----:B------:R-:W-:Y:S01]  /*2b30*/  SEL R0, R0, 0xffffffc0, !P0 ;  /* 0xffffffc000007807 */ /* 0x000fe20004000000 */
[----:B------:R3:W-:Y:S01]  /*2b40*/  LDGSTS.E.BYPASS.LTC128B.128 [R251+0x8100], [R82.64], !P1 ;  /* 0x0810000052fb7fae */ /* 0x0007e2000c901d50 */
[----:B------:R-:W-:Y:S02]  /*2b50*/  ISETP.LT.OR P0, PT, R84, 0x41, P3 ;  /* 0x000000415400780c */ /* 0x000fe40001f01670 */
[----:B------:R-:W-:Y:S01]  /*2b60*/  ISETP.GT.AND P3, PT, R112, 0x5f, PT ;  /* 0x0000005f7000780c */ /* 0x000fe20003f64270 */
[----:B------:R-:W-:Y:S02]  /*2b70*/  IMAD.IADD R244, R249, 0x1, R0 ;  /* 0x00000001f9f47824 */ /* 0x000fe400078e0200 */
[----:B------:R-:W-:Y:S01]  /*2b80*/  HMMA.16816.F32 R24, R96, R68, R24 ;  /* 0x000000446018723c */ /* 0x000fe20000001818 */
[----:B------:R-:W-:Y:S01]  /*2b90*/  IMAD.IADD R234, R0, 0x1, R248 ;  /* 0x0000000100ea7824 */ /* 0x000fe200078e02f8 */
[----:B------:R-:W-:-:S06]  /*2ba0*/  IADD3 R0, R251, 0x100, RZ ;  /* 0x00000100fb007810 */ /* 0x000fcc0007ffe0ff */
[----:B------:R-:W-:Y:S01]  /*2bb0*/  HMMA.16816.F32 R20, R96, R70, R20 ;  /* 0x000000466014723c */ /* 0x000fe20000001814 */
[----:B------:R3:W-:Y:S01]  /*2bc0*/  LDGSTS.E.BYPASS.LTC128B.128 [R251+0xb100], [R80.64], !P0 ;  /* 0x0b10000050fb7fae */ /* 0x0007e2000c101d50 */
[----:B------:R-:W-:-:S03]  /*2bd0*/  PLOP3.LUT P0, PT, PT, PT, UP0, 0x40, 0x0 ;  /* 0x000000000000781c */ /* 0x000fc60003f0e808 */
[----:B------:R-:W-:Y:S03]  /*2be0*/  LDSM.16.M88.4 R68, [R244+0xc100] ;  /* 0x00c10000f444783b */ /* 0x000fe60000000200 */
[C---:B--2---:R-:W-:Y:S01]  /*2bf0*/  HMMA.16816.F32 R12, R64.reuse, R32, RZ ;  /* 0x00000020400c723c */ /* 0x044fe200000018ff */
[----:B------:R-:W-:Y:S04]  /*2c00*/  LDSM.16.M88.4 R60, [R244+0xd100] ;  /* 0x00d10000f43c783b */ /* 0x000fe80000000200 */
[----:B------:R-:W-:Y:S03]  /*2c10*/  LDSM.16.M88.4 R92, [R244+0xd900] ;  /* 0x00d90000f45c783b */ /* 0x000fe60000000200 */
[C---:B------:R-:W-:Y:S01]  /*2c20*/  HMMA.16816.F32 R32, R64.reuse, R34, RZ ;  /* 0x000000224020723c */ /* 0x040fe200000018ff */
[----:B------:R-:W-:Y:S04]  /*2c30*/  LDSM.16.M88.4 R88, [R244+0xe100] ;  /* 0x00e10000f458783b */ /* 0x000fe80000000200 */
[----:B------:R-:W-:Y:S03]  /*2c40*/  LDSM.16.M88.4 R84, [R244+0xe900] ;  /* 0x00e90000f454783b */ /* 0x000fe60000000200 */
[----:B-1----:R-:W-:Y:S01]  /*2c50*/  HMMA.16816.F32 R16, R64, R8, RZ ;  /* 0x000000084010723c */ /* 0x002fe200000018ff */
[----:B------:R-:W-:Y:S04]  /*2c60*/  LDSM.16.M88.4 R56, [R234] ;  /* 0x00000000ea38783b */ /* 0x000fe80000000200 */
[----:B---3--:R-:W-:Y:S03]  /*2c70*/  LDSM.16.M88.4 R80, [R234+0x800] ;  /* 0x00080000ea50783b */ /* 0x008fe60000000200 */
[C---:B------:R-:W-:Y:S01]  /*2c80*/  HMMA.16816.F32 R12, R96.reuse, R28, R12 ;  /* 0x0000001c600c723c */ /* 0x040fe2000000180c */
[----:B------:R-:W-:Y:S04]  /*2c90*/  LDSM.16.M88.4 R104, [R244+0x15900] ;  /* 0x01590000f468783b */ /* 0x000fe80000000200 */
[----:B------:R-:W0:Y:S03]  /*2ca0*/  LDGDEPBAR ;  /* 0x00000000000079af */ /* 0x000e260000000000 */
[----:B------:R-:W-:Y:S01]  /*2cb0*/  HMMA.16816.F32 R32, R96, R30, R32 ;  /* 0x0000001e6020723c */ /* 0x000fe20000001820 */
[----:B------:R-:W1:Y:S07]  /*2cc0*/  LDSM.16.M88.4 R28, [R245+0x18100] ;  /* 0x01810000f51c783b */ /* 0x000e6e0000000200 */
[C---:B------:R-:W-:Y:S08]  /*2cd0*/  HMMA.16816.F32 R8, R64.reuse, R10, RZ ;  /* 0x0000000a4008723c */ /* 0x040ff000000018ff */
[----:B------:R-:W-:Y:S01]  /*2ce0*/  HMMA.16816.F32 R64, R64, R78, RZ ;  /* 0x0000004e4040723c */ /* 0x000fe200000018ff */
[----:B------:R-:W2:Y:S07]  /*2cf0*/  LDSM.16.M88.4 R76, [R244+0xc900] ;  /* 0x00c90000f44c783b */ /* 0x000eae0000000200 */
[C---:B------:R-:W-:Y:S08]  /*2d00*/  HMMA.16816.F32 R16, R96.reuse, R72, R16 ;  /* 0x000000486010723c */ /* 0x040ff00000001810 */
[C---:B------:R-:W-:Y:S01]  /*2d10*/  HMMA.16816.F32 R8, R96.reuse, R74, R8 ;  /* 0x0000004a6008723c */ /* 0x040fe20000001808 */
[----:B------:R-:W3:Y:S07]  /*2d20*/  LDSM.16.M88.4 R72, [R243+0x18100] ;  /* 0x01810000f348783b */ /* 0x000eee0000000200 */
[----:B------:R-:W-:Y:S01]  /*2d30*/  HMMA.16816.F32 R64, R96, R102, R64 ;  /* 0x000000666040723c */ /* 0x000fe20000001840 */
[----:B------:R-:W-:Y:S04]  /*2d40*/  LDSM.16.M88.4 R96, [R234+0x2800] ;  /* 0x00280000ea60783b */ /* 0x000fe80000000200 */
[----:B------:R-:W-:Y:S03]  /*2d50*/  LDSM.16.M88.4 R100, [R249+0x17100] ;  /* 0x01710000f964783b */ /* 0x000fe60000000200 */
[C---:B-1----:R-:W-:Y:S08]  /*2d60*/  HMMA.16816.F32 R24, R28.reuse, R68, R24 ;  /* 0x000000441c18723c */ /* 0x042ff00000001818 */
[C---:B------:R-:W-:Y:S01]  /*2d70*/  HMMA.16816.F32 R20, R28.reuse, R70, R20 ;  /* 0x000000461c14723c */ /* 0x040fe20000001814 */
[----:B------:R-:W1:Y:S07]  /*2d80*/  LDSM.16.M88.4 R68, [R234+0x1000] ;  /* 0x00100000ea44783b */ /* 0x000e6e0000000200 */
[C---:B------:R-:W-:Y:S08]  /*2d90*/  HMMA.16816.F32 R16, R28.reuse, R60, R16 ;  /* 0x0000003c1c10723c */ /* 0x040ff00000001810 */
[C---:B------:R-:W-:Y:S01]  /*2da0*/  HMMA.16816.F32 R8, R28.reuse, R62, R8 ;  /* 0x0000003e1c08723c */ /* 0x040fe20000001808 */
[----:B------:R-:W-:Y:S07]  /*2db0*/  LDSM.16.M88.4 R60, [R234+0x2000] ;  /* 0x00200000ea3c783b */ /* 0x000fee0000000200 */
[C---:B--2---:R-:W-:Y:S08]  /*2dc0*/  HMMA.16816.F32 R12, R28.reuse, R76, R12 ;  /* 0x0000004c1c0c723c */ /* 0x044ff0000000180c */
        /* <DEDUP_REMOVED lines=10> */
[----:B------:R-:W-:Y:S04]  /*2e70*/  LDSM.16.M88.4 R64, [R250+0x1c100] ;  /* 0x01c10000fa40783b */ /* 0x000fe80000000200 */
[----:B------:R-:W-:Y:S03]  /*2e80*/  LDSM.16.M88.4 R84, [R249+0x11100] ;  /* 0x01110000f954783b */ /* 0x000fe60000000200 */
        /* <DEDUP_REMOVED lines=8> */
[----:B------:R-:W4:Y:S07]  /*2f10*/  LDSM.16.M88.4 R80, [R249+0x11900] ;  /* 0x01190000f950783b */ /* 0x000f2e0000000200 */
[C---:B--2---:R-:W-:Y:S08]  /*2f20*/  HMMA.16816.F32 R52, R72.reuse, R76, R52 ;  /* 0x0000004c4834723c */ /* 0x044ff00000001834 */
[C---:B------:R-:W-:Y:S01]  /*2f30*/  HMMA.16816.F32 R48, R72.reuse, R78, R48 ;  /* 0x0000004e4830723c */ /* 0x040fe20000001830 */
[----:B------:R-:W-:Y:S07]  /*2f40*/  LDSM.16.M88.4 R76, [R248+0x3000] ;  /* 0x00300000f84c783b */ /* 0x000fee0000000200 */
[C---:B------:R-:W-:Y:S08]  /*2f50*/  HMMA.16816.F32 R44, R72.reuse, R60, R44 ;  /* 0x0000003c482c723c */ /* 0x040ff0000000182c */
[C---:B------:R-:W-:Y:S01]  /*2f60*/  HMMA.16816.F32 R40, R72.reuse, R62, R40 ;  /* 0x0000003e4828723c */ /* 0x040fe20000001828 */
[----:B------:R-:W-:Y:S07]  /*2f70*/  LDSM.16.M88.4 R60, [R246+0x1c100] ;  /* 0x01c10000f63c783b */ /* 0x000fee0000000200 */
[C---:B------:R-:W-:Y:S08]  /*2f80*/  HMMA.16816.F32 R36, R72.reuse, R96, R36 ;  /* 0x000000604824723c */ /* 0x040ff00000001824 */
[----:B------:R-:W-:Y:S01]  /*2f90*/  HMMA.16816.F32 R28, R72, R98, R28 ;  /* 0x00000062481c723c */ /* 0x000fe2000000181c */
[----:B------:R-:W2:Y:S04]  /*2fa0*/  LDSM.16.M88.4 R72, [R248+0x3800] ;  /* 0x00380000f848783b */ /* 0x000ea80000000200 */
        /* <DEDUP_REMOVED lines=24> */
[C---:B------:R-:W-:Y:S01]  /*3130*/  HMMA.16816.F32 R8, R60.reuse, R58, R8 ;  /* 0x0000003a3c08723c */ /* 0x040fe20000001808 */
[----:B------:R-:W3:Y:S07]  /*3140*/  LDSM.16.M88.4 R56, [R244+0x11100] ;  /* 0x01110000f438783b */ /* 0x000eee0000000200 */
[C---:B------:R-:W-:Y:S08]  /*3150*/  HMMA.16816.F32 R24, R60.reuse, R76, R24 ;  /* 0x0000004c3c18723c */ /* 0x040ff00000001818 */
        /* <DEDUP_REMOVED lines=8> */
[C---:B--2---:R-:W-:Y:S08]  /*31e0*/  HMMA.16816.F32 R24, R72.reuse, R92, R24 ;  /* 0x0000005c4818723c */ /* 0x044ff00000001818 */
[----:B------:R-:W-:Y:S01]  /*31f0*/  HMMA.16816.F32 R20, R72, R94, R20 ;  /* 0x0000005e4814723c */ /* 0x000fe20000001814 */
        /* <DEDUP_REMOVED lines=15> */
[----:B------:R-:W-:Y:S01]  /*32f0*/  HMMA.16816.F32 R20, R64, R70, R20 ;  /* 0x000000464014723c */ /* 0x000fe20000001814 */
[----:B------:R-:W1:Y:S07]  /*3300*/  LDSM.16.M88.4 R68, [R234+0x5000] ;  /* 0x00500000ea44783b */ /* 0x000e6e0000000200 */
[C---:B------:R-:W-:Y:S08]  /*3310*/  HMMA.16816.F32 R36, R72.reuse, R76, R36 ;  /* 0x0000004c4824723c */ /* 0x040ff00000001824 */
[C---:B------:R-:W-:Y:S01]  /*3320*/  HMMA.16816.F32 R28, R72.reuse, R78, R28 ;  /* 0x0000004e481c723c */ /* 0x040fe2000000181c */
[----:B------:R-:W4:Y:S07]  /*3330*/  LDSM.16.M88.4 R76, [R234+0x4800] ;  /* 0x00480000ea4c783b */ /* 0x000f2e0000000200 */
[C---:B------:R-:W-:Y:S08]  /*3340*/  HMMA.16816.F32 R52, R72.reuse, R80, R52 ;  /* 0x000000504834723c */ /* 0x040ff00000001834 */
[----:B------:R-:W-:Y:S01]  /*3350*/  HMMA.16816.F32 R48, R72, R82, R48 ;  /* 0x000000524830723c */ /* 0x000fe20000001830 */
[----:B------:R-:W-:Y:S04]  /*3360*/  LDSM.16.M88.4 R72, [R249+0x12100] ;  /* 0x01210000f948783b */ /* 0x000fe80000000200 */
[----:B------:R-:W-:Y:S03]  /*3370*/  LDSM.16.M88.4 R80, [R249+0x13100] ;  /* 0x01310000f950783b */ /* 0x000fe60000000200 */
        /* <DEDUP_REMOVED lines=11> */
[----:B------:R-:W-:Y:S07]  /*3430*/  LDSM.16.M88.4 R76, [R249+0x14100] ;  /* 0x01410000f94c783b */ /* 0x000fee0000000200 */
[C---:B------:R-:W-:Y:S08]  /*3440*/  HMMA.16816.F32 R36, R64.reuse, R84, R36 ;  /* 0x000000544024723c */ /* 0x040ff00000001824 */
[----:B------:R-:W-:Y:S01]  /*3450*/  HMMA.16816.F32 R28, R64, R86, R28 ;  /* 0x00000056401c723c */ /* 0x000fe2000000181c */
[----:B------:R-:W4:Y:S04]  /*3460*/  LDSM.16.M88.4 R64, [R249+0x14900] ;  /* 0x01490000f940783b */ /* 0x000f280000000200 */
[----:B------:R-:W-:Y:S03]  /*3470*/  LDSM.16.M88.4 R84, [R244+0x12100] ;  /* 0x01210000f454783b */ /* 0x000fe60000000200 */
[C---:B--2---:R-:W-:Y:S08]  /*3480*/  HMMA.16816.F32 R24, R60.reuse, R72, R24 ;  /* 0x000000483c18723c */ /* 0x044ff00000001818 */
[C---:B------:R-:W-:Y:S01]  /*3490*/  HMMA.16816.F32 R20, R60.reuse, R74, R20 ;  /* 0x0000004a3c14723c */ /* 0x040fe20000001814 */
[----:B------:R-:W-:Y:S07]  /*34a0*/  LDSM.16.M88.4 R72, [R248+0x6000] ;  /* 0x00600000f848783b */ /* 0x000fee0000000200 */
[C---:B---3--:R-:W-:Y:S08]  /*34b0*/  HMMA.16816.F32 R12, R60.reuse, R56, R12 ;  /* 0x000000383c0c723c */ /* 0x048ff0000000180c */
[C---:B------:R-:W-:Y:S01]  /*34c0*/  HMMA.16816.F32 R32, R60.reuse, R58, R32 ;  /* 0x0000003a3c20723c */ /* 0x040fe20000001820 */
[----:B------:R-:W2:Y:S07]  /*34d0*/  LDSM.16.M88.4 R56, [R246+0x20100] ;  /* 0x02010000f638783b */ /* 0x000eae0000000200 */
[C---:B-1----:R-:W-:Y:S08]  /*34e0*/  HMMA.16816.F32 R52, R60.reuse, R68, R52 ;  /* 0x000000443c34723c */ /* 0x042ff00000001834 */
[C---:B------:R-:W-:Y:S01]  /*34f0*/  HMMA.16816.F32 R48, R60.reuse, R70, R48 ;  /* 0x000000463c30723c */ /* 0x040fe20000001830 */
[----:B------:R-:W1:Y:S07]  /*3500*/  LDSM.16.M88.4 R68, [R248+0x6800] ;  /* 0x00680000f844783b */ /* 0x000e6e0000000200 */
[C---:B------:R-:W-:Y:S08]  /*3510*/  HMMA.16816.F32 R16, R60.reuse, R80, R16 ;  /* 0x000000503c10723c */ /* 0x040ff00000001810 */
[C---:B------:R-:W-:Y:S01]  /*3520*/  HMMA.16816.F32 R8, R60.reuse, R82, R8 ;  /* 0x000000523c08723c */ /* 0x040fe20000001808 */
[----:B------:R-:W-:Y:S07]  /*3530*/  LDSM.16.M88.4 R80, [R244+0x12900] ;  /* 0x01290000f450783b */ /* 0x000fee0000000200 */
[C---:B----4-:R-:W-:Y:S08]  /*3540*/  HMMA.16816.F32 R36, R60.reuse, R64, R36 ;  /* 0x000000403c24723c */ /* 0x050ff00000001824 */
[C---:B------:R-:W-:Y:S01]  /*3550*/  HMMA.16816.F32 R28, R60.reuse, R66, R28 ;  /* 0x000000423c1c723c */ /* 0x040fe2000000181c */
[----:B------:R-:W3:Y:S07]  /*3560*/  LDSM.16.M88.4 R64, [R248+0x8800] ;  /* 0x00880000f840783b */ /* 0x000eee0000000200 */
[C---:B------:R-:W-:Y:S08]  /*3570*/  HMMA.16816.F32 R44, R60.reuse, R76, R44 ;  /* 0x0000004c3c2c723c */ /* 0x040ff0000000182c */
[----:B------:R-:W-:Y:S01]  /*3580*/  HMMA.16816.F32 R40, R60, R78, R40 ;  /* 0x0000004e3c28723c */ /* 0x000fe20000001828 */
[----:B------:R-:W4:Y:S04]  /*3590*/  LDSM.16.M88.4 R60, [R245+0x20100] ;  /* 0x02010000f53c783b */ /* 0x000f280000000200 */
[----:B------:R-:W5:Y:S03]  /*35a0*/  LDSM.16.M88.4 R76, [R244+0x13100] ;  /* 0x01310000f44c783b */ /* 0x000f660000000200 */
        /* <DEDUP_REMOVED lines=15> */
[C---:B---3--:R-:W-:Y:S08]  /*36a0*/  HMMA.16816.F32 R36, R56.reuse, R64, R36 ;  /* 0x000000403824723c */ /* 0x048ff00000001824 */
[----:B------:R-:W-:Y:S01]  /*36b0*/  HMMA.16816.F32 R28, R56, R66, R28 ;  /* 0x00000042381c723c */ /* 0x000fe2000000181c */
[----:B------:R-:W-:Y:S04]  /*36c0*/  LDSM.16.M88.4 R56, [R243+0x20100] ;  /* 0x02010000f338783b */ /* 0x000fe80000000200 */
[----:B------:R-:W3:Y:S03]  /*36d0*/  LDSM.16.M88.4 R64, [R234+0x6000] ;  /* 0x00600000ea40783b */ /* 0x000ee60000000200 */
[C---:B----4-:R-:W-:Y:S08]  /*36e0*/  HMMA.16816.F32 R24, R60.reuse, R84, R24 ;  /* 0x000000543c18723c */ /* 0x050ff00000001818 */
[C---:B------:R-:W-:Y:S01]  /*36f0*/  HMMA.16816.F32 R20, R60.reuse, R86, R20 ;  /* 0x000000563c14723c */ /* 0x040fe20000001814 */
[----:B------:R-:W4:Y:S07]  /*3700*/  LDSM.16.M88.4 R84, [R234+0x7000] ;  /* 0x00700000ea54783b */ /* 0x000f2e0000000200 */
[C---:B------:R-:W-:Y:S08]  /*3710*/  HMMA.16816.F32 R12, R60.reuse, R80, R12 ;  /* 0x000000503c0c723c */ /* 0x040ff0000000180c */
[C---:B------:R-:W-:Y:S01]  /*3720*/  HMMA.16816.F32 R32, R60.reuse, R82, R32 ;  /* 0x000000523c20723c */ /* 0x040fe20000001820 */
[----:B------:R-:W3:Y:S07]  /*3730*/  LDSM.16.M88.4 R80, [R234+0x7800] ;  /* 0x00780000ea50783b */ /* 0x000eee0000000200 */
[C---:B-----5:R-:W-:Y:S08]  /*3740*/  HMMA.16816.F32 R16, R60.reuse, R76, R16 ;  /* 0x0000004c3c10723c */ /* 0x060ff00000001810 */
[C---:B------:R-:W-:Y:S01]  /*3750*/  HMMA.16816.F32 R8, R60.reuse, R78, R8 ;  /* 0x0000004e3c08723c */ /* 0x040fe20000001808 */
[----:B------:R-:W5:Y:S07]  /*3760*/  LDSM.16.M88.4 R76, [R234+0x8000] ;  /* 0x00800000ea4c783b */ /* 0x000f6e0000000200 */
[C---:B--2---:R-:W-:Y:S08]  /*3770*/  HMMA.16816.F32 R52, R60.reuse, R72, R52 ;  /* 0x000000483c34723c */ /* 0x044ff00000001834 */
[C---:B------:R-:W-:Y:S01]  /*3780*/  HMMA.16816.F32 R48, R60.reuse, R74, R48 ;  /* 0x0000004a3c30723c */ /* 0x040fe20000001830 */
[----:B------:R-:W2:Y:S07]  /*3790*/  LDSM.16.M88.4 R72, [R234+0x8800] ;  /* 0x00880000ea48783b */ /* 0x000eae0000000200 */
[C---:B-1----:R-:W-:Y:S08]  /*37a0*/  HMMA.16816.F32 R44, R60.reuse, R68, R44 ;  /* 0x000000443c2c723c */ /* 0x042ff0000000182c */
[C---:B------:R-:W-:Y:S01]  /*37b0*/  HMMA.16816.F32 R40, R60.reuse, R70, R40 ;  /* 0x000000463c28723c */ /* 0x040fe20000001828 */
[----:B------:R-:W-:Y:S07]  /*37c0*/  LDSM.16.M88.4 R68, [R249+0x15100] ;  /* 0x01510000f944783b */ /* 0x000fee0000000200 */
[C---:B------:R-:W-:Y:S08]  /*37d0*/  HMMA.16816.F32 R36, R60.reuse, R96, R36 ;  /* 0x000000603c24723c */ /* 0x040ff00000001824 */
[----:B------:R-:W-:Y:S01]  /*37e0*/  HMMA.16816.F32 R28, R60, R98, R28 ;  /* 0x000000623c1c723c */ /* 0x000fe2000000181c */
[----:B------:R-:W1:Y:S04]  /*37f0*/  LDSM.16.M88.4 R60, [R249+0x15900] ;  /* 0x01590000f93c783b */ /* 0x000e680000000200 */
[----:B------:R-:W-:Y:S03]  /*3800*/  LDSM.16.M88.4 R96, [R249+0x17900] ;  /* 0x01790000f960783b */ /* 0x000fe60000000200 */
[C---:B---3--:R-:W-:Y:S08]  /*3810*/  HMMA.16816.F32 R24, R56.reuse, R64, R24 ;  /* 0x000000403818723c */ /* 0x048ff00000001818 */
[C---:B------:R-:W-:Y:S01]  /*3820*/  HMMA.16816.F32 R20, R56.reuse, R66, R20 ;  /* 0x000000423814723c */ /* 0x040fe20000001814 */
[----:B------:R-:W3:Y:S07]  /*3830*/  LDSM.16.M88.4 R64, [R249+0x16100] ;  /* 0x01610000f940783b */ /* 0x000eee0000000200 */
[C---:B------:R-:W-:Y:S08]  /*3840*/  HMMA.16816.F32 R12, R56.reuse, R88, R12 ;  /* 0x00000058380c723c */ /* 0x040ff0000000180c */
[C---:B------:R-:W-:Y:S01]  /*3850*/  HMMA.16816.F32 R32, R56.reuse, R90, R32 ;  /* 0x0000005a3820723c */ /* 0x040fe20000001820 */
[----:B------:R-:W-:Y:S07]  /*3860*/  LDSM.16.M88.4 R88, [R248+0x9000] ;  /* 0x00900000f858783b */ /* 0x000fee0000000200 */
[C---:B----4-:R-:W-:Y:S08]  /*3870*/  HMMA.16816.F32 R16, R56.reuse, R84, R16 ;  /* 0x000000543810723c */ /* 0x050ff00000001810 */
[C---:B------:R-:W-:Y:S01]  /*3880*/  HMMA.16816.F32 R8, R56.reuse, R86, R8 ;  /* 0x000000563808723c */ /* 0x040fe20000001808 */
[----:B------:R-:W-:Y:S07]  /*3890*/  LDSM.16.M88.4 R84, [R245+0x24100] ;  /* 0x02410000f554783b */ /* 0x000fee0000000200 */
[C---:B------:R-:W-:Y:S08]  /*38a0*/  HMMA.16816.F32 R52, R56.reuse, R80, R52 ;  /* 0x000000503834723c */ /* 0x040ff00000001834 */
[C---:B------:R-:W-:Y:S01]  /*38b0*/  HMMA.16816.F32 R48, R56.reuse, R82, R48 ;  /* 0x000000523830723c */ /* 0x040fe20000001830 */
[----:B------:R-:W-:Y:S07]  /*38c0*/  LDSM.16.M88.4 R80, [R248+0x9800] ;  /* 0x00980000f850783b */ /* 0x000fee0000000200 */
[C---:B-----5:R-:W-:Y:S08]  /*38d0*/  HMMA.16816.F32 R44, R56.reuse, R76, R44 ;  /* 0x0000004c382c723c */ /* 0x060ff0000000182c */
[C---:B------:R-:W-:Y:S01]  /*38e0*/  HMMA.16816.F32 R40, R56.reuse, R78, R40 ;  /* 0x0000004e3828723c */ /* 0x040fe20000001828 */
[----:B------:R-:W-:Y:S07]  /*38f0*/  LDSM.16.M88.4 R76, [R248+0xa000] ;  /* 0x00a00000f84c783b */ /* 0x000fee0000000200 */
[C---:B--2---:R-:W-:Y:S08]  /*3900*/  HMMA.16816.F32 R36, R56.reuse, R72, R36 ;  /* 0x000000483824723c */ /* 0x044ff00000001824 */
[----:B------:R-:W-:Y:S01]  /*3910*/  HMMA.16816.F32 R28, R56, R74, R28 ;  /* 0x0000004a381c723c */ /* 0x000fe2000000181c */
[----:B------:R-:W2:Y:S04]  /*3920*/  LDSM.16.M88.4 R56, [R249+0x16900] ;  /* 0x01690000f938783b */ /* 0x000ea80000000200 */
[----:B------:R-:W-:Y:S03]  /*3930*/  LDSM.16.M88.4 R72, [R248+0xa800] ;  /* 0x00a80000f848783b */ /* 0x000fe60000000200 */
[C---:B-1----:R-:W-:Y:S08]  /*3940*/  HMMA.16816.F32 R12, R92.reuse, R60, R12 ;  /* 0x0000003c5c0c723c */ /* 0x042ff0000000180c */
[C---:B------:R-:W-:Y:S01]  /*3950*/  HMMA.16816.F32 R32, R92.reuse, R62, R32 ;  /* 0x0000003e5c20723c */ /* 0x040fe20000001820 */
[----:B------:R-:W1:Y:S07]  /*3960*/  LDSM.16.M88.4 R60, [R246+0x24100] ;  /* 0x02410000f63c783b */ /* 0x000e6e0000000200 */
[C---:B------:R-:W-:Y:S08]  /*3970*/  HMMA.16816.F32 R24, R92.reuse, R68, R24 ;  /* 0x000000445c18723c */ /* 0x040ff00000001818 */
[C---:B------:R-:W-:Y:S01]  /*3980*/  HMMA.16816.F32 R20, R92.reuse, R70, R20 ;  /* 0x000000465c14723c */ /* 0x040fe20000001814 */
[----:B------:R-:W-:Y:S07]  /*3990*/  LDSM.16.M88.4 R68, [R248+0xb000] ;  /* 0x00b00000f844783b */ /* 0x000fee0000000200 */
[C---:B---3--:R-:W-:Y:S08]  /*39a0*/  HMMA.16816.F32 R16, R92.reuse, R64, R16 ;  /* 0x000000405c10723c */ /* 0x048ff00000001810 */
[C---:B------:R-:W-:Y:S01]  /*39b0*/  HMMA.16816.F32 R8, R92.reuse, R66, R8 ;  /* 0x000000425c08723c */ /* 0x040fe20000001808 */
[----:B------:R-:W3:Y:S07]  /*39c0*/  LDSM.16.M88.4 R64, [R248+0xb800] ;  /* 0x00b80000f840783b */ /* 0x000eee0000000200 */
        /* <DEDUP_REMOVED lines=8> */
[----:B------:R-:W-:Y:S04]  /*3a50*/  LDSM.16.M88.4 R96, [R244+0x16900] ;  /* 0x01690000f460783b */ /* 0x000fe80000000200 */
[----:B------:R-:W-:Y:S03]  /*3a60*/  LDSM.16.M88.4 R92, [R244+0x17100] ;  /* 0x01710000f45c783b */ /* 0x000fe60000000200 */
[C---:B-1----:R-:W-:Y:S08]  /*3a70*/  HMMA.16816.F32 R24, R60.reuse, R88, R24 ;  /* 0x000000583c18723c */ /* 0x042ff00000001818 */
[C---:B------:R-:W-:Y:S01]  /*3a80*/  HMMA.16816.F32 R20, R60.reuse, R90, R20 ;  /* 0x0000005a3c14723c */ /* 0x040fe20000001814 */
[----:B------:R-:W1:Y:S07]  /*3a90*/  LDSM.16.M88.4 R88, [R244+0x17900] ;  /* 0x01790000f458783b */ /* 0x000e6e0000000200 */
[C---:B---3--:R-:W-:Y:S08]  /*3aa0*/  HMMA.16816.F32 R36, R60.reuse, R64, R36 ;  /* 0x000000403c24723c */ /* 0x048ff00000001824 */
        /* <DEDUP_REMOVED lines=12> */
[----:B------:R-:W-:Y:S01]  /*3b70*/  HMMA.16816.F32 R28, R60, R66, R28 ;  /* 0x000000423c1c723c */ /* 0x000fe2000000181c */
[----:B------:R-:W-:Y:S04]  /*3b80*/  LDSM.16.M88.4 R64, [R234+0xa800] ;  /* 0x00a80000ea40783b */ /* 0x000fe80000000200 */
[----:B------:R-:W-:Y:S03]  /*3b90*/  LDSM.16.M88.4 R60, [R234+0xb000] ;  /* 0x00b00000ea3c783b */ /* 0x000fe60000000200 */
[C---:B--2---:R-:W-:Y:S08]  /*3ba0*/  HMMA.16816.F32 R24, R84.reuse, R56, R24 ;  /* 0x000000385418723c */ /* 0x044ff00000001818 */
[----:B------:R-:W-:Y:S01]  /*3bb0*/  HMMA.16816.F32 R20, R84, R58, R20 ;  /* 0x0000003a5414723c */ /* 0x000fe20000001814 */
[----:B------:R-:W2:Y:S01]  /*3bc0*/  LDSM.16.M88.4 R56, [R234+0xb800] ;  /* 0x00b80000ea38783b */ /* 0x000ea20000000200 */
[----:B------:R-:W-:-:S06]  /*3bd0*/  DEPBAR.LE SB0, 0x0 ;  /* 0x000080000000791a */ /* 0x000fcc0000000000 */
        /* <DEDUP_REMOVED lines=21> */
[----:B------:R-:W-:Y:S07]  /*3d30*/  HMMA.16816.F32 R56, R68, R58, R28 ;  /* 0x0000003a4438723c */ /* 0x000fee000000181c */
[----:B------:R-:W-:-:S02]  /*3d40*/  SHF.R.S32.HI R70, RZ, 0x1f, R111 ;  /* 0x0000001fff467819 */ /* 0x000fc4000001146f */
[----:B------:R-:W-:-:S03]  /*3d50*/  SHF.R.S32.HI R28, RZ, 0x1f, R211 ;  /* 0x0000001fff1c7819 */ /* 0x000fc600000114d3 */
[----:B------:R1:W-:Y:S04]  /*3d60*/  STL [R1+0x20], R70 ;  /* 0x0000204601007387 */ /* 0x0003e80000100800 */
[----:B------:R1:W-:Y:S04]  /*3d70*/  STL [R1+0x24], R208 ;  /* 0x000024d001007387 */ /* 0x0003e80000100800 */
[----:B------:R-:W-:Y:S06]  /*3d80*/  BAR.SYNC.DEFER_BLOCKING 0x0 ;  /* 0x0000000000007b1d */ /* 0x000fec0000010000 */
[----:B------:R-:W-:Y:S05]  /*3d90*/  @P0 BRA `(.L_x_1576) ;  /* 0x000005f000000947 */ /* 0x000fea0003800000 */
[----:B------:R-:W-:Y:S01]  /*3da0*/  IMAD.U32 R0, RZ, RZ, UR15 ;  /* 0x0000000fff007e24 */ /* 0x000fe2000f8e00ff */
        /* <DEDUP_REMOVED lines=17> */
[----:B------:R-:W-:Y:S02]  /*3ec0*/  IADD3 R78, -R64, 0x10, RZ ;  /* 0x00000010404e7810 */ /* 0x000fe40007ffe1ff */
[----:B------:R-:W-:Y:S02]  /*3ed0*/  SHF.L.U64.HI R63, R209, 0x1, R210 ;  /* 0x00000001d13f7819 */ /* 0x000fe400000102d2 */
[----:B------:R-:W-:-:S02]  /*3ee0*/  SHF.R.S32.HI R0, RZ, 0x1f, R62 ;  /* 0x0000001fff007819 */ /* 0x000fc4000001143e */
[----:B------:R-:W-:Y:S02]  /*3ef0*/  LOP3.LUT R78, R78, 0xf, RZ, 0xc0, !PT ;  /* 0x0000000f4e4e7812 */ /* 0x000fe400078ec0ff */
[----:B------:R-:W-:Y:S01]  /*3f00*/  IADD3 R72, -R110, 0x10, RZ ;  /* 0x000000106e487810 */ /* 0x000fe20007ffe1ff */
[----:B------:R-:W-:Y:S01]  /*3f10*/  IMAD R0, R0, c[0x0][0x1e0], RZ ;  /* 0x0000780000007a24 */ /* 0x000fe200078e02ff */
[----:B------:R-:W-:Y:S02]  /*3f20*/  SHF.L.U64.HI R60, R207, 0x1, R208 ;  /* 0x00000001cf3c7819 */ /* 0x000fe400000102d0 */
[----:B------:R-:W-:Y:S01]  /*3f30*/  LOP3.LUT R72, R72, 0xf, RZ, 0xc0, !PT ;  /* 0x0000000f48487812 */ /* 0x000fe200078ec0ff */
[C---:B------:R-:W-:Y:S01]  /*3f40*/  IMAD R0, R62.reuse, c[0x0][0x1e4], R0 ;  /* 0x000079003e007a24 */ /* 0x040fe200078e0200 */
[----:B------:R-:W-:Y:S01]  /*3f50*/  SHF.L.U64.HI R29, R111, 0x1, R70 ;  /* 0x000000016f1d7819 */ /* 0x000fe20000010246 */
[----:B--2---:R-:W-:-:S04]  /*3f60*/  IMAD.WIDE.U32 R30, R62, c[0x0][0x1e0], RZ ;  /* 0x000078003e1e7a25 */ /* 0x004fc800078e00ff */
[----:B------:R-:W-:Y:S01]  /*3f70*/  IMAD.IADD R31, R31, 0x1, R0 ;  /* 0x000000011f1f7824 */ /* 0x000fe200078e0200 */
[----:B---3--:R-:W-:-:S03]  /*3f80*/  SHF.R.S32.HI R0, RZ, 0x1f, R61 ;  /* 0x0000001fff007819 */ /* 0x008fc6000001143d */
[C---:B------:R-:W-:Y:S01]  /*3f90*/  IMAD.WIDE.U32 R30, R61.reuse, c[0x0][0x1f0], R30 ;  /* 0x00007c003d1e7a25 */ /* 0x040fe200078e001e */
[----:B------:R2:W-:Y:S03]  /*3fa0*/  STL [R1], R61 ;  /* 0x0000003d01007387 */ /* 0x0005e60000100800 */
[----:B------:R-:W-:Y:S01]  /*3fb0*/  IMAD R0, R0, c[0x0][0x1f0], RZ ;  /* 0x00007c0000007a24 */ /* 0x000fe200078e02ff */
[----:B------:R-:W-:Y:S01]  /*3fc0*/  IADD3 R67, P0, R30, UR22, RZ ;  /* 0x000000161e437c10 */ /* 0x000fe2000ff1e0ff */
[----:B------:R3:W-:Y:S01]  /*3fd0*/  STL [R1+0x4], R62 ;  /* 0x0000043e01007387 */ /* 0x0007e20000100800 */
[----:B------:R-:W-:Y:S01]  /*3fe0*/  SEL R30, RZ, 0x10, P4 ;  /* 0x00000010ff1e7807 */ /* 0x000fe20002000000 */
[----:B------:R-:W-:-:S03]  /*3ff0*/  IMAD R0, R61, c[0x0][0x1f4], R0 ;  /* 0x00007d003d007a24 */ /* 0x000fc600078e0200 */
[----:B------:R-:W-:Y:S02]  /*4000*/  IADD3 R74, -R30, 0x10, RZ ;  /* 0x000000101e4a7810 */ /* 0x000fe40007ffe1ff */
[----:B------:R-:W-:Y:S01]  /*4010*/  IADD3.X R0, R31, UR19, R0, P0, !PT ;  /* 0x000000131f007c10 */ /* 0x000fe200087fe400 */
[----:B------:R-:W-:Y:S01]  /*4020*/  IMAD.SHL.U32 R31, R207, 0x2, RZ ;  /* 0x00000002cf1f7824 */ /* 0x000fe200078e00ff */
[C---:B------:R-:W-:Y:S02]  /*4030*/  LEA R68, P0, R67.reuse, c[0x0][0x1c8], 0x1 ;  /* 0x0000720043447a11 */ /* 0x040fe400078008ff */
[----:B------:R-:W-:Y:S02]  /*4040*/  LOP3.LUT R74, R74, 0xf, RZ, 0xc0, !PT ;  /* 0x0000000f4a4a7812 */ /* 0x000fe400078ec0ff */
[----:B------:R-:W-:Y:S01]  /*4050*/  LEA.HI.X R67, R67, c[0x0][0x1cc], R0, 0x1, P0 ;  /* 0x0000730043437a11 */ /* 0x000fe200000f0c00 */
[----:B------:R-:W4:Y:S01]  /*4060*/  SHFL.IDX PT, R73, R68, 0x2, 0x181f ;  /* 0x00581f0044497f89 */ /* 0x000f2200000e0000 */
[----:B------:R-:W-:-:S03]  /*4070*/  IMAD.SHL.U32 R0, R111, 0x2, RZ ;  /* 0x000000026f007824 */ /* 0x000fc600078e00ff */
[----:B------:R-:W5:Y:S01]  /*4080*/  SHFL.IDX PT, R69, R67, 0x2, 0x181f ;  /* 0x00581f0043457f89 */ /* 0x000f6200000e0000 */
[----:B--2---:R-:W-:-:S03]  /*4090*/  SEL R61, RZ, 0x10, P5 ;  /* 0x00000010ff3d7807 */ /* 0x004fc60002800000 */
[----:B-1----:R-:W-:Y:S01]  /*40a0*/  SHFL.IDX PT, R70, R67, RZ, 0x181f ;  /* 0x00181fff43467589 */ /* 0x002fe200000e0000 */
[----:B------:R-:W-:Y:S01]  /*40b0*/  IADD3 R76, -R61, 0x10, RZ ;  /* 0x000000103d4c7810 */ /* 0x000fe20007ffe1ff */
[----:B---3--:R-:W-:Y:S02]  /*40c0*/  IMAD.SHL.U32 R62, R209, 0x2, RZ ;  /* 0x00000002d13e7824 */ /* 0x008fe400078e00ff */
[----:B------:R-:W-:Y:S01]  /*40d0*/  SHFL.IDX PT, R67, R67, 0x1, 0x181f ;  /* 0x00381f0043437f89 */ /* 0x000fe200000e0000 */
[----:B------:R-:W-:Y:S02]  /*40e0*/  LOP3.LUT R76, R76, 0xf, RZ, 0xc0, !PT ;  /* 0x0000000f4c4c7812 */ /* 0x000fe400078ec0ff */
[----:B----4-:R-:W-:-:S04]  /*40f0*/  IADD3 R78, P1, P0, R78, R73, R65 ;  /* 0x000000494e4e7210 */ /* 0x010fc8000783e041 */
[----:B-----5:R-:W-:Y:S02]  /*4100*/  IADD3.X R79, RZ, R69, R66, P1, P0 ;  /* 0x00000045ff4f7210 */ /* 0x020fe40000fe0442 */
        /* <DEDUP_REMOVED lines=40> */
.L_x_1576:
[----:B------:R-:W-:Y:S01]  /*4390*/  FMUL.FTZ R9, R9, c[0x0][0x320] ;  /* 0x0000c80009097a20 */ /* 0x000fe20000410000 */
[----:B------:R-:W-:Y:S01]  /*43a0*/  LEA.HI R7, R7, R2, RZ, 0x2 ;  /* 0x0000000207077211 */ /* 0x000fe200078f10ff */
[----:B------:R-:W-:Y:S01]  /*43b0*/  FMUL.FTZ R13, R13, c[0x0][0x320] ;  /* 0x0000c8000d0d7a20 */ /* 0x000fe20000410000 */
[----:B------:R-:W-:Y:S01]  /*43c0*/  PLOP3.LUT P0, PT, PT, PT, UP1, 0x80, 0x0 ;  /* 0x000000000000781c */ /* 0x000fe20003f0f018 */
[----:B------:R2:W-:Y:S01]  /*43d0*/  MUFU.TANH R29, R9 ;  /* 0x00000009001d7308 */ /* 0x0005e20000002400 */
[----:B------:R-:W-:Y:S01]  /*43e0*/  FMUL.FTZ R8, R8, c[0x0][0x320] ;  /* 0x0000c80008087a20 */ /* 0x000fe20000410000 */
[----:B------:R-:W-:Y:S01]  /*43f0*/  LOP3.LUT R7, R7, 0xfffffffc, RZ, 0xc0, !PT ;  /* 0xfffffffc07077812 */ /* 0x000fe200078ec0ff */
[----:B------:R-:W-:Y:S01]  /*4400*/  FMUL.FTZ R0, R16, c[0x0][0x320] ;  /* 0x0000c80010007a20 */ /* 0x000fe20000410000 */
[----:B------:R-:W-:Y:S01]  /*4410*/  @UP1 USHF.L.U32 UR10, UR10, 0x7, URZ ;  /* 0x000000070a0a1899 */ /* 0x000fe2000800063f */
[----:B------:R-:W-:Y:S01]  /*4420*/  FMUL.FTZ R20, R20, c[0x0][0x320] ;  /* 0x0000c80014147a20 */ /* 0x000fe20000410000 */
[----:B------:R-:W-:Y:S01]  /*4430*/  UIADD3 UR6, UR6, -0x2, URZ ;  /* 0xfffffffe06067890 */ /* 0x000fe2000fffe03f */
[----:B------:R-:W-:Y:S01]  /*4440*/  IMAD.IADD R7, R2, 0x1, -R7 ;  /* 0x0000000102077824 */ /* 0x000fe200078e0a07 */
[----:B------:R3:W-:Y:S01]  /*4450*/  MUFU.TANH R30, R13 ;  /* 0x0000000d001e7308 */ /* 0x0007e20000002400 */
[----:B------:R-:W-:Y:S01]  /*4460*/  FMUL.FTZ R12, R12, c[0x0][0x320] ;  /* 0x0000c8000c0c7a20 */ /* 0x000fe20000410000 */
[----:B------:R-:W0:Y:S01]  /*4470*/  LDGDEPBAR ;  /* 0x00000000000079af */ /* 0x000e220000000000 */
[----:B------:R-:W-:-:S02]  /*4480*/  FMUL.FTZ R17, R17, c[0x0][0x320] ;  /* 0x0000c80011117a20 */ /* 0x000fc40000410000 */
[----:B------:R-:W-:Y:S02]  /*4490*/  FMUL.FTZ R44, R44, c[0x0][0x320] ;  /* 0x0000c8002c2c7a20 */ /* 0x000fe40000410000 */
[----:B------:R-:W-:Y:S01]  /*44a0*/  FMUL.FTZ R25, R25, c[0x0][0x320] ;  /* 0x0000c80019197a20 */ /* 0x000fe20000410000 */
[----:B--2---:R-:W-:Y:S01]  /*44b0*/  LOP3.LUT R9, R109, 0xffffffe0, RZ, 0xc0, !PT ;  /* 0xffffffe06d097812 */ /* 0x004fe200078ec0ff */
[----:B------:R-:W-:Y:S01]  /*44c0*/  MUFU.TANH R31, R20 ;  /* 0x00000014001f7308 */ /* 0x000fe20000002400 */
[----:B------:R-:W-:Y:S02]  /*44d0*/  FMUL.FTZ R24, R24, c[0x0][0x320] ;  /* 0x0000c80018187a20 */ /* 0x000fe40000410000 */
[----:B------:R-:W-:Y:S02]  /*44e0*/  FMUL.FTZ R40, R40, c[0x0][0x320] ;  /* 0x0000c80028287a20 */ /* 0x000fe40000410000 */
[----:B------:R-:W-:Y:S02]  /*44f0*/  IMAD.IADD R9, R2, 0x1, -R9 ;  /* 0x0000000102097824 */ /* 0x000fe400078e0a09 */
[----:B---3--:R-:W-:Y:S01]  /*4500*/  FMUL.FTZ R13, R32, c[0x0][0x320] ;  /* 0x0000c800200d7a20 */ /* 0x008fe20000410000 */
[----:B------:R2:W-:Y:S01]  /*4510*/  MUFU.TANH R20, R12 ;  /* 0x0000000c00147308 */ /* 0x0005e20000002400 */
[----:B------:R-:W-:Y:S01]  /*4520*/  FMUL.FTZ R41, R41, c[0x0][0x320] ;  /* 0x0000c80029297a20 */ /* 0x000fe20000410000 */
[----:B------:R-:W-:Y:S01]  /*4530*/  SHF.R.S32.HI R16, RZ, 0x1f, R9 ;  /* 0x0000001fff107819 */ /* 0x000fe20000011409 */
[----:B------:R-:W-:-:S02]  /*4540*/  FMUL.FTZ R21, R21, c[0x0][0x320] ;  /* 0x0000c80015157a20 */ /* 0x000fc40000410000 */
[----:B------:R-:W-:Y:S01]  /*4550*/  FMUL.FTZ R52, R52, c[0x0][0x320] ;  /* 0x0000c80034347a20 */ /* 0x000fe20000410000 */
[----:B------:R-:W-:Y:S01]  /*4560*/  LEA.HI R2, R16, R9, RZ, 0x2 ;  /* 0x0000000910027211 */ /* 0x000fe200078f10ff */
[----:B------:R-:W-:Y:S01]  /*4570*/  FMUL.FTZ R53, R53, c[0x0][0x320] ;  /* 0x0000c80035357a20 */ /* 0x000fe20000410000 */
[----:B------:R3:W-:Y:S01]  /*4580*/  MUFU.TANH R32, R8 ;  /* 0x0000000800207308 */ /* 0x0007e20000002400 */
[----:B------:R-:W-:Y:S01]  /*4590*/  LEA.HI R16, R7, R7, RZ, 0x1 ;  /* 0x0000000707107211 */ /* 0x000fe200078f08ff */
[----:B------:R-:W-:Y:S02]  /*45a0*/  FMUL.FTZ R48, R48, c[0x0][0x320] ;  /* 0x0000c80030307a20 */ /* 0x000fe40000410000 */
[----:B------:R-:W-:Y:S01]  /*45b0*/  FMUL.FTZ R49, R49, c[0x0][0x320] ;  /* 0x0000c80031317a20 */ /* 0x000fe20000410000 */
[----:B------:R-:W-:Y:S01]  /*45c0*/  LOP3.LUT R16, R16, 0x1ffffffe, RZ, 0xc0, !PT ;  /* 0x1ffffffe10107812 */ /* 0x000fe200078ec0ff */
[----:B------:R-:W-:Y:S02]  /*45d0*/  FMUL.FTZ R45, R45, c[0x0][0x320] ;  /* 0x0000c8002d2d7a20 */ /* 0x000fe40000410000 */
[----:B--2---:R-:W-:Y:S01]  /*45e0*/  FMUL.FTZ R12, R33, c[0x0][0x320] ;  /* 0x0000c800210c7a20 */ /* 0x004fe20000410000 */
[----:B------:R-:W-:Y:S01]  /*45f0*/  MUFU.TANH R197, R44 ;  /* 0x0000002c00c57308 */ /* 0x000fe20000002400 */
[----:B------:R-:W-:-:S02]  /*4600*/  IMAD.IADD R16, R7, 0x1, -R16 ;  /* 0x0000000107107824 */ /* 0x000fc400078e0a10 */
[----:B------:R-:W-:Y:S02]  /*4610*/  FMUL.FTZ R7, R37, c[0x0][0x320] ;  /* 0x0000c80025077a20 */ /* 0x000fe40000410000 */
[----:B------:R-:W-:Y:S01]  /*4620*/  FMUL.FTZ R51, R51, c[0x0][0x320] ;  /* 0x0000c80033337a20 */ /* 0x000fe20000410000 */
[----:B---3--:R-:W-:Y:S02]  /*4630*/  SHF.R.S32.HI R8, RZ, 0x1f, R108 ;  /* 0x0000001fff087819 */ /* 0x008fe4000001146c */
[----:B------:R2:W-:Y:S01]  /*4640*/  MUFU.TANH R33, R17 ;  /* 0x0000001100217308 */ /* 0x0005e20000002400 */
[----:B------:R-:W-:Y:S01]  /*4650*/  FMUL.FTZ R50, R50, c[0x0][0x320] ;  /* 0x0000c80032327a20 */ /* 0x000fe20000410000 */
[----:B------:R-:W-:Y:S01]  /*4660*/  LEA.HI R8, R8, R108, RZ, 0x3 ;  /* 0x0000006c08087211 */ /* 0x000fe200078f18ff */
[----:B------:R-:W-:Y:S02]  /*4670*/  FMUL.FTZ R22, R22, c[0x0][0x320] ;  /* 0x0000c80016167a20 */ /* 0x000fe40000410000 */
[----:B------:R-:W-:Y:S01]  /*4680*/  FMUL.FTZ R18, R18, c[0x0][0x320] ;  /* 0x0000c80012127a20 */ /* 0x000fe20000410000 */
[----:B------:R-:W-:-:S02]  /*4690*/  LOP3.LUT R8, R8, 0xffffff8, RZ, 0xc0, !PT ;  /* 0x0ffffff808087812 */ /* 0x000fc400078ec0ff */
[----:B------:R-:W-:Y:S01]  /*46a0*/  MUFU.TANH R60, R25 ;  /* 0x00000019003c7308 */ /* 0x000fe20000002400 */
[----:B------:R-:W-:Y:S02]  /*46b0*/  FMUL.FTZ R19, R19, c[0x0][0x320] ;  /* 0x0000c80013137a20 */ /* 0x000fe40000410000 */
[----:B------:R-:W-:Y:S02]  /*46c0*/  FMUL.FTZ R11, R11, c[0x0][0x320] ;  /* 0x0000c8000b0b7a20 */ /* 0x000fe40000410000 */
[----:B------:R-:W-:Y:S02]  /*46d0*/  IMAD.IADD R8, R108, 0x1, -R8 ;  /* 0x000000016c087824 */ /* 0x000fe400078e0a08 */
[----:B------:R-:W-:Y:S01]  /*46e0*/  FMUL.FTZ R10, R10, c[0x0][0x320] ;  /* 0x0000c8000a0a7a20 */ /* 0x000fe20000410000 */
[C---:B--2---:R-:W-:Y:S01]  /*46f0*/  LEA.HI.SX32 R17, R2.reuse, UR11, 0x1e ;  /* 0x0000000b02117c11 */ /* 0x044fe2000f8ff2ff */
[----:B------:R-:W2:Y:S01]  /*4700*/  MUFU.TANH R25, R24 ;  /* 0x0000001800197308 */ /* 0x000ea20000002400 */
[----:B------:R-:W-:Y:S01]  /*4710*/  LOP3.LUT R2, R2, 0x7ffffffc, RZ, 0xc0, !PT ;  /* 0x7ffffffc02027812 */ /* 0x000fe200078ec0ff */
[----:B------:R-:W-:-:S02]  /*4720*/  FMUL.FTZ R54, R54, c[0x0][0x320] ;  /* 0x0000c80036367a20 */ /* 0x000fc40000410000 */
[----:B------:R-:W-:Y:S02]  /*4730*/  IMAD R8, R8, 0x10, R17 ;  /* 0x0000001008087824 */ /* 0x000fe400078e0211 */
[----:B------:R-:W-:Y:S02]  /*4740*/  IMAD.IADD R9, R9, 0x1, -R2 ;  /* 0x0000000109097824 */ /* 0x000fe400078e0a02 */
[----:B------:R-:W-:Y:S01]  /*4750*/  IMAD R212, R16, 0x8, R8 ;  /* 0x0000000810d47824 */ /* 0x000fe200078e0208 */
[----:B------:R3:W-:Y:S01]  /*4760*/  MUFU.TANH R195, R40 ;  /* 0x0000002800c37308 */ /* 0x0007e20000002400 */
[----:B------:R-:W-:Y:S02]  /*4770*/  IMAD.U32 R2, RZ, RZ, UR4 ;  /* 0x00000004ff027e24 */ /* 0x000fe4000f8e00ff */
[----:B------:R-:W-:Y:S01]  /*4780*/  @P0 IMAD.HI.U32 R16, R212, c[0x0][0x2c8], RZ ;  /* 0x0000b200d4100a27 */ /* 0x000fe200078e00ff */
[----:B------:R-:W-:Y:S01]  /*4790*/  PLOP3.LUT P0, PT, PT, PT, UP1, 0x80, 0x0 ;  /* 0x000000000000781c */ /* 0x000fe20003f0f018 */
[----:B------:R-:W-:Y:S02]  /*47a0*/  STL [R1+0x2c], R212 ;  /* 0x00002cd401007387 */ /* 0x000fe40000100800 */
[----:B------:R-:W-:Y:S01]  /*47b0*/  IMAD.MOV.U32 R44, RZ, RZ, R212 ;  /* 0x000000ffff2c7224 */ /* 0x000fe200078e00d4 */
[----:B------:R4:W-:Y:S01]  /*47c0*/  MUFU.TANH R194, R41 ;  /* 0x0000002900c27308 */ /* 0x0009e20000002400 */
[----:B------:R-:W-:-:S02]  /*47d0*/  IMAD.SHL.U32 R61, R9, 0x2, RZ ;  /* 0x00000002093d7824 */ /* 0x000fc400078e00ff */
[----:B------:R-:W-:Y:S02]  /*47e0*/  FMUL.FTZ R8, R36, c[0x0][0x320] ;  /* 0x0000c80024087a20 */ /* 0x000fe40000410000 */
[----:B------:R-:W-:Y:S01]  /*47f0*/  FMUL.FTZ R9, R23, c[0x0][0x320] ;  /* 0x0000c80017097a20 */ /* 0x000fe20000410000 */
[----:B------:R-:W-:Y:S01]  /*4800*/  IADD3 R2, -R61, 0x1, R2 ;  /* 0x000000013d027810 */ /* 0x000fe20007ffe102 */
[----:B------:R-:W-:Y:S01]  /*4810*/  FMUL.FTZ R55, R55, c[0x0][0x320] ;  /* 0x0000c80037377a20 */ /* 0x000fe20000410000 */
[----:B---3--:R-:W-:Y:S01]  /*4820*/  IADD3 R40, -R61, UR4, RZ ;  /* 0x000000043d287c10 */ /* 0x008fe2000fffe1ff */
[----:B------:R-:W3:Y:S01]  /*4830*/  MUFU.TANH R21, R21 ;  /* 0x0000001500157308 */ /* 0x000ee20000002400 */
[----:B------:R-:W-:Y:S01]  /*4840*/  @P0 SHF.R.U32.HI R44, RZ, c[0x0][0x2cc], R16 ;  /* 0x0000b300ff2c0a19 */ /* 0x000fe20000011610 */
[----:B------:R-:W-:Y:S01]  /*4850*/  FMUL.FTZ R46, R46, c[0x0][0x320] ;  /* 0x0000c8002e2e7a20 */ /* 0x000fe20000410000 */
[----:B------:R-:W-:Y:S01]  /*4860*/  IADD3 R36, R2, -UR13, RZ ;  /* 0x8000000d02247c10 */ /* 0x000fe2000fffe0ff */
[----:B------:R-:W-:Y:S01]  /*4870*/  FMUL.FTZ R47, R47, c[0x0][0x320] ;  /* 0x0000c8002f2f7a20 */ /* 0x000fe20000410000 */
[----:B------:R-:W-:Y:S01]  /*4880*/  STL [R1+0x30], R61 ;  /* 0x0000303d01007387 */ /* 0x000fe20000100800 */
[----:B------:R-:W-:Y:S01]  /*4890*/  FMUL.FTZ R42, R42, c[0x0][0x320] ;  /* 0x0000c8002a2a7a20 */ /* 0x000fe20000410000 */
[----:B------:R-:W-:Y:S01]  /*48a0*/  ULDC.64 UR4, c[0x0][0x2c8] ;  /* 0x0000b20000047ab9 */ /* 0x000fe20000000a00 */
[----:B------:R-:W5:Y:S01]  /*48b0*/  MUFU.TANH R13, R13 ;  /* 0x0000000d000d7308 */ /* 0x000f620000002400 */
[----:B------:R-:W1:Y:S01]  /*48c0*/  SHFL.IDX PT, R16, R44, RZ, 0x1c1f ;  /* 0x001c1fff2c107589 */ /* 0x000e6200000e0000 */
[----:B------:R-:W-:Y:S01]  /*48d0*/  FMUL.FTZ R43, R43, c[0x0][0x320] ;  /* 0x0000c8002b2b7a20 */ /* 0x000fe20000410000 */
[----:B------:R-:W-:Y:S01]  /*48e0*/  UIMAD.WIDE.U32 UR26, UR10, UR4, URZ ;  /* 0x000000040a1a72a5 */ /* 0x000fe2000f8e003f */
[----:B------:R-:W-:-:S02]  /*48f0*/  FMUL.FTZ R38, R38, c[0x0][0x320] ;  /* 0x0000c80026267a20 */ /* 0x000fc40000410000 */
[----:B------:R-:W-:Y:S02]  /*4900*/  FMUL.FTZ R39, R39, c[0x0][0x320] ;  /* 0x0000c80027277a20 */ /* 0x000fe40000410000 */
[----:B------:R-:W1:Y:S01]  /*4910*/  MUFU.TANH R12, R12 ;  /* 0x0000000c000c7308 */ /* 0x000e620000002400 */
[----:B------:R-:W-:Y:S01]  /*4920*/  FMUL.FTZ R58, R58, c[0x0][0x320] ;  /* 0x0000c8003a3a7a20 */ /* 0x000fe20000410000 */
[----:B------:R-:W-:Y:S01]  /*4930*/  @UP1 UMOV UR15, UR27 ;  /* 0x0000001b000f1c82 */ /* 0x000fe20008000000 */
[----:B------:R-:W-:Y:S01]  /*4940*/  FMUL.FTZ R59, R59, c[0x0][0x320] ;  /* 0x0000c8003b3b7a20 */ /* 0x000fe20000410000 */
[----:B------:R-:W-:Y:S01]  /*4950*/  @UP1 USHF.R.U32.HI UR11, URZ, UR5, UR15 ;  /* 0x000000053f0b1299 */ /* 0x000fe2000801160f */
[----:B------:R-:W-:-:S03]  /*4960*/  IMAD.IADD R247, R6, 0x1, R5 ;  /* 0x0000000106f77824 */ /* 0x000fc600078e0205 */
[----:B------:R-:W2:Y:S01]  /*4970*/  MUFU.TANH R0, R0 ;  /* 0x0000000000007308 */ /* 0x000ea20000002400 */
[----:B------:R-:W-:Y:S01]  /*4980*/  IMAD.SHL.U32 R247, R247, 0x2, RZ ;  /* 0x00000002f7f77824 */ /* 0x000fe200078e00ff */
[----:B------:R-:W-:-:S03]  /*4990*/  UIADD3 UR11, UR11, UR7, -UR13 ;  /* 0x000000070b0b7290 */ /* 0x000fc6000fffe80d */
[--C-:B------:R-:W-:Y:S01]  /*49a0*/  IMAD R242, R4, 0x2, R247.reuse ;  /* 0x0000000204f27824 */ /* 0x100fe200078e02f7 */
[----:B------:R-:W-:Y:S01]  /*49b0*/  LDSM.16.MT88.4 R172, [R247+0x100] ;  /* 0x00010000f7ac783b */ /* 0x000fe20000004200 */
[C---:B------:R-:W-:Y:S01]  /*49c0*/  IMAD R241, R3.reuse, 0x2, R247 ;  /* 0x0000000203f17824 */ /* 0x040fe200078e02f7 */
[----:B------:R-:W3:Y:S01]  /*49d0*/  MUFU.TANH R193, R52 ;  /* 0x0000003400c17308 */ /* 0x000ee20000002400 */
[----:B-1----:R-:W-:Y:S01]  /*49e0*/  IMAD.IADD R16, R36, 0x1, R16 ;  /* 0x0000000124107824 */ /* 0x002fe200078e0210 */
[----:B------:R-:W-:Y:S01]  /*49f0*/  LDSM.16.MT88.4 R164, [R242+0x100] ;  /* 0x00010000f2a4783b */ /* 0x000fe20000004200 */
[----:B------:R-:W-:Y:S01]  /*4a00*/  IMAD R240, R3, 0x2, R242 ;  /* 0x0000000203f07824 */ /* 0x000fe200078e02f2 */
[----:B------:R-:W-:Y:S02]  /*4a10*/  UIMAD.WIDE UR4, UR11, 0x2aaaaaab, URZ ;  /* 0x2aaaaaab0b0478a5 */ /* 0x000fe4000f8e023f */
[----:B----4-:R-:W-:Y:S01]  /*4a20*/  IMNMX R41, R40, R16, PT ;  /* 0x0000001028297217 */ /* 0x010fe20003800200 */
[----:B------:R-:W-:Y:S01]  /*4a30*/  LDSM.16.MT88.4 R156, [R241+0x100] ;  /* 0x00010000f19c783b */ /* 0x000fe20000004200 */
[----:B------:R-:W1:Y:S01]  /*4a40*/  MUFU.TANH R192, R53 ;  /* 0x0000003500c07308 */ /* 0x000e620000002400 */
[----:B------:R-:W-:Y:S01]  /*4a50*/  USHF.R.U32.HI UR4, URZ, 0x1f, UR5 ;  /* 0x0000001f3f047899 */ /* 0x000fe20008011605 */
[----:B------:R-:W-:Y:S01]  /*4a60*/  ISETP.GT.AND P0, PT, R41, RZ, PT ;  /* 0x000000ff2900720c */ /* 0x000fe20003f04270 */
[----:B------:R-:W-:Y:S02]  /*4a70*/  LDSM.16.MT88.4 R132, [R242+0x3100] ;  /* 0x00310000f284783b */ /* 0x000fe40000004200 */
[----:B------:R-:W-:Y:S01]  /*4a80*/  ULEA.HI.SX32 UR4, UR5, UR4, 0x1c ;  /* 0x0000000405047291 */ /* 0x000fe2000f8fe23f */
[----:B--2---:R-:W-:Y:S01]  /*4a90*/  FSEL R25, R25, -INF , P0 ;  /* 0xff80000019197808 */ /* 0x004fe20000000000 */
[----:B------:R-:W-:Y:S01]  /*4aa0*/  LDSM.16.MT88.4 R68, [R241+0x900] ;  /* 0x00090000f144783b */ /* 0x000fe20000004200 */
[----:B------:R-:W-:Y:S01]  /*4ab0*/  ISETP.GT.AND P0, PT, R41, 0x1, PT ;  /* 0x000000012900780c */ /* 0x000fe20003f04270 */
[----:B------:R2:W4:Y:S01]  /*4ac0*/  MUFU.TANH R205, R48 ;  /* 0x0000003000cd7308 */ /* 0x0005220000002400 */
[----:B------:R-:W-:Y:S01]  /*4ad0*/  UISETP.LT.AND UP0, UPT, URZ, UR4, UPT ;  /* 0x000000043f00728c */ /* 0x000fe2000bf01270 */
[----:B------:R-:W-:Y:S01]  /*4ae0*/  LDSM.16.MT88.4 R72, [R247+0x6100] ;  /* 0x00610000f748783b */ /* 0x000fe20000004200 */
[----:B------:R-:W-:-:S02]  /*4af0*/  FSEL R24, R60, -INF , P0 ;  /* 0xff8000003c187808 */ /* 0x000fc40000000000 */
[----:B------:R-:W-:Y:S01]  /*4b00*/  ISETP.GT.AND P0, PT, R41, 0x8, PT ;  /* 0x000000082900780c */ /* 0x000fe20003f04270 */
[----:B------:R-:W-:Y:S01]  /*4b10*/  LDSM.16.MT88.4 R140, [R247+0x3100] ;  /* 0x00310000f78c783b */ /* 0x000fe20000004200 */
[----:B------:R-:W-:Y:S01]  /*4b20*/  USEL UR4, URZ, UR4, !UP0 ;  /* 0x000000043f047287 */ /* 0x000fe2000c000000 */
[----:B------:R1:W1:Y:S01]  /*4b30*/  MUFU.TANH R204, R49 ;  /* 0x0000003100cc7308 */ /* 0x0002620000002400 */
[----:B------:R-:W-:Y:S01]  /*4b40*/  FSEL R23, R31, -INF , P0 ;  /* 0xff8000001f177808 */ /* 0x000fe20000000000 */
[----:B------:R-:W-:Y:S01]  /*4b50*/  FMUL.FTZ R31, R34, c[0x0][0x320] ;  /* 0x0000c800221f7a20 */ /* 0x000fe20000410000 */
[----:B------:R-:W-:Y:S01]  /*4b60*/  ISETP.GT.AND P0, PT, R41, 0x9, PT ;  /* 0x000000092900780c */ /* 0x000fe20003f04270 */
[----:B------:R-:W-:Y:S01]  /*4b70*/  LDSM.16.MT88.4 R80, [R247+0x6900] ;  /* 0x00690000f750783b */ /* 0x000fe20000004200 */
[----:B------:R-:W-:Y:S02]  /*4b80*/  UISETP.GE.AND UP0, UPT, UR6, UR4, UPT ;  /* 0x000000040600728c */ /* 0x000fe4000bf06270 */
[----:B---3--:R-:W-:Y:S01]  /*4b90*/  FSEL R21, R21, -INF , P0 ;  /* 0xff80000015157808 */ /* 0x008fe20000000000 */
[----:B------:R-:W3:Y:S01]  /*4ba0*/  MUFU.TANH R196, R45 ;  /* 0x0000002d00c47308 */ /* 0x000ee20000002400 */
[----:B------:R-:W-:Y:S01]  /*4bb0*/  ISETP.GT.AND P0, PT, R41, 0x10, PT ;  /* 0x000000102900780c */ /* 0x000fe20003f04270 */
[----:B--2---:R-:W-:Y:S01]  /*4bc0*/  FMUL.FTZ R48, R57, c[0x0][0x320] ;  /* 0x0000c80039307a20 */ /* 0x004fe20000410000 */
[----:B------:R-:W-:Y:S02]  /*4bd0*/  LDSM.16.MT88.4 R84, [R242+0x6100] ;  /* 0x00610000f254783b */ /* 0x000fe40000004200 */
[----:B------:R-:W-:-:S02]  /*4be0*/  FSEL R20, R20, -INF , P0 ;  /* 0xff80000014147808 */ /* 0x000fc40000000000 */
[C---:B------:R-:W-:Y:S01]  /*4bf0*/  ISETP.GT.AND P0, PT, R41.reuse, 0x11, PT ;  /* 0x000000112900780c */ /* 0x040fe20003f04270 */
[----:B------:R-:W2:Y:S01]  /*4c00*/  MUFU.TANH R8, R8 ;  /* 0x0000000800087308 */ /* 0x000ea20000002400 */
[----:B-1----:R-:W-:Y:S01]  /*4c10*/  FMUL.FTZ R49, R56, c[0x0][0x320] ;  /* 0x0000c80038317a20 */ /* 0x002fe20000410000 */
[----:B------:R-:W-:Y:S01]  /*4c20*/  LDSM.16.MT88.4 R88, [R241+0x6100] ;  /* 0x00610000f158783b */ /* 0x000fe20000004200 */
[----:B------:R-:W-:Y:S02]  /*4c30*/  FSEL R2, R30, -INF , P0 ;  /* 0xff8000001e027808 */ /* 0x000fe40000000000 */
[----:B------:R-:W-:Y:S01]  /*4c40*/  ISETP.GT.AND P0, PT, R41, 0x18, PT ;  /* 0x000000182900780c */ /* 0x000fe20003f04270 */
[----:B------:R-:W-:Y:S02]  /*4c50*/  LDSM.16.MT88.4 R96, [R240+0x6100] ;  /* 0x00610000f060783b */ /* 0x000fe40000004200 */
[----:B------:R-:W1:Y:S01]  /*4c60*/  MUFU.TANH R7, R7 ;  /* 0x0000000700077308 */ /* 0x000e620000002400 */
[----:B-----5:R-:W-:Y:S01]  /*4c70*/  FSEL R17, R13, -INF , P0 ;  /* 0xff8000000d117808 */ /* 0x020fe20000000000 */
[----:B------:R-:W-:Y:S01]  /*4c80*/  FMUL.FTZ R13, R27, c[0x0][0x320] ;  /* 0x0000c8001b0d7a20 */ /* 0x000fe20000410000 */
[C---:B------:R-:W-:Y:S01]  /*4c90*/  ISETP.GT.AND P0, PT, R41.reuse, 0x19, PT ;  /* 0x000000192900780c */ /* 0x040fe20003f04270 */
[----:B------:R-:W5:Y:S03]  /*4ca0*/  SHFL.IDX PT, R27, R44, 0x1, 0x1c1f ;  /* 0x003c1f002c1b7f89 */ /* 0x000f6600000e0000 */
[----:B------:R-:W-:Y:S01]  /*4cb0*/  FSEL R16, R12, -INF , P0 ;  /* 0xff8000000c107808 */ /* 0x000fe20000000000 */
[----:B------:R-:W1:Y:S01]  /*4cc0*/  MUFU.TANH R49, R49 ;  /* 0x0000003100317308 */ /* 0x000e620000002400 */
[----:B------:R-:W-:Y:S01]  /*4cd0*/  ISETP.GT.AND P0, PT, R41, 0x20, PT ;  /* 0x000000202900780c */ /* 0x000fe20003f04270 */
[----:B------:R-:W-:Y:S01]  /*4ce0*/  FMUL.FTZ R12, R26, c[0x0][0x320] ;  /* 0x0000c8001a0c7a20 */ /* 0x000fe20000410000 */
[----:B------:R-:W-:Y:S02]  /*4cf0*/  LDSM.16.MT88.4 R148, [R240+0x100] ;  /* 0x00010000f094783b */ /* 0x000fe40000004200 */
[----:B------:R-:W-:Y:S01]  /*4d00*/  FSEL R37, R0, -INF , P0 ;  /* 0xff80000000257808 */ /* 0x000fe20000000000 */
[----:B------:R-:W-:Y:S01]  /*4d10*/  FMUL.FTZ R0, R35, c[0x0][0x320] ;  /* 0x0000c80023007a20 */ /* 0x000fe20000410000 */
[----:B------:R-:W-:Y:S01]  /*4d20*/  ISETP.GT.AND P0, PT, R41, 0x21, PT ;  /* 0x000000212900780c */ /* 0x000fe20003f04270 */
[----:B------:R-:W1:Y:S01]  /*4d30*/  MUFU.TANH R48, R48 ;  /* 0x0000003000307308 */ /* 0x000e620000002400 */
[----:B------:R-:W-:Y:S02]  /*4d40*/  LDSM.16.MT88.4 R60, [R240+0x900] ;  /* 0x00090000f03c783b */ /* 0x000fe40000004200 */
[----:B------:R-:W-:-:S02]  /*4d50*/  FSEL R33, R33, -INF , P0 ;  /* 0xff80000021217808 */ /* 0x000fc40000000000 */
[C---:B------:R-:W-:Y:S01]  /*4d60*/  ISETP.GT.AND P0, PT, R41.reuse, 0x28, PT ;  /* 0x000000282900780c */ /* 0x040fe20003f04270 */
[----:B------:R-:W-:Y:S02]  /*4d70*/  LDSM.16.MT88.4 R64, [R240+0x3100] ;  /* 0x00310000f040783b */ /* 0x000fe40000004200 */
[----:B------:R2:W-:Y:S01]  /*4d80*/  MUFU.TANH R186, R51 ;  /* 0x0000003300ba7308 */ /* 0x0005e20000002400 */
[----:B------:R-:W-:Y:S01]  /*4d90*/  FSEL R32, R32, -INF , P0 ;  /* 0xff80000020207808 */ /* 0x000fe20000000000 */
[----:B------:R-:W-:Y:S01]  /*4da0*/  LDSM.16.MT88.4 R104, [R247+0x9100] ;  /* 0x00910000f768783b */ /* 0x000fe20000004200 */
[----:B------:R-:W-:Y:S01]  /*4db0*/  ISETP.GT.AND P0, PT, R41, 0x29, PT ;  /* 0x000000292900780c */ /* 0x000fe20003f04270 */
[----:B-----5:R-:W-:Y:S02]  /*4dc0*/  IMAD.IADD R27, R36, 0x1, R27 ;  /* 0x00000001241b7824 */ /* 0x020fe400078e021b */
[----:B------:R-:W-:Y:S01]  /*4dd0*/  LDSM.16.MT88.4 R112, [R242+0x9100] ;  /* 0x00910000f270783b */ /* 0x000fe20000004200 */
[----:B------:R-:W-:Y:S01]  /*4de0*/  FSEL R29, R29, -INF , P0 ;  /* 0xff8000001d1d7808 */ /* 0x000fe20000000000 */
[----:B------:R1:W-:Y:S01]  /*4df0*/  MUFU.TANH R187, R50 ;  /* 0x0000003200bb7308 */ /* 0x0003e20000002400 */
[----:B------:R-:W-:Y:S01]  /*4e00*/  ISETP.GT.AND P0, PT, R41, 0x30, PT ;  /* 0x000000302900780c */ /* 0x000fe20003f04270 */
[----:B------:R-:W-:Y:S01]  /*4e10*/  LDSM.16.MT88.4 R120, [R241+0x9100] ;  /* 0x00910000f178783b */ /* 0x000fe20000004200 */
[----:B------:R-:W-:-:S02]  /*4e20*/  IMNMX R40, R40, R27, PT ;  /* 0x0000001b28287217 */ /* 0x000fc40003800200 */
[----:B------:R-:W-:Y:S01]  /*4e30*/  FSEL R193, R193, -INF , P0 ;  /* 0xff800000c1c17808 */ /* 0x000fe20000000000 */
[----:B------:R-:W-:Y:S01]  /*4e40*/  LDSM.16.MT88.4 R188, [R242+0x6900] ;  /* 0x00690000f2bc783b */ /* 0x000fe20000004200 */
[C---:B------:R-:W-:Y:S01]  /*4e50*/  ISETP.GT.AND P0, PT, R41.reuse, 0x31, PT ;  /* 0x000000312900780c */ /* 0x040fe20003f04270 */
[----:B------:R-:W5:Y:S03]  /*4e60*/  MUFU.TANH R12, R12 ;  /* 0x0000000c000c7308 */ /* 0x000f660000002400 */
[----:B------:R-:W-:Y:S02]  /*4e70*/  FSEL R192, R192, -INF , P0 ;  /* 0xff800000c0c07808 */ /* 0x000fe40000000000 */
[----:B------:R-:W-:-:S03]  /*4e80*/  ISETP.GT.AND P0, PT, R41, 0x38, PT ;  /* 0x000000382900780c */ /* 0x000fc60003f04270 */
[----:B------:R-:W1:Y:S01]  /*4e90*/  MUFU.TANH R13, R13 ;  /* 0x0000000d000d7308 */ /* 0x000e620000002400 */
[----:B----4-:R-:W-:Y:S02]  /*4ea0*/  FSEL R205, R205, -INF , P0 ;  /* 0xff800000cdcd7808 */ /* 0x010fe40000000000 */
[----:B------:R-:W-:-:S04]  /*4eb0*/  ISETP.GT.AND P0, PT, R41, 0x39, PT ;  /* 0x000000392900780c */ /* 0x000fc80003f04270 */
[----:B------:R-:W-:Y:S01]  /*4ec0*/  FSEL R204, R204, -INF , P0 ;  /* 0xff800000cccc7808 */ /* 0x000fe20000000000 */
[----:B------:R-:W-:Y:S01]  /*4ed0*/  MUFU.TANH R9, R9 ;  /* 0x0000000900097308 */ /* 0x000fe20000002400 */
[----:B------:R-:W-:-:S04]  /*4ee0*/  ISETP.GT.AND P0, PT, R41, 0x40, PT ;  /* 0x000000402900780c */ /* 0x000fc80003f04270 */
[----:B------:R-:W-:Y:S02]  /*4ef0*/  FSEL R197, R197, -INF , P0 ;  /* 0xff800000c5c57808 */ /* 0x000fe40000000000 */
[C---:B------:R-:W-:Y:S01]  /*4f00*/  ISETP.GT.AND P0, PT, R41.reuse, 0x41, PT ;  /* 0x000000412900780c */ /* 0x040fe20003f04270 */
[----:B------:R5:W-:Y:S03]  /*4f10*/  MUFU.TANH R26, R18 ;  /* 0x00000012001a7308 */ /* 0x000be60000002400 */
[----:B---3--:R-:W-:Y:S02]  /*4f20*/  FSEL R196, R196, -INF , P0 ;  /* 0xff800000c4c47808 */ /* 0x008fe40000000000 */
[----:B------:R-:W-:-:S03]  /*4f30*/  ISETP.GT.AND P0, PT, R41, 0x48, PT ;  /* 0x000000482900780c */ /* 0x000fc60003f04270 */
[----:B------:R-:W-:Y:S01]  /*4f40*/  MUFU.TANH R31, R31 ;  /* 0x0000001f001f7308 */ /* 0x000fe20000002400 */
[----:B------:R-:W-:Y:S02]  /*4f50*/  FSEL R195, R195, -INF , P0 ;  /* 0xff800000c3c37808 */ /* 0x000fe40000000000 */
[----:B------:R-:W-:-:S04]  /*4f60*/  ISETP.GT.AND P0, PT, R41, 0x49, PT ;  /* 0x000000492900780c */ /* 0x000fc80003f04270 */
[----:B------:R-:W-:Y:S01]  /*4f70*/  FSEL R194, R194, -INF , P0 ;  /* 0xff800000c2c27808 */ /* 0x000fe20000000000 */
[----:B------:R-:W-:Y:S01]  /*4f80*/  MUFU.TANH R0, R0 ;  /* 0x0000000000007308 */ /* 0x000fe20000002400 */
[----:B------:R-:W-:-:S04]  /*4f90*/  ISETP.GT.AND P0, PT, R41, 0x50, PT ;  /* 0x000000502900780c */ /* 0x000fc80003f04270 */
[----:B--2---:R-:W-:Y:S01]  /*4fa0*/  FSEL R51, R8, -INF , P0 ;  /* 0xff80000008337808 */ /* 0x004fe20000000000 */
[----:B------:R-:W-:Y:S01]  /*4fb0*/  FMUL.FTZ R8, R14, c[0x0][0x320] ;  /* 0x0000c8000e087a20 */ /* 0x000fe20000410000 */
[----:B------:R-:W-:Y:S01]  /*4fc0*/  ISETP.GT.AND P0, PT, R41, 0x51, PT ;  /* 0x000000512900780c */ /* 0x000fe20003f04270 */
[----:B------:R-:W-:Y:S01]  /*4fd0*/  MUFU.TANH R19, R19 ;  /* 0x0000001300137308 */ /* 0x000fe20000002400 */
[----:B------:R-:W-:Y:S02]  /*4fe0*/  FMNMX.FTZ R14, R25, R24, !PT ;  /* 0x00000018190e7209 */ /* 0x000fe40007810000 */
[----:B-1----:R-:W-:Y:S02]  /*4ff0*/  FSEL R50, R7, -INF , P0 ;  /* 0xff80000007327808 */ /* 0x002fe40000000000 */
[----:B------:R-:W-:-:S03]  /*5000*/  ISETP.GT.AND P0, PT, R41, 0x58, PT ;  /* 0x000000582900780c */ /* 0x000fc60003f04270 */
[----:B------:R1:W2:Y:S01]  /*5010*/  MUFU.TANH R7, R22 ;  /* 0x0000001600077308 */ /* 0x0002a20000002400 */
[----:B------:R-:W-:Y:S02]  /*5020*/  FSEL R49, R49, -INF , P0 ;  /* 0xff80000031317808 */ /* 0x000fe40000000000 */
[----:B------:R-:W-:-:S04]  /*5030*/  ISETP.GT.AND P0, PT, R41, 0x59, PT ;  /* 0x000000592900780c */ /* 0x000fc80003f04270 */
[----:B------:R-:W-:Y:S01]  /*5040*/  FSEL R48, R48, -INF , P0 ;  /* 0xff80000030307808 */ /* 0x000fe20000000000 */
[----:B------:R-:W3:Y:S01]  /*5050*/  MUFU.TANH R8, R8 ;  /* 0x0000000800087308 */ /* 0x000ee20000002400 */
[----:B------:R-:W-:-:S04]  /*5060*/  ISETP.GT.AND P0, PT, R40, RZ, PT ;  /* 0x000000ff2800720c */ /* 0x000fc80003f04270 */
[----:B-----5:R-:W-:Y:S02]  /*5070*/  FSEL R18, R12, -INF , P0 ;  /* 0xff8000000c127808 */ /* 0x020fe40000000000 */
[C---:B------:R-:W-:Y:S01]  /*5080*/  ISETP.GT.AND P0, PT, R40.reuse, 0x1, PT ;  /* 0x000000012800780c */ /* 0x040fe20003f04270 */
[----:B-1----:R-:W-:Y:S01]  /*5090*/  FMUL.FTZ R22, R15, c[0x0][0x320] ;  /* 0x0000c8000f167a20 */ /* 0x002fe20000410000 */
[----:B------:R-:W-:Y:S01]  /*50a0*/  FMNMX.FTZ R12, R23, R14, !PT ;  /* 0x0000000e170c7209 */ /* 0x000fe20007810000 */
[----:B------:R-:W-:Y:S01]  /*50b0*/  MUFU.TANH R30, R11 ;  /* 0x0000000b001e7308 */ /* 0x000fe20000002400 */
[----:B------:R-:W-:Y:S02]  /*50c0*/  FSEL R15, R13, -INF , P0 ;  /* 0xff8000000d0f7808 */ /* 0x000fe40000000000 */
[----:B------:R-:W-:Y:S02]  /*50d0*/  ISETP.GT.AND P0, PT, R40, 0x8, PT ;  /* 0x000000082800780c */ /* 0x000fe40003f04270 */
[----:B------:R-:W-:-:S02]  /*50e0*/  FMNMX.FTZ R12, R21, R12, !PT ;  /* 0x0000000c150c7209 */ /* 0x000fc40007810000 */
[----:B--2---:R-:W-:Y:S01]  /*50f0*/  FSEL R14, R7, -INF , P0 ;  /* 0xff800000070e7808 */ /* 0x004fe20000000000 */
[----:B------:R-:W1:Y:S01]  /*5100*/  MUFU.TANH R22, R22 ;  /* 0x0000001600167308 */ /* 0x000e620000002400 */
[----:B------:R-:W-:Y:S02]  /*5110*/  ISETP.GT.AND P0, PT, R40, 0x9, PT ;  /* 0x000000092800780c */ /* 0x000fe40003f04270 */
[----:B------:R-:W-:Y:S02]  /*5120*/  FMNMX.FTZ R7, R20, R12, !PT ;  /* 0x0000000c14077209 */ /* 0x000fe40007810000 */
[----:B------:R-:W-:Y:S02]  /*5130*/  FSEL R13, R9, -INF , P0 ;  /* 0xff800000090d7808 */ /* 0x000fe40000000000 */
[----:B------:R-:W-:Y:S01]  /*5140*/  ISETP.GT.AND P0, PT, R40, 0x10, PT ;  /* 0x000000102800780c */ /* 0x000fe20003f04270 */
[----:B------:R2:W4:Y:S01]  /*5150*/  MUFU.TANH R206, R10 ;  /* 0x0000000a00ce7308 */ /* 0x0005220000002400 */
[----:B------:R-:W-:-:S02]  /*5160*/  FMNMX.FTZ R7, R2, R7, !PT ;  /* 0x0000000702077209 */ /* 0x000fc40007810000 */
[----:B---3--:R-:W-:Y:S02]  /*5170*/  FSEL R12, R8, -INF , P0 ;  /* 0xff800000080c7808 */ /* 0x008fe40000000000 */
[----:B------:R-:W-:Y:S02]  /*5180*/  FMNMX.FTZ R7, R17, R7, !PT ;  /* 0x0000000711077209 */ /* 0x000fe40007810000 */
[----:B------:R-:W-:Y:S01]  /*5190*/  ISETP.GT.AND P0, PT, R40, 0x11, PT ;  /* 0x000000112800780c */ /* 0x000fe20003f04270 */
[----:B------:R-:W3:Y:S01]  /*51a0*/  MUFU.TANH R203, R54 ;  /* 0x0000003600cb7308 */ /* 0x000ee20000002400 */
[----:B------:R-:W-:Y:S02]  /*51b0*/  FMNMX.FTZ R7, R16, R7, !PT ;  /* 0x0000000710077209 */ /* 0x000fe40007810000 */
[----:B-1----:R-:W-:Y:S02]  /*51c0*/  FSEL R9, R22, -INF , P0 ;  /* 0xff80000016097808 */ /* 0x002fe40000000000 */
[----:B------:R-:W-:-:S02]  /*51d0*/  ISETP.GT.AND P0, PT, R40, 0x18, PT ;  /* 0x000000182800780c */ /* 0x000fc40003f04270 */
[----:B------:R-:W-:Y:S01]  /*51e0*/  FMNMX.FTZ R7, R37, R7, !PT ;  /* 0x0000000725077209 */ /* 0x000fe20007810000 */
[----:B------:R-:W1:Y:S01]  /*51f0*/  MUFU.TANH R202, R55 ;  /* 0x0000003700ca7308 */ /* 0x000e620000002400 */
[----:B------:R-:W-:Y:S02]  /*5200*/  FSEL R8, R31, -INF , P0 ;  /* 0xff8000001f087808 */ /* 0x000fe40000000000 */
[----:B------:R-:W-:Y:S02]  /*5210*/  ISETP.GT.AND P0, PT, R40, 0x19, PT ;  /* 0x000000192800780c */ /* 0x000fe40003f04270 */
[----:B------:R-:W-:Y:S02]  /*5220*/  FMNMX.FTZ R11, R18, R15, !PT ;  /* 0x0000000f120b7209 */ /* 0x000fe40007810000 */
[----:B--2---:R-:W-:Y:S01]  /*5230*/  FMNMX.FTZ R10, R33, R7, !PT ;  /* 0x00000007210a7209 */ /* 0x004fe20007810000 */
[----:B------:R-:W2:Y:S01]  /*5240*/  MUFU.TANH R201, R46 ;  /* 0x0000002e00c97308 */ /* 0x000ea20000002400 */
[----:B------:R-:W-:-:S02]  /*5250*/  FSEL R7, R0, -INF , P0 ;  /* 0xff80000000077808 */ /* 0x000fc40000000000 */
[----:B------:R-:W-:Y:S02]  /*5260*/  FMNMX.FTZ R11, R14, R11, !PT ;  /* 0x0000000b0e0b7209 */ /* 0x000fe40007810000 */
[----:B------:R-:W-:Y:S02]  /*5270*/  ISETP.GT.AND P0, PT, R40, 0x20, PT ;  /* 0x000000202800780c */ /* 0x000fe40003f04270 */
[----:B------:R-:W-:Y:S01]  /*5280*/  FMNMX.FTZ R10, R32, R10, !PT ;  /* 0x0000000a200a7209 */ /* 0x000fe20007810000 */
[----:B------:R-:W5:Y:S01]  /*5290*/  MUFU.TANH R200, R47 ;  /* 0x0000002f00c87308 */ /* 0x000f620000002400 */
[----:B------:R-:W-:Y:S02]  /*52a0*/  FMNMX.FTZ R11, R13, R11, !PT ;  /* 0x0000000b0d0b7209 */ /* 0x000fe40007810000 */
[----:B------:R-:W-:Y:S02]  /*52b0*/  FSEL R36, R26, -INF , P0 ;  /* 0xff8000001a247808 */ /* 0x000fe40000000000 */
[----:B------:R-:W-:-:S02]  /*52c0*/  FMNMX.FTZ R0, R29, R10, !PT ;  /* 0x0000000a1d007209 */ /* 0x000fc40007810000 */
[----:B------:R-:W-:Y:S01]  /*52d0*/  ISETP.GT.AND P0, PT, R40, 0x21, PT ;  /* 0x000000212800780c */ /* 0x000fe20003f04270 */
[----:B------:R-:W1:Y:S01]  /*52e0*/  MUFU.TANH R199, R42 ;  /* 0x0000002a00c77308 */ /* 0x000e620000002400 */
[----:B------:R-:W-:Y:S02]  /*52f0*/  FMNMX.FTZ R11, R12, R11, !PT ;  /* 0x0000000b0c0b7209 */ /* 0x000fe40007810000 */
[----:B------:R-:W-:Y:S02]  /*5300*/  FMNMX.FTZ R0, R193, R0, !PT ;  /* 0x00000000c1007209 */ /* 0x000fe40007810000 */
[----:B------:R-:W-:Y:S02]  /*5310*/  FSEL R31, R19, -INF , P0 ;  /* 0xff800000131f7808 */ /* 0x000fe40000000000 */
[----:B------:R-:W-:Y:S01]  /*5320*/  ISETP.GT.AND P0, PT, R40, 0x28, PT ;  /* 0x000000282800780c */ /* 0x000fe20003f04270 */
[----:B------:R-:W1:Y:S01]  /*5330*/  MUFU.TANH R198, R43 ;  /* 0x0000002b00c67308 */ /* 0x000e620000002400 */
[----:B------:R-:W-:-:S02]  /*5340*/  FMNMX.FTZ R11, R9, R11, !PT ;  /* 0x0000000b090b7209 */ /* 0x000fc40007810000 */
[----:B------:R-:W-:Y:S02]  /*5350*/  FMNMX.FTZ R0, R192, R0, !PT ;  /* 0x00000000c0007209 */ /* 0x000fe40007810000 */
[----:B----4-:R-:W-:Y:S02]  /*5360*/  FSEL R206, R206, -INF , P0 ;  /* 0xff800000cece7808 */ /* 0x010fe40000000000 */
[----:B------:R-:W-:Y:S01]  /*5370*/  ISETP.GT.AND P0, PT, R40, 0x29, PT ;  /* 0x000000292800780c */ /* 0x000fe20003f04270 */
[----:B------:R-:W4:Y:S01]  /*5380*/  MUFU.TANH R185, R38 ;  /* 0x0000002600b97308 */ /* 0x000f220000002400 */
[----:B------:R-:W-:Y:S02]  /*5390*/  FMNMX.FTZ R11, R8, R11, !PT ;  /* 0x0000000b080b7209 */ /* 0x000fe40007810000 */
[----:B------:R-:W-:Y:S02]  /*53a0*/  FMNMX.FTZ R0, R205, R0, !PT ;  /* 0x00000000cd007209 */ /* 0x000fe40007810000 */
[----:B------:R-:W-:-:S02]  /*53b0*/  FSEL R30, R30, -INF , P0 ;  /* 0xff8000001e1e7808 */ /* 0x000fc40000000000 */
[----:B------:R-:W-:Y:S01]  /*53c0*/  FMNMX.FTZ R11, R7, R11, !PT ;  /* 0x0000000b070b7209 */ /* 0x000fe20007810000 */
[----:B------:R-:W1:Y:S01]  /*53d0*/  MUFU.TANH R184, R39 ;  /* 0x0000002700b87308 */ /* 0x000e620000002400 */
[----:B------:R-:W-:Y:S02]  /*53e0*/  ISETP.GT.AND P0, PT, R40, 0x30, PT ;  /* 0x000000302800780c */ /* 0x000fe40003f04270 */
[----:B------:R-:W-:Y:S02]  /*53f0*/  FMNMX.FTZ R0, R204, R0, !PT ;  /* 0x00000000cc007209 */ /* 0x000fe40007810000 */
[----:B------:R-:W-:Y:S02]  /*5400*/  FMNMX.FTZ R11, R36, R11, !PT ;  /* 0x0000000b240b7209 */ /* 0x000fe40007810000 */
[----:B---3--:R-:W-:Y:S01]  /*5410*/  FSEL R203, R203, -INF , P0 ;  /* 0xff800000cbcb7808 */ /* 0x008fe20000000000 */
[----:B------:R-:W3:Y:S01]  /*5420*/  MUFU.TANH R183, R58 ;  /* 0x0000003a00b77308 */ /* 0x000ee20000002400 */
[----:B------:R-:W-:-:S02]  /*5430*/  FMNMX.FTZ R0, R197, R0, !PT ;  /* 0x00000000c5007209 */ /* 0x000fc40007810000 */
[----:B------:R-:W-:Y:S02]  /*5440*/  ISETP.GT.AND P0, PT, R40, 0x31, PT ;  /* 0x000000312800780c */ /* 0x000fe40003f04270 */
[----:B------:R-:W-:Y:S02]  /*5450*/  FMNMX.FTZ R11, R31, R11, !PT ;  /* 0x0000000b1f0b7209 */ /* 0x000fe40007810000 */
[----:B------:R-:W-:Y:S01]  /*5460*/  FMNMX.FTZ R0, R196, R0, !PT ;  /* 0x00000000c4007209 */ /* 0x000fe20007810000 */
[----:B------:R2:W2:Y:S01]  /*5470*/  MUFU.TANH R182, R59 ;  /* 0x0000003b00b67308 */ /* 0x0004a20000002400 */
[----:B-1----:R-:W-:Y:S02]  /*5480*/  FSEL R202, R202, -INF , P0 ;  /* 0xff800000caca7808 */ /* 0x002fe40000000000 */
[----:B------:R-:W-:Y:S02]  /*5490*/  ISETP.GT.AND P0, PT, R40, 0x38, PT ;  /* 0x000000382800780c */ /* 0x000fe40003f04270 */
[----:B------:R-:W-:-:S02]  /*54a0*/  FMNMX.FTZ R11, R206, R11, !PT ;  /* 0x0000000bce0b7209 */ /* 0x000fc40007810000 */
[----:B------:R-:W-:Y:S02]  /*54b0*/  FMNMX.FTZ R0, R195, R0, !PT ;  /* 0x00000000c3007209 */ /* 0x000fe40007810000 */
[----:B------:R-:W-:Y:S02]  /*54c0*/  FSEL R187, R187, -INF , P0 ;  /* 0xff800000bbbb7808 */ /* 0x000fe40000000000 */
[----:B------:R-:W-:Y:S02]  /*54d0*/  ISETP.GT.AND P0, PT, R40, 0x39, PT ;  /* 0x000000392800780c */ /* 0x000fe40003f04270 */
[----:B------:R-:W-:Y:S02]  /*54e0*/  FMNMX.FTZ R11, R30, R11, !PT ;  /* 0x0000000b1e0b7209 */ /* 0x000fe40007810000 */
[----:B------:R-:W-:Y:S01]  /*54f0*/  FMNMX.FTZ R0, R194, R0, !PT ;  /* 0x00000000c2007209 */ /* 0x000fe20007810000 */
[----:B--2---:R-:W-:Y:S01]  /*5500*/  LDSM.16.MT88.4 R56, [R241+0x3100] ;  /* 0x00310000f138783b */ /* 0x004fe20000004200 */
[----:B------:R-:W-:-:S02]  /*5510*/  FSEL R186, R186, -INF , P0 ;  /* 0xff800000baba7808 */ /* 0x000fc40000000000 */
[----:B------:R-:W-:Y:S02]  /*5520*/  FMNMX.FTZ R11, R203, R11, !PT ;  /* 0x0000000bcb0b7209 */ /* 0x000fe40007810000 */
[----:B------:R-:W-:Y:S02]  /*5530*/  ISETP.GT.AND P0, PT, R40, 0x40, PT ;  /* 0x000000402800780c */ /* 0x000fe40003f04270 */
[----:B------:R-:W-:Y:S02]  /*5540*/  FMNMX.FTZ R0, R51, R0, !PT ;  /* 0x0000000033007209 */ /* 0x000fe40007810000 */
[----:B------:R-:W-:Y:S02]  /*5550*/  FMNMX.FTZ R11, R202, R11, !PT ;  /* 0x0000000bca0b7209 */ /* 0x000fe40007810000 */
[----:B------:R-:W-:Y:S02]  /*5560*/  FSEL R201, R201, -INF , P0 ;  /* 0xff800000c9c97808 */ /* 0x000fe40000000000 */
[----:B------:R-:W-:-:S02]  /*5570*/  FMNMX.FTZ R0, R50, R0, !PT ;  /* 0x0000000032007209 */ /* 0x000fc40007810000 */
[----:B------:R-:W-:Y:S02]  /*5580*/  ISETP.GT.AND P0, PT, R40, 0x41, PT ;  /* 0x000000412800780c */ /* 0x000fe40003f04270 */
[----:B------:R-:W-:Y:S02]  /*5590*/  FMNMX.FTZ R11, R187, R11, !PT ;  /* 0x0000000bbb0b7209 */ /* 0x000fe40007810000 */
[----:B------:R-:W-:Y:S02]  /*55a0*/  FMNMX.FTZ R0, R49, R0, !PT ;  /* 0x0000000031007209 */ /* 0x000fe40007810000 */
[----:B-----5:R-:W-:Y:S02]  /*55b0*/  FSEL R200, R200, -INF , P0 ;  /* 0xff800000c8c87808 */ /* 0x020fe40000000000 */
[----:B------:R-:W-:Y:S02]  /*55c0*/  ISETP.GT.AND P0, PT, R40, 0x48, PT ;  /* 0x000000482800780c */ /* 0x000fe40003f04270 */
[----:B------:R-:W-:-:S02]  /*55d0*/  FMNMX.FTZ R11, R186, R11, !PT ;  /* 0x0000000bba0b7209 */ /* 0x000fc40007810000 */
[----:B------:R-:W-:Y:S02]  /*55e0*/  FMNMX.FTZ R0, R48, R0, !PT ;  /* 0x0000000030007209 */ /* 0x000fe40007810000 */
[----:B------:R-:W-:Y:S02]  /*55f0*/  FSEL R199, R199, -INF , P0 ;  /* 0xff800000c7c77808 */ /* 0x000fe40000000000 */
[----:B------:R-:W-:Y:S01]  /*5600*/  ISETP.GT.AND P0, PT, R40, 0x49, PT ;  /* 0x000000492800780c */ /* 0x000fe20003f04270 */
[----:B------:R-:W1:Y:S01]  /*5610*/  SHFL.BFLY PT, R10, R0, 0x2, 0x1f ;  /* 0x0c401f00000a7f89 */ /* 0x000e6200000e0000 */
[----:B------:R-:W-:Y:S02]  /*5620*/  FMNMX.FTZ R11, R201, R11, !PT ;  /* 0x0000000bc90b7209 */ /* 0x000fe40007810000 */
[----:B------:R-:W-:Y:S02]  /*5630*/  FSEL R198, R198, -INF , P0 ;  /* 0xff800000c6c67808 */ /* 0x000fe40000000000 */
[----:B------:R-:W-:-:S02]  /*5640*/  FMNMX.FTZ R11, R200, R11, !PT ;  /* 0x0000000bc80b7209 */ /* 0x000fc40007810000 */
[C---:B------:R-:W-:Y:S02]  /*5650*/  ISETP.GT.AND P0, PT, R40.reuse, 0x50, PT ;  /* 0x000000502800780c */ /* 0x040fe40003f04270 */
[----:B------:R-:W-:Y:S02]  /*5660*/  FMNMX.FTZ R11, R199, R11, !PT ;  /* 0x0000000bc70b7209 */ /* 0x000fe40007810000 */
[----:B----4-:R-:W-:Y:S02]  /*5670*/  FSEL R185, R185, -INF , P0 ;  /* 0xff800000b9b97808 */ /* 0x010fe40000000000 */
[----:B------:R-:W-:Y:S02]  /*5680*/  ISETP.GT.AND P0, PT, R40, 0x51, PT ;  /* 0x000000512800780c */ /* 0x000fe40003f04270 */
[----:B------:R-:W-:Y:S02]  /*5690*/  FMNMX.FTZ R11, R198, R11, !PT ;  /* 0x0000000bc60b7209 */ /* 0x000fe40007810000 */
[----:B------:R-:W-:-:S02]  /*56a0*/  FSEL R184, R184, -INF , P0 ;  /* 0xff800000b8b87808 */ /* 0x000fc40000000000 */
[C---:B------:R-:W-:Y:S02]  /*56b0*/  ISETP.GT.AND P0, PT, R40.reuse, 0x58, PT ;  /* 0x000000582800780c */ /* 0x040fe40003f04270 */
[----:B------:R-:W-:Y:S02]  /*56c0*/  FMNMX.FTZ R11, R185, R11, !PT ;  /* 0x0000000bb90b7209 */ /* 0x000fe40007810000 */
[----:B---3--:R-:W-:Y:S02]  /*56d0*/  FSEL R183, R183, -INF , P0 ;  /* 0xff800000b7b77808 */ /* 0x008fe40000000000 */
[----:B------:R-:W-:Y:S02]  /*56e0*/  ISETP.GT.AND P0, PT, R40, 0x59, PT ;  /* 0x000000592800780c */ /* 0x000fe40003f04270 */
[----:B------:R-:W-:Y:S02]  /*56f0*/  FMNMX.FTZ R11, R184, R11, !PT ;  /* 0x0000000bb80b7209 */ /* 0x000fe40007810000 */
[----:B------:R-:W-:-:S02]  /*5700*/  FSEL R182, R182, -INF , P0 ;  /* 0xff800000b6b67808 */ /* 0x000fc40000000000 */
        /* <DEDUP_REMOVED lines=13> */
[--C-:B------:R-:W-:Y:S02]  /*57e0*/  FFMA.FTZ R25, R24, c[0x0][0x2d0], -R181.reuse ;  /* 0x0000b40018197a23 */ /* 0x100fe400000108b5 */
[--C-:B------:R-:W-:Y:S01]  /*57f0*/  FFMA.FTZ R24, R23, c[0x0][0x2d0], -R181.reuse ;  /* 0x0000b40017187a23 */ /* 0x100fe200000108b5 */
[----:B------:R-:W-:Y:S01]  /*5800*/  MUFU.EX2 R39, R39 ;  /* 0x0000002700277308 */ /* 0x000fe20000000800 */
[--C-:B------:R-:W-:Y:S02]  /*5810*/  FFMA.FTZ R45, R21, c[0x0][0x2d0], -R181.reuse ;  /* 0x0000b400152d7a23 */ /* 0x100fe400000108b5 */
[----:B------:R-:W-:-:S02]  /*5820*/  FFMA.FTZ R40, R20, c[0x0][0x2d0], -R181 ;  /* 0x0000b40014287a23 */ /* 0x000fc400000108b5 */
[--C-:B------:R-:W-:Y:S01]  /*5830*/  FFMA.FTZ R38, R17, c[0x0][0x2d0], -R181.reuse ;  /* 0x0000b40011267a23 */ /* 0x100fe200000108b5 */
[----:B------:R-:W-:Y:S01]  /*5840*/  LDSM.16.MT88.4 R20, [R240+0x3900] ;  /* 0x00390000f014783b */ /* 0x000fe20000004200 */
[--C-:B------:R-:W-:Y:S01]  /*5850*/  FFMA.FTZ R34, R16, c[0x0][0x2d0], -R181.reuse ;  /* 0x0000b40010227a23 */ /* 0x100fe200000108b5 */
[----:B------:R-:W-:Y:S01]  /*5860*/  MUFU.EX2 R26, R26 ;  /* 0x0000001a001a7308 */ /* 0x000fe20000000800 */
[--C-:B------:R-:W-:Y:S01]  /*5870*/  FFMA.FTZ R37, R37, c[0x0][0x2d0], -R181.reuse ;  /* 0x0000b40025257a23 */ /* 0x100fe200000108b5 */
[----:B-1----:R-:W-:Y:S01]  /*5880*/  FMNMX.FTZ R2, R11, R10, !PT ;  /* 0x0000000a0b027209 */ /* 0x002fe20007810000 */
[--C-:B------:R-:W-:Y:S02]  /*5890*/  FFMA.FTZ R33, R33, c[0x0][0x2d0], -R181.reuse ;  /* 0x0000b40021217a23 */ /* 0x100fe400000108b5 */
[--C-:B------:R-:W-:Y:S01]  /*58a0*/  FFMA.FTZ R32, R32, c[0x0][0x2d0], -R181.reuse ;  /* 0x0000b40020207a23 */ /* 0x100fe200000108b5 */
[C---:B------:R-:W-:Y:S01]  /*58b0*/  FSETP.NEU.FTZ.AND P0, PT, R2.reuse, -INF , PT ;  /* 0xff8000000200780b */ /* 0x040fe20003f1d000 */
[----:B------:R-:W-:Y:S01]  /*58c0*/  FMUL.FTZ R180, R2, c[0x0][0x2d0] ;  /* 0x0000b40002b47a20 */ /* 0x000fe20000410000 */
[----:B------:R-:W1:Y:S01]  /*58d0*/  MUFU.EX2 R25, R25 ;  /* 0x0000001900197308 */ /* 0x000e620000000800 */
[----:B------:R-:W-:-:S02]  /*58e0*/  FFMA.FTZ R29, R29, c[0x0][0x2d0], -R181 ;  /* 0x0000b4001d1d7a23 */ /* 0x000fc400000108b5 */
[--C-:B------:R-:W-:Y:S01]  /*58f0*/  FFMA.FTZ R193, R193, c[0x0][0x2d0], -R181.reuse ;  /* 0x0000b400c1c17a23 */ /* 0x100fe200000108b5 */
[----:B------:R-:W-:Y:S01]  /*5900*/  FSEL R180, R180, RZ, P0 ;  /* 0x000000ffb4b47208 */ /* 0x000fe20000000000 */
[--C-:B------:R-:W-:Y:S01]  /*5910*/  FFMA.FTZ R192, R192, c[0x0][0x2d0], -R181.reuse ;  /* 0x0000b400c0c07a23 */ /* 0x100fe200000108b5 */
[----:B------:R-:W-:Y:S01]  /*5920*/  PLOP3.LUT P0, PT, PT, PT, UP0, 0x40, 0x0 ;  /* 0x000000000000781c */ /* 0x000fe20003f0e808 */
[----:B------:R-:W-:Y:S01]  /*5930*/  FFMA.FTZ R196, R196, c[0x0][0x2d0], -R181 ;  /* 0x0000b400c4c47a23 */ /* 0x000fe200000108b5 */
[----:B------:R-:W-:Y:S01]  /*5940*/  MUFU.EX2 R24, R24 ;  /* 0x0000001800187308 */ /* 0x000fe20000000800 */
[--C-:B------:R-:W-:Y:S02]  /*5950*/  FFMA.FTZ R46, R18, c[0x0][0x2d0], -R180.reuse ;  /* 0x0000b400122e7a23 */ /* 0x100fe400000108b4 */
[--C-:B------:R-:W-:Y:S01]  /*5960*/  FFMA.FTZ R27, R15, c[0x0][0x2d0], -R180.reuse ;  /* 0x0000b4000f1b7a23 */ /* 0x100fe200000108b4 */
[----:B------:R-:W-:Y:S01]  /*5970*/  LDSM.16.MT88.4 R16, [R247+0x3900] ;  /* 0x00390000f710783b */ /* 0x000fe20000004200 */
[----:B------:R-:W-:-:S02]  /*5980*/  FFMA.FTZ R47, R14, c[0x0][0x2d0], -R180 ;  /* 0x0000b4000e2f7a23 */ /* 0x000fc400000108b4 */
[--C-:B------:R-:W-:Y:S01]  /*5990*/  FFMA.FTZ R44, R13, c[0x0][0x2d0], -R180.reuse ;  /* 0x0000b4000d2c7a23 */ /* 0x100fe200000108b4 */
[----:B------:R-:W2:Y:S01]  /*59a0*/  MUFU.EX2 R45, R45 ;  /* 0x0000002d002d7308 */ /* 0x000ea20000000800 */
[--C-:B------:R-:W-:Y:S01]  /*59b0*/  FFMA.FTZ R43, R12, c[0x0][0x2d0], -R180.reuse ;  /* 0x0000b4000c2b7a23 */ /* 0x100fe200000108b4 */
[----:B-1----:R-:W-:Y:S01]  /*59c0*/  F2FP.PACK_AB R128, R25, R26 ;  /* 0x0000001a1980723e */ /* 0x002fe200000000ff */
[--C-:B------:R-:W-:Y:S01]  /*59d0*/  FFMA.FTZ R42, R9, c[0x0][0x2d0], -R180.reuse ;  /* 0x0000b400092a7a23 */ /* 0x100fe200000108b4 */
[----:B------:R-:W1:Y:S01]  /*59e0*/  LDSM.16.MT88.4 R12, [R247+0x900] ;  /* 0x00090000f70c783b */ /* 0x000e620000004200 */
[--C-:B------:R-:W-:Y:S02]  /*59f0*/  FFMA.FTZ R41, R8, c[0x0][0x2d0], -R180.reuse ;  /* 0x0000b40008297a23 */ /* 0x100fe400000108b4 */
[--C-:B------:R-:W-:Y:S01]  /*5a00*/  FFMA.FTZ R35, R7, c[0x0][0x2d0], -R180.reuse ;  /* 0x0000b40007237a23 */ /* 0x100fe200000108b4 */
[----:B------:R-:W-:Y:S01]  /*5a10*/  MUFU.EX2 R46, R46 ;  /* 0x0000002e002e7308 */ /* 0x000fe20000000800 */
[----:B------:R-:W3:Y:S01]  /*5a20*/  LDSM.16.MT88.4 R8, [R242+0x900] ;  /* 0x00090000f208783b */ /* 0x000ee20000004200 */
[----:B------:R-:W-:-:S02]  /*5a30*/  FFMA.FTZ R36, R36, c[0x0][0x2d0], -R180 ;  /* 0x0000b40024247a23 */ /* 0x000fc400000108b4 */
[--C-:B------:R-:W-:Y:S02]  /*5a40*/  FFMA.FTZ R31, R31, c[0x0][0x2d0], -R180.reuse ;  /* 0x0000b4001f1f7a23 */ /* 0x100fe400000108b4 */
[--C-:B------:R-:W-:Y:S02]  /*5a50*/  FFMA.FTZ R3, R30, c[0x0][0x2d0], -R180.reuse ;  /* 0x0000b4001e037a23 */ /* 0x100fe400000108b4 */
[----:B------:R-:W4:Y:S01]  /*5a60*/  MUFU.EX2 R27, R27 ;  /* 0x0000001b001b7308 */ /* 0x000f220000000800 */
[----:B--2---:R-:W-:Y:S01]  /*5a70*/  F2FP.PACK_AB R130, R45, R24 ;  /* 0x000000182d82723e */ /* 0x004fe200000000ff */
[--C-:B------:R-:W-:Y:S02]  /*5a80*/  FFMA.FTZ R206, R206, c[0x0][0x2d0], -R180.reuse ;  /* 0x0000b400cece7a23 */ /* 0x100fe400000108b4 */
[--C-:B------:R-:W-:Y:S02]  /*5a90*/  FFMA.FTZ R187, R187, c[0x0][0x2d0], -R180.reuse ;  /* 0x0000b400bbbb7a23 */ /* 0x100fe400000108b4 */
[----:B------:R-:W-:-:S02]  /*5aa0*/  FFMA.FTZ R186, R186, c[0x0][0x2d0], -R180 ;  /* 0x0000b400baba7a23 */ /* 0x000fc400000108b4 */
[----:B------:R-:W-:Y:S01]  /*5ab0*/  MUFU.EX2 R47, R47 ;  /* 0x0000002f002f7308 */ /* 0x000fe20000000800 */
[--C-:B------:R-:W-:Y:S02]  /*5ac0*/  FFMA.FTZ R195, R195, c[0x0][0x2d0], -R181.reuse ;  /* 0x0000b400c3c37a23 */ /* 0x100fe400000108b5 */
[----:B------:R-:W-:Y:S02]  /*5ad0*/  FFMA.FTZ R194, R194, c[0x0][0x2d0], -R181 ;  /* 0x0000b400c2c27a23 */ /* 0x000fe400000108b5 */
[--C-:B------:R-:W-:Y:S02]  /*5ae0*/  FFMA.FTZ R201, R201, c[0x0][0x2d0], -R180.reuse ;  /* 0x0000b400c9c97a23 */ /* 0x100fe400000108b4 */
[--C-:B------:R-:W-:Y:S01]  /*5af0*/  FFMA.FTZ R200, R200, c[0x0][0x2d0], -R180.reuse ;  /* 0x0000b400c8c87a23 */ /* 0x100fe200000108b4 */
[----:B------:R-:W2:Y:S01]  /*5b00*/  MUFU.EX2 R44, R44 ;  /* 0x0000002c002c7308 */ /* 0x000ea20000000800 */
[----:B----4-:R-:W-:Y:S01]  /*5b10*/  F2FP.PACK_AB R129, R27, R46 ;  /* 0x0000002e1b81723e */ /* 0x010fe200000000ff */
[----:B------:R-:W-:-:S02]  /*5b20*/  FFMA.FTZ R199, R199, c[0x0][0x2d0], -R180 ;  /* 0x0000b400c7c77a23 */ /* 0x000fc400000108b4 */
[--C-:B------:R-:W-:Y:S02]  /*5b30*/  FFMA.FTZ R51, R51, c[0x0][0x2d0], -R181.reuse ;  /* 0x0000b40033337a23 */ /* 0x100fe400000108b5 */
[--C-:B------:R-:W-:Y:S02]  /*5b40*/  FFMA.FTZ R50, R50, c[0x0][0x2d0], -R181.reuse ;  /* 0x0000b40032327a23 */ /* 0x100fe400000108b5 */
[----:B------:R-:W4:Y:S01]  /*5b50*/  MUFU.EX2 R40, R40 ;  /* 0x0000002800287308 */ /* 0x000f220000000800 */
[--C-:B------:R-:W-:Y:S02]  /*5b60*/  FFMA.FTZ R49, R49, c[0x0][0x2d0], -R181.reuse ;  /* 0x0000b40031317a23 */ /* 0x100fe400000108b5 */
[----:B------:R-:W-:Y:S02]  /*5b70*/  FFMA.FTZ R48, R48, c[0x0][0x2d0], -R181 ;  /* 0x0000b40030307a23 */ /* 0x000fe400000108b5 */
[----:B------:R-:W-:Y:S02]  /*5b80*/  FFMA.FTZ R184, R184, c[0x0][0x2d0], -R180 ;  /* 0x0000b400b8b87a23 */ /* 0x000fe400000108b4 */
[----:B------:R-:W-:Y:S01]  /*5b90*/  FADD.FTZ R25, R26, R25 ;  /* 0x000000191a197221 */ /* 0x000fe20000010000 */
[----:B--2---:R-:W-:Y:S01]  /*5ba0*/  F2FP.PACK_AB R131, R44, R47 ;  /* 0x0000002f2c83723e */ /* 0x004fe200000000ff */
[----:B------:R-:W-:Y:S01]  /*5bb0*/  MUFU.EX2 R38, R38 ;  /* 0x0000002600267308 */ /* 0x000fe20000000800 */
[----:B------:R-:W-:-:S02]  /*5bc0*/  FADD.FTZ R27, R46, R27 ;  /* 0x0000001b2e1b7221 */ /* 0x000fc40000010000 */
[----:B------:R-:W-:Y:S02]  /*5bd0*/  FADD.FTZ R46, R24, R25 ;  /* 0x00000019182e7221 */ /* 0x000fe40000010000 */
[----:B------:R-:W-:Y:S01]  /*5be0*/  FADD.FTZ R47, R47, R27 ;  /* 0x0000001b2f2f7221 */ /* 0x000fe20000010000 */
[C---:B------:R-:W-:Y:S01]  /*5bf0*/  HMMA.16816.F32 R176, R128.reuse, R172, RZ ;  /* 0x000000ac80b0723c */ /* 0x040fe200000018ff */
[----:B----4-:R-:W-:Y:S01]  /*5c00*/  F2FP.PACK_AB R4, R39, R40 ;  /* 0x000000282704723e */ /* 0x010fe200000000ff */
[----:B------:R-:W2:Y:S01]  /*5c10*/  MUFU.EX2 R34, R34 ;  /* 0x0000002200227308 */ /* 0x000ea20000000800 */
[----:B------:R-:W-:Y:S01]  /*5c20*/  FADD.FTZ R46, R45, R46 ;  /* 0x0000002e2d2e7221 */ /* 0x000fe20000010000 */
[----:B------:R-:W-:Y:S01]  /*5c30*/  LDSM.16.MT88.4 R24, [R247+0x5900] ;  /* 0x00590000f718783b */ /* 0x000fe20000004200 */
[----:B------:R-:W-:Y:S02]  /*5c40*/  FADD.FTZ R47, R44, R47 ;  /* 0x0000002f2c2f7221 */ /* 0x000fe40000010000 */
[----:B------:R-:W-:Y:S01]  /*5c50*/  FADD.FTZ R46, R40, R46 ;  /* 0x0000002e282e7221 */ /* 0x000fe20000010000 */
[----:B------:R-:W-:Y:S02]  /*5c60*/  HMMA.16816.F32 R168, R128, R164, RZ ;  /* 0x000000a480a8723c */ /* 0x000fe400000018ff */
[----:B------:R-:W4:Y:S01]  /*5c70*/  MUFU.EX2 R43, R43 ;  /* 0x0000002b002b7308 */ /* 0x000f220000000800 */
[----:B------:R-:W-:-:S05]  /*5c80*/  FADD.FTZ R46, R39, R46 ;  /* 0x0000002e272e7221 */ /* 0x000fca0000010000 */
[----:B------:R-:W-:Y:S02]  /*5c90*/  HMMA.16816.F32 R172, R128, R174, RZ ;  /* 0x000000ae80ac723c */ /* 0x000fe400000018ff */
[----:B------:R-:W5:Y:S01]  /*5ca0*/  MUFU.EX2 R42, R42 ;  /* 0x0000002a002a7308 */ /* 0x000f620000000800 */
[----:B--2---:R-:W-:Y:S01]  /*5cb0*/  F2FP.PACK_AB R6, R34, R38 ;  /* 0x000000262206723e */ /* 0x004fe200000000ff */
[----:B------:R-:W-:-:S04]  /*5cc0*/  FADD.FTZ R38, R38, R46 ;  /* 0x0000002e26267221 */ /* 0x000fc80000010000 */
[----:B------:R-:W-:Y:S01]  /*5cd0*/  HMMA.16816.F32 R164, R128, R166, RZ ;  /* 0x000000a680a4723c */ /* 0x000fe200000018ff */
[----:B------:R-:W-:Y:S01]  /*5ce0*/  FADD.FTZ R38, R34, R38 ;  /* 0x0000002622267221 */ /* 0x000fe20000010000 */
[----:B------:R-:W-:Y:S01]  /*5cf0*/  MUFU.EX2 R41, R41 ;  /* 0x0000002900297308 */ /* 0x000fe20000000800 */
[----:B----4-:R-:W-:-:S05]  /*5d00*/  FADD.FTZ R47, R43, R47 ;  /* 0x0000002f2b2f7221 */ /* 0x010fca0000010000 */
[----:B------:R-:W-:Y:S02]  /*5d10*/  HMMA.16816.F32 R160, R128, R156, RZ ;  /* 0x0000009c80a0723c */ /* 0x000fe400000018ff */
[----:B------:R-:W2:Y:S01]  /*5d20*/  MUFU.EX2 R35, R35 ;  /* 0x0000002300237308 */ /* 0x000ea20000000800 */
[C---:B-----5:R-:W-:Y:S01]  /*5d30*/  F2FP.PACK_AB R5, R42.reuse, R43 ;  /* 0x0000002b2a05723e */ /* 0x060fe200000000ff */
        /* <DEDUP_REMOVED lines=10> */
[C---:B-1----:R-:W-:Y:S02]  /*5de0*/  HMMA.16816.F32 R176, R4.reuse, R12, R176 ;  /* 0x0000000c04b0723c */ /* 0x042fe400000018b0 */
[----:B------:R-:W-:Y:S06]  /*5df0*/  MUFU.EX2 R29, R29 ;  /* 0x0000001d001d7308 */ /* 0x000fec0000000800 */
[C---:B------:R-:W-:Y:S01]  /*5e00*/  HMMA.16816.F32 R172, R4.reuse, R14, R172 ;  /* 0x0000000e04ac723c */ /* 0x040fe200000018ac */
[----:B------:R-:W1:Y:S01]  /*5e10*/  LDSM.16.MT88.4 R12, [R242+0x3900] ;  /* 0x00390000f20c783b */ /* 0x000e620000004200 */
[----:B------:R-:W-:Y:S06]  /*5e20*/  MUFU.EX2 R36, R36 ;  /* 0x0000002400247308 */ /* 0x000fec0000000800 */
[C---:B---3--:R-:W-:Y:S02]  /*5e30*/  HMMA.16816.F32 R168, R4.reuse, R8, R168 ;  /* 0x0000000804a8723c */ /* 0x048fe400000018a8 */
[----:B------:R-:W3:Y:S06]  /*5e40*/  MUFU.EX2 R31, R31 ;  /* 0x0000001f001f7308 */ /* 0x000eec0000000800 */
[----:B------:R-:W-:Y:S01]  /*5e50*/  HMMA.16816.F32 R164, R4, R10, R164 ;  /* 0x0000000a04a4723c */ /* 0x000fe200000018a4 */
[----:B------:R-:W4:Y:S01]  /*5e60*/  LDSM.16.MT88.4 R8, [R241+0x3900] ;  /* 0x00390000f108783b */ /* 0x000f220000004200 */
[----:B------:R-:W-:Y:S06]  /*5e70*/  MUFU.EX2 R30, R206 ;  /* 0x000000ce001e7308 */ /* 0x000fec0000000800 */
[C---:B------:R-:W-:Y:S02]  /*5e80*/  HMMA.16816.F32 R132, R128.reuse, R134, RZ ;  /* 0x000000868084723c */ /* 0x040fe400000018ff */
[----:B------:R-:W5:Y:S06]  /*5e90*/  MUFU.EX2 R3, R3 ;  /* 0x0000000300037308 */ /* 0x000f6c0000000800 */
[----:B------:R-:W-:Y:S02]  /*5ea0*/  HMMA.16816.F32 R56, R128, R58, RZ ;  /* 0x0000003a8038723c */ /* 0x000fe400000018ff */
[----:B------:R-:W1:Y:S06]  /*5eb0*/  MUFU.EX2 R193, R193 ;  /* 0x000000c100c17308 */ /* 0x000e6c0000000800 */
[C---:B------:R-:W-:Y:S02]  /*5ec0*/  HMMA.16816.F32 R160, R4.reuse, R68, R160 ;  /* 0x0000004404a0723c */ /* 0x040fe400000018a0 */
[----:B------:R-:W-:Y:S06]  /*5ed0*/  MUFU.EX2 R192, R192 ;  /* 0x000000c000c07308 */ /* 0x000fec0000000800 */
[----:B------:R-:W-:Y:S02]  /*5ee0*/  HMMA.16816.F32 R156, R4, R70, R156 ;  /* 0x00000046049c723c */ /* 0x000fe4000000189c */
        /* <DEDUP_REMOVED lines=9> */
[C---:B-1----:R-:W-:Y:S02]  /*5f80*/  HMMA.16816.F32 R136, R4.reuse, R12, R136 ;  /* 0x0000000c0488723c */ /* 0x042fe40000001888 */
[----:B------:R-:W-:Y:S06]  /*5f90*/  MUFU.EX2 R201, R201 ;  /* 0x000000c900c97308 */ /* 0x000fec0000000800 */
[C---:B------:R-:W-:Y:S01]  /*5fa0*/  HMMA.16816.F32 R132, R4.reuse, R14, R132 ;  /* 0x0000000e0484723c */ /* 0x040fe20000001884 */
[----:B------:R-:W1:Y:S01]  /*5fb0*/  LDSM.16.MT88.4 R12, [R241+0x6900] ;  /* 0x00690000f10c783b */ /* 0x000e620000004200 */
[----:B------:R-:W-:Y:S06]  /*5fc0*/  MUFU.EX2 R200, R200 ;  /* 0x000000c800c87308 */ /* 0x000fec0000000800 */
[C---:B----4-:R-:W-:Y:S02]  /*5fd0*/  HMMA.16816.F32 R52, R4.reuse, R8, R52 ;  /* 0x000000080434723c */ /* 0x050fe40000001834 */
[----:B------:R-:W-:Y:S06]  /*5fe0*/  MUFU.EX2 R51, R51 ;  /* 0x0000003300337308 */ /* 0x000fec0000000800 */
[C---:B------:R-:W-:Y:S01]  /*5ff0*/  HMMA.16816.F32 R56, R4.reuse, R10, R56 ;  /* 0x0000000a0438723c */ /* 0x040fe20000001838 */
[----:B------:R-:W4:Y:S01]  /*6000*/  LDSM.16.MT88.4 R8, [R240+0x6900] ;  /* 0x00690000f008783b */ /* 0x000f220000004200 */
[----:B------:R-:W-:Y:S06]  /*6010*/  MUFU.EX2 R50, R50 ;  /* 0x0000003200327308 */ /* 0x000fec0000000800 */
[C---:B------:R-:W-:Y:S02]  /*6020*/  HMMA.16816.F32 R68, R4.reuse, R80, R68 ;  /* 0x000000500444723c */ /* 0x040fe40000001844 */
[----:B------:R-:W-:Y:S06]  /*6030*/  MUFU.EX2 R49, R49 ;  /* 0x0000003100317308 */ /* 0x000fec0000000800 */
[----:B------:R-:W-:Y:S02]  /*6040*/  HMMA.16816.F32 R72, R4, R82, R72 ;  /* 0x000000520448723c */ /* 0x000fe40000001848 */
[----:B------:R-:W-:Y:S06]  /*6050*/  MUFU.EX2 R48, R48 ;  /* 0x0000003000307308 */ /* 0x000fec0000000800 */
[C---:B------:R-:W-:Y:S02]  /*6060*/  HMMA.16816.F32 R76, R128.reuse, R84, RZ ;  /* 0x00000054804c723c */ /* 0x040fe400000018ff */
[----:B------:R-:W-:Y:S06]  /*6070*/  MUFU.EX2 R184, R184 ;  /* 0x000000b800b87308 */ /* 0x000fec0000000800 */
[----:B------:R-:W-:Y:S08]  /*6080*/  HMMA.16816.F32 R80, R128, R86, RZ ;  /* 0x000000568050723c */ /* 0x000ff000000018ff */
        /* <DEDUP_REMOVED lines=8> */
[----:B------:R-:W-:Y:S08]  /*6110*/  HMMA.16816.F32 R148, R128, R150, RZ ;  /* 0x000000968094723c */ /* 0x000ff000000018ff */
[C---:B-1----:R-:W-:Y:S08]  /*6120*/  HMMA.16816.F32 R84, R4.reuse, R12, R84 ;  /* 0x0000000c0454723c */ /* 0x042ff00000001854 */
[C---:B------:R-:W-:Y:S01]  /*6130*/  HMMA.16816.F32 R88, R4.reuse, R14, R88 ;  /* 0x0000000e0458723c */ /* 0x040fe20000001858 */
[----:B------:R-:W1:Y:S07]  /*6140*/  LDSM.16.MT88.4 R12, [R241+0x9900] ;  /* 0x00990000f10c783b */ /* 0x000e6e0000004200 */
[C---:B----4-:R-:W-:Y:S08]  /*6150*/  HMMA.16816.F32 R92, R4.reuse, R8, R92 ;  /* 0x00000008045c723c */ /* 0x050ff0000000185c */
[C---:B------:R-:W-:Y:S01]  /*6160*/  HMMA.16816.F32 R96, R4.reuse, R10, R96 ;  /* 0x0000000a0460723c */ /* 0x040fe20000001860 */
[----:B------:R-:W4:Y:S07]  /*6170*/  LDSM.16.MT88.4 R8, [R240+0x9900] ;  /* 0x00990000f008783b */ /* 0x000f2e0000004200 */
[C---:B------:R-:W-:Y:S08]  /*6180*/  HMMA.16816.F32 R152, R4.reuse, R60, R152 ;  /* 0x0000003c0498723c */ /* 0x040ff00000001898 */
[----:B------:R-:W-:Y:S08]  /*6190*/  HMMA.16816.F32 R148, R4, R62, R148 ;  /* 0x0000003e0494723c */ /* 0x000ff00000001894 */
        /* <DEDUP_REMOVED lines=9> */
[----:B------:R-:W-:Y:S01]  /*6230*/  HMMA.16816.F32 R128, R128, R18, RZ ;  /* 0x000000128080723c */ /* 0x000fe200000018ff */
        /* <DEDUP_REMOVED lines=10> */
[C---:B------:R-:W-:Y:S07]  /*62e0*/  HMMA.16816.F32 R76, R4.reuse, R188, R76 ;  /* 0x000000bc044c723c */ /* 0x040fee000000184c */
[----:B------:R-:W-:Y:S01]  /*62f0*/  FFMA.FTZ R188, R204, c[0x0][0x2d0], -R181 ;  /* 0x0000b400ccbc7a23 */ /* 0x000fe200000108b5 */
[----:B------:R-:W-:Y:S01]  /*6300*/  HMMA.16816.F32 R80, R4, R190, R80 ;  /* 0x000000be0450723c */ /* 0x000fe20000001850 */
[----:B------:R-:W-:-:S02]  /*6310*/  FFMA.FTZ R189, R202, c[0x0][0x2d0], -R180 ;  /* 0x0000b400cabd7a23 */ /* 0x000fc400000108b4 */
[--C-:B------:R-:W-:Y:S02]  /*6320*/  FFMA.FTZ R202, R197, c[0x0][0x2d0], -R181.reuse ;  /* 0x0000b400c5ca7a23 */ /* 0x100fe400000108b5 */
[----:B------:R-:W-:Y:S01]  /*6330*/  MUFU.EX2 R188, R188 ;  /* 0x000000bc00bc7308 */ /* 0x000fe20000000800 */
[--C-:B------:R-:W-:Y:S02]  /*6340*/  FFMA.FTZ R197, R198, c[0x0][0x2d0], -R180.reuse ;  /* 0x0000b400c6c57a23 */ /* 0x100fe400000108b4 */
[----:B--2---:R-:W-:Y:S01]  /*6350*/  HMMA.16816.F32 R100, R4, R20, R100 ;  /* 0x000000140464723c */ /* 0x004fe20000001864 */
[----:B------:R-:W-:Y:S02]  /*6360*/  FFMA.FTZ R191, R205, c[0x0][0x2d0], -R181 ;  /* 0x0000b400cdbf7a23 */ /* 0x000fe400000108b5 */
[--C-:B------:R-:W-:Y:S02]  /*6370*/  FFMA.FTZ R190, R203, c[0x0][0x2d0], -R180.reuse ;  /* 0x0000b400cbbe7a23 */ /* 0x100fe400000108b4 */
[----:B------:R-:W-:Y:S01]  /*6380*/  MUFU.EX2 R189, R189 ;  /* 0x000000bd00bd7308 */ /* 0x000fe20000000800 */
[----:B------:R-:W-:-:S02]  /*6390*/  FFMA.FTZ R181, R185, c[0x0][0x2d0], -R180 ;  /* 0x0000b400b9b57a23 */ /* 0x000fc400000108b4 */
[C---:B------:R-:W-:Y:S01]  /*63a0*/  HMMA.16816.F32 R104, R4.reuse, R22, R104 ;  /* 0x000000160468723c */ /* 0x040fe20000001868 */
[----:B------:R-:W2:Y:S04]  /*63b0*/  LDSM.16.MT88.4 R20, [R247+0x1100] ;  /* 0x00110000f714783b */ /* 0x000ea80000004200 */
[----:B------:R-:W-:Y:S03]  /*63c0*/  MUFU.EX2 R191, R191 ;  /* 0x000000bf00bf7308 */ /* 0x000fe60000000800 */
[C---:B------:R-:W-:Y:S05]  /*63d0*/  HMMA.16816.F32 R108, R4.reuse, R16, R108 ;  /* 0x00000010046c723c */ /* 0x040fea000000186c */
[----:B------:R-:W1:Y:S03]  /*63e0*/  MUFU.EX2 R190, R190 ;  /* 0x000000be00be7308 */ /* 0x000e660000000800 */
[----:B------:R-:W-:Y:S01]  /*63f0*/  HMMA.16816.F32 R112, R4, R18, R112 ;  /* 0x000000120470723c */ /* 0x000fe20000001870 */
[----:B------:R-:W2:Y:S04]  /*6400*/  LDSM.16.MT88.4 R16, [R240+0x1100] ;  /* 0x00110000f010783b */ /* 0x000ea80000004200 */
[----:B------:R-:W2:Y:S02]  /*6410*/  MUFU.EX2 R202, R202 ;  /* 0x000000ca00ca7308 */ /* 0x000ea40000000800 */
[----:B------:R-:W-:Y:S01]  /*6420*/  F2FP.PACK_AB R4, R33, R37 ;  /* 0x000000252104723e */ /* 0x000fe200000000ff */
[----:B------:R-:W-:Y:S01]  /*6430*/  FADD.FTZ R37, R37, R38 ;  /* 0x0000002625257221 */ /* 0x000fe20000010000 */
[----:B---3--:R-:W-:Y:S01]  /*6440*/  F2FP.PACK_AB R5, R31, R36 ;  /* 0x000000241f05723e */ /* 0x008fe200000000ff */
[----:B------:R-:W-:Y:S01]  /*6450*/  FADD.FTZ R36, R36, R41 ;  /* 0x0000002924247221 */ /* 0x000fe20000010000 */
[----:B------:R-:W-:Y:S01]  /*6460*/  F2FP.PACK_AB R6, R29, R32 ;  /* 0x000000201d06723e */ /* 0x000fe200000000ff */
[----:B------:R-:W-:Y:S01]  /*6470*/  FADD.FTZ R37, R33, R37 ;  /* 0x0000002521257221 */ /* 0x000fe20000010000 */
[----:B-----5:R-:W-:Y:S01]  /*6480*/  F2FP.PACK_AB R7, R3, R30 ;  /* 0x0000001e0307723e */ /* 0x020fe200000000ff */
[----:B------:R-:W-:Y:S01]  /*6490*/  MUFU.EX2 R198, R199 ;  /* 0x000000c700c67308 */ /* 0x000fe20000000800 */
[----:B------:R-:W-:-:S02]  /*64a0*/  FADD.FTZ R36, R31, R36 ;  /* 0x000000241f247221 */ /* 0x000fc40000010000 */
[----:B------:R-:W-:Y:S02]  /*64b0*/  FADD.FTZ R32, R32, R37 ;  /* 0x0000002520207221 */ /* 0x000fe40000010000 */
[----:B------:R-:W-:Y:S01]  /*64c0*/  FADD.FTZ R30, R30, R36 ;  /* 0x000000241e1e7221 */ /* 0x000fe20000010000 */
[C---:B-1----:R-:W-:Y:S01]  /*64d0*/  HMMA.16816.F32 R168, R4.reuse, R12, R168 ;  /* 0x0000000c04a8723c */ /* 0x042fe200000018a8 */
[----:B------:R-:W-:Y:S01]  /*64e0*/  FADD.FTZ R32, R29, R32 ;  /* 0x000000201d207221 */ /* 0x000fe20000010000 */
[----:B------:R-:W1:Y:S01]  /*64f0*/  MUFU.EX2 R197, R197 ;  /* 0x000000c500c57308 */ /* 0x000e620000000800 */
[----:B------:R-:W-:Y:S02]  /*6500*/  FADD.FTZ R30, R3, R30 ;  /* 0x0000001e031e7221 */ /* 0x000fe40000010000 */
[----:B------:R-:W-:Y:S02]  /*6510*/  FADD.FTZ R32, R193, R32 ;  /* 0x00000020c1207221 */ /* 0x000fe40000010000 */
[----:B------:R-:W-:Y:S01]  /*6520*/  FADD.FTZ R30, R190, R30 ;  /* 0x0000001ebe1e7221 */ /* 0x000fe20000010000 */
[----:B------:R-:W-:Y:S01]  /*6530*/  HMMA.16816.F32 R164, R4, R14, R164 ;  /* 0x0000000e04a4723c */ /* 0x000fe200000018a4 */
[----:B------:R-:W3:Y:S01]  /*6540*/  LDSM.16.MT88.4 R12, [R247+0x4100] ;  /* 0x00410000f70c783b */ /* 0x000ee20000004200 */
[----:B------:R-:W5:Y:S01]  /*6550*/  MUFU.EX2 R181, R181 ;  /* 0x000000b500b57308 */ /* 0x000f620000000800 */
[----:B------:R-:W-:-:S05]  /*6560*/  FADD.FTZ R32, R192, R32 ;  /* 0x00000020c0207221 */ /* 0x000fca0000010000 */
[C---:B----4-:R-:W-:Y:S08]  /*6570*/  HMMA.16816.F32 R160, R4.reuse, R8, R160 ;  /* 0x0000000804a0723c */ /* 0x050ff000000018a0 */
[C---:B------:R-:W-:Y:S01]  /*6580*/  HMMA.16816.F32 R156, R4.reuse, R10, R156 ;  /* 0x0000000a049c723c */ /* 0x040fe2000000189c */
[----:B------:R-:W4:Y:S07]  /*6590*/  LDSM.16.MT88.4 R8, [R242+0x4100] ;  /* 0x00410000f208783b */ /* 0x000f2e0000004200 */
[C---:B--2---:R-:W-:Y:S08]  /*65a0*/  HMMA.16816.F32 R176, R4.reuse, R20, R176 ;  /* 0x0000001404b0723c */ /* 0x044ff000000018b0 */
[C---:B------:R-:W-:Y:S01]  /*65b0*/  HMMA.16816.F32 R172, R4.reuse, R22, R172 ;  /* 0x0000001604ac723c */ /* 0x040fe200000018ac */
[----:B------:R-:W2:Y:S07]  /*65c0*/  LDSM.16.MT88.4 R20, [R241+0x4100] ;  /* 0x00410000f114783b */ /* 0x000eae0000004200 */
[C---:B------:R-:W-:Y:S08]  /*65d0*/  HMMA.16816.F32 R152, R4.reuse, R16, R152 ;  /* 0x000000100498723c */ /* 0x040ff00000001898 */
[C---:B---3--:R-:W-:Y:S08]  /*65e0*/  HMMA.16816.F32 R144, R4.reuse, R12, R144 ;  /* 0x0000000c0490723c */ /* 0x048ff00000001890 */
[C---:B------:R-:W-:Y:S01]  /*65f0*/  HMMA.16816.F32 R140, R4.reuse, R14, R140 ;  /* 0x0000000e048c723c */ /* 0x040fe2000000188c */
[----:B------:R-:W3:Y:S07]  /*6600*/  LDSM.16.MT88.4 R12, [R240+0x4100] ;  /* 0x00410000f00c783b */ /* 0x000eee0000004200 */
[C---:B----4-:R-:W-:Y:S08]  /*6610*/  HMMA.16816.F32 R136, R4.reuse, R8, R136 ;  /* 0x000000080488723c */ /* 0x050ff00000001888 */
[C---:B------:R-:W-:Y:S01]  /*6620*/  HMMA.16816.F32 R132, R4.reuse, R10, R132 ;  /* 0x0000000a0484723c */ /* 0x040fe20000001884 */
[----:B------:R-:W4:Y:S07]  /*6630*/  LDSM.16.MT88.4 R8, [R247+0x7100] ;  /* 0x00710000f708783b */ /* 0x000f2e0000004200 */
        /* <DEDUP_REMOVED lines=15> */
[C---:B---3--:R-:W-:Y:S08]  /*6730*/  HMMA.16816.F32 R84, R4.reuse, R12, R84 ;  /* 0x0000000c0454723c */ /* 0x048ff00000001854 */
[C---:B------:R-:W-:Y:S01]  /*6740*/  HMMA.16816.F32 R88, R4.reuse, R14, R88 ;  /* 0x0000000e0458723c */ /* 0x040fe20000001858 */
[----:B------:R-:W2:Y:S07]  /*6750*/  LDSM.16.MT88.4 R12, [R241+0xa100] ;  /* 0x00a10000f10c783b */ /* 0x000eae0000004200 */
[C---:B----4-:R-:W-:Y:S08]  /*6760*/  HMMA.16816.F32 R92, R4.reuse, R8, R92 ;  /* 0x00000008045c723c */ /* 0x050ff0000000185c */
[C---:B------:R-:W-:Y:S01]  /*6770*/  HMMA.16816.F32 R96, R4.reuse, R10, R96 ;  /* 0x0000000a0460723c */ /* 0x040fe20000001860 */
[----:B------:R-:W3:Y:S07]  /*6780*/  LDSM.16.MT88.4 R8, [R240+0xa100] ;  /* 0x00a10000f008783b */ /* 0x000eee0000004200 */
[C---:B------:R-:W-:Y:S01]  /*6790*/  HMMA.16816.F32 R104, R4.reuse, R22, R104 ;  /* 0x000000160468723c */ /* 0x040fe20000001868 */
[----:B------:R-:W4:Y:S07]  /*67a0*/  LDSM.16.MT88.4 R20, [R247+0x1900] ;  /* 0x00190000f714783b */ /* 0x000f2e0000004200 */
[C---:B-1----:R-:W-:Y:S08]  /*67b0*/  HMMA.16816.F32 R108, R4.reuse, R16, R108 ;  /* 0x00000010046c723c */ /* 0x042ff0000000186c */
[C---:B------:R-:W-:Y:S01]  /*67c0*/  HMMA.16816.F32 R112, R4.reuse, R18, R112 ;  /* 0x000000120470723c */ /* 0x040fe20000001870 */
[----:B------:R-:W-:Y:S07]  /*67d0*/  LDSM.16.MT88.4 R16, [R240+0x1900] ;  /* 0x00190000f010783b */ /* 0x000fee0000004200 */
[C---:B--2---:R-:W-:Y:S08]  /*67e0*/  HMMA.16816.F32 R116, R4.reuse, R12, R116 ;  /* 0x0000000c0474723c */ /* 0x044ff00000001874 */
[C---:B------:R-:W-:Y:S01]  /*67f0*/  HMMA.16816.F32 R120, R4.reuse, R14, R120 ;  /* 0x0000000e0478723c */ /* 0x040fe20000001878 */
[----:B------:R-:W1:Y:S07]  /*6800*/  LDSM.16.MT88.4 R12, [R242+0x1900] ;  /* 0x00190000f20c783b */ /* 0x000e6e0000004200 */
[C---:B---3--:R-:W-:Y:S08]  /*6810*/  HMMA.16816.F32 R124, R4.reuse, R8, R124 ;  /* 0x00000008047c723c */ /* 0x048ff0000000187c */
[----:B------:R-:W-:Y:S01]  /*6820*/  HMMA.16816.F32 R128, R4, R10, R128 ;  /* 0x0000000a0480723c */ /* 0x000fe20000001880 */
[----:B------:R-:W2:Y:S06]  /*6830*/  LDSM.16.MT88.4 R8, [R241+0x1900] ;  /* 0x00190000f108783b */ /* 0x000eac0000004200 */
[----:B------:R-:W-:-:S02]  /*6840*/  F2FP.PACK_AB R4, R192, R193 ;  /* 0x000000c1c004723e */ /* 0x000fc400000000ff */
[C---:B------:R-:W-:Y:S01]  /*6850*/  F2FP.PACK_AB R5, R189.reuse, R190 ;  /* 0x000000bebd05723e */ /* 0x040fe200000000ff */
[----:B------:R-:W-:Y:S01]  /*6860*/  FADD.FTZ R189, R189, R30 ;  /* 0x0000001ebdbd7221 */ /* 0x000fe20000010000 */
[----:B------:R-:W-:Y:S01]  /*6870*/  F2FP.PACK_AB R6, R188, R191 ;  /* 0x000000bfbc06723e */ /* 0x000fe200000000ff */
[----:B------:R-:W-:Y:S01]  /*6880*/  FADD.FTZ R191, R191, R32 ;  /* 0x00000020bfbf7221 */ /* 0x000fe20000010000 */
[----:B------:R-:W-:Y:S01]  /*6890*/  F2FP.PACK_AB R7, R186, R187 ;  /* 0x000000bbba07723e */ /* 0x000fe200000000ff */
[----:B------:R-:W-:Y:S02]  /*68a0*/  FADD.FTZ R189, R187, R189 ;  /* 0x000000bdbbbd7221 */ /* 0x000fe40000010000 */
[----:B------:R-:W-:Y:S02]  /*68b0*/  FADD.FTZ R191, R188, R191 ;  /* 0x000000bfbcbf7221 */ /* 0x000fe40000010000 */
[----:B------:R-:W-:Y:S02]  /*68c0*/  FADD.FTZ R186, R186, R189 ;  /* 0x000000bdbaba7221 */ /* 0x000fe40000010000 */
[----:B----4-:R-:W-:Y:S02]  /*68d0*/  HMMA.16816.F32 R176, R4, R20, R176 ;  /* 0x0000001404b0723c */ /* 0x010fe400000018b0 */
[----:B------:R-:W-:-:S04]  /*68e0*/  FADD.FTZ R186, R201, R186 ;  /* 0x000000bac9ba7221 */ /* 0x000fc80000010000 */
[----:B------:R-:W-:Y:S02]  /*68f0*/  FADD.FTZ R186, R200, R186 ;  /* 0x000000bac8ba7221 */ /* 0x000fe40000010000 */
[C---:B-1----:R-:W-:Y:S08]  /*6900*/  HMMA.16816.F32 R168, R4.reuse, R12, R168 ;  /* 0x0000000c04a8723c */ /* 0x042ff000000018a8 */
[C---:B------:R-:W-:Y:S01]  /*6910*/  HMMA.16816.F32 R164, R4.reuse, R14, R164 ;  /* 0x0000000e04a4723c */ /* 0x040fe200000018a4 */
[----:B------:R-:W1:Y:S07]  /*6920*/  LDSM.16.MT88.4 R12, [R247+0x4900] ;  /* 0x00490000f70c783b */ /* 0x000e6e0000004200 */
[C---:B--2---:R-:W-:Y:S08]  /*6930*/  HMMA.16816.F32 R160, R4.reuse, R8, R160 ;  /* 0x0000000804a0723c */ /* 0x044ff000000018a0 */
        /* <DEDUP_REMOVED lines=20> */
[C---:B--2---:R-:W-:Y:S08]  /*6a80*/  HMMA.16816.F32 R68, R4.reuse, R8, R68 ;  /* 0x000000080444723c */ /* 0x044ff00000001844 */
[C---:B------:R-:W-:Y:S01]  /*6a90*/  HMMA.16816.F32 R72, R4.reuse, R10, R72 ;  /* 0x0000000a0448723c */ /* 0x040fe20000001848 */
[----:B------:R-:W2:Y:S07]  /*6aa0*/  LDSM.16.MT88.4 R8, [R240+0x7900] ;  /* 0x00790000f008783b */ /* 0x000eae0000004200 */
[C---:B------:R-:W-:Y:S01]  /*6ab0*/  HMMA.16816.F32 R80, R4.reuse, R18, R80 ;  /* 0x000000120450723c */ /* 0x040fe20000001850 */
[----:B------:R-:W4:Y:S07]  /*6ac0*/  LDSM.16.MT88.4 R16, [R242+0xa900] ;  /* 0x00a90000f210783b */ /* 0x000f2e0000004200 */
[C---:B---3--:R-:W-:Y:S08]  /*6ad0*/  HMMA.16816.F32 R100, R4.reuse, R20, R100 ;  /* 0x000000140464723c */ /* 0x048ff00000001864 */
        /* <DEDUP_REMOVED lines=15> */
[----:B------:R-:W-:Y:S01]  /*6bd0*/  HMMA.16816.F32 R128, R4, R10, R128 ;  /* 0x0000000a0480723c */ /* 0x000fe20000001880 */
[----:B------:R-:W2:Y:S06]  /*6be0*/  LDSM.16.MT88.4 R8, [R241+0x2100] ;  /* 0x00210000f108783b */ /* 0x000eac0000004200 */
        /* <DEDUP_REMOVED lines=9> */
[----:B---3--:R-:W-:Y:S01]  /*6c80*/  HMMA.16816.F32 R152, R4, R16, R152 ;  /* 0x000000100498723c */ /* 0x008fe20000001898 */
[----:B------:R-:W-:-:S02]  /*6c90*/  FADD.FTZ R195, R194, R195 ;  /* 0x000000c3c2c37221 */ /* 0x000fc40000010000 */
[----:B-----5:R-:W-:Y:S02]  /*6ca0*/  FADD.FTZ R198, R181, R198 ;  /* 0x000000c6b5c67221 */ /* 0x020fe40000010000 */
[----:B------:R-:W-:Y:S02]  /*6cb0*/  FADD.FTZ R195, R51, R195 ;  /* 0x000000c333c37221 */ /* 0x000fe40000010000 */
[----:B------:R-:W-:Y:S01]  /*6cc0*/  FADD.FTZ R198, R184, R198 ;  /* 0x000000c6b8c67221 */ /* 0x000fe20000010000 */
[----:B-1----:R-:W-:Y:S01]  /*6cd0*/  HMMA.16816.F32 R168, R4, R12, R168 ;  /* 0x0000000c04a8723c */ /* 0x002fe200000018a8 */
[----:B------:R-:W-:-:S04]  /*6ce0*/  FADD.FTZ R195, R50, R195 ;  /* 0x000000c332c37221 */ /* 0x000fc80000010000 */
[----:B------:R-:W-:-:S03]  /*6cf0*/  FADD.FTZ R195, R49, R195 ;  /* 0x000000c331c37221 */ /* 0x000fc60000010000 */
[----:B------:R-:W-:Y:S01]  /*6d00*/  HMMA.16816.F32 R164, R4, R14, R164 ;  /* 0x0000000e04a4723c */ /* 0x000fe200000018a4 */
[----:B------:R-:W1:Y:S01]  /*6d10*/  LDSM.16.MT88.4 R12, [R247+0x5100] ;  /* 0x00510000f70c783b */ /* 0x000e620000004200 */
[----:B------:R-:W-:-:S05]  /*6d20*/  FADD.FTZ R3, R48, R195 ;  /* 0x000000c330037221 */ /* 0x000fca0000010000 */
[----:B------:R-:W-:Y:S01]  /*6d30*/  STL [R1+0xc], R3 ;  /* 0x00000c0301007387 */ /* 0x000fe20000100800 */
        /* <DEDUP_REMOVED lines=37> */
[----:B------:R-:W-:Y:S07]  /*6f90*/  LDSM.16.MT88.4 R20, [R247+0x2900] ;  /* 0x00290000f714783b */ /* 0x000fee0000004200 */
[C---:B-1----:R-:W-:Y:S08]  /*6fa0*/  HMMA.16816.F32 R116, R4.reuse, R12, R116 ;  /* 0x0000000c0474723c */ /* 0x042ff00000001874 */
[C---:B------:R-:W-:Y:S01]  /*6fb0*/  HMMA.16816.F32 R120, R4.reuse, R14, R120 ;  /* 0x0000000e0478723c */ /* 0x040fe20000001878 */
[----:B------:R-:W1:Y:S07]  /*6fc0*/  LDSM.16.MT88.4 R12, [R241+0x2900] ;  /* 0x00290000f10c783b */ /* 0x000e6e0000004200 */
[C---:B--2---:R-:W-:Y:S08]  /*6fd0*/  HMMA.16816.F32 R124, R4.reuse, R8, R124 ;  /* 0x00000008047c723c */ /* 0x044ff0000000187c */
[----:B------:R-:W-:Y:S01]  /*6fe0*/  HMMA.16816.F32 R128, R4, R10, R128 ;  /* 0x0000000a0480723c */ /* 0x000fe20000001880 */
[----:B------:R-:W2:Y:S06]  /*6ff0*/  LDSM.16.MT88.4 R8, [R240+0x2900] ;  /* 0x00290000f008783b */ /* 0x000eac0000004200 */
[--C-:B------:R-:W-:Y:S01]  /*7000*/  FFMA.FTZ R4, R183, c[0x0][0x2d0], -R180.reuse ;  /* 0x0000b400b7047a23 */ /* 0x100fe200000108b4 */
[----:B------:R-:W-:Y:S01]  /*7010*/  F2FP.PACK_AB R5, R184, R181 ;  /* 0x000000b5b805723e */ /* 0x000fe200000000ff */
[----:B------:R-:W-:Y:S01]  /*7020*/  FFMA.FTZ R183, R182, c[0x0][0x2d0], -R180 ;  /* 0x0000b400b6b77a23 */ /* 0x000fe200000108b4 */
[----:B------:R-:W-:Y:S01]  /*7030*/  F2FP.PACK_AB R6, R48, R49 ;  /* 0x000000313006723e */ /* 0x000fe200000000ff */
[----:B------:R3:W4:Y:S08]  /*7040*/  MUFU.EX2 R180, R4 ;  /* 0x0000000400b47308 */ /* 0x0007300000000800 */
[----:B------:R-:W5:Y:S01]  /*7050*/  MUFU.EX2 R183, R183 ;  /* 0x000000b700b77308 */ /* 0x000f620000000800 */
[----:B---3--:R-:W-:Y:S01]  /*7060*/  F2FP.PACK_AB R4, R50, R51 ;  /* 0x000000333204723e */ /* 0x008fe200000000ff */
[----:B----4-:R-:W-:Y:S01]  /*7070*/  FADD.FTZ R198, R180, R198 ;  /* 0x000000c6b4c67221 */ /* 0x010fe20000010000 */
[----:B-----5:R-:W-:-:S03]  /*7080*/  F2FP.PACK_AB R7, R183, R180 ;  /* 0x000000b4b707723e */ /* 0x020fc600000000ff */
[----:B------:R-:W-:-:S04]  /*7090*/  FADD.FTZ R183, R183, R198 ;  /* 0x000000c6b7b77221 */ /* 0x000fc80000010000 */
        /* <DEDUP_REMOVED lines=11> */
[----:B------:R-:W4:Y:S07]  /*7150*/  LDSM.16.MT88.4 R20, [R242+0x5900] ;  /* 0x00590000f214783b */ /* 0x000f2e0000004200 */
[C---:B---3--:R-:W-:Y:S08]  /*7160*/  HMMA.16816.F32 R68, R4.reuse, R16, R68 ;  /* 0x000000100444723c */ /* 0x048ff00000001844 */
        /* <DEDUP_REMOVED lines=31> */
[----:B------:R-:W-:Y:S01]  /*7360*/  PLOP3.LUT P0, PT, PT, PT, UP1, 0x80, 0x0 ;  /* 0x000000000000781c */ /* 0x000fe20003f0f018 */
[----:B------:R-:W-:Y:S01]  /*7370*/  IMAD.MOV.U32 R180, RZ, RZ, R2 ;  /* 0x000000ffffb47224 */ /* 0x000fe200078e0002 */
[----:B------:R-:W-:Y:S01]  /*7380*/  SHF.L.U64.HI R5, R211, 0x1, R28 ;  /* 0x00000001d3057819 */ /* 0x000fe2000001021c */
[----:B------:R-:W-:Y:S01]  /*7390*/  IMAD.MOV.U32 R3, RZ, RZ, R0 ;  /* 0x000000ffff037224 */ /* 0x000fe200078e0000 */
[----:B------:R-:W-:Y:S01]  /*73a0*/  SHF.L.U64.HI R0, R209, 0x1, R210 ;  /* 0x00000001d1007819 */ /* 0x000fe200000102d2 */
[----:B------:R-:W-:-:S02]  /*73b0*/  IMAD.SHL.U32 R2, R211, 0x2, RZ ;  /* 0x00000002d3027824 */ /* 0x000fc400078e00ff */
[----:B------:R1:W-:Y:S04]  /*73c0*/  STL [R1+0x50], R5 ;  /* 0x0000500501007387 */ /* 0x0003e80000100800 */
[----:B------:R2:W-:Y:S02]  /*73d0*/  STL [R1+0x4c], R2 ;  /* 0x00004c0201007387 */ /* 0x0005e40000100800 */
[----:B------:R-:W-:Y:S01]  /*73e0*/  @P0 IMAD.HI.U32 R4, R212, c[0x0][0x2c8], RZ ;  /* 0x0000b200d4040a27 */ /* 0x000fe200078e00ff */
[----:B------:R-:W-:Y:S01]  /*73f0*/  PLOP3.LUT P0, PT, PT, PT, UP1, 0x80, 0x0 ;  /* 0x000000000000781c */ /* 0x000fe20003f0f018 */
[----:B------:R3:W-:Y:S02]  /*7400*/  STL [R1+0x48], R0 ;  /* 0x0000480001007387 */ /* 0x0007e40000100800 */
[----:B-1----:R-:W-:Y:S01]  /*7410*/  IMAD.SHL.U32 R5, R209, 0x2, RZ ;  /* 0x00000002d1057824 */ /* 0x002fe200078e00ff */
[----:B--2---:R-:W-:-:S04]  /*7420*/  SEL R2, RZ, 0x10, P5 ;  /* 0x00000010ff027807 */ /* 0x004fc80002800000 */
[----:B------:R1:W-:Y:S01]  /*7430*/  STL [R1+0x44], R5 ;  /* 0x0000440501007387 */ /* 0x0003e20000100800 */
[----:B------:R-:W-:Y:S02]  /*7440*/  SEL R2, RZ, 0x10, P4 ;  /* 0x00000010ff027807 */ /* 0x000fe40002000000 */
[----:B---3--:R-:W-:-:S05]  /*7450*/  SHF.L.U64.HI R0, R207, 0x1, R208 ;  /* 0x00000001cf007819 */ /* 0x008fca00000102d0 */
[----:B------:R2:W-:Y:S01]  /*7460*/  STL [R1+0x40], R0 ;  /* 0x0000400001007387 */ /* 0x0005e20000100800 */
[----:B-1----:R-:W-:-:S05]  /*7470*/  IMAD.SHL.U32 R5, R207, 0x2, RZ ;  /* 0x00000002cf057824 */ /* 0x002fca00078e00ff */
[----:B------:R1:W-:Y:S01]  /*7480*/  STL [R1+0x3c], R5 ;  /* 0x00003c0501007387 */ /* 0x0003e20000100800 */
[----:B--2---:R-:W-:-:S05]  /*7490*/  @P0 SHF.R.U32.HI R0, RZ, c[0x0][0x2cc], R4 ;  /* 0x0000b300ff000a19 */ /* 0x004fca0000011604 */
[----:B------:R1:W-:Y:S02]  /*74a0*/  @P0 STL [R1+0x38], R0 ;  /* 0x0000380001000387 */ /* 0x0003e40000100800 */
.L_x_1580:
[----:B------:R-:W-:Y:S04]  /*74b0*/  DEPBAR.LE SB0, 0x0 ;  /* 0x000080000000791a */ /* 0x000fe80000000000 */
[----:B------:R-:W-:Y:S01]  /*74c0*/  BAR.SYNC.DEFER_BLOCKING 0x0 ;  /* 0x0000000000007b1d */ /* 0x000fe20000010000 */
[----:B------:R-:W-:Y:S05]  /*74d0*/  ISETP.LE.AND P0, PT, RZ, UR6, PT ;  /* 0x00000006ff007c0c */ /* 0x000fea000bf03270 */
        /* <DEDUP_REMOVED lines=8> */
[----:B------:R2:W1:Y:S04]  /*7560*/  LDSM.16.M88.4 R192, [R248] ;  /* 0x00000000f8c0783b */ /* 0x0004680000000200 */
[----:B------:R2:W1:Y:S04]  /*7570*/  LDSM.16.M88.4 R196, [R239] ;  /* 0x00000000efc4783b */ /* 0x0004680000000200 */
[----:B------:R2:W1:Y:S04]  /*7580*/  LDSM.16.M88.4 R200, [R238] ;  /* 0x00000000eec8783b */ /* 0x0004680000000200 */
[----:B------:R2:W1:Y:S04]  /*7590*/  LDSM.16.M88.4 R204, [R237] ;  /* 0x00000000edcc783b */ /* 0x0004680000000200 */
[----:B------:R2:W1:Y:S04]  /*75a0*/  LDSM.16.M88.4 R208, [R236] ;  /* 0x00000000ecd0783b */ /* 0x0004680000000200 */
[----:B------:R2:W1:Y:S01]  /*75b0*/  LDSM.16.M88.4 R212, [R235] ;  /* 0x00000000ebd4783b */ /* 0x0004620000000200 */
[----:B------:R-:W-:-:S05]  /*75c0*/  @!P0 BRA `(.L_x_1578) ;  /* 0x0000053000008947 */ /* 0x000fca0003800000 */
[----:B-1-34-:R-:W3:Y:S01]  /*75d0*/  LDL R0, [R1+0x4] ;  /* 0x0000040001007983 */ /* 0x01aee20000100800 */
[----:B------:R-:W-:Y:S02]  /*75e0*/  IADD3 R20, R251, 0x100, RZ ;  /* 0x00000100fb147810 */ /* 0x000fe40007ffe0ff */
[----:B------:R-:W-:Y:S01]  /*75f0*/  SEL R23, RZ, 0x10, P5 ;  /* 0x00000010ff177807 */ /* 0x000fe20002800000 */
[----:B------:R-:W4:Y:S04]  /*7600*/  LDL R6, [R1] ;  /* 0x0000000001067983 */ /* 0x000f280000100800 */
[----:B------:R-:W5:Y:S04]  /*7610*/  LDL R31, [R1+0x4c] ;  /* 0x00004c00011f7983 */ /* 0x000f680000100800 */
[----:B--2---:R-:W2:Y:S04]  /*7620*/  LDL R30, [R1+0x50] ;  /* 0x00005000011e7983 */ /* 0x004ea80000100800 */
[----:B------:R-:W2:Y:S04]  /*7630*/  LDL R29, [R1+0x44] ;  /* 0x00004400011d7983 */ /* 0x000ea80000100800 */
[----:B------:R-:W2:Y:S04]  /*7640*/  LDL R28, [R1+0x48] ;  /* 0x00004800011c7983 */ /* 0x000ea80000100800 */
[----:B------:R-:W2:Y:S04]  /*7650*/  LDL R7, [R1+0x10] ;  /* 0x0000100001077983 */ /* 0x000ea80000100800 */
[----:B------:R-:W2:Y:S04]  /*7660*/  LDL R22, [R1+0x3c] ;  /* 0x00003c0001167983 */ /* 0x000ea80000100800 */
[----:B------:R-:W2:Y:S04]  /*7670*/  LDL R13, [R1+0x20] ;  /* 0x00002000010d7983 */ /* 0x000ea80000100800 */
[----:B------:R-:W5:Y:S01]  /*7680*/  LDL R21, [R1+0x40] ;  /* 0x0000400001157983 */ /* 0x000f620000100800 */
[----:B---3--:R-:W-:Y:S01]  /*7690*/  SHF.R.S32.HI R2, RZ, 0x1f, R0 ;  /* 0x0000001fff027819 */ /* 0x008fe20000011400 */
[----:B------:R-:W-:Y:S04]  /*76a0*/  IMAD.WIDE.U32 R4, R0, c[0x0][0x208], RZ ;  /* 0x0000820000047a25 */ /* 0x000fe800078e00ff */
[----:B------:R-:W-:Y:S04]  /*76b0*/  IMAD R2, R2, c[0x0][0x208], RZ ;  /* 0x0000820002027a24 */ /* 0x000fe800078e02ff */
[----:B------:R-:W-:Y:S01]  /*76c0*/  IMAD R2, R0, c[0x0][0x20c], R2 ;  /* 0x0000830000027a24 */ /* 0x000fe200078e0202 */
[----:B----4-:R-:W-:Y:S03]  /*76d0*/  SHF.R.S32.HI R0, RZ, 0x1f, R6 ;  /* 0x0000001fff007819 */ /* 0x010fe60000011406 */
[----:B------:R-:W-:Y:S02]  /*76e0*/  IMAD.IADD R5, R5, 0x1, R2 ;  /* 0x0000000105057824 */ /* 0x000fe400078e0202 */
[----:B------:R-:W-:Y:S02]  /*76f0*/  IMAD R0, R0, c[0x0][0x218], RZ ;  /* 0x0000860000007a24 */ /* 0x000fe400078e02ff */
[C---:B------:R-:W-:Y:S04]  /*7700*/  IMAD.WIDE.U32 R4, R6.reuse, c[0x0][0x218], R4 ;  /* 0x0000860006047a25 */ /* 0x040fe800078e0004 */
[----:B------:R-:W-:Y:S01]  /*7710*/  IMAD R0, R6, c[0x0][0x21c], R0 ;  /* 0x0000870006007a24 */ /* 0x000fe200078e0200 */
[----:B------:R-:W-:Y:S04]  /*7720*/  IADD3 R4, P0, R4, UR24, RZ ;  /* 0x0000001804047c10 */ /* 0x000fe8000ff1e0ff */
[----:B------:R-:W-:Y:S02]  /*7730*/  IADD3.X R0, R5, UR8, R0, P0, !PT ;  /* 0x0000000805007c10 */ /* 0x000fe400087fe400 */
[C---:B------:R-:W-:Y:S04]  /*7740*/  LEA R5, P0, R4.reuse, c[0x0][0x1f8], 0x1 ;  /* 0x00007e0004057a11 */ /* 0x040fe800078008ff */
[----:B------:R-:W-:Y:S01]  /*7750*/  LEA.HI.X R4, R4, c[0x0][0x1fc], R0, 0x1, P0 ;  /* 0x00007f0004047a11 */ /* 0x000fe200000f0c00 */
[----:B------:R-:W5:Y:S01]  /*7760*/  SHFL.IDX PT, R12, R5, RZ, 0x181f ;  /* 0x00181fff050c7589 */ /* 0x000f6200000e0000 */
[C---:B--2---:R-:W-:Y:S01]  /*7770*/  IMAD.SHL.U32 R0, R7.reuse, 0x2, RZ ;  /* 0x0000000207007824 */ /* 0x044fe200078e00ff */
[----:B------:R-:W-:Y:S02]  /*7780*/  SHF.L.U64.HI R2, R7, 0x1, R13 ;  /* 0x0000000107027819 */ /* 0x000fe4000001020d */
[----:B------:R-:W1:Y:S04]  /*7790*/  SHFL.IDX PT, R6, R4, RZ, 0x181f ;  /* 0x00181fff04067589 */ /* 0x000e6800000e0000 */
[----:B------:R-:W-:Y:S04]  /*77a0*/  SHFL.IDX PT, R7, R4, 0x1, 0x181f ;  /* 0x00381f0004077f89 */ /* 0x000fe800000e0000 */
[----:B------:R-:W-:Y:S01]  /*77b0*/  SHFL.IDX PT, R4, R4, 0x2, 0x181f ;  /* 0x00581f0004047f89 */ /* 0x000fe200000e0000 */
[----:B-----5:R-:W-:Y:S05]  /*77c0*/  IADD3 R14, P0, R12, R31, RZ ;  /* 0x0000001f0c0e7210 */ /* 0x020fea0007f1e0ff */
[----:B-1----:R-:W-:Y:S05]  /*77d0*/  IMAD.X R15, R6, 0x1, R30, P0 ;  /* 0x00000001060f7824 */ /* 0x002fea00000e061e */
[----:B------:R1:W-:Y:S02]  /*77e0*/  LDGSTS.E.BYPASS.LTC128B.128 [R20], [R14.64], !P2 ;  /* 0x000000000e147fae */ /* 0x0003e4000d101d50 */
[----:B-1----:R-:W-:Y:S05]  /*77f0*/  IADD3 R14, P0, R12, R29, RZ ;  /* 0x0000001d0c0e7210 */ /* 0x002fea0007f1e0ff */
[----:B------:R-:W-:Y:S05]  /*7800*/  IMAD.X R15, R6, 0x1, R28, P0 ;  /* 0x00000001060f7824 */ /* 0x000fea00000e061c */
[----:B------:R1:W-:Y:S02]  /*7810*/  LDGSTS.E.BYPASS.LTC128B.128 [R20+0x3000], [R14.64], !P5 ;  /* 0x030000000e147fae */ /* 0x0003e4000e901d50 */
[----:B-1----:R-:W-:Y:S05]  /*7820*/  IADD3 R14, P0, R12, R22, RZ ;  /* 0x000000160c0e7210 */ /* 0x002fea0007f1e0ff */
[--C-:B------:R-:W-:Y:S01]  /*7830*/  IMAD.X R15, R6, 0x1, R21.reuse, P0 ;  /* 0x00000001060f7824 */ /* 0x100fe200000e0615 */
[----:B------:R-:W-:Y:S04]  /*7840*/  IADD3 R12, P0, R12, R0, RZ ;  /* 0x000000000c0c7210 */ /* 0x000fe80007f1e0ff */
[----:B------:R1:W-:Y:S01]  /*7850*/  LDGSTS.E.BYPASS.LTC128B.128 [R20+0x6000], [R14.64], !P4 ;  /* 0x060000000e147fae */ /* 0x0003e2000e101d50 */
[----:B------:R-:W-:Y:S03]  /*7860*/  IMAD.X R13, R6, 0x1, R2, P0 ;  /* 0x00000001060d7824 */ /* 0x000fe600000e0602 */
[----:B------:R-:W2:Y:S04]  /*7870*/  SHFL.IDX PT, R6, R5, 0x1, 0x181f ;  /* 0x00381f0005067f89 */ /* 0x000ea800000e0000 */
[----:B------:R2:W-:Y:S04]  /*7880*/  LDGSTS.E.BYPASS.LTC128B.128 [R20+0x9000], [R12.64], !P6 ;  /* 0x090000000c147fae */ /* 0x0005e8000f101d50 */
[----:B------:R-:W3:Y:S01]  /*7890*/  SHFL.IDX PT, R5, R5, 0x2, 0x181f ;  /* 0x00581f0005057f89 */ /* 0x000ee200000e0000 */
[----:B-1----:R-:W-:Y:S02]  /*78a0*/  SEL R14, RZ, 0x10, P6 ;  /* 0x00000010ff0e7807 */ /* 0x002fe40003000000 */
[----:B------:R-:W-:Y:S02]  /*78b0*/  SEL R15, RZ, 0x10, P4 ;  /* 0x00000010ff0f7807 */ /* 0x000fe40002000000 */
[C---:B--2---:R-:W-:Y:S05]  /*78c0*/  IADD3 R12, P0, R6.reuse, R31, RZ ;  /* 0x0000001f060c7210 */ /* 0x044fea0007f1e0ff */
[C---:B------:R-:W-:Y:S05]  /*78d0*/  IMAD.X R13, R7.reuse, 0x1, R30, P0 ;  /* 0x00000001070d7824 */ /* 0x040fea00000e061e */
[----:B------:R1:W-:Y:S02]  /*78e0*/  LDGSTS.E.BYPASS.LTC128B.128 [R20+0x1000], [R12.64], !P2 ;  /* 0x010000000c147fae */ /* 0x0003e4000d101d50 */
        /* <DEDUP_REMOVED lines=8> */
[----:B------:R3:W-:Y:S02]  /*7970*/  LDGSTS.E.BYPASS.LTC128B.128 [R20+0xa000], [R6.64], !P6 ;  /* 0x0a00000006147fae */ /* 0x0007e4000f101d50 */
[----:B---3--:R-:W-:Y:S05]  /*7980*/  IADD3 R6, P0, R5, R31, RZ ;  /* 0x0000001f05067210 */ /* 0x008fea0007f1e0ff */
[----:B------:R-:W-:Y:S05]  /*7990*/  IMAD.X R7, R4, 0x1, R30, P0 ;  /* 0x0000000104077824 */ /* 0x000fea00000e061e */
[----:B------:R2:W-:Y:S02]  /*79a0*/  LDGSTS.E.BYPASS.LTC128B.128 [R20+0x2000], [R6.64], !P2 ;  /* 0x0200000006147fae */ /* 0x0005e4000d101d50 */
[C---:B--2---:R-:W-:Y:S04]  /*79b0*/  IADD3 R6, -R23.reuse, 0x10, RZ ;  /* 0x0000001017067810 */ /* 0x044fe80007ffe1ff */
        /* <DEDUP_REMOVED lines=8> */
[-C--:B------:R-:W-:Y:S02]  /*7a40*/  IADD3 R6, P1, P0, R6, R5.reuse, R0 ;  /* 0x0000000506067210 */ /* 0x080fe4000783e000 */
[C---:B------:R-:W-:Y:S02]  /*7a50*/  IADD3 R0, -R15.reuse, 0x10, RZ ;  /* 0x000000100f007810 */ /* 0x040fe40007ffe1ff */
[-C--:B------:R-:W-:Y:S02]  /*7a60*/  IADD3.X R7, RZ, R4.reuse, R2, P1, P0 ;  /* 0x00000004ff077210 */ /* 0x080fe40000fe0402 */
[----:B------:R-:W-:Y:S04]  /*7a70*/  LOP3.LUT R0, R0, 0xf, RZ, 0xc0, !PT ;  /* 0x0000000f00007812 */ /* 0x000fe800078ec0ff */
[----:B-1----:R-:W-:Y:S04]  /*7a80*/  IADD3 R12, P1, P0, R0, R5, R22 ;  /* 0x00000005000c7210 */ /* 0x002fe8000783e016 */
[----:B------:R-:W-:Y:S02]  /*7a90*/  IADD3.X R13, RZ, R4, R21, P1, P0 ;  /* 0x00000004ff0d7210 */ /* 0x000fe40000fe0415 */
[----:B------:R-:W-:Y:S11]  /*7aa0*/  ISETP.NE.U32.AND P0, PT, R15, RZ, PT ;  /* 0x000000ff0f00720c */ /* 0x000ff60003f05070 */
[----:B------:R-:W-:Y:S02]  /*7ab0*/  @!UPT UIADD3 URZ, URZ, URZ, URZ ;  /* 0x0000003f3f3ff290 */ /* 0x000fe4000fffe03f */
[----:B------:R1:W-:Y:S01]  /*7ac0*/  LDGSTS.E.BYPASS.LTC128B.128.ZFILL [R20+0x8000], [R12.64], P0 ;  /* 0x080000000c147fae */ /* 0x0003e20008141d50 */
[----:B------:R-:W-:Y:S11]  /*7ad0*/  ISETP.NE.U32.AND P0, PT, R14, RZ, PT ;  /* 0x000000ff0e00720c */ /* 0x000ff60003f05070 */
[----:B------:R-:W-:Y:S02]  /*7ae0*/  @!UPT UIADD3 URZ, URZ, URZ, URZ ;  /* 0x0000003f3f3ff290 */ /* 0x000fe4000fffe03f */
[----:B------:R1:W-:Y:S02]  /*7af0*/  LDGSTS.E.BYPASS.LTC128B.128.ZFILL [R20+0xb000], [R6.64], P0 ;  /* 0x0b00000006147fae */ /* 0x0003e40008141d50 */
.L_x_1578:
[C---:B-1-34-:R-:W-:Y:S01]  /*7b00*/  HMMA.16816.F32 R4, R48.reuse, R8, RZ ;  /* 0x000000083004723c */ /* 0x05afe200000018ff */
[----:B------:R-:W0:Y:S01]  /*7b10*/  LDGDEPBAR ;  /* 0x00000000000079af */ /* 0x000e220000000000 */
[----:B------:R-:W-:Y:S06]  /*7b20*/  UISETP.GE.AND UP0, UPT, UR6, 0x1, UPT ;  /* 0x000000010600788c */ /* 0x000fec000bf06270 */
[C---:B------:R-:W-:Y:S01]  /*7b30*/  HMMA.16816.F32 R8, R48.reuse, R10, RZ ;  /* 0x0000000a3008723c */ /* 0x040fe200000018ff */
[----:B------:R-:W-:Y:S07]  /*7b40*/  PLOP3.LUT P0, PT, PT, PT, UP0, 0x40, 0x0 ;  /* 0x000000000000781c */ /* 0x000fee0003f0e808 */
        /* <DEDUP_REMOVED lines=40> */
[----:B------:R-:W-:Y:S07]  /*7dd0*/  LDSM.16.M88.4 R204, [R234+0x1800] ;  /* 0x00180000eacc783b */ /* 0x000fee0000000200 */
[C---:B--2---:R-:W-:Y:S08]  /*7de0*/  HMMA.16816.F32 R36, R184.reuse, R188, R36 ;  /* 0x000000bcb824723c */ /* 0x044ff00000001824 */
[C---:B------:R-:W-:Y:S01]  /*7df0*/  HMMA.16816.F32 R40, R184.reuse, R190, R40 ;  /* 0x000000beb828723c */ /* 0x040fe20000001828 */
[----:B------:R-:W1:Y:S07]  /*7e00*/  LDSM.16.M88.4 R188, [R243+0x18100] ;  /* 0x01810000f3bc783b */ /* 0x000e6e0000000200 */
[C---:B------:R-:W-:Y:S08]  /*7e10*/  HMMA.16816.F32 R44, R184.reuse, R208, R44 ;  /* 0x000000d0b82c723c */ /* 0x040ff0000000182c */
        /* <DEDUP_REMOVED lines=39> */
[----:B------:R-:W2:Y:S08]  /*8090*/  LDSM.16.M88.4 R184, [R229] ;  /* 0x00000000e5b8783b */ /* 0x000eb00000000200 */
[----:B------:R-:W3:Y:S01]  /*80a0*/  LDSM.16.M88.4 R208, [R228] ;  /* 0x00000000e4d0783b */ /* 0x000ee20000000200 */
        /* <DEDUP_REMOVED lines=151> */
[----:B------:R-:W-:Y:S01]  /*8a20*/  LDSM.16.M88.4 R208, [R244+0x16100] ;  /* 0x01610000f4d0783b */ /* 0x000fe20000000200 */
[C---:B-1----:R-:W-:Y:S08]  /*8a30*/  HMMA.16816.F32 R4, R188.reuse, R192, R4 ;  /* 0x000000c0bc04723c */ /* 0x042ff00000001804 */
[C---:B------:R-:W-:Y:S01]  /*8a40*/  HMMA.16816.F32 R8, R188.reuse, R194, R8 ;  /* 0x000000c2bc08723c */ /* 0x040fe20000001808 */
[----:B------:R-:W1:Y:S07]  /*8a50*/  LDSM.16.M88.4 R192, [R216] ;  /* 0x00000000d8c0783b */ /* 0x000e6e0000000200 */
        /* <DEDUP_REMOVED lines=21> */
[----:B------:R-:W4:Y:S07]  /*8bb0*/  LDSM.16.M88.4 R204, [R234+0x9000] ;  /* 0x00900000eacc783b */ /* 0x000f2e0000000200 */
        /* <DEDUP_REMOVED lines=19> */
[----:B------:R2:W3:Y:S01]  /*8cf0*/  MUFU.TANH R182, R5 ;  /* 0x0000000500b67308 */ /* 0x0004e20000002400 */
[----:B------:R-:W-:Y:S02]  /*8d00*/  FMUL.FTZ R10, R10, c[0x0][0x320] ;  /* 0x0000c8000a0a7a20 */ /* 0x000fe40000410000 */
[----:B------:R-:W-:Y:S02]  /*8d10*/  FMUL.FTZ R11, R11, c[0x0][0x320] ;  /* 0x0000c8000b0b7a20 */ /* 0x000fe40000410000 */
[----:B------:R-:W-:Y:S02]  /*8d20*/  FMUL.FTZ R0, R7, c[0x0][0x320] ;  /* 0x0000c80007007a20 */ /* 0x000fe40000410000 */
[----:B------:R-:W-:Y:S02]  /*8d30*/  FMUL.FTZ R12, R12, c[0x0][0x320] ;  /* 0x0000c8000c0c7a20 */ /* 0x000fe40000410000 */
[----:B------:R-:W-:Y:S01]  /*8d40*/  FMUL.FTZ R13, R13, c[0x0][0x320] ;  /* 0x0000c8000d0d7a20 */ /* 0x000fe20000410000 */
[----:B------:R-:W4:Y:S01]  /*8d50*/  MUFU.TANH R188, R8 ;  /* 0x0000000800bc7308 */ /* 0x000f220000002400 */
[----:B------:R-:W-:Y:S02]  /*8d60*/  FMUL.FTZ R17, R17, c[0x0][0x320] ;  /* 0x0000c80011117a20 */ /* 0x000fe40000410000 */
[----:B------:R-:W-:Y:S07]  /*8d70*/  FMUL.FTZ R16, R16, c[0x0][0x320] ;  /* 0x0000c80010107a20 */ /* 0x000fee0000410000 */
[----:B------:R-:W1:Y:S01]  /*8d80*/  MUFU.TANH R189, R9 ;  /* 0x0000000900bd7308 */ /* 0x000e620000002400 */
[----:B--2---:R-:W2:Y:S09]  /*8d90*/  LDSM.16.M88.4 R4, [R234+0xa000] ;  /* 0x00a00000ea04783b */ /* 0x004eb20000000200 */
[----:B------:R-:W1:Y:S10]  /*8da0*/  MUFU.TANH R185, R10 ;  /* 0x0000000a00b97308 */ /* 0x000e740000002400 */
[----:B------:R5:W1:Y:S10]  /*8db0*/  MUFU.TANH R184, R11 ;  /* 0x0000000b00b87308 */ /* 0x000a740000002400 */
[----:B------:R1:W1:Y:S10]  /*8dc0*/  MUFU.TANH R187, R12 ;  /* 0x0000000c00bb7308 */ /* 0x0002740000002400 */
[----:B------:R3:W3:Y:S01]  /*8dd0*/  MUFU.TANH R186, R13 ;  /* 0x0000000d00ba7308 */ /* 0x0006e20000002400 */
[----:B-----5:R-:W5:Y:S01]  /*8de0*/  LDSM.16.M88.4 R8, [R234+0xa800] ;  /* 0x00a80000ea08783b */ /* 0x020f620000000200 */
[C---:B--2---:R-:W-:Y:S08]  /*8df0*/  HMMA.16816.F32 R20, R200.reuse, R4, R20 ;  /* 0x00000004c814723c */ /* 0x044ff00000001814 */
[----:B------:R2:W2:Y:S01]  /*8e00*/  MUFU.TANH R190, R17 ;  /* 0x0000001100be7308 */ /* 0x0004a20000002400 */
[C---:B------:R-:W-:Y:S01]  /*8e10*/  HMMA.16816.F32 R24, R200.reuse, R6, R24 ;  /* 0x00000006c818723c */ /* 0x040fe20000001818 */
[----:B------:R-:W4:Y:S02]  /*8e20*/  LDSM.16.M88.4 R4, [R234+0xb000] ;  /* 0x00b00000ea04783b */ /* 0x000f240000000200 */
[----:B-1----:R-:W-:Y:S02]  /*8e30*/  FMUL.FTZ R12, R15, c[0x0][0x320] ;  /* 0x0000c8000f0c7a20 */ /* 0x002fe40000410000 */
[----:B------:R-:W-:Y:S04]  /*8e40*/  FMUL.FTZ R15, R18, c[0x0][0x320] ;  /* 0x0000c800120f7a20 */ /* 0x000fe80000410000 */
[----:B------:R-:W1:Y:S03]  /*8e50*/  MUFU.TANH R2, R2 ;  /* 0x0000000200027308 */ /* 0x000e660000002400 */
[----:B---3--:R-:W-:Y:S02]  /*8e60*/  FMUL.FTZ R13, R14, c[0x0][0x320] ;  /* 0x0000c8000e0d7a20 */ /* 0x008fe40000410000 */
[----:B------:R-:W-:Y:S02]  /*8e70*/  FMUL.FTZ R14, R19, c[0x0][0x320] ;  /* 0x0000c800130e7a20 */ /* 0x000fe40000410000 */
[----:B------:R-:W-:Y:S03]  /*8e80*/  FMUL.FTZ R20, R20, c[0x0][0x320] ;  /* 0x0000c80014147a20 */ /* 0x000fe60000410000 */
[----:B------:R-:W3:Y:S01]  /*8e90*/  MUFU.TANH R0, R0 ;  /* 0x0000000000007308 */ /* 0x000ee20000002400 */
[----:B------:R-:W-:Y:S02]  /*8ea0*/  FMUL.FTZ R19, R21, c[0x0][0x320] ;  /* 0x0000c80015137a20 */ /* 0x000fe40000410000 */
[----:B------:R-:W-:Y:S02]  /*8eb0*/  FMUL.FTZ R18, R22, c[0x0][0x320] ;  /* 0x0000c80016127a20 */ /* 0x000fe40000410000 */
[----:B--2---:R-:W-:Y:S02]  /*8ec0*/  FMUL.FTZ R17, R23, c[0x0][0x320] ;  /* 0x0000c80017117a20 */ /* 0x004fe40000410000 */
[----:B------:R-:W-:Y:S02]  /*8ed0*/  FMUL.FTZ R26, R26, c[0x0][0x320] ;  /* 0x0000c8001a1a7a20 */ /* 0x000fe40000410000 */
[----:B------:R-:W-:Y:S01]  /*8ee0*/  FMUL.FTZ R27, R27, c[0x0][0x320] ;  /* 0x0000c8001b1b7a20 */ /* 0x000fe20000410000 */
[----:B------:R-:W2:Y:S01]  /*8ef0*/  MUFU.TANH R13, R13 ;  /* 0x0000000d000d7308 */ /* 0x000ea20000002400 */
[----:B------:R-:W-:Y:S02]  /*8f00*/  FMUL.FTZ R21, R24, c[0x0][0x320] ;  /* 0x0000c80018157a20 */ /* 0x000fe40000410000 */
[----:B------:R-:W-:Y:S01]  /*8f10*/  FMUL.FTZ R24, R25, c[0x0][0x320] ;  /* 0x0000c80019187a20 */ /* 0x000fe20000410000 */
[C---:B-----5:R-:W-:Y:S06]  /*8f20*/  HMMA.16816.F32 R28, R200.reuse, R8, R28 ;  /* 0x00000008c81c723c */ /* 0x060fec000000181c */
[----:B------:R5:W1:Y:S02]  /*8f30*/  MUFU.TANH R195, R26 ;  /* 0x0000001a00c37308 */ /* 0x000a640000002400 */
[C---:B------:R-:W-:Y:S01]  /*8f40*/  HMMA.16816.F32 R32, R200.reuse, R10, R32 ;  /* 0x0000000ac820723c */ /* 0x040fe20000001820 */
[----:B------:R-:W1:Y:S01]  /*8f50*/  LDSM.16.M88.4 R8, [R234+0xb800] ;  /* 0x00b80000ea08783b */ /* 0x000e620000000200 */
[----:B------:R-:W-:Y:S06]  /*8f60*/  DEPBAR.LE SB0, 0x0 ;  /* 0x000080000000791a */ /* 0x000fec0000000000 */
[----:B------:R2:W1:Y:S01]  /*8f70*/  MUFU.TANH R196, R27 ;  /* 0x0000001b00c47308 */ /* 0x0004620000002400 */
[----:B------:R-:W-:Y:S01]  /*8f80*/  BAR.SYNC.DEFER_BLOCKING 0x0 ;  /* 0x0000000000007b1d */ /* 0x000fe20000010000 */
[C---:B----4-:R-:W-:Y:S06]  /*8f90*/  HMMA.16816.F32 R36, R200.reuse, R4, R36 ;  /* 0x00000004c824723c */ /* 0x050fec0000001824 */
[----:B------:R-:W-:Y:S02]  /*8fa0*/  FMUL.FTZ R25, R29, c[0x0][0x320] ;  /* 0x0000c8001d197a20 */ /* 0x000fe40000410000 */
[----:B------:R-:W4:Y:S01]  /*8fb0*/  MUFU.TANH R12, R12 ;  /* 0x0000000c000c7308 */ /* 0x000f220000002400 */
[C---:B------:R-:W-:Y:S03]  /*8fc0*/  HMMA.16816.F32 R40, R200.reuse, R6, R40 ;  /* 0x00000006c828723c */ /* 0x040fe60000001828 */
[----:B------:R-:W-:Y:S02]  /*8fd0*/  FMUL.FTZ R23, R30, c[0x0][0x320] ;  /* 0x0000c8001e177a20 */ /* 0x000fe40000410000 */
[----:B------:R-:W-:Y:S02]  /*8fe0*/  FMUL.FTZ R22, R31, c[0x0][0x320] ;  /* 0x0000c8001f167a20 */ /* 0x000fe40000410000 */
[----:B-----5:R-:W-:Y:S02]  /*8ff0*/  FMUL.FTZ R26, R32, c[0x0][0x320] ;  /* 0x0000c800201a7a20 */ /* 0x020fe40000410000 */
[----:B------:R-:W3:Y:S03]  /*9000*/  MUFU.TANH R16, R16 ;  /* 0x0000001000107308 */ /* 0x000ee60000002400 */
[----:B------:R-:W-:Y:S02]  /*9010*/  FMUL.FTZ R33, R33, c[0x0][0x320] ;  /* 0x0000c80021217a20 */ /* 0x000fe40000410000 */
[----:B--2---:R-:W-:Y:S02]  /*9020*/  FMUL.FTZ R27, R28, c[0x0][0x320] ;  /* 0x0000c8001c1b7a20 */ /* 0x004fe40000410000 */
[----:B------:R-:W-:Y:S02]  /*9030*/  FMUL.FTZ R34, R34, c[0x0][0x320] ;  /* 0x0000c80022227a20 */ /* 0x000fe40000410000 */
[----:B------:R-:W-:Y:S01]  /*9040*/  FMUL.FTZ R35, R35, c[0x0][0x320] ;  /* 0x0000c80023237a20 */ /* 0x000fe20000410000 */
        /* <DEDUP_REMOVED lines=44> */
[----:B------:R-:W1:Y:S10]  /*9310*/  MUFU.TANH R11, R11 ;  /* 0x0000000b000b7308 */ /* 0x000e740000002400 */
[----:B------:R-:W1:Y:S10]  /*9320*/  MUFU.TANH R4, R4 ;  /* 0x0000000400047308 */ /* 0x000e740000002400 */
[----:B------:R1:W1:Y:S10]  /*9330*/  MUFU.TANH R207, R48 ;  /* 0x0000003000cf7308 */ /* 0x0002740000002400 */
[----:B------:R1:W1:Y:S10]  /*9340*/  MUFU.TANH R204, R49 ;  /* 0x0000003100cc7308 */ /* 0x0002740000002400 */
[----:B------:R-:W1:Y:S10]  /*9350*/  MUFU.TANH R29, R29 ;  /* 0x0000001d001d7308 */ /* 0x000e740000002400 */
[----:B------:R-:W1:Y:S01]  /*9360*/  MUFU.TANH R28, R28 ;  /* 0x0000001c001c7308 */ /* 0x000e620000002400 */
[----:B------:R-:W-:-:S05]  /*9370*/  @P0 BRA `(.L_x_1579) ;  /* 0x0000061000000947 */ /* 0x000fca0003800000 */
[----:B--234-:R-:W2:Y:S01]  /*9380*/  LDL R209, [R1+0x8] ;  /* 0x0000080001d17983 */ /* 0x01cea20000100800 */
[----:B------:R-:W-:Y:S01]  /*9390*/  UIMAD UR5, UR6, 0x60, UR12 ;  /* 0x00000060060578a4 */ /* 0x000fe2000f8e020c */
[----:B------:R-:W-:Y:S01]  /*93a0*/  ISETP.NE.AND P1, PT, R252, 0x1, PT ;  /* 0x00000001fc00780c */ /* 0x000fe20003f25270 */
[----:B------:R-:W-:Y:S01]  /*93b0*/  IMAD.MOV.U32 R10, RZ, RZ, RZ ;  /* 0x000000ffff0a7224 */ /* 0x000fe200078e00ff */
[----:B-1----:R-:W3:Y:S01]  /*93c0*/  LDL R39, [R1+0x44] ;  /* 0x0000440001277983 */ /* 0x002ee20000100800 */
[----:B------:R-:W-:Y:S02]  /*93d0*/  SEL R205, RZ, 0x10, P5 ;  /* 0x00000010ffcd7807 */ /* 0x000fe40002800000 */
[----:B------:R-:W-:Y:S01]  /*93e0*/  IMAD.U32 R5, RZ, RZ, UR5 ;  /* 0x00000005ff057e24 */ /* 0x000fe2000f8e00ff */
[----:B------:R-:W4:Y:S01]  /*93f0*/  LDL R38, [R1+0x48] ;  /* 0x0000480001267983 */ /* 0x000f220000100800 */
[----:B------:R-:W-:Y:S02]  /*9400*/  SEL R198, RZ, 0x10, P4 ;  /* 0x00000010ffc67807 */ /* 0x000fe40002000000 */
[----:B------:R-:W-:Y:S01]  /*9410*/  IADD3 R34, -R205, 0x10, RZ ;  /* 0x00000010cd227810 */ /* 0x000fe20007ffe1ff */
[----:B------:R-:W5:Y:S01]  /*9420*/  LDL R40, [R1+0x3c] ;  /* 0x00003c0001287983 */ /* 0x000f620000100800 */
[----:B------:R-:W-:Y:S02]  /*9430*/  IADD3 R32, -R198, 0x10, RZ ;  /* 0x00000010c6207810 */ /* 0x000fe40007ffe1ff */
[----:B------:R-:W-:Y:S01]  /*9440*/  LOP3.LUT R34, R34, 0xf, RZ, 0xc0, !PT ;  /* 0x0000000f22227812 */ /* 0x000fe200078ec0ff */
[----:B------:R-:W3:Y:S01]  /*9450*/  LDL R43, [R1+0x40] ;  /* 0x00004000012b7983 */ /* 0x000ee20000100800 */
[----:B------:R-:W-:Y:S03]  /*9460*/  LOP3.LUT R32, R32, 0xf, RZ, 0xc0, !PT ;  /* 0x0000000f20207812 */ /* 0x000fe600078ec0ff */
        /* <DEDUP_REMOVED lines=20> */
[----:B------:R-:W-:Y:S01]  /*95b0*/  IMAD.WIDE.U32 R8, R10, c[0x0][0x1f0], R8 ;  /* 0x00007c000a087a25 */ /* 0x000fe200078e0008 */
[----:B------:R-:W-:Y:S03]  /*95c0*/  STL [R1+0x4], R30 ;  /* 0x0000041e01007387 */ /* 0x000fe60000100800 */
[----:B------:R-:W-:Y:S01]  /*95d0*/  IMAD R7, R7, c[0x0][0x1f0], RZ ;  /* 0x00007c0007077a24 */ /* 0x000fe200078e02ff */
[----:B------:R-:W-:Y:S01]  /*95e0*/  IADD3 R5, P0, R8, UR22, RZ ;  /* 0x0000001608057c10 */ /* 0x000fe2000ff1e0ff */
[----:B------:R-:W2:Y:S02]  /*95f0*/  LDL R209, [R1+0x10] ;  /* 0x0000100001d17983 */ /* 0x000ea40000100800 */
[----:B------:R-:W-:Y:S02]  /*9600*/  IMAD R7, R10, c[0x0][0x1f4], R7 ;  /* 0x00007d000a077a24 */ /* 0x000fe400078e0207 */
[----:B------:R-:W2:Y:S03]  /*9610*/  LDL R41, [R1+0x20] ;  /* 0x0000200001297983 */ /* 0x000ea60000100800 */
[----:B------:R-:W-:Y:S02]  /*9620*/  IADD3.X R7, R9, UR19, R7, P0, !PT ;  /* 0x0000001309077c10 */ /* 0x000fe400087fe407 */
[C---:B------:R-:W-:Y:S04]  /*9630*/  LEA R8, P0, R5.reuse, c[0x0][0x1c8], 0x1 ;  /* 0x0000720005087a11 */ /* 0x040fe800078008ff */
[----:B------:R-:W-:Y:S01]  /*9640*/  LEA.HI.X R7, R5, c[0x0][0x1cc], R7, 0x1, P0 ;  /* 0x0000730005077a11 */ /* 0x000fe200000f0c07 */
[----:B------:R-:W3:Y:S04]  /*9650*/  SHFL.IDX PT, R9, R8, 0x2, 0x181f ;  /* 0x00581f0008097f89 */ /* 0x000ee800000e0000 */
[----:B------:R-:W4:Y:S04]  /*9660*/  SHFL.IDX PT, R10, R7, 0x2, 0x181f ;  /* 0x00581f00070a7f89 */ /* 0x000f2800000e0000 */
[----:B------:R-:W1:Y:S04]  /*9670*/  SHFL.IDX PT, R30, R8, RZ, 0x181f ;  /* 0x00181fff081e7589 */ /* 0x000e6800000e0000 */
[----:B------:R-:W1:Y:S04]  /*9680*/  SHFL.IDX PT, R31, R7, RZ, 0x181f ;  /* 0x00181fff071f7589 */ /* 0x000e6800000e0000 */
[----:B------:R-:W2:Y:S01]  /*9690*/  SHFL.IDX PT, R8, R8, 0x1, 0x181f ;  /* 0x00381f0008087f89 */ /* 0x000ea200000e0000 */
[-C--:B---3--:R-:W-:Y:S04]  /*96a0*/  IADD3 R34, P1, P0, R34, R9.reuse, R39 ;  /* 0x0000000922227210 */ /* 0x088fe8000783e027 */
[-C--:B----4-:R-:W-:Y:S02]  /*96b0*/  IADD3.X R35, RZ, R10.reuse, R38, P1, P0 ;  /* 0x0000000aff237210 */ /* 0x090fe40000fe0426 */
[----:B-----5:R-:W-:Y:S04]  /*96c0*/  IADD3 R32, P1, P0, R32, R9, R40 ;  /* 0x0000000920207210 */ /* 0x020fe8000783e028 */
[--C-:B------:R-:W-:Y:S02]  /*96d0*/  IADD3.X R33, RZ, R10, R43.reuse, P1, P0 ;  /* 0x0000000aff217210 */ /* 0x100fe40000fe042b */
[C---:B-1----:R-:W-:Y:S05]  /*96e0*/  IADD3 R36, P0, R30.reuse, R42, RZ ;  /* 0x0000002a1e247210 */ /* 0x042fea0007f1e0ff */
[C---:B------:R-:W-:Y:S05]  /*96f0*/  IMAD.X R37, R31.reuse, 0x1, R206, P0 ;  /* 0x000000011f257824 */ /* 0x040fea00000e06ce */
[----:B------:R1:W-:Y:S02]  /*9700*/  LDGSTS.E.BYPASS.LTC128B.128 [R251+0xc100], [R36.64], !P2 ;  /* 0x0c10000024fb7fae */ /* 0x0003e4000d101d50 */
[C---:B-1----:R-:W-:Y:S05]  /*9710*/  IADD3 R36, P0, R30.reuse, R39, RZ ;  /* 0x000000271e247210 */ /* 0x042fea0007f1e0ff */
[C---:B------:R-:W-:Y:S05]  /*9720*/  IMAD.X R37, R31.reuse, 0x1, R38, P0 ;  /* 0x000000011f257824 */ /* 0x040fea00000e0626 */
[----:B------:R1:W-:Y:S02]  /*9730*/  LDGSTS.E.BYPASS.LTC128B.128 [R251+0xf100], [R36.64], !P5 ;  /* 0x0f10000024fb7fae */ /* 0x0003e4000e901d50 */
[C---:B-1----:R-:W-:Y:S05]  /*9740*/  IADD3 R36, P0, R30.reuse, R40, RZ ;  /* 0x000000281e247210 */ /* 0x042fea0007f1e0ff */
[----:B------:R-:W-:Y:S05]  /*9750*/  IMAD.X R37, R31, 0x1, R43, P0 ;  /* 0x000000011f257824 */ /* 0x000fea00000e062b */
[----:B------:R1:W-:Y:S01]  /*9760*/  LDGSTS.E.BYPASS.LTC128B.128 [R251+0x12100], [R36.64], !P4 ;  /* 0x1210000024fb7fae */ /* 0x0003e2000e101d50 */
[C---:B--2---:R-:W-:Y:S01]  /*9770*/  IMAD.SHL.U32 R5, R209.reuse, 0x2, RZ ;  /* 0x00000002d1057824 */ /* 0x044fe200078e00ff */
[----:B------:R-:W-:Y:S04]  /*9780*/  SHF.L.U64.HI R6, R209, 0x1, R41 ;  /* 0x00000001d1067819 */ /* 0x000fe80000010229 */
[----:B------:R-:W-:Y:S02]  /*9790*/  IADD3 R30, P0, R30, R5, RZ ;  /* 0x000000051e1e7210 */ /* 0x000fe40007f1e0ff */
[----:B------:R-:W-:Y:S03]  /*97a0*/  SEL R209, RZ, 0x10, P6 ;  /* 0x00000010ffd17807 */ /* 0x000fe60003000000 */
[----:B------:R-:W-:Y:S01]  /*97b0*/  IMAD.X R31, R31, 0x1, R6, P0 ;  /* 0x000000011f1f7824 */ /* 0x000fe200000e0606 */
[----:B-1----:R-:W-:Y:S04]  /*97c0*/  IADD3 R36, P0, R8, R42, RZ ;  /* 0x0000002a08247210 */ /* 0x002fe80007f1e0ff */
[----:B------:R1:W-:Y:S04]  /*97d0*/  LDGSTS.E.BYPASS.LTC128B.128 [R251+0x15100], [R30.64], !P6 ;  /* 0x151000001efb7fae */ /* 0x0003e8000f101d50 */
[----:B-1----:R1:W2:Y:S02]  /*97e0*/  SHFL.IDX PT, R30, R7, 0x1, 0x181f ;  /* 0x00381f00071e7f89 */ /* 0x0022a400000e0000 */
[----:B-1----:R-:W-:Y:S01]  /*97f0*/  IADD3 R7, -R209, 0x10, RZ ;  /* 0x00000010d1077810 */ /* 0x002fe20007ffe1ff */
[----:B--2---:R-:W-:Y:S03]  /*9800*/  IMAD.X R37, R30, 0x1, R206, P0 ;  /* 0x000000011e257824 */ /* 0x004fe600000e06ce */
[----:B------:R-:W-:Y:S02]  /*9810*/  LOP3.LUT R7, R7, 0xf, RZ, 0xc0, !PT ;  /* 0x0000000f07077812 */ /* 0x000fe400078ec0ff */
[----:B------:R1:W-:Y:S02]  /*9820*/  LDGSTS.E.BYPASS.LTC128B.128 [R251+0xd100], [R36.64], !P2 ;  /* 0x0d10000024fb7fae */ /* 0x0003e4000d101d50 */
[----:B-1----:R-:W-:Y:S05]  /*9830*/  IADD3 R36, P0, R8, R39, RZ ;  /* 0x0000002708247210 */ /* 0x002fea0007f1e0ff */
[----:B------:R-:W-:Y:S05]  /*9840*/  IMAD.X R37, R30, 0x1, R38, P0 ;  /* 0x000000011e257824 */ /* 0x000fea00000e0626 */
[----:B------:R1:W-:Y:S02]  /*9850*/  LDGSTS.E.BYPASS.LTC128B.128 [R251+0x10100], [R36.64], !P5 ;  /* 0x1010000024fb7fae */ /* 0x0003e4000e901d50 */
[----:B-1----:R-:W-:Y:S04]  /*9860*/  IADD3 R36, P1, P0, R7, R9, R5 ;  /* 0x0000000907247210 */ /* 0x002fe8000783e005 */
[--C-:B------:R-:W-:Y:S02]  /*9870*/  IADD3.X R37, RZ, R10, R6.reuse, P1, P0 ;  /* 0x0000000aff257210 */ /* 0x100fe40000fe0406 */
[C---:B------:R-:W-:Y:S02]  /*9880*/  IADD3 R38, P0, R8.reuse, R5, RZ ;  /* 0x0000000508267210 */ /* 0x040fe40007f1e0ff */
[----:B------:R-:W-:Y:S03]  /*9890*/  IADD3 R40, P1, R8, R40, RZ ;  /* 0x0000002808287210 */ /* 0x000fe60007f3e0ff */
[C---:B------:R-:W-:Y:S01]  /*98a0*/  IMAD.X R39, R30.reuse, 0x1, R6, P0 ;  /* 0x000000011e277824 */ /* 0x040fe200000e0606 */
[----:B------:R-:W-:Y:S01]  /*98b0*/  IADD3 R6, P0, R9, R42, RZ ;  /* 0x0000002a09067210 */ /* 0x000fe20007f1e0ff */
[----:B------:R-:W-:Y:S04]  /*98c0*/  IMAD.X R41, R30, 0x1, R43, P1 ;  /* 0x000000011e297824 */ /* 0x000fe800008e062b */
[----:B------:R-:W-:Y:S01]  /*98d0*/  IMAD.X R7, R10, 0x1, R206, P0 ;  /* 0x000000010a077824 */ /* 0x000fe200000e06ce */
[----:B------:R1:W-:Y:S01]  /*98e0*/  LDGSTS.E.BYPASS.LTC128B.128 [R251+0x13100], [R40.64], !P4 ;  /* 0x1310000028fb7fae */ /* 0x0003e2000e101d50 */
[----:B------:R-:W-:Y:S03]  /*98f0*/  ISETP.NE.U32.AND P0, PT, R205, RZ, PT ;  /* 0x000000ffcd00720c */ /* 0x000fe60003f05070 */
[----:B------:R1:W-:Y:S04]  /*9900*/  LDGSTS.E.BYPASS.LTC128B.128 [R251+0x16100], [R38.64], !P6 ;  /* 0x1610000026fb7fae */ /* 0x0003e8000f101d50 */
[----:B------:R1:W-:Y:S06]  /*9910*/  LDGSTS.E.BYPASS.LTC128B.128 [R251+0xe100], [R6.64], !P2 ;  /* 0x0e10000006fb7fae */ /* 0x0003ec000d101d50 */
[----:B------:R1:W-:Y:S01]  /*9920*/  LDGSTS.E.BYPASS.LTC128B.128.ZFILL [R251+0x11100], [R34.64], P0 ;  /* 0x1110000022fb7fae */ /* 0x0003e20008141d50 */
[----:B------:R-:W-:Y:S11]  /*9930*/  ISETP.NE.U32.AND P0, PT, R198, RZ, PT ;  /* 0x000000ffc600720c */ /* 0x000ff60003f05070 */
[----:B------:R-:W-:Y:S02]  /*9940*/  @!UPT UIADD3 URZ, URZ, URZ, URZ ;  /* 0x0000003f3f3ff290 */ /* 0x000fe4000fffe03f */
[----:B------:R1:W-:Y:S01]  /*9950*/  LDGSTS.E.BYPASS.LTC128B.128.ZFILL [R251+0x14100], [R32.64], P0 ;  /* 0x1410000020fb7fae */ /* 0x0003e20008141d50 */
[----:B------:R-:W-:Y:S11]  /*9960*/  ISETP.NE.U32.AND P0, PT, R209, RZ, PT ;  /* 0x000000ffd100720c */ /* 0x000ff60003f05070 */
[----:B------:R-:W-:Y:S02]  /*9970*/  @!UPT UIADD3 URZ, URZ, URZ, URZ ;  /* 0x0000003f3f3ff290 */ /* 0x000fe4000fffe03f */
[----:B------:R1:W-:Y:S02]  /*9980*/  LDGSTS.E.BYPASS.LTC128B.128.ZFILL [R251+0x17100], [R36.64], P0 ;  /* 0x1710000024fb7fae */ /* 0x0003e40008141d50 */
.L_x_1579:
[----:B-1234-:R-:W2:Y:S01]  /*9990*/  LDL R6, [R1+0x38] ;  /* 0x0000380001067983 */ /* 0x01eea20000100800 */
[----:B------:R-:W-:Y:S01]  /*99a0*/  PLOP3.LUT P0, PT, PT, PT, UP1, 0x80, 0x0 ;  /* 0x000000000000781c */ /* 0x000fe20003f0f018 */
[----:B------:R-:W-:Y:S01]  /*99b0*/  UIMAD UR5, UR6, -0x60, URZ ;  /* 0xffffffa0060578a4 */ /* 0x000fe2000f8e023f */
[----:B------:R-:W-:Y:S01]  /*99c0*/  MOV R30, UR13 ;  /* 0x0000000d001e7c02 */ /* 0x000fe20008000f00 */
[----:B------:R1:W2:Y:S01]  /*99d0*/  LDL R5, [R1+0x2c] ;  /* 0x00002c0001057983 */ /* 0x0002a20000100800 */
[----:B------:R-:W-:Y:S02]  /*99e0*/  UISETP.GT.AND UP0, UPT, UR6, UR4, UPT ;  /* 0x000000040600728c */ /* 0x000fe4000bf04270 */
[----:B------:R-:W-:Y:S01]  /*99f0*/  UIADD3 UR6, UR6, -0x1, URZ ;  /* 0xffffffff06067890 */ /* 0x000fe2000fffe03f */
[----:B------:R-:W3:Y:S04]  /*9a00*/  LDL R7, [R1+0x30] ;  /* 0x0000300001077983 */ /* 0x000ee80000100800 */
[----:B------:R-:W0:Y:S02]  /*9a10*/  LDGDEPBAR ;  /* 0x00000000000079af */ /* 0x000e240000000000 */
[----:B--2---:R-:W-:Y:S02]  /*9a20*/  @P0 MOV R5, R6 ;  /* 0x0000000600050202 */ /* 0x004fe40000000f00 */
[----:B------:R-:W-:Y:S04]  /*9a30*/  MOV R6, UR5 ;  /* 0x0000000500067c02 */ /* 0x000fe80008000f00 */
[----:B------:R-:W2:Y:S01]  /*9a40*/  SHFL.IDX PT, R31, R5, RZ, 0x1c1f ;  /* 0x001c1fff051f7589 */ /* 0x000ea200000e0000 */
[----:B---3--:R-:W-:Y:S04]  /*9a50*/  IADD3 R6, -R7, 0x1, R6 ;  /* 0x0000000107067810 */ /* 0x008fe80007ffe106 */
[----:B------:R-:W-:Y:S03]  /*9a60*/  IADD3 R30, -R30, UR7, R6 ;  /* 0x000000071e1e7c10 */ /* 0x000fe6000fffe106 */
[----:B------:R-:W3:Y:S01]  /*9a70*/  SHFL.IDX PT, R7, R5, 0x1, 0x1c1f ;  /* 0x003c1f0005077f89 */ /* 0x000ee200000e0000 */
[C---:B--2---:R-:W-:Y:S04]  /*9a80*/  IADD3 R31, R30.reuse, R31, RZ ;  /* 0x0000001f1e1f7210 */ /* 0x044fe80007ffe0ff */
[----:B------:R-:W-:Y:S04]  /*9a90*/  ISETP.GT.AND P0, PT, R31, RZ, PT ;  /* 0x000000ff1f00720c */ /* 0x000fe80003f04270 */
[----:B------:R-:W-:Y:S02]  /*9aa0*/  FSEL R9, R181, -INF , P0 ;  /* 0xff800000b5097808 */ /* 0x000fe40000000000 */
[C---:B------:R-:W-:Y:S02]  /*9ab0*/  ISETP.GT.AND P0, PT, R31.reuse, 0x1, PT ;  /* 0x000000011f00780c */ /* 0x040fe40003f04270 */
[----:B---3--:R-:W-:Y:S02]  /*9ac0*/  IADD3 R30, R30, R7, RZ ;  /* 0x000000071e1e7210 */ /* 0x008fe40007ffe0ff */
[----:B------:R-:W-:Y:S02]  /*9ad0*/  FSEL R8, R182, -INF , P0 ;  /* 0xff800000b6087808 */ /* 0x000fe40000000000 */
[C---:B------:R-:W-:Y:S04]  /*9ae0*/  ISETP.GT.AND P0, PT, R31.reuse, 0x8, PT ;  /* 0x000000081f00780c */ /* 0x040fe80003f04270 */
[----:B------:R-:W-:Y:S02]  /*9af0*/  FSEL R6, R188, -INF , P0 ;  /* 0xff800000bc067808 */ /* 0x000fe40000000000 */
[----:B------:R-:W-:Y:S04]  /*9b00*/  ISETP.GT.AND P0, PT, R31, 0x9, PT ;  /* 0x000000091f00780c */ /* 0x000fe80003f04270 */
[----:B------:R-:W-:Y:S02]  /*9b10*/  FSEL R5, R189, -INF , P0 ;  /* 0xff800000bd057808 */ /* 0x000fe40000000000 */
[----:B------:R-:W-:Y:S04]  /*9b20*/  ISETP.GT.AND P0, PT, R31, 0x10, PT ;  /* 0x000000101f00780c */ /* 0x000fe80003f04270 */
[----:B------:R-:W-:Y:S02]  /*9b30*/  FSEL R32, R187, -INF , P0 ;  /* 0xff800000bb207808 */ /* 0x000fe40000000000 */
[C---:B------:R-:W-:Y:S04]  /*9b40*/  ISETP.GT.AND P0, PT, R31.reuse, 0x11, PT ;  /* 0x000000111f00780c */ /* 0x040fe80003f04270 */
[----:B------:R-:W-:Y:S02]  /*9b50*/  FSEL R33, R186, -INF , P0 ;  /* 0xff800000ba217808 */ /* 0x000fe40000000000 */
[----:B------:R-:W-:Y:S04]  /*9b60*/  ISETP.GT.AND P0, PT, R30, RZ, PT ;  /* 0x000000ff1e00720c */ /* 0x000fe80003f04270 */
[----:B------:R-:W-:Y:S02]  /*9b70*/  FSEL R7, R2, -INF , P0 ;  /* 0xff80000002077808 */ /* 0x000fe40000000000 */
[----:B------:R-:W-:Y:S02]  /*9b80*/  ISETP.GT.AND P0, PT, R31, 0x18, PT ;  /* 0x000000181f00780c */ /* 0x000fe40003f04270 */
[----:B------:R-:W-:Y:S02]  /*9b90*/  FMNMX.FTZ R2, R7, R180, !PT ;  /* 0x000000b407027209 */ /* 0x000fe40007810000 */
[----:B------:R-:W-:Y:S02]  /*9ba0*/  FSEL R39, R16, -INF , P0 ;  /* 0xff80000010277808 */ /* 0x000fe40000000000 */
[----:B------:R-:W-:Y:S04]  /*9bb0*/  ISETP.GT.AND P0, PT, R30, 0x1, PT ;  /* 0x000000011e00780c */ /* 0x000fe80003f04270 */
        /* <DEDUP_REMOVED lines=110> */
[----:B------:R-:W-:Y:S01]  /*a2a0*/  FSEL R191, R191, -INF , P0 ;  /* 0xff800000bfbf7808 */ /* 0x000fe20000000000 */
[----:B------:R-:W-:Y:S01]  /*a2b0*/  LDSM.16.MT88.4 R12, [R247+0x100] ;  /* 0x00010000f70c783b */ /* 0x000fe20000004200 */
[----:B------:R-:W-:Y:S02]  /*a2c0*/  ISETP.GT.AND P0, PT, R30, 0x50, PT ;  /* 0x000000501e00780c */ /* 0x000fe40003f04270 */
[----:B------:R-:W-:Y:S02]  /*a2d0*/  FMNMX.FTZ R2, R204, R2, !PT ;  /* 0x00000002cc027209 */ /* 0x000fe40007810000 */
[----:B------:R-:W-:Y:S02]  /*a2e0*/  FMNMX.FTZ R0, R193, R0, !PT ;  /* 0x00000000c1007209 */ /* 0x000fe40007810000 */
[----:B------:R-:W-:Y:S02]  /*a2f0*/  FSEL R189, R11, -INF , P0 ;  /* 0xff8000000bbd7808 */ /* 0x000fe40000000000 */
[----:B------:R-:W2:Y:S01]  /*a300*/  SHFL.BFLY PT, R11, R2, 0x2, 0x1f ;  /* 0x0c401f00020b7f89 */ /* 0x000ea200000e0000 */
[----:B------:R-:W-:Y:S02]  /*a310*/  FMNMX.FTZ R0, R192, R0, !PT ;  /* 0x00000000c0007209 */ /* 0x000fe40007810000 */
        /* <DEDUP_REMOVED lines=9> */
[----:B------:R-:W-:Y:S01]  /*a3b0*/  FMNMX.FTZ R0, R182, R0, !PT ;  /* 0x00000000b6007209 */ /* 0x000fe20007810000 */
[----:B------:R-:W-:Y:S01]  /*a3c0*/  LDSM.16.MT88.4 R28, [R241+0x100] ;  /* 0x00010000f11c783b */ /* 0x000fe20000004200 */
[----:B--2---:R-:W-:Y:S02]  /*a3d0*/  FMNMX.FTZ R11, R11, R2, !PT ;  /* 0x000000020b0b7209 */ /* 0x004fe40007810000 */
[----:B------:R-:W-:Y:S05]  /*a3e0*/  FMNMX.FTZ R0, R181, R0, !PT ;  /* 0x00000000b5007209 */ /* 0x000fea0007810000 */
[----:B------:R-:W-:Y:S08]  /*a3f0*/  SHFL.BFLY PT, R2, R11, 0x1, 0x1f ;  /* 0x0c201f000b027f89 */ /* 0x000ff000000e0000 */
[----:B------:R-:W2:Y:S02]  /*a400*/  SHFL.BFLY PT, R4, R0, 0x2, 0x1f ;  /* 0x0c401f0000047f89 */ /* 0x000ea400000e0000 */
[----:B--2---:R-:W-:Y:S02]  /*a410*/  FMNMX.FTZ R4, R0, R4, !PT ;  /* 0x0000000400047209 */ /* 0x004fe40007810000 */
[----:B------:R-:W-:Y:S04]  /*a420*/  FMNMX.FTZ R0, R11, R2, !PT ;  /* 0x000000020b007209 */ /* 0x000fe80007810000 */
[----:B------:R-:W2:Y:S01]  /*a430*/  SHFL.BFLY PT, R2, R4, 0x1, 0x1f ;  /* 0x0c201f0004027f89 */ /* 0x000ea200000e0000 */
        /* <DEDUP_REMOVED lines=22> */
[----:B------:R-:W-:Y:S01]  /*a5a0*/  PLOP3.LUT P0, PT, PT, PT, UP0, 0x80, 0x0 ;  /* 0x000000000000781c */ /* 0x000fe20003f0f008 */
[----:B------:R-:W-:Y:S02]  /*a5b0*/  FADD.FTZ R4, -R4, R180 ;  /* 0x000000b404047221 */ /* 0x000fe40000010100 */
[--C-:B------:R-:W-:Y:S01]  /*a5c0*/  FFMA.FTZ R198, R184, c[0x0][0x2d0], -R190.reuse ;  /* 0x0000b400b8c67a23 */ /* 0x100fe200000108be */
[----:B------:R-:W2:Y:S01]  /*a5d0*/  MUFU.EX2 R41, R8 ;  /* 0x0000000800297308 */ /* 0x000ea20000000800 */
[--C-:B------:R-:W-:Y:S02]  /*a5e0*/  FFMA.FTZ R205, R10, c[0x0][0x2d0], -R190.reuse ;  /* 0x0000b4000acd7a23 */ /* 0x100fe400000108be */
[--C-:B------:R-:W-:Y:S02]  /*a5f0*/  FFMA.FTZ R200, R185, c[0x0][0x2d0], -R190.reuse ;  /* 0x0000b400b9c87a23 */ /* 0x100fe400000108be */
[--C-:B------:R-:W-:Y:S02]  /*a600*/  FFMA.FTZ R7, R7, c[0x0][0x2d0], -R190.reuse ;  /* 0x0000b40007077a23 */ /* 0x100fe400000108be */
[----:B------:R-:W-:Y:S02]  /*a610*/  FMUL.FTZ R4, R4, c[0x0][0x2d0] ;  /* 0x0000b40004047a20 */ /* 0x000fe40000410000 */
[--C-:B------:R-:W-:Y:S01]  /*a620*/  FFMA.FTZ R194, R194, c[0x0][0x2d0], -R190.reuse ;  /* 0x0000b400c2c27a23 */ /* 0x100fe200000108be */
[----:B------:R-:W3:Y:S01]  /*a630*/  MUFU.EX2 R201, R201 ;  /* 0x000000c900c97308 */ /* 0x000ee20000000800 */
[--C-:B------:R-:W-:Y:S02]  /*a640*/  FFMA.FTZ R193, R193, c[0x0][0x2d0], -R190.reuse ;  /* 0x0000b400c1c17a23 */ /* 0x100fe400000108be */
[--C-:B------:R-:W-:Y:S02]  /*a650*/  FFMA.FTZ R192, R192, c[0x0][0x2d0], -R190.reuse ;  /* 0x0000b400c0c07a23 */ /* 0x100fe400000108be */
[--C-:B------:R-:W-:Y:S02]  /*a660*/  FFMA.FTZ R191, R191, c[0x0][0x2d0], -R190.reuse ;  /* 0x0000b400bfbf7a23 */ /* 0x100fe400000108be */
[--C-:B------:R-:W-:Y:S02]  /*a670*/  FFMA.FTZ R195, R195, c[0x0][0x2d0], -R190.reuse ;  /* 0x0000b400c3c37a23 */ /* 0x100fe400000108be */
[--C-:B------:R-:W-:Y:S01]  /*a680*/  FFMA.FTZ R196, R196, c[0x0][0x2d0], -R190.reuse ;  /* 0x0000b400c4c47a23 */ /* 0x100fe200000108be */
[----:B------:R-:W-:Y:S01]  /*a690*/  MUFU.EX2 R40, R7 ;  /* 0x0000000700287308 */ /* 0x000fe20000000800 */
[--C-:B------:R-:W-:Y:S02]  /*a6a0*/  FFMA.FTZ R203, R203, c[0x0][0x2d0], -R190.reuse ;  /* 0x0000b400cbcb7a23 */ /* 0x100fe400000108be */
[--C-:B------:R-:W-:Y:S01]  /*a6b0*/  FFMA.FTZ R202, R202, c[0x0][0x2d0], -R190.reuse ;  /* 0x0000b400caca7a23 */ /* 0x100fe200000108be */
[----:B--2---:R-:W-:Y:S01]  /*a6c0*/  F2FP.PACK_AB R184, R41, R37 ;  /* 0x0000002529b8723e */ /* 0x004fe200000000ff */
[--C-:B------:R-:W-:Y:S02]  /*a6d0*/  FFMA.FTZ R199, R199, c[0x0][0x2d0], -R190.reuse ;  /* 0x0000b400c7c77a23 */ /* 0x100fe400000108be */
[--C-:B------:R-:W-:Y:S02]  /*a6e0*/  FFMA.FTZ R197, R197, c[0x0][0x2d0], -R190.reuse ;  /* 0x0000b400c5c57a23 */ /* 0x100fe400000108be */
[--C-:B------:R-:W-:Y:S01]  /*a6f0*/  FFMA.FTZ R189, R189, c[0x0][0x2d0], -R190.reuse ;  /* 0x0000b400bdbd7a23 */ /* 0x100fe200000108be */
[----:B------:R-:W2:Y:S01]  /*a700*/  MUFU.EX2 R205, R205 ;  /* 0x000000cd00cd7308 */ /* 0x000ea20000000800 */
[--C-:B------:R-:W-:Y:S01]  /*a710*/  FFMA.FTZ R188, R188, c[0x0][0x2d0], -R190.reuse ;  /* 0x0000b400bcbc7a23 */ /* 0x100fe200000108be */
[----:B---3--:R-:W-:Y:S08]  /*a720*/  F2FP.PACK_AB R186, R201, R206 ;  /* 0x000000cec9ba723e */ /* 0x008ff000000000ff */
[----:B------:R-:W3:Y:S10]  /*a730*/  MUFU.EX2 R3, R3 ;  /* 0x0000000300037308 */ /* 0x000ef40000000800 */
[----:B------:R4:W5:Y:S01]  /*a740*/  MUFU.EX2 R180, R4 ;  /* 0x0000000400b47308 */ /* 0x0009620000000800 */
[----:B--2---:R-:W-:Y:S09]  /*a750*/  F2FP.PACK_AB R185, R205, R40 ;  /* 0x00000028cdb9723e */ /* 0x004ff200000000ff */
[----:B------:R-:W-:Y:S01]  /*a760*/  MUFU.EX2 R200, R200 ;  /* 0x000000c800c87308 */ /* 0x000fe20000000800 */
[C---:B---3--:R-:W-:Y:S01]  /*a770*/  FMUL.FTZ R5, R3.reuse, R177 ;  /* 0x000000b103057220 */ /* 0x048fe20000410000 */
[----:B------:R-:W-:Y:S01]  /*a780*/  MOV R177, R25 ;  /* 0x0000001900b17202 */ /* 0x000fe20000000f00 */
[C---:B------:R-:W-:Y:S01]  /*a790*/  FMUL.FTZ R8, R3.reuse, R172 ;  /* 0x000000ac03087220 */ /* 0x040fe20000410000 */
[----:B------:R-:W-:Y:S01]  /*a7a0*/  MOV R172, R24 ;  /* 0x0000001800ac7202 */ /* 0x000fe20000000f00 */
[C---:B------:R-:W-:Y:S01]  /*a7b0*/  FMUL.FTZ R9, R3.reuse, R173 ;  /* 0x000000ad03097220 */ /* 0x040fe20000410000 */
[----:B------:R-:W-:Y:S04]  /*a7c0*/  MOV R173, R42 ;  /* 0x0000002a00ad7202 */ /* 0x000fe80000000f00 */
[----:B------:R-:W2:Y:S01]  /*a7d0*/  MUFU.EX2 R198, R198 ;  /* 0x000000c600c67308 */ /* 0x000ea20000000800 */
[C---:B------:R-:W-:Y:S01]  /*a7e0*/  FMUL.FTZ R16, R3.reuse, R164 ;  /* 0x000000a403107220 */ /* 0x040fe20000410000 */
[----:B------:R-:W-:Y:S01]  /*a7f0*/  MOV R164, R37 ;  /* 0x0000002500a47202 */ /* 0x000fe20000000f00 */
[C---:B------:R-:W-:Y:S01]  /*a800*/  FMUL.FTZ R17, R3.reuse, R165 ;  /* 0x000000a503117220 */ /* 0x040fe20000410000 */
[----:B------:R-:W-:Y:S01]  /*a810*/  MOV R165, R35 ;  /* 0x0000002300a57202 */ /* 0x000fe20000000f00 */
[C---:B----4-:R-:W-:Y:S01]  /*a820*/  FMUL.FTZ R4, R3.reuse, R176 ;  /* 0x000000b003047220 */ /* 0x050fe20000410000 */
[----:B------:R-:W-:Y:S01]  /*a830*/  MOV R176, R26 ;  /* 0x0000001a00b07202 */ /* 0x000fe20000000f00 */
[C---:B-----5:R-:W-:Y:S01]  /*a840*/  FMUL.FTZ R6, R180.reuse, R178 ;  /* 0x000000b2b4067220 */ /* 0x060fe20000410000 */
        /* <DEDUP_REMOVED lines=13> */
[----:B------:R-:W-:Y:S01]  /*a920*/  FMUL.FTZ R26, R180, R158 ;  /* 0x0000009eb41a7220 */ /* 0x000fe20000410000 */
[----:B--2---:R-:W-:Y:S01]  /*a930*/  F2FP.PACK_AB R187, R198, R200 ;  /* 0x000000c8c6bb723e */ /* 0x004fe200000000ff */
[C---:B------:R-:W-:Y:S02]  /*a940*/  FMUL.FTZ R41, R3.reuse, R141 ;  /* 0x0000008d03297220 */ /* 0x040fe40000410000 */
[C---:B------:R-:W-:Y:S01]  /*a950*/  FMUL.FTZ R42, R180.reuse, R142 ;  /* 0x0000008eb42a7220 */ /* 0x040fe20000410000 */
[----:B------:R-:W-:Y:S01]  /*a960*/  MUFU.EX2 R193, R193 ;  /* 0x000000c100c17308 */ /* 0x000fe20000000800 */
[C---:B------:R-:W-:Y:S02]  /*a970*/  FMUL.FTZ R43, R180.reuse, R143 ;  /* 0x0000008fb42b7220 */ /* 0x040fe40000410000 */
        /* <DEDUP_REMOVED lines=10> */
[----:B------:R-:W-:Y:S01]  /*aa20*/  MOV R171, R38 ;  /* 0x0000002600ab7202 */ /* 0x000fe20000000f00 */
[----:B------:R-:W-:Y:S01]  /*aa30*/  LDSM.16.MT88.4 R44, [R247+0x3100] ;  /* 0x00310000f72c783b */ /* 0x000fe20000004200 */
        /* <DEDUP_REMOVED lines=8> */
[C---:B------:R-:W-:Y:S01]  /*aac0*/  FMUL.FTZ R19, R180.reuse, R167 ;  /* 0x000000a7b4137220 */ /* 0x040fe20000410000 */
[----:B------:R-:W-:Y:S01]  /*aad0*/  MOV R167, R39 ;  /* 0x0000002700a77202 */ /* 0x000fe20000000f00 */
[C---:B------:R-:W-:Y:S02]  /*aae0*/  FMUL.FTZ R51, R180.reuse, R135 ;  /* 0x00000087b4337220 */ /* 0x040fe40000410000 */
[C---:B------:R-:W-:Y:S01]  /*aaf0*/  FMUL.FTZ R20, R3.reuse, R160 ;  /* 0x000000a003147220 */ /* 0x040fe20000410000 */
[----:B------:R-:W-:Y:S01]  /*ab00*/  MOV R160, R36 ;  /* 0x0000002400a07202 */ /* 0x000fe20000000f00 */
[----:B------:R-:W-:Y:S01]  /*ab10*/  LDSM.16.MT88.4 R132, [R241+0x3100] ;  /* 0x00310000f184783b */ /* 0x000fe20000004200 */
[C---:B------:R-:W-:Y:S02]  /*ab20*/  HMMA.16816.F32 R16, R184.reuse, R22, R16 ;  /* 0x00000016b810723c */ /* 0x040fe40000001810 */
[----:B------:R-:W-:Y:S01]  /*ab30*/  MUFU.EX2 R196, R196 ;  /* 0x000000c400c47308 */ /* 0x000fe20000000800 */
[----:B------:R-:W-:Y:S01]  /*ab40*/  FMUL.FTZ R21, R3, R161 ;  /* 0x000000a103157220 */ /* 0x000fe20000410000 */
[----:B------:R-:W-:Y:S01]  /*ab50*/  MOV R161, R34 ;  /* 0x0000002200a17202 */ /* 0x000fe20000000f00 */
[C---:B------:R-:W-:Y:S02]  /*ab60*/  FMUL.FTZ R34, R180.reuse, R150 ;  /* 0x00000096b4227220 */ /* 0x040fe40000410000 */
[----:B------:R-:W2:Y:S01]  /*ab70*/  LDSM.16.MT88.4 R36, [R240+0x100] ;  /* 0x00010000f024783b */ /* 0x000ea20000004200 */
[C---:B------:R-:W-:Y:S01]  /*ab80*/  FMUL.FTZ R22, R180.reuse, R162 ;  /* 0x000000a2b4167220 */ /* 0x040fe20000410000 */
[----:B------:R-:W-:Y:S03]  /*ab90*/  MOV R162, R33 ;  /* 0x0000002100a27202 */ /* 0x000fe60000000f00 */
[----:B------:R-:W-:Y:S01]  /*aba0*/  FMUL.FTZ R23, R180, R163 ;  /* 0x000000a3b4177220 */ /* 0x000fe20000410000 */
[----:B------:R-:W-:Y:S01]  /*abb0*/  MOV R163, R32 ;  /* 0x0000002000a37202 */ /* 0x000fe20000000f00 */
[--C-:B------:R-:W-:Y:S01]  /*abc0*/  FFMA.FTZ R156, R167, c[0x0][0x2d0], -R209.reuse ;  /* 0x0000b400a79c7a23 */ /* 0x100fe200000108d1 */
[----:B------:R-:W-:Y:S01]  /*abd0*/  MUFU.EX2 R203, R203 ;  /* 0x000000cb00cb7308 */ /* 0x000fe20000000800 */
[--C-:B------:R-:W-:Y:S02]  /*abe0*/  FFMA.FTZ R157, R166, c[0x0][0x2d0], -R209.reuse ;  /* 0x0000b400a69d7a23 */ /* 0x100fe400000108d1 */
[--C-:B------:R-:W-:Y:S01]  /*abf0*/  FFMA.FTZ R159, R175, c[0x0][0x2d0], -R190.reuse ;  /* 0x0000b400af9f7a23 */ /* 0x100fe200000108be */
[C---:B------:R-:W-:Y:S03]  /*ac00*/  HMMA.16816.F32 R20, R184.reuse, R28, R20 ;  /* 0x0000001cb814723c */ /* 0x040fe60000001814 */
[--C-:B------:R-:W-:Y:S02]  /*ac10*/  FFMA.FTZ R150, R177, c[0x0][0x2d0], -R209.reuse ;  /* 0x0000b400b1967a23 */ /* 0x100fe400000108d1 */
[C---:B------:R-:W-:Y:S01]  /*ac20*/  FMUL.FTZ R33, R3.reuse, R149 ;  /* 0x0000009503217220 */ /* 0x040fe20000410000 */
[----:B------:R-:W-:Y:S01]  /*ac30*/  MUFU.EX2 R157, R157 ;  /* 0x0000009d009d7308 */ /* 0x000fe20000000800 */
[--C-:B------:R-:W-:Y:S01]  /*ac40*/  FFMA.FTZ R149, R176, c[0x0][0x2d0], -R209.reuse ;  /* 0x0000b400b0957a23 */ /* 0x100fe200000108d1 */
[C---:B------:R-:W-:Y:S04]  /*ac50*/  HMMA.16816.F32 R24, R184.reuse, R30, R24 ;  /* 0x0000001eb818723c */ /* 0x040fe80000001818 */
[C---:B------:R-:W-:Y:S02]  /*ac60*/  FMUL.FTZ R28, R3.reuse, R152 ;  /* 0x00000098031c7220 */ /* 0x040fe40000410000 */
[C---:B------:R-:W-:Y:S02]  /*ac70*/  FMUL.FTZ R29, R3.reuse, R153 ;  /* 0x00000099031d7220 */ /* 0x040fe40000410000 */
[C---:B------:R-:W-:Y:S01]  /*ac80*/  FMUL.FTZ R30, R180.reuse, R154 ;  /* 0x0000009ab41e7220 */ /* 0x040fe20000410000 */
[----:B------:R-:W-:Y:S03]  /*ac90*/  MUFU.EX2 R159, R159 ;  /* 0x0000009f009f7308 */ /* 0x000fe60000000800 */
[C---:B------:R-:W-:Y:S02]  /*aca0*/  FMUL.FTZ R31, R180.reuse, R155 ;  /* 0x0000009bb41f7220 */ /* 0x040fe40000410000 */
[C---:B------:R-:W-:Y:S02]  /*acb0*/  FMUL.FTZ R35, R180.reuse, R151 ;  /* 0x00000097b4237220 */ /* 0x040fe40000410000 */
[C---:B------:R-:W-:Y:S02]  /*acc0*/  FMUL.FTZ R52, R3.reuse, R52 ;  /* 0x0000003403347220 */ /* 0x040fe40000410000 */
[C---:B------:R-:W-:Y:S01]  /*acd0*/  FMUL.FTZ R53, R3.reuse, R53 ;  /* 0x0000003503357220 */ /* 0x040fe20000410000 */
[----:B------:R-:W-:Y:S01]  /*ace0*/  MUFU.EX2 R156, R156 ;  /* 0x0000009c009c7308 */ /* 0x000fe20000000800 */
[C---:B--2---:R-:W-:Y:S03]  /*acf0*/  HMMA.16816.F32 R28, R184.reuse, R36, R28 ;  /* 0x00000024b81c723c */ /* 0x044fe6000000181c */
[C---:B------:R-:W-:Y:S02]  /*ad00*/  FMUL.FTZ R32, R3.reuse, R148 ;  /* 0x0000009403207220 */ /* 0x040fe40000410000 */
[C---:B------:R-:W-:Y:S02]  /*ad10*/  FMUL.FTZ R54, R180.reuse, R54 ;  /* 0x00000036b4367220 */ /* 0x040fe40000410000 */
[C---:B------:R-:W-:Y:S02]  /*ad20*/  FMUL.FTZ R37, R3.reuse, R145 ;  /* 0x0000009103257220 */ /* 0x040fe40000410000 */
[C---:B------:R-:W-:Y:S01]  /*ad30*/  FMUL.FTZ R36, R3.reuse, R144 ;  /* 0x0000009003247220 */ /* 0x040fe20000410000 */
[C---:B------:R-:W-:Y:S01]  /*ad40*/  HMMA.16816.F32 R32, R184.reuse, R38, R32 ;  /* 0x00000026b820723c */ /* 0x040fe20000001820 */
[----:B------:R-:W-:Y:S02]  /*ad50*/  MUFU.EX2 R202, R202 ;  /* 0x000000ca00ca7308 */ /* 0x000fe40000000800 */
[C---:B------:R-:W-:Y:S02]  /*ad60*/  FMUL.FTZ R55, R180.reuse, R55 ;  /* 0x00000037b4377220 */ /* 0x040fe40000410000 */
[C---:B------:R-:W-:Y:S02]  /*ad70*/  FMUL.FTZ R56, R3.reuse, R56 ;  /* 0x0000003803387220 */ /* 0x040fe40000410000 */
[C---:B------:R-:W-:Y:S02]  /*ad80*/  FMUL.FTZ R38, R180.reuse, R146 ;  /* 0x00000092b4267220 */ /* 0x040fe40000410000 */
[C---:B------:R-:W-:Y:S02]  /*ad90*/  FMUL.FTZ R39, R180.reuse, R147 ;  /* 0x00000093b4277220 */ /* 0x040fe40000410000 */
[----:B------:R-:W-:Y:S01]  /*ada0*/  MUFU.EX2 R199, R199 ;  /* 0x000000c700c77308 */ /* 0x000fe20000000800 */
[C---:B------:R-:W-:Y:S02]  /*adb0*/  FMUL.FTZ R57, R3.reuse, R57 ;  /* 0x0000003903397220 */ /* 0x040fe40000410000 */
[C---:B------:R-:W-:Y:S02]  /*adc0*/  FMUL.FTZ R58, R180.reuse, R58 ;  /* 0x0000003ab43a7220 */ /* 0x040fe40000410000 */
[C---:B------:R-:W-:Y:S03]  /*add0*/  HMMA.16816.F32 R36, R184.reuse, R44, R36 ;  /* 0x0000002cb824723c */ /* 0x040fe60000001824 */
[C---:B------:R-:W-:Y:S02]  /*ade0*/  FMUL.FTZ R59, R180.reuse, R59 ;  /* 0x0000003bb43b7220 */ /* 0x040fe40000410000 */
[C---:B------:R-:W-:Y:S01]  /*adf0*/  FMUL.FTZ R60, R3.reuse, R60 ;  /* 0x0000003c033c7220 */ /* 0x040fe20000410000 */
[----:B------:R-:W-:Y:S01]  /*ae00*/  MUFU.EX2 R197, R197 ;  /* 0x000000c500c57308 */ /* 0x000fe20000000800 */
[C---:B------:R-:W-:Y:S01]  /*ae10*/  FMUL.FTZ R44, R3.reuse, R136 ;  /* 0x00000088032c7220 */ /* 0x040fe20000410000 */
[C---:B------:R-:W-:Y:S04]  /*ae20*/  HMMA.16816.F32 R40, R184.reuse, R46, R40 ;  /* 0x0000002eb828723c */ /* 0x040fe80000001828 */
[C---:B------:R-:W-:Y:S02]  /*ae30*/  FMUL.FTZ R45, R3.reuse, R137 ;  /* 0x00000089032d7220 */ /* 0x040fe40000410000 */
[C---:B------:R-:W-:Y:S02]  /*ae40*/  FMUL.FTZ R61, R3.reuse, R61 ;  /* 0x0000003d033d7220 */ /* 0x040fe40000410000 */
[C---:B------:R-:W-:Y:S01]  /*ae50*/  FMUL.FTZ R46, R180.reuse, R138 ;  /* 0x0000008ab42e7220 */ /* 0x040fe20000410000 */
[----:B------:R-:W-:Y:S03]  /*ae60*/  MUFU.EX2 R189, R189 ;  /* 0x000000bd00bd7308 */ /* 0x000fe60000000800 */
[C---:B------:R-:W-:Y:S02]  /*ae70*/  FMUL.FTZ R47, R180.reuse, R139 ;  /* 0x0000008bb42f7220 */ /* 0x040fe40000410000 */
[----:B------:R-:W-:Y:S01]  /*ae80*/  LDSM.16.MT88.4 R136, [R247+0x900] ;  /* 0x00090000f788783b */ /* 0x000fe20000004200 */
[C---:B------:R-:W-:Y:S02]  /*ae90*/  FMUL.FTZ R62, R180.reuse, R62 ;  /* 0x0000003eb43e7220 */ /* 0x040fe40000410000 */
[C---:B------:R-:W-:Y:S02]  /*aea0*/  FMUL.FTZ R63, R180.reuse, R63 ;  /* 0x0000003fb43f7220 */ /* 0x040fe40000410000 */
[C---:B------:R-:W-:Y:S01]  /*aeb0*/  HMMA.16816.F32 R44, R184.reuse, R140, R44 ;  /* 0x0000008cb82c723c */ /* 0x040fe2000000182c */
[----:B------:R-:W-:Y:S02]  /*aec0*/  MUFU.EX2 R188, R188 ;  /* 0x000000bc00bc7308 */ /* 0x000fe40000000800 */
[----:B------:R-:W2:Y:S01]  /*aed0*/  LDL.LU R140, [R1+0xc] ;  /* 0x00000c00018c7983 */ /* 0x000ea20000300800 */
[C---:B------:R-:W-:Y:S02]  /*aee0*/  FMUL.FTZ R64, R3.reuse, R64 ;  /* 0x0000004003407220 */ /* 0x040fe40000410000 */
[C---:B------:R-:W-:Y:S02]  /*aef0*/  FMUL.FTZ R65, R3.reuse, R65 ;  /* 0x0000004103417220 */ /* 0x040fe40000410000 */
[C---:B------:R-:W-:Y:S04]  /*af00*/  HMMA.16816.F32 R48, R184.reuse, R142, R48 ;  /* 0x0000008eb830723c */ /* 0x040fe80000001830 */
        /* <DEDUP_REMOVED lines=67> */
[--C-:B------:R-:W-:Y:S02]  /*b340*/  FFMA.FTZ R148, R163, c[0x0][0x2d0], -R209.reuse ;  /* 0x0000b400a3947a23 */ /* 0x100fe400000108d1 */
[--C-:B------:R-:W-:Y:S02]  /*b350*/  FFMA.FTZ R154, R162, c[0x0][0x2d0], -R209.reuse ;  /* 0x0000b400a29a7a23 */ /* 0x100fe400000108d1 */
[--C-:B------:R-:W-:Y:S02]  /*b360*/  FFMA.FTZ R153, R161, c[0x0][0x2d0], -R190.reuse ;  /* 0x0000b400a1997a23 */ /* 0x100fe400000108be */
[----:B------:R-:W-:Y:S01]  /*b370*/  MUFU.EX2 R148, R148 ;  /* 0x0000009400947308 */ /* 0x000fe20000000800 */
[--C-:B------:R-:W-:Y:S02]  /*b380*/  FFMA.FTZ R152, R160, c[0x0][0x2d0], -R190.reuse ;  /* 0x0000b400a0987a23 */ /* 0x100fe400000108be */
[----:B------:R-:W-:Y:S01]  /*b390*/  FFMA.FTZ R158, R165, c[0x0][0x2d0], -R190 ;  /* 0x0000b400a59e7a23 */ /* 0x000fe200000108be */
[C---:B---3--:R-:W-:Y:S03]  /*b3a0*/  HMMA.16816.F32 R76, R184.reuse, R132, R76 ;  /* 0x00000084b84c723c */ /* 0x048fe6000000184c */
[--C-:B------:R-:W-:Y:S03]  /*b3b0*/  FFMA.FTZ R160, R169, c[0x0][0x2d0], -R209.reuse ;  /* 0x0000b400a9a07a23 */ /* 0x100fe600000108d1 */
[----:B------:R-:W-:Y:S01]  /*b3c0*/  MUFU.EX2 R154, R154 ;  /* 0x0000009a009a7308 */ /* 0x000fe20000000800 */
[--C-:B------:R-:W-:Y:S01]  /*b3d0*/  FFMA.FTZ R155, R178, c[0x0][0x2d0], -R209.reuse ;  /* 0x0000b400b29b7a23 */ /* 0x100fe200000108d1 */
[C---:B------:R-:W-:Y:S01]  /*b3e0*/  HMMA.16816.F32 R80, R184.reuse, R134, R80 ;  /* 0x00000086b850723c */ /* 0x040fe20000001850 */
[----:B------:R-:W3:Y:S03]  /*b3f0*/  LDSM.16.MT88.4 R132, [R241+0x6100] ;  /* 0x00610000f184783b */ /* 0x000ee60000004200 */
[--C-:B------:R-:W-:Y:S02]  /*b400*/  FFMA.FTZ R161, R204, c[0x0][0x2d0], -R209.reuse ;  /* 0x0000b400cca17a23 */ /* 0x100fe400000108d1 */
[--C-:B------:R-:W-:Y:S02]  /*b410*/  FFMA.FTZ R162, R207, c[0x0][0x2d0], -R209.reuse ;  /* 0x0000b400cfa27a23 */ /* 0x100fe400000108d1 */
[----:B------:R-:W4:Y:S01]  /*b420*/  MUFU.EX2 R153, R153 ;  /* 0x0000009900997308 */ /* 0x000f220000000800 */
[----:B------:R-:W-:Y:S03]  /*b430*/  FFMA.FTZ R163, R208, c[0x0][0x2d0], -R209 ;  /* 0x0000b400d0a37a23 */ /* 0x000fe600000108d1 */
[C---:B------:R-:W-:Y:S02]  /*b440*/  FMUL.FTZ R124, R3.reuse, R124 ;  /* 0x0000007c037c7220 */ /* 0x040fe40000410000 */
[C---:B------:R-:W-:Y:S02]  /*b450*/  FMUL.FTZ R125, R3.reuse, R125 ;  /* 0x0000007d037d7220 */ /* 0x040fe40000410000 */
[C---:B------:R-:W-:Y:S02]  /*b460*/  FMUL.FTZ R128, R3.reuse, R128 ;  /* 0x0000008003807220 */ /* 0x040fe40000410000 */
[----:B------:R-:W-:Y:S01]  /*b470*/  MUFU.EX2 R152, R152 ;  /* 0x0000009800987308 */ /* 0x000fe20000000800 */
[----:B------:R-:W-:Y:S02]  /*b480*/  FMUL.FTZ R129, R3, R129 ;  /* 0x0000008103817220 */ /* 0x000fe40000410000 */
[C---:B------:R-:W-:Y:S02]  /*b490*/  FMUL.FTZ R126, R180.reuse, R126 ;  /* 0x0000007eb47e7220 */ /* 0x040fe40000410000 */
[C---:B------:R-:W-:Y:S02]  /*b4a0*/  FMUL.FTZ R127, R180.reuse, R127 ;  /* 0x0000007fb47f7220 */ /* 0x040fe40000410000 */
[C---:B------:R-:W-:Y:S02]  /*b4b0*/  FMUL.FTZ R130, R180.reuse, R130 ;  /* 0x00000082b4827220 */ /* 0x040fe40000410000 */
[C---:B------:R-:W-:Y:S01]  /*b4c0*/  FMUL.FTZ R131, R180.reuse, R131 ;  /* 0x00000083b4837220 */ /* 0x040fe20000410000 */
[----:B------:R-:W-:Y:S01]  /*b4d0*/  MUFU.EX2 R158, R158 ;  /* 0x0000009e009e7308 */ /* 0x000fe20000000800 */
[----:B------:R-:W-:Y:S04]  /*b4e0*/  FFMA.FTZ R180, R180, R183, R170 ;  /* 0x000000b7b4b47223 */ /* 0x000fe800000100aa */
[----:B------:R-:W-:Y:S05]  /*b4f0*/  FADD.FTZ R180, R205, R180 ;  /* 0x000000b4cdb47221 */ /* 0x000fea0000010000 */
[----:B------:R-:W-:Y:S01]  /*b500*/  MUFU.EX2 R204, R150 ;  /* 0x0000009600cc7308 */ /* 0x000fe20000000800 */
[C---:B---3--:R-:W-:Y:S09]  /*b510*/  HMMA.16816.F32 R84, R184.reuse, R132, R84 ;  /* 0x00000084b854723c */ /* 0x048ff20000001854 */
[----:B------:R-:W-:Y:S01]  /*b520*/  MUFU.EX2 R205, R149 ;  /* 0x0000009500cd7308 */ /* 0x000fe20000000800 */
[C---:B------:R-:W-:Y:S01]  /*b530*/  HMMA.16816.F32 R88, R184.reuse, R134, R88 ;  /* 0x00000086b858723c */ /* 0x040fe20000001858 */
[----:B------:R-:W3:Y:S08]  /*b540*/  LDSM.16.MT88.4 R132, [R240+0x6100] ;  /* 0x00610000f084783b */ /* 0x000ef00000004200 */
[----:B------:R-:W-:Y:S10]  /*b550*/  MUFU.EX2 R160, R160 ;  /* 0x000000a000a07308 */ /* 0x000ff40000000800 */
[----:B------:R-:W-:Y:S10]  /*b560*/  MUFU.EX2 R208, R211 ;  /* 0x000000d300d07308 */ /* 0x000ff40000000800 */
[----:B------:R-:W-:Y:S10]  /*b570*/  MUFU.EX2 R211, R162 ;  /* 0x000000a200d37308 */ /* 0x000ff40000000800 */
[----:B------:R5:W-:Y:S01]  /*b580*/  MUFU.EX2 R207, R155 ;  /* 0x0000009b00cf7308 */ /* 0x000be20000000800 */
[C---:B---3--:R-:W-:Y:S08]  /*b590*/  HMMA.16816.F32 R92, R184.reuse, R132, R92 ;  /* 0x00000084b85c723c */ /* 0x048ff0000000185c */
[C---:B------:R-:W-:Y:S01]  /*b5a0*/  HMMA.16816.F32 R96, R184.reuse, R134, R96 ;  /* 0x00000086b860723c */ /* 0x040fe20000001860 */
[----:B------:R-:W3:Y:S03]  /*b5b0*/  LDSM.16.MT88.4 R132, [R247+0x9100] ;  /* 0x00910000f784783b */ /* 0x000ee60000004200 */
[----:B-----5:R-:W-:Y:S02]  /*b5c0*/  FADD.FTZ R155, R200, R180 ;  /* 0x000000b4c89b7221 */ /* 0x020fe40000010000 */
[----:B------:R5:W-:Y:S02]  /*b5d0*/  MUFU.EX2 R200, R213 ;  /* 0x000000d500c87308 */ /* 0x000be40000000800 */
[----:B------:R-:W-:Y:S04]  /*b5e0*/  FADD.FTZ R155, R198, R155 ;  /* 0x0000009bc69b7221 */ /* 0x000fe80000010000 */
[----:B----4-:R-:W-:Y:S04]  /*b5f0*/  FADD.FTZ R155, R153, R155 ;  /* 0x0000009b999b7221 */ /* 0x010fe80000010000 */
[----:B------:R-:W-:Y:S01]  /*b600*/  MUFU.EX2 R198, R214 ;  /* 0x000000d600c67308 */ /* 0x000fe20000000800 */
[----:B--2---:R-:W-:Y:S02]  /*b610*/  FFMA.FTZ R144, R3, R140, R164 ;  /* 0x0000008c03907223 */ /* 0x004fe400000100a4 */
[----:B------:R-:W-:Y:S01]  /*b620*/  LDSM.16.MT88.4 R140, [R242+0x900] ;  /* 0x00090000f28c783b */ /* 0x000fe20000004200 */
[----:B------:R-:W-:Y:S02]  /*b630*/  FFMA.FTZ R164, R210, c[0x0][0x2d0], -R209 ;  /* 0x0000b400d2a47a23 */ /* 0x000fe400000108d1 */
[----:B------:R-:W-:Y:S01]  /*b640*/  FADD.FTZ R151, R179, R144 ;  /* 0x00000090b3977221 */ /* 0x000fe20000010000 */
[C---:B---3--:R-:W-:Y:S03]  /*b650*/  HMMA.16816.F32 R100, R184.reuse, R132, R100 ;  /* 0x00000084b864723c */ /* 0x048fe60000001864 */
[----:B------:R-:W-:Y:S01]  /*b660*/  MUFU.EX2 R210, R164 ;  /* 0x000000a400d27308 */ /* 0x000fe20000000800 */
[----:B------:R-:W-:Y:S01]  /*b670*/  LDSM.16.MT88.4 R144, [R241+0x1100] ;  /* 0x00110000f190783b */ /* 0x000fe20000004200 */
[--C-:B------:R-:W-:Y:S02]  /*b680*/  FFMA.FTZ R3, R171, c[0x0][0x2d0], -R190.reuse ;  /* 0x0000b400ab037a23 */ /* 0x100fe400000108be */
[----:B------:R-:W-:Y:S01]  /*b690*/  FADD.FTZ R151, R206, R151 ;  /* 0x00000097ce977221 */ /* 0x000fe20000010000 */
[C---:B------:R-:W-:Y:S04]  /*b6a0*/  HMMA.16816.F32 R104, R184.reuse, R134, R104 ;  /* 0x00000086b868723c */ /* 0x040fe80000001868 */
[----:B------:R-:W2:Y:S01]  /*b6b0*/  LDSM.16.MT88.4 R132, [R242+0x9100] ;  /* 0x00910000f284783b */ /* 0x000ea20000004200 */
[----:B------:R-:W-:Y:S01]  /*b6c0*/  FADD.FTZ R151, R201, R151 ;  /* 0x00000097c9977221 */ /* 0x000fe20000010000 */
[----:B------:R-:W-:Y:S01]  /*b6d0*/  MUFU.EX2 R3, R3 ;  /* 0x0000000300037308 */ /* 0x000fe20000000800 */
[--C-:B-----5:R-:W-:Y:S02]  /*b6e0*/  FFMA.FTZ R213, R182, c[0x0][0x2d0], -R190.reuse ;  /* 0x0000b400b6d57a23 */ /* 0x120fe400000108be */
[----:B------:R-:W-:Y:S04]  /*b6f0*/  FADD.FTZ R165, R148, R151 ;  /* 0x0000009794a57221 */ /* 0x000fe80000010000 */
[----:B------:R-:W-:Y:S03]  /*b700*/  FADD.FTZ R165, R154, R165 ;  /* 0x000000a59aa57221 */ /* 0x000fe60000010000 */
[----:B------:R-:W-:Y:S10]  /*b710*/  MUFU.EX2 R201, R212 ;  /* 0x000000d400c97308 */ /* 0x000ff40000000800 */
[----:B------:R-:W3:Y:S10]  /*b720*/  MUFU.EX2 R212, R161 ;  /* 0x000000a100d47308 */ /* 0x000ef40000000800 */
[----:B------:R-:W-:Y:S01]  /*b730*/  MUFU.EX2 R206, R215 ;  /* 0x000000d700ce7308 */ /* 0x000fe20000000800 */
[C---:B--2---:R-:W-:Y:S09]  /*b740*/  HMMA.16816.F32 R108, R184.reuse, R132, R108 ;  /* 0x00000084b86c723c */ /* 0x044ff2000000186c */
[----:B------:R-:W-:Y:S03]  /*b750*/  MUFU.EX2 R213, R213 ;  /* 0x000000d500d57308 */ /* 0x000fe60000000800 */
[----:B---3--:R-:W-:Y:S01]  /*b760*/  F2FP.PACK_AB R182, R212, R211 ;  /* 0x000000d3d4b6723e */ /* 0x008fe200000000ff */
        /* <DEDUP_REMOVED lines=8> */
[----:B------:R-:W-:Y:S03]  /*b7f0*/  LDSM.16.MT88.4 R148, [R241+0x1900] ;  /* 0x00190000f194783b */ /* 0x000fe60000004200 */
[----:B------:R-:W-:Y:S03]  /*b800*/  F2FP.PACK_AB R133, R152, R153 ;  /* 0x000000999885723e */ /* 0x000fe600000000ff */
[----:B------:R-:W-:Y:S01]  /*b810*/  F2FP.PACK_AB R134, R157, R156 ;  /* 0x0000009c9d86723e */ /* 0x000fe200000000ff */
[----:B------:R-:W-:Y:S01]  /*b820*/  FFMA.FTZ R184, R174, c[0x0][0x2d0], -R190 ;  /* 0x0000b400aeb87a23 */ /* 0x000fe200000108be */
[----:B------:R-:W-:Y:S03]  /*b830*/  F2FP.PACK_AB R135, R3, R158 ;  /* 0x0000009e0387723e */ /* 0x000fe600000000ff */
[--C-:B------:R-:W-:Y:S02]  /*b840*/  FFMA.FTZ R185, R173, c[0x0][0x2d0], -R209.reuse ;  /* 0x0000b400adb97a23 */ /* 0x100fe400000108d1 */
[----:B------:R-:W-:Y:S01]  /*b850*/  FFMA.FTZ R187, R172, c[0x0][0x2d0], -R209 ;  /* 0x0000b400acbb7a23 */ /* 0x000fe200000108d1 */
[----:B------:R-:W-:Y:S01]  /*b860*/  MUFU.EX2 R184, R184 ;  /* 0x000000b800b87308 */ /* 0x000fe20000000800 */
[C---:B------:R-:W-:Y:S01]  /*b870*/  HMMA.16816.F32 R4, R132.reuse, R136, R4 ;  /* 0x000000888404723c */ /* 0x040fe20000001804 */
[----:B------:R-:W-:Y:S04]  /*b880*/  LDSM.16.MT88.4 R172, [R247+0x2900] ;  /* 0x00290000f7ac783b */ /* 0x000fe80000004200 */
[----:B------:R-:W-:Y:S02]  /*b890*/  FADD.FTZ R156, R156, R165 ;  /* 0x000000a59c9c7221 */ /* 0x000fe40000010000 */
[----:B------:R-:W-:Y:S01]  /*b8a0*/  FFMA.FTZ R186, R168, c[0x0][0x2d0], -R209 ;  /* 0x0000b400a8ba7a23 */ /* 0x000fe200000108d1 */
[C---:B------:R-:W-:Y:S01]  /*b8b0*/  HMMA.16816.F32 R8, R132.reuse, R138, R8 ;  /* 0x0000008a8408723c */ /* 0x040fe20000001808 */
[----:B------:R-:W2:Y:S01]  /*b8c0*/  LDSM.16.MT88.4 R136, [R241+0x900] ;  /* 0x00090000f188783b */ /* 0x000ea20000004200 */
[----:B------:R-:W3:Y:S02]  /*b8d0*/  MUFU.EX2 R209, R163 ;  /* 0x000000a300d17308 */ /* 0x000ee40000000800 */
[----:B------:R-:W-:Y:S02]  /*b8e0*/  FADD.FTZ R168, R152, R155 ;  /* 0x0000009b98a87221 */ /* 0x000fe40000010000 */
[----:B------:R-:W-:Y:S02]  /*b8f0*/  FADD.FTZ R156, R157, R156 ;  /* 0x0000009c9d9c7221 */ /* 0x000fe40000010000 */
[C---:B------:R-:W-:Y:S01]  /*b900*/  HMMA.16816.F32 R12, R132.reuse, R140, R12 ;  /* 0x0000008c840c723c */ /* 0x040fe2000000180c */
[----:B------:R-:W-:Y:S03]  /*b910*/  LDSM.16.MT88.4 R152, [R240+0x2100] ;  /* 0x00210000f098783b */ /* 0x000fe60000004200 */
[----:B------:R-:W-:Y:S01]  /*b920*/  FADD.FTZ R168, R158, R168 ;  /* 0x000000a89ea87221 */ /* 0x000fe20000010000 */
[----:B------:R-:W4:Y:S01]  /*b930*/  MUFU.EX2 R186, R186 ;  /* 0x000000ba00ba7308 */ /* 0x000f220000000800 */
[----:B------:R-:W-:Y:S01]  /*b940*/  FFMA.FTZ R190, R181, c[0x0][0x2d0], -R190 ;  /* 0x0000b400b5be7a23 */ /* 0x000fe200000108be */
[----:B------:R-:W-:Y:S01]  /*b950*/  F2FP.PACK_AB R181, R188, R189 ;  /* 0x000000bdbcb5723e */ /* 0x000fe200000000ff */
[C---:B------:R-:W-:Y:S01]  /*b960*/  HMMA.16816.F32 R16, R132.reuse, R142, R16 ;  /* 0x0000008e8410723c */ /* 0x040fe20000001810 */
[----:B------:R-:W5:Y:S03]  /*b970*/  LDSM.16.MT88.4 R140, [R240+0x900] ;  /* 0x00090000f08c783b */ /* 0x000f660000004200 */
[----:B------:R-:W-:Y:S02]  /*b980*/  FADD.FTZ R168, R3, R168 ;  /* 0x000000a803a87221 */ /* 0x000fe40000010000 */
[----:B------:R-:W-:Y:S01]  /*b990*/  FADD.FTZ R3, R160, R156 ;  /* 0x0000009ca0037221 */ /* 0x000fe20000010000 */
[----:B------:R-:W-:Y:S01]  /*b9a0*/  MUFU.EX2 R185, R185 ;  /* 0x000000b900b97308 */ /* 0x000fe20000000800 */
[----:B------:R-:W-:Y:S01]  /*b9b0*/  FADD.FTZ R214, R159, R168 ;  /* 0x000000a89fd67221 */ /* 0x000fe20000010000 */
[----:B------:R-:W-:Y:S03]  /*b9c0*/  LDSM.16.MT88.4 R164, [R242+0x2900] ;  /* 0x00290000f2a4783b */ /* 0x000fe60000004200 */
[----:B---3--:R-:W-:Y:S01]  /*b9d0*/  F2FP.PACK_AB R180, R209, R210 ;  /* 0x000000d2d1b4723e */ /* 0x008fe200000000ff */
[----:B------:R-:W-:Y:S04]  /*b9e0*/  FADD.FTZ R214, R184, R214 ;  /* 0x000000d6b8d67221 */ /* 0x000fe80000010000 */
[----:B------:R-:W-:Y:S01]  /*b9f0*/  MUFU.EX2 R187, R187 ;  /* 0x000000bb00bb7308 */ /* 0x000fe20000000800 */
[----:B------:R-:W-:Y:S02]  /*ba00*/  FADD.FTZ R214, R195, R214 ;  /* 0x000000d6c3d67221 */ /* 0x000fe40000010000 */
[----:B----4-:R-:W-:Y:S01]  /*ba10*/  FADD.FTZ R3, R186, R3 ;  /* 0x00000003ba037221 */ /* 0x010fe20000010000 */
[C---:B--2---:R-:W-:Y:S06]  /*ba20*/  HMMA.16816.F32 R20, R132.reuse, R136, R20 ;  /* 0x000000888414723c */ /* 0x044fec0000001814 */
[----:B------:R-:W2:Y:S02]  /*ba30*/  MUFU.EX2 R190, R190 ;  /* 0x000000be00be7308 */ /* 0x000ea40000000800 */
[C---:B------:R-:W-:Y:S01]  /*ba40*/  HMMA.16816.F32 R24, R132.reuse, R138, R24 ;  /* 0x0000008a8418723c */ /* 0x040fe20000001818 */
[----:B------:R-:W3:Y:S07]  /*ba50*/  LDSM.16.MT88.4 R136, [R247+0x3900] ;  /* 0x00390000f788783b */ /* 0x000eee0000004200 */
[C---:B-----5:R-:W-:Y:S08]  /*ba60*/  HMMA.16816.F32 R28, R132.reuse, R140, R28 ;  /* 0x0000008c841c723c */ /* 0x060ff0000000181c */
[C---:B------:R-:W-:Y:S01]  /*ba70*/  HMMA.16816.F32 R32, R132.reuse, R142, R32 ;  /* 0x0000008e8420723c */ /* 0x040fe20000001820 */
[----:B------:R-:W4:Y:S03]  /*ba80*/  LDSM.16.MT88.4 R140, [R242+0x3900] ;  /* 0x00390000f28c783b */ /* 0x000f260000004200 */
[----:B--2---:R-:W-:Y:S04]  /*ba90*/  F2FP.PACK_AB R183, R190, R213 ;  /* 0x000000d5beb7723e */ /* 0x004fe800000000ff */
[C---:B---3--:R-:W-:Y:S08]  /*baa0*/  HMMA.16816.F32 R36, R132.reuse, R136, R36 ;  /* 0x000000888424723c */ /* 0x048ff00000001824 */
[C---:B------:R-:W-:Y:S01]  /*bab0*/  HMMA.16816.F32 R40, R132.reuse, R138, R40 ;  /* 0x0000008a8428723c */ /* 0x040fe20000001828 */
[----:B------:R-:W2:Y:S07]  /*bac0*/  LDSM.16.MT88.4 R136, [R241+0x3900] ;  /* 0x00390000f188783b */ /* 0x000eae0000004200 */
[C---:B----4-:R-:W-:Y:S08]  /*bad0*/  HMMA.16816.F32 R44, R132.reuse, R140, R44 ;  /* 0x0000008c842c723c */ /* 0x050ff0000000182c */
[C---:B------:R-:W-:Y:S01]  /*bae0*/  HMMA.16816.F32 R48, R132.reuse, R142, R48 ;  /* 0x0000008e8430723c */ /* 0x040fe20000001830 */
[----:B------:R-:W3:Y:S07]  /*baf0*/  LDSM.16.MT88.4 R140, [R240+0x3900] ;  /* 0x00390000f08c783b */ /* 0x000eee0000004200 */
[C---:B--2---:R-:W-:Y:S08]  /*bb00*/  HMMA.16816.F32 R52, R132.reuse, R136, R52 ;  /* 0x000000888434723c */ /* 0x044ff00000001834 */
[C---:B------:R-:W-:Y:S01]  /*bb10*/  HMMA.16816.F32 R56, R132.reuse, R138, R56 ;  /* 0x0000008a8438723c */ /* 0x040fe20000001838 */
[----:B------:R-:W2:Y:S07]  /*bb20*/  LDSM.16.MT88.4 R136, [R247+0x6900] ;  /* 0x00690000f788783b */ /* 0x000eae0000004200 */
[C---:B---3--:R-:W-:Y:S08]  /*bb30*/  HMMA.16816.F32 R60, R132.reuse, R140, R60 ;  /* 0x0000008c843c723c */ /* 0x048ff0000000183c */
        /* <DEDUP_REMOVED lines=24> */
[----:B------:R-:W-:Y:S01]  /*bcc0*/  HMMA.16816.F32 R128, R132, R142, R128 ;  /* 0x0000008e8480723c */ /* 0x000fe20000001880 */
[----:B------:R-:W3:Y:S06]  /*bcd0*/  LDSM.16.MT88.4 R140, [R242+0x1100] ;  /* 0x00110000f28c783b */ /* 0x000eec0000004200 */
[----:B------:R-:W-:Y:S02]  /*bce0*/  F2FP.PACK_AB R133, R184, R159 ;  /* 0x0000009fb885723e */ /* 0x000fe400000000ff */
[----:B------:R-:W-:Y:S01]  /*bcf0*/  F2FP.PACK_AB R132, R186, R160 ;  /* 0x000000a0ba84723e */ /* 0x000fe200000000ff */
[----:B------:R-:W-:Y:S02]  /*bd00*/  LDSM.16.MT88.4 R156, [R241+0x2900] ;  /* 0x00290000f19c783b */ /* 0x000fe40000004200 */
[----:B------:R-:W-:Y:S01]  /*bd10*/  F2FP.PACK_AB R134, R187, R185 ;  /* 0x000000b9bb86723e */ /* 0x000fe200000000ff */
[----:B------:R-:W-:Y:S01]  /*bd20*/  FADD.FTZ R185, R185, R3 ;  /* 0x00000003b9b97221 */ /* 0x000fe20000010000 */
[C---:B------:R-:W-:Y:S01]  /*bd30*/  F2FP.PACK_AB R135, R196.reuse, R195 ;  /* 0x000000c3c487723e */ /* 0x040fe200000000ff */
[----:B------:R-:W-:Y:S02]  /*bd40*/  FADD.FTZ R196, R196, R214 ;  /* 0x000000d6c4c47221 */ /* 0x000fe40000010000 */
[----:B------:R-:W-:Y:S02]  /*bd50*/  FADD.FTZ R185, R187, R185 ;  /* 0x000000b9bbb97221 */ /* 0x000fe40000010000 */
[----:B------:R-:W-:Y:S02]  /*bd60*/  FADD.FTZ R196, R203, R196 ;  /* 0x000000c4cbc47221 */ /* 0x000fe40000010000 */
        /* <DEDUP_REMOVED lines=48> */
[----:B------:R-:W-:Y:S01]  /*c070*/  F2FP.PACK_AB R132, R204, R207 ;  /* 0x000000cfcc84723e */ /* 0x000fe200000000ff */
[----:B------:R-:W-:Y:S01]  /*c080*/  FADD.FTZ R207, R207, R185 ;  /* 0x000000b9cfcf7221 */ /* 0x000fe20000010000 */
[----:B------:R-:W-:Y:S03]  /*c090*/  F2FP.PACK_AB R133, R202, R203 ;  /* 0x000000cbca85723e */ /* 0x000fe600000000ff */
[----:B------:R-:W-:Y:S01]  /*c0a0*/  F2FP.PACK_AB R134, R206, R205 ;  /* 0x000000cdce86723e */ /* 0x000fe200000000ff */
[----:B------:R-:W-:Y:S01]  /*c0b0*/  FADD.FTZ R207, R204, R207 ;  /* 0x000000cfcccf7221 */ /* 0x000fe20000010000 */
[----:B------:R-:W-:Y:S01]  /*c0c0*/  F2FP.PACK_AB R135, R197, R199 ;  /* 0x000000c7c587723e */ /* 0x000fe200000000ff */
[----:B------:R-:W-:Y:S02]  /*c0d0*/  FADD.FTZ R202, R202, R196 ;  /* 0x000000c4caca7221 */ /* 0x000fe40000010000 */
[----:B------:R-:W-:Y:S02]  /*c0e0*/  FADD.FTZ R205, R205, R207 ;  /* 0x000000cfcdcd7221 */ /* 0x000fe40000010000 */
[----:B------:R-:W-:Y:S02]  /*c0f0*/  FADD.FTZ R202, R199, R202 ;  /* 0x000000cac7ca7221 */ /* 0x000fe40000010000 */
[C---:B---3--:R-:W-:Y:S03]  /*c100*/  HMMA.16816.F32 R4, R132.reuse, R140, R4 ;  /* 0x0000008c8404723c */ /* 0x048fe60000001804 */
[----:B------:R-:W-:Y:S02]  /*c110*/  FADD.FTZ R205, R206, R205 ;  /* 0x000000cdcecd7221 */ /* 0x000fe40000010000 */
[----:B------:R-:W-:Y:S03]  /*c120*/  FADD.FTZ R197, R197, R202 ;  /* 0x000000cac5c57221 */ /* 0x000fe60000010000 */
[C---:B------:R-:W-:Y:S01]  /*c130*/  HMMA.16816.F32 R8, R132.reuse, R142, R8 ;  /* 0x0000008e8408723c */ /* 0x040fe20000001808 */
[----:B------:R-:W3:Y:S03]  /*c140*/  LDSM.16.MT88.4 R140, [R247+0x4900] ;  /* 0x00490000f78c783b */ /* 0x000ee60000004200 */
[----:B------:R-:W-:Y:S04]  /*c150*/  FADD.FTZ R197, R194, R197 ;  /* 0x000000c5c2c57221 */ /* 0x000fe80000010000 */
[C---:B----4-:R-:W-:Y:S08]  /*c160*/  HMMA.16816.F32 R12, R132.reuse, R144, R12 ;  /* 0x00000090840c723c */ /* 0x050ff0000000180c */
[C---:B------:R-:W-:Y:S01]  /*c170*/  HMMA.16816.F32 R16, R132.reuse, R146, R16 ;  /* 0x000000928410723c */ /* 0x040fe20000001810 */
[----:B------:R-:W4:Y:S07]  /*c180*/  LDSM.16.MT88.4 R144, [R242+0x4900] ;  /* 0x00490000f290783b */ /* 0x000f2e0000004200 */
[C---:B------:R-:W-:Y:S08]  /*c190*/  HMMA.16816.F32 R20, R132.reuse, R148, R20 ;  /* 0x000000948414723c */ /* 0x040ff00000001814 */
[C---:B------:R-:W-:Y:S01]  /*c1a0*/  HMMA.16816.F32 R24, R132.reuse, R150, R24 ;  /* 0x000000968418723c */ /* 0x040fe20000001818 */
[----:B------:R-:W5:Y:S07]  /*c1b0*/  LDSM.16.MT88.4 R148, [R241+0x4900] ;  /* 0x00490000f194783b */ /* 0x000f6e0000004200 */
        /* <DEDUP_REMOVED lines=9> */
[C---:B-----5:R-:W-:Y:S08]  /*c250*/  HMMA.16816.F32 R52, R132.reuse, R148, R52 ;  /* 0x000000948434723c */ /* 0x060ff00000001834 */
[C---:B------:R-:W-:Y:S01]  /*c260*/  HMMA.16816.F32 R56, R132.reuse, R150, R56 ;  /* 0x000000968438723c */ /* 0x040fe20000001838 */
[----:B------:R-:W-:Y:S07]  /*c270*/  LDSM.16.MT88.4 R148, [R240+0x7900] ;  /* 0x00790000f094783b */ /* 0x000fee0000004200 */
        /* <DEDUP_REMOVED lines=15> */
[C---:B---3--:R-:W-:Y:S08]  /*c370*/  HMMA.16816.F32 R100, R132.reuse, R140, R100 ;  /* 0x0000008c8464723c */ /* 0x048ff00000001864 */
[C---:B------:R-:W-:Y:S01]  /*c380*/  HMMA.16816.F32 R104, R132.reuse, R142, R104 ;  /* 0x0000008e8468723c */ /* 0x040fe20000001868 */
[----:B------:R-:W-:Y:S07]  /*c390*/  LDSM.16.MT88.4 R140, [R242+0x2100] ;  /* 0x00210000f28c783b */ /* 0x000fee0000004200 */
[C---:B--2---:R-:W-:Y:S08]  /*c3a0*/  HMMA.16816.F32 R108, R132.reuse, R136, R108 ;  /* 0x00000088846c723c */ /* 0x044ff0000000186c */
[C---:B------:R-:W-:Y:S01]  /*c3b0*/  HMMA.16816.F32 R112, R132.reuse, R138, R112 ;  /* 0x0000008a8470723c */ /* 0x040fe20000001870 */
[----:B------:R-:W2:Y:S07]  /*c3c0*/  LDSM.16.MT88.4 R136, [R247+0x2100] ;  /* 0x00210000f788783b */ /* 0x000eae0000004200 */
[C---:B------:R-:W-:Y:S08]  /*c3d0*/  HMMA.16816.F32 R116, R132.reuse, R144, R116 ;  /* 0x000000908474723c */ /* 0x040ff00000001874 */
[C---:B------:R-:W-:Y:S01]  /*c3e0*/  HMMA.16816.F32 R120, R132.reuse, R146, R120 ;  /* 0x000000928478723c */ /* 0x040fe20000001878 */
[----:B------:R-:W3:Y:S07]  /*c3f0*/  LDSM.16.MT88.4 R144, [R241+0x2100] ;  /* 0x00210000f190783b */ /* 0x000eee0000004200 */
[C---:B----4-:R-:W-:Y:S08]  /*c400*/  HMMA.16816.F32 R124, R132.reuse, R148, R124 ;  /* 0x00000094847c723c */ /* 0x050ff0000000187c */
[----:B------:R-:W-:Y:S01]  /*c410*/  HMMA.16816.F32 R128, R132, R150, R128 ;  /* 0x000000968480723c */ /* 0x000fe20000001880 */
[----:B------:R-:W-:Y:S06]  /*c420*/  LDSM.16.MT88.4 R148, [R242+0x5100] ;  /* 0x00510000f294783b */ /* 0x000fec0000004200 */
        /* <DEDUP_REMOVED lines=9> */
[C---:B--2---:R-:W-:Y:S03]  /*c4c0*/  HMMA.16816.F32 R4, R132.reuse, R136, R4 ;  /* 0x000000888404723c */ /* 0x044fe60000001804 */
[----:B------:R-:W-:Y:S02]  /*c4d0*/  FADD.FTZ R201, R208, R201 ;  /* 0x000000c9d0c97221 */ /* 0x000fe40000010000 */
[----:B------:R-:W-:Y:S02]  /*c4e0*/  FADD.FTZ R191, R191, R193 ;  /* 0x000000c1bfbf7221 */ /* 0x000fe40000010000 */
[----:B------:R-:W-:Y:S01]  /*c4f0*/  FADD.FTZ R210, R210, R201 ;  /* 0x000000c9d2d27221 */ /* 0x000fe20000010000 */
[C---:B------:R-:W-:Y:S01]  /*c500*/  HMMA.16816.F32 R8, R132.reuse, R138, R8 ;  /* 0x0000008a8408723c */ /* 0x040fe20000001808 */
[----:B------:R-:W2:Y:S03]  /*c510*/  LDSM.16.MT88.4 R136, [R247+0x5100] ;  /* 0x00510000f788783b */ /* 0x000ea60000004200 */
        /* <DEDUP_REMOVED lines=9> */
[C---:B---3--:R-:W-:Y:S01]  /*c5b0*/  HMMA.16816.F32 R20, R132.reuse, R144, R20 ;  /* 0x000000908414723c */ /* 0x048fe20000001814 */
[----:B------:R3:W-:Y:S07]  /*c5c0*/  STL [R1+0xc], R3 ;  /* 0x00000c0301007387 */ /* 0x0007ee0000100800 */
[C---:B------:R-:W-:Y:S01]  /*c5d0*/  HMMA.16816.F32 R24, R132.reuse, R146, R24 ;  /* 0x000000928418723c */ /* 0x040fe20000001818 */
[----:B------:R-:W5:Y:S07]  /*c5e0*/  LDSM.16.MT88.4 R144, [R240+0x5100] ;  /* 0x00510000f090783b */ /* 0x000f6e0000004200 */
[C---:B------:R-:W-:Y:S08]  /*c5f0*/  HMMA.16816.F32 R28, R132.reuse, R152, R28 ;  /* 0x00000098841c723c */ /* 0x040ff0000000181c */
[C---:B------:R-:W-:Y:S01]  /*c600*/  HMMA.16816.F32 R32, R132.reuse, R154, R32 ;  /* 0x0000009a8420723c */ /* 0x040fe20000001820 */
[----:B------:R-:W-:Y:S03]  /*c610*/  LDSM.16.MT88.4 R152, [R242+0x8100] ;  /* 0x00810000f298783b */ /* 0x000fe60000004200 */
[----:B---3--:R-:W-:Y:S04]  /*c620*/  MOV R3, R0 ;  /* 0x0000000000037202 */ /* 0x008fe80000000f00 */
[C---:B--2---:R-:W-:Y:S08]  /*c630*/  HMMA.16816.F32 R36, R132.reuse, R136, R36 ;  /* 0x000000888424723c */ /* 0x044ff00000001824 */
        /* <DEDUP_REMOVED lines=14> */
[C---:B------:R-:W-:Y:S08]  /*c720*/  HMMA.16816.F32 R76, R132.reuse, R152, R76 ;  /* 0x00000098844c723c */ /* 0x040ff0000000184c */
[C---:B------:R-:W-:Y:S01]  /*c730*/  HMMA.16816.F32 R80, R132.reuse, R154, R80 ;  /* 0x0000009a8450723c */ /* 0x040fe20000001850 */
[----:B------:R-:W5:Y:S07]  /*c740*/  LDSM.16.MT88.4 R152, [R241+0xb100] ;  /* 0x00b10000f198783b */ /* 0x000f6e0000004200 */
[C---:B---3--:R-:W-:Y:S08]  /*c750*/  HMMA.16816.F32 R84, R132.reuse, R148, R84 ;  /* 0x000000948454723c */ /* 0x048ff00000001854 */
[C---:B------:R-:W-:Y:S01]  /*c760*/  HMMA.16816.F32 R88, R132.reuse, R150, R88 ;  /* 0x000000968458723c */ /* 0x040fe20000001858 */
[----:B------:R-:W3:Y:S07]  /*c770*/  LDSM.16.MT88.4 R148, [R240+0xb100] ;  /* 0x00b10000f094783b */ /* 0x000eee0000004200 */
[C---:B----4-:R-:W-:Y:S08]  /*c780*/  HMMA.16816.F32 R92, R132.reuse, R140, R92 ;  /* 0x0000008c845c723c */ /* 0x050ff0000000185c */
[C---:B------:R-:W-:Y:S01]  /*c790*/  HMMA.16816.F32 R96, R132.reuse, R142, R96 ;  /* 0x0000008e8460723c */ /* 0x040fe20000001860 */
[----:B------:R-:W-:Y:S07]  /*c7a0*/  LDSM.16.MT88.4 R140, [R247+0x5900] ;  /* 0x00590000f78c783b */ /* 0x000fee0000004200 */
[C---:B--2---:R-:W-:Y:S08]  /*c7b0*/  HMMA.16816.F32 R100, R132.reuse, R136, R100 ;  /* 0x000000888464723c */ /* 0x044ff00000001864 */
[C---:B------:R-:W-:Y:S08]  /*c7c0*/  HMMA.16816.F32 R104, R132.reuse, R138, R104 ;  /* 0x0000008a8468723c */ /* 0x040ff00000001868 */
[C---:B------:R-:W-:Y:S08]  /*c7d0*/  HMMA.16816.F32 R108, R132.reuse, R144, R108 ;  /* 0x00000090846c723c */ /* 0x040ff0000000186c */
[C---:B------:R-:W-:Y:S08]  /*c7e0*/  HMMA.16816.F32 R112, R132.reuse, R146, R112 ;  /* 0x000000928470723c */ /* 0x040ff00000001870 */
[C---:B-----5:R-:W-:Y:S08]  /*c7f0*/  HMMA.16816.F32 R116, R132.reuse, R152, R116 ;  /* 0x000000988474723c */ /* 0x060ff00000001874 */
        /* <DEDUP_REMOVED lines=15> */
[----:B------:R-:W1:Y:S07]  /*c8f0*/  LDSM.16.MT88.4 R20, [R241+0x8900] ;  /* 0x00890000f114783b */ /* 0x000e6e0000004200 */
[C---:B--2---:R-:W-:Y:S01]  /*c900*/  HMMA.16816.F32 R152, R180.reuse, R148, R28 ;  /* 0x00000094b498723c */ /* 0x044fe2000000181c */
[----:B------:R-:W2:Y:S07]  /*c910*/  LDSM.16.MT88.4 R24, [R240+0x8900] ;  /* 0x00890000f018783b */ /* 0x000eae0000004200 */
[C---:B------:R-:W-:Y:S08]  /*c920*/  HMMA.16816.F32 R148, R180.reuse, R150, R32 ;  /* 0x00000096b494723c */ /* 0x040ff00000001820 */
[C---:B------:R-:W-:Y:S08]  /*c930*/  HMMA.16816.F32 R144, R180.reuse, R140, R36 ;  /* 0x0000008cb490723c */ /* 0x040ff00000001824 */
[C---:B------:R-:W-:Y:S08]  /*c940*/  HMMA.16816.F32 R140, R180.reuse, R142, R40 ;  /* 0x0000008eb48c723c */ /* 0x040ff00000001828 */
[C---:B---3--:R-:W-:Y:S08]  /*c950*/  HMMA.16816.F32 R136, R180.reuse, R132, R44 ;  /* 0x00000084b488723c */ /* 0x048ff0000000182c */
[C---:B------:R-:W-:Y:S08]  /*c960*/  HMMA.16816.F32 R132, R180.reuse, R134, R48 ;  /* 0x00000086b484723c */ /* 0x040ff00000001830 */
[C---:B----4-:R-:W-:Y:S08]  /*c970*/  HMMA.16816.F32 R52, R180.reuse, R4, R52 ;  /* 0x00000004b434723c */ /* 0x050ff00000001834 */
[C---:B------:R-:W-:Y:S01]  /*c980*/  HMMA.16816.F32 R56, R180.reuse, R6, R56 ;  /* 0x00000006b438723c */ /* 0x040fe20000001838 */
[----:B------:R-:W3:Y:S07]  /*c990*/  LDSM.16.MT88.4 R4, [R247+0xb900] ;  /* 0x00b90000f704783b */ /* 0x000eee0000004200 */
[C---:B-----5:R-:W-:Y:S08]  /*c9a0*/  HMMA.16816.F32 R60, R180.reuse, R8, R60 ;  /* 0x00000008b43c723c */ /* 0x060ff0000000183c */
        /* <DEDUP_REMOVED lines=9> */
[C---:B--2---:R-:W-:Y:S08]  /*ca40*/  HMMA.16816.F32 R92, R180.reuse, R24, R92 ;  /* 0x00000018b45c723c */ /* 0x044ff0000000185c */
[C---:B------:R-:W-:Y:S08]  /*ca50*/  HMMA.16816.F32 R96, R180.reuse, R26, R96 ;  /* 0x0000001ab460723c */ /* 0x040ff00000001860 */
[C---:B---3--:R-:W-:Y:S08]  /*ca60*/  HMMA.16816.F32 R100, R180.reuse, R4, R100 ;  /* 0x00000004b464723c */ /* 0x048ff00000001864 */
[C---:B------:R-:W-:Y:S01]  /*ca70*/  HMMA.16816.F32 R104, R180.reuse, R6, R104 ;  /* 0x00000006b468723c */ /* 0x040fe20000001868 */
[----:B------:R-:W2:Y:S07]  /*ca80*/  LDSM.16.MT88.4 R4, [R240+0xb900] ;  /* 0x00b90000f004783b */ /* 0x000eae0000004200 */
[C---:B----4-:R-:W-:Y:S08]  /*ca90*/  HMMA.16816.F32 R108, R180.reuse, R8, R108 ;  /* 0x00000008b46c723c */ /* 0x050ff0000000186c */
[C---:B------:R-:W-:Y:S08]  /*caa0*/  HMMA.16816.F32 R112, R180.reuse, R10, R112 ;  /* 0x0000000ab470723c */ /* 0x040ff00000001870 */
[C---:B-1----:R-:W-:Y:S08]  /*cab0*/  HMMA.16816.F32 R116, R180.reuse, R12, R116 ;  /* 0x0000000cb474723c */ /* 0x042ff00000001874 */
[C---:B------:R-:W-:Y:S08]  /*cac0*/  HMMA.16816.F32 R120, R180.reuse, R14, R120 ;  /* 0x0000000eb478723c */ /* 0x040ff00000001878 */
[C---:B--2---:R-:W-:Y:S08]  /*cad0*/  HMMA.16816.F32 R124, R180.reuse, R4, R124 ;  /* 0x00000004b47c723c */ /* 0x044ff0000000187c */
[----:B------:R-:W-:Y:S07]  /*cae0*/  HMMA.16816.F32 R128, R180, R6, R128 ;  /* 0x00000006b480723c */ /* 0x000fee0000001880 */
[----:B------:R-:W-:Y:S01]  /*caf0*/  MOV R180, R2 ;  /* 0x0000000200b47202 */ /* 0x000fe20000000f00 */
[----:B------:R-:W-:Y:S01]  /*cb00*/  FADD.FTZ R183, R190, R191 ;  /* 0x000000bfbeb77221 */ /* 0x000fe20000010000 */
[----:B------:R-:W-:-:S05]  /*cb10*/  @P0 BRA `(.L_x_1580) ;  /* 0xffffa99000000947 */ /* 0x000fca000383ffff */
.L_x_1577:
[----:B------:R-:W-:-:S13]  /*cb20*/  ISETP.LE.AND P0, PT, RZ, UR6, PT ;  /* 0x00000006ff007c0c */ /* 0x000fda000bf03270 */
[----:B------:R-:W-:Y:S05]  /*cb30*/  @!P0 BRA `(.L_x_1581) ;  /* 0x0000525000008947 */ /* 0x000fea0003800000 */
[----:B------:R-:W2:Y:S01]  /*cb40*/  LDL.LU R5, [R1+0x1c] ;  /* 0x00001c0001057983 */ /* 0x000ea20000300800 */
[----:B------:R-:W-:Y:S02]  /*cb50*/  IMAD.MOV.U32 R180, RZ, RZ, R0 ;  /* 0x000000ffffb47224 */ /* 0x000fe400078e0000 */
[----:B------:R-:W-:Y:S01]  /*cb60*/  IMAD.MOV.U32 R3, RZ, RZ, R2 ;  /* 0x000000ffff037224 */ /* 0x000fe200078e0002 */
[----:B--2---:R-:W-:Y:S01]  /*cb70*/  SHF.R.S32.HI R4, RZ, 0x1f, R5 ;  /* 0x0000001fff047819 */ /* 0x004fe20000011405 */
[----:B------:R-:W-:-:S03]  /*cb80*/  IMAD.SHL.U32 R0, R5, 0x2, RZ ;  /* 0x0000000205007824 */ /* 0x000fc600078e00ff */
[----:B------:R-:W-:Y:S02]  /*cb90*/  SHF.L.U64.HI R2, R5, 0x1, R4 ;  /* 0x0000000105027819 */ /* 0x000fe40000010204 */
[----:B------:R-:W-:Y:S04]  /*cba0*/  STL [R1+0x1c], R0 ;  /* 0x00001c0001007387 */ /* 0x000fe80000100800 */
[----:B------:R1:W-:Y:S04]  /*cbb0*/  STL [R1+0x2c], R2 ;  /* 0x00002c0201007387 */ /* 0x0003e80000100800 */
[----:B------:R-:W2:Y:S04]  /*cbc0*/  LDL.LU R10, [R1+0x28] ;  /* 0x00002800010a7983 */ /* 0x000ea80000300800 */
[----:B------:R-:W2:Y:S04]  /*cbd0*/  LDL.LU R9, [R1+0x18] ;  /* 0x0000180001097983 */ /* 0x000ea80000300800 */
[----:B------:R-:W3:Y:S04]  /*cbe0*/  LDL.LU R8, [R1+0x24] ;  /* 0x0000240001087983 */ /* 0x000ee80000300800 */
[----:B------:R-:W3:Y:S04]  /*cbf0*/  LDL.LU R7, [R1+0x14] ;  /* 0x0000140001077983 */ /* 0x000ee80000300800 */
[----:B------:R-:W4:Y:S04]  /*cc00*/  LDL.LU R6, [R1+0x20] ;  /* 0x0000200001067983 */ /* 0x000f280000300800 */
[----:B------:R-:W4:Y:S01]  /*cc10*/  LDL.LU R5, [R1+0x10] ;  /* 0x0000100001057983 */ /* 0x000f220000300800 */
[----:B--2---:R-:W-:-:S02]  /*cc20*/  SHF.L.U64.HI R4, R9, 0x1, R10 ;  /* 0x0000000109047819 */ /* 0x004fc4000001020a */
[----:B-1----:R-:W-:-:S03]  /*cc30*/  SHF.L.U32 R2, R9, 0x1, RZ ;  /* 0x0000000109027819 */ /* 0x002fc600000006ff */
[----:B------:R1:W-:Y:S01]  /*cc40*/  STL [R1+0x28], R4 ;  /* 0x0000280401007387 */ /* 0x0003e20000100800 */
[----:B---3--:R-:W-:-:S03]  /*cc50*/  SHF.L.U64.HI R0, R7, 0x1, R8 ;  /* 0x0000000107007819 */ /* 0x008fc60000010208 */
[----:B------:R4:W-:Y:S04]  /*cc60*/  STL [R1+0x18], R2 ;  /* 0x0000180201007387 */ /* 0x0009e80000100800 */
[----:B------:R2:W-:Y:S01]  /*cc70*/  STL [R1+0x24], R0 ;  /* 0x0000240001007387 */ /* 0x0005e20000100800 */
[----:B-1----:R-:W-:Y:S01]  /*cc80*/  IMAD.SHL.U32 R4, R7, 0x2, RZ ;  /* 0x0000000207047824 */ /* 0x002fe200078e00ff */
[----:B----4-:R-:W-:-:S04]  /*cc90*/  SHF.L.U64.HI R2, R5, 0x1, R6 ;  /* 0x0000000105027819 */ /* 0x010fc80000010206 */
[----:B------:R1:W-:Y:S01]  /*cca0*/  STL [R1+0x14], R4 ;  /* 0x0000140401007387 */ /* 0x0003e20000100800 */
[----:B--2---:R-:W-:-:S05]  /*ccb0*/  SHF.L.U32 R0, R5, 0x1, RZ ;  /* 0x0000000105007819 */ /* 0x004fca00000006ff */
[----:B------:R1:W-:Y:S04]  /*ccc0*/  STL [R1+0x10], R0 ;  /* 0x0000100001007387 */ /* 0x0003e80000100800 */
[----:B------:R1:W-:Y:S01]  /*ccd0*/  STL [R1+0x20], R2 ;  /* 0x0000200201007387 */ /* 0x0003e20000100800 */
[----:B------:R-:W-:Y:S05]  /*cce0*/  BRA `(.L_x_1582) ;  /* 0x0000052000007947 */ /* 0x000fea0003800000 */
.L_x_1584:
        /* <DEDUP_REMOVED lines=82> */
.L_x_1582:
[----:B------:R-:W2:Y:S01]  /*d210*/  LDL R6, [R1+0x4] ;  /* 0x0000040001067983 */ /* 0x000ea20000100800 */
[----:B------:R-:W-:Y:S04]  /*d220*/  DEPBAR.LE SB0, 0x0 ;  /* 0x000080000000791a */ /* 0x000fe80000000000 */
[----:B-1----:R-:W3:Y:S01]  /*d230*/  LDL R2, [R1] ;  /* 0x0000000001027983 */ /* 0x002ee20000100800 */
        /* <DEDUP_REMOVED lines=33> */
[----:B------:R-:W-:Y:S05]  /*d450*/  IMAD R0, R6, c[0x0][0x20c], R0 ;  /* 0x0000830006007a24 */ /* 0x000fea00078e0200 */
[----:B------:R-:W-:Y:S02]  /*d460*/  IADD3 R5, R5, R0, RZ ;  /* 0x0000000005057210 */ /* 0x000fe40007ffe0ff */
[----:B---3--:R-:W-:Y:S03]  /*d470*/  SHF.R.S32.HI R0, RZ, 0x1f, R2 ;  /* 0x0000001fff007819 */ /* 0x008fe60000011402 */
[----:B------:R-:W-:Y:S04]  /*d480*/  IMAD.WIDE.U32 R4, R2, c[0x0][0x218], R4 ;  /* 0x0000860002047a25 */ /* 0x000fe800078e0004 */
[----:B------:R-:W-:Y:S01]  /*d490*/  IMAD R0, R0, c[0x0][0x218], RZ ;  /* 0x0000860000007a24 */ /* 0x000fe200078e02ff */
[----:B------:R-:W-:Y:S03]  /*d4a0*/  IADD3 R4, P0, R4, UR24, RZ ;  /* 0x0000001804047c10 */ /* 0x000fe6000ff1e0ff */
[----:B------:R-:W-:Y:S05]  /*d4b0*/  IMAD R0, R2, c[0x0][0x21c], R0 ;  /* 0x0000870002007a24 */ /* 0x000fea00078e0200 */
        /* <DEDUP_REMOVED lines=449> */
.L_x_1583:
[----:B---3--:R-:W2:Y:S01]  /*f0d0*/  LDL.LU R5, [R1+0x40] ;  /* 0x0000400001057983 */ /* 0x008ea20000300800 */
[----:B------:R-:W-:Y:S02]  /*f0e0*/  FMNMX.FTZ R6, R213, R180, !PT ;  /* 0x000000b4d5067209 */ /* 0x000fe40007810000 */
[----:B------:R-:W-:Y:S01]  /*f0f0*/  MOV R47, R24 ;  /* 0x00000018002f7202 */ /* 0x000fe20000000f00 */
[----:B------:R-:W3:Y:S01]  /*f100*/  LDL.LU R4, [R1+0x38] ;  /* 0x0000380001047983 */ /* 0x000ee20000300800 */
[----:B------:R-:W-:Y:S02]  /*f110*/  FMNMX.FTZ R6, R189, R6, !PT ;  /* 0x00000006bd067209 */ /* 0x000fe40007810000 */
[----:B------:R-:W-:Y:S01]  /*f120*/  MOV R24, R214 ;  /* 0x000000d600187202 */ /* 0x000fe20000000f00 */
[----:B------:R-:W4:Y:S01]  /*f130*/  LDL.LU R2, [R1+0x3c] ;  /* 0x00003c0001027983 */ /* 0x000f220000300800 */
[----:B------:R-:W-:Y:S02]  /*f140*/  MOV R44, R23 ;  /* 0x00000017002c7202 */ /* 0x000fe40000000f00 */
[----:B------:R-:W-:Y:S01]  /*f150*/  MOV R41, R22 ;  /* 0x0000001600297202 */ /* 0x000fe20000000f00 */
[----:B------:R-:W5:Y:S01]  /*f160*/  LDL.LU R0, [R1+0x34] ;  /* 0x0000340001007983 */ /* 0x000f620000300800 */
[----:B------:R-:W-:Y:S02]  /*f170*/  MOV R40, R186 ;  /* 0x000000ba00287202 */ /* 0x000fe40000000f00 */
[----:B------:R-:W-:Y:S01]  /*f180*/  MOV R35, R187 ;  /* 0x000000bb00237202 */ /* 0x000fe20000000f00 */
[----:B------:R-:W5:Y:S01]  /*f190*/  LDL.LU R8, [R1+0x54] ;  /* 0x0000540001087983 */ /* 0x000f620000300800 */
[----:B------:R-:W-:Y:S02]  /*f1a0*/  MOV R34, R215 ;  /* 0x000000d700227202 */ /* 0x000fe40000000f00 */
[----:B------:R-:W-:Y:S01]  /*f1b0*/  ISETP.LT.AND P0, PT, RZ, UR6, PT ;  /* 0x00000006ff007c0c */ /* 0x000fe2000bf01270 */
[----:B------:R-:W5:Y:S01]  /*f1c0*/  LDL.LU R7, [R1+0x58] ;  /* 0x0000580001077983 */ /* 0x000f620000300800 */
[----:B------:R-:W-:Y:S03]  /*f1d0*/  UIADD3 UR6, UR6, -0x1, URZ ;  /* 0xffffffff06067890 */ /* 0x000fe6000fffe03f */
        /* <DEDUP_REMOVED lines=699> */
.L_x_1581:
        /* <DEDUP_REMOVED lines=155> */
.L_x_1569:
        /* <DEDUP_REMOVED lines=197> */
.L_x_1586:
        /* <DEDUP_REMOVED lines=69> */
[----:B------:R-:W-:Y:S01]  /*137e0*/  ULDC.64 UR6, c[0x0][0x3f0] ;  /* 0x0000fc0000067ab9 */ /* 0x000fe20000000a00 */
[----:B------:R-:W-:Y:S01]  /*137f0*/  SHF.R.U32.HI R9, RZ, 0x3, R2 ;  /* 0x00000003ff097819 */ /* 0x000fe20000011602 */
[----:B------:R-:W-:Y:S01]  /*13800*/  UIMAD UR11, UR11, UR6, URZ ;  /* 0x000000060b0b72a4 */ /* 0x000fe2000f8e023f */
[----:B------:R-:W-:Y:S01]  /*13810*/  IMAD.IADD R11, R13, 0x1, R11 ;  /* 0x000000010d0b7824 */ /* 0x000fe200078e020b */
[----:B------:R-:W-:Y:S01]  /*13820*/  LOP3.LUT R2, R2, 0x38, R0, 0xf8, !PT ;  /* 0x0000003802027812 */ /* 0x000fe200078ef800 */
        /* <DEDUP_REMOVED lines=84> */
.L_x_1588:
[----:B--234-:R-:W-:Y:S05]  /*13d70*/  BSYNC B0 ;  /* 0x0000000000007941 */ /* 0x01cfea0003800000 */
.L_x_1587:
        /* <DEDUP_REMOVED lines=30> */
.L_x_1590:
[----:B------:R-:W-:Y:S05]  /*13f60*/  BSYNC B0 ;  /* 0x0000000000007941 */ /* 0x000fea0003800000 */
.L_x_1589:
        /* <DEDUP_REMOVED lines=30> */
.L_x_1592:
[----:B------:R-:W-:Y:S05]  /*14150*/  BSYNC B0 ;  /* 0x0000000000007941 */ /* 0x000fea0003800000 */
.L_x_1591:
        /* <DEDUP_REMOVED lines=31> */
.L_x_1585:
        /* <DEDUP_REMOVED lines=31> */
.L_x_1593:
        /* <DEDUP_REMOVED lines=43> */
.L_x_1595:
[----:B------:R-:W-:Y:S05]  /*147f0*/  BSYNC B0 ;  /* 0x0000000000007941 */ /* 0x000fea0003800000 */
.L_x_1594:
        /* <DEDUP_REMOVED lines=77> */
.L_x_1597:
[----:B------:R-:W-:Y:S05]  /*14cd0*/  BSYNC B0 ;  /* 0x0000000000007941 */ /* 0x000fea0003800000 */
.L_x_1596:
        /* <DEDUP_REMOVED lines=27> */
.L_x_1599:
[----:B------:R-:W-:Y:S05]  /*14e90*/  BSYNC B0 ;  /* 0x0000000000007941 */ /* 0x000fea0003800000 */
.L_x_1598:
        /* <DEDUP_REMOVED lines=27> */
.L_x_1601:
[----:B------:R-:W-:Y:S05]  /*15050*/  BSYNC B0 ;  /* 0x0000000000007941 */ /* 0x000fea0003800000 */
.L_x_1600:
        /* <DEDUP_REMOVED lines=28> */
.L_x_1602:
        /* <DEDUP_REMOVED lines=14> */
.L_x_3558:


//--------------------- .text._ZN7cutlass13device_kernelIN5flash19enable_sm80_to_sm89INS1_16FlashAttnFwdSm80INS1_25CollectiveMainloopFwdSm80ILi8ELi1ELb0EN4cute5tupleIJNS5_1CILi128EEENS7_ILi48EEENS7_ILi256EEEEEELi256ENS_6half_tEfNS_4arch4Sm80ELb1ELb0ELb1ELb1ELb1ELb1ELb1ELb0EEENS1_21CollectiveEpilogueFwdINS6_IJS8_SA_S9_EEENS6_IJNS7_ILi1EEESI_SI_EEESC_SE_Li256ELb1ELb1ELb0ELb0EEENS1_19SingleTileSchedulerILb1ELb0ELb1ELi128EEEEEEEEEvNT_6ParamsE --------------------------
	.section	.text._ZN7cutlass13device_kernelIN5flash19enable_sm80_to_sm89INS1_16FlashAttnFwdSm80INS1_25CollectiveMainloopFwdSm80ILi8ELi1ELb0EN4cute5tupleIJNS5_1CILi128EEENS7_ILi48EEENS7_ILi256EEEEEELi256ENS_6half_tEfNS_4arch4Sm80ELb1ELb0ELb1ELb1ELb1ELb1ELb1ELb0EEENS1_21CollectiveEpilogueFwdINS6_IJS8_SA_S9_EEENS6_IJNS7_ILi1EEESI_SI_EEESC_SE_Li256ELb1ELb1ELb0ELb0EEENS1_19SingleTileSchedulerILb1ELb0ELb1ELi128EEEEEEEEEvNT_6ParamsE,"ax",@progbits
	.sectioninfo	@"SHI_REGISTERS=254"
	.align	128
.text._ZN7cutlass13device_kernelIN5flash19enable_sm80_to_sm89INS1_16FlashAttnFwdSm80INS1_25CollectiveMainloopFwdSm80ILi8ELi1ELb0EN4cute5tupleIJNS5_1CILi128EEENS7_ILi48EEENS7_ILi256EEEEEELi256ENS_6half_tEfNS_4arch4Sm80ELb1ELb0ELb1ELb1ELb1ELb1ELb1ELb0EEENS1_21CollectiveEpilogueFwdINS6_IJS8_SA_S9_EEENS6_IJNS7_ILi1EEESI_SI_EEESC_SE_Li256ELb1ELb1ELb0ELb0EEENS1_19SingleTileSchedulerILb1ELb0ELb1ELi128EEEEEEEEEvNT_6ParamsE:
        .type           _ZN7cutlass13device_kernelIN5flash19enable_sm80_to_sm89INS1_16FlashAttnFwdSm80INS1_25CollectiveMainloopFwdSm80ILi8ELi1ELb0EN4cute5tupleIJNS5_1CILi128EEENS7_ILi48EEENS7_ILi256EEEEEELi256ENS_6half_tEfNS_4arch4Sm80ELb1ELb0ELb1ELb1ELb1ELb1ELb1ELb0EEENS1_21CollectiveEpilogueFwdINS6_IJS8_SA_S9_EEENS6_IJNS7_ILi1EEESI_SI_EEESC_SE_Li256ELb1ELb1ELb0ELb0EEENS1_19SingleTileSchedulerILb1ELb0ELb1ELi128EEEEEEEEEvNT_6ParamsE,@function
        .size           _ZN7cutlass13device_kernelIN5flash19enable_sm80_to_sm89INS1_16FlashAttnFwdSm80INS1_25CollectiveMainloopFwdSm80ILi8ELi1ELb0EN4cute5tupleIJNS5_1CILi128EEENS7_ILi48EEENS7_ILi256EEEEEELi256ENS_6half_tEfNS_4arch4Sm80ELb1ELb0ELb1ELb1ELb1ELb1ELb1ELb0EEENS1_21CollectiveEpilogueFwdINS6_IJS8_SA_S9_EEENS6_IJNS7_ILi1EEESI_SI_EEESC_SE_Li256ELb1ELb1ELb0ELb0EEENS1_19SingleTileSchedulerILb1ELb0ELb1ELi128EEEEEEEEEvNT_6ParamsE,(.L_x_3559 - _ZN7cutlass13device_kernelIN5flash19enable_sm80_to_sm89INS1_16FlashAttnFwdSm80INS1_25CollectiveMainloopFwdSm80ILi8ELi1ELb0EN4cute5tupleIJNS5_1CILi128EEENS7_ILi48EEENS7_ILi256EEEEEELi256ENS_6half_tEfNS_4arch4Sm80ELb1ELb0ELb1ELb1ELb1ELb1ELb1ELb0EEENS1_21CollectiveEpilogueFwdINS6_IJS8_SA_S9_EEENS6_IJNS7_ILi1EEESI_SI_EEESC_SE_Li256ELb1ELb1ELb0ELb0EEENS1_19SingleTileSchedulerILb1ELb0ELb1ELi128EEEEEEEEEvNT_6ParamsE)
        .other          _ZN7cutlass13device_kernelIN5flash19enable_sm80_to_sm89INS1_16FlashAttnFwdSm80INS1_25CollectiveMainloopFwdSm80ILi8ELi1ELb0EN4cute5tupleIJNS5_1CILi128EEENS7_ILi48EEENS7_ILi256EEEEEELi256ENS_6half_tEfNS_4arch4Sm80ELb1ELb0ELb1ELb1ELb1ELb1ELb1ELb0EEENS1_21CollectiveEpilogueFwdINS6_IJS8_SA_S9_EEENS6_IJNS7_ILi1EEESI_SI_EEESC_SE_Li256ELb1ELb1ELb0ELb0EEENS1_19SingleTileSchedulerILb1ELb0ELb1ELi128EEEEEEEEEvNT_6ParamsE,@"STO_CUDA_ENTRY STV_DEFAULT"
_ZN7cutlass13device_kernelIN5flash19enable_sm80_to_sm89INS1_16FlashAttnFwdSm80INS1_25CollectiveMainloopFwdSm80ILi8ELi1ELb0EN4cute5tupleIJNS5_1CILi128EEENS7_ILi48EEENS7_ILi256EEEEEELi256ENS_6half_tEfNS_4arch4Sm80ELb1ELb0ELb1ELb1ELb1ELb1ELb1ELb0EEENS1_21CollectiveEpilogueFwdINS6_IJS8_SA_S9_EEENS6_IJNS7_ILi1EEESI_SI_EEESC_SE_Li256ELb1ELb1ELb0ELb0EEENS1_19SingleTileSchedulerILb1ELb0ELb1ELi128EEEEEEEEEvNT_6ParamsE:
        /* <DEDUP_REMOVED lines=20> */
.L_x_1604:
        /* <DEDUP_REMOVED lines=13> */
.L_x_1606:
[----:B------:R-:W-:Y:S02]  /*0210*/  ULDC UR5, c[0x0][0x54c] ;  /* 0x0001530000057ab9 */ /* 0x000fe40000000800 */
.L_x_1605:
[----:B------:R-:W-:Y:S02]  /*0220*/  ULDC UR4, c[0x0][0x548] ;  /* 0x0001520000047ab9 */ /* 0x000fe40000000800 */
[----:B------:R-:W-:-:S02]  /*0230*/  USHF.L.U32 UR18, UR17, 0x7, URZ ;  /* 0x0000000711127899 */ /* 0x000fc4000800063f */
[----:B------:R-:W-:-:S04]  /*0240*/  UIMAD UR4, UR5, UR4, URZ ;  /* 0x00000004050472a4 */ /* 0x000fc8000f8e023f */
[----:B------:R-:W-:-:S04]  /*0250*/  UISETP.GE.AND UP0, UPT, UR18, UR4, UPT ;  /* 0x000000041200728c */ /* 0x000fc8000bf06270 */
[----:B------:R-:W-:Y:S01]  /*0260*/  USEL UR22, UR22, 0xffffffff, !UP0 ;  /* 0xffffffff16167887 */ /* 0x000fe2000c000000 */
[----:B------:R-:W-:Y:S05]  /*0270*/  BRA `(.L_x_1607) ;  /* 0x000001b000007947 */ /* 0x000fea0003800000 */
.L_x_1603:
        /* <DEDUP_REMOVED lines=8> */
.L_x_1608:
        /* <DEDUP_REMOVED lines=13> */
.L_x_1610:
[----:B------:R-:W-:Y:S02]  /*03d0*/  ULDC UR5, c[0x0][0x54c] ;  /* 0x0001530000057ab9 */ /* 0x000fe40000000800 */
.L_x_1609:
[----:B------:R-:W-:Y:S02]  /*03e0*/  ULDC UR4, c[0x0][0x548] ;  /* 0x0001520000047ab9 */ /* 0x000fe40000000800 */
[----:B------:R-:W-:-:S02]  /*03f0*/  USHF.L.U32 UR18, UR17, 0x7, URZ ;  /* 0x0000000711127899 */ /* 0x000fc4000800063f */
[----:B------:R-:W-:-:S04]  /*0400*/  UIMAD UR4, UR5, UR4, URZ ;  /* 0x00000004050472a4 */ /* 0x000fc8000f8e023f */
[----:B------:R-:W-:-:S04]  /*0410*/  UISETP.GE.AND UP0, UPT, UR18, UR4, UPT ;  /* 0x000000041200728c */ /* 0x000fc8000bf06270 */
[----:B------:R-:W-:-:S06]  /*0420*/  USEL UR22, UR22, 0xffffffff, !UP0 ;  /* 0xffffffff16167887 */ /* 0x000fcc000c000000 */
.L_x_1607:
        /* <DEDUP_REMOVED lines=51> */
[----:B------:R-:W-:-:S03]  /*0760*/  UIMAD UR5, UR4, UR5, URZ ;  /* 0x00000005040572a4 */ /* 0x000fc6000f8e023f */
        /* <DEDUP_REMOVED lines=12> */
.L_x_1611:
        /* <DEDUP_REMOVED lines=8> */
[----:B----4-:R1:W4:Y:S02]  /*08b0*/  R2UR UR5, R0 ;  /* 0x00000000000573c2 */ /* 0x01032400000e0000 */
[----:B-1--4-:R-:W-:Y:S05]  /*08c0*/  BRA `(.L_x_1613) ;  /* 0x0000006000007947 */ /* 0x012fea0003800000 */
.L_x_1612:
[----:B------:R-:W-:Y:S05]  /*08d0*/  @!P4 BRA `(.L_x_1613) ;  /* 0x000000500000c947 */ /* 0x000fea0003800000 */
[----:B-1--4-:R-:W4:Y:S04]  /*08e0*/  LDG.E R0, [R8.64] ;  /* 0x0000001a08007981 */ /* 0x012f28000c1e1900 */
[----:B---3--:R-:W3:Y:S01]  /*08f0*/  LDG.E R3, [R8.64+0x4] ;  /* 0x0000041a08037981 */ /* 0x008ee2000c1e1900 */
[----:B----4-:R-:W1:Y:S08]  /*0900*/  R2UR UR5, R0 ;  /* 0x00000000000573c2 */ /* 0x010e7000000e0000 */
[----:B---3--:R-:W1:Y:S02]  /*0910*/  R2UR UR6, R3 ;  /* 0x00000000030673c2 */ /* 0x008e6400000e0000 */
[----:B-1----:R-:W-:-:S06]  /*0920*/  UIADD3 UR5, -UR5, UR6, URZ ;  /* 0x0000000605057290 */ /* 0x002fcc000fffe13f */
.L_x_1613:
        /* <DEDUP_REMOVED lines=23> */
[----:B------:R-:W-:Y:S02]  /*0aa0*/  @UP2 USHF.R.U32.HI UR6, URZ, UR7, UR25 ;  /* 0x000000073f062299 */ /* 0x000fe40008011619 */
[----:B------:R-:W-:-:S02]  /*0ab0*/  UIADD3 UR7, UR14, 0x2f, URZ ;  /* 0x0000002f0e077890 */ /* 0x000fc4000fffe03f */
[----:B--2---:R-:W-:Y:S02]  /*0ac0*/  UIADD3 UR12, UR14, 0x30, -UR21 ;  /* 0x000000300e0c7890 */ /* 0x004fe4000fffe815 */
[----:B------:R-:W-:Y:S02]  /*0ad0*/  UIMAD.WIDE UR24, UR7, 0x2aaaaaab, URZ ;  /* 0x2aaaaaab071878a5 */ /* 0x000fe4000f8e023f */
[----:B------:R-:W-:-:S04]  /*0ae0*/  UIADD3 UR6, UR12, UR6, URZ ;  /* 0x000000060c067290 */ /* 0x000fc8000fffe03f */
[----:B------:R-:W-:Y:S02]  /*0af0*/  UIMAD.WIDE UR6, UR6, 0x2aaaaaab, URZ ;  /* 0x2aaaaaab060678a5 */ /* 0x000fe4000f8e023f */
[----:B------:R-:W-:Y:S02]  /*0b00*/  UMOV UR9, UR25 ;  /* 0x0000001900097c82 */ /* 0x000fe40008000000 */
[----:B------:R-:W-:Y:S02]  /*0b10*/  USHF.R.U32.HI UR13, URZ, 0x1f, UR9 ;  /* 0x0000001f3f0d7899 */ /* 0x000fe40008011609 */
[----:B------:R-:W-:Y:S02]  /*0b20*/  USHF.R.U32.HI UR6, URZ, 0x1f, UR7 ;  /* 0x0000001f3f067899 */ /* 0x000fe40008011607 */
[----:B------:R-:W-:Y:S02]  /*0b30*/  ULEA.HI.SX32 UR13, UR9, UR13, 0x1d ;  /* 0x0000000d090d7291 */ /* 0x000fe4000f8fea3f */
[----:B------:R-:W-:-:S04]  /*0b40*/  ULEA.HI.SX32 UR6, UR7, UR6, 0x1d ;  /* 0x0000000607067291 */ /* 0x000fc8000f8fea3f */
[----:B------:R-:W-:-:S04]  /*0b50*/  UISETP.LT.AND UP0, UPT, UR13, UR6, UPT ;  /* 0x000000060d00728c */ /* 0x000fc8000bf01270 */
[----:B------:R-:W-:Y:S02]  /*0b60*/  USEL UR7, UR13, UR6, UP0 ;  /* 0x000000060d077287 */ /* 0x000fe40008000000 */
[----:B------:R-:W-:Y:S02]  /*0b70*/  UIADD3 UR6, -UR8, URZ, URZ ;  /* 0x0000003f08067290 */ /* 0x000fe4000fffe13f */
[----:B------:R-:W-:Y:S02]  /*0b80*/  UIMAD UR7, UR7, 0x30, -UR8 ;  /* 0x00000030070778a4 */ /* 0x000fe4000f8e0a08 */
[----:B------:R-:W-:Y:S02]  /*0b90*/  UISETP.LT.AND UP1, UPT, URZ, UR6, UPT ;  /* 0x000000063f00728c */ /* 0x000fe4000bf21270 */
[----:B------:R-:W-:Y:S02]  /*0ba0*/  UISETP.LT.AND UP0, UPT, UR7, UR4, UPT ;  /* 0x000000040700728c */ /* 0x000fe4000bf01270 */
[----:B------:R-:W-:-:S02]  /*0bb0*/  USEL UR6, URZ, UR6, !UP1 ;  /* 0x000000063f067287 */ /* 0x000fc4000c800000 */
[----:B------:R-:W-:Y:S02]  /*0bc0*/  USEL UR7, UR7, UR4, UP0 ;  /* 0x0000000407077287 */ /* 0x000fe40008000000 */
[----:B------:R-:W-:Y:S02]  /*0bd0*/  UIMAD.WIDE.U32 UR24, UR6, -0x55555555, URZ ;  /* 0xaaaaaaab061878a5 */ /* 0x000fe4000f8e003f */
[----:B------:R-:W-:-:S11]  /*0be0*/  UISETP.GT.AND UP0, UPT, UR7, UR6, UPT ;  /* 0x000000060700728c */ /* 0x000fd6000bf04270 */
[----:B------:R-:W-:-:S04]  /*0bf0*/  @UP0 UIADD3 UR7, UR7, 0x2f, URZ ;  /* 0x0000002f07070890 */ /* 0x000fc8000fffe03f */
[----:B------:R-:W-:Y:S02]  /*0c00*/  UIMAD.WIDE UR8, UR7, 0x2aaaaaab, URZ ;  /* 0x2aaaaaab070878a5 */ /* 0x000fe4000f8e023f */
[----:B------:R-:W-:Y:S02]  /*0c10*/  USHF.R.U32.HI UR7, URZ, 0x5, UR25 ;  /* 0x000000053f077899 */ /* 0x000fe40008011619 */
[----:B------:R-:W-:-:S05]  /*0c20*/  @UP0 USHF.R.U32.HI UR8, URZ, 0x1f, UR9 ;  /* 0x0000001f3f080899 */ /* 0x000fca0008011609 */
[----:B------:R-:W-:Y:S02]  /*0c30*/  UMOV UR6, UR7 ;  /* 0x0000000700067c82 */ /* 0x000fe40008000000 */
[----:B------:R-:W-:-:S04]  /*0c40*/  @UP0 ULEA.HI.SX32 UR6, UR9, UR8, 0x1d ;  /* 0x0000000809060291 */ /* 0x000fc8000f8fea3f */
[----:B------:R-:W-:-:S06]  /*0c50*/  UISETP.GT.AND UP0, UPT, UR6, UR7, UPT ;  /* 0x000000070600728c */ /* 0x000fcc000bf04270 */
[----:B------:R-:W-:-:S13]  /*0c60*/  PLOP3.LUT P0, PT, PT, PT, UP0, 0x80, 0x0 ;  /* 0x000000000000781c */ /* 0x000fda0003f0f008 */
[----:B------:R-:W-:Y:S05]  /*0c70*/  @!P0 BRA `(.L_x_1614) ;  /* 0x00006dc000008947 */ /* 0x000fea0003800000 */
[----:B-1----:R-:W-:Y:S02]  /*0c80*/  ULDC.64 UR8, c[0x0][0x340] ;  /* 0x0000d00000087ab9 */ /* 0x002fe40000000a00 */
[----:B------:R-:W-:Y:S01]  /*0c90*/  UISETP.NE.U32.AND UP1, UPT, URZ, UR8, UPT ;  /* 0x000000083f00728c */ /* 0x000fe2000bf25070 */
[----:B------:R-:W-:Y:S01]  /*0ca0*/  SHF.R.S32.HI R6, RZ, 0x1f, R223 ;  /* 0x0000001fff067819 */ /* 0x000fe200000114df */
[----:B------:R-:W-:Y:S02]  /*0cb0*/  UMOV UR39, 0x30 ;  /* 0x0000003000277882 */ /* 0x000fe40000000000 */
[----:B------:R-:W-:Y:S02]  /*0cc0*/  UISETP.NE.AND.EX UP1, UPT, URZ, UR9, UPT, UP1 ;  /* 0x000000093f00728c */ /* 0x000fe4000bf25310 */
[----:B------:R-:W-:Y:S02]  /*0cd0*/  ULDC.64 UR24, c[0x0][0x238] ;  /* 0x00008e0000187ab9 */ /* 0x000fe40000000a00 */
[----:B------:R-:W-:-:S02]  /*0ce0*/  ULDC.64 UR8, c[0x0][0x340] ;  /* 0x0000d00000087ab9 */ /* 0x000fc40000000a00 */
[----:B------:R-:W-:-:S05]  /*0cf0*/  PLOP3.LUT P1, PT, PT, PT, UP1, 0x80, 0x0 ;  /* 0x000000000000781c */ /* 0x000fca0003f2f018 */
[----:B------:R-:W-:Y:S01]  /*0d00*/  @UP1 UIMAD.WIDE UR8, UR22, UR10, UR8 ;  /* 0x0000000a160812a5 */ /* 0x000fe2000f8e0208 */
[-C--:B------:R-:W-:Y:S01]  /*0d10*/  LEA.HI R4, R6, R223.reuse, RZ, 0x3 ;  /* 0x000000df06047211 */ /* 0x080fe200078f18ff */
[----:B------:R-:W-:Y:S02]  /*0d20*/  UIADD3 UR6, UR6, -0x1, URZ ;  /* 0xffffffff06067890 */ /* 0x000fe4000fffe03f */
[----:B------:R-:W-:Y:S02]  /*0d30*/  ULDC.64 UR10, c[0x0][0x240] ;  /* 0x00009000000a7ab9 */ /* 0x000fe40000000a00 */
[----:B------:R-:W-:Y:S02]  /*0d40*/  IMAD.U32 R8, RZ, RZ, UR8 ;  /* 0x00000008ff087e24 */ /* 0x000fe4000f8e00ff */
[----:B------:R-:W-:Y:S01]  /*0d50*/  IMAD.U32 R9, RZ, RZ, UR9 ;  /* 0x00000009ff097e24 */ /* 0x000fe2000f8e00ff */
[----:B------:R-:W-:Y:S01]  /*0d60*/  SHF.R.S32.HI R16, RZ, 0x3, R4 ;  /* 0x00000003ff107819 */ /* 0x000fe20000011404 */
[----:B------:R-:W-:Y:S01]  /*0d70*/  UIMAD UR28, UR6, -0x30, UR4 ;  /* 0xffffffd0061c78a4 */ /* 0x000fe2000f8e0204 */
[----:B------:R-:W-:Y:S01]  /*0d80*/  LOP3.LUT R4, R4, 0xfffffff8, RZ, 0xc0, !PT ;  /* 0xfffffff804047812 */ /* 0x000fe200078ec0ff */
[----:B------:R-:W-:Y:S01]  /*0d90*/  ULDC.64 UR8, c[0x0][0x260] ;  /* 0x0000980000087ab9 */ /* 0x000fe20000000a00 */
[----:B------:R-:W-:Y:S01]  /*0da0*/  SHF.R.S32.HI R5, RZ, 0x1f, R16 ;  /* 0x0000001fff057819 */ /* 0x000fe20000011410 */
[----:B------:R1:W2:Y:S01]  /*0db0*/  @P1 LDG.E R0, [R8.64] ;  /* 0x0000001a08001981 */ /* 0x0002a2000c1e1900 */
[----:B-----5:R-:W-:Y:S01]  /*0dc0*/  IADD3 R134, P0, R16, R2, RZ ;  /* 0x0000000210867210 */ /* 0x020fe20007f1e0ff */
[----:B------:R-:W-:Y:S01]  /*0dd0*/  IMAD.IADD R3, R223, 0x1, -R4 ;  /* 0x00000001df037824 */ /* 0x000fe200078e0a04 */
[----:B------:R-:W-:Y:S01]  /*0de0*/  UISETP.LT.AND UP0, UPT, UR28, 0x30, UPT ;  /* 0x000000301c00788c */ /* 0x000fe2000bf01270 */
[----:B------:R-:W-:Y:S01]  /*0df0*/  LEA.HI R6, R6, R223, RZ, 0x6 ;  /* 0x000000df06067211 */ /* 0x000fe200078f30ff */
[----:B------:R-:W-:Y:S01]  /*0e00*/  UIMAD UR10, UR15, UR10, URZ ;  /* 0x0000000a0f0a72a4 */ /* 0x000fe2000f8e023f */
[C---:B------:R-:W-:Y:S01]  /*0e10*/  IMAD.SHL.U32 R18, R3.reuse, 0x8, RZ ;  /* 0x0000000803127824 */ /* 0x040fe200078e00ff */
[----:B------:R-:W-:Y:S01]  /*0e20*/  LEA.HI.X.SX32 R135, R2, R5, 0x1, P0 ;  /* 0x0000000502877211 */ /* 0x000fe200000f0eff */
[----:B------:R-:W-:Y:S01]  /*0e30*/  USEL UR29, UR28, 0x30, UP0 ;  /* 0x000000301c1d7887 */ /* 0x000fe20008000000 */
[----:B------:R-:W-:Y:S01]  /*0e40*/  IMAD.SHL.U32 R20, R3, 0x4, RZ ;  /* 0x0000000403147824 */ /* 0x000fe200078e00ff */
[----:B------:R-:W-:Y:S01]  /*0e50*/  UIMAD UR8, UR15, UR8, URZ ;  /* 0x000000080f0872a4 */ /* 0x000fe2000f8e023f */
[--C-:B------:R-:W-:Y:S01]  /*0e60*/  SHF.R.S32.HI R19, RZ, 0x1f, R18.reuse ;  /* 0x0000001fff137819 */ /* 0x100fe20000011412 */
[----:B------:R-:W-:Y:S01]  /*0e70*/  IMAD R7, R135, c[0x0][0x238], RZ ;  /* 0x00008e0087077a24 */ /* 0x000fe200078e02ff */
[----:B------:R-:W-:Y:S01]  /*0e80*/  USHF.R.S32.HI UR31, URZ, 0x1f, UR22 ;  /* 0x0000001f3f1f7899 */ /* 0x000fe20008011416 */
[----:B------:R-:W-:Y:S01]  /*0e90*/  IADD3 R2, -R16, UR29, RZ ;  /* 0x0000001d10027c10 */ /* 0x000fe2000fffe1ff */
[----:B------:R-:W-:Y:S01]  /*0ea0*/  UIMAD UR28, UR16, UR11, UR10 ;  /* 0x0000000b101c72a4 */ /* 0x000fe2000f8e020a */
[----:B------:R-:W-:Y:S01]  /*0eb0*/  IMAD R10, R134, c[0x0][0x23c], R7 ;  /* 0x00008f00860a7a24 */ /* 0x000fe200078e0207 */
[----:B------:R-:W-:Y:S01]  /*0ec0*/  USEL UR34, UR22, URZ, !UP3 ;  /* 0x0000003f16227287 */ /* 0x000fe2000d800000 */
[C---:B------:R-:W-:Y:S01]  /*0ed0*/  ISETP.GE.AND P0, PT, R2.reuse, 0x1, PT ;  /* 0x000000010200780c */ /* 0x040fe20003f06270 */
[----:B------:R-:W-:Y:S01]  /*0ee0*/  USEL UR33, UR31, URZ, !UP3 ;  /* 0x0000003f1f217287 */ /* 0x000fe2000d800000 */
[----:B------:R-:W-:Y:S01]  /*0ef0*/  ISETP.GT.AND P3, PT, R2, 0x20, PT ;  /* 0x000000200200780c */ /* 0x000fe20003f64270 */
[----:B------:R-:W-:Y:S01]  /*0f00*/  IMAD.U32 R2, RZ, RZ, UR16 ;  /* 0x00000010ff027e24 */ /* 0x000fe2000f8e00ff */
[----:B------:R-:W-:Y:S01]  /*0f10*/  UIMAD UR10, UR16, UR9, UR8 ;  /* 0x00000009100a72a4 */ /* 0x000fe2000f8e0208 */
[----:B------:R-:W-:Y:S01]  /*0f20*/  IMAD.U32 R136, RZ, RZ, UR34 ;  /* 0x00000022ff887e24 */ /* 0x000fe2000f8e00ff */
[----:B------:R-:W-:Y:S01]  /*0f30*/  UIMAD UR23, UR39, UR25, URZ ;  /* 0x00000019271772a4 */ /* 0x000fe2000f8e023f */
[----:B-1----:R-:W-:Y:S01]  /*0f40*/  IMAD.WIDE.U32 R8, R134, c[0x0][0x238], R18 ;  /* 0x00008e0086087a25 */ /* 0x002fe200078e0012 */
[----:B------:R-:W-:Y:S01]  /*0f50*/  ULDC.64 UR8, c[0x0][0x248] ;  /* 0x0000920000087ab9 */ /* 0x000fe20000000a00 */
[----:B------:R-:W-:Y:S01]  /*0f60*/  IADD3 R15, R20, 0x40, RZ ;  /* 0x00000040140f7810 */ /* 0x000fe20007ffe0ff */
[----:B------:R-:W-:Y:S01]  /*0f70*/  UIMAD UR8, UR33, UR8, URZ ;  /* 0x00000008210872a4 */ /* 0x000fe2000f8e023f */
[----:B------:R-:W-:Y:S01]  /*0f80*/  IMAD.IADD R11, R9, 0x1, R10 ;  /* 0x00000001090b7824 */ /* 0x000fe200078e020a */
[----:B------:R-:W-:Y:S01]  /*0f90*/  UIMAD.WIDE.U32 UR24, UR39, UR24, URZ ;  /* 0x00000018271872a5 */ /* 0x000fe2000f8e003f */
[----:B------:R-:W-:Y:S01]  /*0fa0*/  IMAD.MOV.U32 R10, RZ, RZ, R8 ;  /* 0x000000ffff0a7224 */ /* 0x000fe200078e0008 */
[----:B------:R-:W-:Y:S01]  /*0fb0*/  UIMAD UR11, UR34, UR9, UR8 ;  /* 0x00000009220b72a4 */ /* 0x000fe2000f8e0208 */
[----:B------:R-:W-:Y:S01]  /*0fc0*/  IMAD.SHL.U32 R99, R16, 0x40, RZ ;  /* 0x0000004010637824 */ /* 0x000fe200078e00ff */
[----:B------:R-:W-:Y:S01]  /*0fd0*/  UIADD3 UR23, UR25, UR23, URZ ;  /* 0x0000001719177290 */ /* 0x000fe2000fffe03f */
[----:B------:R-:W-:Y:S01]  /*0fe0*/  IMAD.WIDE.U32 R138, R2, c[0x0][0x240], R10 ;  /* 0x00009000028a7a25 */ /* 0x000fe200078e000a */
[----:B------:R-:W-:Y:S01]  /*0ff0*/  USHF.R.S32.HI UR30, URZ, 0x1f, UR6 ;  /* 0x0000001f3f1e7899 */ /* 0x000fe20008011406 */
[----:B------:R-:W-:Y:S01]  /*1000*/  IADD3 R100, R18, 0x80, RZ ;  /* 0x0000008012647810 */ /* 0x000fe20007ffe0ff */
[----:B------:R-:W-:Y:S01]  /*1010*/  UIMAD UR32, UR23, UR6, URZ ;  /* 0x00000006172072a4 */ /* 0x000fe2000f8e023f */
[----:B------:R-:W-:Y:S01]  /*1020*/  IMAD R9, R5, c[0x0][0x280], RZ ;  /* 0x0000a00005097a24 */ /* 0x000fe200078e02ff */
[----:B------:R-:W-:Y:S01]  /*1030*/  IADD3 R139, R139, UR28, RZ ;  /* 0x0000001c8b8b7c10 */ /* 0x000fe2000fffe0ff */
[----:B------:R-:W-:Y:S01]  /*1040*/  IMAD.SHL.U32 R6, R6, 0x8, RZ ;  /* 0x0000000806067824 */ /* 0x000fe200078e00ff */
[----:B------:R-:W-:Y:S01]  /*1050*/  LOP3.LUT R99, R99, 0x1c0, RZ, 0xc0, !PT ;  /* 0x000001c063637812 */ /* 0x000fe200078ec0ff */
[----:B------:R-:W-:Y:S01]  /*1060*/  IMAD R5, R5, c[0x0][0x290], RZ ;  /* 0x0000a40005057a24 */ /* 0x000fe200078e02ff */
[----:B------:R-:W-:Y:S01]  /*1070*/  UIMAD UR30, UR30, UR24, UR32 ;  /* 0x000000181e1e72a4 */ /* 0x000fe2000f8e0220 */
[----:B------:R-:W-:Y:S01]  /*1080*/  IMAD.WIDE.U32 R138, R136, c[0x0][0x248], R138 ;  /* 0x00009200888a7a25 */ /* 0x000fe200078e008a */
[----:B------:R-:W-:Y:S01]  /*1090*/  LOP3.LUT R6, R6, 0xfffffe00, RZ, 0xc0, !PT ;  /* 0xfffffe0006067812 */ /* 0x000fe200078ec0ff */
[----:B------:R-:W-:Y:S01]  /*10a0*/  UMOV UR35, 0x5 ;  /* 0x0000000500237882 */ /* 0x000fe20000000000 */
[----:B------:R-:W-:Y:S01]  /*10b0*/  LOP3.LUT R96, R99, 0x38, R18, 0xf8, !PT ;  /* 0x0000003863607812 */ /* 0x000fe200078ef812 */
[----:B------:R-:W-:Y:S01]  /*10c0*/  IMAD.U32 R94, RZ, RZ, UR24 ;  /* 0x00000018ff5e7e24 */ /* 0x000fe2000f8e00ff */
[----:B------:R-:W-:Y:S01]  /*10d0*/  IADD3 R141, R139, UR11, RZ ;  /* 0x0000000b8b8d7c10 */ /* 0x000fe2000fffe0ff */
[----:B------:R-:W-:Y:S01]  /*10e0*/  IMAD.U32 R7, RZ, RZ, UR16 ;  /* 0x00000010ff077e24 */ /* 0x000fe2000f8e00ff */
[----:B------:R-:W-:Y:S01]  /*10f0*/  SHF.R.U32.HI R97, RZ, 0x3, R99 ;  /* 0x00000003ff617819 */ /* 0x000fe20000011663 */
[----:B------:R-:W-:Y:S01]  /*1100*/  IMAD.MOV.U32 R140, RZ, RZ, R138 ;  /* 0x000000ffff8c7224 */ /* 0x000fe200078e008a */
[----:B------:R-:W-:Y:S01]  /*1110*/  IADD3 R98, R18, 0xc0, RZ ;  /* 0x000000c012627810 */ /* 0x000fe20007ffe0ff */
[----:B------:R-:W-:Y:S01]  /*1120*/  IMAD.IADD R14, R20, 0x1, R15 ;  /* 0x00000001140e7824 */ /* 0x000fe200078e020f */
[----:B------:R-:W-:Y:S01]  /*1130*/  ISETP.GE.AND P2, PT, R18, c[0x0][0x1d4], PT ;  /* 0x0000750012007a0c */ /* 0x000fe20003f46270 */
[----:B------:R-:W-:Y:S01]  /*1140*/  IMAD R144, R16, c[0x0][0x284], R9 ;  /* 0x0000a10010907a24 */ /* 0x000fe200078e0209 */
[----:B------:R-:W-:Y:S01]  /*1150*/  ISETP.GE.AND P5, PT, R100, c[0x0][0x1d4], PT ;  /* 0x0000750064007a0c */ /* 0x000fe20003fa6270 */
[----:B------:R-:W-:Y:S01]  /*1160*/  IMAD R142, R16, c[0x0][0x294], R5 ;  /* 0x0000a500108e7a24 */ /* 0x000fe200078e0205 */
[----:B------:R-:W-:Y:S01]  /*1170*/  ISETP.GE.AND P6, PT, R14, c[0x0][0x1d4], PT ;  /* 0x000075000e007a0c */ /* 0x000fe20003fc6270 */
[----:B------:R-:W-:Y:S01]  /*1180*/  IMAD.WIDE.U32 R8, R7, c[0x0][0x260], R18 ;  /* 0x0000980007087a25 */ /* 0x000fe200078e0012 */
[----:B------:R-:W-:Y:S01]  /*1190*/  ISETP.GE.AND P4, PT, R98, c[0x0][0x1d4], PT ;  /* 0x0000750062007a0c */ /* 0x000fe20003f86270 */
[----:B------:R-:W-:Y:S01]  /*11a0*/  ULDC UR28, c[0x0][0x23c] ;  /* 0x00008f00001c7ab9 */ /* 0x000fe20000000800 */
[----:B------:R-:W-:Y:S01]  /*11b0*/  LOP3.LUT R96, R6, R96, R97, 0xf6, !PT ;  /* 0x0000006006607212 */ /* 0x000fe200078ef661 */
[----:B------:R-:W-:Y:S01]  /*11c0*/  IMAD.WIDE.U32 R4, R94, UR6, R140 ;  /* 0x000000065e047c25 */ /* 0x000fe2000f8e008c */
[----:B------:R-:W-:Y:S01]  /*11d0*/  IADD3 R9, R9, UR10, RZ ;  /* 0x0000000a09097c10 */ /* 0x000fe2000fffe0ff */
[----:B------:R-:W-:Y:S01]  /*11e0*/  ULDC UR10, c[0x0][0x238] ;  /* 0x00008e00000a7ab9 */ /* 0x000fe20000000800 */
[--C-:B------:R-:W-:Y:S01]  /*11f0*/  SHF.R.S32.HI R21, RZ, 0x1f, R20.reuse ;  /* 0x0000001fff157819 */ /* 0x100fe20000011414 */
[----:B------:R-:W-:Y:S01]  /*1200*/  USHF.L.U32 UR29, UR10, 0x5, URZ ;  /* 0x000000050a1d7899 */ /* 0x000fe2000800063f */
[----:B------:R-:W-:Y:S01]  /*1210*/  IMAD.SHL.U32 R96, R96, 0x2, RZ ;  /* 0x0000000260607824 */ /* 0x000fe200078e00ff */
[----:B------:R-:W-:Y:S01]  /*1220*/  USHF.L.U64.HI UR28, UR10, UR35, UR28 ;  /* 0x000000230a1c7299 */ /* 0x000fe2000801021c */
[----:B------:R-:W-:Y:S01]  /*1230*/  P2R R104, PR, RZ, 0x4 ;  /* 0x00000004ff687803 */ /* 0x000fe20000000000 */
[----:B------:R-:W-:Y:S01]  /*1240*/  IMAD.U32 R95, RZ, RZ, UR25 ;  /* 0x00000019ff5f7e24 */ /* 0x000fe2000f8e00ff */
[C---:B------:R-:W-:Y:S01]  /*1250*/  IADD3 R95, R16.reuse, 0x20, RZ ;  /* 0x00000020105f7810 */ /* 0x040fe20007ffe0ff */
[C---:B------:R-:W-:Y:S01]  /*1260*/  IMAD.WIDE.U32 R146, R16.reuse, c[0x0][0x290], R20 ;  /* 0x0000a40010927a25 */ /* 0x040fe200078e0014 */
[----:B------:R-:W-:Y:S01]  /*1270*/  ULDC.64 UR8, c[0x0][0x280] ;  /* 0x0000a00000087ab9 */ /* 0x000fe20000000a00 */
[----:B------:R-:W-:Y:S01]  /*1280*/  SHF.R.S32.HI R113, RZ, 0x1f, R92 ;  /* 0x0000001fff717819 */ /* 0x000fe2000001145c */
[----:B------:R-:W-:Y:S01]  /*1290*/  UIMAD UR37, UR39, UR9, URZ ;  /* 0x00000009272572a4 */ /* 0x000fe2000f8e023f */
[----:B------:R-:W-:Y:S01]  /*12a0*/  IMAD.WIDE.U32 R10, R16, c[0x0][0x290], R18 ;  /* 0x0000a400100a7a25 */ /* 0x000fe200078e0012 */
[----:B------:R-:W-:Y:S01]  /*12b0*/  USHF.L.U32 UR32, UR8, 0x5, URZ ;  /* 0x0000000508207899 */ /* 0x000fe2000800063f */
[----:B------:R-:W-:Y:S01]  /*12c0*/  SHF.R.S32.HI R111, RZ, 0x1f, R98 ;  /* 0x0000001fff6f7819 */ /* 0x000fe20000011462 */
[----:B------:R-:W-:Y:S01]  /*12d0*/  UIMAD.WIDE.U32 UR40, UR8, 0x30, URZ ;  /* 0x00000030082878a5 */ /* 0x000fe2000f8e003f */
[----:B------:R-:W-:Y:S01]  /*12e0*/  IMAD.IADD R147, R147, 0x1, R142 ;  /* 0x0000000193937824 */ /* 0x000fe200078e028e */
[----:B------:R-:W-:Y:S01]  /*12f0*/  ULDC.64 UR10, c[0x0][0x268] ;  /* 0x00009a00000a7ab9 */ /* 0x000fe20000000a00 */
[----:B------:R-:W-:Y:S01]  /*1300*/  IMAD.IADD R143, R142, 0x1, R11 ;  /* 0x000000018e8f7824 */ /* 0x000fe200078e020b */
[----:B------:R-:W-:Y:S01]  /*1310*/  UIMAD UR10, UR33, UR10, URZ ;  /* 0x0000000a210a72a4 */ /* 0x000fe2000f8e023f */
[----:B------:R-:W-:Y:S01]  /*1320*/  IMAD.WIDE.U32 R136, R136, c[0x0][0x268], R8 ;  /* 0x00009a0088887a25 */ /* 0x000fe200078e0008 */
[----:B------:R-:W-:Y:S01]  /*1330*/  SHF.R.S32.HI R8, RZ, 0x1f, R95 ;  /* 0x0000001fff087819 */ /* 0x000fe2000001145f */
[----:B------:R-:W-:Y:S01]  /*1340*/  UIADD3 UR37, UR41, UR37, URZ ;  /* 0x0000002529257290 */ /* 0x000fe2000fffe03f */
[----:B------:R-:W-:Y:S01]  /*1350*/  LEA.HI R111, R111, R98, RZ, 0x3 ;  /* 0x000000626f6f7211 */ /* 0x000fe200078f18ff */
[----:B------:R-:W-:Y:S01]  /*1360*/  IMAD.MOV.U32 R142, RZ, RZ, R10 ;  /* 0x000000ffff8e7224 */ /* 0x000fe200078e000a */
[----:B------:R-:W-:Y:S01]  /*1370*/  LEA.HI R8, R8, R95, RZ, 0x3 ;  /* 0x0000005f08087211 */ /* 0x000fe200078f18ff */
[----:B------:R-:W-:Y:S01]  /*1380*/  IMAD.SHL.U32 R93, R95, 0x40, RZ ;  /* 0x000000405f5d7824 */ /* 0x000fe200078e00ff */
[----:B------:R-:W-:Y:S01]  /*1390*/  UIMAD UR11, UR34, UR11, UR10 ;  /* 0x0000000b220b72a4 */ /* 0x000fe2000f8e020a */
[----:B------:R-:W-:Y:S01]  /*13a0*/  IMAD.WIDE.U32 R148, R16, c[0x0][0x280], R20 ;  /* 0x0000a00010947a25 */ /* 0x000fe200078e0014 */
[----:B------:R-:W-:-:S02]  /*13b0*/  LOP3.LUT R111, R111, 0xfffffff8, RZ, 0xc0, !PT ;  /* 0xfffffff86f6f7812 */ /* 0x000fc400078ec0ff */
[----:B------:R-:W-:Y:S01]  /*13c0*/  LOP3.LUT R93, R93, 0x1c0, RZ, 0xc0, !PT ;  /* 0x000001c05d5d7812 */ /* 0x000fe200078ec0ff */
[----:B------:R-:W-:Y:S01]  /*13d0*/  IMAD.SHL.U32 R11, R8, 0x40, RZ ;  /* 0x00000040080b7824 */ /* 0x000fe200078e00ff */
[----:B------:R-:W-:Y:S01]  /*13e0*/  P2R R102, PR, RZ, 0x20 ;  /* 0x00000020ff667803 */ /* 0x000fe20000000000 */
[----:B------:R-:W-:Y:S01]  /*13f0*/  IMAD.WIDE.U32 R22, R16, c[0x0][0x280], R18 ;  /* 0x0000a00010167a25 */ /* 0x000fe200078e0012 */
[----:B------:R-:W-:Y:S02]  /*1400*/  SHF.R.U32.HI R106, RZ, 0x3, R93 ;  /* 0x00000003ff6a7819 */ /* 0x000fe4000001165d */
[----:B------:R-:W-:Y:S01]  /*1410*/  LOP3.LUT R11, R11, 0xfffffe00, RZ, 0xc0, !PT ;  /* 0xfffffe000b0b7812 */ /* 0x000fe200078ec0ff */
[----:B------:R-:W-:Y:S01]  /*1420*/  IMAD.MOV.U32 R120, RZ, RZ, c[0x0][0x27c] ;  /* 0x00009f00ff787624 */ /* 0x000fe200078e00ff */
[----:B------:R-:W-:Y:S01]  /*1430*/  P2R R101, PR, RZ, 0x10 ;  /* 0x00000010ff657803 */ /* 0x000fe20000000000 */
[----:B------:R-:W-:Y:S01]  /*1440*/  IMAD.IADD R149, R149, 0x1, R144 ;  /* 0x0000000195957824 */ /* 0x000fe200078e0290 */
[----:B------:R-:W-:Y:S01]  /*1450*/  P2R R103, PR, RZ, 0x40 ;  /* 0x00000040ff677803 */ /* 0x000fe20000000000 */
[----:B------:R-:W-:Y:S01]  /*1460*/  IMAD.IADD R145, R144, 0x1, R23 ;  /* 0x0000000190917824 */ /* 0x000fe200078e0217 */
[----:B------:R-:W-:Y:S01]  /*1470*/  IADD3 R105, R105, UR5, RZ ;  /* 0x0000000569697c10 */ /* 0x000fe2000fffe0ff */
[----:B------:R-:W-:Y:S01]  /*1480*/  IMAD.MOV.U32 R122, RZ, RZ, c[0x0][0x2b8] ;  /* 0x0000ae00ff7a7624 */ /* 0x000fe200078e00ff */
[----:B------:R-:W-:Y:S01]  /*1490*/  IADD3 R107, -R16, 0x30, RZ ;  /* 0x00000030106b7810 */ /* 0x000fe20007ffe1ff */
[----:B------:R-:W-:Y:S01]  /*14a0*/  IMAD.MOV.U32 R144, RZ, RZ, R22 ;  /* 0x000000ffff907224 */ /* 0x000fe200078e0016 */
[----:B------:R-:W-:Y:S01]  /*14b0*/  SHF.R.S32.HI R108, RZ, 0x1f, R111 ;  /* 0x0000001fff6c7819 */ /* 0x000fe2000001146f */
[----:B------:R-:W-:Y:S01]  /*14c0*/  IMAD.WIDE.U32 R146, R92, c[0x0][0x290], R146 ;  /* 0x0000a4005c927a25 */ /* 0x000fe200078e0092 */
[----:B------:R-:W-:-:S03]  /*14d0*/  IADD3 R115, R137, UR11, RZ ;  /* 0x0000000b89737c10 */ /* 0x000fc6000fffe0ff */
[----:B------:R-:W-:Y:S02]  /*14e0*/  IMAD.MOV.U32 R66, RZ, RZ, c[0x0][0x27c] ;  /* 0x00009f00ff427624 */ /* 0x000fe400078e00ff */
[----:B------:R-:W-:-:S04]  /*14f0*/  IMAD.WIDE.U32 R148, R92, c[0x0][0x280], R148 ;  /* 0x0000a0005c947a25 */ /* 0x000fc800078e0094 */
[----:B------:R-:W-:-:S04]  /*1500*/  IMAD.WIDE.U32 R144, R92, c[0x0][0x280], R144 ;  /* 0x0000a0005c907a25 */ /* 0x000fc800078e0090 */
[----:B------:R-:W-:-:S04]  /*1510*/  IMAD.WIDE.U32 R142, R92, c[0x0][0x290], R142 ;  /* 0x0000a4005c8e7a25 */ /* 0x000fc800078e008e */
[----:B------:R-:W-:Y:S01]  /*1520*/  IMAD.SHL.U32 R66, R66, 0x2, RZ ;  /* 0x0000000242427824 */ /* 0x000fe200078e00ff */
[----:B--2---:R1:W2:Y:S01]  /*1530*/  @P1 R2UR UR36, R0 ;  /* 0x00000000002413c2 */ /* 0x0042a200000e0000 */
[C---:B------:R-:W-:Y:S02]  /*1540*/  @P0 LEA R24, P1, R4.reuse, c[0x0][0x220], 0x1 ;  /* 0x0000880004180a11 */ /* 0x040fe400078208ff */
[----:B-1----:R-:W-:Y:S01]  /*1550*/  IADD3 R0, R5, UR30, RZ ;  /* 0x0000001e05007c10 */ /* 0x002fe2000fffe0ff */
[----:B------:R-:W-:Y:S02]  /*1560*/  USHF.L.U64.HI UR30, UR8, UR35, UR9 ;  /* 0x00000023081e7299 */ /* 0x000fe40008010209 */
[----:B--2---:R-:W-:Y:S01]  /*1570*/  @UP1 USHF.R.S32.HI UR53, URZ, 0x1f, UR36 ;  /* 0x0000001f3f351899 */ /* 0x004fe20008011424 */
[C---:B------:R-:W-:Y:S01]  /*1580*/  @P0 LEA.HI.X R25, R4.reuse, c[0x0][0x224], R0, 0x1, P1 ;  /* 0x0000890004190a11 */ /* 0x040fe200008f0c00 */
[----:B------:R-:W-:Y:S01]  /*1590*/  ULDC.64 UR8, c[0x0][0x290] ;  /* 0x0000a40000087ab9 */ /* 0x000fe20000000a00 */
[----:B------:R-:W-:Y:S01]  /*15a0*/  @P3 IADD3 R5, P1, R4, UR29, RZ ;  /* 0x0000001d04053c10 */ /* 0x000fe2000ff3e0ff */
[----:B------:R-:W-:-:S02]  /*15b0*/  USHF.L.U64.HI UR35, UR8, UR35, UR9 ;  /* 0x0000002308237299 */ /* 0x000fc40008010209 */
[----:B------:R-:W-:Y:S01]  /*15c0*/  @!PT LDS RZ, [RZ] ;  /* 0x00000000fffff984 */ /* 0x000fe20000000800 */
[----:B------:R-:W-:Y:S01]  /*15d0*/  @!PT LDS RZ, [RZ] ;  /* 0x00000000fffff984 */ /* 0x000fe20000000800 */
[----:B------:R-:W-:Y:S01]  /*15e0*/  @!PT LDS RZ, [RZ] ;  /* 0x00000000fffff984 */ /* 0x000fe20000000800 */
[----:B------:R1:W-:Y:S01]  /*15f0*/  @P0 LDGSTS.E.BYPASS.LTC128B.128 [R96+0xa080], [R24.64], !P2 ;  /* 0x0a08000018600fae */ /* 0x0003e2000d101d5a */
[----:B------:R-:W-:Y:S01]  /*1600*/  @P3 IADD3.X R0, R0, UR28, RZ, P1, !PT ;  /* 0x0000001c00003c10 */ /* 0x000fe20008ffe4ff */
[----:B------:R-:W-:Y:S01]  /*1610*/  UIMAD UR39, UR39, UR9, URZ ;  /* 0x00000009272772a4 */ /* 0x000fe2000f8e023f */
[----:B------:R-:W-:Y:S01]  /*1620*/  ISETP.GE.AND P1, PT, R18, c[0x0][0x27c], PT ;  /* 0x00009f0012007a0c */ /* 0x000fe20003f26270 */
[----:B------:R1:W-:Y:S01]  /*1630*/  @P0 LDGSTS.E.BYPASS.LTC128B.128 [R96+0xb880], [R24.64+0x80], !P6 ;  /* 0x0b88008018600fae */ /* 0x0003e2000f101d5a */
[----:B------:R-:W-:Y:S01]  /*1640*/  ISETP.GE.AND P2, PT, R14, c[0x0][0x27c], PT ;  /* 0x00009f000e007a0c */ /* 0x000fe20003f46270 */
[----:B------:R-:W-:Y:S02]  /*1650*/  USHF.L.U32 UR38, UR8, 0x5, URZ ;  /* 0x0000000508267899 */ /* 0x000fe4000800063f */
[----:B------:R1:W-:Y:S01]  /*1660*/  @P0 LDGSTS.E.BYPASS.LTC128B.128 [R96+0xd080], [R24.64+0x100], !P5 ;  /* 0x0d08010018600fae */ /* 0x0003e2000e901d5a */
[----:B------:R-:W-:Y:S01]  /*1670*/  SEL R7, RZ, c[0x0][0x27c], !P2 ;  /* 0x00009f00ff077a07 */ /* 0x000fe20005000000 */
[----:B------:R-:W-:-:S02]  /*1680*/  UIMAD.WIDE.U32 UR42, UR8, 0x30, URZ ;  /* 0x00000030082a78a5 */ /* 0x000fc4000f8e003f */
[----:B------:R1:W-:Y:S01]  /*1690*/  @P0 LDGSTS.E.BYPASS.LTC128B.128 [R96+0xe880], [R24.64+0x180], !P4 ;  /* 0x0e88018018600fae */ /* 0x0003e2000e101d5a */
[C---:B------:R-:W-:Y:S01]  /*16a0*/  @P3 LEA R12, P0, R5.reuse, c[0x0][0x220], 0x1 ;  /* 0x00008800050c3a11 */ /* 0x040fe200078008ff */
[----:B------:R-:W-:Y:S01]  /*16b0*/  IMAD.IADD R10, R14, 0x1, R7 ;  /* 0x000000010e0a7824 */ /* 0x000fe200078e0207 */
[----:B------:R-:W-:Y:S02]  /*16c0*/  ULDC.64 UR8, c[0x0][0x1e8] ;  /* 0x00007a0000087ab9 */ /* 0x000fe40000000a00 */
[----:B------:R-:W-:Y:S01]  /*16d0*/  @P3 LEA.HI.X R13, R5, c[0x0][0x224], R0, 0x1, P0 ;  /* 0x00008900050d3a11 */ /* 0x000fe200000f0c00 */
[----:B------:R-:W-:Y:S01]  /*16e0*/  UIMAD UR44, UR15, UR8, URZ ;  /* 0x000000080f2c72a4 */ /* 0x000fe2000f8e023f */
[----:B------:R-:W-:Y:S01]  /*16f0*/  SEL R5, RZ, c[0x0][0x27c], !P1 ;  /* 0x00009f00ff057a07 */ /* 0x000fe20004800000 */
[----:B------:R-:W-:Y:S01]  /*1700*/  UIMAD.WIDE.U32 UR46, UR16, UR8, URZ ;  /* 0x00000008102e72a5 */ /* 0x000fe2000f8e003f */
[----:B------:R-:W-:Y:S01]  /*1710*/  ISETP.NE.AND P0, PT, R104, RZ, PT ;  /* 0x000000ff6800720c */ /* 0x000fe20003f05270 */
[----:B------:R-:W-:-:S02]  /*1720*/  UIMAD UR44, UR16, UR9, UR44 ;  /* 0x00000009102c72a4 */ /* 0x000fc4000f8e022c */
[----:B------:R-:W-:Y:S01]  /*1730*/  IMAD.IADD R5, R18, 0x1, R5 ;  /* 0x0000000112057824 */ /* 0x000fe200078e0205 */
[----:B------:R-:W-:Y:S02]  /*1740*/  ULDC.64 UR8, c[0x0][0x210] ;  /* 0x0000840000087ab9 */ /* 0x000fe40000000a00 */
[----:B------:R-:W-:Y:S02]  /*1750*/  UIMAD UR45, UR15, UR8, URZ ;  /* 0x000000080f2d72a4 */ /* 0x000fe4000f8e023f */
[----:B------:R-:W-:Y:S01]  /*1760*/  SHF.R.S32.HI R0, RZ, 0x1f, R5 ;  /* 0x0000001fff007819 */ /* 0x000fe20000011405 */
[----:B------:R-:W-:Y:S02]  /*1770*/  UIMAD.WIDE.U32 UR48, UR16, UR8, URZ ;  /* 0x00000008103072a5 */ /* 0x000fe4000f8e003f */
[----:B------:R-:W-:Y:S01]  /*1780*/  UIMAD UR45, UR16, UR9, UR45 ;  /* 0x00000009102d72a4 */ /* 0x000fe2000f8e022d */
[CC--:B------:R-:W-:Y:S01]  /*1790*/  LEA.HI R4, R0.reuse, R5.reuse, RZ, 0x3 ;  /* 0x0000000500047211 */ /* 0x0c0fe200078f18ff */
[----:B------:R2:W-:Y:S01]  /*17a0*/  @P3 LDGSTS.E.BYPASS.LTC128B.128 [R96+0xb080], [R12.64], !P0 ;  /* 0x0b0800000c603fae */ /* 0x0005e2000c101d5a */
[----:B------:R-:W-:Y:S01]  /*17b0*/  LEA.HI R0, R0, R5, RZ, 0x6 ;  /* 0x0000000500007211 */ /* 0x000fe200078f30ff */
[----:B------:R-:W-:Y:S01]  /*17c0*/  ULDC.64 UR8, c[0x0][0x2b0] ;  /* 0x0000ac0000087ab9 */ /* 0x000fe20000000a00 */
[----:B------:R-:W-:Y:S01]  /*17d0*/  SHF.R.S32.HI R5, RZ, 0x1f, R10 ;  /* 0x0000001fff057819 */ /* 0x000fe2000001140a */
[----:B------:R2:W-:Y:S01]  /*17e0*/  @P3 LDGSTS.E.BYPASS.LTC128B.128 [R96+0xc880], [R12.64+0x80], !P6 ;  /* 0x0c8800800c603fae */ /* 0x0005e2000f101d5a */
[----:B------:R-:W-:Y:S01]  /*17f0*/  SHF.R.S32.HI R0, RZ, 0x6, R0 ;  /* 0x00000006ff007819 */ /* 0x000fe20000011400 */
[----:B------:R-:W-:Y:S01]  /*1800*/  @!UP1 UMOV UR53, UR31 ;  /* 0x0000001f00359c82 */ /* 0x000fe20008000000 */
        /* <DEDUP_REMOVED lines=8> */
[--C-:B------:R-:W-:Y:S01]  /*1890*/  LOP3.LUT R126, R99, 0x38, R2.reuse, 0xf8, !PT ;  /* 0x00000038637e7812 */ /* 0x100fe200078ef802 */
[----:B------:R-:W0:Y:S01]  /*18a0*/  LDGDEPBAR ;  /* 0x00000000000079af */ /* 0x000e220000000000 */
[----:B------:R-:W-:Y:S01]  /*18b0*/  LOP3.LUT R9, R93, 0x38, R2, 0xf8, !PT ;  /* 0x000000385d097812 */ /* 0x000fe200078ef802 */
[----:B------:R-:W-:Y:S01]  /*18c0*/  IMAD R7, R5, 0xc00, R6 ;  /* 0x00000c0005077824 */ /* 0x000fe200078e0206 */
[-C--:B------:R-:W-:Y:S01]  /*18d0*/  LOP3.LUT R125, R125, R106.reuse, RZ, 0x3c, !PT ;  /* 0x0000006a7d7d7212 */ /* 0x080fe200078e3cff */
[----:B------:R-:W-:Y:S01]  /*18e0*/  IMAD R5, R5, 0xc00, R11 ;  /* 0x00000c0005057824 */ /* 0x000fe200078e020b */
[-C--:B------:R-:W-:Y:S01]  /*18f0*/  LOP3.LUT R126, R126, R97.reuse, RZ, 0x3c, !PT ;  /* 0x000000617e7e7212 */ /* 0x080fe200078e3cff */
[----:B------:R-:W-:Y:S01]  /*1900*/  UIMAD UR10, UR53, UR8, URZ ;  /* 0x00000008350a72a4 */ /* 0x000fe2000f8e023f */
[----:B------:R-:W-:Y:S01]  /*1910*/  LOP3.LUT R124, R9, R106, RZ, 0x3c, !PT ;  /* 0x0000006a097c7212 */ /* 0x000fe200078e3cff */
[----:B------:R-:W-:Y:S01]  /*1920*/  IMAD.IADD R125, R0, 0x1, R125 ;  /* 0x00000001007d7824 */ /* 0x000fe200078e027d */
[----:B------:R-:W-:Y:S01]  /*1930*/  LOP3.LUT R10, R99, 0x38, R4, 0xf8, !PT ;  /* 0x00000038630a7812 */ /* 0x000fe200078ef804 */
[----:B------:R-:W-:Y:S01]  /*1940*/  IMAD.IADD R126, R7, 0x1, R126 ;  /* 0x00000001077e7824 */ /* 0x000fe200078e027e */
[----:B------:R-:W-:Y:S01]  /*1950*/  SHF.R.S32.HI R7, RZ, 0x1f, R100 ;  /* 0x0000001fff077819 */ /* 0x000fe20000011464 */
[----:B------:R-:W-:Y:S01]  /*1960*/  IMAD R0, R3, 0x20, R16 ;  /* 0x0000002003007824 */ /* 0x000fe200078e0210 */
[----:B------:R-:W-:Y:S01]  /*1970*/  SHF.R.S32.HI R3, RZ, 0x1f, R14 ;  /* 0x0000001fff037819 */ /* 0x000fe2000001140e */
[----:B------:R-:W-:Y:S01]  /*1980*/  IMAD.IADD R124, R5, 0x1, R124 ;  /* 0x00000001057c7824 */ /* 0x000fe200078e027c */
[----:B------:R-:W-:Y:S01]  /*1990*/  LOP3.LUT R127, R10, R97, RZ, 0x3c, !PT ;  /* 0x000000610a7f7212 */ /* 0x000fe200078e3cff */
[----:B------:R-:W-:Y:S01]  /*19a0*/  IMAD R5, R113, c[0x0][0x280], RZ ;  /* 0x0000a00071057a24 */ /* 0x000fe200078e02ff */
[----:B------:R-:W-:Y:S01]  /*19b0*/  LEA.HI R110, R7, R100, RZ, 0x3 ;  /* 0x00000064076e7211 */ /* 0x000fe200078f18ff */
[----:B------:R-:W-:Y:S01]  /*19c0*/  IMAD R113, R113, c[0x0][0x290], RZ ;  /* 0x0000a40071717a24 */ /* 0x000fe200078e02ff */
[----:B------:R-:W-:Y:S01]  /*19d0*/  LEA.HI R112, R3, R14, RZ, 0x3 ;  /* 0x0000000e03707211 */ /* 0x000fe200078f18ff */
[----:B------:R-:W-:Y:S01]  /*19e0*/  IMAD.IADD R127, R8, 0x1, R127 ;  /* 0x00000001087f7824 */ /* 0x000fe200078e027f */
[----:B------:R-:W-:Y:S01]  /*19f0*/  ISETP.GE.AND P0, PT, R120, 0x1, PT ;  /* 0x000000017800780c */ /* 0x000fe20003f06270 */
[C---:B------:R-:W-:Y:S01]  /*1a00*/  IMAD R113, R92.reuse, c[0x0][0x294], R113 ;  /* 0x0000a5005c717a24 */ /* 0x040fe200078e0271 */
[----:B------:R-:W-:Y:S01]  /*1a10*/  @UP1 UMOV UR52, UR36 ;  /* 0x0000002400341c82 */ /* 0x000fe20008000000 */
[----:B------:R-:W-:Y:S01]  /*1a20*/  IMAD R5, R92, c[0x0][0x284], R5 ;  /* 0x0000a1005c057a24 */ /* 0x000fe200078e0205 */
[----:B------:R-:W-:Y:S01]  /*1a30*/  LOP3.LUT R110, R110, 0xfffffff8, RZ, 0xc0, !PT ;  /* 0xfffffff86e6e7812 */ /* 0x000fe200078ec0ff */
[----:B------:R-:W-:Y:S01]  /*1a40*/  @!UP1 UMOV UR52, UR22 ;  /* 0x0000001600349c82 */ /* 0x000fe20008000000 */
[----:B------:R-:W-:Y:S01]  /*1a50*/  LOP3.LUT R112, R112, 0xfffffff8, RZ, 0xc0, !PT ;  /* 0xfffffff870707812 */ /* 0x000fe200078ec0ff */
[----:B------:R-:W-:Y:S01]  /*1a60*/  UIMAD.WIDE.U32 UR50, UR52, UR8, URZ ;  /* 0x00000008343272a5 */ /* 0x000fe2000f8e003f */
[----:B------:R-:W-:Y:S01]  /*1a70*/  LOP3.LUT R121, R4, 0xfffffff8, RZ, 0xc0, !PT ;  /* 0xfffffff804797812 */ /* 0x000fe200078ec0ff */
[----:B------:R-:W-:Y:S01]  /*1a80*/  UIMAD UR9, UR52, UR9, UR10 ;  /* 0x00000009340972a4 */ /* 0x000fe2000f8e020a */
[----:B------:R-:W-:Y:S01]  /*1a90*/  LOP3.LUT R128, R2, 0xfffffff8, RZ, 0xc0, !PT ;  /* 0xfffffff802807812 */ /* 0x000fe200078ec0ff */
[----:B------:R-:W-:Y:S01]  /*1aa0*/  IMAD.IADD R116, R147, 0x1, R113 ;  /* 0x0000000193747824 */ /* 0x000fe200078e0271 */
[----:B------:R-:W-:Y:S01]  /*1ab0*/  ISETP.NE.AND P3, PT, R122, 0x1, PT ;  /* 0x000000017a00780c */ /* 0x000fe20003f65270 */
[----:B------:R-:W-:Y:S01]  /*1ac0*/  IMAD.IADD R117, R149, 0x1, R5 ;  /* 0x0000000195757824 */ /* 0x000fe200078e0205 */
[----:B------:R-:W-:Y:S01]  /*1ad0*/  SHF.R.S32.HI R67, RZ, 0x3, R2 ;  /* 0x00000003ff437819 */ /* 0x000fe20000011402 */
[----:B------:R-:W-:Y:S01]  /*1ae0*/  IMAD.IADD R114, R5, 0x1, R145 ;  /* 0x0000000105727824 */ /* 0x000fe200078e0291 */
[----:B------:R-:W-:Y:S01]  /*1af0*/  P2R R2, PR, RZ, 0x1 ;  /* 0x00000001ff027803 */ /* 0x000fe20000000000 */
[----:B------:R-:W-:Y:S01]  /*1b00*/  IMAD.IADD R113, R113, 0x1, R143 ;  /* 0x0000000171717824 */ /* 0x000fe200078e028f */
[C---:B--2---:R-:W-:Y:S01]  /*1b10*/  IADD3 R13, R20.reuse, 0x20, RZ ;  /* 0x00000020140d7810 */ /* 0x044fe20007ffe0ff */
[----:B------:R-:W-:Y:S01]  /*1b20*/  IMAD.SHL.U32 R127, R127, 0x2, RZ ;  /* 0x000000027f7f7824 */ /* 0x000fe200078e00ff */
[----:B------:R-:W-:Y:S01]  /*1b30*/  IADD3 R12, R20, 0x60, RZ ;  /* 0x00000060140c7810 */ /* 0x000fe20007ffe0ff */
[----:B------:R-:W-:Y:S01]  /*1b40*/  IMAD.SHL.U32 R125, R125, 0x2, RZ ;  /* 0x000000027d7d7824 */ /* 0x000fe200078e00ff */
[----:B------:R-:W-:Y:S01]  /*1b50*/  SHF.R.S32.HI R109, RZ, 0x1f, R110 ;  /* 0x0000001fff6d7819 */ /* 0x000fe2000001146e */
[----:B------:R-:W-:Y:S01]  /*1b60*/  IMAD.SHL.U32 R126, R126, 0x2, RZ ;  /* 0x000000027e7e7824 */ /* 0x000fe200078e00ff */
[----:B------:R-:W-:Y:S01]  /*1b70*/  SHF.R.S32.HI R68, RZ, 0x3, R4 ;  /* 0x00000003ff447819 */ /* 0x000fe20000011404 */
[----:B------:R-:W-:Y:S01]  /*1b80*/  IMAD.SHL.U32 R124, R124, 0x2, RZ ;  /* 0x000000027c7c7824 */ /* 0x000fe200078e00ff */
[----:B------:R-:W-:Y:S01]  /*1b90*/  SHF.R.S32.HI R119, RZ, 0x1f, R112 ;  /* 0x0000001fff777819 */ /* 0x000fe20000011470 */
[----:B------:R-:W-:Y:S01]  /*1ba0*/  UIADD3 UR39, UR43, UR39, URZ ;  /* 0x000000272b277290 */ /* 0x000fe2000fffe03f */
[----:B------:R-:W-:Y:S01]  /*1bb0*/  SHF.R.S32.HI R118, RZ, 0x1f, R121 ;  /* 0x0000001fff767819 */ /* 0x000fe20000011479 */
[----:B------:R-:W-:Y:S01]  /*1bc0*/  UIADD3 UR44, UR47, UR44, URZ ;  /* 0x0000002c2f2c7290 */ /* 0x000fe2000fffe03f */
[----:B------:R-:W-:Y:S01]  /*1bd0*/  SHF.R.S32.HI R123, RZ, 0x1f, R128 ;  /* 0x0000001fff7b7819 */ /* 0x000fe20000011480 */
[----:B------:R-:W-:Y:S01]  /*1be0*/  UIADD3 UR45, UR49, UR45, URZ ;  /* 0x0000002d312d7290 */ /* 0x000fe2000fffe03f */
[----:B------:R-:W-:Y:S01]  /*1bf0*/  P2R R2, PR, RZ, 0x8 ;  /* 0x00000008ff027803 */ /* 0x000fe20000000000 */
[----:B------:R-:W-:-:S02]  /*1c00*/  UIADD3 UR9, UR51, UR9, URZ ;  /* 0x0000000933097290 */ /* 0x000fc4000fffe03f */
[----:B------:R-:W-:Y:S01]  /*1c10*/  ULDC.U8 UR8, c[0x0][0x298] ;  /* 0x0000a60000087ab9 */ /* 0x000fe20000000000 */
[----:B-1----:R-:W-:Y:S06]  /*1c20*/  BAR.SYNC.DEFER_BLOCKING 0x0 ;  /* 0x0000000000007b1d */ /* 0x002fec0000010000 */
.L_x_1654:
[----:B------:R-:W-:Y:S01]  /*1c30*/  ISETP.NE.AND P3, PT, R122, 0x1, PT ;  /* 0x000000017a00780c */ /* 0x000fe20003f65270 */
[----:B-1-3--:R-:W-:Y:S01]  /*1c40*/  IMAD.U32 R3, RZ, RZ, UR6 ;  /* 0x00000006ff037e24 */ /* 0x00afe2000f8e00ff */
[----:B------:R-:W-:Y:S01]  /*1c50*/  MOV R132, RZ ;  /* 0x000000ff00847202 */ /* 0x000fe20000000f00 */
[----:B------:R-:W-:Y:S04]  /*1c60*/  DEPBAR.LE SB0, 0x0 ;  /* 0x000080000000791a */ /* 0x000fe80000000000 */
[----:B------:R-:W-:Y:S01]  /*1c70*/  IMAD R2, R3, 0x30, R0 ;  /* 0x0000003003027824 */ /* 0x000fe200078e0200 */
[----:B------:R-:W-:Y:S01]  /*1c80*/  ISETP.GE.AND P4, PT, R120, 0x1, PT ;  /* 0x000000017800780c */ /* 0x000fe20003f86270 */
[----:B------:R-:W-:Y:S02]  /*1c90*/  BSSY B2, `(.L_x_1615) ;  /* 0x0000542000027945 */ /* 0x000fe40003800000 */
[----:B------:R-:W-:Y:S01]  /*1ca0*/  IMAD.IADD R131, R105, 0x1, R2 ;  /* 0x0000000169837824 */ /* 0x000fe200078e0202 */
[----:B------:R-:W-:Y:S03]  /*1cb0*/  ISETP.GE.AND P0, PT, R2, UR4, PT ;  /* 0x0000000402007c0c */ /* 0x000fe6000bf06270 */
[----:B--2---:R-:W-:Y:S01]  /*1cc0*/  @P3 IMAD.HI.U32 R5, R131, c[0x0][0x2bc], RZ ;  /* 0x0000af0083053a27 */ /* 0x004fe200078e00ff */
[----:B------:R-:W-:Y:S03]  /*1cd0*/  ISETP.GT.OR P0, PT, R0, 0x2f, P0 ;  /* 0x0000002f0000780c */ /* 0x000fe60000704670 */
[----:B------:R-:W-:Y:S01]  /*1ce0*/  IMAD.MOV.U32 R4, RZ, RZ, R131 ;  /* 0x000000ffff047224 */ /* 0x000fe200078e0083 */
[----:B------:R-:W-:Y:S09]  /*1cf0*/  @P3 SHF.R.U32.HI R4, RZ, c[0x0][0x2c0], R5 ;  /* 0x0000b000ff043a19 */ /* 0x000ff20000011605 */
[C---:B------:R-:W-:Y:S04]  /*1d00*/  @!P0 IADD3 R8, P3, R4.reuse, UR50, RZ ;  /* 0x0000003204088c10 */ /* 0x040fe8000ff7e0ff */
[----:B------:R-:W-:Y:S01]  /*1d10*/  @!P0 LEA.HI.X.SX32 R5, R4, UR9, 0x1, P3 ;  /* 0x0000000904058c11 */ /* 0x000fe200098f0eff */
[----:B------:R-:W-:Y:S01]  /*1d20*/  IMAD.MOV R4, RZ, RZ, -R4 ;  /* 0x000000ffff047224 */ /* 0x000fe200078e0a04 */
[----:B------:R-:W-:Y:S03]  /*1d30*/  @!P0 LEA R22, P3, R8, c[0x0][0x2a0], 0x2 ;  /* 0x0000a80008168a11 */ /* 0x000fe600078610ff */
        /* <DEDUP_REMOVED lines=9> */
[----:B------:R-:W-:Y:S02]  /*1dd0*/  MOV R4, R8 ;  /* 0x0000000800047202 */ /* 0x000fe40000000f00 */
        /* <DEDUP_REMOVED lines=8> */
[----:B----4-:R-:W-:-:S05]  /*1e60*/  @!P4 BRA `(.L_x_1616) ;  /* 0x00004eb00000c947 */ /* 0x010fca0003800000 */
[----:B------:R-:W-:Y:S01]  /*1e70*/  USHF.R.S32.HI UR31, URZ, 0x1f, UR6 ;  /* 0x0000001f3f1f7899 */ /* 0x000fe20008011406 */
[----:B------:R-:W-:Y:S01]  /*1e80*/  ISETP.NE.AND P0, PT, RZ, UR8, PT ;  /* 0x00000008ff007c0c */ /* 0x000fe2000bf05270 */
[----:B------:R-:W-:Y:S02]  /*1e90*/  UIMAD UR11, UR37, UR6, URZ ;  /* 0x00000006250b72a4 */ /* 0x000fe4000f8e023f */
[----:B------:R-:W-:Y:S02]  /*1ea0*/  UIMAD UR10, UR39, UR6, URZ ;  /* 0x00000006270a72a4 */ /* 0x000fe4000f8e023f */
[----:B------:R-:W-:Y:S02]  /*1eb0*/  UIMAD UR5, UR6, -0x30, UR4 ;  /* 0xffffffd0060578a4 */ /* 0x000fe4000f8e0204 */
[----:B------:R-:W-:Y:S02]  /*1ec0*/  UIMAD.WIDE.U32 UR54, UR40, UR6, URZ ;  /* 0x00000006283672a5 */ /* 0x000fe4000f8e003f */
[----:B------:R-:W-:Y:S02]  /*1ed0*/  UIMAD.WIDE.U32 UR52, UR42, UR6, URZ ;  /* 0x000000062a3472a5 */ /* 0x000fe4000f8e003f */
[----:B------:R-:W-:Y:S02]  /*1ee0*/  UIMAD UR11, UR31, UR40, UR11 ;  /* 0x000000281f0b72a4 */ /* 0x000fe4000f8e020b */
[----:B------:R-:W-:Y:S02]  /*1ef0*/  UIMAD UR10, UR31, UR42, UR10 ;  /* 0x0000002a1f0a72a4 */ /* 0x000fe4000f8e020a */
[----:B------:R-:W-:Y:S02]  /*1f00*/  UISETP.LT.AND UP0, UPT, UR5, 0x30, UPT ;  /* 0x000000300500788c */ /* 0x000fe4000bf01270 */
[----:B------:R-:W-:Y:S02]  /*1f10*/  UIADD3 UR11, UR55, UR11, URZ ;  /* 0x0000000b370b7290 */ /* 0x000fe4000fffe03f */
[----:B------:R-:W-:Y:S02]  /*1f20*/  UIADD3 UR10, UR53, UR10, URZ ;  /* 0x0000000a350a7290 */ /* 0x000fe4000fffe03f */
[----:B------:R-:W-:Y:S01]  /*1f30*/  USEL UR31, UR5, 0x30, UP0 ;  /* 0x00000030051f7887 */ /* 0x000fe20008000000 */
[----:B------:R-:W-:-:S05]  /*1f40*/  @!P0 BRA `(.L_x_1617) ;  /* 0x000026b000008947 */ /* 0x000fca0003800000 */
[----:B------:R-:W-:Y:S01]  /*1f50*/  ISETP.GE.AND P4, PT, R16, UR31, PT ;  /* 0x0000001f10007c0c */ /* 0x000fe2000bf86270 */
        /* <DEDUP_REMOVED lines=11> */
[----:B------:R-:W-:Y:S01]  /*2010*/  IADD3 R3, P0, R148, UR54, RZ ;  /* 0x0000003694037c10 */ /* 0x000fe2000ff1e0ff */
[----:B------:R-:W-:Y:S01]  /*2020*/  CS2R R80, SRZ ;  /* 0x0000000000507805 */ /* 0x000fe2000001ff00 */
[----:B------:R-:W-:Y:S01]  /*2030*/  CS2R R50, SRZ ;  /* 0x0000000000327805 */ /* 0x000fe2000001ff00 */
[----:B------:R-:W-:Y:S01]  /*2040*/  CS2R R78, SRZ ;  /* 0x00000000004e7805 */ /* 0x000fe2000001ff00 */
[----:B------:R-:W-:Y:S01]  /*2050*/  IADD3.X R2, R117, UR11, RZ, P0, !PT ;  /* 0x0000000b75027c10 */ /* 0x000fe200087fe4ff */
[----:B------:R-:W-:Y:S01]  /*2060*/  CS2R R46, SRZ ;  /* 0x00000000002e7805 */ /* 0x000fe2000001ff00 */
[----:B------:R-:W-:Y:S01]  /*2070*/  IADD3 R5, P0, R146, UR52, RZ ;  /* 0x0000003492057c10 */ /* 0x000fe2000ff1e0ff */
[----:B------:R-:W-:Y:S01]  /*2080*/  CS2R R76, SRZ ;  /* 0x00000000004c7805 */ /* 0x000fe2000001ff00 */
[----:B------:R-:W-:Y:S01]  /*2090*/  CS2R R42, SRZ ;  /* 0x00000000002a7805 */ /* 0x000fe2000001ff00 */
[----:B------:R-:W-:Y:S01]  /*20a0*/  CS2R R74, SRZ ;  /* 0x00000000004a7805 */ /* 0x000fe2000001ff00 */
[----:B------:R-:W-:Y:S01]  /*20b0*/  IADD3.X R4, R116, UR10, RZ, P0, !PT ;  /* 0x0000000a74047c10 */ /* 0x000fe200087fe4ff */
        /* <DEDUP_REMOVED lines=21> */
.L_x_1619:
[----:B------:R-:W-:Y:S05]  /*2210*/  BSYNC B0 ;  /* 0x0000000000007941 */ /* 0x000fea0003800000 */
.L_x_1618:
[----:B------:R-:W-:Y:S01]  /*2220*/  ISETP.GE.AND P5, PT, R95, UR31, PT ;  /* 0x0000001f5f007c0c */ /* 0x000fe2000bfa6270 */
[----:B-----5:R-:W-:Y:S01]  /*2230*/  IMAD.MOV.U32 R10, RZ, RZ, R74 ;  /* 0x000000ffff0a7224 */ /* 0x020fe200078e004a */
[----:B------:R-:W-:Y:S01]  /*2240*/  MOV R5, R36 ;  /* 0x0000002400057202 */ /* 0x000fe20000000f00 */
[----:B-1----:R-:W-:Y:S01]  /*2250*/  IMAD.MOV.U32 R9, RZ, RZ, R75 ;  /* 0x000000ffff097224 */ /* 0x002fe200078e004b */
[----:B------:R-:W-:Y:S01]  /*2260*/  MOV R2, R43 ;  /* 0x0000002b00027202 */ /* 0x000fe20000000f00 */
[----:B------:R-:W-:Y:S01]  /*2270*/  IMAD.MOV.U32 R8, RZ, RZ, R76 ;  /* 0x000000ffff087224 */ /* 0x000fe200078e004c */
        /* <DEDUP_REMOVED lines=30> */
[----:B------:R-:W-:Y:S01]  /*2460*/  IMAD.U32 R7, RZ, RZ, UR32 ;  /* 0x00000020ff077e24 */ /* 0x000fe2000f8e00ff */
[----:B------:R-:W-:Y:S01]  /*2470*/  CS2R R70, SRZ ;  /* 0x0000000000467805 */ /* 0x000fe2000001ff00 */
[----:B------:R-:W-:Y:S01]  /*2480*/  IMAD.U32 R2, RZ, RZ, UR30 ;  /* 0x0000001eff027e24 */ /* 0x000fe2000f8e00ff */
[----:B------:R-:W-:Y:S01]  /*2490*/  CS2R R34, SRZ ;  /* 0x0000000000227805 */ /* 0x000fe2000001ff00 */
[----:B------:R-:W-:Y:S01]  /*24a0*/  IMAD.U32 R5, RZ, RZ, UR38 ;  /* 0x00000026ff057e24 */ /* 0x000fe2000f8e00ff */
[----:B------:R-:W-:Y:S01]  /*24b0*/  IADD3 R7, P3, P0, R148, UR54, R7 ;  /* 0x0000003694077c10 */ /* 0x000fe2000f87e007 */
[----:B------:R-:W-:Y:S01]  /*24c0*/  IMAD.U32 R3, RZ, RZ, UR35 ;  /* 0x00000023ff037e24 */ /* 0x000fe2000f8e00ff */
        /* <DEDUP_REMOVED lines=8> */
[----:B------:R-:W-:Y:S02]  /*2550*/  IADD3.X R4, R116, UR10, R3, P3, P0 ;  /* 0x0000000a74047c10 */ /* 0x000fe40009fe0403 */
        /* <DEDUP_REMOVED lines=20> */
.L_x_1621:
[----:B------:R-:W-:Y:S05]  /*26a0*/  BSYNC B0 ;  /* 0x0000000000007941 */ /* 0x000fea0003800000 */
.L_x_1620:
[----:B-----5:R-:W-:Y:S01]  /*26b0*/  MOV R4, R23 ;  /* 0x0000001700047202 */ /* 0x020fe20000000f00 */
[----:B------:R2:W3:Y:S01]  /*26c0*/  SHFL.IDX PT, R85, R133, RZ, 0x181f ;  /* 0x00181fff85557589 */ /* 0x0004e200000e0000 */
[----:B------:R-:W-:Y:S01]  /*26d0*/  IMAD.MOV.U32 R26, RZ, RZ, R58 ;  /* 0x000000ffff1a7224 */ /* 0x000fe200078e003a */
[----:B------:R-:W-:Y:S01]  /*26e0*/  BSSY B1, `(.L_x_1622) ;  /* 0x0000103000017945 */ /* 0x000fe20003800000 */
[----:B------:R-:W-:Y:S02]  /*26f0*/  IMAD.MOV.U32 R25, RZ, RZ, R59 ;  /* 0x000000ffff197224 */ /* 0x000fe400078e003b */
[----:B------:R-:W-:Y:S02]  /*2700*/  IMAD.MOV.U32 R24, RZ, RZ, R62 ;  /* 0x000000ffff187224 */ /* 0x000fe400078e003e */
[----:B------:R-:W-:Y:S01]  /*2710*/  IMAD.MOV.U32 R5, RZ, RZ, R22 ;  /* 0x000000ffff057224 */ /* 0x000fe200078e0016 */
[----:B------:R-:W-:Y:S01]  /*2720*/  PRMT R54, R25, 0x5410, R26 ;  /* 0x0000541019367816 */ /* 0x000fe2000000001a */
[----:B------:R2:W4:Y:S01]  /*2730*/  SHFL.IDX PT, R83, R150, RZ, 0x181f ;  /* 0x00181fff96537589 */ /* 0x00052200000e0000 */
[----:B------:R-:W-:Y:S01]  /*2740*/  MOV R25, R63 ;  /* 0x0000003f00197202 */ /* 0x000fe20000000f00 */
[----:B------:R-:W-:Y:S01]  /*2750*/  IMAD.MOV.U32 R26, RZ, RZ, R64 ;  /* 0x000000ffff1a7224 */ /* 0x000fe200078e0040 */
[----:B------:R-:W-:Y:S01]  /*2760*/  PRMT R7, R4, 0x5410, R5 ;  /* 0x0000541004077816 */ /* 0x000fe20000000005 */
[----:B-1----:R-:W-:Y:S01]  /*2770*/  IMAD.MOV.U32 R3, RZ, RZ, R28 ;  /* 0x000000ffff037224 */ /* 0x002fe200078e001c */
        /* <DEDUP_REMOVED lines=15> */
[----:B---3--:R-:W-:Y:S01]  /*2870*/  ISETP.GE.AND P0, PT, R18, c[0x0][0x1d4], PT ;  /* 0x0000750012007a0c */ /* 0x008fe20003f06270 */
[----:B------:R-:W-:Y:S01]  /*2880*/  @!UPT UIADD3 URZ, URZ, URZ, URZ ;  /* 0x0000003f3f3ff290 */ /* 0x000fe2000fffe03f */
[----:B------:R-:W-:Y:S11]  /*2890*/  BSSY B0, `(.L_x_1624) ;  /* 0x0000038000007945 */ /* 0x000ff60003800000 */
[----:B------:R-:W-:-:S05]  /*28a0*/  @P0 BRA `(.L_x_1625) ;  /* 0x0000036000000947 */ /* 0x000fca0003800000 */
[C---:B----4-:R-:W-:Y:S01]  /*28b0*/  LEA R90, P0, R18.reuse, R83, 0x1 ;  /* 0x00000053125a7211 */ /* 0x050fe200078008ff */
[----:B------:R-:W1:Y:S03]  /*28c0*/  LDS.128 R24, [R96+0xa080] ;  /* 0x00a0800060187984 */ /* 0x000e660000000c00 */
[----:B------:R-:W-:Y:S02]  /*28d0*/  LEA.HI.X R91, R18, R85, R19, 0x1, P0 ;  /* 0x00000055125b7211 */ /* 0x000fe400000f0c13 */
[----:B------:R-:W-:Y:S11]  /*28e0*/  ISETP.GE.AND P0, PT, R20, c[0x0][0x27c], PT ;  /* 0x00009f0014007a0c */ /* 0x000ff60003f06270 */
[----:B------:R-:W-:Y:S02]  /*28f0*/  @!UPT UIADD3 URZ, URZ, URZ, URZ ;  /* 0x0000003f3f3ff290 */ /* 0x000fe4000fffe03f */
[----:B------:R-:W-:Y:S01]  /*2900*/  @!P0 HADD2.F32 R49, -RZ, R49.H0_H0 ;  /* 0x20000031ff318230 */ /* 0x000fe20000004100 */
[----:B------:R-:W-:Y:S01]  /*2910*/  @!P0 SHF.R.U64 R45, R50, 0x10, R51 ;  /* 0x00000010322d8819 */ /* 0x000fe20000001233 */
[----:B------:R-:W-:Y:S01]  /*2920*/  @!P0 HADD2.F32 R53, -RZ, R53.H0_H0 ;  /* 0x20000035ff358230 */ /* 0x000fe20000004100 */
        /* <DEDUP_REMOVED lines=22> */
[----:B------:R-:W-:Y:S01]  /*2a90*/  @!P0 FFMA.FTZ R82, R38, R55, -R82 ;  /* 0x0000003726528223 */ /* 0x000fe20000010852 */
        /* <DEDUP_REMOVED lines=23> */
.L_x_1625:
[----:B------:R-:W-:Y:S05]  /*2c10*/  BSYNC B0 ;  /* 0x0000000000007941 */ /* 0x000fea0003800000 */
.L_x_1624:
[----:B------:R-:W-:Y:S01]  /*2c20*/  ISETP.GE.AND P0, PT, R14, c[0x0][0x1d4], PT ;  /* 0x000075000e007a0c */ /* 0x000fe20003f06270 */
[----:B------:R-:W-:Y:S01]  /*2c30*/  @!UPT UIADD3 URZ, URZ, URZ, URZ ;  /* 0x0000003f3f3ff290 */ /* 0x000fe2000fffe03f */
[----:B------:R-:W-:Y:S11]  /*2c40*/  BSSY B0, `(.L_x_1626) ;  /* 0x0000038000007945 */ /* 0x000ff60003800000 */
[----:B------:R-:W-:-:S05]  /*2c50*/  @P0 BRA `(.L_x_1627) ;  /* 0x0000036000000947 */ /* 0x000fca0003800000 */
[C---:B----4-:R-:W-:Y:S01]  /*2c60*/  LEA R86, P0, R112.reuse, R83, 0x1 ;  /* 0x0000005370567211 */ /* 0x050fe200078008ff */
[----:B-1----:R-:W1:Y:S03]  /*2c70*/  LDS.128 R24, [R96+0xb880] ;  /* 0x00b8800060187984 */ /* 0x002e660000000c00 */
        /* <DEDUP_REMOVED lines=20> */
[CC--:B------:R-:W-:Y:S02]  /*2dc0*/  @!P0 FMUL.FTZ R53, R45.reuse, R41.reuse ;  /* 0x000000292d358220 */ /* 0x0c0fe40000410000 */
        /* <DEDUP_REMOVED lines=20> */
[----:B------:R-:W-:Y:S01]  /*2f10*/  @!P0 FMUL.FTZ R5, R39, R46 ;  /* 0x0000002e27058220 */ /* 0x000fe20000410000 */
        /* <DEDUP_REMOVED lines=10> */
.L_x_1627:
[----:B------:R-:W-:Y:S05]  /*2fc0*/  BSYNC B0 ;  /* 0x0000000000007941 */ /* 0x000fea0003800000 */
.L_x_1626:
        /* <DEDUP_REMOVED lines=31> */
[-C--:B------:R-:W-:Y:S01]  /*31c0*/  @!P0 FFMA.FTZ R2, R45, R44.reuse, R2 ;  /* 0x0000002c2d028223 */ /* 0x080fe20000010002 */
        /* <DEDUP_REMOVED lines=14> */
[CC--:B------:R-:W-:Y:S02]  /*32b0*/  @!P0 FMUL.FTZ R53, R48.reuse, R42.reuse ;  /* 0x0000002a30358220 */ /* 0x0c0fe40000410000 */
        /* <DEDUP_REMOVED lines=11> */
.L_x_1629:
[----:B------:R-:W-:Y:S05]  /*3370*/  BSYNC B0 ;  /* 0x0000000000007941 */ /* 0x000fea0003800000 */
.L_x_1628:
[----:B------:R-:W-:Y:S11]  /*3380*/  ISETP.GE.AND P0, PT, R98, c[0x0][0x1d4], PT ;  /* 0x0000750062007a0c */ /* 0x000ff60003f06270 */
[----:B------:R-:W-:Y:S02]  /*3390*/  @!UPT UIADD3 URZ, URZ, URZ, URZ ;  /* 0x0000003f3f3ff290 */ /* 0x000fe4000fffe03f */
[----:B------:R-:W-:-:S05]  /*33a0*/  @P0 BRA `(.L_x_1623) ;  /* 0x0000036000000947 */ /* 0x000fca0003800000 */
[C---:B----4-:R-:W-:Y:S01]  /*33b0*/  LEA R48, P0, R111.reuse, R83, 0x1 ;  /* 0x000000536f307211 */ /* 0x050fe200078008ff */
[----:B-1----:R-:W1:Y:S03]  /*33c0*/  LDS.128 R24, [R96+0xe880] ;  /* 0x00e8800060187984 */ /* 0x002e660000000c00 */
[----:B------:R-:W-:Y:S02]  /*33d0*/  LEA.HI.X R49, R111, R85, R108, 0x1, P0 ;  /* 0x000000556f317211 */ /* 0x000fe400000f0c6c */
[----:B------:R-:W-:Y:S11]  /*33e0*/  ISETP.GE.AND P0, PT, R12, c[0x0][0x27c], PT ;  /* 0x00009f000c007a0c */ /* 0x000ff60003f06270 */
[----:B------:R-:W-:Y:S02]  /*33f0*/  @!UPT UIADD3 URZ, URZ, URZ, URZ ;  /* 0x0000003f3f3ff290 */ /* 0x000fe4000fffe03f */
[----:B------:R-:W-:Y:S01]  /*3400*/  @!P0 HADD2.F32 R38, -RZ, R17.H1_H1 ;  /* 0x30000011ff268230 */ /* 0x000fe20000004100 */
        /* <DEDUP_REMOVED lines=38> */
[-C--:B------:R-:W-:Y:S02]  /*3670*/  @!P0 FFMA.FTZ R4, R39, R43.reuse, R4 ;  /* 0x0000002b27048223 */ /* 0x080fe40000010004 */
[C---:B------:R-:W-:Y:S02]  /*3680*/  @!P0 FMUL.FTZ R5, R33.reuse, R36 ;  /* 0x0000002421058220 */ /* 0x040fe40000410000 */
        /* <DEDUP_REMOVED lines=8> */
.L_x_1623:
[----:B---3--:R-:W-:Y:S05]  /*3710*/  BSYNC B1 ;  /* 0x0000000000017941 */ /* 0x008fea0003800000 */
.L_x_1622:
[----:B--2---:R-:W2:Y:S04]  /*3720*/  SHFL.IDX PT, R133, R133, 0x1, 0x181f ;  /* 0x00381f0085857f89 */ /* 0x004ea800000e0000 */
[----:B------:R3:W1:Y:S01]  /*3730*/  SHFL.IDX PT, R43, R150, 0x1, 0x181f ;  /* 0x00381f00962b7f89 */ /* 0x00066200000e0000 */
[----:B------:R-:W-:-:S05]  /*3740*/  @P5 BRA `(.L_x_1630) ;  /* 0x0000396000005947 */ /* 0x000fca0003800000 */
[----:B------:R-:W-:Y:S01]  /*3750*/  ISETP.GE.AND P0, PT, R18, c[0x0][0x1d4], PT ;  /* 0x0000750012007a0c */ /* 0x000fe20003f06270 */
[----:B------:R-:W-:Y:S01]  /*3760*/  @!UPT UIADD3 URZ, URZ, URZ, URZ ;  /* 0x0000003f3f3ff290 */ /* 0x000fe2000fffe03f */
[----:B------:R-:W-:Y:S11]  /*3770*/  BSSY B0, `(.L_x_1631) ;  /* 0x0000038000007945 */ /* 0x000ff60003800000 */
[----:B------:R-:W-:-:S05]  /*3780*/  @P0 BRA `(.L_x_1632) ;  /* 0x0000036000000947 */ /* 0x000fca0003800000 */
[C---:B-1----:R-:W-:Y:S01]  /*3790*/  LEA R46, P0, R18.reuse, R43, 0x1 ;  /* 0x0000002b122e7211 */ /* 0x042fe200078008ff */
[----:B------:R-:W1:Y:S03]  /*37a0*/  LDS.128 R24, [R96+0xb080] ;  /* 0x00b0800060187984 */ /* 0x000e660000000c00 */
[----:B--2---:R-:W-:Y:S02]  /*37b0*/  LEA.HI.X R47, R18, R133, R19, 0x1, P0 ;  /* 0x00000085122f7211 */ /* 0x004fe400000f0c13 */
[----:B------:R-:W-:Y:S11]  /*37c0*/  ISETP.GE.AND P0, PT, R20, c[0x0][0x27c], PT ;  /* 0x00009f0014007a0c */ /* 0x000ff60003f06270 */
[----:B------:R-:W-:Y:S02]  /*37d0*/  @!UPT UIADD3 URZ, URZ, URZ, URZ ;  /* 0x0000003f3f3ff290 */ /* 0x000fe4000fffe03f */
        /* <DEDUP_REMOVED lines=49> */
.L_x_1632:
[----:B------:R-:W-:Y:S05]  /*3af0*/  BSYNC B0 ;  /* 0x0000000000007941 */ /* 0x000fea0003800000 */
.L_x_1631:
        /* <DEDUP_REMOVED lines=58> */
.L_x_1634:
[----:B------:R-:W-:Y:S05]  /*3ea0*/  BSYNC B0 ;  /* 0x0000000000007941 */ /* 0x000fea0003800000 */
.L_x_1633:
        /* <DEDUP_REMOVED lines=58> */
.L_x_1636:
[----:B------:R-:W-:Y:S05]  /*4250*/  BSYNC B0 ;  /* 0x0000000000007941 */ /* 0x000fea0003800000 */
.L_x_1635:
[----:B------:R-:W-:Y:S11]  /*4260*/  ISETP.GE.AND P0, PT, R98, c[0x0][0x1d4], PT ;  /* 0x0000750062007a0c */ /* 0x000ff60003f06270 */
[----:B------:R-:W-:Y:S02]  /*4270*/  @!UPT UIADD3 URZ, URZ, URZ, URZ ;  /* 0x0000003f3f3ff290 */ /* 0x000fe4000fffe03f */
[----:B------:R-:W-:-:S05]  /*4280*/  @P0 BRA `(.L_x_1630) ;  /* 0x00002e2000000947 */ /* 0x000fca0003800000 */
[C---:B-1----:R-:W-:Y:S01]  /*4290*/  LEA R36, P0, R111.reuse, R43, 0x1 ;  /* 0x0000002b6f247211 */ /* 0x042fe200078008ff */
[----:B------:R-:W1:Y:S03]  /*42a0*/  LDS.128 R24, [R96+0xf880] ;  /* 0x00f8800060187984 */ /* 0x000e660000000c00 */
[----:B--2---:R-:W-:Y:S02]  /*42b0*/  LEA.HI.X R37, R111, R133, R108, 0x1, P0 ;  /* 0x000000856f257211 */ /* 0x004fe400000f0c6c */
        /* <DEDUP_REMOVED lines=52> */
.L_x_1617:
        /* <DEDUP_REMOVED lines=36> */
.L_x_1638:
[----:B------:R-:W-:Y:S05]  /*4840*/  BSYNC B0 ;  /* 0x0000000000007941 */ /* 0x000fea0003800000 */
.L_x_1637:
        /* <DEDUP_REMOVED lines=39> */
[----:B------:R-:W-:Y:S01]  /*4ac0*/  CS2R R30, SRZ ;  /* 0x00000000001e7805 */ /* 0x000fe2000001ff00 */
[----:B------:R-:W-:Y:S01]  /*4ad0*/  IADD3 R5, P3, P0, R144, UR54, R5 ;  /* 0x0000003690057c10 */ /* 0x000fe2000f87e005 */
[----:B------:R-:W-:Y:S01]  /*4ae0*/  CS2R R28, SRZ ;  /* 0x00000000001c7805 */ /* 0x000fe2000001ff00 */
[----:B------:R-:W-:Y:S01]  /*4af0*/  CS2R R74, SRZ ;  /* 0x00000000004a7805 */ /* 0x000fe2000001ff00 */
[----:B------:R-:W-:Y:S01]  /*4b00*/  CS2R R72, SRZ ;  /* 0x0000000000487805 */ /* 0x000fe2000001ff00 */
[----:B------:R-:W-:Y:S01]  /*4b10*/  IADD3.X R4, R114, UR11, R3, P3, P0 ;  /* 0x0000000b72047c10 */ /* 0x000fe20009fe0403 */
[----:B------:R-:W-:Y:S01]  /*4b20*/  IMAD.U32 R3, RZ, RZ, UR38 ;  /* 0x00000026ff037e24 */ /* 0x000fe2000f8e00ff */
[----:B------:R-:W-:Y:S01]  /*4b30*/  CS2R R26, SRZ ;  /* 0x00000000001a7805 */ /* 0x000fe2000001ff00 */
[----:B------:R-:W-:Y:S01]  /*4b40*/  IMAD.U32 R2, RZ, RZ, UR35 ;  /* 0x00000023ff027e24 */ /* 0x000fe2000f8e00ff */
[----:B------:R-:W-:Y:S02]  /*4b50*/  CS2R R24, SRZ ;  /* 0x0000000000187805 */ /* 0x000fe4000001ff00 */
[----:B------:R-:W-:Y:S04]  /*4b60*/  IADD3 R3, P3, P0, R142, UR52, R3 ;  /* 0x000000348e037c10 */ /* 0x000fe8000f87e003 */
[----:B------:R-:W-:Y:S02]  /*4b70*/  IADD3.X R2, R113, UR10, R2, P3, P0 ;  /* 0x0000000a71027c10 */ /* 0x000fe40009fe0402 */
        /* <DEDUP_REMOVED lines=12> */
.L_x_1640:
[----:B------:R-:W-:Y:S05]  /*4c40*/  BSYNC B0 ;  /* 0x0000000000007941 */ /* 0x000fea0003800000 */
.L_x_1639:
[----:B-----5:R-:W-:Y:S01]  /*4c50*/  MOV R7, R73 ;  /* 0x0000004900077202 */ /* 0x020fe20000000f00 */
[----:B------:R2:W3:Y:S01]  /*4c60*/  SHFL.IDX PT, R153, R133, RZ, 0x181f ;  /* 0x00181fff85997589 */ /* 0x0004e200000e0000 */
[----:B-1----:R-:W-:Y:S01]  /*4c70*/  MOV R4, R27 ;  /* 0x0000001b00047202 */ /* 0x002fe20000000f00 */
[----:B------:R-:W-:Y:S01]  /*4c80*/  IMAD.MOV.U32 R10, RZ, RZ, R74 ;  /* 0x000000ffff0a7224 */ /* 0x000fe200078e004a */
[----:B------:R-:W-:Y:S01]  /*4c90*/  IADD3 R71, -R66, c[0x0][0x1d4], RZ ;  /* 0x0000750042477a10 */ /* 0x000fe20007ffe1ff */
[----:B------:R-:W-:Y:S01]  /*4ca0*/  IMAD.MOV.U32 R9, RZ, RZ, R75 ;  /* 0x000000ffff097224 */ /* 0x000fe200078e004b */
[----:B------:R-:W-:Y:S01]  /*4cb0*/  BSSY B1, `(.L_x_1641) ;  /* 0x000010b000017945 */ /* 0x000fe20003800000 */
[----:B------:R-:W-:Y:S02]  /*4cc0*/  IMAD.MOV.U32 R8, RZ, RZ, R72 ;  /* 0x000000ffff087224 */ /* 0x000fe400078e0048 */
[----:B------:R2:W1:Y:S01]  /*4cd0*/  SHFL.IDX PT, R152, R150, RZ, 0x181f ;  /* 0x00181fff96987589 */ /* 0x00046200000e0000 */
        /* <DEDUP_REMOVED lines=24> */
[----:B------:R-:W-:Y:S01]  /*4e60*/  SEL R62, R66, R71, !P1 ;  /* 0x00000047423e7207 */ /* 0x000fe20004800000 */
[----:B------:R-:W3:Y:S01]  /*4e70*/  LDS.128 R32, [R127+0xa080] ;  /* 0x00a080007f207984 */ /* 0x000ee20000000c00 */
        /* <DEDUP_REMOVED lines=15> */
[----:B------:R-:W-:Y:S01]  /*4f70*/  @!P0 SHF.R.U64 R63, R56, 0x10, R57 ;  /* 0x00000010383f8819 */ /* 0x000fe20000001239 */
[----:B------:R-:W-:Y:S01]  /*4f80*/  IMAD R53, R55, 0xc00, R6 ;  /* 0x00000c0037357824 */ /* 0x000fe200078e0206 */
[--C-:B------:R-:W-:Y:S02]  /*4f90*/  @!P0 SHF.R.U32.HI R44, RZ, 0x10, R47.reuse ;  /* 0x00000010ff2c8819 */ /* 0x100fe4000001162f */
[----:B------:R-:W-:Y:S01]  /*4fa0*/  @!P0 SHF.R.U64 R46, R46, 0x10, R47 ;  /* 0x000000102e2e8819 */ /* 0x000fe2000000122f */
[----:B------:R-:W-:Y:S01]  /*4fb0*/  IMAD.IADD R156, R53, 0x1, R156 ;  /* 0x00000001359c7824 */ /* 0x000fe200078e029c */
[----:B------:R-:W-:Y:S01]  /*4fc0*/  @!P0 SHF.R.U64 R62, R58, 0x10, R59 ;  /* 0x000000103a3e8819 */ /* 0x000fe2000000123b */
[----:B------:R-:W-:Y:S01]  /*4fd0*/  @!P0 HADD2.F32 R58, -RZ, R63.H0_H0 ;  /* 0x2000003fff3a8230 */ /* 0x000fe20000004100 */
[----:B------:R-:W-:Y:S01]  /*4fe0*/  @!P0 SHF.R.U32.HI R45, RZ, 0x10, R45 ;  /* 0x00000010ff2d8819 */ /* 0x000fe2000001162d */
[----:B------:R-:W-:Y:S01]  /*4ff0*/  @!P0 HADD2.F32 R46, -RZ, R46.H0_H0 ;  /* 0x2000002eff2e8230 */ /* 0x000fe20000004100 */
[----:B------:R-:W-:Y:S01]  /*5000*/  SHF.L.U32 R154, R156, 0x1, RZ ;  /* 0x000000019c9a7819 */ /* 0x000fe200000006ff */
[----:B------:R-:W-:Y:S01]  /*5010*/  @!P0 HADD2.F32 R62, -RZ, R62.H0_H0 ;  /* 0x2000003eff3e8230 */ /* 0x000fe20000004100 */
[----:B---3--:R-:W-:Y:S01]  /*5020*/  @!P0 IMAD.MOV.U32 R51, RZ, RZ, R32 ;  /* 0x000000ffff338224 */ /* 0x008fe200078e0020 */
[----:B------:R-:W-:Y:S02]  /*5030*/  @!P0 SHF.R.U32.HI R65, RZ, 0x10, R59 ;  /* 0x00000010ff418819 */ /* 0x000fe4000001163b */
[----:B------:R-:W3:Y:S01]  /*5040*/  LDS.128 R88, [R154+0xa080] ;  /* 0x00a080009a587984 */ /* 0x000ee20000000c00 */
[----:B------:R-:W-:Y:S01]  /*5050*/  @!P0 SHF.R.U32.HI R57, RZ, 0x10, R57 ;  /* 0x00000010ff398819 */ /* 0x000fe20000011639 */
[--C-:B------:R-:W-:Y:S02]  /*5060*/  @!P0 HADD2.F32 R47, -RZ, R51.reuse.H0_H0 ;  /* 0x20000033ff2f8230 */ /* 0x100fe40000004100 */
[----:B------:R-:W-:Y:S02]  /*5070*/  @!P0 HADD2.F32 R49, -RZ, R51.H1_H1 ;  /* 0x30000033ff318230 */ /* 0x000fe40000004100 */
[----:B------:R-:W-:Y:S01]  /*5080*/  @!P0 HADD2.F32 R65, -RZ, R65.H0_H0 ;  /* 0x20000041ff418230 */ /* 0x000fe20000004100 */
[----:B------:R-:W-:Y:S02]  /*5090*/  @!P0 FMUL.FTZ R2, R47, R50 ;  /* 0x000000322f028220 */ /* 0x000fe40000410000 */
[----:B------:R-:W-:Y:S02]  /*50a0*/  @!P0 FMUL.FTZ R3, R49, R52 ;  /* 0x0000003431038220 */ /* 0x000fe40000410000 */
[----:B---3--:R-:W-:Y:S01]  /*50b0*/  @!P0 IMAD.MOV.U32 R59, RZ, RZ, R89 ;  /* 0x000000ffff3b8224 */ /* 0x008fe200078e0059 */
[----:B------:R-:W-:Y:S05]  /*50c0*/  @!P0 MOV R56, R88 ;  /* 0x0000005800388202 */ /* 0x000fea0000000f00 */
[--C-:B------:R-:W-:Y:S02]  /*50d0*/  @!P0 HADD2.F32 R55, -RZ, R56.reuse.H0_H0 ;  /* 0x20000038ff378230 */ /* 0x100fe40000004100 */
[----:B------:R-:W-:Y:S03]  /*50e0*/  @!P0 HADD2.F32 R56, -RZ, R56.H1_H1 ;  /* 0x30000038ff388230 */ /* 0x000fe60000004100 */
[C---:B------:R-:W-:Y:S02]  /*50f0*/  @!P0 FMUL.FTZ R154, R55.reuse, R50 ;  /* 0x00000032379a8220 */ /* 0x040fe40000410000 */
[C---:B------:R-:W-:Y:S02]  /*5100*/  @!P0 FMUL.FTZ R155, R56.reuse, R52 ;  /* 0x00000034389b8220 */ /* 0x040fe40000410000 */
[----:B------:R-:W-:Y:S01]  /*5110*/  @!P0 FFMA.FTZ R2, R55, R54, R2 ;  /* 0x0000003637028223 */ /* 0x000fe20000010002 */
[----:B------:R-:W-:Y:S01]  /*5120*/  @!P0 HADD2.F32 R55, -RZ, R60.H1_H1 ;  /* 0x3000003cff378230 */ /* 0x000fe20000004100 */
[----:B------:R-:W-:Y:S01]  /*5130*/  @!P0 FFMA.FTZ R155, R49, R58, -R155 ;  /* 0x0000003a319b8223 */ /* 0x000fe2000001089b */
[----:B------:R-:W-:Y:S01]  /*5140*/  @!P0 MOV R49, R33 ;  /* 0x0000002100318202 */ /* 0x000fe20000000f00 */
[----:B------:R-:W-:Y:S01]  /*5150*/  @!P0 FFMA.FTZ R154, R47, R54, -R154 ;  /* 0x000000362f9a8223 */ /* 0x000fe2000001089a */
[----:B------:R-:W-:Y:S01]  /*5160*/  @!P0 HADD2.F32 R47, -RZ, R48.H0_H0 ;  /* 0x20000030ff2f8230 */ /* 0x000fe20000004100 */
[----:B------:R-:W-:Y:S01]  /*5170*/  @!P0 FFMA.FTZ R3, R56, R58, R3 ;  /* 0x0000003a38038223 */ /* 0x000fe20000010003 */
[----:B------:R-:W-:Y:S02]  /*5180*/  @!P0 HADD2.F32 R48, -RZ, R45.H0_H0 ;  /* 0x2000002dff308230 */ /* 0x000fe40000004100 */
[----:B------:R-:W-:Y:S01]  /*5190*/  @!P0 HADD2.F32 R56, -RZ, R59.H1_H1 ;  /* 0x3000003bff388230 */ /* 0x000fe20000004100 */
[----:B------:R-:W-:Y:S01]  /*51a0*/  @!P0 F2FP.PACK_AB R155, R155, R154 ;  /* 0x0000009a9b9b823e */ /* 0x000fe200000000ff */
[----:B------:R-:W-:Y:S01]  /*51b0*/  @!P0 HADD2.F32 R45, -RZ, R49.H1_H1 ;  /* 0x30000031ff2d8230 */ /* 0x000fe20000004100 */
[----:B------:R-:W-:Y:S01]  /*51c0*/  @!P0 F2FP.PACK_AB R154, R3, R2 ;  /* 0x00000002039a823e */ /* 0x000fe200000000ff */
[----:B------:R-:W-:Y:S01]  /*51d0*/  @!P0 HADD2.F32 R58, -RZ, R57.H0_H0 ;  /* 0x20000039ff3a8230 */ /* 0x000fe20000004100 */
[----:B------:R-:W-:Y:S01]  /*51e0*/  @!P0 IMAD.MOV.U32 R57, RZ, RZ, R91 ;  /* 0x000000ffff398224 */ /* 0x000fe200078e005b */
[----:B------:R-:W-:Y:S01]  /*51f0*/  @!P0 MOV R32, R155 ;  /* 0x0000009b00208202 */ /* 0x000fe20000000f00 */
[-C--:B------:R-:W-:Y:S01]  /*5200*/  @!P0 FMUL.FTZ R157, R56, R48.reuse ;  /* 0x00000030389d8220 */ /* 0x080fe20000410000 */
[----:B------:R-:W-:Y:S01]  /*5210*/  @!P0 HADD2.F32 R50, -RZ, R49.H0_H0 ;  /* 0x20000031ff328230 */ /* 0x000fe20000004100 */
[C---:B------:R-:W-:Y:S01]  /*5220*/  @!P0 FMUL.FTZ R5, R45.reuse, R48 ;  /* 0x000000302d058220 */ /* 0x040fe20000410000 */
[----:B------:R-:W-:Y:S01]  /*5230*/  @!P0 MOV R49, R35 ;  /* 0x0000002300318202 */ /* 0x000fe20000000f00 */
[----:B------:R-:W-:Y:S01]  /*5240*/  @!P0 FFMA.FTZ R157, R45, R58, -R157 ;  /* 0x0000003a2d9d8223 */ /* 0x000fe2000001089d */
[----:B------:R-:W-:Y:S01]  /*5250*/  @!P0 HADD2.F32 R45, -RZ, R44.H0_H0 ;  /* 0x2000002cff2d8230 */ /* 0x000fe20000004100 */
[----:B------:R-:W-:Y:S01]  /*5260*/  @!P0 FMUL.FTZ R4, R50, R47 ;  /* 0x0000002f32048220 */ /* 0x000fe20000410000 */
[----:B------:R-:W-:Y:S01]  /*5270*/  @!P0 HADD2.F32 R63, -RZ, R57.H1_H1 ;  /* 0x30000039ff3f8230 */ /* 0x000fe20000004100 */
[----:B------:R-:W-:Y:S01]  /*5280*/  @!P0 MOV R88, R154 ;  /* 0x0000009a00588202 */ /* 0x000fe20000000f00 */
[----:B------:R-:W-:Y:S01]  /*5290*/  @!P0 HADD2.F32 R54, -RZ, R59.H0_H0 ;  /* 0x2000003bff368230 */ /* 0x000fe20000004100 */
[----:B------:R-:W-:Y:S01]  /*52a0*/  @!P0 MOV R59, R90 ;  /* 0x0000005a003b8202 */ /* 0x000fe20000000f00 */
[----:B------:R-:W-:Y:S01]  /*52b0*/  @!P0 HADD2.F32 R44, -RZ, R49.H1_H1 ;  /* 0x30000031ff2c8230 */ /* 0x000fe20000004100 */
[----:B------:R-:W-:Y:S01]  /*52c0*/  @!P0 FMUL.FTZ R159, R63, R45 ;  /* 0x0000002d3f9f8220 */ /* 0x000fe20000410000 */
[----:B------:R-:W-:Y:S01]  /*52d0*/  @!P0 HADD2.F32 R64, -RZ, R57.H0_H0 ;  /* 0x20000039ff408230 */ /* 0x000fe20000004100 */
        /* <DEDUP_REMOVED lines=8> */
[----:B------:R-:W-:Y:S01]  /*5360*/  @!P0 FFMA.FTZ R4, R54, R55, R4 ;  /* 0x0000003736048223 */ /* 0x000fe20000010004 */
[----:B------:R-:W-:Y:S01]  /*5370*/  @!P0 HADD2.F32 R57, -RZ, R59.H0_H0 ;  /* 0x2000003bff398230 */ /* 0x000fe20000004100 */
[----:B------:R-:W-:Y:S01]  /*5380*/  @!P0 FFMA.FTZ R5, R56, R58, R5 ;  /* 0x0000003a38058223 */ /* 0x000fe20000010005 */
[--C-:B------:R-:W-:Y:S01]  /*5390*/  @!P0 HADD2.F32 R45, -RZ, R43.reuse.H0_H0 ;  /* 0x2000002bff2d8230 */ /* 0x100fe20000004100 */
[-C--:B------:R-:W-:Y:S01]  /*53a0*/  @!P0 FMUL.FTZ R9, R48, R47.reuse ;  /* 0x0000002f30098220 */ /* 0x080fe20000410000 */
[----:B------:R-:W-:Y:S01]  /*53b0*/  @!P0 HADD2.F32 R43, -RZ, R43.H1_H1 ;  /* 0x3000002bff2b8230 */ /* 0x000fe20000004100 */
[-C--:B------:R-:W-:Y:S01]  /*53c0*/  @!P0 FMUL.FTZ R160, R57, R44.reuse ;  /* 0x0000002c39a08220 */ /* 0x080fe20000410000 */
[----:B------:R-:W-:Y:S01]  /*53d0*/  @!P0 HADD2.F32 R59, -RZ, R59.H1_H1 ;  /* 0x3000003bff3b8230 */ /* 0x000fe20000004100 */
[----:B------:R-:W-:Y:S02]  /*53e0*/  @!P0 FMUL.FTZ R7, R45, R44 ;  /* 0x0000002c2d078220 */ /* 0x000fe40000410000 */
[----:B------:R-:W-:Y:S02]  /*53f0*/  @!P0 FMUL.FTZ R8, R43, R46 ;  /* 0x0000002e2b088220 */ /* 0x000fe40000410000 */
[----:B------:R-:W-:Y:S02]  /*5400*/  @!P0 FFMA.FTZ R7, R57, R60, R7 ;  /* 0x0000003c39078223 */ /* 0x000fe40000010007 */
[C---:B------:R-:W-:Y:S02]  /*5410*/  @!P0 FMUL.FTZ R161, R59.reuse, R46 ;  /* 0x0000002e3ba18220 */ /* 0x040fe40000410000 */
        /* <DEDUP_REMOVED lines=20> */
[C---:B-1----:R-:W-:Y:S04]  /*5560*/  LEA R154, P0, R121.reuse, R152, 0x1 ;  /* 0x00000098799a7211 */ /* 0x042fe800078008ff */
[----:B------:R-:W-:Y:S02]  /*5570*/  LEA.HI.X R155, R121, R153, R118, 0x1, P0 ;  /* 0x00000099799b7211 */ /* 0x000fe400000f0c76 */
[C---:B------:R-:W-:Y:S03]  /*5580*/  ISETP.GE.AND P0, PT, R151.reuse, c[0x0][0x1d4], PT ;  /* 0x0000750097007a0c */ /* 0x040fe60003f06270 */
[----:B------:R1:W-:Y:S10]  /*5590*/  ST.E.128 [R154.64], R32 ;  /* 0x000000209a007985 */ /* 0x0003f4000c101d1a */
[----:B------:R-:W-:Y:S05]  /*55a0*/  @!P0 IMAD.WIDE R156, R151, 0x2, R152 ;  /* 0x00000002979c8825 */ /* 0x000fea00078e0298 */
[----:B------:R1:W-:Y:S02]  /*55b0*/  @!P0 ST.E.128 [R156.64], R88 ;  /* 0x000000589c008985 */ /* 0x0003e4000c101d1a */
.L_x_1644:
[----:B------:R-:W-:Y:S05]  /*55c0*/  BSYNC B0 ;  /* 0x0000000000007941 */ /* 0x000fea0003800000 */
.L_x_1643:
[----:B------:R-:W-:Y:S11]  /*55d0*/  ISETP.GE.AND P0, PT, R14, c[0x0][0x1d4], PT ;  /* 0x000075000e007a0c */ /* 0x000ff60003f06270 */
[----:B------:R-:W-:Y:S02]  /*55e0*/  @!UPT UIADD3 URZ, URZ, URZ, URZ ;  /* 0x0000003f3f3ff290 */ /* 0x000fe4000fffe03f */
[----:B------:R-:W-:-:S05]  /*55f0*/  @P0 BRA `(.L_x_1642) ;  /* 0x0000076000000947 */ /* 0x000fca0003800000 */
[----:B------:R-:W-:Y:S01]  /*5600*/  SEL R49, R66, R71, !P2 ;  /* 0x0000004742317207 */ /* 0x000fe20005000000 */
[----:B-1----:R-:W1:Y:S01]  /*5610*/  LDS.128 R32, [R126+0xa080] ;  /* 0x00a080007e207984 */ /* 0x002e620000000c00 */
        /* <DEDUP_REMOVED lines=10> */
[----:B------:R-:W-:Y:S01]  /*56c0*/  LEA.HI R49, R49, R48, RZ, 0x3 ;  /* 0x0000003031317211 */ /* 0x000fe200078f18ff */
[----:B------:R-:W-:Y:S01]  /*56d0*/  @!P0 HADD2.F32 R48, -RZ, R87.H1_H1 ;  /* 0x30000057ff308230 */ /* 0x000fe20000004100 */
        /* <DEDUP_REMOVED lines=8> */
[----:B------:R-:W-:Y:S01]  /*5760*/  @!P0 HADD2.F32 R52, -RZ, R52.H0_H0 ;  /* 0x20000034ff348230 */ /* 0x000fe20000004100 */
[----:B------:R-:W-:Y:S02]  /*5770*/  @!P0 SHF.R.U32.HI R37, RZ, 0x10, R37 ;  /* 0x00000010ff258819 */ /* 0x000fe40000011625 */
[----:B------:R-:W-:Y:S02]  /*5780*/  @!P0 SHF.R.U32.HI R80, RZ, 0x10, R81 ;  /* 0x00000010ff508819 */ /* 0x000fe40000011651 */
[----:B------:R-:W-:Y:S01]  /*5790*/  SHF.L.U32 R65, R88, 0x1, RZ ;  /* 0x0000000158417819 */ /* 0x000fe200000006ff */
[----:B-1----:R-:W-:Y:S01]  /*57a0*/  @!P0 IMAD.MOV.U32 R45, RZ, RZ, R32 ;  /* 0x000000ffff2d8224 */ /* 0x002fe200078e0020 */
[--C-:B------:R-:W-:Y:S02]  /*57b0*/  @!P0 SHF.R.U32.HI R59, RZ, 0x10, R83.reuse ;  /* 0x00000010ff3b8819 */ /* 0x100fe40000011653 */
[----:B------:R-:W-:Y:S01]  /*57c0*/  @!P0 SHF.R.U64 R55, R82, 0x10, R83 ;  /* 0x0000001052378819 */ /* 0x000fe20000001253 */
[----:B------:R-:W1:Y:S01]  /*57d0*/  LDS.128 R60, [R65+0xa080] ;  /* 0x00a08000413c7984 */ /* 0x000e620000000c00 */
[--C-:B------:R-:W-:Y:S02]  /*57e0*/  @!P0 HADD2.F32 R39, -RZ, R45.reuse.H0_H0 ;  /* 0x2000002dff278230 */ /* 0x100fe40000004100 */
[----:B------:R-:W-:Y:S02]  /*57f0*/  @!P0 HADD2.F32 R43, -RZ, R45.H1_H1 ;  /* 0x3000002dff2b8230 */ /* 0x000fe40000004100 */
[----:B------:R-:W-:Y:S01]  /*5800*/  @!P0 HADD2.F32 R59, -RZ, R59.H0_H0 ;  /* 0x2000003bff3b8230 */ /* 0x000fe20000004100 */
[----:B------:R-:W-:Y:S01]  /*5810*/  @!P0 FMUL.FTZ R2, R39, R44 ;  /* 0x0000002c27028220 */ /* 0x000fe20000410000 */
[----:B------:R-:W-:Y:S01]  /*5820*/  @!P0 HADD2.F32 R55, -RZ, R55.H0_H0 ;  /* 0x20000037ff378230 */ /* 0x000fe20000004100 */
[----:B------:R-:W-:Y:S02]  /*5830*/  @!P0 FMUL.FTZ R3, R43, R46 ;  /* 0x0000002e2b038220 */ /* 0x000fe40000410000 */
[----:B-1----:R-:W-:Y:S01]  /*5840*/  @!P0 IMAD.MOV.U32 R51, RZ, RZ, R61 ;  /* 0x000000ffff338224 */ /* 0x002fe200078e003d */
[----:B------:R-:W-:Y:S02]  /*5850*/  @!P0 MOV R50, R60 ;  /* 0x0000003c00328202 */ /* 0x000fe40000000f00 */
[----:B------:R-:W-:Y:S03]  /*5860*/  @!P0 MOV R53, R62 ;  /* 0x0000003e00358202 */ /* 0x000fe60000000f00 */
[--C-:B------:R-:W-:Y:S02]  /*5870*/  @!P0 HADD2.F32 R49, -RZ, R50.reuse.H0_H0 ;  /* 0x20000032ff318230 */ /* 0x100fe40000004100 */
[----:B------:R-:W-:Y:S02]  /*5880*/  @!P0 HADD2.F32 R50, -RZ, R50.H1_H1 ;  /* 0x30000032ff328230 */ /* 0x000fe40000004100 */
[--C-:B------:R-:W-:Y:S01]  /*5890*/  @!P0 HADD2.F32 R54, -RZ, R53.reuse.H0_H0 ;  /* 0x20000035ff368230 */ /* 0x100fe20000004100 */
[C---:B------:R-:W-:Y:S01]  /*58a0*/  @!P0 FMUL.FTZ R65, R49.reuse, R44 ;  /* 0x0000002c31418220 */ /* 0x040fe20000410000 */
[----:B------:R-:W-:Y:S01]  /*58b0*/  @!P0 HADD2.F32 R53, -RZ, R53.H1_H1 ;  /* 0x30000035ff358230 */ /* 0x000fe20000004100 */
[C---:B------:R-:W-:Y:S02]  /*58c0*/  @!P0 FMUL.FTZ R88, R50.reuse, R46 ;  /* 0x0000002e32588220 */ /* 0x040fe40000410000 */
[----:B------:R-:W-:Y:S01]  /*58d0*/  @!P0 FFMA.FTZ R2, R49, R48, R2 ;  /* 0x0000003031028223 */ /* 0x000fe20000010002 */
[----:B------:R-:W-:Y:S01]  /*58e0*/  @!P0 HADD2.F32 R49, -RZ, R87.H0_H0 ;  /* 0x20000057ff318230 */ /* 0x000fe20000004100 */
[----:B------:R-:W-:Y:S01]  /*58f0*/  @!P0 FFMA.FTZ R88, R43, R52, -R88 ;  /* 0x000000342b588223 */ /* 0x000fe20000010858 */
[----:B------:R-:W-:Y:S01]  /*5900*/  @!P0 MOV R43, R33 ;  /* 0x00000021002b8202 */ /* 0x000fe20000000f00 */
[----:B------:R-:W-:Y:S01]  /*5910*/  @!P0 FFMA.FTZ R65, R39, R48, -R65 ;  /* 0x0000003027418223 */ /* 0x000fe20000010841 */
[----:B------:R-:W-:Y:S01]  /*5920*/  @!P0 HADD2.F32 R39, -RZ, R42.H0_H0 ;  /* 0x2000002aff278230 */ /* 0x000fe20000004100 */
[----:B------:R-:W-:Y:S01]  /*5930*/  @!P0 FFMA.FTZ R3, R50, R52, R3 ;  /* 0x0000003432038223 */ /* 0x000fe20000010003 */
[----:B------:R-:W-:Y:S02]  /*5940*/  @!P0 HADD2.F32 R42, -RZ, R37.H0_H0 ;  /* 0x20000025ff2a8230 */ /* 0x000fe40000004100 */
[--C-:B------:R-:W-:Y:S01]  /*5950*/  @!P0 HADD2.F32 R50, -RZ, R51.reuse.H1_H1 ;  /* 0x30000033ff328230 */ /* 0x100fe20000004100 */
[----:B------:R-:W-:Y:S01]  /*5960*/  @!P0 F2FP.PACK_AB R88, R88, R65 ;  /* 0x000000415858823e */ /* 0x000fe200000000ff */
[----:B------:R-:W-:Y:S01]  /*5970*/  @!P0 HADD2.F32 R48, -RZ, R51.H0_H0 ;  /* 0x20000033ff308230 */ /* 0x000fe20000004100 */
[----:B------:R-:W-:Y:S01]  /*5980*/  @!P0 IMAD.MOV.U32 R51, RZ, RZ, R63 ;  /* 0x000000ffff338224 */ /* 0x000fe200078e003f */
[--C-:B------:R-:W-:Y:S01]  /*5990*/  @!P0 HADD2.F32 R37, -RZ, R43.reuse.H1_H1 ;  /* 0x3000002bff258230 */ /* 0x100fe20000004100 */
[-C--:B------:R-:W-:Y:S01]  /*59a0*/  @!P0 FMUL.FTZ R90, R50, R42.reuse ;  /* 0x0000002a325a8220 */ /* 0x080fe20000410000 */
[----:B------:R-:W-:Y:S01]  /*59b0*/  @!P0 HADD2.F32 R52, -RZ, R80.H0_H0 ;  /* 0x20000050ff348230 */ /* 0x000fe20000004100 */
[----:B------:R-:W-:Y:S01]  /*59c0*/  @!P0 FMUL.FTZ R89, R48, R39 ;  /* 0x0000002730598220 */ /* 0x000fe20000410000 */
[----:B------:R-:W-:Y:S01]  /*59d0*/  @!P0 HADD2.F32 R44, -RZ, R43.H0_H0 ;  /* 0x2000002bff2c8230 */ /* 0x000fe20000004100 */
[C---:B------:R-:W-:Y:S01]  /*59e0*/  @!P0 FMUL.FTZ R5, R37.reuse, R42 ;  /* 0x0000002a25058220 */ /* 0x040fe20000410000 */
[----:B------:R-:W-:Y:S01]  /*59f0*/  @!P0 MOV R43, R35 ;  /* 0x00000023002b8202 */ /* 0x000fe20000000f00 */
[----:B------:R-:W-:Y:S01]  /*5a00*/  @!P0 FFMA.FTZ R90, R37, R52, -R90 ;  /* 0x00000034255a8223 */ /* 0x000fe2000001085a */
[----:B------:R-:W-:Y:S01]  /*5a10*/  @!P0 HADD2.F32 R37, -RZ, R36.H0_H0 ;  /* 0x20000024ff258230 */ /* 0x000fe20000004100 */
[C---:B------:R-:W-:Y:S01]  /*5a20*/  @!P0 FMUL.FTZ R4, R44.reuse, R39 ;  /* 0x000000272c048220 */ /* 0x040fe20000410000 */
[----:B------:R-:W-:Y:S01]  /*5a30*/  @!P0 HADD2.F32 R58, -RZ, R51.H1_H1 ;  /* 0x30000033ff3a8230 */ /* 0x000fe20000004100 */
[-C--:B------:R-:W-:Y:S01]  /*5a40*/  @!P0 FFMA.FTZ R89, R44, R49.reuse, -R89 ;  /* 0x000000312c598223 */ /* 0x080fe20000010859 */
[----:B------:R-:W-:Y:S01]  /*5a50*/  @!P0 HADD2.F32 R36, -RZ, R43.H1_H1 ;  /* 0x3000002bff248230 */ /* 0x000fe20000004100 */
[----:B------:R-:W-:Y:S01]  /*5a60*/  @!P0 FFMA.FTZ R4, R48, R49, R4 ;  /* 0x0000003130048223 */ /* 0x000fe20000010004 */
[----:B------:R-:W-:Y:S01]  /*5a70*/  @!P0 MOV R32, R88 ;  /* 0x0000005800208202 */ /* 0x000fe20000000f00 */
[-C--:B------:R-:W-:Y:S01]  /*5a80*/  @!P0 FMUL.FTZ R154, R58, R37.reuse ;  /* 0x000000253a9a8220 */ /* 0x080fe20000410000 */
        /* <DEDUP_REMOVED lines=13> */
[----:B------:R-:W-:Y:S01]  /*5b60*/  @!P0 FMUL.FTZ R156, R53, R37 ;  /* 0x00000025359c8220 */ /* 0x000fe20000410000 */
[----:B------:R-:W-:Y:S01]  /*5b70*/  @!P0 F2FP.PACK_AB R65, R3, R2 ;  /* 0x000000020341823e */ /* 0x000fe200000000ff */
[----:B------:R-:W-:Y:S01]  /*5b80*/  @!P0 FMUL.FTZ R151, R54, R39 ;  /* 0x0000002736978220 */ /* 0x000fe20000410000 */
[----:B------:R-:W-:Y:S01]  /*5b90*/  @!P0 F2FP.PACK_AB R90, R5, R4 ;  /* 0x00000004055a823e */ /* 0x000fe200000000ff */
[----:B------:R-:W-:Y:S01]  /*5ba0*/  @!P0 FFMA.FTZ R91, R42, R57, -R91 ;  /* 0x000000392a5b8223 */ /* 0x000fe2000001085b */
[----:B------:R-:W-:Y:S01]  /*5bb0*/  @!P0 MOV R33, R89 ;  /* 0x0000005900218202 */ /* 0x000fe20000000f00 */
[--C-:B------:R-:W-:Y:S01]  /*5bc0*/  @!P0 HADD2.F32 R38, -RZ, R36.reuse.H0_H0 ;  /* 0x20000024ff268230 */ /* 0x100fe20000004100 */
[----:B------:R-:W-:Y:S01]  /*5bd0*/  @!P0 MOV R60, R65 ;  /* 0x00000041003c8202 */ /* 0x000fe20000000f00 */
[----:B------:R-:W-:Y:S01]  /*5be0*/  @!P0 IMAD.MOV.U32 R61, RZ, RZ, R90 ;  /* 0x000000ffff3d8224 */ /* 0x000fe200078e005a */
[----:B------:R-:W-:Y:S01]  /*5bf0*/  @!P0 HADD2.F32 R36, -RZ, R36.H1_H1 ;  /* 0x30000024ff248230 */ /* 0x000fe20000004100 */
[----:B------:R-:W-:Y:S01]  /*5c00*/  @!P0 F2FP.PACK_AB R91, R154, R91 ;  /* 0x0000005b9a5b823e */ /* 0x000fe200000000ff */
[C---:B------:R-:W-:Y:S02]  /*5c10*/  @!P0 FMUL.FTZ R7, R38.reuse, R39 ;  /* 0x0000002726078220 */ /* 0x040fe40000410000 */
[----:B------:R-:W-:Y:S01]  /*5c20*/  @!P0 FFMA.FTZ R151, R38, R51, -R151 ;  /* 0x0000003326978223 */ /* 0x000fe20000010897 */
[----:B------:R-:W-:Y:S01]  /*5c30*/  @!P0 MOV R35, R91 ;  /* 0x0000005b00238202 */ /* 0x000fe20000000f00 */
[----:B------:R-:W-:Y:S02]  /*5c40*/  @!P0 FMUL.FTZ R8, R36, R37 ;  /* 0x0000002524088220 */ /* 0x000fe40000410000 */
[----:B------:R-:W-:Y:S02]  /*5c50*/  @!P0 FFMA.FTZ R7, R54, R51, R7 ;  /* 0x0000003336078223 */ /* 0x000fe40000010007 */
[----:B------:R-:W-:Y:S02]  /*5c60*/  @!P0 FFMA.FTZ R8, R53, R55, R8 ;  /* 0x0000003735088223 */ /* 0x000fe40000010008 */
[----:B------:R-:W-:Y:S02]  /*5c70*/  @!P0 FFMA.FTZ R9, R56, R57, R9 ;  /* 0x0000003938098223 */ /* 0x000fe40000010009 */
[----:B------:R-:W-:Y:S02]  /*5c80*/  @!P0 FFMA.FTZ R156, R36, R55, -R156 ;  /* 0x00000037249c8223 */ /* 0x000fe4000001089c */
[----:B------:R-:W-:Y:S03]  /*5c90*/  @!P0 FFMA.FTZ R10, R58, R59, R10 ;  /* 0x0000003b3a0a8223 */ /* 0x000fe6000001000a */
[----:B------:R-:W-:Y:S02]  /*5ca0*/  @!P0 F2FP.PACK_AB R156, R156, R151 ;  /* 0x000000979c9c823e */ /* 0x000fe400000000ff */
[----:B------:R-:W-:Y:S02]  /*5cb0*/  @!P0 F2FP.PACK_AB R151, R8, R7 ;  /* 0x000000070897823e */ /* 0x000fe400000000ff */
[----:B------:R-:W-:Y:S01]  /*5cc0*/  @!P0 F2FP.PACK_AB R154, R10, R9 ;  /* 0x000000090a9a823e */ /* 0x000fe200000000ff */
[----:B------:R-:W-:Y:S01]  /*5cd0*/  @!P0 IMAD.MOV.U32 R34, RZ, RZ, R156 ;  /* 0x000000ffff228224 */ /* 0x000fe200078e009c */
[----:B------:R-:W-:Y:S02]  /*5ce0*/  @!P0 MOV R62, R151 ;  /* 0x00000097003e8202 */ /* 0x000fe40000000f00 */
[----:B------:R-:W-:Y:S02]  /*5cf0*/  @!P0 MOV R63, R154 ;  /* 0x0000009a003f8202 */ /* 0x000fe40000000f00 */
[C---:B------:R-:W-:Y:S04]  /*5d00*/  LEA R88, P0, R128.reuse, R152, 0x1 ;  /* 0x0000009880587211 */ /* 0x040fe800078008ff */
[----:B------:R-:W-:Y:S02]  /*5d10*/  LEA.HI.X R89, R128, R153, R123, 0x1, P0 ;  /* 0x0000009980597211 */ /* 0x000fe400000f0c7b */
[C---:B------:R-:W-:Y:S03]  /*5d20*/  ISETP.GE.AND P0, PT, R64.reuse, c[0x0][0x1d4], PT ;  /* 0x0000750040007a0c */ /* 0x040fe60003f06270 */
[----:B------:R1:W-:Y:S10]  /*5d30*/  ST.E.128 [R88.64], R32 ;  /* 0x0000002058007985 */ /* 0x0003f4000c101d1a */
[----:B------:R-:W-:Y:S05]  /*5d40*/  @!P0 IMAD.WIDE R152, R64, 0x2, R152 ;  /* 0x0000000240988825 */ /* 0x000fea00078e0298 */
[----:B------:R1:W-:Y:S02]  /*5d50*/  @!P0 ST.E.128 [R152.64], R60 ;  /* 0x0000003c98008985 */ /* 0x0003e4000c101d1a */
.L_x_1642:
[----:B---3--:R-:W-:Y:S05]  /*5d60*/  BSYNC B1 ;  /* 0x0000000000017941 */ /* 0x008fea0003800000 */
.L_x_1641:
[----:B------:R3:W4:Y:S04]  /*5d70*/  SHFL.IDX PT, R55, R133, 0x1, 0x181f ;  /* 0x00381f0085377f89 */ /* 0x00072800000e0000 */
[----:B------:R3:W2:Y:S01]  /*5d80*/  SHFL.IDX PT, R54, R150, 0x1, 0x181f ;  /* 0x00381f0096367f89 */ /* 0x0006a200000e0000 */
[----:B------:R-:W-:-:S05]  /*5d90*/  @P5 BRA `(.L_x_1630) ;  /* 0x0000131000005947 */ /* 0x000fca0003800000 */
[----:B------:R-:W-:Y:S01]  /*5da0*/  ISETP.GE.AND P0, PT, R18, c[0x0][0x1d4], PT ;  /* 0x0000750012007a0c */ /* 0x000fe20003f06270 */
[----:B------:R-:W-:Y:S01]  /*5db0*/  @!UPT UIADD3 URZ, URZ, URZ, URZ ;  /* 0x0000003f3f3ff290 */ /* 0x000fe2000fffe03f */
[----:B------:R-:W-:Y:S11]  /*5dc0*/  BSSY B0, `(.L_x_1645) ;  /* 0x0000078000007945 */ /* 0x000ff60003800000 */
        /* <DEDUP_REMOVED lines=24> */
[----:B------:R-:W-:Y:S01]  /*5f50*/  @!P0 SHF.R.U32.HI R29, RZ, 0x10, R29 ;  /* 0x00000010ff1d8819 */ /* 0x000fe2000001161d */
[----:B------:R-:W-:Y:S01]  /*5f60*/  @!P0 HADD2.F32 R30, -RZ, R30.H0_H0 ;  /* 0x2000001eff1e8230 */ /* 0x000fe20000004100 */
[----:B------:R-:W-:Y:S01]  /*5f70*/  @!P0 SHF.R.U32.HI R46, RZ, 0x10, R77 ;  /* 0x00000010ff2e8819 */ /* 0x000fe2000001164d */
[----:B------:R-:W-:Y:S01]  /*5f80*/  @!P0 HADD2.F32 R45, -RZ, R45.H0_H0 ;  /* 0x2000002dff2d8230 */ /* 0x000fe20000004100 */
[----:B------:R-:W-:Y:S01]  /*5f90*/  SHF.L.U32 R61, R62, 0x1, RZ ;  /* 0x000000013e3d7819 */ /* 0x000fe200000006ff */
[----:B-1----:R-:W-:Y:S02]  /*5fa0*/  @!P0 IMAD.MOV.U32 R39, RZ, RZ, R32 ;  /* 0x000000ffff278224 */ /* 0x002fe400078e0020 */
[----:B------:R-:W-:Y:S01]  /*5fb0*/  @!P0 HADD2.F32 R46, -RZ, R46.H0_H0 ;  /* 0x2000002eff2e8230 */ /* 0x000fe20000004100 */
[--C-:B------:R-:W-:Y:S01]  /*5fc0*/  @!P0 SHF.R.U32.HI R53, RZ, 0x10, R79.reuse ;  /* 0x00000010ff358819 */ /* 0x100fe2000001164f */
[----:B------:R-:W1:Y:S01]  /*5fd0*/  LDS.128 R56, [R61+0xa080] ;  /* 0x00a080003d387984 */ /* 0x000e620000000c00 */
[----:B------:R-:W-:Y:S01]  /*5fe0*/  @!P0 SHF.R.U64 R50, R78, 0x10, R79 ;  /* 0x000000104e328819 */ /* 0x000fe2000000124f */
[--C-:B------:R-:W-:Y:S02]  /*5ff0*/  @!P0 HADD2.F32 R31, -RZ, R39.reuse.H0_H0 ;  /* 0x20000027ff1f8230 */ /* 0x100fe40000004100 */
[----:B------:R-:W-:Y:S02]  /*6000*/  @!P0 HADD2.F32 R36, -RZ, R39.H1_H1 ;  /* 0x30000027ff248230 */ /* 0x000fe40000004100 */
[----:B------:R-:W-:Y:S01]  /*6010*/  @!P0 HADD2.F32 R53, -RZ, R53.H0_H0 ;  /* 0x20000035ff358230 */ /* 0x000fe20000004100 */
[----:B------:R-:W-:Y:S01]  /*6020*/  @!P0 FMUL.FTZ R2, R31, R38 ;  /* 0x000000261f028220 */ /* 0x000fe20000410000 */
[----:B------:R-:W-:Y:S01]  /*6030*/  @!P0 HADD2.F32 R50, -RZ, R50.H0_H0 ;  /* 0x20000032ff328230 */ /* 0x000fe20000004100 */
[-C--:B------:R-:W-:Y:S02]  /*6040*/  @!P0 FMUL.FTZ R3, R36, R37.reuse ;  /* 0x0000002524038220 */ /* 0x080fe40000410000 */
[----:B-1----:R-:W-:Y:S01]  /*6050*/  @!P0 IMAD.MOV.U32 R47, RZ, RZ, R57 ;  /* 0x000000ffff2f8224 */ /* 0x002fe200078e0039 */
[----:B------:R-:W-:Y:S05]  /*6060*/  @!P0 MOV R44, R56 ;  /* 0x00000038002c8202 */ /* 0x000fea0000000f00 */
[--C-:B------:R-:W-:Y:S02]  /*6070*/  @!P0 HADD2.F32 R43, -RZ, R44.reuse.H0_H0 ;  /* 0x2000002cff2b8230 */ /* 0x100fe40000004100 */
[----:B------:R-:W-:Y:S03]  /*6080*/  @!P0 HADD2.F32 R44, -RZ, R44.H1_H1 ;  /* 0x3000002cff2c8230 */ /* 0x000fe60000004100 */
[C---:B------:R-:W-:Y:S02]  /*6090*/  @!P0 FFMA.FTZ R2, R43.reuse, R42, R2 ;  /* 0x0000002a2b028223 */ /* 0x040fe40000010002 */
        /* <DEDUP_REMOVED lines=35> */
[----:B------:R-:W-:Y:S01]  /*62d0*/  @!P0 FMUL.FTZ R65, R52, R31 ;  /* 0x0000001f34418220 */ /* 0x000fe20000410000 */
[----:B------:R-:W-:Y:S01]  /*62e0*/  @!P0 F2FP.PACK_AB R62, R62, R61 ;  /* 0x0000003d3e3e823e */ /* 0x000fe200000000ff */
[----:B------:R-:W-:Y:S01]  /*62f0*/  @!P0 FMUL.FTZ R9, R36, R31 ;  /* 0x0000001f24098220 */ /* 0x000fe20000410000 */
[----:B------:R-:W-:Y:S01]  /*6300*/  @!P0 F2FP.PACK_AB R61, R3, R2 ;  /* 0x00000002033d823e */ /* 0x000fe200000000ff */
[----:B------:R-:W-:Y:S01]  /*6310*/  @!P0 FMUL.FTZ R7, R29, R28 ;  /* 0x0000001c1d078220 */ /* 0x000fe20000410000 */
[----:B------:R-:W-:Y:S01]  /*6320*/  @!P0 MOV R32, R62 ;  /* 0x0000003e00208202 */ /* 0x000fe20000000f00 */
[----:B------:R-:W-:Y:S01]  /*6330*/  @!P0 FFMA.FTZ R63, R38, R43, -R63 ;  /* 0x0000002b263f8223 */ /* 0x000fe2000001083f */
[----:B------:R-:W-:Y:S01]  /*6340*/  @!P0 MOV R56, R61 ;  /* 0x0000003d00388202 */ /* 0x000fe20000000f00 */
[----:B------:R-:W-:Y:S01]  /*6350*/  @!P0 FFMA.FTZ R65, R36, R49, -R65 ;  /* 0x0000003124418223 */ /* 0x000fe20000010841 */
[----:B------:R-:W-:Y:S02]  /*6360*/  @!P0 HADD2.F32 R23, -RZ, R23.H1_H1 ;  /* 0x30000017ff178230 */ /* 0x000fe40000004100 */
[----:B------:R-:W-:Y:S01]  /*6370*/  @!P0 F2FP.PACK_AB R63, R64, R63 ;  /* 0x0000003f403f823e */ /* 0x000fe200000000ff */
[--C-:B------:R-:W-:Y:S01]  /*6380*/  @!P0 HADD2.F32 R45, -RZ, R47.reuse.H0_H0 ;  /* 0x2000002fff2d8230 */ /* 0x100fe20000004100 */
[----:B------:R-:W-:Y:S01]  /*6390*/  @!P0 F2FP.PACK_AB R64, R5, R4 ;  /* 0x000000040540823e */ /* 0x000fe200000000ff */
[----:B------:R-:W-:Y:S01]  /*63a0*/  @!P0 FMUL.FTZ R8, R23, R30 ;  /* 0x0000001e17088220 */ /* 0x000fe20000410000 */
[----:B------:R-:W-:Y:S01]  /*63b0*/  @!P0 HADD2.F32 R47, -RZ, R47.H1_H1 ;  /* 0x3000002fff2f8230 */ /* 0x000fe20000004100 */
[----:B------:R-:W-:Y:S01]  /*63c0*/  @!P0 MOV R33, R63 ;  /* 0x0000003f00218202 */ /* 0x000fe20000000f00 */
[C---:B------:R-:W-:Y:S01]  /*63d0*/  @!P0 FFMA.FTZ R7, R45.reuse, R48, R7 ;  /* 0x000000302d078223 */ /* 0x040fe20000010007 */
[----:B------:R-:W-:Y:S01]  /*63e0*/  @!P0 F2FP.PACK_AB R65, R80, R65 ;  /* 0x000000415041823e */ /* 0x000fe200000000ff */
[----:B------:R-:W-:Y:S02]  /*63f0*/  @!P0 FMUL.FTZ R81, R45, R28 ;  /* 0x0000001c2d518220 */ /* 0x000fe40000410000 */
[C---:B------:R-:W-:Y:S01]  /*6400*/  @!P0 FMUL.FTZ R82, R47.reuse, R30 ;  /* 0x0000001e2f528220 */ /* 0x040fe20000410000 */
[----:B------:R-:W-:Y:S01]  /*6410*/  @!P0 MOV R35, R65 ;  /* 0x0000004100238202 */ /* 0x000fe20000000f00 */
[----:B------:R-:W-:Y:S02]  /*6420*/  @!P0 FFMA.FTZ R8, R47, R50, R8 ;  /* 0x000000322f088223 */ /* 0x000fe40000010008 */
[----:B------:R-:W-:Y:S02]  /*6430*/  @!P0 FFMA.FTZ R9, R52, R49, R9 ;  /* 0x0000003134098223 */ /* 0x000fe40000010009 */
[----:B------:R-:W-:Y:S01]  /*6440*/  @!P0 FFMA.FTZ R81, R29, R48, -R81 ;  /* 0x000000301d518223 */ /* 0x000fe20000010851 */
[----:B------:R-:W-:Y:S01]  /*6450*/  @!P0 F2FP.PACK_AB R80, R8, R7 ;  /* 0x000000070850823e */ /* 0x000fe200000000ff */
[----:B------:R-:W-:Y:S02]  /*6460*/  @!P0 FFMA.FTZ R82, R23, R50, -R82 ;  /* 0x0000003217528223 */ /* 0x000fe40000010852 */
[----:B------:R-:W-:Y:S01]  /*6470*/  @!P0 FFMA.FTZ R10, R51, R53, R10 ;  /* 0x00000035330a8223 */ /* 0x000fe2000001000a */
[----:B------:R-:W-:Y:S01]  /*6480*/  @!P0 MOV R58, R80 ;  /* 0x00000050003a8202 */ /* 0x000fe20000000f00 */
[----:B------:R-:W-:Y:S01]  /*6490*/  @!P0 IMAD.MOV.U32 R57, RZ, RZ, R64 ;  /* 0x000000ffff398224 */ /* 0x000fe200078e0040 */
[----:B------:R-:W-:Y:S02]  /*64a0*/  @!P0 F2FP.PACK_AB R82, R82, R81 ;  /* 0x000000515252823e */ /* 0x000fe400000000ff */
[----:B------:R-:W-:Y:S03]  /*64b0*/  @!P0 F2FP.PACK_AB R81, R10, R9 ;  /* 0x000000090a51823e */ /* 0x000fe600000000ff */
[----:B------:R-:W-:Y:S01]  /*64c0*/  @!P0 IMAD.MOV.U32 R34, RZ, RZ, R82 ;  /* 0x000000ffff228224 */ /* 0x000fe200078e0052 */
[----:B------:R-:W-:Y:S02]  /*64d0*/  @!P0 MOV R59, R81 ;  /* 0x00000051003b8202 */ /* 0x000fe40000000f00 */
[C---:B--2---:R-:W-:Y:S04]  /*64e0*/  LEA R62, P0, R121.reuse, R54, 0x1 ;  /* 0x00000036793e7211 */ /* 0x044fe800078008ff */
[----:B----4-:R-:W-:Y:S02]  /*64f0*/  LEA.HI.X R63, R121, R55, R118, 0x1, P0 ;  /* 0x00000037793f7211 */ /* 0x010fe400000f0c76 */
[C---:B------:R-:W-:Y:S03]  /*6500*/  ISETP.GE.AND P0, PT, R60.reuse, c[0x0][0x1d4], PT ;  /* 0x000075003c007a0c */ /* 0x040fe60003f06270 */
[----:B------:R1:W-:Y:S10]  /*6510*/  ST.E.128 [R62.64], R32 ;  /* 0x000000203e007985 */ /* 0x0003f4000c101d1a */
[----:B------:R-:W-:Y:S05]  /*6520*/  @!P0 IMAD.WIDE R60, R60, 0x2, R54 ;  /* 0x000000023c3c8825 */ /* 0x000fea00078e0236 */
[----:B------:R1:W-:Y:S02]  /*6530*/  @!P0 ST.E.128 [R60.64], R56 ;  /* 0x000000383c008985 */ /* 0x0003e4000c101d1a */
.L_x_1646:
[----:B------:R-:W-:Y:S05]  /*6540*/  BSYNC B0 ;  /* 0x0000000000007941 */ /* 0x000fea0003800000 */
.L_x_1645:
[----:B------:R-:W-:Y:S11]  /*6550*/  ISETP.GE.AND P0, PT, R14, c[0x0][0x1d4], PT ;  /* 0x000075000e007a0c */ /* 0x000ff60003f06270 */
[----:B------:R-:W-:Y:S02]  /*6560*/  @!UPT UIADD3 URZ, URZ, URZ, URZ ;  /* 0x0000003f3f3ff290 */ /* 0x000fe4000fffe03f */
[----:B------:R-:W-:-:S05]  /*6570*/  @P0 BRA `(.L_x_1630) ;  /* 0x00000b3000000947 */ /* 0x000fca0003800000 */
[----:B------:R-:W-:Y:S01]  /*6580*/  SEL R71, R66, R71, !P2 ;  /* 0x0000004742477207 */ /* 0x000fe20005000000 */
[----:B------:R-:W5:Y:S01]  /*6590*/  LDS.128 R28, [R124+0xa080] ;  /* 0x00a080007c1c7984 */ /* 0x000f620000000c00 */
[C---:B-12---:R-:W-:Y:S02]  /*65a0*/  LEA R56, P0, R128.reuse, R54, 0x1 ;  /* 0x0000003680387211 */ /* 0x046fe400078008ff */
        /* <DEDUP_REMOVED lines=11> */
[--C-:B------:R-:W-:Y:S01]  /*6660*/  @!P0 HADD2.F32 R42, -RZ, R69.reuse.H0_H0 ;  /* 0x20000045ff2a8230 */ /* 0x100fe20000004100 */
[----:B------:R-:W-:Y:S01]  /*6670*/  LOP3.LUT R58, R59, R106, RZ, 0x3c, !PT ;  /* 0x0000006a3b3a7212 */ /* 0x000fe200078e3cff */
[----:B------:R-:W-:Y:S01]  /*6680*/  @!P0 HADD2.F32 R46, -RZ, R69.H1_H1 ;  /* 0x30000045ff2e8230 */ /* 0x000fe20000004100 */
[----:B------:R-:W-:Y:S01]  /*6690*/  @!P0 SHF.R.U64 R32, R24, 0x10, R25 ;  /* 0x0000001018208819 */ /* 0x000fe20000001219 */
[----:B------:R-:W-:Y:S01]  /*66a0*/  IMAD R35, R36, 0xc00, R11 ;  /* 0x00000c0024237824 */ /* 0x000fe200078e020b */
[----:B------:R-:W-:Y:S02]  /*66b0*/  @!P0 SHF.R.U32.HI R24, RZ, 0x10, R27 ;  /* 0x00000010ff188819 */ /* 0x000fe4000001161b */
[----:B------:R-:W-:Y:S01]  /*66c0*/  @!P0 SHF.R.U64 R39, R72, 0x10, R73 ;  /* 0x0000001048278819 */ /* 0x000fe20000001249 */
[----:B------:R-:W-:Y:S01]  /*66d0*/  IMAD.IADD R58, R35, 0x1, R58 ;  /* 0x00000001233a7824 */ /* 0x000fe200078e023a */
[----:B------:R-:W-:Y:S01]  /*66e0*/  @!P0 HADD2.F32 R33, -RZ, R32.H0_H0 ;  /* 0x20000020ff218230 */ /* 0x000fe20000004100 */
[----:B------:R-:W-:Y:S01]  /*66f0*/  @!P0 SHF.R.U64 R23, R26, 0x10, R27 ;  /* 0x000000101a178819 */ /* 0x000fe2000000121b */
[----:B------:R-:W-:Y:S01]  /*6700*/  @!P0 HADD2.F32 R27, -RZ, R22.H1_H1 ;  /* 0x30000016ff1b8230 */ /* 0x000fe20000004100 */
[----:B------:R-:W-:Y:S01]  /*6710*/  @!P0 SHF.R.U32.HI R25, RZ, 0x10, R25 ;  /* 0x00000010ff198819 */ /* 0x000fe20000011619 */
[----:B------:R-:W-:Y:S01]  /*6720*/  @!P0 HADD2.F32 R39, -RZ, R39.H0_H0 ;  /* 0x20000027ff278230 */ /* 0x000fe20000004100 */
[----:B------:R-:W-:Y:S01]  /*6730*/  SHF.L.U32 R52, R58, 0x1, RZ ;  /* 0x000000013a347819 */ /* 0x000fe200000006ff */
[----:B-----5:R-:W-:Y:S02]  /*6740*/  @!P0 IMAD.MOV.U32 R34, RZ, RZ, R28 ;  /* 0x000000ffff228224 */ /* 0x020fe400078e001c */
[----:B------:R-:W-:Y:S01]  /*6750*/  @!P0 HADD2.F32 R25, -RZ, R25.H0_H0 ;  /* 0x20000019ff198230 */ /* 0x000fe20000004100 */
[----:B------:R-:W-:Y:S01]  /*6760*/  @!P0 SHF.R.U32.HI R72, RZ, 0x10, R73 ;  /* 0x00000010ff488819 */ /* 0x000fe20000011649 */
[----:B------:R-:W1:Y:S01]  /*6770*/  LDS.128 R48, [R52+0xa080] ;  /* 0x00a0800034307984 */ /* 0x000e620000000c00 */
[--C-:B------:R-:W-:Y:S01]  /*6780*/  @!P0 SHF.R.U32.HI R47, RZ, 0x10, R75.reuse ;  /* 0x00000010ff2f8819 */ /* 0x100fe2000001164b */
[--C-:B------:R-:W-:Y:S01]  /*6790*/  @!P0 HADD2.F32 R26, -RZ, R34.reuse.H0_H0 ;  /* 0x20000022ff1a8230 */ /* 0x100fe20000004100 */
[----:B------:R-:W-:Y:S01]  /*67a0*/  @!P0 SHF.R.U64 R44, R74, 0x10, R75 ;  /* 0x000000104a2c8819 */ /* 0x000fe2000000124b */
        /* <DEDUP_REMOVED lines=9> */
[----:B------:R-:W-:Y:S03]  /*6840*/  @!P0 HADD2.F32 R38, -RZ, R38.H1_H1 ;  /* 0x30000026ff268230 */ /* 0x000fe60000004100 */
[----:B------:R-:W-:Y:S02]  /*6850*/  @!P0 FFMA.FTZ R2, R36, R37, R2 ;  /* 0x0000002524028223 */ /* 0x000fe40000010002 */
[----:B------:R-:W-:Y:S02]  /*6860*/  @!P0 FMUL.FTZ R59, R38, R33 ;  /* 0x00000021263b8220 */ /* 0x000fe40000410000 */
[----:B------:R-:W-:Y:S01]  /*6870*/  @!P0 FMUL.FTZ R52, R36, R27 ;  /* 0x0000001b24348220 */ /* 0x000fe20000410000 */
[----:B------:R-:W-:Y:S01]  /*6880*/  @!P0 HADD2.F32 R36, -RZ, R70.H0_H0 ;  /* 0x20000046ff248230 */ /* 0x000fe20000004100 */
[----:B------:R-:W-:Y:S01]  /*6890*/  @!P0 FFMA.FTZ R59, R32, R39, -R59 ;  /* 0x00000027203b8223 */ /* 0x000fe2000001083b */
[----:B------:R-:W-:Y:S01]  /*68a0*/  @!P0 MOV R32, R29 ;  /* 0x0000001d00208202 */ /* 0x000fe20000000f00 */
[----:B------:R-:W-:Y:S01]  /*68b0*/  @!P0 FFMA.FTZ R3, R38, R39, R3 ;  /* 0x0000002726038223 */ /* 0x000fe20000010003 */
[----:B------:R-:W-:Y:S01]  /*68c0*/  @!P0 HADD2.F32 R38, -RZ, R40.H1_H1 ;  /* 0x30000028ff268230 */ /* 0x000fe20000004100 */
[----:B------:R-:W-:Y:S01]  /*68d0*/  @!P0 FFMA.FTZ R52, R26, R37, -R52 ;  /* 0x000000251a348223 */ /* 0x000fe20000010834 */
[----:B------:R-:W-:Y:S02]  /*68e0*/  @!P0 HADD2.F32 R26, -RZ, R22.H0_H0 ;  /* 0x20000016ff1a8230 */ /* 0x000fe40000004100 */
[----:B------:R-:W-:Y:S01]  /*68f0*/  @!P0 HADD2.F32 R22, -RZ, R32.H1_H1 ;  /* 0x30000020ff168230 */ /* 0x000fe20000004100 */
[-C--:B------:R-:W-:Y:S01]  /*6900*/  @!P0 FMUL.FTZ R61, R38, R25.reuse ;  /* 0x00000019263d8220 */ /* 0x080fe20000410000 */
[----:B------:R-:W-:Y:S01]  /*6910*/  @!P0 HADD2.F32 R39, -RZ, R72.H0_H0 ;  /* 0x20000048ff278230 */ /* 0x000fe20000004100 */
[----:B------:R-:W-:Y:S01]  /*6920*/  @!P0 F2FP.PACK_AB R59, R59, R52 ;  /* 0x000000343b3b823e */ /* 0x000fe200000000ff */
[----:B------:R-:W-:Y:S01]  /*6930*/  @!P0 HADD2.F32 R37, -RZ, R40.H0_H0 ;  /* 0x20000028ff258230 */ /* 0x000fe20000004100 */
[----:B------:R-:W-:Y:S01]  /*6940*/  @!P0 IMAD.MOV.U32 R40, RZ, RZ, R51 ;  /* 0x000000ffff288224 */ /* 0x000fe200078e0033 */
[----:B------:R-:W-:Y:S01]  /*6950*/  @!P0 HADD2.F32 R27, -RZ, R32.H0_H0 ;  /* 0x20000020ff1b8230 */ /* 0x000fe20000004100 */
[C---:B------:R-:W-:Y:S01]  /*6960*/  @!P0 FMUL.FTZ R5, R22.reuse, R25 ;  /* 0x0000001916058220 */ /* 0x040fe20000410000 */
[----:B------:R-:W-:Y:S01]  /*6970*/  @!P0 MOV R28, R59 ;  /* 0x0000003b001c8202 */ /* 0x000fe20000000f00 */
[----:B------:R-:W-:Y:S01]  /*6980*/  @!P0 FFMA.FTZ R61, R22, R39, -R61 ;  /* 0x00000027163d8223 */ /* 0x000fe2000001083d */
[----:B------:R-:W-:Y:S01]  /*6990*/  @!P0 MOV R22, R31 ;  /* 0x0000001f00168202 */ /* 0x000fe20000000f00 */
[-C--:B------:R-:W-:Y:S01]  /*69a0*/  @!P0 FMUL.FTZ R58, R37, R26.reuse ;  /* 0x0000001a253a8220 */ /* 0x080fe20000410000 */
[----:B------:R-:W-:Y:S01]  /*69b0*/  @!P0 HADD2.F32 R25, -RZ, R24.H0_H0 ;  /* 0x20000018ff198230 */ /* 0x000fe20000004100 */
[C---:B------:R-:W-:Y:S01]  /*69c0*/  @!P0 FMUL.FTZ R4, R27.reuse, R26 ;  /* 0x0000001a1b048220 */ /* 0x040fe20000410000 */
[----:B------:R-:W-:Y:S01]  /*69d0*/  @!P0 HADD2.F32 R45, -RZ, R40.H1_H1 ;  /* 0x30000028ff2d8230 */ /* 0x000fe20000004100 */
[-C--:B------:R-:W-:Y:S01]  /*69e0*/  @!P0 FFMA.FTZ R58, R27, R36.reuse, -R58 ;  /* 0x000000241b3a8223 */ /* 0x080fe2000001083a */
[--C-:B------:R-:W-:Y:S01]  /*69f0*/  @!P0 HADD2.F32 R27, -RZ, R22.reuse.H0_H0 ;  /* 0x20000016ff1b8230 */ /* 0x100fe20000004100 */
[----:B------:R-:W-:Y:S01]  /*6a00*/  @!P0 FFMA.FTZ R4, R37, R36, R4 ;  /* 0x0000002425048223 */ /* 0x000fe20000010004 */
[----:B------:R-:W-:Y:S01]  /*6a10*/  @!P0 HADD2.F32 R22, -RZ, R22.H1_H1 ;  /* 0x30000016ff168230 */ /* 0x000fe20000004100 */
[----:B------:R-:W-:Y:S01]  /*6a20*/  @!P0 FMUL.FTZ R63, R45, R25 ;  /* 0x000000192d3f8220 */ /* 0x000fe20000410000 */
[--C-:B------:R-:W-:Y:S01]  /*6a30*/  @!P0 HADD2.F32 R26, -RZ, R17.reuse.H1_H1 ;  /* 0x30000011ff1a8230 */ /* 0x100fe20000004100 */
[----:B------:R-:W-:Y:S01]  /*6a40*/  @!P0 FFMA.FTZ R5, R38, R39, R5 ;  /* 0x0000002726058223 */ /* 0x000fe20000010005 */
[----:B------:R-:W-:Y:S01]  /*6a50*/  @!P0 HADD2.F32 R24, -RZ, R17.H0_H0 ;  /* 0x20000011ff188230 */ /* 0x000fe20000004100 */
[----:B------:R-:W-:Y:S01]  /*6a60*/  @!P0 IMAD.MOV.U32 R17, RZ, RZ, R30 ;  /* 0x000000ffff118224 */ /* 0x000fe200078e001e */
[----:B------:R-:W-:Y:S01]  /*6a70*/  @!P0 F2FP.PACK_AB R58, R61, R58 ;  /* 0x0000003a3d3a823e */ /* 0x000fe200000000ff */
[C---:B------:R-:W-:Y:S01]  /*6a80*/  @!P0 FMUL.FTZ R10, R22.reuse, R25 ;  /* 0x00000019160a8220 */ /* 0x040fe20000410000 */
[----:B------:R-:W-:Y:S01]  /*6a90*/  @!P0 HADD2.F32 R43, -RZ, R40.H0_H0 ;  /* 0x20000028ff2b8230 */ /* 0x000fe20000004100 */
[----:B------:R-:W-:Y:S01]  /*6aa0*/  @!P0 FFMA.FTZ R63, R22, R47, -R63 ;  /* 0x0000002f163f8223 */ /* 0x000fe2000001083f */
[----:B------:R-:W-:Y:S01]  /*6ab0*/  @!P0 HADD2.F32 R40, -RZ, R41.H0_H0 ;  /* 0x20000029ff288230 */ /* 0x000fe20000004100 */
[-C--:B------:R-:W-:Y:S01]  /*6ac0*/  @!P0 FMUL.FTZ R9, R27, R26.reuse ;  /* 0x0000001a1b098220 */ /* 0x080fe20000410000 */
[----:B------:R-:W-:Y:S01]  /*6ad0*/  @!P0 HADD2.F32 R22, -RZ, R23.H0_H0 ;  /* 0x20000017ff168230 */ /* 0x000fe20000004100 */
[----:B------:R-:W-:Y:S01]  /*6ae0*/  @!P0 FMUL.FTZ R60, R43, R26 ;  /* 0x0000001a2b3c8220 */ /* 0x000fe20000410000 */
[----:B------:R-:W-:Y:S01]  /*6af0*/  @!P0 HADD2.F32 R41, -RZ, R41.H1_H1 ;  /* 0x30000029ff298230 */ /* 0x000fe20000004100 */
[C---:B------:R-:W-:Y:S01]  /*6b00*/  @!P0 FMUL.FTZ R62, R40.reuse, R24 ;  /* 0x00000018283e8220 */ /* 0x040fe20000410000 */
[----:B------:R-:W-:Y:S01]  /*6b10*/  @!P0 MOV R29, R58 ;  /* 0x0000003a001d8202 */ /* 0x000fe20000000f00 */
[----:B------:R-:W-:Y:S01]  /*6b20*/  @!P0 FFMA.FTZ R60, R27, R46, -R60 ;  /* 0x0000002e1b3c8223 */ /* 0x000fe2000001083c */
[----:B------:R-:W-:Y:S01]  /*6b30*/  @!P0 F2FP.PACK_AB R61, R5, R4 ;  /* 0x00000004053d823e */ /* 0x000fe200000000ff */
[----:B------:R-:W-:Y:S01]  /*6b40*/  @!P0 FMUL.FTZ R65, R41, R22 ;  /* 0x0000001629418220 */ /* 0x000fe20000410000 */
[----:B------:R-:W-:Y:S01]  /*6b50*/  @!P0 F2FP.PACK_AB R52, R3, R2 ;  /* 0x000000020334823e */ /* 0x000fe200000000ff */
[--C-:B------:R-:W-:Y:S01]  /*6b60*/  @!P0 HADD2.F32 R23, -RZ, R17.reuse.H0_H0 ;  /* 0x20000011ff178230 */ /* 0x100fe20000004100 */
[----:B------:R-:W-:Y:S01]  /*6b70*/  @!P0 F2FP.PACK_AB R60, R63, R60 ;  /* 0x0000003c3f3c823e */ /* 0x000fe200000000ff */
[----:B------:R-:W-:Y:S01]  /*6b80*/  @!P0 IMAD.MOV.U32 R49, RZ, RZ, R61 ;  /* 0x000000ffff318224 */ /* 0x000fe200078e003d */
[----:B------:R-:W-:Y:S01]  /*6b90*/  @!P0 HADD2.F32 R17, -RZ, R17.H1_H1 ;  /* 0x30000011ff118230 */ /* 0x000fe20000004100 */
[----:B------:R-:W-:Y:S01]  /*6ba0*/  @!P0 MOV R48, R52 ;  /* 0x0000003400308202 */ /* 0x000fe20000000f00 */
[C---:B------:R-:W-:Y:S01]  /*6bb0*/  @!P0 FFMA.FTZ R62, R23.reuse, R42, -R62 ;  /* 0x0000002a173e8223 */ /* 0x040fe2000001083e */
[----:B------:R-:W-:Y:S01]  /*6bc0*/  @!P0 MOV R31, R60 ;  /* 0x0000003c001f8202 */ /* 0x000fe20000000f00 */
[----:B------:R-:W-:Y:S02]  /*6bd0*/  @!P0 FMUL.FTZ R7, R23, R24 ;  /* 0x0000001817078220 */ /* 0x000fe40000410000 */
[C---:B------:R-:W-:Y:S02]  /*6be0*/  @!P0 FFMA.FTZ R65, R17.reuse, R44, -R65 ;  /* 0x0000002c11418223 */ /* 0x040fe40000010841 */
[----:B------:R-:W-:Y:S02]  /*6bf0*/  @!P0 FMUL.FTZ R8, R17, R22 ;  /* 0x0000001611088220 */ /* 0x000fe40000410000 */
[----:B------:R-:W-:Y:S01]  /*6c00*/  @!P0 FFMA.FTZ R7, R40, R42, R7 ;  /* 0x0000002a28078223 */ /* 0x000fe20000010007 */
[----:B------:R-:W-:Y:S01]  /*6c10*/  @!P0 F2FP.PACK_AB R65, R65, R62 ;  /* 0x0000003e4141823e */ /* 0x000fe200000000ff */
[----:B------:R-:W-:Y:S02]  /*6c20*/  @!P0 FFMA.FTZ R8, R41, R44, R8 ;  /* 0x0000002c29088223 */ /* 0x000fe40000010008 */
[----:B------:R-:W-:Y:S02]  /*6c30*/  @!P0 FFMA.FTZ R9, R43, R46, R9 ;  /* 0x0000002e2b098223 */ /* 0x000fe40000010009 */
        /* <DEDUP_REMOVED lines=14> */
.L_x_1616:
[----:B------:R1:W2:Y:S01]  /*6d20*/  SHFL.IDX PT, R5, R133, RZ, 0x181f ;  /* 0x00181fff85057589 */ /* 0x0002a200000e0000 */
[----:B------:R-:W-:Y:S01]  /*6d30*/  UIMAD UR5, UR6, -0x30, UR4 ;  /* 0xffffffd0060578a4 */ /* 0x000fe2000f8e0204 */
[----:B------:R-:W-:Y:S02]  /*6d40*/  BSSY B0, `(.L_x_1647) ;  /* 0x000001d000007945 */ /* 0x000fe40003800000 */
[----:B------:R1:W3:Y:S01]  /*6d50*/  SHFL.IDX PT, R3, R150, RZ, 0x181f ;  /* 0x00181fff96037589 */ /* 0x0002e200000e0000 */
[----:B------:R-:W-:Y:S04]  /*6d60*/  UISETP.LT.AND UP0, UPT, UR5, 0x30, UPT ;  /* 0x000000300500788c */ /* 0x000fe8000bf01270 */
[----:B------:R-:W-:Y:S06]  /*6d70*/  USEL UR31, UR5, 0x30, UP0 ;  /* 0x00000030051f7887 */ /* 0x000fec0008000000 */
[----:B------:R-:W-:Y:S04]  /*6d80*/  IADD3 R2, -R16, UR31, RZ ;  /* 0x0000001f10027c10 */ /* 0x000fe8000fffe1ff */
[----:B------:R-:W-:Y:S11]  /*6d90*/  ISETP.GE.AND P0, PT, R2, 0x1, PT ;  /* 0x000000010200780c */ /* 0x000ff60003f06270 */
[----:B------:R-:W-:Y:S02]  /*6da0*/  @!UPT UIADD3 URZ, URZ, URZ, URZ ;  /* 0x0000003f3f3ff290 */ /* 0x000fe4000fffe03f */
[----:B------:R-:W-:-:S05]  /*6db0*/  @!P0 BRA `(.L_x_1648) ;  /* 0x0000015000008947 */ /* 0x000fca0003800000 */
[----:B-123--:R-:W-:Y:S02]  /*6dc0*/  ISETP.GE.AND P0, PT, R18, c[0x0][0x1d4], PT ;  /* 0x0000750012007a0c */ /* 0x00efe40003f06270 */
        /* <DEDUP_REMOVED lines=20> */
.L_x_1648:
[----:B-123--:R-:W-:Y:S05]  /*6f10*/  BSYNC B0 ;  /* 0x0000000000007941 */ /* 0x00efea0003800000 */
.L_x_1647:
[----:B------:R-:W1:Y:S01]  /*6f20*/  SHFL.IDX PT, R133, R133, 0x1, 0x181f ;  /* 0x00381f0085857f89 */ /* 0x000e6200000e0000 */
[----:B------:R-:W-:Y:S03]  /*6f30*/  ISETP.GE.AND P0, PT, R2, 0x21, PT ;  /* 0x000000210200780c */ /* 0x000fe60003f06270 */
[----:B------:R2:W3:Y:S10]  /*6f40*/  SHFL.IDX PT, R3, R150, 0x1, 0x181f ;  /* 0x00381f0096037f89 */ /* 0x0004f400000e0000 */
[----:B------:R-:W-:-:S05]  /*6f50*/  @!P0 BRA `(.L_x_1630) ;  /* 0x0000015000008947 */ /* 0x000fca0003800000 */
[----:B------:R-:W-:Y:S02]  /*6f60*/  ISETP.GE.AND P0, PT, R18, c[0x0][0x1d4], PT ;  /* 0x0000750012007a0c */ /* 0x000fe40003f06270 */
[----:B------:R-:W-:Y:S11]  /*6f70*/  ISETP.GE.AND P4, PT, R14, c[0x0][0x1d4], PT ;  /* 0x000075000e007a0c */ /* 0x000ff60003f86270 */
[----:B------:R-:W4:Y:S01]  /*6f80*/  @!P0 LDS.128 R36, [R96+0xb080] ;  /* 0x00b0800060248984 */ /* 0x000f220000000c00 */
[C---:B---3--:R-:W-:Y:S04]  /*6f90*/  @!P0 LEA R22, P3, R18.reuse, R3, 0x1 ;  /* 0x0000000312168211 */ /* 0x048fe800078608ff */
[----:B-1----:R-:W-:Y:S02]  /*6fa0*/  @!P0 LEA.HI.X R23, R18, R133, R19, 0x1, P3 ;  /* 0x0000008512178211 */ /* 0x002fe400018f0c13 */
[C---:B------:R-:W-:Y:S04]  /*6fb0*/  @!P4 LEA R8, P3, R112.reuse, R3, 0x1 ;  /* 0x000000037008c211 */ /* 0x040fe800078608ff */
[----:B------:R-:W-:Y:S02]  /*6fc0*/  @!P4 LEA.HI.X R9, R112, R133, R119, 0x1, P3 ;  /* 0x000000857009c211 */ /* 0x000fe400018f0c77 */
[----:B------:R-:W-:Y:S11]  /*6fd0*/  ISETP.GE.AND P3, PT, R100, c[0x0][0x1d4], PT ;  /* 0x0000750064007a0c */ /* 0x000ff60003f66270 */
[----:B------:R-:W-:Y:S02]  /*6fe0*/  @!UPT UIADD3 URZ, URZ, URZ, URZ ;  /* 0x0000003f3f3ff290 */ /* 0x000fe4000fffe03f */
[C---:B------:R-:W-:Y:S04]  /*6ff0*/  @!P3 LEA R4, P5, R110.reuse, R3, 0x1 ;  /* 0x000000036e04b211 */ /* 0x040fe800078a08ff */
[----:B------:R-:W-:Y:S01]  /*7000*/  @!P3 LEA.HI.X R5, R110, R133, R109, 0x1, P5 ;  /* 0x000000856e05b211 */ /* 0x000fe200028f0c6d */
        /* <DEDUP_REMOVED lines=10> */
.L_x_1630:
[----:B------:R-:W-:Y:S05]  /*70b0*/  BSYNC B2 ;  /* 0x0000000000027941 */ /* 0x000fea0003800000 */
.L_x_1615:
[----:B-12---:R-:W-:Y:S01]  /*70c0*/  IADD3 R2, -R16, UR31, RZ ;  /* 0x0000001f10027c10 */ /* 0x006fe2000fffe1ff */
[----:B---3--:R-:W-:Y:S01]  /*70d0*/  IMAD.U32 R3, RZ, RZ, UR6 ;  /* 0x00000006ff037e24 */ /* 0x008fe2000f8e00ff */
[----:B------:R-:W-:Y:S01]  /*70e0*/  P2R R4, PR, RZ, 0x2 ;  /* 0x00000002ff047803 */ /* 0x000fe20000000000 */
[----:B------:R-:W-:Y:S01]  /*70f0*/  BSSY B0, `(.L_x_1649) ;  /* 0x000004c000007945 */ /* 0x000fe20003800000 */
[----:B------:R-:W-:Y:S01]  /*7100*/  ISETP.GE.AND P3, PT, R2, 0x21, PT ;  /* 0x000000210200780c */ /* 0x000fe20003f66270 */
[----:B------:R-:W-:Y:S01]  /*7110*/  IMAD.WIDE R8, R3, 0x30, R134 ;  /* 0x0000003003087825 */ /* 0x000fe200078e0286 */
[----:B------:R-:W-:Y:S02]  /*7120*/  ISETP.NE.AND P1, PT, R104, RZ, PT ;  /* 0x000000ff6800720c */ /* 0x000fe40003f25270 */
[----:B------:R-:W-:Y:S02]  /*7130*/  ISETP.NE.AND P6, PT, R102, RZ, PT ;  /* 0x000000ff6600720c */ /* 0x000fe40003fc5270 */
[----:B------:R-:W-:Y:S07]  /*7140*/  ISETP.NE.AND P5, PT, R101, RZ, PT ;  /* 0x000000ff6500720c */ /* 0x000fee0003fa5270 */
[----:B------:R-:W-:Y:S05]  /*7150*/  @P3 IADD3 R5, P0, R8, 0x20, RZ ;  /* 0x0000002008053810 */ /* 0x000fea0007f1e0ff */
[----:B------:R-:W-:Y:S01]  /*7160*/  @P3 IMAD.X R3, RZ, RZ, R9, P0 ;  /* 0x000000ffff033224 */ /* 0x000fe200000e0609 */
[----:B------:R-:W-:Y:S03]  /*7170*/  ISETP.GE.AND P0, PT, R2, 0x1, PT ;  /* 0x000000010200780c */ /* 0x000fe60003f06270 */
[----:B------:R-:W-:Y:S04]  /*7180*/  @P3 IMAD R10, R3, c[0x0][0x258], RZ ;  /* 0x00009600030a3a24 */ /* 0x000fe800078e02ff */
[----:B------:R-:W-:Y:S06]  /*7190*/  @P3 IMAD R10, R5, c[0x0][0x25c], R10 ;  /* 0x00009700050a3a24 */ /* 0x000fec00078e020a */
[----:B------:R-:W-:Y:S01]  /*71a0*/  @P0 MOV R23, R115 ;  /* 0x0000007300170202 */ /* 0x000fe20000000f00 */
[----:B------:R-:W-:Y:S02]  /*71b0*/  @P0 IMAD R2, R9, c[0x0][0x258], RZ ;  /* 0x0000960009020a24 */ /* 0x000fe400078e02ff */
[----:B------:R-:W-:Y:S02]  /*71c0*/  @P0 IMAD.MOV.U32 R22, RZ, RZ, R136 ;  /* 0x000000ffff160224 */ /* 0x000fe400078e0088 */
[C---:B------:R-:W-:Y:S02]  /*71d0*/  @P0 IMAD R2, R8.reuse, c[0x0][0x25c], R2 ;  /* 0x0000970008020a24 */ /* 0x040fe400078e0202 */
[----:B------:R-:W-:Y:S04]  /*71e0*/  @P0 IMAD.WIDE.U32 R22, R8, c[0x0][0x258], R22 ;  /* 0x0000960008160a25 */ /* 0x000fe800078e0016 */
[----:B------:R-:W-:Y:S01]  /*71f0*/  @P0 IMAD.IADD R2, R23, 0x1, R2 ;  /* 0x0000000117020824 */ /* 0x000fe200078e0202 */
[C---:B------:R-:W-:Y:S04]  /*7200*/  @P0 LEA R8, P4, R22.reuse, c[0x0][0x250], 0x1 ;  /* 0x0000940016080a11 */ /* 0x040fe800078808ff */
[----:B------:R-:W-:Y:S01]  /*7210*/  @P0 LEA.HI.X R9, R22, c[0x0][0x254], R2, 0x1, P4 ;  /* 0x0000950016090a11 */ /* 0x000fe200020f0c02 */
[----:B------:R-:W-:Y:S02]  /*7220*/  IMAD R2, R130, c[0x0][0x208], RZ ;  /* 0x0000820082027a24 */ /* 0x000fe400078e02ff */
[C---:B------:R-:W-:Y:S02]  /*7230*/  IMAD.WIDE.U32 R22, R131.reuse, c[0x0][0x208], RZ ;  /* 0x0000820083167a25 */ /* 0x040fe400078e00ff */
[----:B------:R-:W-:Y:S01]  /*7240*/  @!PT LDS RZ, [RZ] ;  /* 0x00000000fffff984 */ /* 0x000fe20000000800 */
[----:B------:R-:W-:Y:S01]  /*7250*/  @!PT LDS RZ, [RZ] ;  /* 0x00000000fffff984 */ /* 0x000fe20000000800 */
[----:B------:R-:W-:Y:S01]  /*7260*/  @!PT LDS RZ, [RZ] ;  /* 0x00000000fffff984 */ /* 0x000fe20000000800 */
[----:B------:R1:W-:Y:S02]  /*7270*/  @P0 LDGSTS.E.BYPASS.LTC128B.128 [R96+0x4080], [R8.64], !P1 ;  /* 0x0408000008600fae */ /* 0x0003e4000c901d5a */
[----:B------:R-:W-:Y:S04]  /*7280*/  IMAD R2, R131, c[0x0][0x20c], R2 ;  /* 0x0000830083027a24 */ /* 0x000fe800078e0202 */
[----:B------:R-:W-:Y:S02]  /*7290*/  IMAD.IADD R23, R23, 0x1, R2 ;  /* 0x0000000117177824 */ /* 0x000fe400078e0202 */
[----:B------:R-:W-:Y:S02]  /*72a0*/  IMAD R2, R129, c[0x0][0x218], RZ ;  /* 0x0000860081027a24 */ /* 0x000fe400078e02ff */
[C---:B------:R-:W-:Y:S04]  /*72b0*/  IMAD.WIDE.U32 R22, R132.reuse, c[0x0][0x218], R22 ;  /* 0x0000860084167a25 */ /* 0x040fe800078e0016 */
[----:B------:R-:W-:Y:S01]  /*72c0*/  IMAD R2, R132, c[0x0][0x21c], R2 ;  /* 0x0000870084027a24 */ /* 0x000fe200078e0202 */
[----:B------:R-:W-:Y:S02]  /*72d0*/  IADD3 R7, P4, R22, UR48, RZ ;  /* 0x0000003016077c10 */ /* 0x000fe4000ff9e0ff */
[----:B------:R-:W-:Y:S02]  /*72e0*/  @P3 MOV R22, R136 ;  /* 0x0000008800163202 */ /* 0x000fe40000000f00 */
[----:B------:R-:W-:Y:S01]  /*72f0*/  IADD3.X R2, R23, UR45, R2, P4, !PT ;  /* 0x0000002d17027c10 */ /* 0x000fe2000a7fe402 */
[----:B------:R-:W-:Y:S04]  /*7300*/  @P3 IMAD.MOV.U32 R23, RZ, RZ, R115 ;  /* 0x000000ffff173224 */ /* 0x000fe800078e0073 */
[----:B------:R-:W-:Y:S05]  /*7310*/  @P3 IMAD.WIDE.U32 R22, R5, c[0x0][0x258], R22 ;  /* 0x0000960005163a25 */ /* 0x000fea00078e0016 */
[C---:B------:R-:W-:Y:S02]  /*7320*/  @P3 LEA R24, P4, R22.reuse, c[0x0][0x250], 0x1 ;  /* 0x0000940016183a11 */ /* 0x040fe400078808ff */
[----:B------:R-:W-:Y:S04]  /*7330*/  @P3 IADD3 R10, R23, R10, RZ ;  /* 0x0000000a170a3210 */ /* 0x000fe80007ffe0ff */
[----:B------:R-:W-:Y:S02]  /*7340*/  @P3 LEA.HI.X R25, R22, c[0x0][0x254], R10, 0x1, P4 ;  /* 0x0000950016193a11 */ /* 0x000fe400020f0c0a */
[C---:B------:R-:W-:Y:S04]  /*7350*/  LEA R3, P4, R7.reuse, c[0x0][0x1f8], 0x1 ;  /* 0x00007e0007037a11 */ /* 0x040fe800078808ff */
[----:B------:R-:W-:Y:S01]  /*7360*/  LEA.HI.X R2, R7, c[0x0][0x1fc], R2, 0x1, P4 ;  /* 0x00007f0007027a11 */ /* 0x000fe200020f0c02 */
[----:B------:R1:W2:Y:S01]  /*7370*/  SHFL.IDX PT, R5, R3, RZ, 0x181f ;  /* 0x00181fff03057589 */ /* 0x0002a200000e0000 */
        /* <DEDUP_REMOVED lines=10> */
[----:B------:R-:W0:Y:S01]  /*7420*/  LDGDEPBAR ;  /* 0x00000000000079af */ /* 0x000e220000000000 */
[----:B------:R-:W-:Y:S04]  /*7430*/  DEPBAR.LE SB0, 0x0 ;  /* 0x000080000000791a */ /* 0x000fe80000000000 */
[----:B------:R-:W-:Y:S06]  /*7440*/  BAR.SYNC.DEFER_BLOCKING 0x0 ;  /* 0x0000000000007b1d */ /* 0x000fec0000010000 */
        /* <DEDUP_REMOVED lines=22> */
.L_x_1650:
[----:B-123--:R-:W-:Y:S05]  /*75b0*/  BSYNC B0 ;  /* 0x0000000000007941 */ /* 0x00efea0003800000 */
.L_x_1649:
[----:B------:R1:W2:Y:S01]  /*75c0*/  SHFL.IDX PT, R5, R2, 0x1, 0x181f ;  /* 0x00381f0002057f89 */ /* 0x0002a200000e0000 */
[----:B------:R-:W-:Y:S03]  /*75d0*/  BSSY B0, `(.L_x_1651) ;  /* 0x0000018000007945 */ /* 0x000fe60003800000 */
[----:B------:R-:W3:Y:S01]  /*75e0*/  SHFL.IDX PT, R3, R3, 0x1, 0x181f ;  /* 0x00381f0003037f89 */ /* 0x000ee200000e0000 */
[----:B------:R-:W-:-:S05]  /*75f0*/  @!P3 BRA `(.L_x_1652) ;  /* 0x000001500000b947 */ /* 0x000fca0003800000 */
[----:B------:R-:W-:Y:S02]  /*7600*/  ISETP.GE.AND P0, PT, R18, c[0x0][0x1d4], PT ;  /* 0x0000750012007a0c */ /* 0x000fe40003f06270 */
[----:B------:R-:W-:Y:S11]  /*7610*/  ISETP.GE.AND P4, PT, R14, c[0x0][0x1d4], PT ;  /* 0x000075000e007a0c */ /* 0x000ff60003f86270 */
[----:B------:R-:W5:Y:S01]  /*7620*/  @!P0 LDS.128 R36, [R96+0x5080] ;  /* 0x0050800060248984 */ /* 0x000f620000000c00 */
[C---:B---3--:R-:W-:Y:S04]  /*7630*/  @!P0 LEA R40, P3, R18.reuse, R3, 0x1 ;  /* 0x0000000312288211 */ /* 0x048fe800078608ff */
[----:B--2---:R-:W-:Y:S02]  /*7640*/  @!P0 LEA.HI.X R41, R18, R5, R19, 0x1, P3 ;  /* 0x0000000512298211 */ /* 0x004fe400018f0c13 */
[C---:B------:R-:W-:Y:S04]  /*7650*/  @!P4 LEA R22, P3, R112.reuse, R3, 0x1 ;  /* 0x000000037016c211 */ /* 0x040fe800078608ff */
[----:B------:R-:W-:Y:S02]  /*7660*/  @!P4 LEA.HI.X R23, R112, R5, R119, 0x1, P3 ;  /* 0x000000057017c211 */ /* 0x000fe400018f0c77 */
[----:B------:R-:W-:Y:S11]  /*7670*/  ISETP.GE.AND P3, PT, R100, c[0x0][0x1d4], PT ;  /* 0x0000750064007a0c */ /* 0x000ff60003f66270 */
[----:B------:R-:W-:Y:S02]  /*7680*/  @!UPT UIADD3 URZ, URZ, URZ, URZ ;  /* 0x0000003f3f3ff290 */ /* 0x000fe4000fffe03f */
[C---:B------:R-:W-:Y:S04]  /*7690*/  @!P3 LEA R8, P5, R110.reuse, R3, 0x1 ;  /* 0x000000036e08b211 */ /* 0x040fe800078a08ff */
[----:B------:R-:W-:Y:S01]  /*76a0*/  @!P3 LEA.HI.X R9, R110, R5, R109, 0x1, P5 ;  /* 0x000000056e09b211 */ /* 0x000fe200028f0c6d */
[----:B-----5:R-:W-:Y:S01]  /*76b0*/  @!P0 ST.E.128 [R40.64], R36 ;  /* 0x0000002428008985 */ /* 0x020fe2000c101d1a */
[----:B------:R-:W-:Y:S03]  /*76c0*/  ISETP.GE.AND P0, PT, R98, c[0x0][0x1d4], PT ;  /* 0x0000750062007a0c */ /* 0x000fe60003f06270 */
[----:B------:R-:W2:Y:S10]  /*76d0*/  @!P4 LDS.128 R32, [R96+0x6880] ;  /* 0x006880006020c984 */ /* 0x000eb40000000c00 */
[C---:B-1----:R-:W-:Y:S04]  /*76e0*/  @!P0 LEA R2, P5, R111.reuse, R3, 0x1 ;  /* 0x000000036f028211 */ /* 0x042fe800078a08ff */
[----:B------:R-:W-:Y:S01]  /*76f0*/  @!P0 LEA.HI.X R3, R111, R5, R108, 0x1, P5 ;  /* 0x000000056f038211 */ /* 0x000fe200028f0c6c */
[----:B--2---:R-:W-:Y:S04]  /*7700*/  @!P4 ST.E.128 [R22.64], R32 ;  /* 0x000000201600c985 */ /* 0x004fe8000c101d1a */
[----:B------:R-:W1:Y:S04]  /*7710*/  @!P3 LDS.128 R28, [R96+0x8080] ;  /* 0x00808000601cb984 */ /* 0x000e680000000c00 */
[----:B-1----:R-:W-:Y:S04]  /*7720*/  @!P3 ST.E.128 [R8.64], R28 ;  /* 0x0000001c0800b985 */ /* 0x002fe8000c101d1a */
[----:B------:R-:W1:Y:S04]  /*7730*/  @!P0 LDS.128 R24, [R96+0x9880] ;  /* 0x0098800060188984 */ /* 0x000e680000000c00 */
[----:B-1----:R1:W-:Y:S02]  /*7740*/  @!P0 ST.E.128 [R2.64], R24 ;  /* 0x0000001802008985 */ /* 0x0023e4000c101d1a */
.L_x_1652:
[----:B------:R-:W-:Y:S05]  /*7750*/  BSYNC B0 ;  /* 0x0000000000007941 */ /* 0x000fea0003800000 */
.L_x_1651:
[----:B------:R-:W-:Y:S06]  /*7760*/  UISETP.GT.AND UP0, UPT, UR6, UR7, UPT ;  /* 0x000000070600728c */ /* 0x000fec000bf04270 */
[----:B------:R-:W-:Y:S11]  /*7770*/  PLOP3.LUT P0, PT, PT, PT, UP0, 0x80, 0x0 ;  /* 0x000000000000781c */ /* 0x000ff60003f0f008 */
[----:B------:R-:W-:Y:S02]  /*7780*/  @!UPT UIADD3 URZ, URZ, URZ, URZ ;  /* 0x0000003f3f3ff290 */ /* 0x000fe4000fffe03f */
[----:B------:R-:W-:-:S05]  /*7790*/  @!P0 BRA `(.L_x_1653) ;  /* 0x0000024000008947 */ /* 0x000fca0003800000 */
[----:B------:R-:W-:Y:S01]  /*77a0*/  UIADD3 UR11, UR6, -0x1, URZ ;  /* 0xffffffff060b7890 */ /* 0x000fe2000fffe03f */
[----:B------:R-:W-:Y:S01]  /*77b0*/  ISETP.GE.AND P3, PT, R107, 0x1, PT ;  /* 0x000000016b00780c */ /* 0x000fe20003f66270 */
[----:B------:R-:W-:Y:S01]  /*77c0*/  IMAD.MOV.U32 R22, RZ, RZ, R138 ;  /* 0x000000ffff167224 */ /* 0x000fe200078e008a */
[----:B------:R-:W-:Y:S01]  /*77d0*/  P2R R4, PR, RZ, 0x2 ;  /* 0x00000002ff047803 */ /* 0x000fe20000000000 */
[----:B------:R-:W-:Y:S01]  /*77e0*/  USHF.R.S32.HI UR10, URZ, 0x1f, UR11 ;  /* 0x0000001f3f0a7899 */ /* 0x000fe2000801140b */
[----:B------:R-:W-:Y:S01]  /*77f0*/  IMAD.MOV.U32 R23, RZ, RZ, R141 ;  /* 0x000000ffff177224 */ /* 0x000fe200078e008d */
[----:B------:R-:W-:Y:S01]  /*7800*/  UIMAD UR5, UR23, UR11, URZ ;  /* 0x0000000b170572a4 */ /* 0x000fe2000f8e023f */
[----:B------:R-:W-:Y:S02]  /*7810*/  ISETP.NE.AND P1, PT, R104, RZ, PT ;  /* 0x000000ff6800720c */ /* 0x000fe40003f25270 */
[----:B------:R-:W-:Y:S01]  /*7820*/  IMAD.WIDE.U32 R22, R94, UR11, R22 ;  /* 0x0000000b5e167c25 */ /* 0x000fe2000f8e0016 */
[----:B------:R-:W-:Y:S01]  /*7830*/  UIMAD UR5, UR10, UR24, UR5 ;  /* 0x000000180a0572a4 */ /* 0x000fe2000f8e0205 */
[----:B------:R-:W-:Y:S02]  /*7840*/  ISETP.NE.AND P6, PT, R102, RZ, PT ;  /* 0x000000ff6600720c */ /* 0x000fe40003fc5270 */
[----:B------:R-:W-:Y:S02]  /*7850*/  ISETP.NE.AND P5, PT, R101, RZ, PT ;  /* 0x000000ff6500720c */ /* 0x000fe40003fa5270 */
[C---:B------:R-:W-:Y:S02]  /*7860*/  @P3 LEA R8, P0, R22.reuse, c[0x0][0x220], 0x1 ;  /* 0x0000880016083a11 */ /* 0x040fe400078008ff */
[----:B-1----:R-:W-:Y:S04]  /*7870*/  IADD3 R2, R23, UR5, RZ ;  /* 0x0000000517027c10 */ /* 0x002fe8000fffe0ff */
[----:B------:R-:W-:Y:S02]  /*7880*/  @P3 LEA.HI.X R9, R22, c[0x0][0x224], R2, 0x1, P0 ;  /* 0x0000890016093a11 */ /* 0x000fe400000f0c02 */
[----:B------:R-:W-:Y:S03]  /*7890*/  ISETP.GE.AND P0, PT, R107, 0x21, PT ;  /* 0x000000216b00780c */ /* 0x000fe60003f06270 */
[----:B------:R-:W-:Y:S01]  /*78a0*/  @!PT LDS RZ, [RZ] ;  /* 0x00000000fffff984 */ /* 0x000fe20000000800 */
[----:B------:R-:W-:Y:S01]  /*78b0*/  @!PT LDS RZ, [RZ] ;  /* 0x00000000fffff984 */ /* 0x000fe20000000800 */
[----:B------:R-:W-:Y:S01]  /*78c0*/  @!PT LDS RZ, [RZ] ;  /* 0x00000000fffff984 */ /* 0x000fe20000000800 */
[----:B------:R1:W-:Y:S01]  /*78d0*/  @P3 LDGSTS.E.BYPASS.LTC128B.128 [R96+0xa080], [R8.64], !P1 ;  /* 0x0a08000008603fae */ /* 0x0003e2000c901d5a */
[----:B------:R-:W-:Y:S09]  /*78e0*/  ISETP.NE.AND P1, PT, R4, RZ, PT ;  /* 0x000000ff0400720c */ /* 0x000ff20003f25270 */
[----:B---3--:R-:W-:Y:S04]  /*78f0*/  @P0 IADD3 R3, P4, R22, UR29, RZ ;  /* 0x0000001d16030c10 */ /* 0x008fe8000ff9e0ff */
[----:B------:R-:W-:Y:S02]  /*7900*/  @P0 IADD3.X R2, R2, UR28, RZ, P4, !PT ;  /* 0x0000001c02020c10 */ /* 0x000fe4000a7fe4ff */
[C---:B------:R-:W-:Y:S04]  /*7910*/  @P0 LEA R22, P4, R3.reuse, c[0x0][0x220], 0x1 ;  /* 0x0000880003160a11 */ /* 0x040fe800078808ff */
[----:B------:R-:W-:Y:S02]  /*7920*/  @P0 LEA.HI.X R23, R3, c[0x0][0x224], R2, 0x1, P4 ;  /* 0x0000890003170a11 */ /* 0x000fe400020f0c02 */
[----:B------:R-:W-:Y:S11]  /*7930*/  ISETP.NE.AND P4, PT, R103, RZ, PT ;  /* 0x000000ff6700720c */ /* 0x000ff60003f85270 */
[----:B------:R-:W-:Y:S02]  /*7940*/  @!UPT UIADD3 URZ, URZ, URZ, URZ ;  /* 0x0000003f3f3ff290 */ /* 0x000fe4000fffe03f */
[----:B------:R1:W-:Y:S04]  /*7950*/  @P3 LDGSTS.E.BYPASS.LTC128B.128 [R96+0xb880], [R8.64+0x80], !P4 ;  /* 0x0b88008008603fae */ /* 0x0003e8000e101d5a */
[----:B------:R1:W-:Y:S04]  /*7960*/  @P3 LDGSTS.E.BYPASS.LTC128B.128 [R96+0xd080], [R8.64+0x100], !P6 ;  /* 0x0d08010008603fae */ /* 0x0003e8000f101d5a */
[----:B------:R1:W-:Y:S01]  /*7970*/  @P3 LDGSTS.E.BYPASS.LTC128B.128 [R96+0xe880], [R8.64+0x180], !P5 ;  /* 0x0e88018008603fae */ /* 0x0003e2000e901d5a */
[----:B------:R-:W-:Y:S11]  /*7980*/  ISETP.NE.AND P3, PT, R104, RZ, PT ;  /* 0x000000ff6800720c */ /* 0x000ff60003f65270 */
[----:B------:R-:W-:Y:S02]  /*7990*/  @!UPT UIADD3 URZ, URZ, URZ, URZ ;  /* 0x0000003f3f3ff290 */ /* 0x000fe4000fffe03f */
[----:B------:R1:W-:Y:S04]  /*79a0*/  @P0 LDGSTS.E.BYPASS.LTC128B.128 [R96+0xb080], [R22.64], !P3 ;  /* 0x0b08000016600fae */ /* 0x0003e8000d901d5a */
[----:B------:R1:W-:Y:S04]  /*79b0*/  @P0 LDGSTS.E.BYPASS.LTC128B.128 [R96+0xc880], [R22.64+0x80], !P4 ;  /* 0x0c88008016600fae */ /* 0x0003e8000e101d5a */
[----:B------:R1:W-:Y:S04]  /*79c0*/  @P0 LDGSTS.E.BYPASS.LTC128B.128 [R96+0xe080], [R22.64+0x100], !P6 ;  /* 0x0e08010016600fae */ /* 0x0003e8000f101d5a */
[----:B------:R1:W-:Y:S02]  /*79d0*/  @P0 LDGSTS.E.BYPASS.LTC128B.128 [R96+0xf880], [R22.64+0x180], !P5 ;  /* 0x0f88018016600fae */ /* 0x0003e4000e901d5a */
.L_x_1653:
[----:B------:R-:W0:Y:S01]  /*79e0*/  LDGDEPBAR ;  /* 0x00000000000079af */ /* 0x000e220000000000 */
[----:B------:R-:W-:Y:S01]  /*79f0*/  UIADD3 UR6, UR6, -0x1, URZ ;  /* 0xffffffff06067890 */ /* 0x000fe2000fffe03f */
[----:B------:R-:W-:Y:S11]  /*7a00*/  PLOP3.LUT P0, PT, PT, PT, UP0, 0x80, 0x0 ;  /* 0x000000000000781c */ /* 0x000ff60003f0f008 */
[----:B------:R-:W-:Y:S02]  /*7a10*/  @!UPT UIADD3 URZ, URZ, URZ, URZ ;  /* 0x0000003f3f3ff290 */ /* 0x000fe4000fffe03f */
[----:B------:R-:W-:-:S05]  /*7a20*/  @P0 BRA `(.L_x_1654) ;  /* 0xffffa20000000947 */ /* 0x000fca000383ffff */
[----:B------:R-:W-:Y:S06]  /*7a30*/  BAR.SYNC.DEFER_BLOCKING 0x0 ;  /* 0x0000000000007b1d */ /* 0x000fec0000010000 */
.L_x_1614:
[----:B-1----:R-:W-:Y:S01]  /*7a40*/  UIADD3 UR6, UR18, 0x7f, URZ ;  /* 0x0000007f12067890 */ /* 0x002fe2000fffe03f */
[----:B------:R-:W-:Y:S01]  /*7a50*/  PLOP3.LUT P2, PT, PT, PT, PT, 0x80, 0x0 ;  /* 0x000000000000781c */ /* 0x000fe20003f4f070 */
[----:B------:R-:W-:Y:S01]  /*7a60*/  ULDC.64 UR4, c[0x0][0x2c8] ;  /* 0x0000b20000047ab9 */ /* 0x000fe20000000a00 */
[----:B---3--:R-:W-:Y:S01]  /*7a70*/  IMAD.MOV.U32 R3, RZ, RZ, RZ ;  /* 0x000000ffff037224 */ /* 0x008fe200078e00ff */
[----:B------:R-:W-:Y:S01]  /*7a80*/  UIMAD.WIDE.U32 UR8, UR6, UR4, URZ ;  /* 0x00000004060872a5 */ /* 0x000fe2000f8e003f */
[----:B------:R-:W-:Y:S01]  /*7a90*/  IMAD.MOV.U32 R130, RZ, RZ, RZ ;  /* 0x000000ffff827224 */ /* 0x000fe200078e00ff */
[----:B------:R-:W-:Y:S01]  /*7aa0*/  CS2R R128, SRZ ;  /* 0x0000000000807805 */ /* 0x000fe2000001ff00 */
[----:B------:R-:W-:Y:S01]  /*7ab0*/  CS2R R126, SRZ ;  /* 0x00000000007e7805 */ /* 0x000fe2000001ff00 */
[----:B------:R-:W-:Y:S01]  /*7ac0*/  @UP2 USHF.R.U32.HI UR6, URZ, UR5, UR9 ;  /* 0x000000053f062299 */ /* 0x000fe20008011609 */
[----:B------:R-:W-:Y:S01]  /*7ad0*/  CS2R R124, SRZ ;  /* 0x00000000007c7805 */ /* 0x000fe2000001ff00 */
[----:B------:R-:W-:Y:S01]  /*7ae0*/  CS2R R122, SRZ ;  /* 0x00000000007a7805 */ /* 0x000fe2000001ff00 */
[----:B------:R-:W-:Y:S01]  /*7af0*/  CS2R R120, SRZ ;  /* 0x0000000000787805 */ /* 0x000fe2000001ff00 */
[----:B------:R-:W-:Y:S01]  /*7b00*/  UIADD3 UR6, UR12, UR6, URZ ;  /* 0x000000060c067290 */ /* 0x000fe2000fffe03f */
[----:B------:R-:W-:Y:S01]  /*7b10*/  CS2R R118, SRZ ;  /* 0x0000000000767805 */ /* 0x000fe2000001ff00 */
[----:B------:R-:W-:Y:S01]  /*7b20*/  CS2R R116, SRZ ;  /* 0x0000000000747805 */ /* 0x000fe2000001ff00 */
[----:B------:R-:W-:Y:S01]  /*7b30*/  CS2R R114, SRZ ;  /* 0x0000000000727805 */ /* 0x000fe2000001ff00 */
[----:B------:R-:W-:Y:S01]  /*7b40*/  UIMAD.WIDE UR4, UR6, 0x2aaaaaab, URZ ;  /* 0x2aaaaaab060478a5 */ /* 0x000fe2000f8e023f */
[----:B------:R-:W-:Y:S01]  /*7b50*/  CS2R R112, SRZ ;  /* 0x0000000000707805 */ /* 0x000fe2000001ff00 */
[----:B------:R-:W-:Y:S01]  /*7b60*/  CS2R R110, SRZ ;  /* 0x00000000006e7805 */ /* 0x000fe2000001ff00 */
[----:B------:R-:W-:Y:S01]  /*7b70*/  CS2R R108, SRZ ;  /* 0x00000000006c7805 */ /* 0x000fe2000001ff00 */
[----:B------:R-:W-:Y:S01]  /*7b80*/  USHF.R.U32.HI UR4, URZ, 0x1f, UR5 ;  /* 0x0000001f3f047899 */ /* 0x000fe20008011605 */
[----:B------:R-:W-:Y:S01]  /*7b90*/  CS2R R106, SRZ ;  /* 0x00000000006a7805 */ /* 0x000fe2000001ff00 */
[----:B-----5:R-:W-:Y:S01]  /*7ba0*/  CS2R R104, SRZ ;  /* 0x0000000000687805 */ /* 0x020fe2000001ff00 */
[----:B------:R-:W-:Y:S01]  /*7bb0*/  CS2R R102, SRZ ;  /* 0x0000000000667805 */ /* 0x000fe2000001ff00 */
[----:B------:R-:W-:Y:S01]  /*7bc0*/  ULEA.HI.SX32 UR4, UR5, UR4, 0x1d ;  /* 0x0000000405047291 */ /* 0x000fe2000f8fea3f */
[----:B------:R-:W-:Y:S01]  /*7bd0*/  CS2R R100, SRZ ;  /* 0x0000000000647805 */ /* 0x000fe2000001ff00 */
[----:B------:R-:W-:Y:S01]  /*7be0*/  CS2R R98, SRZ ;  /* 0x0000000000627805 */ /* 0x000fe2000001ff00 */
[----:B------:R-:W-:Y:S01]  /*7bf0*/  CS2R R96, SRZ ;  /* 0x0000000000607805 */ /* 0x000fe2000001ff00 */
[----:B------:R-:W-:Y:S01]  /*7c00*/  UISETP.LT.AND UP0, UPT, UR13, UR4, UPT ;  /* 0x000000040d00728c */ /* 0x000fe2000bf01270 */
[----:B------:R-:W-:Y:S01]  /*7c10*/  CS2R R94, SRZ ;  /* 0x00000000005e7805 */ /* 0x000fe2000001ff00 */
[----:B------:R-:W-:Y:S01]  /*7c20*/  MOV R93, RZ ;  /* 0x000000ff005d7202 */ /* 0x000fe20000000f00 */
[----:B------:R-:W-:Y:S01]  /*7c30*/  CS2R R6, SRZ ;  /* 0x0000000000067805 */ /* 0x000fe2000001ff00 */
[----:B------:R-:W-:Y:S01]  /*7c40*/  USEL UR13, UR13, UR4, UP0 ;  /* 0x000000040d0d7287 */ /* 0x000fe20008000000 */
[----:B------:R-:W-:Y:S01]  /*7c50*/  CS2R R90, SRZ ;  /* 0x00000000005a7805 */ /* 0x000fe2000001ff00 */
[----:B------:R-:W-:Y:S01]  /*7c60*/  CS2R R88, SRZ ;  /* 0x0000000000587805 */ /* 0x000fe2000001ff00 */
[----:B------:R-:W-:Y:S01]  /*7c70*/  CS2R R86, SRZ ;  /* 0x0000000000567805 */ /* 0x000fe2000001ff00 */
[----:B------:R-:W-:Y:S01]  /*7c80*/  UISETP.GE.AND UP0, UPT, UR13, 0x1, UPT ;  /* 0x000000010d00788c */ /* 0x000fe2000bf06270 */
[----:B------:R-:W-:Y:S01]  /*7c90*/  CS2R R84, SRZ ;  /* 0x0000000000547805 */ /* 0x000fe2000001ff00 */
[----:B----4-:R-:W-:Y:S01]  /*7ca0*/  CS2R R82, SRZ ;  /* 0x0000000000527805 */ /* 0x010fe2000001ff00 */
        /* <DEDUP_REMOVED lines=54> */
[----:B------:R1:W3:Y:S01]  /*8010*/  @P2 LDG.E R0, [R2.64] ;  /* 0x0000001a02002981 */ /* 0x0002e2000c1e1900 */
        /* <DEDUP_REMOVED lines=19> */
[----:B------:R-:W-:Y:S01]  /*8150*/  IMAD.SHL.U32 R196, R50, 0x8, RZ ;  /* 0x0000000832c47824 */ /* 0x000fe200078e00ff */
[----:B------:R-:W-:Y:S01]  /*8160*/  UIMAD UR6, UR15, UR4, URZ ;  /* 0x000000040f0672a4 */ /* 0x000fe2000f8e023f */
[----:B------:R-:W-:Y:S01]  /*8170*/  LEA.HI R116, R4, R223, RZ, 0x6 ;  /* 0x000000df04747211 */ /* 0x000fe200078f30ff */
[----:B------:R-:W-:Y:S01]  /*8180*/  USEL UR7, UR7, URZ, !UP0 ;  /* 0x0000003f07077287 */ /* 0x000fe2000c000000 */
[----:B------:R-:W-:Y:S01]  /*8190*/  LOP3.LUT R119, R119, 0x1c0, RZ, 0xc0, !PT ;  /* 0x000001c077777812 */ /* 0x000fe200078ec0ff */
[----:B------:R-:W-:Y:S01]  /*81a0*/  UIMAD UR6, UR16, UR5, UR6 ;  /* 0x00000005100672a4 */ /* 0x000fe2000f8e0206 */
[----:B-1----:R-:W-:Y:S01]  /*81b0*/  IADD3 R2, R225, UR18, RZ ;  /* 0x00000012e1027c10 */ /* 0x002fe2000fffe0ff */
[----:B------:R-:W-:Y:S01]  /*81c0*/  UIMAD.WIDE.U32 UR10, UR16, UR4, UR8 ;  /* 0x00000004100a72a5 */ /* 0x000fe2000f8e0008 */
[C---:B------:R-:W-:Y:S01]  /*81d0*/  IADD3 R229, R196.reuse, 0x40, RZ ;  /* 0x00000040c4e57810 */ /* 0x040fe20007ffe0ff */
[----:B------:R-:W-:Y:S01]  /*81e0*/  USEL UR8, UR22, URZ, !UP0 ;  /* 0x0000003f16087287 */ /* 0x000fe2000c000000 */
[----:B------:R-:W-:Y:S01]  /*81f0*/  IADD3 R51, R196, 0xc0, RZ ;  /* 0x000000c0c4337810 */ /* 0x000fe20007ffe0ff */
[----:B------:R-:W-:Y:S01]  /*8200*/  ULDC.64 UR4, c[0x0][0x1c0] ;  /* 0x0000700000047ab9 */ /* 0x000fe20000000a00 */
[----:B------:R-:W-:Y:S01]  /*8210*/  @P1 IMAD.HI.U32 R3, R2, c[0x0][0x2c8], RZ ;  /* 0x0000b20002031a27 */ /* 0x000fe200078e00ff */
[----:B------:R-:W-:Y:S01]  /*8220*/  UIMAD UR7, UR7, UR4, URZ ;  /* 0x00000004070772a4 */ /* 0x000fe2000f8e023f */
[----:B------:R-:W-:Y:S01]  /*8230*/  IADD3 R48, R196, 0x80, RZ ;  /* 0x00000080c4307810 */ /* 0x000fe20007ffe0ff */
[----:B------:R-:W-:Y:S01]  /*8240*/  UIADD3 UR11, UR11, UR6, URZ ;  /* 0x000000060b0b7290 */ /* 0x000fe2000fffe03f */
[----:B------:R-:W-:Y:S01]  /*8250*/  IMAD.MOV.U32 R6, RZ, RZ, R2 ;  /* 0x000000ffff067224 */ /* 0x000fe200078e0002 */
[----:B------:R-:W-:Y:S01]  /*8260*/  UIMAD UR5, UR8, UR5, UR7 ;  /* 0x00000005080572a4 */ /* 0x000fe2000f8e0207 */
[----:B------:R-:W-:Y:S01]  /*8270*/  @P0 SHF.R.U32.HI R6, RZ, c[0x0][0x2cc], R3 ;  /* 0x0000b300ff060a19 */ /* 0x000fe20000011603 */
[----:B------:R-:W-:Y:S01]  /*8280*/  UIMAD.WIDE.U32 UR8, UR8, UR4, UR10 ;  /* 0x00000004080872a5 */ /* 0x000fe2000f8e000a */
[----:B------:R-:W-:Y:S01]  /*8290*/  IMAD.SHL.U32 R116, R116, 0x8, RZ ;  /* 0x0000000874747824 */ /* 0x000fe200078e00ff */
[----:B------:R-:W-:Y:S01]  /*82a0*/  ISETP.GE.AND P4, PT, R196, c[0x0][0x198], PT ;  /* 0x00006600c4007a0c */ /* 0x000fe20003f86270 */
[----:B------:R-:W-:Y:S01]  /*82b0*/  ULDC UR10, c[0x0][0x2c4] ;  /* 0x0000b100000a7ab9 */ /* 0x000fe20000000800 */
[--C-:B------:R-:W-:Y:S01]  /*82c0*/  SHF.R.S32.HI R9, RZ, 0x1f, R6.reuse ;  /* 0x0000001fff097819 */ /* 0x100fe20000011406 */
[----:B------:R-:W-:Y:S01]  /*82d0*/  UIADD3 UR5, UR9, UR5, URZ ;  /* 0x0000000509057290 */ /* 0x000fe2000fffe03f */
[----:B--2---:R-:W-:Y:S01]  /*82e0*/  IMAD.MOV R5, RZ, RZ, -R6 ;  /* 0x000000ffff057224 */ /* 0x004fe200078e0a06 */
[----:B------:R-:W-:Y:S01]  /*82f0*/  UIMAD UR10, UR21, UR10, URZ ;  /* 0x0000000a150a72a4 */ /* 0x000fe2000f8e023f */
[----:B------:R-:W-:Y:S01]  /*8300*/  IMAD.U32 R10, RZ, RZ, UR8 ;  /* 0x00000008ff0a7e24 */ /* 0x000fe2000f8e00ff */
[----:B------:R-:W-:Y:S01]  /*8310*/  SHF.R.U32.HI R117, RZ, 0x3, R119 ;  /* 0x00000003ff757819 */ /* 0x000fe20000011677 */
[----:B------:R-:W-:Y:S01]  /*8320*/  IMAD R9, R9, c[0x0][0x1b0], RZ ;  /* 0x00006c0009097a24 */ /* 0x000fe200078e02ff */
[----:B------:R-:W-:Y:S01]  /*8330*/  ISETP.GE.AND P3, PT, R229, c[0x0][0x198], PT ;  /* 0x00006600e5007a0c */ /* 0x000fe20003f66270 */
[----:B------:R-:W-:Y:S01]  /*8340*/  IMAD R8, R5, c[0x0][0x2c4], R2 ;  /* 0x0000b10005087a24 */ /* 0x000fe200078e0202 */
[----:B------:R-:W-:Y:S01]  /*8350*/  ISETP.GE.AND P5, PT, R51, c[0x0][0x198], PT ;  /* 0x0000660033007a0c */ /* 0x000fe20003fa6270 */
[----:B------:R-:W-:Y:S01]  /*8360*/  IMAD.U32 R3, RZ, RZ, UR5 ;  /* 0x00000005ff037e24 */ /* 0x000fe2000f8e00ff */
[----:B------:R-:W-:Y:S01]  /*8370*/  LOP3.LUT R116, R116, 0xfffffe00, RZ, 0xc0, !PT ;  /* 0xfffffe0074747812 */ /* 0x000fe200078ec0ff */
[----:B------:R-:W-:Y:S01]  /*8380*/  IMAD.MOV.U32 R2, RZ, RZ, R10 ;  /* 0x000000ffff027224 */ /* 0x000fe200078e000a */
[----:B------:R-:W-:Y:S01]  /*8390*/  SHF.R.S32.HI R5, RZ, 0x1f, R8 ;  /* 0x0000001fff057819 */ /* 0x000fe20000011408 */
[----:B------:R-:W-:-:S02]  /*83a0*/  IMAD R9, R6, c[0x0][0x1b4], R9 ;  /* 0x00006d0006097a24 */ /* 0x000fc400078e0209 */
[----:B------:R-:W-:Y:S01]  /*83b0*/  IMAD.WIDE.U32 R6, R6, c[0x0][0x1b0], R2 ;  /* 0x00006c0006067a25 */ /* 0x000fe200078e0002 */
[----:B------:R-:W-:-:S03]  /*83c0*/  LOP3.LUT R2, R63, 0xfffffff0, RZ, 0xc0, !PT ;  /* 0xfffffff03f027812 */ /* 0x000fc600078ec0ff */
[----:B------:R-:W-:Y:S02]  /*83d0*/  IMAD R5, R5, c[0x0][0x1a8], RZ ;  /* 0x00006a0005057a24 */ /* 0x000fe400078e02ff */
[----:B------:R-:W-:Y:S02]  /*83e0*/  IMAD.IADD R3, R223, 0x1, -R2 ;  /* 0x00000001df037824 */ /* 0x000fe400078e0a02 */
[----:B------:R-:W-:Y:S02]  /*83f0*/  IMAD.IADD R7, R7, 0x1, R9 ;  /* 0x0000000107077824 */ /* 0x000fe400078e0209 */
[C---:B------:R-:W-:Y:S01]  /*8400*/  IMAD R5, R8.reuse, c[0x0][0x1ac], R5 ;  /* 0x00006b0008057a24 */ /* 0x040fe200078e0205 */
[----:B------:R-:W-:Y:S01]  /*8410*/  SHF.R.S32.HI R2, RZ, 0x1f, R3 ;  /* 0x0000001fff027819 */ /* 0x000fe20000011403 */
[----:B------:R-:W-:-:S03]  /*8420*/  IMAD.WIDE.U32 R8, R8, c[0x0][0x1a8], R6 ;  /* 0x00006a0008087a25 */ /* 0x000fc600078e0006 */
[----:B------:R-:W-:Y:S01]  /*8430*/  LEA.HI R2, R2, R3, RZ, 0x3 ;  /* 0x0000000302027211 */ /* 0x000fe200078f18ff */
[----:B------:R-:W-:Y:S01]  /*8440*/  IMAD.IADD R6, R9, 0x1, R5 ;  /* 0x0000000109067824 */ /* 0x000fe200078e0205 */
[----:B------:R-:W-:Y:S01]  /*8450*/  IADD3 R9, R197, UR18, RZ ;  /* 0x00000012c5097c10 */ /* 0x000fe2000fffe0ff */
[----:B------:R-:W-:Y:S01]  /*8460*/  IMAD.MOV.U32 R5, RZ, RZ, 0x10 ;  /* 0x00000010ff057424 */ /* 0x000fe200078e00ff */
[----:B------:R-:W-:Y:S01]  /*8470*/  LOP3.LUT R62, R2, 0xfffffff8, RZ, 0xc0, !PT ;  /* 0xfffffff8023e7812 */ /* 0x000fe200078ec0ff */
[----:B------:R-:W-:Y:S01]  /*8480*/  IMAD.U32 R11, RZ, RZ, UR9 ;  /* 0x00000009ff0b7e24 */ /* 0x000fe2000f8e00ff */
[----:B------:R-:W-:Y:S01]  /*8490*/  ISETP.GE.AND P6, PT, R9, UR10, PT ;  /* 0x0000000a09007c0c */ /* 0x000fe2000bfc6270 */
[----:B------:R-:W-:Y:S01]  /*84a0*/  IMAD.MOV.U32 R226, RZ, RZ, -0x1 ;  /* 0xffffffffffe27424 */ /* 0x000fe200078e00ff */
[C---:B------:R-:W-:Y:S01]  /*84b0*/  LEA R16, P0, R8.reuse, c[0x0][0x160], 0x1 ;  /* 0x0000580008107a11 */ /* 0x040fe200078008ff */
[----:B------:R-:W-:Y:S01]  /*84c0*/  IMAD.IADD R62, R3, 0x1, -R62 ;  /* 0x00000001033e7824 */ /* 0x000fe200078e0a3e */
[----:B------:R-:W-:Y:S01]  /*84d0*/  P2R R10, PR, RZ, 0x40 ;  /* 0x00000040ff0a7803 */ /* 0x000fe20000000000 */
[----:B------:R-:W-:Y:S01]  /*84e0*/  IMAD.MOV.U32 R3, RZ, RZ, 0x20 ;  /* 0x00000020ff037424 */ /* 0x000fe200078e00ff */
[----:B------:R-:W-:Y:S01]  /*84f0*/  LEA.HI.X R6, R8, c[0x0][0x164], R6, 0x1, P0 ;  /* 0x0000590008067a11 */ /* 0x000fe200000f0c06 */
[----:B------:R1:W2:Y:S01]  /*8500*/  SHFL.IDX PT, R14, R16, RZ, 0x181f ;  /* 0x00181fff100e7589 */ /* 0x0002a200000e0000 */
[----:B------:R-:W-:-:S03]  /*8510*/  ISETP.GE.AND P0, PT, R48, c[0x0][0x198], PT ;  /* 0x0000660030007a0c */ /* 0x000fc60003f06270 */
[----:B------:R1:W4:Y:S01]  /*8520*/  SHFL.IDX PT, R15, R6, RZ, 0x181f ;  /* 0x00181fff060f7589 */ /* 0x00032200000e0000 */
[----:B---3--:R3:W5:Y:S01]  /*8530*/  @P2 R2UR UR11, R0 ;  /* 0x00000000000b23c2 */ /* 0x00876200000e0000 */
[----:B------:R-:W-:Y:S01]  /*8540*/  R2P PR, R62, 0x6 ;  /* 0x000000063e007804 */ /* 0x000fe20000000000 */
[----:B-----5:R-:W-:-:S04]  /*8550*/  @!UP1 UMOV UR11, UR22 ;  /* 0x00000016000b9c82 */ /* 0x020fc80008000000 */
[----:B------:R-:W-:Y:S02]  /*8560*/  SEL R5, R5, 0xfffffff0, !P1 ;  /* 0xfffffff005057807 */ /* 0x000fe40004800000 */
[----:B------:R-:W-:Y:S02]  /*8570*/  SEL R3, R3, 0xffffffe0, !P2 ;  /* 0xffffffe003037807 */ /* 0x000fe40005000000 */
[----:B---3--:R-:W-:-:S04]  /*8580*/  LOP3.LUT R0, R119, 0x38, R196, 0xf8, !PT ;  /* 0x0000003877007812 */ /* 0x008fc800078ef8c4 */
[----:B------:R-:W-:-:S05]  /*8590*/  LOP3.LUT R7, R0, R117, RZ, 0x3c, !PT ;  /* 0x0000007500077212 */ /* 0x000fca00078e3cff */
[----:B------:R-:W-:Y:S01]  /*85a0*/  IMAD.IADD R0, R7, 0x1, R116 ;  /* 0x0000000107007824 */ /* 0x000fe200078e0274 */
        /* <DEDUP_REMOVED lines=20> */
.L_x_1657:
[----:B-12-4-:R-:W-:Y:S05]  /*86f0*/  BSYNC B0 ;  /* 0x0000000000007941 */ /* 0x016fea0003800000 */
.L_x_1656:
        /* <DEDUP_REMOVED lines=26> */
.L_x_1659:
[----:B------:R-:W-:Y:S05]  /*88a0*/  BSYNC B0 ;  /* 0x0000000000007941 */ /* 0x000fea0003800000 */
.L_x_1658:
        /* <DEDUP_REMOVED lines=8> */
[----:B-1--4-:R-:W-:Y:S01]  /*8930*/  IMAD.WIDE R20, R196, 0x2, R18 ;  /* 0x00000002c4147825 */ /* 0x012fe200078e0212 */
[----:B------:R-:W-:Y:S02]  /*8940*/  SHF.R.S32.HI R11, RZ, 0x1f, R48 ;  /* 0x0000001fff0b7819 */ /* 0x000fe40000011430 */
[----:B---3--:R-:W-:Y:S02]  /*8950*/  SHF.R.S32.HI R14, RZ, 0x1f, R51 ;  /* 0x0000001fff0e7819 */ /* 0x008fe40000011433 */
        /* <DEDUP_REMOVED lines=15> */
.L_x_1661:
[----:B------:R-:W-:Y:S05]  /*8a50*/  BSYNC B0 ;  /* 0x0000000000007941 */ /* 0x000fea0003800000 */
.L_x_1660:
[----:B------:R-:W-:Y:S01]  /*8a60*/  IADD3 R7, R9, 0x60, RZ ;  /* 0x0000006009077810 */ /* 0x000fe20007ffe0ff */
[----:B-1-3--:R-:W-:Y:S01]  /*8a70*/  SHFL.IDX PT, R14, R16, 0x3, 0x181f ;  /* 0x00781f00100e7f89 */ /* 0x00afe200000e0000 */
[----:B------:R-:W-:Y:S01]  /*8a80*/  UMOV UR6, 0x30 ;  /* 0x0000003000067882 */ /* 0x000fe20000000000 */
[----:B------:R-:W-:Y:S01]  /*8a90*/  IMAD.MOV.U32 R224, RZ, RZ, c[0x0][0x2b8] ;  /* 0x0000ae00ffe07624 */ /* 0x000fe200078e00ff */
[----:B------:R-:W-:Y:S01]  /*8aa0*/  ISETP.GE.AND P2, PT, R7, UR10, PT ;  /* 0x0000000a07007c0c */ /* 0x000fe2000bf46270 */
[----:B------:R1:W3:Y:S01]  /*8ab0*/  SHFL.IDX PT, R15, R6, 0x3, 0x181f ;  /* 0x00781f00060f7f89 */ /* 0x0002e200000e0000 */
[----:B------:R-:W-:Y:S01]  /*8ac0*/  UIMAD UR6, UR13, UR6, -0x30 ;  /* 0xffffffd00d0674a4 */ /* 0x000fe2000f8e0206 */
        /* <DEDUP_REMOVED lines=10> */
[----:B------:R-:W-:Y:S01]  /*8b70*/  @!P2 SHF.R.S32.HI R17, RZ, 0x1f, R48 ;  /* 0x0000001fff11a819 */ /* 0x000fe20000011430 */
[----:B------:R-:W-:Y:S01]  /*8b80*/  UIMAD UR7, UR11, UR5, UR7 ;  /* 0x000000050b0772a4 */ /* 0x000fe2000f8e0207 */
[----:B----4-:R-:W-:Y:S02]  /*8b90*/  @!P2 LEA.HI R19, R12, R229, RZ, 0x3 ;  /* 0x000000e50c13a211 */ /* 0x010fe400078f18ff */
[----:B------:R-:W-:Y:S01]  /*8ba0*/  @!P2 LEA.HI R17, R17, R48, RZ, 0x3 ;  /* 0x000000301111a211 */ /* 0x000fe200078f18ff */
[----:B------:R-:W-:Y:S01]  /*8bb0*/  UIADD3 UR7, UR9, UR7, URZ ;  /* 0x0000000709077290 */ /* 0x000fe2000fffe03f */
[----:B------:R-:W-:Y:S01]  /*8bc0*/  @!P2 LOP3.LUT R19, R19, 0xfffffff8, RZ, 0xc0, !PT ;  /* 0xfffffff81313a812 */ /* 0x000fe200078ec0ff */
[----:B------:R-:W-:Y:S01]  /*8bd0*/  ULDC.64 UR4, c[0x0][0x1e8] ;  /* 0x00007a0000047ab9 */ /* 0x000fe20000000a00 */
[----:B------:R-:W-:-:S02]  /*8be0*/  @!P2 LOP3.LUT R17, R17, 0xfffffff8, RZ, 0xc0, !PT ;  /* 0xfffffff81111a812 */ /* 0x000fc400078ec0ff */
[----:B-12---:R-:W-:Y:S01]  /*8bf0*/  @!P2 SHF.R.S32.HI R6, RZ, 0x1f, R51 ;  /* 0x0000001fff06a819 */ /* 0x006fe20000011433 */
[--C-:B---3--:R-:W-:Y:S01]  /*8c00*/  @!P2 IMAD.WIDE R20, R196, 0x2, R14.reuse ;  /* 0x00000002c414a825 */ /* 0x108fe200078e020e */
[----:B------:R-:W-:Y:S02]  /*8c10*/  @P1 LOP3.LUT R49, R49, 0x8, RZ, 0xfc, !PT ;  /* 0x0000000831311812 */ /* 0x000fe400078efcff */
[----:B------:R-:W-:Y:S01]  /*8c20*/  @!P2 LEA.HI R7, R6, R51, RZ, 0x3 ;  /* 0x000000330607a211 */ /* 0x000fe200078f18ff */
[--C-:B------:R-:W-:Y:S01]  /*8c30*/  @!P2 IMAD.WIDE R18, R19, 0x2, R14.reuse ;  /* 0x000000021312a825 */ /* 0x100fe200078e020e */
[----:B------:R-:W-:Y:S01]  /*8c40*/  @!PT LDS RZ, [RZ] ;  /* 0x00000000fffff984 */ /* 0x000fe20000000800 */
[----:B------:R1:W-:Y:S02]  /*8c50*/  @!P2 LDGSTS.E.BYPASS.LTC128B.128 [R11+0x13080], [R20.64], !P4 ;  /* 0x13080000140bafae */ /* 0x0003e4000e101d5a */
[----:B------:R-:W-:Y:S01]  /*8c60*/  @!P2 LOP3.LUT R7, R7, 0xfffffff8, RZ, 0xc0, !PT ;  /* 0xfffffff80707a812 */ /* 0x000fe200078ec0ff */
[--C-:B------:R-:W-:Y:S01]  /*8c70*/  @!P2 IMAD.WIDE R16, R17, 0x2, R14.reuse ;  /* 0x000000021110a825 */ /* 0x100fe200078e020e */
[----:B------:R2:W-:Y:S03]  /*8c80*/  @!P2 LDGSTS.E.BYPASS.LTC128B.128 [R11+0x17080], [R18.64], !P3 ;  /* 0x17080000120bafae */ /* 0x0005e6000d901d5a */
[----:B------:R-:W-:Y:S01]  /*8c90*/  @!P2 IMAD.WIDE R14, R7, 0x2, R14 ;  /* 0x00000002070ea825 */ /* 0x000fe200078e020e */
[----:B------:R3:W-:Y:S01]  /*8ca0*/  @!P2 LDGSTS.E.BYPASS.LTC128B.128 [R11+0x1b080], [R16.64], !P0 ;  /* 0x1b080000100bafae */ /* 0x0007e2000c101d5a */
[----:B------:R-:W-:-:S02]  /*8cb0*/  ISETP.GE.AND P0, PT, R228, UR14, PT ;  /* 0x0000000ee4007c0c */ /* 0x000fc4000bf06270 */
[----:B------:R-:W-:Y:S01]  /*8cc0*/  IADD3 R228, R228, UR19, RZ ;  /* 0x00000013e4e47c10 */ /* 0x000fe2000fffe0ff */
[----:B------:R4:W-:Y:S01]  /*8cd0*/  @!P2 LDGSTS.E.BYPASS.LTC128B.128 [R11+0x1f080], [R14.64], !P5 ;  /* 0x1f0800000e0bafae */ /* 0x0009e2000e901d5a */
[----:B------:R-:W-:-:S03]  /*8ce0*/  ISETP.GT.OR P0, PT, R225, 0x2f, P0 ;  /* 0x0000002fe100780c */ /* 0x000fc60000704670 */
[----:B------:R-:W0:Y:S01]  /*8cf0*/  LDGDEPBAR ;  /* 0x00000000000079af */ /* 0x000e220000000000 */
[----:B------:R-:W-:-:S04]  /*8d00*/  @P1 IMAD.HI.U32 R12, R228, c[0x0][0x2bc], RZ ;  /* 0x0000af00e40c1a27 */ /* 0x000fc800078e00ff */
[----:B------:R-:W-:Y:S01]  /*8d10*/  IMAD.MOV.U32 R6, RZ, RZ, R228 ;  /* 0x000000ffff067224 */ /* 0x000fe200078e00e4 */
[----:B------:R-:W-:-:S04]  /*8d20*/  @P1 SHF.R.U32.HI R6, RZ, c[0x0][0x2c0], R12 ;  /* 0x0000b000ff061a19 */ /* 0x000fc8000001160c */
[----:B------:R-:W-:-:S04]  /*8d30*/  @!P0 IADD3 R12, P1, R6, UR8, RZ ;  /* 0x00000008060c8c10 */ /* 0x000fc8000ff3e0ff */
[----:B------:R-:W-:Y:S02]  /*8d40*/  @!P0 LEA.HI.X.SX32 R7, R6, UR7, 0x1, P1 ;  /* 0x0000000706078c11 */ /* 0x000fe400088f0eff */
[----:B---3--:R-:W-:-:S04]  /*8d50*/  @!P0 LEA R16, P1, R12, c[0x0][0x2a0], 0x2 ;  /* 0x0000a8000c108a11 */ /* 0x008fc800078210ff */
[----:B------:R-:W-:Y:S01]  /*8d60*/  @!P0 LEA.HI.X R17, R12, c[0x0][0x2a4], R7, 0x2, P1 ;  /* 0x0000a9000c118a11 */ /* 0x000fe200008f1407 */
[----:B------:R-:W-:Y:S06]  /*8d70*/  BAR.SYNC.DEFER_BLOCKING 0x0 ;  /* 0x0000000000007b1d */ /* 0x000fec0000010000 */
[----:B------:R-:W3:Y:S01]  /*8d80*/  @!P0 LDG.E R227, [R16.64] ;  /* 0x0000001a10e38981 */ /* 0x000ee2000c1e1900 */
[----:B------:R-:W-:Y:S01]  /*8d90*/  IMAD.MOV R7, RZ, RZ, -R6 ;  /* 0x000000ffff077224 */ /* 0x000fe200078e0a06 */
[----:B------:R-:W-:Y:S01]  /*8da0*/  UIMAD UR11, UR15, UR4, URZ ;  /* 0x000000040f0b72a4 */ /* 0x000fe2000f8e023f */
[----:B------:R-:W-:Y:S01]  /*8db0*/  ISETP.GE.AND P6, PT, R196, c[0x0][0x1d4], PT ;  /* 0x00007500c4007a0c */ /* 0x000fe20003fc6270 */
[----:B------:R-:W-:Y:S01]  /*8dc0*/  UIADD3 UR20, UR13, -0x1, URZ ;  /* 0xffffffff0d147890 */ /* 0x000fe2000fffe03f */
[----:B------:R-:W-:Y:S01]  /*8dd0*/  IMAD R228, R7, c[0x0][0x2b8], R228 ;  /* 0x0000ae0007e47a24 */ /* 0x000fe200078e02e4 */
[----:B------:R-:W-:Y:S01]  /*8de0*/  UIMAD.WIDE.U32 UR24, UR16, UR4, URZ ;  /* 0x00000004101872a5 */ /* 0x000fe2000f8e003f */
[----:B------:R-:W-:Y:S01]  /*8df0*/  ISETP.GE.AND P3, PT, R229, c[0x0][0x1d4], PT ;  /* 0x00007500e5007a0c */ /* 0x000fe20003f66270 */
[----:B------:R-:W-:Y:S01]  /*8e00*/  UIMAD UR11, UR16, UR5, UR11 ;  /* 0x00000005100b72a4 */ /* 0x000fe2000f8e020b */
[----:B----4-:R-:W-:Y:S01]  /*8e10*/  IMAD.WIDE.U32 R14, R228, c[0x0][0x1e0], RZ ;  /* 0x00007800e40e7a25 */ /* 0x010fe200078e00ff */
[----:B------:R-:W-:Y:S01]  /*8e20*/  SHF.R.S32.HI R61, RZ, 0x1f, R228 ;  /* 0x0000001fff3d7819 */ /* 0x000fe200000114e4 */
[----:B------:R-:W-:Y:S01]  /*8e30*/  UIMAD UR20, UR20, -0x30, UR14 ;  /* 0xffffffd0141478a4 */ /* 0x000fe2000f8e020e */
[----:B------:R-:W-:Y:S01]  /*8e40*/  ISETP.GE.AND P5, PT, R48, c[0x0][0x1d4], PT ;  /* 0x0000750030007a0c */ /* 0x000fe20003fa6270 */
[----:B------:R-:W-:Y:S01]  /*8e50*/  UIADD3 UR11, UR25, UR11, URZ ;  /* 0x0000000b190b7290 */ /* 0x000fe2000fffe03f */
[----:B------:R-:W-:Y:S01]  /*8e60*/  ISETP.GE.AND P4, PT, R51, c[0x0][0x1d4], PT ;  /* 0x0000750033007a0c */ /* 0x000fe20003f86270 */
[----:B------:R-:W-:Y:S01]  /*8e70*/  IMAD R7, R61, c[0x0][0x1e0], RZ ;  /* 0x000078003d077a24 */ /* 0x000fe200078e02ff */
[----:B------:R-:W-:Y:S01]  /*8e80*/  UISETP.LT.AND UP0, UPT, UR20, 0x30, UPT ;  /* 0x000000301400788c */ /* 0x000fe2000bf01270 */
[----:B------:R-:W-:-:S02]  /*8e90*/  LOP3.LUT R49, R49, 0xfffffffe, RZ, 0xc0, !PT ;  /* 0xfffffffe31317812 */ /* 0x000fc400078ec0ff */
[----:B------:R-:W-:Y:S01]  /*8ea0*/  IMAD R6, R228, c[0x0][0x1e4], R7 ;  /* 0x00007900e4067a24 */ /* 0x000fe200078e0207 */
[----:B------:R-:W-:Y:S01]  /*8eb0*/  USEL UR4, UR20, 0x30, UP0 ;  /* 0x0000003014047887 */ /* 0x000fe20008000000 */
[----:B------:R-:W-:Y:S02]  /*8ec0*/  @P3 LOP3.LUT R49, R49, 0x1, RZ, 0xfc, !PT ;  /* 0x0000000131313812 */ /* 0x000fe400078efcff */
[----:B------:R-:W-:Y:S01]  /*8ed0*/  IMAD.IADD R15, R15, 0x1, R6 ;  /* 0x000000010f0f7824 */ /* 0x000fe200078e0206 */
[----:B---3--:R-:W-:-:S03]  /*8ee0*/  SHF.R.S32.HI R60, RZ, 0x1f, R227 ;  /* 0x0000001fff3c7819 */ /* 0x008fc600000114e3 */
[----:B------:R-:W-:Y:S01]  /*8ef0*/  IMAD.WIDE.U32 R6, R227, c[0x0][0x1f0], R14 ;  /* 0x00007c00e3067a25 */ /* 0x000fe200078e000e */
[----:B------:R-:W-:Y:S01]  /*8f00*/  IADD3 R14, -R197, UR4, RZ ;  /* 0x00000004c50e7c10 */ /* 0x000fe2000fffe1ff */
[----:B------:R-:W-:Y:S02]  /*8f10*/  ULDC.64 UR4, c[0x0][0x210] ;  /* 0x0000840000047ab9 */ /* 0x000fe40000000a00 */
[----:B------:R-:W-:Y:S01]  /*8f20*/  IMAD R12, R60, c[0x0][0x1f0], RZ ;  /* 0x00007c003c0c7a24 */ /* 0x000fe200078e02ff */
[----:B------:R-:W-:Y:S01]  /*8f30*/  IADD3 R6, P0, R6, UR24, RZ ;  /* 0x0000001806067c10 */ /* 0x000fe2000ff1e0ff */
[----:B------:R-:W-:Y:S02]  /*8f40*/  UIMAD UR12, UR15, UR4, URZ ;  /* 0x000000040f0c72a4 */ /* 0x000fe4000f8e023f */
[----:B------:R-:W-:Y:S01]  /*8f50*/  IMAD R15, R227, c[0x0][0x1f4], R12 ;  /* 0x00007d00e30f7a24 */ /* 0x000fe200078e020c */
[----:B------:R-:W-:Y:S02]  /*8f60*/  UIMAD.WIDE.U32 UR28, UR16, UR4, URZ ;  /* 0x00000004101c72a5 */ /* 0x000fe4000f8e003f */
[----:B------:R-:W-:-:S02]  /*8f70*/  UIMAD UR12, UR16, UR5, UR12 ;  /* 0x00000005100c72a4 */ /* 0x000fc4000f8e020c */
[----:B------:R-:W-:Y:S02]  /*8f80*/  IADD3.X R15, R7, UR11, R15, P0, !PT ;  /* 0x0000000b070f7c10 */ /* 0x000fe400087fe40f */
[----:B------:R-:W-:Y:S01]  /*8f90*/  LEA R16, P0, R6, c[0x0][0x1c8], 0x1 ;  /* 0x0000720006107a11 */ /* 0x000fe200078008ff */
[----:B------:R-:W-:-:S03]  /*8fa0*/  UIADD3 UR12, UR29, UR12, URZ ;  /* 0x0000000c1d0c7290 */ /* 0x000fc6000fffe03f */
[----:B------:R-:W-:Y:S01]  /*8fb0*/  LEA.HI.X R15, R6, c[0x0][0x1cc], R15, 0x1, P0 ;  /* 0x00007300060f7a11 */ /* 0x000fe200000f0c0f */
[----:B--2---:R-:W-:Y:S01]  /*8fc0*/  SHFL.IDX PT, R18, R16, RZ, 0x181f ;  /* 0x00181fff10127589 */ /* 0x004fe200000e0000 */
[----:B------:R-:W-:-:S03]  /*8fd0*/  ISETP.GE.AND P0, PT, R14, 0x1, PT ;  /* 0x000000010e00780c */ /* 0x000fc60003f06270 */
[----:B------:R-:W2:Y:S10]  /*8fe0*/  SHFL.IDX PT, R19, R15, RZ, 0x181f ;  /* 0x00181fff0f137589 */ /* 0x000eb400000e0000 */
[----:B------:R-:W-:-:S02]  /*8ff0*/  @P0 SHF.R.S32.HI R12, RZ, 0x1f, R229 ;  /* 0x0000001fff0c0819 */ /* 0x000fc400000114e5 */
[----:B------:R-:W-:Y:S02]  /*9000*/  @P0 SHF.R.S32.HI R7, RZ, 0x1f, R48 ;  /* 0x0000001fff070819 */ /* 0x000fe40000011430 */
[----:B------:R-:W-:Y:S02]  /*9010*/  @P0 SHF.R.S32.HI R6, RZ, 0x1f, R51 ;  /* 0x0000001fff060819 */ /* 0x000fe40000011433 */
[----:B-1----:R-:W-:Y:S01]  /*9020*/  @P0 LEA.HI R11, R12, R229, RZ, 0x3 ;  /* 0x000000e50c0b0211 */ /* 0x002fe200078f18ff */
[----:B------:R-:W-:Y:S01]  /*9030*/  @P0 IMAD.SHL.U32 R12, R0, 0x2, RZ ;  /* 0x00000002000c0824 */ /* 0x000fe200078e00ff */
[----:B------:R-:W-:Y:S02]  /*9040*/  @P0 LEA.HI R7, R7, R48, RZ, 0x3 ;  /* 0x0000003007070211 */ /* 0x000fe400078f18ff */
[----:B------:R-:W-:Y:S02]  /*9050*/  @P0 LEA.HI R6, R6, R51, RZ, 0x3 ;  /* 0x0000003306060211 */ /* 0x000fe400078f18ff */
[----:B------:R-:W-:-:S02]  /*9060*/  @P0 LOP3.LUT R11, R11, 0xfffffff8, RZ, 0xc0, !PT ;  /* 0xfffffff80b0b0812 */ /* 0x000fc400078ec0ff */
[----:B------:R-:W-:Y:S01]  /*9070*/  @P0 LOP3.LUT R7, R7, 0xfffffff8, RZ, 0xc0, !PT ;  /* 0xfffffff807070812 */ /* 0x000fe200078ec0ff */
[----:B--2---:R-:W-:Y:S01]  /*9080*/  @P0 IMAD.WIDE R20, R196, 0x2, R18 ;  /* 0x00000002c4140825 */ /* 0x004fe200078e0212 */
        /* <DEDUP_REMOVED lines=11> */
[----:B------:R-:W5:Y:S06]  /*9140*/  SHFL.IDX PT, R19, R15, 0x1, 0x181f ;  /* 0x00381f000f137f89 */ /* 0x000f6c00000e0000 */
[----:B------:R-:W-:-:S02]  /*9150*/  @P0 SHF.R.S32.HI R14, RZ, 0x1f, R229 ;  /* 0x0000001fff0e0819 */ /* 0x000fc400000114e5 */
[----:B------:R-:W-:Y:S02]  /*9160*/  @P0 SHF.R.S32.HI R11, RZ, 0x1f, R48 ;  /* 0x0000001fff0b0819 */ /* 0x000fe40000011430 */
[----:B-1----:R-:W-:Y:S02]  /*9170*/  @P0 SHF.R.S32.HI R20, RZ, 0x1f, R51 ;  /* 0x0000001fff140819 */ /* 0x002fe40000011433 */
[----:B------:R-:W-:Y:S01]  /*9180*/  @P0 LEA.HI R17, R14, R229, RZ, 0x3 ;  /* 0x000000e50e110211 */ /* 0x000fe200078f18ff */
[----:B------:R-:W-:Y:S01]  /*9190*/  @P0 IMAD.SHL.U32 R14, R0, 0x2, RZ ;  /* 0x00000002000e0824 */ /* 0x000fe200078e00ff */
[----:B------:R-:W-:Y:S02]  /*91a0*/  @P0 LEA.HI R11, R11, R48, RZ, 0x3 ;  /* 0x000000300b0b0211 */ /* 0x000fe400078f18ff */
[----:B------:R-:W-:Y:S02]  /*91b0*/  @P0 LEA.HI R20, R20, R51, RZ, 0x3 ;  /* 0x0000003314140211 */ /* 0x000fe400078f18ff */
[----:B------:R-:W-:-:S02]  /*91c0*/  @P0 LOP3.LUT R17, R17, 0xfffffff8, RZ, 0xc0, !PT ;  /* 0xfffffff811110812 */ /* 0x000fc400078ec0ff */
[----:B------:R-:W-:Y:S02]  /*91d0*/  @P0 LOP3.LUT R11, R11, 0xfffffff8, RZ, 0xc0, !PT ;  /* 0xfffffff80b0b0812 */ /* 0x000fe400078ec0ff */
[----:B----4-:R-:W-:Y:S01]  /*91e0*/  @P0 LOP3.LUT R7, R20, 0xfffffff8, RZ, 0xc0, !PT ;  /* 0xfffffff814070812 */ /* 0x010fe200078ec0ff */
[----:B-----5:R-:W-:-:S04]  /*91f0*/  @P0 IMAD.WIDE R20, R196, 0x2, R18 ;  /* 0x00000002c4140825 */ /* 0x020fc800078e0212 */
[--C-:B------:R-:W-:Y:S01]  /*9200*/  @P0 IMAD.WIDE R16, R17, 0x2, R18.reuse ;  /* 0x0000000211100825 */ /* 0x100fe200078e0212 */
[----:B------:R3:W-:Y:S03]  /*9210*/  @P0 LDGSTS.E.BYPASS.LTC128B.128 [R14+0xb080], [R20.64], !P6 ;  /* 0x0b080000140e0fae */ /* 0x0007e6000f101d5a */
[--C-:B--2---:R-:W-:Y:S01]  /*9220*/  @P0 IMAD.WIDE R22, R11, 0x2, R18.reuse ;  /* 0x000000020b160825 */ /* 0x104fe200078e0212 */
[----:B------:R3:W-:Y:S01]  /*9230*/  @P0 LDGSTS.E.BYPASS.LTC128B.128 [R14+0xc880], [R16.64], !P3 ;  /* 0x0c880000100e0fae */ /* 0x0007e2000d901d5a */
[----:B------:R-:W-:Y:S02]  /*9240*/  ISETP.GT.AND P3, PT, R225, 0x2f, PT ;  /* 0x0000002fe100780c */ /* 0x000fe40003f64270 */
[----:B------:R-:W-:Y:S01]  /*9250*/  @P0 IMAD.WIDE R18, R7, 0x2, R18 ;  /* 0x0000000207120825 */ /* 0x000fe200078e0212 */
[----:B------:R3:W-:Y:S01]  /*9260*/  @P0 LDGSTS.E.BYPASS.LTC128B.128 [R14+0xe080], [R22.64], !P5 ;  /* 0x0e080000160e0fae */ /* 0x0007e2000e901d5a */
[----:B------:R-:W-:-:S03]  /*9270*/  LEA.HI R7, R4, R223, RZ, 0x5 ;  /* 0x000000df04077211 */ /* 0x000fc600078f28ff */
[----:B------:R3:W-:Y:S01]  /*9280*/  @P0 LDGSTS.E.BYPASS.LTC128B.128 [R14+0xf880], [R18.64], !P4 ;  /* 0x0f880000120e0fae */ /* 0x0007e2000e101d5a */
[----:B------:R-:W-:Y:S02]  /*9290*/  ISETP.LT.AND P0, PT, RZ, c[0x0][0x27c], PT ;  /* 0x00009f00ff007a0c */ /* 0x000fe40003f01270 */
[----:B------:R-:W-:Y:S01]  /*92a0*/  SHF.R.S32.HI R6, RZ, 0x5, R7 ;  /* 0x00000005ff067819 */ /* 0x000fe20000011407 */
[----:B------:R-:W0:Y:S10]  /*92b0*/  LDGDEPBAR ;  /* 0x00000000000079af */ /* 0x000e340000000000 */
[----:B------:R-:W-:Y:S05]  /*92c0*/  @P0 BRA `(.L_x_1662) ;  /* 0x0000002000000947 */ /* 0x000fea0003800000 */
[----:B------:R-:W-:-:S04]  /*92d0*/  DEPBAR.LE SB0, 0x1 ;  /* 0x000080400000791a */ /* 0x000fc80000000000 */
[----:B------:R-:W-:Y:S05]  /*92e0*/  BRA `(.L_x_1663) ;  /* 0x00008d4000007947 */ /* 0x000fea0003800000 */
.L_x_1662:
[----:B------:R-:W-:Y:S01]  /*92f0*/  ULDC.U8 UR4, c[0x0][0x298] ;  /* 0x0000a60000047ab9 */ /* 0x000fe20000000000 */
[----:B---3--:R-:W-:Y:S01]  /*9300*/  SHF.R.S32.HI R17, RZ, 0x1f, R92 ;  /* 0x0000001fff117819 */ /* 0x008fe2000001145c */
[----:B------:R-:W-:Y:S01]  /*9310*/  IMAD.WIDE.U32 R14, R92, c[0x0][0x280], RZ ;  /* 0x0000a0005c0e7a25 */ /* 0x000fe200078e00ff */
        /* <DEDUP_REMOVED lines=13> */
[----:B------:R-:W-:Y:S01]  /*93f0*/  BSSY B0, `(.L_x_1665) ;  /* 0x000004b000007945 */ /* 0x000fe20003800000 */
[----:B------:R-:W-:Y:S01]  /*9400*/  ISETP.NE.AND P1, PT, R10, RZ, PT ;  /* 0x000000ff0a00720c */ /* 0x000fe20003f25270 */
        /* <DEDUP_REMOVED lines=8> */
[----:B------:R-:W-:-:S02]  /*9490*/  CS2R R104, SRZ ;  /* 0x0000000000687805 */ /* 0x000fc4000001ff00 */
[----:B------:R-:W-:Y:S01]  /*94a0*/  @P0 IMAD.HI.U32 R10, R9, c[0x0][0x2c8], RZ ;  /* 0x0000b200090a0a27 */ /* 0x000fe200078e00ff */
[----:B------:R-:W-:-:S13]  /*94b0*/  PLOP3.LUT P0, PT, PT, PT, UP2, 0x80, 0x0 ;  /* 0x000000000000781c */ /* 0x000fda0003f0f028 */
[----:B------:R-:W-:Y:S01]  /*94c0*/  @P0 SHF.R.U32.HI R9, RZ, c[0x0][0x2cc], R10 ;  /* 0x0000b300ff090a19 */ /* 0x000fe2000001160a */
[----:B------:R-:W-:-:S03]  /*94d0*/  IMAD.MOV.U32 R10, RZ, RZ, R14 ;  /* 0x000000ffff0a7224 */ /* 0x000fc600078e000e */
[----:B------:R-:W-:Y:S01]  /*94e0*/  SHF.R.S32.HI R12, RZ, 0x1f, R9 ;  /* 0x0000001fff0c7819 */ /* 0x000fe20000011409 */
[----:B------:R-:W-:-:S04]  /*94f0*/  IMAD.WIDE.U32 R10, R9, c[0x0][0x280], R10 ;  /* 0x0000a000090a7a25 */ /* 0x000fc800078e000a */
[----:B------:R-:W-:Y:S01]  /*9500*/  IMAD R16, R12, c[0x0][0x280], RZ ;  /* 0x0000a0000c107a24 */ /* 0x000fe200078e02ff */
[----:B------:R-:W-:Y:S01]  /*9510*/  LEA R14, P0, R10, c[0x0][0x270], 0x1 ;  /* 0x00009c000a0e7a11 */ /* 0x000fe200078008ff */
[----:B------:R-:W-:Y:S02]  /*9520*/  IMAD R12, R12, c[0x0][0x290], RZ ;  /* 0x0000a4000c0c7a24 */ /* 0x000fe400078e02ff */
[----:B------:R-:W-:Y:S02]  /*9530*/  IMAD R16, R9, c[0x0][0x284], R16 ;  /* 0x0000a10009107a24 */ /* 0x000fe400078e0210 */
[----:B------:R1:W2:Y:S03]  /*9540*/  SHFL.IDX PT, R22, R14, RZ, 0x181f ;  /* 0x00181fff0e167589 */ /* 0x0002a600000e0000 */
[----:B------:R-:W-:Y:S01]  /*9550*/  IADD3 R18, R11, R16, RZ ;  /* 0x000000100b127210 */ /* 0x000fe20007ffe0ff */
[----:B------:R-:W-:-:S03]  /*9560*/  IMAD.MOV.U32 R16, RZ, RZ, R92 ;  /* 0x000000ffff107224 */ /* 0x000fc600078e005c */
[----:B------:R-:W-:Y:S01]  /*9570*/  LEA.HI.X R18, R10, c[0x0][0x274], R18, 0x1, P0 ;  /* 0x00009d000a127a11 */ /* 0x000fe200000f0c12 */
[----:B------:R-:W-:-:S04]  /*9580*/  IMAD.WIDE.U32 R16, R9, c[0x0][0x290], R16 ;  /* 0x0000a40009107a25 */ /* 0x000fc800078e0010 */
[----:B------:R-:W-:Y:S01]  /*9590*/  IMAD R9, R9, c[0x0][0x294], R12 ;  /* 0x0000a50009097a24 */ /* 0x000fe200078e020c */
[C---:B------:R-:W-:Y:S01]  /*95a0*/  LEA R12, P0, R16.reuse, c[0x0][0x288], 0x1 ;  /* 0x0000a200100c7a11 */ /* 0x040fe200078008ff */
[----:B------:R1:W3:Y:S03]  /*95b0*/  SHFL.IDX PT, R23, R18, RZ, 0x181f ;  /* 0x00181fff12177589 */ /* 0x0002e600000e0000 */
[----:B------:R-:W-:Y:S01]  /*95c0*/  IADD3 R17, R17, R9, RZ ;  /* 0x0000000911117210 */ /* 0x000fe20007ffe0ff */
[----:B------:R1:W4:Y:S03]  /*95d0*/  SHFL.IDX PT, R20, R12, RZ, 0x181f ;  /* 0x00181fff0c147589 */ /* 0x00032600000e0000 */
[----:B------:R-:W-:Y:S01]  /*95e0*/  LEA.HI.X R17, R16, c[0x0][0x28c], R17, 0x1, P0 ;  /* 0x0000a30010117a11 */ /* 0x000fe200000f0c11 */
[----:B------:R-:W-:-:S04]  /*95f0*/  IMAD.SHL.U32 R16, R50, 0x4, RZ ;  /* 0x0000000432107824 */ /* 0x000fc800078e00ff */
[----:B------:R1:W1:Y:S01]  /*9600*/  SHFL.IDX PT, R21, R17, RZ, 0x181f ;  /* 0x00181fff11157589 */ /* 0x00026200000e0000 */
[----:B------:R-:W-:Y:S05]  /*9610*/  @P1 BRA `(.L_x_1666) ;  /* 0x0000028000001947 */ /* 0x000fea0003800000 */
[C---:B--2---:R-:W-:Y:S01]  /*9620*/  ISETP.GE.AND P0, PT, R16.reuse, c[0x0][0x27c], PT ;  /* 0x00009f0010007a0c */ /* 0x044fe20003f06270 */
[----:B------:R-:W-:Y:S01]  /*9630*/  CS2R R102, SRZ ;  /* 0x0000000000667805 */ /* 0x000fe2000001ff00 */
[----:B------:R-:W-:Y:S01]  /*9640*/  CS2R R104, SRZ ;  /* 0x0000000000687805 */ /* 0x000fe2000001ff00 */
[----:B------:R-:W-:-:S10]  /*9650*/  IADD3 R9, R16, 0x20, RZ ;  /* 0x0000002010097810 */ /* 0x000fd40007ffe0ff */
[----:B---3--:R-:W-:-:S04]  /*9660*/  @!P0 IMAD.WIDE R26, R16, 0x2, R22 ;  /* 0x00000002101a8825 */ /* 0x008fc800078e0216 */
        /* <DEDUP_REMOVED lines=35> */
.L_x_1666:
[----:B--2---:R-:W-:Y:S05]  /*98a0*/  BSYNC B0 ;  /* 0x0000000000007941 */ /* 0x004fea0003800000 */
.L_x_1665:
[----:B------:R-:W-:Y:S01]  /*98b0*/  ISETP.NE.AND P0, PT, R13, RZ, PT ;  /* 0x000000ff0d00720c */ /* 0x000fe20003f05270 */
[----:B-----5:R-:W-:Y:S01]  /*98c0*/  IMAD.MOV.U32 R13, RZ, RZ, R110 ;  /* 0x000000ffff0d7224 */ /* 0x020fe200078e006e */
[----:B------:R-:W-:Y:S01]  /*98d0*/  MOV R9, R125 ;  /* 0x0000007d00097202 */ /* 0x000fe20000000f00 */
[----:B------:R-:W-:Y:S01]  /*98e0*/  IMAD.MOV.U32 R11, RZ, RZ, R111 ;  /* 0x000000ffff0b7224 */ /* 0x000fe200078e006f */
[----:B---3--:R2:W3:Y:S01]  /*98f0*/  SHFL.IDX PT, R23, R18, 0x1, 0x181f ;  /* 0x00381f0012177f89 */ /* 0x0084e200000e0000 */
        /* <DEDUP_REMOVED lines=9> */
[----:B------:R2:W4:Y:S01]  /*9990*/  SHFL.IDX PT, R22, R14, 0x1, 0x181f ;  /* 0x00381f000e167f89 */ /* 0x00052200000e0000 */
        /* <DEDUP_REMOVED lines=23> */
[C---:B---3--:R-:W-:Y:S01]  /*9b10*/  ISETP.GE.AND P0, PT, R16.reuse, c[0x0][0x27c], PT ;  /* 0x00009f0010007a0c */ /* 0x048fe20003f06270 */
[----:B------:R-:W-:Y:S01]  /*9b20*/  CS2R R98, SRZ ;  /* 0x0000000000627805 */ /* 0x000fe2000001ff00 */
[----:B------:R-:W-:Y:S01]  /*9b30*/  CS2R R94, SRZ ;  /* 0x00000000005e7805 */ /* 0x000fe2000001ff00 */
[----:B------:R-:W-:-:S10]  /*9b40*/  IADD3 R10, R16, 0x20, RZ ;  /* 0x00000020100a7810 */ /* 0x000fd40007ffe0ff */
[----:B------:R-:W-:-:S04]  /*9b50*/  @!P0 IMAD.WIDE R26, R16, 0x2, R22 ;  /* 0x00000002101a8825 */ /* 0x000fc800078e0216 */
        /* <DEDUP_REMOVED lines=21> */
[----:B---3--:R-:W-:-:S04]  /*9cb0*/  @!P0 IMAD.WIDE R24, R9, 0x2, R22 ;  /* 0x0000000209188825 */ /* 0x008fc800078e0216 */
        /* <DEDUP_REMOVED lines=13> */
.L_x_1668:
[----:B---3--:R-:W-:Y:S05]  /*9d90*/  BSYNC B0 ;  /* 0x0000000000007941 */ /* 0x008fea0003800000 */
.L_x_1667:
        /* <DEDUP_REMOVED lines=18> */
[----:B-1--4-:R1:W3:Y:S01]  /*9ec0*/  SHFL.IDX PT, R21, R18, 0x2, 0x181f ;  /* 0x00581f0012157f89 */ /* 0x0122e200000e0000 */
[----:B------:R-:W-:Y:S01]  /*9ed0*/  IMAD.MOV.U32 R13, RZ, RZ, R89 ;  /* 0x000000ffff0d7224 */ /* 0x000fe200078e0059 */
[----:B------:R-:W-:Y:S01]  /*9ee0*/  PRMT R67, R8, 0x5410, R9 ;  /* 0x0000541008437816 */ /* 0x000fe20000000009 */
[----:B------:R-:W-:Y:S01]  /*9ef0*/  IMAD.MOV.U32 R9, RZ, RZ, R94 ;  /* 0x000000ffff097224 */ /* 0x000fe200078e005e */
[----:B------:R-:W-:Y:S01]  /*9f00*/  PRMT R74, R10, 0x5410, R11 ;  /* 0x000054100a4a7816 */ /* 0x000fe2000000000b */
[----:B------:R1:W4:Y:S01]  /*9f10*/  SHFL.IDX PT, R20, R14, 0x2, 0x181f ;  /* 0x00581f000e147f89 */ /* 0x00032200000e0000 */
        /* <DEDUP_REMOVED lines=56> */
.L_x_1670:
[----:B------:R-:W-:Y:S05]  /*a2a0*/  BSYNC B0 ;  /* 0x0000000000007941 */ /* 0x000fea0003800000 */
.L_x_1669:
        /* <DEDUP_REMOVED lines=77> */
.L_x_1672:
[----:B------:R-:W-:Y:S05]  /*a780*/  BSYNC B0 ;  /* 0x0000000000007941 */ /* 0x000fea0003800000 */
.L_x_1671:
        /* <DEDUP_REMOVED lines=56> */
[----:B------:R-:W-:Y:S01]  /*ab10*/  HADD2.F32 R10, -RZ, R10.H1_H1 ;  /* 0x3000000aff0a7230 */ /* 0x000fe20000004100 */
[-C--:B------:R-:W-:Y:S01]  /*ab20*/  FMUL.FTZ R116, R107, R113.reuse ;  /* 0x000000716b747220 */ /* 0x080fe20000410000 */
[--C-:B------:R-:W-:Y:S01]  /*ab30*/  HADD2.F32 R112, -RZ, R9.reuse.H0_H0 ;  /* 0x20000009ff707230 */ /* 0x100fe20000004100 */
[-C--:B------:R-:W-:Y:S01]  /*ab40*/  FFMA.FTZ R102, R105, R114.reuse, -R102 ;  /* 0x0000007269667223 */ /* 0x080fe20000010866 */
[----:B------:R-:W-:Y:S01]  /*ab50*/  HADD2.F32 R9, -RZ, R9.H1_H1 ;  /* 0x30000009ff097230 */ /* 0x000fe20000004100 */
[----:B------:R-:W-:Y:S01]  /*ab60*/  FMUL.FTZ R122, R106, R113 ;  /* 0x000000716a7a7220 */ /* 0x000fe20000410000 */
[----:B------:R-:W-:Y:S01]  /*ab70*/  HADD2.F32 R105, -RZ, R100.H0_H0 ;  /* 0x20000064ff697230 */ /* 0x000fe20000004100 */
[----:B------:R-:W-:-:S02]  /*ab80*/  FFMA.FTZ R11, R11, R114, R104 ;  /* 0x000000720b0b7223 */ /* 0x000fc40000010068 */
[----:B------:R-:W-:Y:S02]  /*ab90*/  FFMA.FTZ R116, R106, R115, -R116 ;  /* 0x000000736a747223 */ /* 0x000fe40000010874 */
[-C--:B------:R-:W-:Y:S01]  /*aba0*/  FMUL.FTZ R100, R10, R97.reuse ;  /* 0x000000610a647220 */ /* 0x080fe20000410000 */
[----:B------:R-:W-:Y:S01]  /*abb0*/  F2FP.PACK_AB R11, R11, R102 ;  /* 0x000000660b0b723e */ /* 0x000fe200000000ff */
[----:B------:R-:W-:Y:S02]  /*abc0*/  FMUL.FTZ R97, R8, R97 ;  /* 0x0000006108617220 */ /* 0x000fe40000410000 */
[-C--:B------:R-:W-:Y:S02]  /*abd0*/  FMUL.FTZ R104, R9, R103.reuse ;  /* 0x0000006709687220 */ /* 0x080fe40000410000 */
[----:B------:R-:W-:Y:S02]  /*abe0*/  FMUL.FTZ R106, R112, R103 ;  /* 0x00000067706a7220 */ /* 0x000fe40000410000 */
        /* <DEDUP_REMOVED lines=9> */
.L_x_1676:
[----:B------:R-:W-:Y:S05]  /*ac80*/  BSYNC B0 ;  /* 0x0000000000007941 */ /* 0x000fea0003800000 */
.L_x_1675:
        /* <DEDUP_REMOVED lines=30> */
[----:B------:R-:W-:-:S02]  /*ae70*/  FFMA.FTZ R112, R102, R107, -R112 ;  /* 0x0000006b66707223 */ /* 0x000fc40000010870 */
[-C--:B------:R-:W-:Y:S02]  /*ae80*/  FMUL.FTZ R96, R10, R93.reuse ;  /* 0x0000005d0a607220 */ /* 0x080fe40000410000 */
[-C--:B------:R-:W-:Y:S02]  /*ae90*/  FMUL.FTZ R102, R9, R100.reuse ;  /* 0x0000006409667220 */ /* 0x080fe40000410000 */
[----:B------:R-:W-:Y:S02]  /*aea0*/  FMUL.FTZ R93, R8, R93 ;  /* 0x0000005d085d7220 */ /* 0x000fe40000410000 */
[----:B------:R-:W-:Y:S02]  /*aeb0*/  FMUL.FTZ R100, R104, R100 ;  /* 0x0000006468647220 */ /* 0x000fe40000410000 */
[----:B------:R-:W-:Y:S02]  /*aec0*/  FFMA.FTZ R11, R11, R128, R126 ;  /* 0x000000800b0b7223 */ /* 0x000fe4000001007e */
[----:B------:R-:W-:-:S02]  /*aed0*/  FFMA.FTZ R103, R103, R107, R114 ;  /* 0x0000006b67677223 */ /* 0x000fc40000010072 */
[-C--:B------:R-:W-:Y:S01]  /*aee0*/  FFMA.FTZ R96, R8, R101.reuse, -R96 ;  /* 0x0000006508607223 */ /* 0x080fe20000010860 */
[----:B------:R-:W-:Y:S01]  /*aef0*/  F2FP.PACK_AB R11, R11, R106 ;  /* 0x0000006a0b0b723e */ /* 0x000fe200000000ff */
[----:B------:R-:W-:Y:S01]  /*af00*/  FFMA.FTZ R93, R10, R101, R93 ;  /* 0x000000650a5d7223 */ /* 0x000fe2000001005d */
[----:B------:R-:W-:Y:S01]  /*af10*/  F2FP.PACK_AB R8, R103, R112 ;  /* 0x000000706708723e */ /* 0x000fe200000000ff */
[-C--:B------:R-:W-:Y:S02]  /*af20*/  FFMA.FTZ R102, R104, R97.reuse, -R102 ;  /* 0x0000006168667223 */ /* 0x080fe40000010866 */
[----:B------:R-:W-:Y:S01]  /*af30*/  FFMA.FTZ R9, R9, R97, R100 ;  /* 0x0000006109097223 */ /* 0x000fe20000010064 */
[----:B------:R-:W-:-:S04]  /*af40*/  F2FP.PACK_AB R10, R93, R96 ;  /* 0x000000605d0a723e */ /* 0x000fc800000000ff */
[----:B------:R-:W-:-:S05]  /*af50*/  F2FP.PACK_AB R9, R9, R102 ;  /* 0x000000660909723e */ /* 0x000fca00000000ff */
[----:B------:R1:W-:Y:S02]  /*af60*/  STS.128 [R118+0x14080], R8 ;  /* 0x0140800876007388 */ /* 0x0003e40000000c00 */
.L_x_1678:
[----:B------:R-:W-:Y:S05]  /*af70*/  BSYNC B0 ;  /* 0x0000000000007941 */ /* 0x000fea0003800000 */
.L_x_1677:
        /* <DEDUP_REMOVED lines=46> */
.L_x_1680:
[----:B------:R-:W-:Y:S05]  /*b260*/  BSYNC B0 ;  /* 0x0000000000007941 */ /* 0x000fea0003800000 */
.L_x_1679:
[----:B-1----:R-:W-:-:S04]  /*b270*/  IADD3 R8, R16, 0x60, RZ ;  /* 0x0000006010087810 */ /* 0x002fc80007ffe0ff */
        /* <DEDUP_REMOVED lines=44> */
.L_x_1674:
[----:B------:R-:W-:Y:S05]  /*b540*/  BSYNC B1 ;  /* 0x0000000000017941 */ /* 0x000fea0003800000 */
.L_x_1673:
        /* <DEDUP_REMOVED lines=22> */
[----:B------:R-:W-:Y:S01]  /*b6b0*/  FMUL.FTZ R98, R11, R94 ;  /* 0x0000005e0b627220 */ /* 0x000fe20000410000 */
[--C-:B------:R-:W-:Y:S01]  /*b6c0*/  HADD2.F32 R8, -RZ, R10.reuse.H0_H0 ;  /* 0x2000000aff087230 */ /* 0x100fe20000004100 */
[----:B------:R-:W-:Y:S01]  /*b6d0*/  FMUL.FTZ R99, R93, R96 ;  /* 0x000000605d637220 */ /* 0x000fe20000410000 */
        /* <DEDUP_REMOVED lines=24> */
.L_x_1684:
[----:B------:R-:W-:Y:S05]  /*b860*/  BSYNC B0 ;  /* 0x0000000000007941 */ /* 0x000fea0003800000 */
.L_x_1683:
[----:B-1----:R-:W-:Y:S01]  /*b870*/  IADD3 R8, R16, 0x20, RZ ;  /* 0x0000002010087810 */ /* 0x002fe20007ffe0ff */
[----:B------:R-:W-:Y:S03]  /*b880*/  BSSY B0, `(.L_x_1685) ;  /* 0x000002d000007945 */ /* 0x000fe60003800000 */
[----:B------:R-:W-:-:S13]  /*b890*/  ISETP.GE.AND P0, PT, R8, c[0x0][0x27c], PT ;  /* 0x00009f0008007a0c */ /* 0x000fda0003f06270 */
[----:B------:R-:W-:Y:S05]  /*b8a0*/  @P0 BRA `(.L_x_1686) ;  /* 0x000002a000000947 */ /* 0x000fea0003800000 */
[----:B------:R-:W1:Y:S01]  /*b8b0*/  LDS.128 R8, [R118+0x15080] ;  /* 0x0150800076087984 */ /* 0x000e620000000c00 */
[--C-:B------:R-:W-:Y:S01]  /*b8c0*/  SHF.R.U64 R80, R88, 0x10, R89.reuse ;  /* 0x0000001058507819 */ /* 0x100fe20000001259 */
[----:B------:R-:W-:Y:S01]  /*b8d0*/  HADD2.F32 R93, -RZ, R74.H1_H1 ;  /* 0x3000004aff5d7230 */ /* 0x000fe20000004100 */
[----:B------:R-:W-:Y:S02]  /*b8e0*/  SHF.R.U32.HI R88, RZ, 0x10, R89 ;  /* 0x00000010ff587819 */ /* 0x000fe40000011659 */
        /* <DEDUP_REMOVED lines=38> */
.L_x_1686:
[----:B------:R-:W-:Y:S05]  /*bb50*/  BSYNC B0 ;  /* 0x0000000000007941 */ /* 0x000fea0003800000 */
.L_x_1685:
        /* <DEDUP_REMOVED lines=46> */
.L_x_1688:
[----:B------:R-:W-:Y:S05]  /*be40*/  BSYNC B0 ;  /* 0x0000000000007941 */ /* 0x000fea0003800000 */
.L_x_1687:
[----:B-1----:R-:W-:-:S04]  /*be50*/  IADD3 R8, R16, 0x60, RZ ;  /* 0x0000006010087810 */ /* 0x002fc80007ffe0ff */
        /* <DEDUP_REMOVED lines=44> */
.L_x_1682:
[----:B------:R-:W-:Y:S05]  /*c120*/  BSYNC B1 ;  /* 0x0000000000017941 */ /* 0x000fea0003800000 */
.L_x_1681:
        /* <DEDUP_REMOVED lines=37> */
[----:B------:R-:W-:Y:S02]  /*c380*/  FMUL.FTZ R47, R8, R47 ;  /* 0x0000002f082f7220 */ /* 0x000fe40000410000 */
        /* <DEDUP_REMOVED lines=11> */
.L_x_1692:
[----:B------:R-:W-:Y:S05]  /*c440*/  BSYNC B0 ;  /* 0x0000000000007941 */ /* 0x000fea0003800000 */
.L_x_1691:
        /* <DEDUP_REMOVED lines=46> */
.L_x_1694:
[----:B------:R-:W-:Y:S05]  /*c730*/  BSYNC B0 ;  /* 0x0000000000007941 */ /* 0x000fea0003800000 */
.L_x_1693:
        /* <DEDUP_REMOVED lines=46> */
.L_x_1696:
[----:B------:R-:W-:Y:S05]  /*ca20*/  BSYNC B0 ;  /* 0x0000000000007941 */ /* 0x000fea0003800000 */
.L_x_1695:
        /* <DEDUP_REMOVED lines=45> */
.L_x_1690:
[----:B------:R-:W-:Y:S05]  /*cd00*/  BSYNC B1 ;  /* 0x0000000000017941 */ /* 0x000fea0003800000 */
.L_x_1689:
        /* <DEDUP_REMOVED lines=48> */
.L_x_1699:
[----:B------:R-:W-:Y:S05]  /*d010*/  BSYNC B0 ;  /* 0x0000000000007941 */ /* 0x000fea0003800000 */
.L_x_1698:
        /* <DEDUP_REMOVED lines=46> */
.L_x_1701:
[----:B------:R-:W-:Y:S05]  /*d300*/  BSYNC B0 ;  /* 0x0000000000007941 */ /* 0x000fea0003800000 */
.L_x_1700:
        /* <DEDUP_REMOVED lines=46> */
.L_x_1703:
[----:B------:R-:W-:Y:S05]  /*d5f0*/  BSYNC B0 ;  /* 0x0000000000007941 */ /* 0x000fea0003800000 */
.L_x_1702:
        /* <DEDUP_REMOVED lines=46> */
.L_x_1664:
        /* <DEDUP_REMOVED lines=57> */
.L_x_1705:
[----:B--2---:R-:W-:Y:S05]  /*dc70*/  BSYNC B0 ;  /* 0x0000000000007941 */ /* 0x004fea0003800000 */
.L_x_1704:
        /* <DEDUP_REMOVED lines=59> */
.L_x_1707:
[----:B--2---:R-:W-:Y:S05]  /*e030*/  BSYNC B0 ;  /* 0x0000000000007941 */ /* 0x004fea0003800000 */
.L_x_1706:
        /* <DEDUP_REMOVED lines=61> */
.L_x_1709:
[----:B--23--:R-:W-:Y:S05]  /*e410*/  BSYNC B0 ;  /* 0x0000000000007941 */ /* 0x00cfea0003800000 */
.L_x_1708:
        /* <DEDUP_REMOVED lines=58> */
.L_x_1711:
[----:B------:R-:W-:Y:S05]  /*e7c0*/  BSYNC B0 ;  /* 0x0000000000007941 */ /* 0x000fea0003800000 */
.L_x_1710:
        /* <DEDUP_REMOVED lines=41> */
[----:B------:R-:W-:Y:S01]  /*ea60*/  SHF.R.U64 R96, R96, 0x10, R97 ;  /* 0x0000001060607819 */ /* 0x000fe20000001261 */
[----:B------:R-:W-:Y:S01]  /*ea70*/  HADD2.F32 R130, -RZ, R122.H0_H0 ;  /* 0x2000007aff827230 */ /* 0x000fe20000004100 */
[----:B------:R-:W-:Y:S01]  /*ea80*/  SHF.R.S32.HI R8, RZ, 0x1f, R9 ;  /* 0x0000001fff087819 */ /* 0x000fe20000011409 */
[----:B------:R-:W-:Y:S01]  /*ea90*/  HADD2.F32 R138, -RZ, R124.H0_H0 ;  /* 0x2000007cff8a7230 */ /* 0x000fe20000004100 */
[----:B------:R-:W-:Y:S01]  /*eaa0*/  SHF.L.U32 R10, R9, 0x3, RZ ;  /* 0x00000003090a7819 */ /* 0x000fe200000006ff */
[----:B------:R-:W-:Y:S01]  /*eab0*/  HADD2.F32 R122, -RZ, R122.H1_H1 ;  /* 0x3000007aff7a7230 */ /* 0x000fe20000004100 */
[----:B------:R-:W-:Y:S01]  /*eac0*/  LEA.HI R8, R8, R9, RZ, 0x3 ;  /* 0x0000000908087211 */ /* 0x000fe200078f18ff */
[----:B------:R-:W-:Y:S01]  /*ead0*/  HADD2.F32 R124, -RZ, R124.H1_H1 ;  /* 0x3000007cff7c7230 */ /* 0x000fe20000004100 */
[----:B------:R-:W-:Y:S01]  /*eae0*/  LOP3.LUT R10, R119, 0x38, R10, 0xf8, !PT ;  /* 0x00000038770a7812 */ /* 0x000fe200078ef80a */
[--C-:B------:R-:W-:Y:S01]  /*eaf0*/  HADD2.F32 R135, -RZ, R125.reuse.H1_H1 ;  /* 0x3000007dff877230 */ /* 0x100fe20000004100 */
[----:B------:R-:W-:Y:S01]  /*eb00*/  SHF.L.U32 R8, R8, 0xa, RZ ;  /* 0x0000000a08087819 */ /* 0x000fe200000006ff */
[----:B------:R-:W-:Y:S01]  /*eb10*/  HADD2.F32 R125, -RZ, R125.H0_H0 ;  /* 0x2000007dff7d7230 */ /* 0x000fe20000004100 */
[----:B------:R-:W-:Y:S01]  /*eb20*/  LOP3.LUT R9, R10, R117, RZ, 0x3c, !PT ;  /* 0x000000750a097212 */ /* 0x000fe200078e3cff */
[----:B------:R-:W-:Y:S01]  /*eb30*/  HADD2.F32 R96, -RZ, R96.H0_H0 ;  /* 0x20000060ff607230 */ /* 0x000fe20000004100 */
[----:B------:R-:W-:-:S02]  /*eb40*/  LOP3.LUT R8, R8, 0x7fffe000, RZ, 0xc0, !PT ;  /* 0x7fffe00008087812 */ /* 0x000fc400078ec0ff */
[----:B------:R-:W-:Y:S02]  /*eb50*/  SHF.R.U32.HI R126, RZ, 0x10, R97 ;  /* 0x00000010ff7e7819 */ /* 0x000fe40000011661 */
[----:B------:R-:W-:Y:S02]  /*eb60*/  IADD3 R8, R9, R8, R116 ;  /* 0x0000000809087210 */ /* 0x000fe40007ffe074 */
[--C-:B------:R-:W-:Y:S01]  /*eb70*/  SHF.R.U64 R97, R102, 0x10, R103.reuse ;  /* 0x0000001066617819 */ /* 0x100fe20000001267 */
[----:B------:R-:W-:Y:S01]  /*eb80*/  HADD2.F32 R126, -RZ, R126.H0_H0 ;  /* 0x2000007eff7e7230 */ /* 0x000fe20000004100 */
        /* <DEDUP_REMOVED lines=25> */
[--C-:B------:R-:W-:Y:S01]  /*ed20*/  HADD2.F32 R132, -RZ, R8.reuse.H0_H0 ;  /* 0x20000008ff847230 */ /* 0x100fe20000004100 */
[C---:B------:R-:W-:Y:S01]  /*ed30*/  FMUL.FTZ R130, R131.reuse, R130 ;  /* 0x0000008283827220 */ /* 0x040fe20000410000 */
[----:B------:R-:W-:Y:S01]  /*ed40*/  HADD2.F32 R133, -RZ, R8.H1_H1 ;  /* 0x30000008ff857230 */ /* 0x000fe20000004100 */
[----:B------:R-:W-:Y:S01]  /*ed50*/  FFMA.FTZ R136, R131, R138, R136 ;  /* 0x0000008a83887223 */ /* 0x000fe20000010088 */
[--C-:B------:R-:W-:Y:S01]  /*ed60*/  HADD2.F32 R131, -RZ, R123.reuse.H1_H1 ;  /* 0x3000007bff837230 */ /* 0x100fe20000004100 */
[C---:B------:R-:W-:Y:S01]  /*ed70*/  FMUL.FTZ R126, R9.reuse, R126 ;  /* 0x0000007e097e7220 */ /* 0x040fe20000410000 */
[----:B------:R-:W-:Y:S01]  /*ed80*/  HADD2.F32 R123, -RZ, R123.H0_H0 ;  /* 0x2000007bff7b7230 */ /* 0x000fe20000004100 */
[----:B------:R-:W-:Y:S01]  /*ed90*/  FFMA.FTZ R9, R9, R142, R140 ;  /* 0x0000008e09097223 */ /* 0x000fe2000001008c */
[--C-:B------:R-:W-:Y:S01]  /*eda0*/  HADD2.F32 R8, -RZ, R10.reuse.H0_H0 ;  /* 0x2000000aff087230 */ /* 0x100fe20000004100 */
        /* <DEDUP_REMOVED lines=8> */
[C---:B------:R-:W-:Y:S01]  /*ee30*/  FMUL.FTZ R131, R8.reuse, R131 ;  /* 0x0000008308837220 */ /* 0x040fe20000410000 */
[----:B------:R-:W-:Y:S01]  /*ee40*/  F2FP.PACK_AB R9, R9, R136 ;  /* 0x000000880909723e */ /* 0x000fe200000000ff */
[----:B------:R-:W-:-:S02]  /*ee50*/  FFMA.FTZ R99, R8, R135, R137 ;  /* 0x0000008708637223 */ /* 0x000fc40000010089 */
[-C--:B------:R-:W-:Y:S02]  /*ee60*/  FMUL.FTZ R8, R15, R140.reuse ;  /* 0x0000008c0f087220 */ /* 0x080fe40000410000 */
[C---:B------:R-:W-:Y:S02]  /*ee70*/  FMUL.FTZ R123, R10.reuse, R123 ;  /* 0x0000007b0a7b7220 */ /* 0x040fe40000410000 */
[----:B------:R-:W-:Y:S02]  /*ee80*/  FFMA.FTZ R132, R10, R125, R132 ;  /* 0x0000007d0a847223 */ /* 0x000fe40000010084 */
[----:B------:R-:W-:Y:S02]  /*ee90*/  FMUL.FTZ R140, R11, R140 ;  /* 0x0000008c0b8c7220 */ /* 0x000fe40000410000 */
[----:B------:R-:W-:Y:S02]  /*eea0*/  FMUL.FTZ R10, R129, R98 ;  /* 0x00000062810a7220 */ /* 0x000fe40000410000 */
[----:B------:R-:W-:-:S02]  /*eeb0*/  FFMA.FTZ R11, R11, R102, R8 ;  /* 0x000000660b0b7223 */ /* 0x000fc40000010008 */
[----:B------:R-:W-:Y:S02]  /*eec0*/  FMUL.FTZ R137, R133, R96 ;  /* 0x0000006085897220 */ /* 0x000fe40000410000 */
[----:B------:R-:W-:Y:S01]  /*eed0*/  FMUL.FTZ R98, R134, R98 ;  /* 0x0000006286627220 */ /* 0x000fe20000410000 */
[----:B------:R-:W-:Y:S01]  /*eee0*/  F2FP.PACK_AB R11, R11, R132 ;  /* 0x000000840b0b723e */ /* 0x000fe200000000ff */
        /* <DEDUP_REMOVED lines=19> */
.L_x_1715:
[----:B------:R-:W-:Y:S05]  /*f020*/  BSYNC B0 ;  /* 0x0000000000007941 */ /* 0x000fea0003800000 */
.L_x_1714:
[----:B------:R-:W-:-:S13]  /*f030*/  ISETP.GE.AND P0, PT, R229, c[0x0][0x27c], PT ;  /* 0x00009f00e5007a0c */ /* 0x000fda0003f06270 */
[----:B------:R-:W-:Y:S05]  /*f040*/  @P0 BRA `(.L_x_1713) ;  /* 0x0000067000000947 */ /* 0x000fea0003800000 */
[----:B-1----:R-:W-:Y:S01]  /*f050*/  SHF.R.S32.HI R8, RZ, 0x1f, R229 ;  /* 0x0000001fff087819 */ /* 0x002fe200000114e5 */
[----:B------:R-:W-:Y:S01]  /*f060*/  HADD2.F32 R124, -RZ, R113.H0_H0 ;  /* 0x20000071ff7c7230 */ /* 0x000fe20000004100 */
[----:B------:R-:W-:Y:S01]  /*f070*/  SHF.R.U32.HI R98, RZ, 0x10, R81 ;  /* 0x00000010ff627819 */ /* 0x000fe20000011651 */
[----:B------:R-:W-:Y:S01]  /*f080*/  HADD2.F32 R102, -RZ, R112.H0_H0 ;  /* 0x20000070ff667230 */ /* 0x000fe20000004100 */
        /* <DEDUP_REMOVED lines=10> */
[----:B------:R-:W-:Y:S01]  /*f130*/  LOP3.LUT R9, R10, R117, RZ, 0x3c, !PT ;  /* 0x000000750a097212 */ /* 0x000fe200078e3cff */
[----:B------:R-:W-:Y:S01]  /*f140*/  HADD2.F32 R113, -RZ, R113.H1_H1 ;  /* 0x30000071ff717230 */ /* 0x000fe20000004100 */
[----:B------:R-:W-:Y:S01]  /*f150*/  SHF.L.U32 R11, R11, 0x7, RZ ;  /* 0x000000070b0b7819 */ /* 0x000fe200000006ff */
[----:B------:R-:W-:Y:S01]  /*f160*/  HADD2.F32 R115, -RZ, R115.H1_H1 ;  /* 0x30000073ff737230 */ /* 0x000fe20000004100 */
[----:B------:R-:W-:-:S02]  /*f170*/  SHF.L.U32 R10, R121, 0x3, RZ ;  /* 0x00000003790a7819 */ /* 0x000fc400000006ff */
[----:B------:R-:W-:Y:S02]  /*f180*/  LEA.HI R8, R8, R121, RZ, 0x3 ;  /* 0x0000007908087211 */ /* 0x000fe400078f18ff */
[----:B------:R-:W-:Y:S02]  /*f190*/  LOP3.LUT R11, R11, 0x7fffe000, RZ, 0xc0, !PT ;  /* 0x7fffe0000b0b7812 */ /* 0x000fe400078ec0ff */
[----:B------:R-:W-:Y:S02]  /*f1a0*/  LOP3.LUT R10, R119, 0x38, R10, 0xf8, !PT ;  /* 0x00000038770a7812 */ /* 0x000fe400078ef80a */
[----:B------:R-:W-:Y:S02]  /*f1b0*/  SHF.L.U32 R8, R8, 0xa, RZ ;  /* 0x0000000a08087819 */ /* 0x000fe400000006ff */
[----:B------:R-:W-:Y:S02]  /*f1c0*/  IADD3 R9, R9, R11, R116 ;  /* 0x0000000b09097210 */ /* 0x000fe40007ffe074 */
[----:B------:R-:W-:-:S02]  /*f1d0*/  LOP3.LUT R117, R10, R117, RZ, 0x3c, !PT ;  /* 0x000000750a757212 */ /* 0x000fc400078e3cff */
[----:B------:R-:W-:Y:S02]  /*f1e0*/  LOP3.LUT R8, R8, 0x7fffe000, RZ, 0xc0, !PT ;  /* 0x7fffe00008087812 */ /* 0x000fe400078ec0ff */
[----:B------:R-:W-:Y:S02]  /*f1f0*/  SHF.L.U32 R96, R9, 0x1, RZ ;  /* 0x0000000109607819 */ /* 0x000fe400000006ff */
[----:B------:R-:W-:Y:S02]  /*f200*/  IADD3 R8, R117, R8, R116 ;  /* 0x0000000875087210 */ /* 0x000fe40007ffe074 */
[--C-:B------:R-:W-:Y:S01]  /*f210*/  SHF.R.U64 R84, R84, 0x10, R85.reuse ;  /* 0x0000001054547819 */ /* 0x100fe20000001255 */
[----:B------:R-:W1:Y:S01]  /*f220*/  LDS.128 R12, [R96+0x10080] ;  /* 0x01008000600c7984 */ /* 0x000e620000000c00 */
[----:B------:R-:W-:Y:S02]  /*f230*/  SHF.L.U32 R97, R8, 0x1, RZ ;  /* 0x0000000108617819 */ /* 0x000fe400000006ff */
[----:B------:R-:W-:Y:S01]  /*f240*/  SHF.R.U32.HI R85, RZ, 0x10, R85 ;  /* 0x00000010ff557819 */ /* 0x000fe20000011655 */
[----:B------:R-:W-:Y:S01]  /*f250*/  HADD2.F32 R84, -RZ, R84.H0_H0 ;  /* 0x20000054ff547230 */ /* 0x000fe20000004100 */
[----:B------:R-:W-:Y:S01]  /*f260*/  SHF.R.U64 R80, R80, 0x10, R81 ;  /* 0x0000001050507819 */ /* 0x000fe20000001251 */
[----:B------:R-:W2:Y:S01]  /*f270*/  LDS.128 R8, [R97+0x10080] ;  /* 0x0100800061087984 */ /* 0x000ea20000000c00 */
[--C-:B------:R-:W-:Y:S01]  /*f280*/  SHF.R.U64 R81, R86, 0x10, R87.reuse ;  /* 0x0000001056517819 */ /* 0x100fe20000001257 */
[----:B------:R-:W-:Y:S01]  /*f290*/  HADD2.F32 R126, -RZ, R85.H0_H0 ;  /* 0x20000055ff7e7230 */ /* 0x000fe20000004100 */
[----:B------:R-:W-:-:S02]  /*f2a0*/  SHF.R.U32.HI R86, RZ, 0x10, R87 ;  /* 0x00000010ff567819 */ /* 0x000fc40000011657 */
[--C-:B------:R-:W-:Y:S02]  /*f2b0*/  SHF.R.U64 R82, R82, 0x10, R83.reuse ;  /* 0x0000001052527819 */ /* 0x100fe40000001253 */
        /* <DEDUP_REMOVED lines=28> */
[----:B------:R-:W-:Y:S01]  /*f480*/  HADD2.F32 R8, -RZ, R10.H0_H0 ;  /* 0x2000000aff087230 */ /* 0x000fe20000004100 */
[C---:B------:R-:W-:Y:S01]  /*f490*/  FMUL.FTZ R102, R103.reuse, R102 ;  /* 0x0000006667667220 */ /* 0x040fe20000410000 */
[----:B------:R-:W-:Y:S01]  /*f4a0*/  HADD2.F32 R14, -RZ, R14.H1_H1 ;  /* 0x3000000eff0e7230 */ /* 0x000fe20000004100 */
[----:B------:R-:W-:Y:S01]  /*f4b0*/  FFMA.FTZ R120, R103, R122, R120 ;  /* 0x0000007a67787223 */ /* 0x000fe20000010078 */
[----:B------:R-:W-:Y:S01]  /*f4c0*/  HADD2.F32 R103, -RZ, R82.H0_H0 ;  /* 0x20000052ff677230 */ /* 0x000fe20000004100 */
[----:B------:R-:W-:Y:S01]  /*f4d0*/  FFMA.FTZ R11, R11, R132, R86 ;  /* 0x000000840b0b7223 */ /* 0x000fe20000010056 */
[----:B------:R-:W-:Y:S01]  /*f4e0*/  HADD2.F32 R86, -RZ, R80.H0_H0 ;  /* 0x20000050ff567230 */ /* 0x000fe20000004100 */
[-C--:B------:R-:W-:Y:S01]  /*f4f0*/  FMUL.FTZ R9, R12, R113.reuse ;  /* 0x000000710c097220 */ /* 0x080fe20000410000 */
[----:B------:R-:W-:Y:S01]  /*f500*/  HADD2.F32 R10, -RZ, R10.H1_H1 ;  /* 0x3000000aff0a7230 */ /* 0x000fe20000004100 */
[C---:B------:R-:W-:Y:S01]  /*f510*/  FMUL.FTZ R113, R8.reuse, R113 ;  /* 0x0000007108717220 */ /* 0x040fe20000410000 */
[----:B------:R-:W-:Y:S01]  /*f520*/  F2FP.PACK_AB R11, R11, R128 ;  /* 0x000000800b0b723e */ /* 0x000fe200000000ff */
[----:B------:R-:W-:Y:S01]  /*f530*/  FFMA.FTZ R80, R8, R115, R9 ;  /* 0x0000007308507223 */ /* 0x000fe20000010009 */
[----:B------:R-:W-:Y:S01]  /*f540*/  HADD2.F32 R9, -RZ, R81.H0_H0 ;  /* 0x20000051ff097230 */ /* 0x000fe20000004100 */
[----:B------:R-:W-:-:S02]  /*f550*/  FMUL.FTZ R119, R101, R86 ;  /* 0x0000005665777220 */ /* 0x000fc40000410000 */
[-C--:B------:R-:W-:Y:S02]  /*f560*/  FMUL.FTZ R81, R14, R103.reuse ;  /* 0x000000670e517220 */ /* 0x080fe40000410000 */
        /* <DEDUP_REMOVED lines=18> */
[----:B------:R1:W-:Y:S01]  /*f690*/  STS.128 [R96+0x10080], R12 ;  /* 0x0100800c60007388 */ /* 0x0003e20000000c00 */
[----:B------:R-:W-:-:S05]  /*f6a0*/  F2FP.PACK_AB R10, R81, R80 ;  /* 0x00000050510a723e */ /* 0x000fca00000000ff */
[----:B------:R1:W-:Y:S02]  /*f6b0*/  STS.128 [R97+0x10080], R8 ;  /* 0x0100800861007388 */ /* 0x0003e40000000c00 */
.L_x_1713:
[----:B------:R-:W-:Y:S05]  /*f6c0*/  BSYNC B1 ;  /* 0x0000000000017941 */ /* 0x000fea0003800000 */
.L_x_1712:
        /* <DEDUP_REMOVED lines=22> */
[----:B------:R-:W-:Y:S01]  /*f830*/  LOP3.LUT R11, R8, R81, RZ, 0x3c, !PT ;  /* 0x00000051080b7212 */ /* 0x000fe200078e3cff */
[----:B------:R-:W-:Y:S01]  /*f840*/  HADD2.F32 R110, -RZ, R110.H1_H1 ;  /* 0x3000006eff6e7230 */ /* 0x000fe20000004100 */
[----:B------:R-:W-:Y:S01]  /*f850*/  SHF.L.U32 R8, R10, 0x3, RZ ;  /* 0x000000030a087819 */ /* 0x000fe200000006ff */
[--C-:B------:R-:W-:Y:S01]  /*f860*/  HADD2.F32 R103, -RZ, R111.reuse.H1_H1 ;  /* 0x3000006fff677230 */ /* 0x100fe20000004100 */
[----:B------:R-:W-:Y:S01]  /*f870*/  LEA.HI R9, R9, R10, RZ, 0x3 ;  /* 0x0000000a09097211 */ /* 0x000fe200078f18ff */
        /* <DEDUP_REMOVED lines=40> */
[----:B------:R-:W-:Y:S01]  /*fb00*/  HADD2.F32 R97, -RZ, R14.H1_H1 ;  /* 0x3000000eff617230 */ /* 0x000fe20000004100 */
[----:B------:R-:W-:Y:S01]  /*fb10*/  FFMA.FTZ R9, R9, R118, R116 ;  /* 0x0000007609097223 */ /* 0x000fe20000010074 */
[--C-:B------:R-:W-:Y:S01]  /*fb20*/  HADD2.F32 R100, -RZ, R8.reuse.H0_H0 ;  /* 0x20000008ff647230 */ /* 0x100fe20000004100 */
[----:B------:R-:W-:Y:S01]  /*fb30*/  FMUL.FTZ R113, R12, R99 ;  /* 0x000000630c717220 */ /* 0x000fe20000410000 */
[----:B------:R-:W-:Y:S01]  /*fb40*/  HADD2.F32 R14, -RZ, R15.H0_H0 ;  /* 0x2000000fff0e7230 */ /* 0x000fe20000004100 */
[----:B------:R-:W-:Y:S01]  /*fb50*/  FFMA.FTZ R98, R71, R114, -R98 ;  /* 0x0000007247627223 */ /* 0x000fe20000010862 */
        /* <DEDUP_REMOVED lines=17> */
[C---:B------:R-:W-:Y:S01]  /*fc70*/  FMUL.FTZ R109, R10.reuse, R109 ;  /* 0x0000006d0a6d7220 */ /* 0x040fe20000410000 */
[----:B------:R-:W-:Y:S01]  /*fc80*/  F2FP.PACK_AB R9, R9, R112 ;  /* 0x000000700909723e */ /* 0x000fe200000000ff */
[----:B------:R-:W-:-:S02]  /*fc90*/  FFMA.FTZ R100, R10, R111, R100 ;  /* 0x0000006f0a647223 */ /* 0x000fc40000010064 */
        /* <DEDUP_REMOVED lines=21> */
.L_x_1719:
[----:B------:R-:W-:Y:S05]  /*fdf0*/  BSYNC B0 ;  /* 0x0000000000007941 */ /* 0x000fea0003800000 */
.L_x_1718:
        /* <DEDUP_REMOVED lines=14> */
[----:B------:R-:W-:Y:S01]  /*fee0*/  LOP3.LUT R10, R83, 0x38, R10, 0xf8, !PT ;  /* 0x00000038530a7812 */ /* 0x000fe200078ef80a */
[----:B------:R-:W-:Y:S01]  /*fef0*/  HADD2.F32 R106, -RZ, R106.H1_H1 ;  /* 0x3000006aff6a7230 */ /* 0x000fe20000004100 */
[----:B------:R-:W-:Y:S01]  /*ff00*/  SHF.R.S32.HI R8, RZ, 0x1f, R85 ;  /* 0x0000001fff087819 */ /* 0x000fe20000011455 */
[----:B------:R-:W-:Y:S01]  /*ff10*/  HADD2.F32 R105, -RZ, R105.H1_H1 ;  /* 0x30000069ff697230 */ /* 0x000fe20000004100 */
[----:B------:R-:W-:Y:S01]  /*ff20*/  LOP3.LUT R9, R9, 0x7fffe000, RZ, 0xc0, !PT ;  /* 0x7fffe00009097812 */ /* 0x000fe200078ec0ff */
[----:B------:R-:W-:Y:S01]  /*ff30*/  HADD2.F32 R107, -RZ, R107.H1_H1 ;  /* 0x3000006bff6b7230 */ /* 0x000fe20000004100 */
[----:B------:R-:W-:-:S02]  /*ff40*/  LOP3.LUT R11, R10, R81, RZ, 0x3c, !PT ;  /* 0x000000510a0b7212 */ /* 0x000fc400078e3cff */
[----:B------:R-:W-:Y:S02]  /*ff50*/  SHF.L.U32 R10, R85, 0x3, RZ ;  /* 0x00000003550a7819 */ /* 0x000fe400000006ff */
[----:B------:R-:W-:Y:S02]  /*ff60*/  LEA.HI R8, R8, R85, RZ, 0x3 ;  /* 0x0000005508087211 */ /* 0x000fe400078f18ff */
[----:B------:R-:W-:Y:S02]  /*ff70*/  IADD3 R9, R11, R9, R80 ;  /* 0x000000090b097210 */ /* 0x000fe40007ffe050 */
[----:B------:R-:W-:Y:S02]  /*ff80*/  LOP3.LUT R10, R83, 0x38, R10, 0xf8, !PT ;  /* 0x00000038530a7812 */ /* 0x000fe400078ef80a */
[----:B------:R-:W-:Y:S02]  /*ff90*/  SHF.L.U32 R8, R8, 0xa, RZ ;  /* 0x0000000a08087819 */ /* 0x000fe400000006ff */
[----:B------:R-:W-:-:S02]  /*ffa0*/  SHF.L.U32 R64, R9, 0x1, RZ ;  /* 0x0000000109407819 */ /* 0x000fc400000006ff */
[----:B------:R-:W-:Y:S02]  /*ffb0*/  LOP3.LUT R81, R10, R81, RZ, 0x3c, !PT ;  /* 0x000000510a517212 */ /* 0x000fe400078e3cff */
[----:B------:R-:W-:Y:S01]  /*ffc0*/  LOP3.LUT R9, R8, 0x7fffe000, RZ, 0xc0, !PT ;  /* 0x7fffe00008097812 */ /* 0x000fe200078ec0ff */
[----:B------:R-:W1:Y:S01]  /*ffd0*/  LDS.128 R12, [R64+0x10080] ;  /* 0x01008000400c7984 */ /* 0x000e620000000c00 */
[--C-:B------:R-:W-:Y:S02]  /*ffe0*/  SHF.R.U64 R56, R56, 0x10, R57.reuse ;  /* 0x0000001038387819 */ /* 0x100fe40000001239 */
[----:B------:R-:W-:Y:S02]  /*fff0*/  IADD3 R9, R81, R9, R80 ;  /* 0x0000000951097210 */ /* 0x000fe40007ffe050 */
[----:B------:R-:W-:Y:S01]  /*10000*/  SHF.R.U32.HI R57, RZ, 0x10, R57 ;  /* 0x00000010ff397819 */ /* 0x000fe20000011639 */
[----:B------:R-:W-:Y:S01]  /*10010*/  HADD2.F32 R56, -RZ, R56.H0_H0 ;  /* 0x20000038ff387230 */ /* 0x000fe20000004100 */
[----:B------:R-:W-:-:S02]  /*10020*/  SHF.L.U32 R65, R9, 0x1, RZ ;  /* 0x0000000109417819 */ /* 0x000fc400000006ff */
[----:B------:R-:W-:Y:S01]  /*10030*/  SHF.R.U64 R52, R52, 0x10, R53 ;  /* 0x0000001034347819 */ /* 0x000fe20000001235 */
[----:B------:R-:W-:Y:S01]  /*10040*/  HADD2.F32 R98, -RZ, R57.H0_H0 ;  /* 0x20000039ff627230 */ /* 0x000fe20000004100 */
[--C-:B------:R-:W-:Y:S01]  /*10050*/  SHF.R.U64 R53, R58, 0x10, R59.reuse ;  /* 0x000000103a357819 */ /* 0x100fe2000000123b */
[----:B------:R-:W2:Y:S01]  /*10060*/  LDS.128 R8, [R65+0x10080] ;  /* 0x0100800041087984 */ /* 0x000ea20000000c00 */
[----:B------:R-:W-:Y:S02]  /*10070*/  SHF.R.U32.HI R58, RZ, 0x10, R59 ;  /* 0x00000010ff3a7819 */ /* 0x000fe4000001163b */
[--C-:B------:R-:W-:Y:S02]  /*10080*/  SHF.R.U64 R54, R54, 0x10, R55.reuse ;  /* 0x0000001036367819 */ /* 0x100fe40000001237 */
[----:B------:R-:W-:Y:S01]  /*10090*/  SHF.R.U32.HI R55, RZ, 0x10, R55 ;  /* 0x00000010ff377819 */ /* 0x000fe20000011637 */
[----:B------:R-:W-:Y:S02]  /*100a0*/  HADD2.F32 R108, -RZ, R58.H0_H0 ;  /* 0x2000003aff6c7230 */ /* 0x000fe40000004100 */
[----:B-1----:R-:W-:-:S02]  /*100b0*/  HADD2.F32 R67, -RZ, R13.H1_H1 ;  /* 0x3000000dff437230 */ /* 0x002fc40000004100 */
[----:B------:R-:W-:Y:S02]  /*100c0*/  HADD2.F32 R59, -RZ, R13.H0_H0 ;  /* 0x2000000dff3b7230 */ /* 0x000fe40000004100 */
[--C-:B------:R-:W-:Y:S01]  /*100d0*/  HADD2.F32 R13, -RZ, R15.reuse.H0_H0 ;  /* 0x2000000fff0d7230 */ /* 0x100fe20000004100 */
[----:B------:R-:W-:Y:S01]  /*100e0*/  FMUL.FTZ R57, R67, R66 ;  /* 0x0000004243397220 */ /* 0x000fe20000410000 */
[--C-:B------:R-:W-:Y:S01]  /*100f0*/  HADD2.F32 R68, -RZ, R12.reuse.H0_H0 ;  /* 0x2000000cff447230 */ /* 0x100fe20000004100 */
[----:B------:R-:W-:Y:S01]  /*10100*/  FMUL.FTZ R84, R59, R70 ;  /* 0x000000463b547220 */ /* 0x000fe20000410000 */
[----:B------:R-:W-:Y:S01]  /*10110*/  HADD2.F32 R15, -RZ, R15.H1_H1 ;  /* 0x3000000fff0f7230 */ /* 0x000fe20000004100 */
[----:B------:R-:W-:Y:S01]  /*10120*/  FMUL.FTZ R100, R13, R96 ;  /* 0x000000600d647220 */ /* 0x000fe20000410000 */
[----:B------:R-:W-:Y:S02]  /*10130*/  HADD2.F32 R69, -RZ, R12.H1_H1 ;  /* 0x3000000cff457230 */ /* 0x000fe40000004100 */
[----:B--2---:R-:W-:-:S02]  /*10140*/  HADD2.F32 R80, -RZ, R9.H1_H1 ;  /* 0x30000009ff507230 */ /* 0x004fc40000004100 */
[----:B------:R-:W-:Y:S02]  /*10150*/  HADD2.F32 R71, -RZ, R9.H0_H0 ;  /* 0x20000009ff477230 */ /* 0x000fe40000004100 */
[----:B------:R-:W-:Y:S01]  /*10160*/  HADD2.F32 R9, -RZ, R11.H0_H0 ;  /* 0x2000000bff097230 */ /* 0x000fe20000004100 */
[C---:B------:R-:W-:Y:S01]  /*10170*/  FMUL.FTZ R66, R80.reuse, R66 ;  /* 0x0000004250427220 */ /* 0x040fe20000410000 */
[----:B------:R-:W-:Y:S01]  /*10180*/  HADD2.F32 R81, -RZ, R8.H0_H0 ;  /* 0x20000008ff517230 */ /* 0x000fe20000004100 */
[----:B------:R-:W-:Y:S01]  /*10190*/  FFMA.FTZ R57, R80, R98, R57 ;  /* 0x0000006250397223 */ /* 0x000fe20000010039 */
[----:B------:R-:W-:Y:S01]  /*101a0*/  HADD2.F32 R80, -RZ, R55.H0_H0 ;  /* 0x20000037ff507230 */ /* 0x000fe20000004100 */
[C---:B------:R-:W-:Y:S01]  /*101b0*/  FMUL.FTZ R96, R9.reuse, R96 ;  /* 0x0000006009607220 */ /* 0x040fe20000410000 */
[----:B------:R-:W-:Y:S01]  /*101c0*/  HADD2.F32 R11, -RZ, R11.H1_H1 ;  /* 0x3000000bff0b7230 */ /* 0x000fe20000004100 */
[----:B------:R-:W-:Y:S01]  /*101d0*/  FFMA.FTZ R100, R9, R102, R100 ;  /* 0x0000006609647223 */ /* 0x000fe20000010064 */
[----:B------:R-:W-:Y:S01]  /*101e0*/  HADD2.F32 R12, -RZ, R14.H0_H0 ;  /* 0x2000000eff0c7230 */ /* 0x000fe20000004100 */
[----:B------:R-:W-:Y:S01]  /*101f0*/  FMUL.FTZ R9, R68, R104 ;  /* 0x0000006844097220 */ /* 0x000fe20000410000 */
[----:B------:R-:W-:Y:S01]  /*10200*/  HADD2.F32 R82, -RZ, R8.H1_H1 ;  /* 0x30000008ff527230 */ /* 0x000fe20000004100 */
[----:B------:R-:W-:Y:S01]  /*10210*/  FMUL.FTZ R58, R15, R80 ;  /* 0x000000500f3a7220 */ /* 0x000fe20000410000 */
[----:B------:R-:W-:Y:S01]  /*10220*/  HADD2.F32 R8, -RZ, R10.H0_H0 ;  /* 0x2000000aff087230 */ /* 0x000fe20000004100 */
[----:B------:R-:W-:Y:S01]  /*10230*/  FMUL.FTZ R55, R81, R104 ;  /* 0x0000006851377220 */ /* 0x000fe20000410000 */
[----:B------:R-:W-:Y:S01]  /*10240*/  HADD2.F32 R14, -RZ, R14.H1_H1 ;  /* 0x3000000eff0e7230 */ /* 0x000fe20000004100 */
[----:B------:R-:W-:Y:S01]  /*10250*/  FMUL.FTZ R80, R11, R80 ;  /* 0x000000500b507220 */ /* 0x000fe20000410000 */
[----:B------:R-:W-:Y:S01]  /*10260*/  HADD2.F32 R10, -RZ, R10.H1_H1 ;  /* 0x3000000aff0a7230 */ /* 0x000fe20000004100 */
[----:B------:R-:W-:-:S02]  /*10270*/  FFMA.FTZ R81, R81, R106, R9 ;  /* 0x0000006a51517223 */ /* 0x000fc40000010009 */
[C---:B------:R-:W-:Y:S02]  /*10280*/  FMUL.FTZ R70, R71.reuse, R70 ;  /* 0x0000004647467220 */ /* 0x040fe40000410000 */
[----:B------:R-:W-:Y:S01]  /*10290*/  FFMA.FTZ R84, R71, R86, R84 ;  /* 0x0000005647547223 */ /* 0x000fe20000010054 */
[----:B------:R-:W-:Y:S01]  /*102a0*/  HADD2.F32 R71, -RZ, R54.H0_H0 ;  /* 0x20000036ff477230 */ /* 0x000fe20000004100 */
[----:B------:R-:W-:Y:S01]  /*102b0*/  FFMA.FTZ R11, R11, R108, R58 ;  /* 0x0000006c0b0b7223 */ /* 0x000fe2000001003a */
[----:B------:R-:W-:Y:S01]  /*102c0*/  HADD2.F32 R58, -RZ, R52.H0_H0 ;  /* 0x20000034ff3a7230 */ /* 0x000fe20000004100 */
[-C--:B------:R-:W-:Y:S02]  /*102d0*/  FMUL.FTZ R9, R12, R105.reuse ;  /* 0x000000690c097220 */ /* 0x080fe40000410000 */
        /* <DEDUP_REMOVED lines=27> */
.L_x_1717:
[----:B------:R-:W-:Y:S05]  /*10490*/  BSYNC B1 ;  /* 0x0000000000017941 */ /* 0x000fea0003800000 */
.L_x_1716:
        /* <DEDUP_REMOVED lines=114> */
.L_x_1723:
[----:B------:R-:W-:Y:S05]  /*10bc0*/  BSYNC B0 ;  /* 0x0000000000007941 */ /* 0x000fea0003800000 */
.L_x_1722:
[----:B------:R-:W-:-:S13]  /*10bd0*/  ISETP.GE.AND P0, PT, R229, c[0x0][0x27c], PT ;  /* 0x00009f00e5007a0c */ /* 0x000fda0003f06270 */
[----:B------:R-:W-:Y:S05]  /*10be0*/  @P0 BRA `(.L_x_1721) ;  /* 0x0000067000000947 */ /* 0x000fea0003800000 */
[----:B-1----:R-:W-:Y:S01]  /*10bf0*/  SHF.R.S32.HI R10, RZ, 0x1f, R229 ;  /* 0x0000001fff0a7819 */ /* 0x002fe200000114e5 */
[----:B------:R-:W-:Y:S01]  /*10c00*/  HADD2.F32 R58, -RZ, R89.H0_H0 ;  /* 0x20000059ff3a7230 */ /* 0x000fe20000004100 */
[----:B------:R-:W-:Y:S01]  /*10c10*/  SHF.R.U64 R34, R44, 0x10, R45 ;  /* 0x000000102c227819 */ /* 0x000fe2000000122d */
[----:B------:R-:W-:Y:S01]  /*10c20*/  HADD2.F32 R66, -RZ, R91.H0_H0 ;  /* 0x2000005bff427230 */ /* 0x000fe20000004100 */
[CC--:B------:R-:W-:Y:S01]  /*10c30*/  LEA.HI R8, R10.reuse, R229.reuse, RZ, 0x3 ;  /* 0x000000e50a087211 */ /* 0x0c0fe200078f18ff */
[----:B------:R-:W-:Y:S01]  /*10c40*/  HADD2.F32 R89, -RZ, R89.H1_H1 ;  /* 0x30000059ff597230 */ /* 0x000fe20000004100 */
[----:B------:R-:W-:Y:S01]  /*10c50*/  LEA.HI R9, R10, R229, RZ, 0x6 ;  /* 0x000000e50a097211 */ /* 0x000fe200078f30ff */
[----:B------:R-:W-:Y:S01]  /*10c60*/  HADD2.F32 R91, -RZ, R91.H1_H1 ;  /* 0x3000005bff5b7230 */ /* 0x000fe20000004100 */
[----:B------:R-:W-:Y:S01]  /*10c70*/  LEA.HI.SX32 R53, R8, R53, 0x1d ;  /* 0x0000003508357211 */ /* 0x000fe200078feaff */
[----:B------:R-:W-:Y:S01]  /*10c80*/  HADD2.F32 R34, -RZ, R34.H0_H0 ;  /* 0x20000022ff227230 */ /* 0x000fe20000004100 */
[----:B------:R-:W-:-:S02]  /*10c90*/  SHF.L.U32 R9, R9, 0x7, RZ ;  /* 0x0000000709097819 */ /* 0x000fc400000006ff */
[----:B------:R-:W-:Y:S02]  /*10ca0*/  LOP3.LUT R11, R57, 0x38, R8, 0xf8, !PT ;  /* 0x00000038390b7812 */ /* 0x000fe400078ef808 */
[----:B------:R-:W-:Y:S02]  /*10cb0*/  SHF.R.S32.HI R8, RZ, 0x1f, R53 ;  /* 0x0000001fff087819 */ /* 0x000fe40000011435 */
[----:B------:R-:W-:Y:S02]  /*10cc0*/  LOP3.LUT R9, R9, 0x7fffe000, RZ, 0xc0, !PT ;  /* 0x7fffe00009097812 */ /* 0x000fe400078ec0ff */
[----:B------:R-:W-:Y:S02]  /*10cd0*/  LOP3.LUT R11, R11, R56, RZ, 0x3c, !PT ;  /* 0x000000380b0b7212 */ /* 0x000fe400078e3cff */
[----:B------:R-:W-:Y:S02]  /*10ce0*/  SHF.L.U32 R10, R53, 0x3, RZ ;  /* 0x00000003350a7819 */ /* 0x000fe400000006ff */
[----:B------:R-:W-:-:S02]  /*10cf0*/  LEA.HI R8, R8, R53, RZ, 0x3 ;  /* 0x0000003508087211 */ /* 0x000fc400078f18ff */
[----:B------:R-:W-:Y:S02]  /*10d00*/  IADD3 R9, R11, R9, R52 ;  /* 0x000000090b097210 */ /* 0x000fe40007ffe034 */
[----:B------:R-:W-:Y:S02]  /*10d10*/  LOP3.LUT R57, R57, 0x38, R10, 0xf8, !PT ;  /* 0x0000003839397812 */ /* 0x000fe400078ef80a */
[----:B------:R-:W-:Y:S02]  /*10d20*/  SHF.L.U32 R8, R8, 0xa, RZ ;  /* 0x0000000a08087819 */ /* 0x000fe400000006ff */
[----:B------:R-:W-:Y:S02]  /*10d30*/  SHF.L.U32 R32, R9, 0x1, RZ ;  /* 0x0000000109207819 */ /* 0x000fe400000006ff */
[----:B------:R-:W-:Y:S01]  /*10d40*/  LOP3.LUT R56, R57, R56, RZ, 0x3c, !PT ;  /* 0x0000003839387212 */ /* 0x000fe200078e3cff */
[----:B------:R-:W-:Y:S01]  /*10d50*/  HADD2.F32 R57, -RZ, R90.H0_H0 ;  /* 0x2000005aff397230 */ /* 0x000fe20000004100 */
[----:B------:R-:W-:Y:S01]  /*10d60*/  LOP3.LUT R9, R8, 0x7fffe000, RZ, 0xc0, !PT ;  /* 0x7fffe00008097812 */ /* 0x000fe200078ec0ff */
[----:B------:R-:W1:Y:S01]  /*10d70*/  LDS.128 R12, [R32+0x10080] ;  /* 0x01008000200c7984 */ /* 0x000e620000000c00 */
[----:B------:R-:W-:Y:S01]  /*10d80*/  SHF.R.U32.HI R44, RZ, 0x10, R45 ;  /* 0x00000010ff2c7819 */ /* 0x000fe2000001162d */
[--C-:B------:R-:W-:Y:S01]  /*10d90*/  HADD2.F32 R45, -RZ, R88.reuse.H0_H0 ;  /* 0x20000058ff2d7230 */ /* 0x100fe20000004100 */
[----:B------:R-:W-:Y:S01]  /*10da0*/  IADD3 R9, R56, R9, R52 ;  /* 0x0000000938097210 */ /* 0x000fe20007ffe034 */
[----:B------:R-:W-:Y:S01]  /*10db0*/  HADD2.F32 R88, -RZ, R88.H1_H1 ;  /* 0x30000058ff587230 */ /* 0x000fe20000004100 */
[----:B------:R-:W-:Y:S01]  /*10dc0*/  SHF.R.U64 R35, R36, 0x10, R37 ;  /* 0x0000001024237819 */ /* 0x000fe20000001225 */
[----:B------:R-:W-:Y:S01]  /*10dd0*/  HADD2.F32 R90, -RZ, R90.H1_H1 ;  /* 0x3000005aff5a7230 */ /* 0x000fe20000004100 */
[----:B------:R-:W-:-:S02]  /*10de0*/  SHF.L.U32 R33, R9, 0x1, RZ ;  /* 0x0000000109217819 */ /* 0x000fc400000006ff */
[----:B------:R-:W-:Y:S02]  /*10df0*/  SHF.R.U32.HI R37, RZ, 0x10, R37 ;  /* 0x00000010ff257819 */ /* 0x000fe40000011625 */
[--C-:B------:R-:W-:Y:S01]  /*10e00*/  SHF.R.U64 R36, R46, 0x10, R47.reuse ;  /* 0x000000102e247819 */ /* 0x100fe2000000122f */
[----:B------:R-:W2:Y:S01]  /*10e10*/  LDS.128 R8, [R33+0x10080] ;  /* 0x0100800021087984 */ /* 0x000ea20000000c00 */
        /* <DEDUP_REMOVED lines=11> */
[----:B------:R-:W-:-:S02]  /*10ed0*/  HADD2.F32 R42, -RZ, R12.H0_H0 ;  /* 0x2000000cff2a7230 */ /* 0x000fc40000004100 */
[----:B------:R-:W-:Y:S01]  /*10ee0*/  HADD2.F32 R43, -RZ, R12.H1_H1 ;  /* 0x3000000cff2b7230 */ /* 0x000fe20000004100 */
[-C--:B------:R-:W-:Y:S01]  /*10ef0*/  FMUL.FTZ R64, R13, R58.reuse ;  /* 0x0000003a0d407220 */ /* 0x080fe20000410000 */
[----:B------:R-:W-:Y:S02]  /*10f00*/  HADD2.F32 R12, -RZ, R14.H0_H0 ;  /* 0x2000000eff0c7230 */ /* 0x000fe40000004100 */
[--C-:B--2---:R-:W-:Y:S01]  /*10f10*/  HADD2.F32 R52, -RZ, R9.reuse.H0_H0 ;  /* 0x20000009ff347230 */ /* 0x104fe20000004100 */
[----:B------:R-:W-:Y:S01]  /*10f20*/  FMUL.FTZ R59, R43, R39 ;  /* 0x000000272b3b7220 */ /* 0x000fe20000410000 */
[----:B------:R-:W-:Y:S02]  /*10f30*/  HADD2.F32 R47, -RZ, R9.H1_H1 ;  /* 0x30000009ff2f7230 */ /* 0x000fe40000004100 */
        /* <DEDUP_REMOVED lines=12> */
[----:B------:R-:W-:Y:S01]  /*11000*/  HADD2.F32 R14, -RZ, R14.H1_H1 ;  /* 0x3000000eff0e7230 */ /* 0x000fe20000004100 */
[C---:B------:R-:W-:Y:S01]  /*11010*/  FMUL.FTZ R37, R53.reuse, R88 ;  /* 0x0000005835257220 */ /* 0x040fe20000410000 */
[----:B------:R-:W-:Y:S01]  /*11020*/  HADD2.F32 R11, -RZ, R11.H1_H1 ;  /* 0x3000000bff0b7230 */ /* 0x000fe20000004100 */
[----:B------:R-:W-:Y:S01]  /*11030*/  FFMA.FTZ R53, R53, R90, R9 ;  /* 0x0000005a35357223 */ /* 0x000fe20000010009 */
[----:B------:R-:W-:Y:S01]  /*11040*/  HADD2.F32 R10, -RZ, R10.H1_H1 ;  /* 0x3000000aff0a7230 */ /* 0x000fe20000004100 */
[----:B------:R-:W-:-:S02]  /*11050*/  FMUL.FTZ R56, R47, R56 ;  /* 0x000000382f387220 */ /* 0x000fc40000410000 */
[----:B------:R-:W-:Y:S01]  /*11060*/  FFMA.FTZ R44, R47, R52, R44 ;  /* 0x000000342f2c7223 */ /* 0x000fe2000001002c */
[----:B------:R-:W-:Y:S01]  /*11070*/  HADD2.F32 R47, -RZ, R38.H0_H0 ;  /* 0x20000026ff2f7230 */ /* 0x000fe20000004100 */
[----:B------:R-:W-:Y:S02]  /*11080*/  FMUL.FTZ R9, R12, R89 ;  /* 0x000000590c097220 */ /* 0x000fe40000410000 */
[----:B------:R-:W-:Y:S02]  /*11090*/  FMUL.FTZ R46, R15, R68 ;  /* 0x000000440f2e7220 */ /* 0x000fe40000410000 */
[C---:B------:R-:W-:Y:S01]  /*110a0*/  FFMA.FTZ R35, R8.reuse, R91, R9 ;  /* 0x0000005b08237223 */ /* 0x040fe20000010009 */
[----:B------:R-:W-:Y:S01]  /*110b0*/  HADD2.F32 R9, -RZ, R36.H0_H0 ;  /* 0x20000024ff097230 */ /* 0x000fe20000004100 */
[----:B------:R-:W-:Y:S02]  /*110c0*/  FMUL.FTZ R89, R8, R89 ;  /* 0x0000005908597220 */ /* 0x000fe40000410000 */
[----:B------:R-:W-:-:S02]  /*110d0*/  FMUL.FTZ R36, R14, R47 ;  /* 0x0000002f0e247220 */ /* 0x000fc40000410000 */
[----:B------:R-:W-:Y:S02]  /*110e0*/  FMUL.FTZ R68, R11, R68 ;  /* 0x000000440b447220 */ /* 0x000fe40000410000 */
        /* <DEDUP_REMOVED lines=20> */
[----:B------:R-:W-:Y:S02]  /*11230*/  F2FP.PACK_AB R8, R8, R53 ;  /* 0x000000350808723e */ /* 0x000fe400000000ff */
[----:B------:R-:W-:-:S05]  /*11240*/  F2FP.PACK_AB R10, R10, R35 ;  /* 0x000000230a0a723e */ /* 0x000fca00000000ff */
[----:B------:R1:W-:Y:S02]  /*11250*/  STS.128 [R33+0x10080], R8 ;  /* 0x0100800821007388 */ /* 0x0003e40000000c00 */
.L_x_1721:
[----:B------:R-:W-:Y:S05]  /*11260*/  BSYNC B1 ;  /* 0x0000000000017941 */ /* 0x000fea0003800000 */
.L_x_1720:
        /* <DEDUP_REMOVED lines=113> */
.L_x_1725:
[----:B------:R-:W-:Y:S05]  /*11980*/  BSYNC B0 ;  /* 0x0000000000007941 */ /* 0x000fea0003800000 */
.L_x_1724:
        /* <DEDUP_REMOVED lines=105> */
.L_x_1697:
[----:B------:R-:W-:Y:S05]  /*12020*/  BSYNC B2 ;  /* 0x0000000000027941 */ /* 0x000fea0003800000 */
.L_x_1663:
[----:B-1----:R-:W-:Y:S01]  /*12030*/  IMAD R9, R61, c[0x0][0x208], RZ ;  /* 0x000082003d097a24 */ /* 0x002fe200078e02ff */
[----:B------:R-:W-:Y:S01]  /*12040*/  SHF.R.S32.HI R10, RZ, 0x4, R63 ;  /* 0x00000004ff0a7819 */ /* 0x000fe2000001143f */
[----:B---3--:R-:W-:Y:S01]  /*12050*/  IMAD.WIDE.U32 R12, R228, c[0x0][0x208], RZ ;  /* 0x00008200e40c7a25 */ /* 0x008fe200078e00ff */
[----:B------:R-:W-:-:S04]  /*12060*/  DEPBAR.LE SB0, 0x0 ;  /* 0x000080000000791a */ /* 0x000fc80000000000 */
[----:B------:R-:W-:Y:S01]  /*12070*/  IMAD R9, R228, c[0x0][0x20c], R9 ;  /* 0x00008300e4097a24 */ /* 0x000fe200078e0209 */
[----:B------:R-:W-:Y:S01]  /*12080*/  LEA.HI R11, R63, R10, RZ, 0x1 ;  /* 0x0000000a3f0b7211 */ /* 0x000fe200078f08ff */
[----:B------:R-:W-:Y:S01]  /*12090*/  IMAD.SHL.U32 R14, R50, 0x40, RZ ;  /* 0x00000040320e7824 */ /* 0x000fe200078e00ff */
[----:B------:R-:W-:Y:S01]  /*120a0*/  ISETP.GE.AND P1, PT, R196, c[0x0][0x1d4], PT ;  /* 0x00007500c4007a0c */ /* 0x000fe20003f26270 */
[----:B------:R-:W-:Y:S01]  /*120b0*/  IMAD.IADD R13, R13, 0x1, R9 ;  /* 0x000000010d0d7824 */ /* 0x000fe200078e0209 */
[----:B------:R-:W-:Y:S01]  /*120c0*/  LOP3.LUT R11, R11, 0xfffffffe, RZ, 0xc0, !PT ;  /* 0xfffffffe0b0b7812 */ /* 0x000fe200078ec0ff */
[----:B------:R-:W-:Y:S01]  /*120d0*/  IMAD.SHL.U32 R9, R197, 0x8, RZ ;  /* 0x00000008c5097824 */ /* 0x000fe200078e00ff */
[----:B------:R-:W-:Y:S01]  /*120e0*/  LOP3.LUT R14, R14, 0x1c0, RZ, 0xc0, !PT ;  /* 0x000001c00e0e7812 */ /* 0x000fe200078ec0ff */
[----:B------:R-:W-:Y:S01]  /*120f0*/  IMAD.WIDE.U32 R12, R227, c[0x0][0x218], R12 ;  /* 0x00008600e30c7a25 */ /* 0x000fe200078e000c */
[----:B------:R-:W-:Y:S01]  /*12100*/  ISETP.GE.AND P2, PT, R229, c[0x0][0x1d4], PT ;  /* 0x00007500e5007a0c */ /* 0x000fe20003f46270 */
[----:B------:R-:W-:Y:S01]  /*12110*/  BSSY B0, `(.L_x_1726) ;  /* 0x000006b000007945 */ /* 0x000fe20003800000 */
[----:B------:R-:W-:Y:S01]  /*12120*/  LOP3.LUT R49, R49, 0xfffffffb, RZ, 0xc0, !PT ;  /* 0xfffffffb31317812 */ /* 0x000fe200078ec0ff */
[----:B------:R-:W-:Y:S01]  /*12130*/  IMAD R8, R60, c[0x0][0x218], RZ ;  /* 0x000086003c087a24 */ /* 0x000fe200078e02ff */
[----:B------:R-:W-:Y:S01]  /*12140*/  IADD3 R15, P0, R12, UR28, RZ ;  /* 0x0000001c0c0f7c10 */ /* 0x000fe2000ff1e0ff */
[----:B------:R-:W-:Y:S01]  /*12150*/  IMAD.IADD R11, R10, 0x1, -R11 ;  /* 0x000000010a0b7824 */ /* 0x000fe200078e0a0b */
[----:B------:R-:W-:Y:S01]  /*12160*/  LOP3.LUT R12, R14, 0x8, R9, 0xf8, !PT ;  /* 0x000000080e0c7812 */ /* 0x000fe200078ef809 */
[----:B------:R-:W-:Y:S01]  /*12170*/  IMAD R8, R227, c[0x0][0x21c], R8 ;  /* 0x00008700e3087a24 */ /* 0x000fe200078e0208 */
[----:B------:R-:W-:Y:S01]  /*12180*/  SHF.R.U32.HI R9, RZ, 0x3, R14 ;  /* 0x00000003ff097819 */ /* 0x000fe2000001160e */
[----:B------:R-:W-:Y:S01]  /*12190*/  IMAD.SHL.U32 R10, R11, 0x8, RZ ;  /* 0x000000080b0a7824 */ /* 0x000fe200078e00ff */
[----:B------:R-:W-:Y:S01]  /*121a0*/  SHF.R.S32.HI R232, RZ, 0x1f, R51 ;  /* 0x0000001fffe87819 */ /* 0x000fe20000011433 */
[----:B------:R-:W-:Y:S01]  /*121b0*/  IMAD.SHL.U32 R77, R2, 0x40, RZ ;  /* 0x00000040024d7824 */ /* 0x000fe200078e00ff */
[----:B------:R-:W-:Y:S01]  /*121c0*/  LOP3.LUT R12, R12, R9, RZ, 0x3c, !PT ;  /* 0x000000090c0c7212 */ /* 0x000fe200078e3cff */
[----:B------:R-:W-:Y:S01]  /*121d0*/  IMAD.SHL.U32 R9, R62, 0x40, RZ ;  /* 0x000000403e097824 */ /* 0x000fe200078e00ff */
[----:B------:R-:W-:Y:S01]  /*121e0*/  IADD3.X R14, R13, UR12, R8, P0, !PT ;  /* 0x0000000c0d0e7c10 */ /* 0x000fe200087fe408 */
[----:B------:R-:W-:Y:S01]  /*121f0*/  IMAD.SHL.U32 R230, R0, 0x2, RZ ;  /* 0x0000000200e67824 */ /* 0x000fe200078e00ff */
[----:B------:R-:W-:Y:S01]  /*12200*/  BAR.SYNC.DEFER_BLOCKING 0x0 ;  /* 0x0000000000007b1d */ /* 0x000fe20000010000 */
[----:B------:R-:W-:Y:S01]  /*12210*/  LEA R8, P0, R15, c[0x0][0x1f8], 0x1 ;  /* 0x00007e000f087a11 */ /* 0x000fe200078008ff */
[----:B------:R-:W-:Y:S01]  /*12220*/  IMAD R221, R11, 0x200, R12 ;  /* 0x000002000bdd7824 */ /* 0x000fe200078e020c */
[----:B------:R-:W-:-:S02]  /*12230*/  LOP3.LUT R9, R9, 0x1c0, RZ, 0xc0, !PT ;  /* 0x000001c009097812 */ /* 0x000fc400078ec0ff */
[----:B------:R-:W-:Y:S01]  /*12240*/  LEA.HI.X R15, R15, c[0x0][0x1fc], R14, 0x1, P0 ;  /* 0x00007f000f0f7a11 */ /* 0x000fe200000f0c0e */
[----:B------:R-:W-:Y:S01]  /*12250*/  IMAD.SHL.U32 R221, R221, 0x2, RZ ;  /* 0x00000002dddd7824 */ /* 0x000fe200078e00ff */
[----:B------:R-:W-:Y:S02]  /*12260*/  LOP3.LUT P0, RZ, R50, 0x2, RZ, 0xc0, !PT ;  /* 0x0000000232ff7812 */ /* 0x000fe4000780c0ff */
[----:B------:R-:W-:Y:S01]  /*12270*/  LOP3.LUT R13, R9, 0x8, R10, 0xf8, !PT ;  /* 0x00000008090d7812 */ /* 0x000fe200078ef80a */
[----:B------:R-:W-:Y:S01]  /*12280*/  SHFL.IDX PT, R11, R15, RZ, 0x181f ;  /* 0x00181fff0f0b7589 */ /* 0x000fe200000e0000 */
[----:B------:R-:W-:Y:S02]  /*12290*/  SHF.R.U32.HI R2, RZ, 0x3, R9 ;  /* 0x00000003ff027819 */ /* 0x000fe40000011609 */
[----:B------:R-:W-:Y:S01]  /*122a0*/  LOP3.LUT R77, R77, 0xfffffe00, RZ, 0xc0, !PT ;  /* 0xfffffe004d4d7812 */ /* 0x000fe200078ec0ff */
[----:B------:R-:W1:Y:S01]  /*122b0*/  SHFL.IDX PT, R10, R8, RZ, 0x181f ;  /* 0x00181fff080a7589 */ /* 0x000e6200000e0000 */
[----:B------:R-:W-:-:S02]  /*122c0*/  IADD3 R9, R221, 0xa080, RZ ;  /* 0x0000a080dd097810 */ /* 0x000fc40007ffe0ff */
[----:B------:R-:W-:Y:S01]  /*122d0*/  LOP3.LUT R2, R13, R2, RZ, 0x3c, !PT ;  /* 0x000000020d027212 */ /* 0x000fe200078e3cff */
[----:B------:R-:W-:Y:S01]  /*122e0*/  IMAD R13, R6, 0x400, R77 ;  /* 0x00000400060d7824 */ /* 0x000fe200078e024d */
[----:B------:R-:W-:Y:S02]  /*122f0*/  IADD3 R219, R221, 0xa0a0, RZ ;  /* 0x0000a0a0dddb7810 */ /* 0x000fe40007ffe0ff */
[----:B------:R-:W-:Y:S01]  /*12300*/  @P0 IADD3 R219, R9, -0x20, RZ ;  /* 0xffffffe009db0810 */ /* 0x000fe20007ffe0ff */
[----:B------:R-:W-:Y:S01]  /*12310*/  IMAD.IADD R0, R2, 0x1, R13 ;  /* 0x0000000102007824 */ /* 0x000fe200078e020d */
[----:B------:R-:W-:Y:S01]  /*12320*/  IADD3 R9, -R197, UR20, RZ ;  /* 0x00000014c5097c10 */ /* 0x000fe2000fffe1ff */
[----:B------:R2:W3:Y:S01]  /*12330*/  LDSM.16.M88.4 R52, [R221+0xa080] ;  /* 0x00a08000dd34783b */ /* 0x0004e20000000200 */
[----:B------:R-:W-:Y:S01]  /*12340*/  @P2 LOP3.LUT R49, R49, 0x4, RZ, 0xfc, !PT ;  /* 0x0000000431312812 */ /* 0x000fe200078efcff */
[C---:B------:R-:W-:Y:S01]  /*12350*/  IMAD.SHL.U32 R28, R0.reuse, 0x2, RZ ;  /* 0x00000002001c7824 */ /* 0x040fe200078e00ff */
[----:B------:R-:W-:Y:S01]  /*12360*/  ISETP.LT.OR P0, PT, R9, 0x1, P1 ;  /* 0x000000010900780c */ /* 0x000fe20000f01670 */
[----:B------:R2:W4:Y:S01]  /*12370*/  LDSM.16.M88.4 R44, [R221+0xa880] ;  /* 0x00a88000dd2c783b */ /* 0x0005220000000200 */
[----:B------:R-:W-:-:S02]  /*12380*/  LEA R222, R0, 0x10080, 0x1 ;  /* 0x0001008000de7811 */ /* 0x000fc400078e08ff */
[----:B------:R-:W-:Y:S01]  /*12390*/  SHF.R.S32.HI R0, RZ, 0x1f, R229 ;  /* 0x0000001fff007819 */ /* 0x000fe200000114e5 */
[----:B------:R2:W2:Y:S01]  /*123a0*/  LDSM.16.M88.4 R24, [R221+0xb080] ;  /* 0x00b08000dd18783b */ /* 0x0004a20000000200 */
[----:B------:R-:W-:Y:S01]  /*123b0*/  SHF.R.S32.HI R13, RZ, 0x1f, R48 ;  /* 0x0000001fff0d7819 */ /* 0x000fe20000011430 */
[----:B------:R-:W-:Y:S01]  /*123c0*/  IMAD R220, R5, 0x2, R222 ;  /* 0x0000000205dc7824 */ /* 0x000fe200078e02de */
[----:B------:R-:W-:Y:S01]  /*123d0*/  LEA.HI R235, R0, R229, RZ, 0x3 ;  /* 0x000000e500eb7211 */ /* 0x000fe200078f18ff */
[----:B------:R2:W2:Y:S01]  /*123e0*/  LDSM.16.M88.4 R64, [R219] ;  /* 0x00000000db40783b */ /* 0x0004a20000000200 */
[----:B------:R-:W-:Y:S01]  /*123f0*/  LEA.HI R234, R13, R48, RZ, 0x3 ;  /* 0x000000300dea7211 */ /* 0x000fe200078f18ff */
[----:B-1----:R-:W-:Y:S01]  /*12400*/  IMAD.WIDE R18, R196, 0x2, R10 ;  /* 0x00000002c4127825 */ /* 0x002fe200078e020a */
[----:B------:R-:W-:Y:S01]  /*12410*/  LOP3.LUT R235, R235, 0xfffffff8, RZ, 0xc0, !PT ;  /* 0xfffffff8ebeb7812 */ /* 0x000fe200078ec0ff */
[----:B------:R1:W1:Y:S01]  /*12420*/  LDSM.16.M88.4 R20, [R219+0x800] ;  /* 0x00080000db14783b */ /* 0x0002620000000200 */
[----:B------:R-:W-:-:S02]  /*12430*/  LOP3.LUT R234, R234, 0xfffffff8, RZ, 0xc0, !PT ;  /* 0xfffffff8eaea7812 */ /* 0x000fc400078ec0ff */
[----:B------:R-:W-:Y:S01]  /*12440*/  LOP3.LUT R49, R49, 0xfffffffd, RZ, 0xc0, !PT ;  /* 0xfffffffd31317812 */ /* 0x000fe200078ec0ff */
[----:B------:R1:W1:Y:S01]  /*12450*/  LDSM.16.M88.4 R68, [R219+0x1000] ;  /* 0x00100000db44783b */ /* 0x0002620000000200 */
[--C-:B------:R-:W-:Y:S01]  /*12460*/  IMAD.WIDE R16, R235, 0x2, R10.reuse ;  /* 0x00000002eb107825 */ /* 0x100fe200078e020a */
[----:B------:R-:W-:Y:S02]  /*12470*/  LEA.HI R232, R232, R51, RZ, 0x3 ;  /* 0x00000033e8e87211 */ /* 0x000fe400078f18ff */
[----:B------:R-:W1:Y:S01]  /*12480*/  LDSM.16.M88.4 R28, [R28+0x10080] ;  /* 0x010080001c1c783b */ /* 0x000e620000000200 */
[----:B------:R-:W-:Y:S01]  /*12490*/  IMAD.WIDE R12, R234, 0x2, R10 ;  /* 0x00000002ea0c7825 */ /* 0x000fe200078e020a */
[----:B------:R-:W-:Y:S02]  /*124a0*/  LOP3.LUT R232, R232, 0xfffffff8, RZ, 0xc0, !PT ;  /* 0xfffffff8e8e87812 */ /* 0x000fe400078ec0ff */
[----:B------:R1:W1:Y:S01]  /*124b0*/  LDSM.16.M88.4 R32, [R220] ;  /* 0x00000000dc20783b */ /* 0x0002620000000200 */
[----:B------:R-:W-:-:S02]  /*124c0*/  SHF.R.S32.HI R199, RZ, 0x1f, R196 ;  /* 0x0000001fffc77819 */ /* 0x000fc400000114c4 */
[----:B------:R-:W-:Y:S01]  /*124d0*/  IMAD.WIDE R10, R232, 0x2, R10 ;  /* 0x00000002e80a7825 */ /* 0x000fe200078e020a */
[----:B------:R-:W-:Y:S01]  /*124e0*/  @!PT LDS RZ, [RZ] ;  /* 0x00000000fffff984 */ /* 0x000fe20000000800 */
[----:B------:R-:W-:Y:S01]  /*124f0*/  @!PT LDS RZ, [RZ] ;  /* 0x00000000fffff984 */ /* 0x000fe20000000800 */
[----:B------:R-:W-:Y:S01]  /*12500*/  @!PT LDS RZ, [RZ] ;  /* 0x00000000fffff984 */ /* 0x000fe20000000800 */
[----:B------:R1:W-:Y:S01]  /*12510*/  LDGSTS.E.BYPASS.LTC128B.128 [R230+0x4080], [R18.64], !P0 ;  /* 0x0408000012e67fae */ /* 0x0003e2000c101d5a */
[----:B------:R-:W-:Y:S02]  /*12520*/  ISETP.LT.OR P0, PT, R9, 0x1, P2 ;  /* 0x000000010900780c */ /* 0x000fe40001701670 */
[----:B------:R-:W-:Y:S02]  /*12530*/  ISETP.GE.AND P2, PT, R48, c[0x0][0x1d4], PT ;  /* 0x0000750030007a0c */ /* 0x000fe40003f46270 */
[----:B------:R-:W-:Y:S02]  /*12540*/  SHF.R.S32.HI R236, RZ, 0x1f, R235 ;  /* 0x0000001fffec7819 */ /* 0x000fe400000114eb */
[----:B------:R-:W-:Y:S02]  /*12550*/  SHF.R.S32.HI R233, RZ, 0x1f, R234 ;  /* 0x0000001fffe97819 */ /* 0x000fe400000114ea */
[----:B------:R-:W-:-:S02]  /*12560*/  SHF.R.S32.HI R231, RZ, 0x1f, R232 ;  /* 0x0000001fffe77819 */ /* 0x000fc400000114e8 */
[C---:B------:R-:W-:Y:S02]  /*12570*/  IADD3 R211, R219.reuse, 0x800, RZ ;  /* 0x00000800dbd37810 */ /* 0x040fe40007ffe0ff */
[----:B------:R-:W-:Y:S01]  /*12580*/  IADD3 R210, R219, 0x1000, RZ ;  /* 0x00001000dbd27810 */ /* 0x000fe20007ffe0ff */
[----:B------:R1:W-:Y:S01]  /*12590*/  LDGSTS.E.BYPASS.LTC128B.128 [R230+0x5880], [R16.64], !P0 ;  /* 0x0588000010e67fae */ /* 0x0003e2000c101d5a */
[----:B------:R-:W-:Y:S02]  /*125a0*/  ISETP.LT.OR P0, PT, R9, 0x1, P2 ;  /* 0x000000010900780c */ /* 0x000fe40001701670 */
[----:B------:R-:W-:Y:S02]  /*125b0*/  @P2 LOP3.LUT R49, R49, 0x2, RZ, 0xfc, !PT ;  /* 0x0000000231312812 */ /* 0x000fe400078efcff */
[----:B------:R-:W-:Y:S02]  /*125c0*/  ISETP.GE.AND P2, PT, R51, c[0x0][0x1d4], PT ;  /* 0x0000750033007a0c */ /* 0x000fe40003f46270 */
[----:B------:R-:W-:-:S07]  /*125d0*/  LOP3.LUT R49, R49, 0xffffffef, RZ, 0xc0, !PT ;  /* 0xffffffef31317812 */ /* 0x000fce00078ec0ff */
[----:B------:R1:W-:Y:S01]  /*125e0*/  LDGSTS.E.BYPASS.LTC128B.128 [R230+0x7080], [R12.64], !P0 ;  /* 0x070800000ce67fae */ /* 0x0003e2000c101d5a */
[----:B------:R-:W-:-:S13]  /*125f0*/  ISETP.LT.OR P0, PT, R9, 0x1, P2 ;  /* 0x000000010900780c */ /* 0x000fda0001701670 */
[----:B------:R1:W-:Y:S01]  /*12600*/  LDGSTS.E.BYPASS.LTC128B.128 [R230+0x8880], [R10.64], !P0 ;  /* 0x088800000ae67fae */ /* 0x0003e2000c101d5a */
[----:B------:R-:W-:-:S13]  /*12610*/  ISETP.GT.AND P0, PT, R223, 0x7f, PT ;  /* 0x0000007fdf00780c */ /* 0x000fda0003f04270 */
[----:B------:R-:W-:Y:S01]  /*12620*/  @P0 LOP3.LUT R49, R49, 0x10, RZ, 0xfc, !PT ;  /* 0x0000001031310812 */ /* 0x000fe200078efcff */
[----:B------:R-:W-:Y:S05]  /*12630*/  @P0 BRA `(.L_x_1727) ;  /* 0x0000018000000947 */ /* 0x000fea0003800000 */
[----:B--234-:R-:W-:Y:S05]  /*12640*/  BRA.DIV ~URZ, `(.L_x_1728) ;  /* 0x0000c0927f007947 */ /* 0x01cfea000b800000 */
[----:B------:R2:W3:Y:S04]  /*12650*/  SHFL.IDX PT, R0, R15, 0x1, 0x181f ;  /* 0x00381f000f007f89 */ /* 0x0004e800000e0000 */
[----:B-1----:R2:W1:Y:S02]  /*12660*/  SHFL.IDX PT, R13, R8, 0x1, 0x181f ;  /* 0x00381f00080d7f89 */ /* 0x00246400000e0000 */
.L_x_1762:
[----:B-1----:R-:W-:-:S04]  /*12670*/  LEA R14, P0, R235, R13, 0x1 ;  /* 0x0000000deb0e7211 */ /* 0x002fc800078008ff */
[----:B--23--:R-:W-:Y:S02]  /*12680*/  LEA.HI.X R15, R235, R0, R236, 0x1, P0 ;  /* 0x00000000eb0f7211 */ /* 0x00cfe400000f0cec */
[----:B------:R-:W-:-:S04]  /*12690*/  LEA R10, P0, R234, R13, 0x1 ;  /* 0x0000000dea0a7211 */ /* 0x000fc800078008ff */
        /* <DEDUP_REMOVED lines=18> */
.L_x_1727:
[----:B--234-:R-:W-:Y:S05]  /*127c0*/  BSYNC B0 ;  /* 0x0000000000007941 */ /* 0x01cfea0003800000 */
.L_x_1726:
[----:B------:R-:W-:Y:S01]  /*127d0*/  IMAD.MOV.U32 R0, RZ, RZ, 0x40 ;  /* 0x00000040ff007424 */ /* 0x000fe200078e00ff */
[----:B------:R-:W-:Y:S01]  /*127e0*/  LOP3.LUT P0, RZ, R50, 0x4, RZ, 0xc0, !PT ;  /* 0x0000000432ff7812 */ /* 0x000fe2000780c0ff */
[----:B------:R-:W0:Y:S01]  /*127f0*/  LDGDEPBAR ;  /* 0x00000000000079af */ /* 0x000e220000000000 */
[----:B------:R-:W-:Y:S01]  /*12800*/  WARPSYNC 0xffffffff ;  /* 0xffffffff00007948 */ /* 0x000fe20003800000 */
[C---:B-1----:R-:W-:Y:S01]  /*12810*/  HMMA.16816.F32 R16, R28.reuse, R52, RZ ;  /* 0x000000341c10723c */ /* 0x042fe200000018ff */
[----:B------:R-:W-:Y:S01]  /*12820*/  SEL R0, R0, 0xffffffc0, !P0 ;  /* 0xffffffc000007807 */ /* 0x000fe20004000000 */
[C---:B------:R-:W-:Y:S01]  /*12830*/  IMAD R218, R3.reuse, 0x2, R222 ;  /* 0x0000000203da7824 */ /* 0x040fe200078e02de */
[----:B------:R-:W-:Y:S01]  /*12840*/  UISETP.GE.AND UP0, UPT, UR13, 0x2, UPT ;  /* 0x000000020d00788c */ /* 0x000fe2000bf06270 */
[----:B------:R-:W-:Y:S01]  /*12850*/  IMAD R217, R3, 0x2, R220 ;  /* 0x0000000203d97824 */ /* 0x000fe200078e02dc */
[----:B------:R-:W-:Y:S01]  /*12860*/  IADD3 R208, R219, 0x1800, RZ ;  /* 0x00001800dbd07810 */ /* 0x000fe20007ffe0ff */
[--C-:B------:R-:W-:Y:S01]  /*12870*/  IMAD.IADD R215, R221, 0x1, R0.reuse ;  /* 0x00000001ddd77824 */ /* 0x100fe200078e0200 */
[----:B------:R-:W-:Y:S01]  /*12880*/  LDSM.16.M88.4 R36, [R218] ;  /* 0x00000000da24783b */ /* 0x000fe20000000200 */
[----:B------:R-:W-:Y:S01]  /*12890*/  HMMA.16816.F32 R52, R28, R54, RZ ;  /* 0x000000361c34723c */ /* 0x000fe200000018ff */
[----:B------:R-:W-:Y:S01]  /*128a0*/  IMAD.IADD R209, R219, 0x1, R0 ;  /* 0x00000001dbd17824 */ /* 0x000fe200078e0200 */
[----:B------:R-:W-:Y:S01]  /*128b0*/  PLOP3.LUT P0, PT, PT, PT, UP0, 0x40, 0x0 ;  /* 0x000000000000781c */ /* 0x000fe20003f0e808 */
[----:B------:R-:W1:Y:S01]  /*128c0*/  LDSM.16.M88.4 R60, [R215+0xa080] ;  /* 0x00a08000d73c783b */ /* 0x000e620000000200 */
[----:B------:R-:W-:Y:S01]  /*128d0*/  IMAD.IADD R2, R77, 0x1, R2 ;  /* 0x000000014d027824 */ /* 0x000fe200078e0202 */
[----:B------:R-:W-:-:S02]  /*128e0*/  IADD3 R207, R219, 0x2000, RZ ;  /* 0x00002000dbcf7810 */ /* 0x000fc40007ffe0ff */
[----:B------:R-:W-:Y:S01]  /*128f0*/  LDSM.16.M88.4 R12, [R217] ;  /* 0x00000000d90c783b */ /* 0x000fe20000000200 */
[----:B------:R-:W-:Y:S01]  /*12900*/  HMMA.16816.F32 R48, R28, R44, RZ ;  /* 0x0000002c1c30723c */ /* 0x000fe200000018ff */
[C---:B------:R-:W-:Y:S02]  /*12910*/  IADD3 R206, R219.reuse, 0x2800, RZ ;  /* 0x00002800dbce7810 */ /* 0x040fe40007ffe0ff */
[----:B------:R-:W2:Y:S01]  /*12920*/  LDSM.16.M88.4 R56, [R209] ;  /* 0x00000000d138783b */ /* 0x000ea20000000200 */
[C---:B------:R-:W-:Y:S02]  /*12930*/  IADD3 R205, R219.reuse, 0x3000, RZ ;  /* 0x00003000dbcd7810 */ /* 0x040fe40007ffe0ff */
[C---:B------:R-:W-:Y:S01]  /*12940*/  IADD3 R204, R219.reuse, 0x3800, RZ ;  /* 0x00003800dbcc7810 */ /* 0x040fe20007ffe0ff */
[----:B------:R-:W3:Y:S01]  /*12950*/  LDSM.16.M88.4 R8, [R215+0xa880] ;  /* 0x00a88000d708783b */ /* 0x000ee20000000200 */
[----:B------:R-:W-:Y:S01]  /*12960*/  HMMA.16816.F32 R16, R32, R64, R16 ;  /* 0x000000402010723c */ /* 0x000fe20000001810 */
[----:B------:R-:W-:-:S02]  /*12970*/  IADD3 R203, R219, 0x4000, RZ ;  /* 0x00004000dbcb7810 */ /* 0x000fc40007ffe0ff */
[----:B------:R-:W4:Y:S01]  /*12980*/  LDSM.16.M88.4 R72, [R215+0xb080] ;  /* 0x00b08000d748783b */ /* 0x000f220000000200 */
[C---:B------:R-:W-:Y:S02]  /*12990*/  IADD3 R202, R219.reuse, 0x4800, RZ ;  /* 0x00004800dbca7810 */ /* 0x040fe40007ffe0ff */
[C---:B------:R-:W-:Y:S02]  /*129a0*/  IADD3 R201, R219.reuse, 0x5000, RZ ;  /* 0x00005000dbc97810 */ /* 0x040fe40007ffe0ff */
[----:B------:R-:W-:Y:S01]  /*129b0*/  HMMA.16816.F32 R52, R32, R66, R52 ;  /* 0x000000422034723c */ /* 0x000fe20000001834 */
[----:B------:R-:W-:Y:S01]  /*129c0*/  LDSM.16.M88.4 R64, [R221+0xb880] ;  /* 0x00b88000dd40783b */ /* 0x000fe20000000200 */
[----:B------:R-:W-:-:S06]  /*129d0*/  IADD3 R200, R219, 0x5800, RZ ;  /* 0x00005800dbc87810 */ /* 0x000fcc0007ffe0ff */
[C---:B------:R-:W-:Y:S08]  /*129e0*/  HMMA.16816.F32 R44, R28.reuse, R46, RZ ;  /* 0x0000002e1c2c723c */ /* 0x040ff000000018ff */
[C---:B------:R-:W-:Y:S08]  /*129f0*/  HMMA.16816.F32 R40, R28.reuse, R24, RZ ;  /* 0x000000181c28723c */ /* 0x040ff000000018ff */
[----:B------:R-:W-:Y:S01]  /*12a00*/  HMMA.16816.F32 R28, R28, R26, RZ ;  /* 0x0000001a1c1c723c */ /* 0x000fe200000018ff */
[----:B------:R-:W5:Y:S07]  /*12a10*/  LDSM.16.M88.4 R24, [R222+0x4000] ;  /* 0x00400000de18783b */ /* 0x000f6e0000000200 */
[C---:B-1----:R-:W-:Y:S08]  /*12a20*/  HMMA.16816.F32 R16, R36.reuse, R60, R16 ;  /* 0x0000003c2410723c */ /* 0x042ff00000001810 */
[----:B------:R-:W-:Y:S01]  /*12a30*/  HMMA.16816.F32 R52, R36, R62, R52 ;  /* 0x0000003e2434723c */ /* 0x000fe20000001834 */
[----:B------:R-:W-:Y:S07]  /*12a40*/  LDSM.16.M88.4 R60, [R219+0x1800] ;  /* 0x00180000db3c783b */ /* 0x000fee0000000200 */
[C---:B------:R-:W-:Y:S08]  /*12a50*/  HMMA.16816.F32 R48, R32.reuse, R20, R48 ;  /* 0x000000142030723c */ /* 0x040ff00000001830 */
[C---:B------:R-:W-:Y:S01]  /*12a60*/  HMMA.16816.F32 R44, R32.reuse, R22, R44 ;  /* 0x00000016202c723c */ /* 0x040fe2000000182c */
[----:B------:R-:W1:Y:S07]  /*12a70*/  LDSM.16.M88.4 R20, [R209+0x800] ;  /* 0x00080000d114783b */ /* 0x000e6e0000000200 */
[C---:B------:R-:W-:Y:S08]  /*12a80*/  HMMA.16816.F32 R40, R32.reuse, R68, R40 ;  /* 0x000000442028723c */ /* 0x040ff00000001828 */
[----:B------:R-:W-:Y:S01]  /*12a90*/  HMMA.16816.F32 R32, R32, R70, R28 ;  /* 0x000000462020723c */ /* 0x000fe2000000181c */
[----:B------:R-:W1:Y:S04]  /*12aa0*/  LDSM.16.M88.4 R68, [R209+0x1000] ;  /* 0x00100000d144783b */ /* 0x000e680000000200 */
[----:B------:R-:W1:Y:S03]  /*12ab0*/  LDSM.16.M88.4 R28, [R220+0x4000] ;  /* 0x00400000dc1c783b */ /* 0x000e660000000200 */
[C---:B--2---:R-:W-:Y:S08]  /*12ac0*/  HMMA.16816.F32 R16, R12.reuse, R56, R16 ;  /* 0x000000380c10723c */ /* 0x044ff00000001810 */
[----:B------:R-:W-:Y:S01]  /*12ad0*/  HMMA.16816.F32 R52, R12, R58, R52 ;  /* 0x0000003a0c34723c */ /* 0x000fe20000001834 */
[----:B------:R-:W-:Y:S07]  /*12ae0*/  LDSM.16.M88.4 R56, [R215+0xb880] ;  /* 0x00b88000d738783b */ /* 0x000fee0000000200 */
[C---:B---3--:R-:W-:Y:S08]  /*12af0*/  HMMA.16816.F32 R48, R36.reuse, R8, R48 ;  /* 0x000000082430723c */ /* 0x048ff00000001830 */
[C---:B------:R-:W-:Y:S01]  /*12b00*/  HMMA.16816.F32 R44, R36.reuse, R10, R44 ;  /* 0x0000000a242c723c */ /* 0x040fe2000000182c */
[----:B------:R-:W2:Y:S07]  /*12b10*/  LDSM.16.M88.4 R8, [R221+0xc080] ;  /* 0x00c08000dd08783b */ /* 0x000eae0000000200 */
[C---:B----4-:R-:W-:Y:S08]  /*12b20*/  HMMA.16816.F32 R40, R36.reuse, R72, R40 ;  /* 0x000000482428723c */ /* 0x050ff00000001828 */
[----:B------:R-:W-:Y:S01]  /*12b30*/  HMMA.16816.F32 R36, R36, R74, R32 ;  /* 0x0000004a2424723c */ /* 0x000fe20000001820 */
[----:B------:R-:W3:Y:S04]  /*12b40*/  LDSM.16.M88.4 R72, [R221+0xc880] ;  /* 0x00c88000dd48783b */ /* 0x000ee80000000200 */
[----:B------:R-:W4:Y:S03]  /*12b50*/  LDSM.16.M88.4 R32, [R218+0x4000] ;  /* 0x00400000da20783b */ /* 0x000f260000000200 */
[C---:B-----5:R-:W-:Y:S08]  /*12b60*/  HMMA.16816.F32 R16, R24.reuse, R64, R16 ;  /* 0x000000401810723c */ /* 0x060ff00000001810 */
[----:B------:R-:W-:Y:S01]  /*12b70*/  HMMA.16816.F32 R52, R24, R66, R52 ;  /* 0x000000421834723c */ /* 0x000fe20000001834 */
[----:B------:R-:W-:Y:S07]  /*12b80*/  LDSM.16.M88.4 R64, [R209+0x1800] ;  /* 0x00180000d140783b */ /* 0x000fee0000000200 */
[C---:B-1----:R-:W-:Y:S08]  /*12b90*/  HMMA.16816.F32 R48, R12.reuse, R20, R48 ;  /* 0x000000140c30723c */ /* 0x042ff00000001830 */
[C---:B------:R-:W-:Y:S01]  /*12ba0*/  HMMA.16816.F32 R44, R12.reuse, R22, R44 ;  /* 0x000000160c2c723c */ /* 0x040fe2000000182c */
[----:B------:R-:W1:Y:S07]  /*12bb0*/  LDSM.16.M88.4 R20, [R219+0x2000] ;  /* 0x00200000db14783b */ /* 0x000e6e0000000200 */
[C---:B------:R-:W-:Y:S08]  /*12bc0*/  HMMA.16816.F32 R40, R12.reuse, R68, R40 ;  /* 0x000000440c28723c */ /* 0x040ff00000001828 */
[----:B------:R-:W-:Y:S01]  /*12bd0*/  HMMA.16816.F32 R36, R12, R70, R36 ;  /* 0x000000460c24723c */ /* 0x000fe20000001824 */
[----:B------:R-:W5:Y:S04]  /*12be0*/  LDSM.16.M88.4 R68, [R219+0x2800] ;  /* 0x00280000db44783b */ /* 0x000f680000000200 */
[----:B------:R-:W1:Y:S03]  /*12bf0*/  LDSM.16.M88.4 R12, [R217+0x4000] ;  /* 0x00400000d90c783b */ /* 0x000e660000000200 */
[C---:B------:R-:W-:Y:S08]  /*12c00*/  HMMA.16816.F32 R16, R28.reuse, R60, R16 ;  /* 0x0000003c1c10723c */ /* 0x040ff00000001810 */
[----:B------:R-:W-:Y:S01]  /*12c10*/  HMMA.16816.F32 R52, R28, R62, R52 ;  /* 0x0000003e1c34723c */ /* 0x000fe20000001834 */
[----:B------:R-:W-:Y:S07]  /*12c20*/  LDSM.16.M88.4 R60, [R221+0xd080] ;  /* 0x00d08000dd3c783b */ /* 0x000fee0000000200 */
[C---:B--2---:R-:W-:Y:S08]  /*12c30*/  HMMA.16816.F32 R48, R24.reuse, R8, R48 ;  /* 0x000000081830723c */ /* 0x044ff00000001830 */
[C---:B------:R-:W-:Y:S01]  /*12c40*/  HMMA.16816.F32 R44, R24.reuse, R10, R44 ;  /* 0x0000000a182c723c */ /* 0x040fe2000000182c */
[----:B------:R-:W2:Y:S07]  /*12c50*/  LDSM.16.M88.4 R8, [R215+0xc080] ;  /* 0x00c08000d708783b */ /* 0x000eae0000000200 */
[C---:B---3--:R-:W-:Y:S08]  /*12c60*/  HMMA.16816.F32 R40, R24.reuse, R72, R40 ;  /* 0x000000481828723c */ /* 0x048ff00000001828 */
[----:B------:R-:W-:Y:S01]  /*12c70*/  HMMA.16816.F32 R36, R24, R74, R36 ;  /* 0x0000004a1824723c */ /* 0x000fe20000001824 */
[----:B------:R-:W3:Y:S04]  /*12c80*/  LDSM.16.M88.4 R72, [R215+0xc880] ;  /* 0x00c88000d748783b */ /* 0x000ee80000000200 */
[----:B------:R-:W2:Y:S03]  /*12c90*/  LDSM.16.M88.4 R24, [R222+0x8000] ;  /* 0x00800000de18783b */ /* 0x000ea60000000200 */
[C---:B----4-:R-:W-:Y:S08]  /*12ca0*/  HMMA.16816.F32 R16, R32.reuse, R56, R16 ;  /* 0x000000382010723c */ /* 0x050ff00000001810 */
[----:B------:R-:W-:Y:S01]  /*12cb0*/  HMMA.16816.F32 R52, R32, R58, R52 ;  /* 0x0000003a2034723c */ /* 0x000fe20000001834 */
[----:B------:R-:W-:Y:S07]  /*12cc0*/  LDSM.16.M88.4 R56, [R220+0x8000] ;  /* 0x00800000dc38783b */ /* 0x000fee0000000200 */
[C---:B-1----:R-:W-:Y:S08]  /*12cd0*/  HMMA.16816.F32 R48, R28.reuse, R20, R48 ;  /* 0x000000141c30723c */ /* 0x042ff00000001830 */
[C---:B------:R-:W-:Y:S01]  /*12ce0*/  HMMA.16816.F32 R44, R28.reuse, R22, R44 ;  /* 0x000000161c2c723c */ /* 0x040fe2000000182c */
[----:B------:R-:W1:Y:S07]  /*12cf0*/  LDSM.16.M88.4 R20, [R209+0x2000] ;  /* 0x00200000d114783b */ /* 0x000e6e0000000200 */
[C---:B-----5:R-:W-:Y:S08]  /*12d00*/  HMMA.16816.F32 R40, R28.reuse, R68, R40 ;  /* 0x000000441c28723c */ /* 0x060ff00000001828 */
[----:B------:R-:W-:Y:S01]  /*12d10*/  HMMA.16816.F32 R36, R28, R70, R36 ;  /* 0x000000461c24723c */ /* 0x000fe20000001824 */
[----:B------:R-:W4:Y:S04]  /*12d20*/  LDSM.16.M88.4 R68, [R209+0x2800] ;  /* 0x00280000d144783b */ /* 0x000f280000000200 */
[----:B------:R-:W5:Y:S03]  /*12d30*/  LDSM.16.M88.4 R28, [R219+0x3000] ;  /* 0x00300000db1c783b */ /* 0x000f660000000200 */
        /* <DEDUP_REMOVED lines=10> */
[C---:B------:R-:W-:Y:S08]  /*12de0*/  HMMA.16816.F32 R16, R24.reuse, R60, R16 ;  /* 0x0000003c1810723c */ /* 0x040ff00000001810 */
[----:B------:R-:W-:Y:S01]  /*12df0*/  HMMA.16816.F32 R52, R24, R62, R52 ;  /* 0x0000003e1834723c */ /* 0x000fe20000001834 */
[----:B------:R-:W-:Y:S07]  /*12e00*/  LDSM.16.M88.4 R60, [R209+0x3000] ;  /* 0x00300000d13c783b */ /* 0x000fee0000000200 */
[C---:B-1----:R-:W-:Y:S08]  /*12e10*/  HMMA.16816.F32 R48, R12.reuse, R20, R48 ;  /* 0x000000140c30723c */ /* 0x042ff00000001830 */
[C---:B------:R-:W-:Y:S01]  /*12e20*/  HMMA.16816.F32 R44, R12.reuse, R22, R44 ;  /* 0x000000160c2c723c */ /* 0x040fe2000000182c */
[----:B------:R-:W1:Y:S07]  /*12e30*/  LDSM.16.M88.4 R20, [R219+0x3800] ;  /* 0x00380000db14783b */ /* 0x000e6e0000000200 */
[C---:B----4-:R-:W-:Y:S08]  /*12e40*/  HMMA.16816.F32 R40, R12.reuse, R68, R40 ;  /* 0x000000440c28723c */ /* 0x050ff00000001828 */
[----:B------:R-:W-:Y:S01]  /*12e50*/  HMMA.16816.F32 R36, R12, R70, R36 ;  /* 0x000000460c24723c */ /* 0x000fe20000001824 */
[----:B------:R-:W4:Y:S04]  /*12e60*/  LDSM.16.M88.4 R68, [R219+0x4000] ;  /* 0x00400000db44783b */ /* 0x000f280000000200 */
[----:B------:R-:W1:Y:S03]  /*12e70*/  LDSM.16.M88.4 R12, [R217+0x8000] ;  /* 0x00800000d90c783b */ /* 0x000e660000000200 */
[C---:B-----5:R-:W-:Y:S08]  /*12e80*/  HMMA.16816.F32 R16, R56.reuse, R28, R16 ;  /* 0x0000001c3810723c */ /* 0x060ff00000001810 */
        /* <DEDUP_REMOVED lines=8> */
[----:B------:R-:W-:Y:S03]  /*12f10*/  LDSM.16.M88.4 R24, [R221+0xe880] ;  /* 0x00e88000dd18783b */ /* 0x000fe60000000200 */
        /* <DEDUP_REMOVED lines=21> */
[----:B------:R-:W-:Y:S01]  /*13070*/  HMMA.16816.F32 R52, R20, R26, R52 ;  /* 0x0000001a1434723c */ /* 0x000fe20000001834 */
[----:B------:R-:W-:Y:S07]  /*13080*/  LDSM.16.M88.4 R24, [R215+0xf080] ;  /* 0x00f08000d718783b */ /* 0x000fee0000000200 */
[C---:B------:R-:W-:Y:S08]  /*13090*/  HMMA.16816.F32 R48, R12.reuse, R28, R48 ;  /* 0x0000001c0c30723c */ /* 0x040ff00000001830 */
[C---:B------:R-:W-:Y:S01]  /*130a0*/  HMMA.16816.F32 R44, R12.reuse, R30, R44 ;  /* 0x0000001e0c2c723c */ /* 0x040fe2000000182c */
[----:B------:R-:W1:Y:S07]  /*130b0*/  LDSM.16.M88.4 R28, [R215+0xe880] ;  /* 0x00e88000d71c783b */ /* 0x000e6e0000000200 */
[C---:B----4-:R-:W-:Y:S08]  /*130c0*/  HMMA.16816.F32 R40, R12.reuse, R56, R40 ;  /* 0x000000380c28723c */ /* 0x050ff00000001828 */
[----:B------:R-:W-:Y:S01]  /*130d0*/  HMMA.16816.F32 R36, R12, R58, R36 ;  /* 0x0000003a0c24723c */ /* 0x000fe20000001824 */
[----:B------:R-:W4:Y:S04]  /*130e0*/  LDSM.16.M88.4 R56, [R219+0x5800] ;  /* 0x00580000db38783b */ /* 0x000f280000000200 */
[----:B------:R-:W-:Y:S03]  /*130f0*/  LDSM.16.M88.4 R12, [R209+0x4800] ;  /* 0x00480000d10c783b */ /* 0x000fe60000000200 */
[C---:B-----5:R-:W-:Y:S08]  /*13100*/  HMMA.16816.F32 R16, R64.reuse, R68, R16 ;  /* 0x000000444010723c */ /* 0x060ff00000001810 */
[----:B------:R-:W-:Y:S08]  /*13110*/  HMMA.16816.F32 R52, R64, R70, R52 ;  /* 0x000000464034723c */ /* 0x000ff00000001834 */
[C---:B--2---:R-:W-:Y:S08]  /*13120*/  HMMA.16816.F32 R48, R20.reuse, R8, R48 ;  /* 0x000000081430723c */ /* 0x044ff00000001830 */
[C---:B------:R-:W-:Y:S01]  /*13130*/  HMMA.16816.F32 R44, R20.reuse, R10, R44 ;  /* 0x0000000a142c723c */ /* 0x040fe2000000182c */
[----:B------:R-:W2:Y:S07]  /*13140*/  LDSM.16.M88.4 R8, [R217+0xc000] ;  /* 0x00c00000d908783b */ /* 0x000eae0000000200 */
[C---:B---3--:R-:W-:Y:S08]  /*13150*/  HMMA.16816.F32 R40, R20.reuse, R72, R40 ;  /* 0x000000481428723c */ /* 0x048ff00000001828 */
[----:B------:R-:W-:Y:S01]  /*13160*/  HMMA.16816.F32 R36, R20, R74, R36 ;  /* 0x0000004a1424723c */ /* 0x000fe20000001824 */
[----:B------:R-:W3:Y:S07]  /*13170*/  LDSM.16.M88.4 R20, [R215+0xf880] ;  /* 0x00f88000d714783b */ /* 0x000eee0000000200 */
[C---:B-1----:R-:W-:Y:S08]  /*13180*/  HMMA.16816.F32 R16, R32.reuse, R28, R16 ;  /* 0x0000001c2010723c */ /* 0x042ff00000001810 */
[----:B------:R-:W-:Y:S08]  /*13190*/  HMMA.16816.F32 R52, R32, R30, R52 ;  /* 0x0000001e2034723c */ /* 0x000ff00000001834 */
[C---:B------:R-:W-:Y:S08]  /*131a0*/  HMMA.16816.F32 R48, R64.reuse, R60, R48 ;  /* 0x0000003c4030723c */ /* 0x040ff00000001830 */
[C---:B------:R-:W-:Y:S08]  /*131b0*/  HMMA.16816.F32 R44, R64.reuse, R62, R44 ;  /* 0x0000003e402c723c */ /* 0x040ff0000000182c */
[C---:B----4-:R-:W-:Y:S01]  /*131c0*/  HMMA.16816.F32 R60, R64.reuse, R56, R40 ;  /* 0x00000038403c723c */ /* 0x050fe20000001828 */
[----:B------:R-:W1:Y:S07]  /*131d0*/  LDSM.16.M88.4 R40, [R209+0x5000] ;  /* 0x00500000d128783b */ /* 0x000e6e0000000200 */
[----:B------:R-:W-:Y:S01]  /*131e0*/  HMMA.16816.F32 R56, R64, R58, R36 ;  /* 0x0000003a4038723c */ /* 0x000fe20000001824 */
[----:B------:R-:W4:Y:S01]  /*131f0*/  LDSM.16.M88.4 R36, [R209+0x5800] ;  /* 0x00580000d124783b */ /* 0x000f220000000200 */
[----:B------:R-:W-:-:S06]  /*13200*/  DEPBAR.LE SB0, 0x0 ;  /* 0x000080000000791a */ /* 0x000fcc0000000000 */
[C---:B--2---:R-:W-:Y:S08]  /*13210*/  HMMA.16816.F32 R16, R8.reuse, R12, R16 ;  /* 0x0000000c0810723c */ /* 0x044ff00000001810 */
[----:B------:R-:W-:Y:S08]  /*13220*/  HMMA.16816.F32 R52, R8, R14, R52 ;  /* 0x0000000e0834723c */ /* 0x000ff00000001834 */
[C---:B------:R-:W-:Y:S08]  /*13230*/  HMMA.16816.F32 R48, R32.reuse, R24, R48 ;  /* 0x000000182030723c */ /* 0x040ff00000001830 */
[----:B------:R-:W-:Y:S01]  /*13240*/  HMMA.16816.F32 R44, R32, R26, R44 ;  /* 0x0000001a202c723c */ /* 0x000fe2000000182c */
[----:B------:R-:W-:-:S02]  /*13250*/  FMUL.FTZ R0, R16, c[0x0][0x320] ;  /* 0x0000c80010007a20 */ /* 0x000fc40000410000 */
[----:B------:R-:W-:Y:S02]  /*13260*/  FMUL.FTZ R16, R17, c[0x0][0x320] ;  /* 0x0000c80011107a20 */ /* 0x000fe40000410000 */
[----:B------:R-:W-:Y:S02]  /*13270*/  FMUL.FTZ R19, R19, c[0x0][0x320] ;  /* 0x0000c80013137a20 */ /* 0x000fe40000410000 */
[----:B------:R-:W-:Y:S01]  /*13280*/  FMUL.FTZ R18, R18, c[0x0][0x320] ;  /* 0x0000c80012127a20 */ /* 0x000fe20000410000 */
[----:B---3--:R-:W-:Y:S01]  /*13290*/  HMMA.16816.F32 R60, R32, R20, R60 ;  /* 0x00000014203c723c */ /* 0x008fe2000000183c */
[----:B------:R-:W-:Y:S01]  /*132a0*/  FMUL.FTZ R14, R52, c[0x0][0x320] ;  /* 0x0000c800340e7a20 */ /* 0x000fe20000410000 */
[----:B------:R-:W2:Y:S01]  /*132b0*/  MUFU.TANH R0, R0 ;  /* 0x0000000000007308 */ /* 0x000ea20000002400 */
[----:B------:R-:W-:-:S05]  /*132c0*/  FMUL.FTZ R12, R53, c[0x0][0x320] ;  /* 0x0000c800350c7a20 */ /* 0x000fca0000410000 */
[----:B------:R-:W-:Y:S02]  /*132d0*/  HMMA.16816.F32 R56, R32, R22, R56 ;  /* 0x000000162038723c */ /* 0x000fe40000001838 */
[----:B------:R-:W3:Y:S06]  /*132e0*/  MUFU.TANH R16, R16 ;  /* 0x0000001000107308 */ /* 0x000eec0000002400 */
[C---:B-1----:R-:W-:Y:S02]  /*132f0*/  HMMA.16816.F32 R48, R8.reuse, R40, R48 ;  /* 0x000000280830723c */ /* 0x042fe40000001830 */
        /* <DEDUP_REMOVED lines=9> */
[----:B--23--:R-:W-:Y:S01]  /*13390*/  IMAD.U32 R8, RZ, RZ, UR6 ;  /* 0x00000006ff087e24 */ /* 0x00cfe2000f8e00ff */
[----:B------:R-:W-:Y:S01]  /*133a0*/  ISETP.NE.AND P1, PT, R224, 0x1, PT ;  /* 0x00000001e000780c */ /* 0x000fe20003f25270 */
[----:B------:R-:W-:-:S03]  /*133b0*/  IMAD.MOV.U32 R227, RZ, RZ, RZ ;  /* 0x000000ffffe37224 */ /* 0x000fc600078e00ff */
[----:B------:R-:W-:-:S04]  /*133c0*/  IADD3 R8, R225, UR19, R8 ;  /* 0x00000013e1087c10 */ /* 0x000fc8000fffe008 */
[----:B------:R-:W-:-:S05]  /*133d0*/  IADD3 R228, R8, -0x30, RZ ;  /* 0xffffffd008e47810 */ /* 0x000fca0007ffe0ff */
[----:B------:R-:W-:-:S04]  /*133e0*/  @P1 IMAD.HI.U32 R9, R228, c[0x0][0x2bc], RZ ;  /* 0x0000af00e4091a27 */ /* 0x000fc800078e00ff */
[----:B------:R-:W-:Y:S01]  /*133f0*/  IMAD.MOV.U32 R8, RZ, RZ, R228 ;  /* 0x000000ffff087224 */ /* 0x000fe200078e00e4 */
[----:B------:R-:W-:-:S04]  /*13400*/  @P1 SHF.R.U32.HI R8, RZ, c[0x0][0x2c0], R9 ;  /* 0x0000b000ff081a19 */ /* 0x000fc80000011609 */
[----:B-1----:R-:W-:-:S04]  /*13410*/  @!P3 IADD3 R18, P0, R8, UR8, RZ ;  /* 0x000000080812bc10 */ /* 0x002fc8000ff1e0ff */
[----:B------:R-:W-:Y:S02]  /*13420*/  @!P3 LEA.HI.X.SX32 R9, R8, UR7, 0x1, P0 ;  /* 0x000000070809bc11 */ /* 0x000fe400080f0eff */
[----:B------:R-:W-:-:S04]  /*13430*/  @!P3 LEA R10, P0, R18, c[0x0][0x2a0], 0x2 ;  /* 0x0000a800120aba11 */ /* 0x000fc800078010ff */
[----:B------:R-:W-:-:S05]  /*13440*/  @!P3 LEA.HI.X R11, R18, c[0x0][0x2a4], R9, 0x2, P0 ;  /* 0x0000a900120bba11 */ /* 0x000fca00000f1409 */
[----:B------:R-:W2:Y:S01]  /*13450*/  @!P3 LDG.E R227, [R10.64] ;  /* 0x0000001a0ae3b981 */ /* 0x000ea2000c1e1900 */
[----:B------:R-:W-:Y:S01]  /*13460*/  IMAD.MOV R9, RZ, RZ, -R8 ;  /* 0x000000ffff097224 */ /* 0x000fe200078e0a08 */
[----:B------:R-:W-:Y:S01]  /*13470*/  BSSY B0, `(.L_x_1730) ;  /* 0x0000022000007945 */ /* 0x000fe20003800000 */
[----:B------:R-:W-:Y:S02]  /*13480*/  ISETP.GE.AND P1, PT, R229, c[0x0][0x1d4], PT ;  /* 0x00007500e5007a0c */ /* 0x000fe40003f26270 */
        /* <DEDUP_REMOVED lines=13> */
[----:B------:R-:W-:Y:S01]  /*13560*/  LEA.HI.X R9, R9, c[0x0][0x1cc], R8, 0x1, P0 ;  /* 0x0000730009097a11 */ /* 0x000fe200000f0c08 */
[----:B------:R1:W2:Y:S01]  /*13570*/  SHFL.IDX PT, R11, R10, RZ, 0x181f ;  /* 0x00181fff0a0b7589 */ /* 0x0002a200000e0000 */
[----:B------:R-:W-:-:S03]  /*13580*/  IADD3 R8, -R197, 0x30, RZ ;  /* 0x00000030c5087810 */ /* 0x000fc60007ffe1ff */
[----:B------:R1:W3:Y:S01]  /*13590*/  SHFL.IDX PT, R13, R9, RZ, 0x181f ;  /* 0x00181fff090d7589 */ /* 0x0002e200000e0000 */
[----:B------:R-:W-:-:S13]  /*135a0*/  ISETP.GE.AND P0, PT, R8, 0x1, PT ;  /* 0x000000010800780c */ /* 0x000fda0003f06270 */
[----:B------:R-:W-:Y:S05]  /*135b0*/  @!P0 BRA `(.L_x_1731) ;  /* 0x000000d000008947 */ /* 0x000fea0003800000 */
        /* <DEDUP_REMOVED lines=13> */
.L_x_1731:
[----:B------:R-:W-:Y:S05]  /*13690*/  BSYNC B0 ;  /* 0x0000000000007941 */ /* 0x000fea0003800000 */
.L_x_1730:
[----:B------:R-:W-:Y:S01]  /*136a0*/  ISETP.GE.AND P0, PT, R8, 0x21, PT ;  /* 0x000000210800780c */ /* 0x000fe20003f06270 */
[----:B-1----:R-:W1:Y:S01]  /*136b0*/  SHFL.IDX PT, R9, R9, 0x1, 0x181f ;  /* 0x00381f0009097f89 */ /* 0x002e6200000e0000 */
[----:B------:R-:W-:Y:S03]  /*136c0*/  BSSY B0, `(.L_x_1729) ;  /* 0x0000010000007945 */ /* 0x000fe60003800000 */
[----:B--2---:R2:W4:Y:S08]  /*136d0*/  SHFL.IDX PT, R11, R10, 0x1, 0x181f ;  /* 0x00381f000a0b7f89 */ /* 0x00453000000e0000 */
[----:B------:R-:W-:Y:S05]  /*136e0*/  @!P0 BRA `(.L_x_1732) ;  /* 0x000000d000008947 */ /* 0x000fea0003800000 */
[----:B----4-:R-:W-:-:S04]  /*136f0*/  LEA R26, P0, R196, R11, 0x1 ;  /* 0x0000000bc41a7211 */ /* 0x010fc800078008ff */
[----:B-1----:R-:W-:Y:S02]  /*13700*/  LEA.HI.X R27, R196, R9, R199, 0x1, P0 ;  /* 0x00000009c41b7211 */ /* 0x002fe400000f0cc7 */
        /* <DEDUP_REMOVED lines=11> */
.L_x_1732:
[----:B------:R-:W-:Y:S05]  /*137c0*/  BSYNC B0 ;  /* 0x0000000000007941 */ /* 0x000fea0003800000 */
.L_x_1729:
[----:B-123--:R-:W-:Y:S01]  /*137d0*/  LOP3.LUT R8, R7, 0xffffffe0, RZ, 0xc0, !PT ;  /* 0xffffffe007087812 */ /* 0x00efe200078ec0ff */
[----:B------:R-:W-:Y:S01]  /*137e0*/  FMUL.FTZ R48, R48, c[0x0][0x320] ;  /* 0x0000c80030307a20 */ /* 0x000fe20000410000 */
[----:B------:R-:W-:Y:S01]  /*137f0*/  LEA.HI R4, R4, R223, RZ, 0x2 ;  /* 0x000000df04047211 */ /* 0x000fe200078f10ff */
[----:B------:R-:W-:Y:S01]  /*13800*/  FMUL.FTZ R49, R49, c[0x0][0x320] ;  /* 0x0000c80031317a20 */ /* 0x000fe20000410000 */
[----:B----4-:R-:W-:Y:S01]  /*13810*/  SHF.R.S32.HI R11, RZ, 0x1f, R6 ;  /* 0x0000001fff0b7819 */ /* 0x010fe20000011406 */
[----:B------:R-:W-:Y:S01]  /*13820*/  IMAD.IADD R8, R223, 0x1, -R8 ;  /* 0x00000001df087824 */ /* 0x000fe200078e0a08 */
[----:B------:R-:W-:Y:S01]  /*13830*/  LOP3.LUT R4, R4, 0xfffffffc, RZ, 0xc0, !PT ;  /* 0xfffffffc04047812 */ /* 0x000fe200078ec0ff */
[----:B------:R-:W1:Y:S01]  /*13840*/  MUFU.TANH R10, R48 ;  /* 0x00000030000a7308 */ /* 0x000e620000002400 */
[----:B------:R-:W-:Y:S01]  /*13850*/  LEA.HI R11, R11, R6, RZ, 0x3 ;  /* 0x000000060b0b7211 */ /* 0x000fe200078f18ff */
[----:B------:R-:W-:Y:S01]  /*13860*/  FMUL.FTZ R44, R44, c[0x0][0x320] ;  /* 0x0000c8002c2c7a20 */ /* 0x000fe20000410000 */
[----:B------:R-:W-:Y:S01]  /*13870*/  SHF.R.S32.HI R7, RZ, 0x1f, R8 ;  /* 0x0000001fff077819 */ /* 0x000fe20000011408 */
[----:B------:R-:W-:Y:S01]  /*13880*/  IMAD.IADD R9, R223, 0x1, -R4 ;  /* 0x00000001df097824 */ /* 0x000fe200078e0a04 */
[----:B------:R-:W-:Y:S01]  /*13890*/  LOP3.LUT R11, R11, 0xffffff8, RZ, 0xc0, !PT ;  /* 0x0ffffff80b0b7812 */ /* 0x000fe200078ec0ff */
[----:B------:R-:W-:Y:S01]  /*138a0*/  FMUL.FTZ R45, R45, c[0x0][0x320] ;  /* 0x0000c8002d2d7a20 */ /* 0x000fe20000410000 */
[----:B------:R-:W-:Y:S01]  /*138b0*/  LEA.HI R7, R7, R8, RZ, 0x2 ;  /* 0x0000000807077211 */ /* 0x000fe200078f10ff */
[----:B------:R-:W-:Y:S01]  /*138c0*/  FMUL.FTZ R60, R60, c[0x0][0x320] ;  /* 0x0000c8003c3c7a20 */ /* 0x000fe20000410000 */
[----:B------:R-:W-:Y:S01]  /*138d0*/  LEA.HI R4, R9, R9, RZ, 0x1 ;  /* 0x0000000909047211 */ /* 0x000fe200078f08ff */
[----:B------:R-:W-:Y:S01]  /*138e0*/  IMAD.IADD R11, R6, 0x1, -R11 ;  /* 0x00000001060b7824 */ /* 0x000fe200078e0a0b */
[----:B------:R-:W-:Y:S01]  /*138f0*/  LEA.HI.SX32 R6, R7, UR18, 0x1e ;  /* 0x0000001207067c11 */ /* 0x000fe2000f8ff2ff */
[----:B------:R-:W-:Y:S01]  /*13900*/  MUFU.TANH R188, R60 ;  /* 0x0000003c00bc7308 */ /* 0x000fe20000002400 */
[----:B------:R-:W-:Y:S01]  /*13910*/  LOP3.LUT R4, R4, 0x1ffffffe, RZ, 0xc0, !PT ;  /* 0x1ffffffe04047812 */ /* 0x000fe200078ec0ff */
[----:B------:R-:W-:Y:S01]  /*13920*/  FMUL.FTZ R61, R61, c[0x0][0x320] ;  /* 0x0000c8003d3d7a20 */ /* 0x000fe20000410000 */
[----:B------:R-:W-:Y:S01]  /*13930*/  PLOP3.LUT P0, PT, PT, PT, UP2, 0x80, 0x0 ;  /* 0x000000000000781c */ /* 0x000fe20003f0f028 */
[----:B------:R-:W-:Y:S01]  /*13940*/  IMAD R6, R11, 0x10, R6 ;  /* 0x000000100b067824 */ /* 0x000fe200078e0206 */
[----:B------:R-:W-:Y:S01]  /*13950*/  LOP3.LUT R239, R7, 0x7ffffffc, RZ, 0xc0, !PT ;  /* 0x7ffffffc07ef7812 */ /* 0x000fe200078ec0ff */
[----:B------:R-:W-:Y:S01]  /*13960*/  IMAD.IADD R9, R9, 0x1, -R4 ;  /* 0x0000000109097824 */ /* 0x000fe200078e0a04 */
[----:B------:R-:W-:Y:S01]  /*13970*/  @UP2 USHF.L.U32 UR17, UR17, 0x7, URZ ;  /* 0x0000000711112899 */ /* 0x000fe2000800063f */
[----:B------:R-:W-:Y:S01]  /*13980*/  MUFU.TANH R194, R61 ;  /* 0x0000003d00c27308 */ /* 0x000fe20000002400 */
[----:B------:R-:W-:Y:S01]  /*13990*/  FMUL.FTZ R56, R56, c[0x0][0x320] ;  /* 0x0000c80038387a20 */ /* 0x000fe20000410000 */
[----:B------:R-:W-:Y:S01]  /*139a0*/  ULDC.64 UR4, c[0x0][0x2c8] ;  /* 0x0000b20000047ab9 */ /* 0x000fe20000000a00 */
[----:B------:R-:W-:Y:S01]  /*139b0*/  IMAD R198, R9, 0x8, R6 ;  /* 0x0000000809c67824 */ /* 0x000fe200078e0206 */
[----:B------:R-:W-:Y:S01]  /*139c0*/  UIMAD.WIDE.U32 UR30, UR17, UR4, URZ ;  /* 0x00000004111e72a5 */ /* 0x000fe2000f8e003f */
[----:B------:R-:W-:Y:S01]  /*139d0*/  IMAD.IADD R239, R8, 0x1, -R239 ;  /* 0x0000000108ef7824 */ /* 0x000fe200078e0aef */
[----:B------:R-:W-:Y:S01]  /*139e0*/  UIADD3 UR13, UR13, -0x2, URZ ;  /* 0xfffffffe0d0d7890 */ /* 0x000fe2000fffe03f */
[----:B------:R-:W-:Y:S01]  /*139f0*/  IMAD.MOV.U32 R11, RZ, RZ, R198 ;  /* 0x000000ffff0b7224 */ /* 0x000fe200078e00c6 */
[----:B------:R-:W-:Y:S01]  /*13a00*/  MUFU.TANH R8, R45 ;  /* 0x0000002d00087308 */ /* 0x000fe20000002400 */
[----:B------:R-:W-:Y:S01]  /*13a10*/  @P0 IMAD.HI.U32 R4, R198, c[0x0][0x2c8], RZ ;  /* 0x0000b200c6040a27 */ /* 0x000fe200078e00ff */
[----:B------:R-:W-:Y:S01]  /*13a20*/  PLOP3.LUT P0, PT, PT, PT, UP2, 0x80, 0x0 ;  /* 0x000000000000781c */ /* 0x000fe20003f0f028 */
[----:B------:R-:W-:Y:S01]  /*13a30*/  @UP2 UMOV UR17, UR31 ;  /* 0x0000001f00112c82 */ /* 0x000fe20008000000 */
[----:B------:R-:W0:Y:S01]  /*13a40*/  LDGDEPBAR ;  /* 0x00000000000079af */ /* 0x000e220000000000 */
[----:B------:R-:W-:Y:S01]  /*13a50*/  IMAD.U32 R6, RZ, RZ, UR20 ;  /* 0x00000014ff067e24 */ /* 0x000fe2000f8e00ff */
[----:B------:R-:W-:Y:S01]  /*13a60*/  @UP2 USHF.R.U32.HI UR18, URZ, UR5, UR17 ;  /* 0x000000053f122299 */ /* 0x000fe20008011611 */
[----:B------:R-:W-:Y:S01]  /*13a70*/  IMAD.SHL.U32 R239, R239, 0x2, RZ ;  /* 0x00000002efef7824 */ /* 0x000fe200078e00ff */
[----:B------:R-:W-:Y:S01]  /*13a80*/  MUFU.TANH R192, R56 ;  /* 0x0000003800c07308 */ /* 0x000fe20000002400 */
[----:B------:R-:W-:Y:S01]  /*13a90*/  FMUL.FTZ R57, R57, c[0x0][0x320] ;  /* 0x0000c80039397a20 */ /* 0x000fe20000410000 */
[----:B------:R-:W-:Y:S01]  /*13aa0*/  UIADD3 UR18, UR18, UR14, -UR21 ;  /* 0x0000000e12127290 */ /* 0x000fe2000fffe815 */
[----:B------:R-:W-:Y:S01]  /*13ab0*/  FMUL.FTZ R54, R54, c[0x0][0x320] ;  /* 0x0000c80036367a20 */ /* 0x000fe20000410000 */
[----:B------:R-:W-:Y:S01]  /*13ac0*/  IADD3 R6, -R239, 0x1, R6 ;  /* 0x00000001ef067810 */ /* 0x000fe20007ffe106 */
[----:B------:R-:W-:Y:S01]  /*13ad0*/  FMUL.FTZ R55, R55, c[0x0][0x320] ;  /* 0x0000c80037377a20 */ /* 0x000fe20000410000 */
[----:B------:R-:W-:Y:S01]  /*13ae0*/  IADD3 R9, -R239, UR20, RZ ;  /* 0x00000014ef097c10 */ /* 0x000fe2000fffe1ff */
[----:B------:R-:W-:Y:S01]  /*13af0*/  FMUL.FTZ R50, R50, c[0x0][0x320] ;  /* 0x0000c80032327a20 */ /* 0x000fe20000410000 */
[----:B------:R-:W-:Y:S01]  /*13b00*/  @P0 SHF.R.U32.HI R11, RZ, c[0x0][0x2cc], R4 ;  /* 0x0000b300ff0b0a19 */ /* 0x000fe20000011604 */
[----:B------:R-:W-:Y:S01]  /*13b10*/  MUFU.TANH R190, R57 ;  /* 0x0000003900be7308 */ /* 0x000fe20000002400 */
[----:B------:R-:W-:Y:S01]  /*13b20*/  IADD3 R7, R6, -UR21, RZ ;  /* 0x8000001506077c10 */ /* 0x000fe2000fffe0ff */
[----:B------:R-:W-:Y:S01]  /*13b30*/  FMUL.FTZ R51, R51, c[0x0][0x320] ;  /* 0x0000c80033337a20 */ /* 0x000fe20000410000 */
[----:B------:R-:W-:Y:S01]  /*13b40*/  UIMAD.WIDE UR4, UR18, 0x2aaaaaab, URZ ;  /* 0x2aaaaaab120478a5 */ /* 0x000fe2000f8e023f */
[----:B------:R-:W2:Y:S01]  /*13b50*/  SHFL.IDX PT, R4, R11, RZ, 0x1c1f ;  /* 0x001c1fff0b047589 */ /* 0x000ea200000e0000 */
[----:B------:R-:W-:-:S02]  /*13b60*/  FMUL.FTZ R46, R46, c[0x0][0x320] ;  /* 0x0000c8002e2e7a20 */ /* 0x000fc40000410000 */
[----:B------:R-:W-:Y:S01]  /*13b70*/  FMUL.FTZ R47, R47, c[0x0][0x320] ;  /* 0x0000c8002f2f7a20 */ /* 0x000fe20000410000 */
[----:B------:R-:W3:Y:S01]  /*13b80*/  MUFU.TANH R6, R49 ;  /* 0x0000003100067308 */ /* 0x000ee20000002400 */
[----:B------:R-:W-:Y:S01]  /*13b90*/  FMUL.FTZ R62, R62, c[0x0][0x320] ;  /* 0x0000c8003e3e7a20 */ /* 0x000fe20000410000 */
[----:B------:R-:W-:Y:S01]  /*13ba0*/  USHF.R.U32.HI UR4, URZ, 0x1f, UR5 ;  /* 0x0000001f3f047899 */ /* 0x000fe20008011605 */
[----:B------:R-:W-:Y:S02]  /*13bb0*/  FMUL.FTZ R63, R63, c[0x0][0x320] ;  /* 0x0000c8003f3f7a20 */ /* 0x000fe40000410000 */
[----:B------:R-:W-:Y:S01]  /*13bc0*/  FMUL.FTZ R58, R58, c[0x0][0x320] ;  /* 0x0000c8003a3a7a20 */ /* 0x000fe20000410000 */
[----:B------:R-:W-:Y:S01]  /*13bd0*/  ULEA.HI.SX32 UR4, UR5, UR4, 0x1d ;  /* 0x0000000405047291 */ /* 0x000fe2000f8fea3f */
[----:B------:R-:W-:Y:S01]  /*13be0*/  FMUL.FTZ R59, R59, c[0x0][0x320] ;  /* 0x0000c8003b3b7a20 */ /* 0x000fe20000410000 */
[----:B------:R-:W-:Y:S01]  /*13bf0*/  MUFU.TANH R17, R54 ;  /* 0x0000003600117308 */ /* 0x000fe20000002400 */
[----:B------:R-:W-:-:S03]  /*13c00*/  IMAD.SHL.U32 R216, R2, 0x2, RZ ;  /* 0x0000000202d87824 */ /* 0x000fc600078e00ff */
[----:B------:R-:W-:Y:S01]  /*13c10*/  IMNMX R240, RZ, UR4, !PT ;  /* 0x00000004fff07c17 */ /* 0x000fe2000f800200 */
[--C-:B------:R-:W-:Y:S01]  /*13c20*/  IMAD R214, R5, 0x2, R216.reuse ;  /* 0x0000000205d67824 */ /* 0x100fe200078e02d8 */
[----:B------:R-:W-:Y:S01]  /*13c30*/  LDSM.16.MT88.4 R148, [R216+0x4080] ;  /* 0x00408000d894783b */ /* 0x000fe20000004200 */
[C---:B------:R-:W-:Y:S01]  /*13c40*/  IMAD R213, R3.reuse, 0x2, R216 ;  /* 0x0000000203d57824 */ /* 0x040fe200078e02d8 */
[----:B------:R-:W-:Y:S01]  /*13c50*/  MUFU.TANH R15, R46 ;  /* 0x0000002e000f7308 */ /* 0x000fe20000002400 */
[----:B------:R-:W-:Y:S01]  /*13c60*/  IMAD R212, R3, 0x2, R214 ;  /* 0x0000000203d47824 */ /* 0x000fe200078e02d6 */
[----:B------:R-:W-:Y:S01]  /*13c70*/  LDSM.16.MT88.4 R140, [R214+0x4080] ;  /* 0x00408000d68c783b */ /* 0x000fe20000004200 */
[----:B--2---:R-:W-:-:S03]  /*13c80*/  IMAD.IADD R4, R7, 0x1, R4 ;  /* 0x0000000107047824 */ /* 0x004fc600078e0204 */
[----:B------:R-:W-:Y:S02]  /*13c90*/  LDSM.16.MT88.4 R32, [R212+0x4080] ;  /* 0x00408000d420783b */ /* 0x000fe40000004200 */
[----:B------:R-:W-:Y:S01]  /*13ca0*/  MUFU.TANH R195, R62 ;  /* 0x0000003e00c37308 */ /* 0x000fe20000002400 */
[----:B------:R-:W-:Y:S01]  /*13cb0*/  IMNMX R13, R9, R4, PT ;  /* 0x00000004090d7217 */ /* 0x000fe20003800200 */
[----:B------:R-:W-:Y:S03]  /*13cc0*/  LDSM.16.MT88.4 R132, [R213+0x4080] ;  /* 0x00408000d584783b */ /* 0x000fe60000004200 */
[C---:B------:R-:W-:Y:S01]  /*13cd0*/  ISETP.GT.AND P0, PT, R13.reuse, RZ, PT ;  /* 0x000000ff0d00720c */ /* 0x040fe20003f04270 */
[----:B------:R-:W-:Y:S02]  /*13ce0*/  LDSM.16.MT88.4 R40, [R216+0x5880] ;  /* 0x00588000d828783b */ /* 0x000fe40000004200 */
[----:B------:R-:W2:Y:S01]  /*13cf0*/  MUFU.TANH R4, R44 ;  /* 0x0000002c00047308 */ /* 0x000ea20000002400 */
[----:B------:R-:W-:Y:S01]  /*13d00*/  FSEL R18, R0, -INF , P0 ;  /* 0xff80000000127808 */ /* 0x000fe20000000000 */
[----:B------:R-:W-:Y:S01]  /*13d10*/  LDSM.16.MT88.4 R64, [R212+0x5880] ;  /* 0x00588000d440783b */ /* 0x000fe20000004200 */
[----:B------:R-:W-:-:S03]  /*13d20*/  ISETP.GT.AND P0, PT, R13, 0x1, PT ;  /* 0x000000010d00780c */ /* 0x000fc60003f04270 */
[----:B------:R-:W4:Y:S01]  /*13d30*/  SHFL.IDX PT, R0, R11, 0x1, 0x1c1f ;  /* 0x003c1f000b007f89 */ /* 0x000f2200000e0000 */
[----:B------:R-:W-:Y:S01]  /*13d40*/  FSEL R16, R16, -INF , P0 ;  /* 0xff80000010107808 */ /* 0x000fe20000000000 */
[----:B------:R-:W-:Y:S01]  /*13d50*/  MUFU.TANH R193, R63 ;  /* 0x0000003f00c17308 */ /* 0x000fe20000002400 */
[C---:B------:R-:W-:Y:S01]  /*13d60*/  ISETP.GT.AND P0, PT, R13.reuse, 0x8, PT ;  /* 0x000000080d00780c */ /* 0x040fe20003f04270 */
[----:B------:R-:W-:Y:S01]  /*13d70*/  LDSM.16.MT88.4 R72, [R216+0x7080] ;  /* 0x00708000d848783b */ /* 0x000fe20000004200 */
[----:B------:R-:W-:Y:S02]  /*13d80*/  FMNMX.FTZ R23, R18, R16, !PT ;  /* 0x0000001012177209 */ /* 0x000fe40007810000 */
[----:B------:R-:W-:Y:S01]  /*13d90*/  FSEL R14, R14, -INF , P0 ;  /* 0xff8000000e0e7808 */ /* 0x000fe20000000000 */
[----:B------:R-:W-:Y:S01]  /*13da0*/  LDSM.16.MT88.4 R80, [R214+0x7080] ;  /* 0x00708000d650783b */ /* 0x000fe20000004200 */
[----:B------:R-:W-:Y:S01]  /*13db0*/  ISETP.GT.AND P0, PT, R13, 0x9, PT ;  /* 0x000000090d00780c */ /* 0x000fe20003f04270 */
[----:B------:R-:W-:Y:S01]  /*13dc0*/  MUFU.TANH R191, R58 ;  /* 0x0000003a00bf7308 */ /* 0x000fe20000002400 */
[----:B------:R-:W-:Y:S01]  /*13dd0*/  FMNMX.FTZ R23, R14, R23, !PT ;  /* 0x000000170e177209 */ /* 0x000fe20007810000 */
[----:B------:R-:W-:Y:S01]  /*13de0*/  LDSM.16.MT88.4 R88, [R213+0x7080] ;  /* 0x00708000d558783b */ /* 0x000fe20000004200 */
[----:B------:R-:W-:-:S02]  /*13df0*/  FSEL R12, R12, -INF , P0 ;  /* 0xff8000000c0c7808 */ /* 0x000fc40000000000 */
[C---:B------:R-:W-:Y:S01]  /*13e00*/  ISETP.GT.AND P0, PT, R13.reuse, 0x10, PT ;  /* 0x000000100d00780c */ /* 0x040fe20003f04270 */
[----:B------:R-:W-:Y:S01]  /*13e10*/  LDSM.16.MT88.4 R96, [R212+0x7080] ;  /* 0x00708000d460783b */ /* 0x000fe20000004200 */
[----:B------:R-:W-:Y:S01]  /*13e20*/  FMNMX.FTZ R23, R12, R23, !PT ;  /* 0x000000170c177209 */ /* 0x000fe20007810000 */
[----:B------:R5:W-:Y:S01]  /*13e30*/  MUFU.TANH R189, R59 ;  /* 0x0000003b00bd7308 */ /* 0x000be20000002400 */
[----:B-1----:R-:W-:Y:S01]  /*13e40*/  FSEL R10, R10, -INF , P0 ;  /* 0xff8000000a0a7808 */ /* 0x002fe20000000000 */
[----:B------:R-:W-:Y:S01]  /*13e50*/  LDSM.16.MT88.4 R104, [R216+0x8880] ;  /* 0x00888000d868783b */ /* 0x000fe20000004200 */
[----:B------:R-:W-:Y:S02]  /*13e60*/  ISETP.GT.AND P0, PT, R13, 0x11, PT ;  /* 0x000000110d00780c */ /* 0x000fe40003f04270 */
[----:B------:R-:W-:Y:S01]  /*13e70*/  FMNMX.FTZ R23, R10, R23, !PT ;  /* 0x000000170a177209 */ /* 0x000fe20007810000 */
[----:B----4-:R-:W-:Y:S01]  /*13e80*/  IMAD.IADD R0, R7, 0x1, R0 ;  /* 0x0000000107007824 */ /* 0x010fe200078e0200 */
[----:B---3--:R-:W-:Y:S01]  /*13e90*/  FSEL R6, R6, -INF , P0 ;  /* 0xff80000006067808 */ /* 0x008fe20000000000 */
[----:B------:R-:W1:Y:S01]  /*13ea0*/  MUFU.TANH R7, R55 ;  /* 0x0000003700077308 */ /* 0x000e620000002400 */
[----:B------:R-:W-:Y:S01]  /*13eb0*/  ISETP.GT.AND P0, PT, R13, 0x18, PT ;  /* 0x000000180d00780c */ /* 0x000fe20003f04270 */
[----:B------:R-:W-:Y:S01]  /*13ec0*/  LDSM.16.MT88.4 R112, [R214+0x8880] ;  /* 0x00888000d670783b */ /* 0x000fe20000004200 */
[----:B------:R-:W-:-:S02]  /*13ed0*/  IMNMX R0, R9, R0, PT ;  /* 0x0000000009007217 */ /* 0x000fc40003800200 */
[----:B--2---:R-:W-:Y:S01]  /*13ee0*/  FSEL R4, R4, -INF , P0 ;  /* 0xff80000004047808 */ /* 0x004fe20000000000 */
[----:B------:R-:W-:Y:S01]  /*13ef0*/  LDSM.16.MT88.4 R120, [R213+0x8880] ;  /* 0x00888000d578783b */ /* 0x000fe20000004200 */
[C---:B------:R-:W-:Y:S01]  /*13f00*/  ISETP.GT.AND P0, PT, R13.reuse, 0x19, PT ;  /* 0x000000190d00780c */ /* 0x040fe20003f04270 */
[----:B------:R-:W2:Y:S01]  /*13f10*/  MUFU.TANH R11, R50 ;  /* 0x00000032000b7308 */ /* 0x000ea20000002400 */
[----:B------:R-:W-:Y:S01]  /*13f20*/  FMNMX.FTZ R23, R6, R23, !PT ;  /* 0x0000001706177209 */ /* 0x000fe20007810000 */
[----:B-----5:R-:W-:Y:S01]  /*13f30*/  LDSM.16.MT88.4 R56, [R213+0x5880] ;  /* 0x00588000d538783b */ /* 0x020fe20000004200 */
[----:B------:R-:W-:Y:S02]  /*13f40*/  FSEL R8, R8, -INF , P0 ;  /* 0xff80000008087808 */ /* 0x000fe40000000000 */
[C---:B------:R-:W-:Y:S01]  /*13f50*/  ISETP.GT.AND P0, PT, R13.reuse, 0x20, PT ;  /* 0x000000200d00780c */ /* 0x040fe20003f04270 */
[----:B------:R-:W-:Y:S01]  /*13f60*/  LDSM.16.MT88.4 R164, [R213+0x6080] ;  /* 0x00608000d5a4783b */ /* 0x000fe20000004200 */
[----:B------:R-:W-:Y:S01]  /*13f70*/  FMNMX.FTZ R23, R4, R23, !PT ;  /* 0x0000001704177209 */ /* 0x000fe20007810000 */
[----:B------:R3:W4:Y:S01]  /*13f80*/  MUFU.TANH R9, R51 ;  /* 0x0000003300097308 */ /* 0x0007220000002400 */
[----:B------:R-:W-:Y:S01]  /*13f90*/  FSEL R188, R188, -INF , P0 ;  /* 0xff800000bcbc7808 */ /* 0x000fe20000000000 */
[----:B------:R-:W-:Y:S01]  /*13fa0*/  LDSM.16.MT88.4 R168, [R214+0x6080] ;  /* 0x00608000d6a8783b */ /* 0x000fe20000004200 */
[----:B------:R-:W-:-:S02]  /*13fb0*/  ISETP.GT.AND P0, PT, R13, 0x21, PT ;  /* 0x000000210d00780c */ /* 0x000fc40003f04270 */
[----:B------:R-:W-:Y:S01]  /*13fc0*/  FMNMX.FTZ R23, R8, R23, !PT ;  /* 0x0000001708177209 */ /* 0x000fe20007810000 */
[----:B------:R-:W-:Y:S01]  /*13fd0*/  LDSM.16.MT88.4 R172, [R216+0x6080] ;  /* 0x00608000d8ac783b */ /* 0x000fe20000004200 */
[----:B------:R-:W-:Y:S02]  /*13fe0*/  FSEL R194, R194, -INF , P0 ;  /* 0xff800000c2c27808 */ /* 0x000fe40000000000 */
[C---:B------:R-:W-:Y:S01]  /*13ff0*/  ISETP.GT.AND P0, PT, R13.reuse, 0x28, PT ;  /* 0x000000280d00780c */ /* 0x040fe20003f04270 */
[----:B------:R-:W-:Y:S01]  /*14000*/  LDSM.16.MT88.4 R160, [R212+0x6080] ;  /* 0x00608000d4a0783b */ /* 0x000fe20000004200 */
[----:B------:R-:W-:Y:S02]  /*14010*/  FMNMX.FTZ R23, R188, R23, !PT ;  /* 0x00000017bc177209 */ /* 0x000fe40007810000 */
[----:B------:R-:W-:Y:S01]  /*14020*/  FSEL R192, R192, -INF , P0 ;  /* 0xff800000c0c07808 */ /* 0x000fe20000000000 */
[----:B------:R-:W-:Y:S01]  /*14030*/  LDSM.16.MT88.4 R24, [R214+0x7880] ;  /* 0x00788000d618783b */ /* 0x000fe20000004200 */
[----:B------:R-:W-:-:S02]  /*14040*/  ISETP.GT.AND P0, PT, R13, 0x29, PT ;  /* 0x000000290d00780c */ /* 0x000fc40003f04270 */
[----:B------:R-:W5:Y:S01]  /*14050*/  MUFU.TANH R13, R47 ;  /* 0x0000002f000d7308 */ /* 0x000f620000002400 */
[----:B------:R-:W-:Y:S01]  /*14060*/  FMNMX.FTZ R23, R194, R23, !PT ;  /* 0x00000017c2177209 */ /* 0x000fe20007810000 */
[----:B---3--:R-:W-:Y:S01]  /*14070*/  LDSM.16.MT88.4 R48, [R214+0x5880] ;  /* 0x00588000d630783b */ /* 0x008fe20000004200 */
[----:B------:R-:W-:Y:S02]  /*14080*/  FSEL R190, R190, -INF , P0 ;  /* 0xff800000bebe7808 */ /* 0x000fe40000000000 */
[----:B------:R-:W-:Y:S02]  /*14090*/  ISETP.GT.AND P0, PT, R0, RZ, PT ;  /* 0x000000ff0000720c */ /* 0x000fe40003f04270 */
[----:B------:R-:W-:Y:S02]  /*140a0*/  FMNMX.FTZ R23, R192, R23, !PT ;  /* 0x00000017c0177209 */ /* 0x000fe40007810000 */
[----:B------:R-:W-:Y:S02]  /*140b0*/  FSEL R20, R20, -INF , P0 ;  /* 0xff80000014147808 */ /* 0x000fe40000000000 */
[----:B------:R-:W-:-:S02]  /*140c0*/  ISETP.GT.AND P0, PT, R0, 0x1, PT ;  /* 0x000000010000780c */ /* 0x000fc40003f04270 */
[----:B------:R-:W-:Y:S02]  /*140d0*/  FMNMX.FTZ R23, R190, R23, !PT ;  /* 0x00000017be177209 */ /* 0x000fe40007810000 */
[----:B------:R-:W-:Y:S02]  /*140e0*/  FSEL R19, R19, -INF , P0 ;  /* 0xff80000013137808 */ /* 0x000fe40000000000 */
[----:B------:R-:W-:Y:S02]  /*140f0*/  ISETP.GT.AND P0, PT, R0, 0x8, PT ;  /* 0x000000080000780c */ /* 0x000fe40003f04270 */
[----:B------:R-:W-:Y:S02]  /*14100*/  FMNMX.FTZ R22, R20, R19, !PT ;  /* 0x0000001314167209 */ /* 0x000fe40007810000 */
[----:B------:R-:W-:Y:S02]  /*14110*/  FSEL R17, R17, -INF , P0 ;  /* 0xff80000011117808 */ /* 0x000fe40000000000 */
[----:B------:R-:W-:-:S02]  /*14120*/  ISETP.GT.AND P0, PT, R0, 0x9, PT ;  /* 0x000000090000780c */ /* 0x000fc40003f04270 */
[----:B------:R-:W-:Y:S02]  /*14130*/  FMNMX.FTZ R22, R17, R22, !PT ;  /* 0x0000001611167209 */ /* 0x000fe40007810000 */
[----:B-1----:R-:W-:Y:S02]  /*14140*/  FSEL R7, R7, -INF , P0 ;  /* 0xff80000007077808 */ /* 0x002fe40000000000 */
[C---:B------:R-:W-:Y:S02]  /*14150*/  ISETP.GT.AND P0, PT, R0.reuse, 0x10, PT ;  /* 0x000000100000780c */ /* 0x040fe40003f04270 */
[----:B------:R-:W-:Y:S02]  /*14160*/  FMNMX.FTZ R22, R7, R22, !PT ;  /* 0x0000001607167209 */ /* 0x000fe40007810000 */
[----:B--2---:R-:W-:Y:S02]  /*14170*/  FSEL R11, R11, -INF , P0 ;  /* 0xff8000000b0b7808 */ /* 0x004fe40000000000 */
[----:B------:R-:W-:-:S02]  /*14180*/  ISETP.GT.AND P0, PT, R0, 0x11, PT ;  /* 0x000000110000780c */ /* 0x000fc40003f04270 */
[----:B------:R-:W-:Y:S02]  /*14190*/  FMNMX.FTZ R22, R11, R22, !PT ;  /* 0x000000160b167209 */ /* 0x000fe40007810000 */
[----:B----4-:R-:W-:Y:S02]  /*141a0*/  FSEL R9, R9, -INF , P0 ;  /* 0xff80000009097808 */ /* 0x010fe40000000000 */
[C---:B------:R-:W-:Y:S02]  /*141b0*/  ISETP.GT.AND P0, PT, R0.reuse, 0x18, PT ;  /* 0x000000180000780c */ /* 0x040fe40003f04270 */
[----:B------:R-:W-:Y:S02]  /*141c0*/  FMNMX.FTZ R22, R9, R22, !PT ;  /* 0x0000001609167209 */ /* 0x000fe40007810000 */
[----:B------:R-:W-:Y:S02]  /*141d0*/  FSEL R15, R15, -INF , P0 ;  /* 0xff8000000f0f7808 */ /* 0x000fe40000000000 */
[----:B------:R-:W-:-:S02]  /*141e0*/  ISETP.GT.AND P0, PT, R0, 0x19, PT ;  /* 0x000000190000780c */ /* 0x000fc40003f04270 */
[----:B------:R-:W-:Y:S02]  /*141f0*/  FMNMX.FTZ R22, R15, R22, !PT ;  /* 0x000000160f167209 */ /* 0x000fe40007810000 */
[----:B-----5:R-:W-:Y:S02]  /*14200*/  FSEL R13, R13, -INF , P0 ;  /* 0xff8000000d0d7808 */ /* 0x020fe40000000000 */
[C---:B------:R-:W-:Y:S02]  /*14210*/  ISETP.GT.AND P0, PT, R0.reuse, 0x20, PT ;  /* 0x000000200000780c */ /* 0x040fe40003f04270 */
[----:B------:R-:W-:Y:S02]  /*14220*/  FMNMX.FTZ R22, R13, R22, !PT ;  /* 0x000000160d167209 */ /* 0x000fe40007810000 */
[----:B------:R-:W-:Y:S02]  /*14230*/  FSEL R195, R195, -INF , P0 ;  /* 0xff800000c3c37808 */ /* 0x000fe40000000000 */
[----:B------:R-:W-:-:S02]  /*14240*/  ISETP.GT.AND P0, PT, R0, 0x21, PT ;  /* 0x000000210000780c */ /* 0x000fc40003f04270 */
[----:B------:R-:W-:Y:S02]  /*14250*/  FMNMX.FTZ R22, R195, R22, !PT ;  /* 0x00000016c3167209 */ /* 0x000fe40007810000 */
[----:B------:R-:W-:Y:S02]  /*14260*/  FSEL R193, R193, -INF , P0 ;  /* 0xff800000c1c17808 */ /* 0x000fe40000000000 */
[C---:B------:R-:W-:Y:S02]  /*14270*/  ISETP.GT.AND P0, PT, R0.reuse, 0x28, PT ;  /* 0x000000280000780c */ /* 0x040fe40003f04270 */
[----:B------:R-:W-:Y:S02]  /*14280*/  FMNMX.FTZ R22, R193, R22, !PT ;  /* 0x00000016c1167209 */ /* 0x000fe40007810000 */
[----:B------:R-:W-:Y:S02]  /*14290*/  FSEL R191, R191, -INF , P0 ;  /* 0xff800000bfbf7808 */ /* 0x000fe40000000000 */
[----:B------:R-:W-:-:S02]  /*142a0*/  ISETP.GT.AND P0, PT, R0, 0x29, PT ;  /* 0x000000290000780c */ /* 0x000fc40003f04270 */
[----:B------:R-:W1:Y:S01]  /*142b0*/  SHFL.BFLY PT, R0, R23, 0x2, 0x1f ;  /* 0x0c401f0017007f89 */ /* 0x000e6200000e0000 */
[----:B------:R-:W-:Y:S02]  /*142c0*/  FMNMX.FTZ R22, R191, R22, !PT ;  /* 0x00000016bf167209 */ /* 0x000fe40007810000 */
[----:B------:R-:W-:Y:S02]  /*142d0*/  FSEL R189, R189, -INF , P0 ;  /* 0xff800000bdbd7808 */ /* 0x000fe40000000000 */
[----:B-1----:R-:W-:-:S05]  /*142e0*/  FMNMX.FTZ R21, R0, R23, !PT ;  /* 0x0000001700157209 */ /* 0x002fca0007810000 */
[----:B------:R-:W1:Y:S02]  /*142f0*/  SHFL.BFLY PT, R0, R21, 0x1, 0x1f ;  /* 0x0c201f0015007f89 */ /* 0x000e6400000e0000 */
[----:B-1----:R-:W-:Y:S02]  /*14300*/  FMNMX.FTZ R0, R21, R0, !PT ;  /* 0x0000000015007209 */ /* 0x002fe40007810000 */
[----:B------:R-:W-:Y:S02]  /*14310*/  FMNMX.FTZ R21, R189, R22, !PT ;  /* 0x00000016bd157209 */ /* 0x000fe40007810000 */
[C---:B------:R-:W-:Y:S01]  /*14320*/  FSETP.NEU.FTZ.AND P0, PT, R0.reuse, -INF , PT ;  /* 0xff8000000000780b */ /* 0x040fe20003f1d000 */
[----:B------:R-:W-:Y:S02]  /*14330*/  FMUL.FTZ R241, R0, c[0x0][0x2d0] ;  /* 0x0000b40000f17a20 */ /* 0x000fe40000410000 */
        /* <DEDUP_REMOVED lines=11> */
[----:B------:R-:W2:Y:S01]  /*143f0*/  MUFU.EX2 R180, R180 ;  /* 0x000000b400b47308 */ /* 0x000ea20000000800 */
[----:B-1----:R-:W-:Y:S01]  /*14400*/  FMNMX.FTZ R22, R21, R22, !PT ;  /* 0x0000001615167209 */ /* 0x002fe20007810000 */
[--C-:B------:R-:W-:Y:S02]  /*14410*/  FFMA.FTZ R188, R188, c[0x0][0x2d0], -R241.reuse ;  /* 0x0000b400bcbc7a23 */ /* 0x100fe400000108f1 */
[--C-:B------:R-:W-:Y:S02]  /*14420*/  FFMA.FTZ R237, R194, c[0x0][0x2d0], -R241.reuse ;  /* 0x0000b400c2ed7a23 */ /* 0x100fe400000108f1 */
[----:B------:R-:W1:Y:S01]  /*14430*/  SHFL.BFLY PT, R159, R22, 0x1, 0x1f ;  /* 0x0c201f00169f7f89 */ /* 0x000e6200000e0000 */
[--C-:B------:R-:W-:Y:S01]  /*14440*/  FFMA.FTZ R192, R192, c[0x0][0x2d0], -R241.reuse ;  /* 0x0000b400c0c07a23 */ /* 0x100fe200000108f1 */
[----:B------:R-:W-:Y:S01]  /*14450*/  MUFU.EX2 R179, R179 ;  /* 0x000000b300b37308 */ /* 0x000fe20000000800 */
[----:B------:R-:W-:-:S07]  /*14460*/  FFMA.FTZ R241, R190, c[0x0][0x2d0], -R241 ;  /* 0x0000b400bef17a23 */ /* 0x000fce00000108f1 */
[----:B------:R-:W3:Y:S01]  /*14470*/  MUFU.EX2 R156, R156 ;  /* 0x0000009c009c7308 */ /* 0x000ee20000000800 */
[----:B--2---:R-:W-:Y:S01]  /*14480*/  F2FP.PACK_AB R128, R180, R181 ;  /* 0x000000b5b480723e */ /* 0x004fe200000000ff */
[----:B------:R-:W-:-:S06]  /*14490*/  FADD.FTZ R180, R181, R180 ;  /* 0x000000b4b5b47221 */ /* 0x000fcc0000010000 */
[----:B------:R-:W-:Y:S01]  /*144a0*/  MUFU.EX2 R3, R3 ;  /* 0x0000000300037308 */ /* 0x000fe20000000800 */
[----:B-1----:R-:W-:Y:S02]  /*144b0*/  FMNMX.FTZ R159, R159, R22, !PT ;  /* 0x000000169f9f7209 */ /* 0x002fe40007810000 */
[----:B---3--:R-:W-:-:S05]  /*144c0*/  F2FP.PACK_AB R130, R156, R179 ;  /* 0x000000b39c82723e */ /* 0x008fca00000000ff */
[----:B------:R-:W-:Y:S01]  /*144d0*/  MUFU.EX2 R176, R176 ;  /* 0x000000b000b07308 */ /* 0x000fe20000000800 */
[C---:B------:R-:W-:Y:S01]  /*144e0*/  FSETP.NEU.FTZ.AND P0, PT, R159.reuse, -INF , PT ;  /* 0xff8000009f00780b */ /* 0x040fe20003f1d000 */
[----:B------:R-:W-:Y:S02]  /*144f0*/  FMUL.FTZ R186, R159, c[0x0][0x2d0] ;  /* 0x0000b4009fba7a20 */ /* 0x000fe40000410000 */
[----:B------:R-:W-:-:S03]  /*14500*/  FADD.FTZ R179, R179, R180 ;  /* 0x000000b4b3b37221 */ /* 0x000fc60000010000 */
[----:B------:R-:W-:Y:S01]  /*14510*/  FSEL R186, R186, RZ, P0 ;  /* 0x000000ffbaba7208 */ /* 0x000fe20000000000 */
[----:B------:R-:W-:Y:S01]  /*14520*/  MUFU.EX2 R2, R2 ;  /* 0x0000000200027308 */ /* 0x000fe20000000800 */
[----:B------:R-:W-:Y:S01]  /*14530*/  FADD.FTZ R156, R156, R179 ;  /* 0x000000b39c9c7221 */ /* 0x000fe20000010000 */
[----:B------:R-:W-:Y:S02]  /*14540*/  ISETP.LE.AND P0, PT, R240, UR13, PT ;  /* 0x0000000df0007c0c */ /* 0x000fe4000bf03270 */
[--C-:B------:R-:W-:Y:S02]  /*14550*/  FFMA.FTZ R178, R20, c[0x0][0x2d0], -R186.reuse ;  /* 0x0000b40014b27a23 */ /* 0x100fe400000108ba */
[--C-:B------:R-:W-:Y:S01]  /*14560*/  FFMA.FTZ R183, R19, c[0x0][0x2d0], -R186.reuse ;  /* 0x0000b40013b77a23 */ /* 0x100fe200000108ba */
[----:B------:R-:W-:Y:S01]  /*14570*/  LDSM.16.MT88.4 R20, [R216+0x4880] ;  /* 0x00488000d814783b */ /* 0x000fe20000004200 */
[--C-:B------:R-:W-:Y:S01]  /*14580*/  FFMA.FTZ R158, R17, c[0x0][0x2d0], -R186.reuse ;  /* 0x0000b400119e7a23 */ /* 0x100fe200000108ba */
[----:B------:R-:W-:Y:S01]  /*14590*/  MUFU.EX2 R177, R177 ;  /* 0x000000b100b17308 */ /* 0x000fe20000000800 */
[--C-:B------:R-:W-:Y:S01]  /*145a0*/  FFMA.FTZ R157, R7, c[0x0][0x2d0], -R186.reuse ;  /* 0x0000b400079d7a23 */ /* 0x100fe200000108ba */
[----:B------:R-:W-:Y:S01]  /*145b0*/  LDSM.16.MT88.4 R16, [R213+0x4880] ;  /* 0x00488000d510783b */ /* 0x000fe20000004200 */
[----:B------:R-:W-:-:S02]  /*145c0*/  FFMA.FTZ R187, R11, c[0x0][0x2d0], -R186 ;  /* 0x0000b4000bbb7a23 */ /* 0x000fc400000108ba */
[--C-:B------:R-:W-:Y:S01]  /*145d0*/  FFMA.FTZ R184, R9, c[0x0][0x2d0], -R186.reuse ;  /* 0x0000b40009b87a23 */ /* 0x100fe200000108ba */
[----:B------:R-:W1:Y:S01]  /*145e0*/  LDSM.16.MT88.4 R4, [R212+0x8880] ;  /* 0x00888000d404783b */ /* 0x000e620000004200 */
[--C-:B------:R-:W-:Y:S01]  /*145f0*/  FFMA.FTZ R185, R15, c[0x0][0x2d0], -R186.reuse ;  /* 0x0000b4000fb97a23 */ /* 0x100fe200000108ba */
[----:B------:R-:W-:Y:S01]  /*14600*/  MUFU.EX2 R178, R178 ;  /* 0x000000b200b27308 */ /* 0x000fe20000000800 */
[--C-:B------:R-:W-:Y:S01]  /*14610*/  FFMA.FTZ R182, R13, c[0x0][0x2d0], -R186.reuse ;  /* 0x0000b4000db67a23 */ /* 0x100fe200000108ba */
[----:B------:R-:W2:Y:S01]  /*14620*/  LDSM.16.MT88.4 R8, [R214+0x4880] ;  /* 0x00488000d608783b */ /* 0x000ea20000004200 */
[--C-:B------:R-:W-:Y:S02]  /*14630*/  FFMA.FTZ R190, R195, c[0x0][0x2d0], -R186.reuse ;  /* 0x0000b400c3be7a23 */ /* 0x100fe400000108ba */
[--C-:B------:R-:W-:Y:S01]  /*14640*/  FFMA.FTZ R193, R193, c[0x0][0x2d0], -R186.reuse ;  /* 0x0000b400c1c17a23 */ /* 0x100fe200000108ba */
[----:B------:R-:W3:Y:S01]  /*14650*/  LDSM.16.MT88.4 R12, [R212+0x4880] ;  /* 0x00488000d40c783b */ /* 0x000ee20000004200 */
[--C-:B------:R-:W-:Y:S01]  /*14660*/  FFMA.FTZ R191, R191, c[0x0][0x2d0], -R186.reuse ;  /* 0x0000b400bfbf7a23 */ /* 0x100fe200000108ba */
[----:B------:R-:W4:Y:S01]  /*14670*/  MUFU.EX2 R183, R183 ;  /* 0x000000b700b77308 */ /* 0x000f220000000800 */
[----:B------:R-:W-:-:S07]  /*14680*/  FFMA.FTZ R186, R189, c[0x0][0x2d0], -R186 ;  /* 0x0000b400bdba7a23 */ /* 0x000fce00000108ba */
[----:B------:R-:W-:Y:S08]  /*14690*/  MUFU.EX2 R158, R158 ;  /* 0x0000009e009e7308 */ /* 0x000ff00000000800 */
[----:B------:R-:W5:Y:S01]  /*146a0*/  MUFU.EX2 R157, R157 ;  /* 0x0000009d009d7308 */ /* 0x000f620000000800 */
[----:B----4-:R-:W-:Y:S01]  /*146b0*/  F2FP.PACK_AB R129, R183, R178 ;  /* 0x000000b2b781723e */ /* 0x010fe200000000ff */
[----:B------:R-:W-:-:S06]  /*146c0*/  FADD.FTZ R183, R178, R183 ;  /* 0x000000b7b2b77221 */ /* 0x000fcc0000010000 */
[----:B------:R-:W-:Y:S01]  /*146d0*/  MUFU.EX2 R187, R187 ;  /* 0x000000bb00bb7308 */ /* 0x000fe20000000800 */
[----:B-----5:R-:W-:-:S07]  /*146e0*/  F2FP.PACK_AB R131, R157, R158 ;  /* 0x0000009e9d83723e */ /* 0x020fce00000000ff */
[----:B------:R-:W4:Y:S01]  /*146f0*/  MUFU.EX2 R184, R184 ;  /* 0x000000b800b87308 */ /* 0x000f220000000800 */
[C---:B------:R-:W-:Y:S07]  /*14700*/  HMMA.16816.F32 R144, R128.reuse, R140, RZ ;  /* 0x0000008c8090723c */ /* 0x040fee00000018ff */
[----:B------:R-:W-:Y:S01]  /*14710*/  MUFU.EX2 R185, R185 ;  /* 0x000000b900b97308 */ /* 0x000fe20000000800 */
[C---:B------:R-:W-:Y:S07]  /*14720*/  HMMA.16816.F32 R140, R128.reuse, R142, RZ ;  /* 0x0000008e808c723c */ /* 0x040fee00000018ff */
[----:B------:R-:W5:Y:S01]  /*14730*/  MUFU.EX2 R182, R182 ;  /* 0x000000b600b67308 */ /* 0x000f620000000800 */
[C---:B------:R-:W-:Y:S07]  /*14740*/  HMMA.16816.F32 R28, R128.reuse, R32, RZ ;  /* 0x00000020801c723c */ /* 0x040fee00000018ff */
[----:B------:R-:W-:Y:S01]  /*14750*/  MUFU.EX2 R188, R188 ;  /* 0x000000bc00bc7308 */ /* 0x000fe20000000800 */
[C---:B------:R-:W-:Y:S07]  /*14760*/  HMMA.16816.F32 R32, R128.reuse, R34, RZ ;  /* 0x000000228020723c */ /* 0x040fee00000018ff */
[----:B------:R-:W1:Y:S01]  /*14770*/  MUFU.EX2 R237, R237 ;  /* 0x000000ed00ed7308 */ /* 0x000e620000000800 */
[C---:B------:R-:W-:Y:S07]  /*14780*/  HMMA.16816.F32 R152, R128.reuse, R148, RZ ;  /* 0x000000948098723c */ /* 0x040fee00000018ff */
[----:B------:R-:W-:Y:S01]  /*14790*/  MUFU.EX2 R192, R192 ;  /* 0x000000c000c07308 */ /* 0x000fe20000000800 */
[C---:B------:R-:W-:Y:S07]  /*147a0*/  HMMA.16816.F32 R136, R128.reuse, R132, RZ ;  /* 0x000000848088723c */ /* 0x040fee00000018ff */
[----:B------:R-:W-:Y:S01]  /*147b0*/  MUFU.EX2 R241, R241 ;  /* 0x000000f100f17308 */ /* 0x000fe20000000800 */
[C---:B------:R-:W-:Y:S07]  /*147c0*/  HMMA.16816.F32 R36, R128.reuse, R40, RZ ;  /* 0x000000288024723c */ /* 0x040fee00000018ff */
[----:B------:R-:W-:Y:S01]  /*147d0*/  MUFU.EX2 R190, R190 ;  /* 0x000000be00be7308 */ /* 0x000fe20000000800 */
[C---:B------:R-:W-:Y:S07]  /*147e0*/  HMMA.16816.F32 R44, R128.reuse, R48, RZ ;  /* 0x00000030802c723c */ /* 0x040fee00000018ff */
[----:B------:R-:W1:Y:S01]  /*147f0*/  MUFU.EX2 R193, R193 ;  /* 0x000000c100c17308 */ /* 0x000e620000000800 */
[C---:B------:R-:W-:Y:S07]  /*14800*/  HMMA.16816.F32 R52, R128.reuse, R56, RZ ;  /* 0x000000388034723c */ /* 0x040fee00000018ff */
[----:B------:R-:W-:Y:S01]  /*14810*/  MUFU.EX2 R191, R191 ;  /* 0x000000bf00bf7308 */ /* 0x000fe20000000800 */
[C---:B------:R-:W-:Y:S07]  /*14820*/  HMMA.16816.F32 R60, R128.reuse, R64, RZ ;  /* 0x00000040803c723c */ /* 0x040fee00000018ff */
[----:B------:R-:W1:Y:S01]  /*14830*/  MUFU.EX2 R186, R186 ;  /* 0x000000ba00ba7308 */ /* 0x000e620000000800 */
        /* <DEDUP_REMOVED lines=20> */
[C---:B-1----:R-:W-:Y:S07]  /*14980*/  HMMA.16816.F32 R124, R128.reuse, R4, RZ ;  /* 0x00000004807c723c */ /* 0x042fee00000018ff */
[----:B------:R-:W-:Y:S01]  /*14990*/  F2FP.PACK_AB R4, R176, R3 ;  /* 0x00000003b004723e */ /* 0x000fe200000000ff */
[----:B------:R-:W-:Y:S01]  /*149a0*/  HMMA.16816.F32 R128, R128, R6, RZ ;  /* 0x000000068080723c */ /* 0x000fe200000018ff */
[----:B----4-:R-:W-:Y:S01]  /*149b0*/  F2FP.PACK_AB R5, R184, R187 ;  /* 0x000000bbb805723e */ /* 0x010fe200000000ff */
[----:B------:R-:W-:-:S04]  /*149c0*/  FADD.FTZ R3, R3, R156 ;  /* 0x0000009c03037221 */ /* 0x000fc80000010000 */
[----:B------:R-:W-:Y:S01]  /*149d0*/  FADD.FTZ R3, R176, R3 ;  /* 0x00000003b0037221 */ /* 0x000fe20000010000 */
[----:B------:R-:W-:Y:S02]  /*149e0*/  F2FP.PACK_AB R6, R177, R2 ;  /* 0x00000002b106723e */ /* 0x000fe400000000ff */
[----:B-----5:R-:W-:Y:S01]  /*149f0*/  F2FP.PACK_AB R7, R182, R185 ;  /* 0x000000b9b607723e */ /* 0x020fe200000000ff */
[----:B------:R-:W-:-:S04]  /*14a00*/  FADD.FTZ R2, R2, R3 ;  /* 0x0000000302027221 */ /* 0x000fc80000010000 */
[----:B------:R-:W-:Y:S02]  /*14a10*/  FADD.FTZ R177, R177, R2 ;  /* 0x00000002b1b17221 */ /* 0x000fe40000010000 */
[C---:B--2---:R-:W-:Y:S08]  /*14a20*/  HMMA.16816.F32 R144, R4.reuse, R8, R144 ;  /* 0x000000080490723c */ /* 0x044ff00000001890 */
[C---:B------:R-:W-:Y:S01]  /*14a30*/  HMMA.16816.F32 R140, R4.reuse, R10, R140 ;  /* 0x0000000a048c723c */ /* 0x040fe2000000188c */
[----:B------:R-:W1:Y:S07]  /*14a40*/  LDSM.16.MT88.4 R8, [R216+0x7880] ;  /* 0x00788000d808783b */ /* 0x000e6e0000004200 */
[C---:B---3--:R-:W-:Y:S08]  /*14a50*/  HMMA.16816.F32 R28, R4.reuse, R12, R28 ;  /* 0x0000000c041c723c */ /* 0x048ff0000000181c */
[C---:B------:R-:W-:Y:S01]  /*14a60*/  HMMA.16816.F32 R32, R4.reuse, R14, R32 ;  /* 0x0000000e0420723c */ /* 0x040fe20000001820 */
[----:B------:R-:W2:Y:S07]  /*14a70*/  LDSM.16.MT88.4 R12, [R212+0x7880] ;  /* 0x00788000d40c783b */ /* 0x000eae0000004200 */
[C---:B------:R-:W-:Y:S08]  /*14a80*/  HMMA.16816.F32 R152, R4.reuse, R20, R152 ;  /* 0x000000140498723c */ /* 0x040ff00000001898 */
[C---:B------:R-:W-:Y:S01]  /*14a90*/  HMMA.16816.F32 R148, R4.reuse, R22, R148 ;  /* 0x000000160494723c */ /* 0x040fe20000001894 */
[----:B------:R-:W-:Y:S07]  /*14aa0*/  LDSM.16.MT88.4 R20, [R213+0x7880] ;  /* 0x00788000d514783b */ /* 0x000fee0000004200 */
[C---:B------:R-:W-:Y:S08]  /*14ab0*/  HMMA.16816.F32 R136, R4.reuse, R16, R136 ;  /* 0x000000100488723c */ /* 0x040ff00000001888 */
        /* <DEDUP_REMOVED lines=43> */
[----:B------:R-:W-:-:S03]  /*14d70*/  F2FP.PACK_AB R7, R186, R191 ;  /* 0x000000bfba07723e */ /* 0x000fc600000000ff */
[----:B------:R-:W-:-:S04]  /*14d80*/  FADD.FTZ R192, R192, R237 ;  /* 0x000000edc0c07221 */ /* 0x000fc80000010000 */
[----:B-1----:R-:W-:Y:S01]  /*14d90*/  HMMA.16816.F32 R136, R4, R8, R136 ;  /* 0x000000080488723c */ /* 0x002fe20000001888 */
[----:B------:R-:W-:-:S07]  /*14da0*/  FADD.FTZ R238, R241, R192 ;  /* 0x000000c0f1ee7221 */ /* 0x000fce0000010000 */
[C---:B------:R-:W-:Y:S01]  /*14db0*/  HMMA.16816.F32 R132, R4.reuse, R10, R132 ;  /* 0x0000000a0484723c */ /* 0x040fe20000001884 */
[----:B------:R-:W1:Y:S07]  /*14dc0*/  LDSM.16.MT88.4 R8, [R213+0x6880] ;  /* 0x00688000d508783b */ /* 0x000e6e0000004200 */
[C---:B--2---:R-:W-:Y:S08]  /*14dd0*/  HMMA.16816.F32 R44, R4.reuse, R12, R44 ;  /* 0x0000000c042c723c */ /* 0x044ff0000000182c */
[C---:B------:R-:W-:Y:S01]  /*14de0*/  HMMA.16816.F32 R48, R4.reuse, R14, R48 ;  /* 0x0000000e0430723c */ /* 0x040fe20000001830 */
[----:B------:R-:W2:Y:S07]  /*14df0*/  LDSM.16.MT88.4 R12, [R213+0x9880] ;  /* 0x00988000d50c783b */ /* 0x000eae0000004200 */
[C---:B-----5:R-:W-:Y:S08]  /*14e00*/  HMMA.16816.F32 R152, R4.reuse, R160, R152 ;  /* 0x000000a00498723c */ /* 0x060ff00000001898 */
[C---:B------:R-:W-:Y:S01]  /*14e10*/  HMMA.16816.F32 R148, R4.reuse, R162, R148 ;  /* 0x000000a20494723c */ /* 0x040fe20000001894 */
[----:B------:R-:W4:Y:S07]  /*14e20*/  LDSM.16.MT88.4 R160, [R213+0x8080] ;  /* 0x00808000d5a0783b */ /* 0x000f2e0000004200 */
[C---:B------:R-:W-:Y:S08]  /*14e30*/  HMMA.16816.F32 R144, R4.reuse, R24, R144 ;  /* 0x000000180490723c */ /* 0x040ff00000001890 */
[C---:B------:R-:W-:Y:S01]  /*14e40*/  HMMA.16816.F32 R140, R4.reuse, R26, R140 ;  /* 0x0000001a048c723c */ /* 0x040fe2000000188c */
[----:B------:R-:W5:Y:S07]  /*14e50*/  LDSM.16.MT88.4 R24, [R212+0x8080] ;  /* 0x00808000d418783b */ /* 0x000f6e0000004200 */
[C---:B------:R-:W-:Y:S08]  /*14e60*/  HMMA.16816.F32 R28, R4.reuse, R20, R28 ;  /* 0x00000014041c723c */ /* 0x040ff0000000181c */
        /* <DEDUP_REMOVED lines=8> */
[C---:B--2---:R-:W-:Y:S07]  /*14ef0*/  HMMA.16816.F32 R116, R4.reuse, R12, R116 ;  /* 0x0000000c0474723c */ /* 0x044fee0000001874 */
[----:B------:R-:W-:Y:S01]  /*14f00*/  FADD.FTZ R12, R158, R183 ;  /* 0x000000b79e0c7221 */ /* 0x000fe20000010000 */
[----:B------:R-:W-:Y:S03]  /*14f10*/  HMMA.16816.F32 R60, R4, R172, R60 ;  /* 0x000000ac043c723c */ /* 0x000fe6000000183c */
[----:B------:R-:W-:-:S04]  /*14f20*/  FADD.FTZ R12, R157, R12 ;  /* 0x0000000c9d0c7221 */ /* 0x000fc80000010000 */
        /* <DEDUP_REMOVED lines=11> */
[----:B------:R-:W-:-:S05]  /*14fe0*/  FADD.FTZ R237, R186, R191 ;  /* 0x000000bfbaed7221 */ /* 0x000fca0000010000 */
[C---:B------:R-:W-:Y:S08]  /*14ff0*/  HMMA.16816.F32 R80, R4.reuse, R166, R80 ;  /* 0x000000a60450723c */ /* 0x040ff00000001850 */
[C---:B----4-:R-:W-:Y:S08]  /*15000*/  HMMA.16816.F32 R84, R4.reuse, R160, R84 ;  /* 0x000000a00454723c */ /* 0x050ff00000001854 */
[C---:B------:R-:W-:Y:S08]  /*15010*/  HMMA.16816.F32 R88, R4.reuse, R162, R88 ;  /* 0x000000a20458723c */ /* 0x040ff00000001858 */
[C---:B-----5:R-:W-:Y:S08]  /*15020*/  HMMA.16816.F32 R92, R4.reuse, R24, R92 ;  /* 0x00000018045c723c */ /* 0x060ff0000000185c */
[C---:B------:R-:W-:Y:S08]  /*15030*/  HMMA.16816.F32 R96, R4.reuse, R26, R96 ;  /* 0x0000001a0460723c */ /* 0x040ff00000001860 */
[C---:B------:R-:W-:Y:S08]  /*15040*/  HMMA.16816.F32 R100, R4.reuse, R20, R100 ;  /* 0x000000140464723c */ /* 0x040ff00000001864 */
[C---:B------:R-:W-:Y:S08]  /*15050*/  HMMA.16816.F32 R104, R4.reuse, R22, R104 ;  /* 0x000000160468723c */ /* 0x040ff00000001868 */
[C---:B---3--:R-:W-:Y:S08]  /*15060*/  HMMA.16816.F32 R108, R4.reuse, R16, R108 ;  /* 0x00000010046c723c */ /* 0x048ff0000000186c */
[C---:B------:R-:W-:Y:S08]  /*15070*/  HMMA.16816.F32 R112, R4.reuse, R18, R112 ;  /* 0x000000120470723c */ /* 0x040ff00000001870 */
[C---:B------:R-:W-:Y:S08]  /*15080*/  HMMA.16816.F32 R120, R4.reuse, R14, R120 ;  /* 0x0000000e0478723c */ /* 0x040ff00000001878 */
[C---:B-1----:R-:W-:Y:S08]  /*15090*/  HMMA.16816.F32 R124, R4.reuse, R8, R124 ;  /* 0x00000008047c723c */ /* 0x042ff0000000187c */
[----:B------:R-:W-:Y:S01]  /*150a0*/  HMMA.16816.F32 R128, R4, R10, R128 ;  /* 0x0000000a0480723c */ /* 0x000fe20000001880 */
[----:B------:R-:W-:Y:S07]  /*150b0*/  @!P0 BRA `(.L_x_1733) ;  /* 0x0000331000008947 */ /* 0x000fee0003800000 */
[----:B------:R-:W-:Y:S01]  /*150c0*/  IMAD.MOV.U32 R2, RZ, RZ, R159 ;  /* 0x000000ffff027224 */ /* 0x000fe200078e009f */
[C---:B------:R-:W-:Y:S01]  /*150d0*/  SHF.L.U64.HI R241, R196.reuse, 0x1, R199 ;  /* 0x00000001c4f17819 */ /* 0x040fe200000102c7 */
[----:B------:R-:W-:Y:S01]  /*150e0*/  IMAD.MOV.U32 R3, RZ, RZ, R0 ;  /* 0x000000ffff037224 */ /* 0x000fe200078e0000 */
[----:B------:R-:W-:Y:S01]  /*150f0*/  SHF.L.U32 R242, R196, 0x1, RZ ;  /* 0x00000001c4f27819 */ /* 0x000fe200000006ff */
[C---:B------:R-:W-:Y:S01]  /*15100*/  IMAD.SHL.U32 R244, R235.reuse, 0x2, RZ ;  /* 0x00000002ebf47824 */ /* 0x040fe200078e00ff */
[----:B------:R-:W-:Y:S01]  /*15110*/  SHF.L.U64.HI R243, R235, 0x1, R236 ;  /* 0x00000001ebf37819 */ /* 0x000fe200000102ec */
[----:B------:R-:W-:Y:S01]  /*15120*/  UMOV UR4, UR13 ;  /* 0x0000000d00047c82 */ /* 0x000fe20008000000 */
[----:B------:R-:W-:-:S02]  /*15130*/  SHF.L.U64.HI R245, R234, 0x1, R233 ;  /* 0x00000001eaf57819 */ /* 0x000fc400000102e9 */
[----:B------:R-:W-:-:S07]  /*15140*/  SHF.L.U32 R246, R234, 0x1, RZ ;  /* 0x00000001eaf67819 */ /* 0x000fce00000006ff */
.L_x_1738:
[----:B------:R-:W-:Y:S04]  /*15150*/  DEPBAR.LE SB0, 0x0 ;  /* 0x000080000000791a */ /* 0x000fe80000000000 */
[----:B------:R-:W-:Y:S01]  /*15160*/  BAR.SYNC.DEFER_BLOCKING 0x0 ;  /* 0x0000000000007b1d */ /* 0x000fe20000010000 */
[----:B------:R-:W-:Y:S05]  /*15170*/  ISETP.LE.AND P0, PT, RZ, UR4, PT ;  /* 0x00000004ff007c0c */ /* 0x000fea000bf03270 */
[----:B------:R1:W2:Y:S04]  /*15180*/  LDSM.16.M88.4 R156, [R222] ;  /* 0x00000000de9c783b */ /* 0x0002a80000000200 */
[----:B------:R1:W3:Y:S04]  /*15190*/  LDSM.16.M88.4 R160, [R221+0xa080] ;  /* 0x00a08000dda0783b */ /* 0x0002e80000000200 */
[----:B------:R1:W4:Y:S04]  /*151a0*/  LDSM.16.M88.4 R164, [R221+0xa880] ;  /* 0x00a88000dda4783b */ /* 0x0003280000000200 */
[----:B------:R1:W1:Y:S04]  /*151b0*/  LDSM.16.M88.4 R24, [R221+0xb080] ;  /* 0x00b08000dd18783b */ /* 0x0002680000000200 */
[----:B------:R1:W1:Y:S04]  /*151c0*/  LDSM.16.M88.4 R168, [R220] ;  /* 0x00000000dca8783b */ /* 0x0002680000000200 */
[----:B------:R1:W1:Y:S04]  /*151d0*/  LDSM.16.M88.4 R172, [R219] ;  /* 0x00000000dbac783b */ /* 0x0002680000000200 */
[----:B------:R1:W1:Y:S04]  /*151e0*/  LDSM.16.M88.4 R176, [R211] ;  /* 0x00000000d3b0783b */ /* 0x0002680000000200 */
[----:B------:R1:W1:Y:S01]  /*151f0*/  LDSM.16.M88.4 R180, [R210] ;  /* 0x00000000d2b4783b */ /* 0x0002620000000200 */
[----:B------:R-:W-:-:S05]  /*15200*/  @!P0 BRA `(.L_x_1734) ;  /* 0x0000036000008947 */ /* 0x000fca0003800000 */
[C---:B------:R-:W-:Y:S01]  /*15210*/  IMAD.WIDE.U32 R6, R228.reuse, c[0x0][0x208], RZ ;  /* 0x00008200e4067a25 */ /* 0x040fe200078e00ff */
[----:B------:R-:W-:Y:S01]  /*15220*/  SHF.R.S32.HI R9, RZ, 0x1f, R228 ;  /* 0x0000001fff097819 */ /* 0x000fe200000114e4 */
[----:B------:R-:W-:Y:S01]  /*15230*/  BSSY B0, `(.L_x_1734) ;  /* 0x0000033000007945 */ /* 0x000fe20003800000 */
[----:B------:R-:W-:Y:S02]  /*15240*/  SHF.R.S32.HI R5, RZ, 0x1f, R227 ;  /* 0x0000001fff057819 */ /* 0x000fe400000114e3 */
[----:B------:R-:W-:Y:S01]  /*15250*/  ISETP.GE.AND P1, PT, R229, c[0x0][0x1d4], PT ;  /* 0x00007500e5007a0c */ /* 0x000fe20003f26270 */
[----:B------:R-:W-:Y:S02]  /*15260*/  IMAD R9, R9, c[0x0][0x208], RZ ;  /* 0x0000820009097a24 */ /* 0x000fe400078e02ff */
[----:B------:R-:W-:Y:S02]  /*15270*/  IMAD R5, R5, c[0x0][0x218], RZ ;  /* 0x0000860005057a24 */ /* 0x000fe400078e02ff */
[----:B------:R-:W-:Y:S02]  /*15280*/  IMAD R9, R228, c[0x0][0x20c], R9 ;  /* 0x00008300e4097a24 */ /* 0x000fe400078e0209 */
[----:B------:R-:W-:Y:S02]  /*15290*/  IMAD R5, R227, c[0x0][0x21c], R5 ;  /* 0x00008700e3057a24 */ /* 0x000fe400078e0205 */
[----:B------:R-:W-:Y:S04]  /*152a0*/  IMAD.IADD R7, R7, 0x1, R9 ;  /* 0x0000000107077824 */ /* 0x000fe800078e0209 */
[----:B------:R-:W-:Y:S05]  /*152b0*/  IMAD.WIDE.U32 R6, R227, c[0x0][0x218], R6 ;  /* 0x00008600e3067a25 */ /* 0x000fea00078e0006 */
[----:B------:R-:W-:Y:S01]  /*152c0*/  IADD3 R4, P0, R6, UR28, RZ ;  /* 0x0000001c06047c10 */ /* 0x000fe2000ff1e0ff */
[----:B------:R-:W-:Y:S03]  /*152d0*/  IMAD.SHL.U32 R6, R232, 0x2, RZ ;  /* 0x00000002e8067824 */ /* 0x000fe600078e00ff */
[----:B------:R-:W-:Y:S02]  /*152e0*/  IADD3.X R5, R7, UR12, R5, P0, !PT ;  /* 0x0000000c07057c10 */ /* 0x000fe400087fe405 */
[C---:B------:R-:W-:Y:S04]  /*152f0*/  LEA R0, P0, R4.reuse, c[0x0][0x1f8], 0x1 ;  /* 0x00007e0004007a11 */ /* 0x040fe800078008ff */
[----:B------:R-:W-:Y:S02]  /*15300*/  LEA.HI.X R15, R4, c[0x0][0x1fc], R5, 0x1, P0 ;  /* 0x00007f00040f7a11 */ /* 0x000fe400000f0c05 */
[----:B------:R-:W5:Y:S01]  /*15310*/  SHFL.IDX PT, R5, R0, RZ, 0x181f ;  /* 0x00181fff00057589 */ /* 0x000f6200000e0000 */
[----:B------:R-:W-:Y:S03]  /*15320*/  SHF.L.U64.HI R4, R232, 0x1, R231 ;  /* 0x00000001e8047819 */ /* 0x000fe600000102e7 */
[----:B------:R-:W4:Y:S01]  /*15330*/  SHFL.IDX PT, R8, R15, RZ, 0x181f ;  /* 0x00181fff0f087589 */ /* 0x000f2200000e0000 */
[C---:B-----5:R-:W-:Y:S05]  /*15340*/  IADD3 R16, P0, R5.reuse, R242, RZ ;  /* 0x000000f205107210 */ /* 0x060fea0007f1e0ff */
[C---:B----4-:R-:W-:Y:S01]  /*15350*/  IMAD.X R17, R8.reuse, 0x1, R241, P0 ;  /* 0x0000000108117824 */ /* 0x050fe200000e06f1 */
[C---:B------:R-:W-:Y:S04]  /*15360*/  IADD3 R12, P0, R5.reuse, R244, RZ ;  /* 0x000000f4050c7210 */ /* 0x040fe80007f1e0ff */
[----:B------:R-:W-:Y:S01]  /*15370*/  @!PT LDS RZ, [RZ] ;  /* 0x00000000fffff984 */ /* 0x000fe20000000800 */
[----:B------:R4:W-:Y:S01]  /*15380*/  LDGSTS.E.BYPASS.LTC128B.128 [R230+0x4080], [R16.64], !P6 ;  /* 0x0408000010e67fae */ /* 0x0009e2000f101d5a */
[C---:B------:R-:W-:Y:S01]  /*15390*/  IMAD.X R13, R8.reuse, 0x1, R243, P0 ;  /* 0x00000001080d7824 */ /* 0x040fe200000e06f3 */
[C---:B------:R-:W-:Y:S04]  /*153a0*/  IADD3 R10, P0, R5.reuse, R246, RZ ;  /* 0x000000f6050a7210 */ /* 0x040fe80007f1e0ff */
[----:B------:R4:W-:Y:S01]  /*153b0*/  LDGSTS.E.BYPASS.LTC128B.128 [R230+0x5880], [R12.64], !P1 ;  /* 0x058800000ce67fae */ /* 0x0009e2000c901d5a */
[C---:B------:R-:W-:Y:S01]  /*153c0*/  IMAD.X R11, R8.reuse, 0x1, R245, P0 ;  /* 0x00000001080b7824 */ /* 0x040fe200000e06f5 */
[----:B------:R-:W-:Y:S02]  /*153d0*/  IADD3 R18, P0, R5, R6, RZ ;  /* 0x0000000605127210 */ /* 0x000fe40007f1e0ff */
[----:B------:R-:W-:Y:S02]  /*153e0*/  ISETP.GT.AND P1, PT, R223, 0x7f, PT ;  /* 0x0000007fdf00780c */ /* 0x000fe40003f24270 */
[----:B------:R4:W-:Y:S01]  /*153f0*/  LDGSTS.E.BYPASS.LTC128B.128 [R230+0x7080], [R10.64], !P5 ;  /* 0x070800000ae67fae */ /* 0x0009e2000e901d5a */
[----:B------:R-:W-:Y:S05]  /*15400*/  IMAD.X R19, R8, 0x1, R4, P0 ;  /* 0x0000000108137824 */ /* 0x000fea00000e0604 */
[----:B------:R4:W-:Y:S05]  /*15410*/  LDGSTS.E.BYPASS.LTC128B.128 [R230+0x8880], [R18.64], !P4 ;  /* 0x0888000012e67fae */ /* 0x0009ea000e101d5a */
[----:B------:R-:W-:-:S05]  /*15420*/  @P1 BRA `(.L_x_1735) ;  /* 0x0000013000001947 */ /* 0x000fca0003800000 */
[----:B------:R-:W-:-:S05]  /*15430*/  BRA.DIV ~URZ, `(.L_x_1736) ;  /* 0x000093527f007947 */ /* 0x000fca000b800000 */
[----:B------:R4:W3:Y:S04]  /*15440*/  SHFL.IDX PT, R8, R15, 0x1, 0x181f ;  /* 0x00381f000f087f89 */ /* 0x0008e800000e0000 */
[----:B----4-:R4:W2:Y:S02]  /*15450*/  SHFL.IDX PT, R13, R0, 0x1, 0x181f ;  /* 0x00381f00000d7f89 */ /* 0x0108a400000e0000 */
.L_x_1763:
[----:B--2---:R-:W-:Y:S02]  /*15460*/  IADD3 R16, P0, R13, R242, RZ ;  /* 0x000000f20d107210 */ /* 0x004fe40007f1e0ff */
[----:B------:R-:W-:Y:S03]  /*15470*/  ISETP.GE.AND P1, PT, R229, c[0x0][0x1d4], PT ;  /* 0x00007500e5007a0c */ /* 0x000fe60003f26270 */
[C---:B---3--:R-:W-:Y:S01]  /*15480*/  IMAD.X R17, R8.reuse, 0x1, R241, P0 ;  /* 0x0000000108117824 */ /* 0x048fe200000e06f1 */
[C---:B------:R-:W-:Y:S04]  /*15490*/  IADD3 R14, P0, R13.reuse, R244, RZ ;  /* 0x000000f40d0e7210 */ /* 0x040fe80007f1e0ff */
[----:B------:R-:W-:Y:S01]  /*154a0*/  @!PT LDS RZ, [RZ] ;  /* 0x00000000fffff984 */ /* 0x000fe20000000800 */
[----:B------:R-:W-:Y:S01]  /*154b0*/  @!PT LDS RZ, [RZ] ;  /* 0x00000000fffff984 */ /* 0x000fe20000000800 */
        /* <DEDUP_REMOVED lines=10> */
.L_x_1735:
[----:B------:R-:W-:Y:S05]  /*15560*/  BSYNC B0 ;  /* 0x0000000000007941 */ /* 0x000fea0003800000 */
.L_x_1734:
[----:B------:R-:W0:Y:S01]  /*15570*/  LDGDEPBAR ;  /* 0x00000000000079af */ /* 0x000e220000000000 */
[----:B------:R-:W-:Y:S01]  /*15580*/  WARPSYNC 0xffffffff ;  /* 0xffffffff00007948 */ /* 0x000fe20003800000 */
[C---:B--23--:R-:W-:Y:S01]  /*15590*/  HMMA.16816.F32 R4, R156.reuse, R160, RZ ;  /* 0x000000a09c04723c */ /* 0x04cfe200000018ff */
[----:B------:R-:W-:Y:S04]  /*155a0*/  UISETP.GE.AND UP0, UPT, UR4, 0x1, UPT ;  /* 0x000000010400788c */ /* 0x000fe8000bf06270 */
[----:B------:R-:W-:Y:S02]  /*155b0*/  LDSM.16.M88.4 R184, [R218] ;  /* 0x00000000dab8783b */ /* 0x000fe40000000200 */
[----:B------:R-:W-:Y:S01]  /*155c0*/  PLOP3.LUT P0, PT, PT, PT, UP0, 0x40, 0x0 ;  /* 0x000000000000781c */ /* 0x000fe20003f0e808 */
[C---:B----4-:R-:W-:Y:S04]  /*155d0*/  HMMA.16816.F32 R8, R156.reuse, R162, RZ ;  /* 0x000000a29c08723c */ /* 0x050fe800000018ff */
[----:B------:R-:W2:Y:S04]  /*155e0*/  LDSM.16.M88.4 R188, [R215+0xa080] ;  /* 0x00a08000d7bc783b */ /* 0x000ea80000000200 */
[C---:B------:R-:W-:Y:S03]  /*155f0*/  HMMA.16816.F32 R12, R156.reuse, R164, RZ ;  /* 0x000000a49c0c723c */ /* 0x040fe600000018ff */
[----:B------:R-:W-:Y:S05]  /*15600*/  LDSM.16.M88.4 R160, [R215+0xb080] ;  /* 0x00b08000d7a0783b */ /* 0x000fea0000000200 */
[C---:B------:R-:W-:Y:S02]  /*15610*/  HMMA.16816.F32 R16, R156.reuse, R166, RZ ;  /* 0x000000a69c10723c */ /* 0x040fe400000018ff */
[----:B------:R-:W-:Y:S06]  /*15620*/  LDSM.16.M88.4 R164, [R217] ;  /* 0x00000000d9a4783b */ /* 0x000fec0000000200 */
[C---:B-1----:R-:W-:Y:S01]  /*15630*/  HMMA.16816.F32 R20, R156.reuse, R24, RZ ;  /* 0x000000189c14723c */ /* 0x042fe200000018ff */
[----:B------:R-:W-:Y:S07]  /*15640*/  LDSM.16.M88.4 R192, [R209] ;  /* 0x00000000d1c0783b */ /* 0x000fee0000000200 */
[----:B------:R-:W-:Y:S01]  /*15650*/  HMMA.16816.F32 R24, R156, R26, RZ ;  /* 0x0000001a9c18723c */ /* 0x000fe200000018ff */
        /* <DEDUP_REMOVED lines=10> */
[C---:B--2---:R-:W-:Y:S01]  /*15700*/  HMMA.16816.F32 R4, R184.reuse, R188, R4 ;  /* 0x000000bcb804723c */ /* 0x044fe20000001804 */
[----:B------:R-:W2:Y:S07]  /*15710*/  LDSM.16.M88.4 R180, [R221+0xb880] ;  /* 0x00b88000ddb4783b */ /* 0x000eae0000000200 */
[C---:B------:R-:W-:Y:S01]  /*15720*/  HMMA.16816.F32 R8, R184.reuse, R190, R8 ;  /* 0x000000beb808723c */ /* 0x040fe20000001808 */
[----:B------:R-:W-:Y:S07]  /*15730*/  LDSM.16.M88.4 R188, [R208] ;  /* 0x00000000d0bc783b */ /* 0x000fee0000000200 */
[C---:B-1----:R-:W-:Y:S08]  /*15740*/  HMMA.16816.F32 R12, R184.reuse, R156, R12 ;  /* 0x0000009cb80c723c */ /* 0x042ff0000000180c */
[C---:B------:R-:W-:Y:S01]  /*15750*/  HMMA.16816.F32 R16, R184.reuse, R158, R16 ;  /* 0x0000009eb810723c */ /* 0x040fe20000001810 */
[----:B------:R-:W1:Y:S07]  /*15760*/  LDSM.16.M88.4 R156, [R221+0xc080] ;  /* 0x00c08000dd9c783b */ /* 0x000e6e0000000200 */
        /* <DEDUP_REMOVED lines=13> */
[C---:B--2---:R-:W-:Y:S01]  /*15840*/  HMMA.16816.F32 R4, R176.reuse, R180, R4 ;  /* 0x000000b4b004723c */ /* 0x044fe20000001804 */
[----:B------:R-:W2:Y:S07]  /*15850*/  LDSM.16.M88.4 R172, [R218+0x4000] ;  /* 0x00400000daac783b */ /* 0x000eae0000000200 */
        /* <DEDUP_REMOVED lines=79> */
[C---:B--2---:R-:W-:Y:S08]  /*15d50*/  HMMA.16816.F32 R4, R172.reuse, R192, R4 ;  /* 0x000000c0ac04723c */ /* 0x044ff00000001804 */
[C---:B------:R-:W-:Y:S01]  /*15d60*/  HMMA.16816.F32 R8, R172.reuse, R194, R8 ;  /* 0x000000c2ac08723c */ /* 0x040fe20000001808 */
[----:B------:R-:W-:Y:S07]  /*15d70*/  LDSM.16.M88.4 R192, [R209+0x4800] ;  /* 0x00480000d1c0783b */ /* 0x000fee0000000200 */
[C---:B-1----:R-:W-:Y:S08]  /*15d80*/  HMMA.16816.F32 R12, R172.reuse, R156, R12 ;  /* 0x0000009cac0c723c */ /* 0x042ff0000000180c */
        /* <DEDUP_REMOVED lines=28> */
[C---:B--2---:R-:W-:Y:S02]  /*15f50*/  HMMA.16816.F32 R20, R172.reuse, R160, R20 ;  /* 0x000000a0ac14723c */ /* 0x044fe40000001814 */
[----:B------:R-:W1:Y:S02]  /*15f60*/  MUFU.TANH R169, R169 ;  /* 0x000000a900a97308 */ /* 0x000e640000002400 */
[----:B------:R-:W-:Y:S02]  /*15f70*/  FMUL.FTZ R0, R6, c[0x0][0x320] ;  /* 0x0000c80006007a20 */ /* 0x000fe40000410000 */
[----:B------:R-:W-:Y:S02]  /*15f80*/  FMUL.FTZ R168, R7, c[0x0][0x320] ;  /* 0x0000c80007a87a20 */ /* 0x000fe40000410000 */
[----:B------:R-:W-:Y:S04]  /*15f90*/  HMMA.16816.F32 R24, R172, R162, R24 ;  /* 0x000000a2ac18723c */ /* 0x000fe80000001818 */
[----:B------:R-:W2:Y:S01]  /*15fa0*/  MUFU.TANH R170, R170 ;  /* 0x000000aa00aa7308 */ /* 0x000ea20000002400 */
[----:B------:R-:W-:Y:S02]  /*15fb0*/  FMUL.FTZ R171, R8, c[0x0][0x320] ;  /* 0x0000c80008ab7a20 */ /* 0x000fe40000410000 */
[----:B------:R-:W-:Y:S02]  /*15fc0*/  FMUL.FTZ R178, R9, c[0x0][0x320] ;  /* 0x0000c80009b27a20 */ /* 0x000fe40000410000 */
[----:B------:R-:W-:Y:S03]  /*15fd0*/  FMUL.FTZ R176, R10, c[0x0][0x320] ;  /* 0x0000c8000ab07a20 */ /* 0x000fe60000410000 */
[----:B------:R-:W-:Y:S02]  /*15fe0*/  FMUL.FTZ R177, R11, c[0x0][0x320] ;  /* 0x0000c8000bb17a20 */ /* 0x000fe40000410000 */
        /* <DEDUP_REMOVED lines=39> */
[----:B--234-:R-:W-:Y:S01]  /*16260*/  ISETP.NE.AND P1, PT, R224, 0x1, PT ;  /* 0x00000001e000780c */ /* 0x01cfe20003f25270 */
[----:B------:R-:W-:Y:S01]  /*16270*/  UIMAD UR5, UR4, 0x30, UR19 ;  /* 0x00000030040578a4 */ /* 0x000fe2000f8e0213 */
[----:B------:R-:W-:Y:S05]  /*16280*/  IMAD.MOV.U32 R227, RZ, RZ, RZ ;  /* 0x000000ffffe37224 */ /* 0x000fea00078e00ff */
        /* <DEDUP_REMOVED lines=25> */
[----:B------:R-:W2:Y:S01]  /*16420*/  SHFL.IDX PT, R7, R5, RZ, 0x181f ;  /* 0x00181fff05077589 */ /* 0x000ea200000e0000 */
[----:B------:R-:W-:Y:S03]  /*16430*/  IADD3 R6, -R197, 0x30, RZ ;  /* 0x00000030c5067810 */ /* 0x000fe60007ffe1ff */
[----:B------:R-:W3:Y:S01]  /*16440*/  SHFL.IDX PT, R8, R4, RZ, 0x181f ;  /* 0x00181fff04087589 */ /* 0x000ee200000e0000 */
[----:B------:R-:W-:Y:S03]  /*16450*/  ISETP.GE.AND P1, PT, R6, 0x1, PT ;  /* 0x000000010600780c */ /* 0x000fe60003f26270 */
[----:B------:R-:W4:Y:S04]  /*16460*/  SHFL.IDX PT, R5, R5, 0x1, 0x181f ;  /* 0x00381f0005057f89 */ /* 0x000f2800000e0000 */
[----:B------:R-:W5:Y:S06]  /*16470*/  SHFL.IDX PT, R4, R4, 0x1, 0x181f ;  /* 0x00381f0004047f89 */ /* 0x000f6c00000e0000 */
        /* <DEDUP_REMOVED lines=8> */
[----:B------:R-:W-:Y:S02]  /*16500*/  @P1 LEA.HI.X R17, R232, R8, R231, 0x1, P0 ;  /* 0x00000008e8111211 */ /* 0x000fe400000f0ce7 */
[----:B------:R-:W-:Y:S11]  /*16510*/  ISETP.GE.AND P0, PT, R6, 0x21, PT ;  /* 0x000000210600780c */ /* 0x000ff60003f06270 */
[----:B------:R-:W-:Y:S02]  /*16520*/  @!UPT UIADD3 URZ, URZ, URZ, URZ ;  /* 0x0000003f3f3ff290 */ /* 0x000fe4000fffe03f */
[C---:B----4-:R-:W-:Y:S05]  /*16530*/  @P0 IADD3 R8, P2, R5.reuse, R242, RZ ;  /* 0x000000f205080210 */ /* 0x050fea0007f5e0ff */
[C---:B-----5:R-:W-:Y:S01]  /*16540*/  @P0 IMAD.X R9, R4.reuse, 0x1, R241, P2 ;  /* 0x0000000104090824 */ /* 0x060fe200010e06f1 */
[----:B------:R-:W-:Y:S05]  /*16550*/  @P0 IADD3 R6, P2, R5, R244, RZ ;  /* 0x000000f405060210 */ /* 0x000fea0007f5e0ff */
[C---:B------:R-:W-:Y:S01]  /*16560*/  @P0 IMAD.X R7, R4.reuse, 0x1, R243, P2 ;  /* 0x0000000104070824 */ /* 0x040fe200010e06f3 */
[----:B------:R-:W-:Y:S11]  /*16570*/  ISETP.GE.AND P2, PT, R229, c[0x0][0x1d4], PT ;  /* 0x00007500e5007a0c */ /* 0x000ff60003f46270 */
[----:B------:R-:W-:Y:S02]  /*16580*/  @!UPT UIADD3 URZ, URZ, URZ, URZ ;  /* 0x0000003f3f3ff290 */ /* 0x000fe4000fffe03f */
[----:B------:R2:W-:Y:S04]  /*16590*/  @P1 LDGSTS.E.BYPASS.LTC128B.128 [R230+0xb880], [R12.64], !P2 ;  /* 0x0b8800000ce61fae */ /* 0x0005e8000d101d5a */
[----:B------:R2:W-:Y:S04]  /*165a0*/  @P1 LDGSTS.E.BYPASS.LTC128B.128 [R230+0xd080], [R10.64], !P5 ;  /* 0x0d0800000ae61fae */ /* 0x0005e8000e901d5a */
[----:B------:R2:W-:Y:S01]  /*165b0*/  @P1 LDGSTS.E.BYPASS.LTC128B.128 [R230+0xe880], [R16.64], !P4 ;  /* 0x0e88000010e61fae */ /* 0x0005e2000e101d5a */
[----:B------:R-:W-:Y:S03]  /*165c0*/  @P0 IADD3 R18, P1, R5, R246, RZ ;  /* 0x000000f605120210 */ /* 0x000fe60007f3e0ff */
[----:B------:R2:W-:Y:S02]  /*165d0*/  @P0 LDGSTS.E.BYPASS.LTC128B.128 [R230+0xb080], [R8.64], !P6 ;  /* 0x0b08000008e60fae */ /* 0x0005e4000f101d5a */
[----:B------:R-:W-:Y:S01]  /*165e0*/  @P0 IMAD.X R19, R4, 0x1, R245, P1 ;  /* 0x0000000104130824 */ /* 0x000fe200008e06f5 */
[C---:B------:R-:W-:Y:S01]  /*165f0*/  @P0 LEA R26, P1, R232.reuse, R5, 0x1 ;  /* 0x00000005e81a0211 */ /* 0x040fe200078208ff */
[----:B------:R2:W-:Y:S03]  /*16600*/  @P0 LDGSTS.E.BYPASS.LTC128B.128 [R230+0xc880], [R6.64], !P2 ;  /* 0x0c88000006e60fae */ /* 0x0005e6000d101d5a */
[----:B------:R-:W-:Y:S01]  /*16610*/  @P0 LEA.HI.X R27, R232, R4, R231, 0x1, P1 ;  /* 0x00000004e81b0211 */ /* 0x000fe200008f0ce7 */
[----:B------:R2:W-:Y:S04]  /*16620*/  @P0 LDGSTS.E.BYPASS.LTC128B.128 [R230+0xe080], [R18.64], !P5 ;  /* 0x0e08000012e60fae */ /* 0x0005e8000e901d5a */
[----:B------:R2:W-:Y:S04]  /*16630*/  @P0 LDGSTS.E.BYPASS.LTC128B.128 [R230+0xf880], [R26.64], !P4 ;  /* 0x0f8800001ae60fae */ /* 0x0005e8000e101d5a */
.L_x_1737:
[----:B--234-:R-:W-:Y:S01]  /*16640*/  PLOP3.LUT P0, PT, PT, PT, UP2, 0x80, 0x0 ;  /* 0x000000000000781c */ /* 0x01cfe20003f0f028 */
[----:B------:R-:W-:Y:S01]  /*16650*/  UIMAD UR5, UR4, -0x30, URZ ;  /* 0xffffffd0040578a4 */ /* 0x000fe2000f8e023f */
[----:B------:R-:W-:Y:S01]  /*16660*/  MOV R5, R198 ;  /* 0x000000c600057202 */ /* 0x000fe20000000f00 */
[----:B------:R-:W0:Y:S01]  /*16670*/  LDGDEPBAR ;  /* 0x00000000000079af */ /* 0x000e220000000000 */
[----:B------:R-:W-:Y:S03]  /*16680*/  UIADD3 UR13, UR4, -0x1, URZ ;  /* 0xffffffff040d7890 */ /* 0x000fe6000fffe03f */
[----:B------:R-:W-:Y:S04]  /*16690*/  MOV R6, UR5 ;  /* 0x0000000500067c02 */ /* 0x000fe80008000f00 */
[----:B------:R-:W-:Y:S02]  /*166a0*/  IADD3 R9, -R239, 0x1, R6 ;  /* 0x00000001ef097810 */ /* 0x000fe40007ffe106 */
[----:B------:R-:W-:Y:S01]  /*166b0*/  @P0 IMAD.HI.U32 R4, R198, c[0x0][0x2c8], RZ ;  /* 0x0000b200c6040a27 */ /* 0x000fe200078e00ff */
[----:B------:R-:W-:Y:S11]  /*166c0*/  PLOP3.LUT P0, PT, PT, PT, UP2, 0x80, 0x0 ;  /* 0x000000000000781c */ /* 0x000ff60003f0f028 */
[----:B------:R-:W-:Y:S02]  /*166d0*/  @!UPT UIADD3 URZ, URZ, URZ, URZ ;  /* 0x0000003f3f3ff290 */ /* 0x000fe4000fffe03f */
[----:B------:R-:W-:Y:S02]  /*166e0*/  @P0 SHF.R.U32.HI R5, RZ, c[0x0][0x2cc], R4 ;  /* 0x0000b300ff050a19 */ /* 0x000fe40000011604 */
[----:B------:R-:W-:Y:S03]  /*166f0*/  MOV R4, UR21 ;  /* 0x0000001500047c02 */ /* 0x000fe60008000f00 */
[----:B------:R-:W2:Y:S01]  /*16700*/  SHFL.IDX PT, R7, R5, RZ, 0x1c1f ;  /* 0x001c1fff05077589 */ /* 0x000ea200000e0000 */
[----:B------:R-:W-:Y:S07]  /*16710*/  IADD3 R4, -R4, UR14, R9 ;  /* 0x0000000e04047c10 */ /* 0x000fee000fffe109 */
[----:B------:R-:W3:Y:S01]  /*16720*/  SHFL.IDX PT, R5, R5, 0x1, 0x1c1f ;  /* 0x003c1f0005057f89 */ /* 0x000ee200000e0000 */
[----:B--2---:R-:W-:Y:S04]  /*16730*/  IADD3 R6, R4, R7, RZ ;  /* 0x0000000704067210 */ /* 0x004fe80007ffe0ff */
[C---:B------:R-:W-:Y:S04]  /*16740*/  ISETP.GT.AND P0, PT, R6.reuse, RZ, PT ;  /* 0x000000ff0600720c */ /* 0x040fe80003f04270 */
[----:B-1----:R-:W-:Y:S02]  /*16750*/  FSEL R10, R169, -INF , P0 ;  /* 0xff800000a90a7808 */ /* 0x002fe40000000000 */
[----:B------:R-:W-:Y:S02]  /*16760*/  ISETP.GT.AND P0, PT, R6, 0x1, PT ;  /* 0x000000010600780c */ /* 0x000fe40003f04270 */
[----:B---3--:R-:W-:Y:S02]  /*16770*/  IADD3 R4, R4, R5, RZ ;  /* 0x0000000504047210 */ /* 0x008fe40007ffe0ff */
[----:B------:R-:W-:Y:S02]  /*16780*/  FSEL R13, R170, -INF , P0 ;  /* 0xff800000aa0d7808 */ /* 0x000fe40000000000 */
[C---:B------:R-:W-:Y:S04]  /*16790*/  ISETP.GT.AND P0, PT, R6.reuse, 0x8, PT ;  /* 0x000000080600780c */ /* 0x040fe80003f04270 */
[----:B------:R-:W-:Y:S02]  /*167a0*/  FSEL R11, R171, -INF , P0 ;  /* 0xff800000ab0b7808 */ /* 0x000fe40000000000 */
[----:B------:R-:W-:Y:S04]  /*167b0*/  ISETP.GT.AND P0, PT, R6, 0x9, PT ;  /* 0x000000090600780c */ /* 0x000fe80003f04270 */
[----:B------:R-:W-:Y:S02]  /*167c0*/  FSEL R9, R178, -INF , P0 ;  /* 0xff800000b2097808 */ /* 0x000fe40000000000 */
[C---:B------:R-:W-:Y:S04]  /*167d0*/  ISETP.GT.AND P0, PT, R6.reuse, 0x10, PT ;  /* 0x000000100600780c */ /* 0x040fe80003f04270 */
[----:B------:R-:W-:Y:S02]  /*167e0*/  FSEL R249, R249, -INF , P0 ;  /* 0xff800000f9f97808 */ /* 0x000fe40000000000 */
[C---:B------:R-:W-:Y:S04]  /*167f0*/  ISETP.GT.AND P0, PT, R6.reuse, 0x11, PT ;  /* 0x000000110600780c */ /* 0x040fe80003f04270 */
        /* <DEDUP_REMOVED lines=9> */
[----:B------:R-:W-:Y:S04]  /*16890*/  ISETP.GT.AND P0, PT, R6, 0x28, PT ;  /* 0x000000280600780c */ /* 0x000fe80003f04270 */
[----:B------:R-:W-:Y:S02]  /*168a0*/  FSEL R187, R172, -INF , P0 ;  /* 0xff800000acbb7808 */ /* 0x000fe40000000000 */
[----:B------:R-:W-:Y:S04]  /*168b0*/  ISETP.GT.AND P0, PT, R6, 0x29, PT ;  /* 0x000000290600780c */ /* 0x000fe80003f04270 */
[----:B------:R-:W-:Y:S02]  /*168c0*/  FSEL R185, R21, -INF , P0 ;  /* 0xff80000015b97808 */ /* 0x000fe40000000000 */
[----:B------:R-:W-:Y:S04]  /*168d0*/  ISETP.GT.AND P0, PT, R4, RZ, PT ;  /* 0x000000ff0400720c */ /* 0x000fe80003f04270 */
[----:B------:R-:W-:Y:S02]  /*168e0*/  FSEL R21, R0, -INF , P0 ;  /* 0xff80000000157808 */ /* 0x000fe40000000000 */
[----:B------:R-:W-:Y:S02]  /*168f0*/  FMNMX.FTZ R0, R10, R3, !PT ;  /* 0x000000030a007209 */ /* 0x000fe40007810000 */
[----:B------:R-:W-:Y:S02]  /*16900*/  ISETP.GT.AND P0, PT, R4, 0x1, PT ;  /* 0x000000010400780c */ /* 0x000fe40003f04270 */
[----:B------:R-:W-:Y:S02]  /*16910*/  FMNMX.FTZ R0, R13, R0, !PT ;  /* 0x000000000d007209 */ /* 0x000fe40007810000 */
[----:B------:R-:W-:Y:S02]  /*16920*/  FSEL R19, R168, -INF , P0 ;  /* 0xff800000a8137808 */ /* 0x000fe40000000000 */
[----:B------:R-:W-:Y:S02]  /*16930*/  FMNMX.FTZ R0, R11, R0, !PT ;  /* 0x000000000b007209 */ /* 0x000fe40007810000 */
[----:B------:R-:W-:Y:S02]  /*16940*/  FMNMX.FTZ R8, R21, R2, !PT ;  /* 0x0000000215087209 */ /* 0x000fe40007810000 */
[----:B------:R-:W-:Y:S02]  /*16950*/  FMNMX.FTZ R0, R9, R0, !PT ;  /* 0x0000000009007209 */ /* 0x000fe40007810000 */
[----:B------:R-:W-:Y:S02]  /*16960*/  ISETP.GT.AND P0, PT, R4, 0x8, PT ;  /* 0x000000080400780c */ /* 0x000fe40003f04270 */
[----:B------:R-:W-:Y:S02]  /*16970*/  FMNMX.FTZ R0, R249, R0, !PT ;  /* 0x00000000f9007209 */ /* 0x000fe40007810000 */
[----:B------:R-:W-:Y:S02]  /*16980*/  FSEL R17, R176, -INF , P0 ;  /* 0xff800000b0117808 */ /* 0x000fe40000000000 */
[----:B------:R-:W-:Y:S02]  /*16990*/  FMNMX.FTZ R0, R247, R0, !PT ;  /* 0x00000000f7007209 */ /* 0x000fe40007810000 */
[C---:B------:R-:W-:Y:S02]  /*169a0*/  ISETP.GT.AND P0, PT, R4.reuse, 0x9, PT ;  /* 0x000000090400780c */ /* 0x040fe40003f04270 */
[----:B------:R-:W-:Y:S02]  /*169b0*/  FMNMX.FTZ R0, R171, R0, !PT ;  /* 0x00000000ab007209 */ /* 0x000fe40007810000 */
[----:B------:R-:W-:Y:S02]  /*169c0*/  FMNMX.FTZ R8, R19, R8, !PT ;  /* 0x0000000813087209 */ /* 0x000fe40007810000 */
[----:B------:R-:W-:Y:S02]  /*169d0*/  FMNMX.FTZ R0, R169, R0, !PT ;  /* 0x00000000a9007209 */ /* 0x000fe40007810000 */
        /* <DEDUP_REMOVED lines=9> */
[C---:B------:R-:W-:Y:S01]  /*16a70*/  ISETP.GT.AND P0, PT, R4.reuse, 0x11, PT ;  /* 0x000000110400780c */ /* 0x040fe20003f04270 */
[----:B------:R-:W1:Y:S01]  /*16a80*/  SHFL.BFLY PT, R7, R6, 0x2, 0x1f ;  /* 0x0c401f0006077f89 */ /* 0x000e6200000e0000 */
        /* <DEDUP_REMOVED lines=12> */
[----:B-1----:R-:W-:Y:S02]  /*16b50*/  FMNMX.FTZ R5, R7, R6, !PT ;  /* 0x0000000607057209 */ /* 0x002fe40007810000 */
[----:B------:R-:W-:Y:S02]  /*16b60*/  FSEL R189, R20, -INF , P0 ;  /* 0xff80000014bd7808 */ /* 0x000fe40000000000 */
[----:B------:R-:W-:Y:S01]  /*16b70*/  ISETP.GT.AND P0, PT, R4, 0x28, PT ;  /* 0x000000280400780c */ /* 0x000fe20003f04270 */
[----:B------:R-:W1:Y:S01]  /*16b80*/  SHFL.BFLY PT, R0, R5, 0x1, 0x1f ;  /* 0x0c201f0005007f89 */ /* 0x000e6200000e0000 */
[----:B------:R-:W-:Y:S02]  /*16b90*/  FMNMX.FTZ R8, R191, R8, !PT ;  /* 0x00000008bf087209 */ /* 0x000fe40007810000 */
[----:B------:R-:W-:Y:S02]  /*16ba0*/  FSEL R183, R24, -INF , P0 ;  /* 0xff80000018b77808 */ /* 0x000fe40000000000 */
[----:B------:R-:W-:Y:S02]  /*16bb0*/  ISETP.GT.AND P0, PT, R4, 0x29, PT ;  /* 0x000000290400780c */ /* 0x000fe40003f04270 */
[----:B------:R-:W-:Y:S02]  /*16bc0*/  FMNMX.FTZ R8, R189, R8, !PT ;  /* 0x00000008bd087209 */ /* 0x000fe40007810000 */
[----:B------:R-:W-:Y:S02]  /*16bd0*/  FSEL R157, R23, -INF , P0 ;  /* 0xff800000179d7808 */ /* 0x000fe40000000000 */
[----:B------:R-:W-:Y:S04]  /*16be0*/  FMNMX.FTZ R8, R183, R8, !PT ;  /* 0x00000008b7087209 */ /* 0x000fe80007810000 */
[----:B------:R-:W-:Y:S02]  /*16bf0*/  FMNMX.FTZ R6, R157, R8, !PT ;  /* 0x000000089d067209 */ /* 0x000fe40007810000 */
[----:B-1----:R-:W-:Y:S03]  /*16c00*/  FMNMX.FTZ R0, R5, R0, !PT ;  /* 0x0000000005007209 */ /* 0x002fe60007810000 */
[----:B------:R-:W1:Y:S01]  /*16c10*/  SHFL.BFLY PT, R5, R6, 0x2, 0x1f ;  /* 0x0c401f0006057f89 */ /* 0x000e6200000e0000 */
[C---:B------:R-:W-:Y:S01]  /*16c20*/  FSETP.NEU.FTZ.AND P0, PT, R0.reuse, -INF , PT ;  /* 0xff8000000000780b */ /* 0x040fe20003f1d000 */
[C---:B------:R-:W-:Y:S03]  /*16c30*/  FMUL.FTZ R184, R0.reuse, c[0x0][0x2d0] ;  /* 0x0000b40000b87a20 */ /* 0x040fe60000410000 */
[----:B------:R-:W-:Y:S02]  /*16c40*/  FSEL R4, R0, RZ, P0 ;  /* 0x000000ff00047208 */ /* 0x000fe40000000000 */
[----:B------:R-:W-:Y:S03]  /*16c50*/  FSEL R184, R184, RZ, P0 ;  /* 0x000000ffb8b87208 */ /* 0x000fe60000000000 */
[----:B------:R-:W-:Y:S02]  /*16c60*/  FADD.FTZ R4, -R4, R3 ;  /* 0x0000000304047221 */ /* 0x000fe40000010100 */
[--C-:B------:R-:W-:Y:S02]  /*16c70*/  FFMA.FTZ R180, R13, c[0x0][0x2d0], -R184.reuse ;  /* 0x0000b4000db47a23 */ /* 0x100fe400000108b8 */
[--C-:B------:R-:W-:Y:S02]  /*16c80*/  FFMA.FTZ R181, R10, c[0x0][0x2d0], -R184.reuse ;  /* 0x0000b4000ab57a23 */ /* 0x100fe400000108b8 */
[--C-:B------:R-:W-:Y:S02]  /*16c90*/  FFMA.FTZ R179, R11, c[0x0][0x2d0], -R184.reuse ;  /* 0x0000b4000bb37a23 */ /* 0x100fe400000108b8 */
[--C-:B------:R-:W-:Y:S01]  /*16ca0*/  FFMA.FTZ R178, R9, c[0x0][0x2d0], -R184.reuse ;  /* 0x0000b40009b27a23 */ /* 0x100fe200000108b8 */
[----:B------:R-:W-:Y:S01]  /*16cb0*/  MUFU.EX2 R180, R180 ;  /* 0x000000b400b47308 */ /* 0x000fe20000000800 */
[----:B------:R-:W-:Y:S02]  /*16cc0*/  FMUL.FTZ R3, R4, c[0x0][0x2d0] ;  /* 0x0000b40004037a20 */ /* 0x000fe40000410000 */
[--C-:B------:R-:W-:Y:S01]  /*16cd0*/  FFMA.FTZ R251, R171, c[0x0][0x2d0], -R184.reuse ;  /* 0x0000b400abfb7a23 */ /* 0x100fe200000108b8 */
[----:B-1----:R-:W-:Y:S01]  /*16ce0*/  FMNMX.FTZ R7, R6, R5, !PT ;  /* 0x0000000506077209 */ /* 0x002fe20007810000 */
[--C-:B------:R-:W-:Y:S02]  /*16cf0*/  FFMA.FTZ R190, R169, c[0x0][0x2d0], -R184.reuse ;  /* 0x0000b400a9be7a23 */ /* 0x100fe400000108b8 */
[----:B------:R-:W-:Y:S01]  /*16d00*/  LDSM.16.MT88.4 R168, [R212+0x6080] ;  /* 0x00608000d4a8783b */ /* 0x000fe20000004200 */
[--C-:B------:R-:W-:Y:S02]  /*16d10*/  FFMA.FTZ R186, R249, c[0x0][0x2d0], -R184.reuse ;  /* 0x0000b400f9ba7a23 */ /* 0x100fe400000108b8 */
[----:B------:R-:W1:Y:S01]  /*16d20*/  MUFU.EX2 R181, R181 ;  /* 0x000000b500b57308 */ /* 0x000e620000000800 */
[--C-:B------:R-:W-:Y:S02]  /*16d30*/  FFMA.FTZ R247, R247, c[0x0][0x2d0], -R184.reuse ;  /* 0x0000b400f7f77a23 */ /* 0x100fe400000108b8 */
[--C-:B------:R-:W-:Y:S02]  /*16d40*/  FFMA.FTZ R195, R195, c[0x0][0x2d0], -R184.reuse ;  /* 0x0000b400c3c37a23 */ /* 0x100fe400000108b8 */
[----:B------:R-:W2:Y:S01]  /*16d50*/  SHFL.BFLY PT, R156, R7, 0x1, 0x1f ;  /* 0x0c201f00079c7f89 */ /* 0x000ea200000e0000 */
[--C-:B------:R-:W-:Y:S02]  /*16d60*/  FFMA.FTZ R248, R193, c[0x0][0x2d0], -R184.reuse ;  /* 0x0000b400c1f87a23 */ /* 0x100fe400000108b8 */
[--C-:B------:R-:W-:Y:S02]  /*16d70*/  FFMA.FTZ R187, R187, c[0x0][0x2d0], -R184.reuse ;  /* 0x0000b400bbbb7a23 */ /* 0x100fe400000108b8 */
[----:B------:R-:W-:Y:S01]  /*16d80*/  MUFU.EX2 R179, R179 ;  /* 0x000000b300b37308 */ /* 0x000fe20000000800 */
[----:B------:R-:W-:Y:S09]  /*16d90*/  FFMA.FTZ R184, R185, c[0x0][0x2d0], -R184 ;  /* 0x0000b400b9b87a23 */ /* 0x000ff200000108b8 */
[----:B------:R-:W3:Y:S01]  /*16da0*/  MUFU.EX2 R178, R178 ;  /* 0x000000b200b27308 */ /* 0x000ee20000000800 */
[----:B-1----:R-:W-:Y:S02]  /*16db0*/  F2FP.PACK_AB R160, R180, R181 ;  /* 0x000000b5b4a0723e */ /* 0x002fe400000000ff */
[----:B--2---:R-:W-:Y:S07]  /*16dc0*/  FMNMX.FTZ R156, R156, R7, !PT ;  /* 0x000000079c9c7209 */ /* 0x004fee0007810000 */
[----:B------:R-:W1:Y:S01]  /*16dd0*/  MUFU.EX2 R3, R3 ;  /* 0x0000000300037308 */ /* 0x000e620000000800 */
[C---:B------:R-:W-:Y:S01]  /*16de0*/  FSETP.NEU.FTZ.AND P0, PT, R156.reuse, -INF , PT ;  /* 0xff8000009c00780b */ /* 0x040fe20003f1d000 */
[C---:B------:R-:W-:Y:S03]  /*16df0*/  FMUL.FTZ R182, R156.reuse, c[0x0][0x2d0] ;  /* 0x0000b4009cb67a20 */ /* 0x040fe60000410000 */
[----:B------:R-:W-:Y:S02]  /*16e00*/  FSEL R5, R156, RZ, P0 ;  /* 0x000000ff9c057208 */ /* 0x000fe40000000000 */
[----:B------:R-:W-:Y:S03]  /*16e10*/  FSEL R182, R182, RZ, P0 ;  /* 0x000000ffb6b67208 */ /* 0x000fe60000000000 */
[----:B------:R-:W-:Y:S01]  /*16e20*/  MUFU.EX2 R186, R186 ;  /* 0x000000ba00ba7308 */ /* 0x000fe20000000800 */
[----:B------:R-:W-:Y:S01]  /*16e30*/  ISETP.LT.AND P0, PT, R240, UR4, PT ;  /* 0x00000004f0007c0c */ /* 0x000fe2000bf01270 */
[----:B------:R-:W-:Y:S01]  /*16e40*/  FADD.FTZ R5, -R5, R2 ;  /* 0x0000000205057221 */ /* 0x000fe20000010100 */
[----:B------:R-:W-:Y:S01]  /*16e50*/  UMOV UR4, UR13 ;  /* 0x0000000d00047c82 */ /* 0x000fe20008000000 */
[--C-:B------:R-:W-:Y:S01]  /*16e60*/  FFMA.FTZ R158, R15, c[0x0][0x2d0], -R182.reuse ;  /* 0x0000b4000f9e7a23 */ /* 0x100fe200000108b6 */
[----:B---3--:R-:W-:Y:S01]  /*16e70*/  F2FP.PACK_AB R162, R178, R179 ;  /* 0x000000b3b2a2723e */ /* 0x008fe200000000ff */
[----:B------:R-:W2:Y:S01]  /*16e80*/  LDSM.16.MT88.4 R12, [R216+0x4080] ;  /* 0x00408000d80c783b */ /* 0x000ea20000004200 */
[--C-:B------:R-:W-:Y:S02]  /*16e90*/  FFMA.FTZ R177, R21, c[0x0][0x2d0], -R182.reuse ;  /* 0x0000b40015b17a23 */ /* 0x100fe400000108b6 */
[--C-:B------:R-:W-:Y:S01]  /*16ea0*/  FFMA.FTZ R176, R19, c[0x0][0x2d0], -R182.reuse ;  /* 0x0000b40013b07a23 */ /* 0x100fe200000108b6 */
[----:B------:R-:W-:Y:S01]  /*16eb0*/  MUFU.EX2 R158, R158 ;  /* 0x0000009e009e7308 */ /* 0x000fe20000000800 */
[--C-:B------:R-:W-:Y:S02]  /*16ec0*/  FFMA.FTZ R159, R17, c[0x0][0x2d0], -R182.reuse ;  /* 0x0000b400119f7a23 */ /* 0x100fe400000108b6 */
[----:B------:R-:W-:Y:S01]  /*16ed0*/  FMUL.FTZ R2, R5, c[0x0][0x2d0] ;  /* 0x0000b40005027a20 */ /* 0x000fe20000410000 */
[----:B------:R-:W3:Y:S01]  /*16ee0*/  LDSM.16.MT88.4 R20, [R214+0x4080] ;  /* 0x00408000d614783b */ /* 0x000ee20000004200 */
        /* <DEDUP_REMOVED lines=9> */
[----:B------:R-:W1:Y:S01]  /*16f80*/  MUFU.EX2 R176, R176 ;  /* 0x000000b000b07308 */ /* 0x000e620000000800 */
[--C-:B------:R-:W-:Y:S02]  /*16f90*/  FFMA.FTZ R188, R175, c[0x0][0x2d0], -R182.reuse ;  /* 0x0000b400afbc7a23 */ /* 0x100fe400000108b6 */
[--C-:B------:R-:W-:Y:S02]  /*16fa0*/  FFMA.FTZ R249, R173, c[0x0][0x2d0], -R182.reuse ;  /* 0x0000b400adf97a23 */ /* 0x100fe400000108b6 */
[----:B------:R-:W-:Y:S01]  /*16fb0*/  LDSM.16.MT88.4 R172, [R216+0x7880] ;  /* 0x00788000d8ac783b */ /* 0x000fe20000004200 */
[--C-:B------:R-:W-:Y:S02]  /*16fc0*/  FFMA.FTZ R192, R167, c[0x0][0x2d0], -R182.reuse ;  /* 0x0000b400a7c07a23 */ /* 0x100fe400000108b6 */
[--C-:B------:R-:W-:Y:S02]  /*16fd0*/  FFMA.FTZ R194, R165, c[0x0][0x2d0], -R182.reuse ;  /* 0x0000b400a5c27a23 */ /* 0x100fe400000108b6 */
[----:B------:R-:W4:Y:S01]  /*16fe0*/  MUFU.EX2 R159, R159 ;  /* 0x0000009f009f7308 */ /* 0x000f220000000800 */
[C---:B------:R-:W-:Y:S02]  /*16ff0*/  FMUL.FTZ R28, R3.reuse, R28 ;  /* 0x0000001c031c7220 */ /* 0x040fe40000410000 */
[----:B------:R-:W-:Y:S01]  /*17000*/  LDSM.16.MT88.4 R164, [R213+0x6080] ;  /* 0x00608000d5a4783b */ /* 0x000fe20000004200 */
[C---:B------:R-:W-:Y:S02]  /*17010*/  FMUL.FTZ R29, R3.reuse, R29 ;  /* 0x0000001d031d7220 */ /* 0x040fe40000410000 */
[C---:B------:R-:W-:Y:S02]  /*17020*/  FMUL.FTZ R32, R3.reuse, R32 ;  /* 0x0000002003207220 */ /* 0x040fe40000410000 */
[C---:B------:R-:W-:Y:S02]  /*17030*/  FMUL.FTZ R33, R3.reuse, R33 ;  /* 0x0000002103217220 */ /* 0x040fe40000410000 */
[----:B------:R-:W5:Y:S01]  /*17040*/  MUFU.EX2 R2, R2 ;  /* 0x0000000200027308 */ /* 0x000f620000000800 */
        /* <DEDUP_REMOVED lines=8> */
[C---:B------:R-:W-:Y:S01]  /*170d0*/  FMUL.FTZ R48, R3.reuse, R48 ;  /* 0x0000003003307220 */ /* 0x040fe20000410000 */
[----:B----4-:R-:W-:Y:S01]  /*170e0*/  F2FP.PACK_AB R163, R158, R159 ;  /* 0x0000009f9ea3723e */ /* 0x010fe200000000ff */
[C---:B------:R-:W-:Y:S02]  /*170f0*/  FMUL.FTZ R49, R3.reuse, R49 ;  /* 0x0000003103317220 */ /* 0x040fe40000410000 */
[C---:B------:R-:W-:Y:S02]  /*17100*/  FMUL.FTZ R52, R3.reuse, R52 ;  /* 0x0000003403347220 */ /* 0x040fe40000410000 */
[C---:B------:R-:W-:Y:S01]  /*17110*/  FMUL.FTZ R53, R3.reuse, R53 ;  /* 0x0000003503357220 */ /* 0x040fe20000410000 */
[----:B------:R-:W-:Y:S01]  /*17120*/  MUFU.EX2 R188, R188 ;  /* 0x000000bc00bc7308 */ /* 0x000fe20000000800 */
[C---:B------:R-:W-:Y:S02]  /*17130*/  FMUL.FTZ R56, R3.reuse, R56 ;  /* 0x0000003803387220 */ /* 0x040fe40000410000 */
[C---:B------:R-:W-:Y:S02]  /*17140*/  FMUL.FTZ R57, R3.reuse, R57 ;  /* 0x0000003903397220 */ /* 0x040fe40000410000 */
[C---:B-----5:R-:W-:Y:S02]  /*17150*/  FMUL.FTZ R6, R2.reuse, R154 ;  /* 0x0000009a02067220 */ /* 0x060fe40000410000 */
[C---:B------:R-:W-:Y:S02]  /*17160*/  FMUL.FTZ R7, R2.reuse, R155 ;  /* 0x0000009b02077220 */ /* 0x040fe40000410000 */
[----:B------:R-:W4:Y:S01]  /*17170*/  LDSM.16.MT88.4 R152, [R213+0x4080] ;  /* 0x00408000d598783b */ /* 0x000f220000004200 */
[C---:B------:R-:W-:Y:S01]  /*17180*/  FMUL.FTZ R10, R2.reuse, R150 ;  /* 0x00000096020a7220 */ /* 0x040fe20000410000 */
[----:B------:R-:W5:Y:S01]  /*17190*/  MUFU.EX2 R249, R249 ;  /* 0x000000f900f97308 */ /* 0x000f620000000800 */
[C---:B------:R-:W-:Y:S02]  /*171a0*/  FMUL.FTZ R11, R2.reuse, R151 ;  /* 0x00000097020b7220 */ /* 0x040fe40000410000 */
[C---:B--2---:R-:W-:Y:S03]  /*171b0*/  HMMA.16816.F32 R4, R160.reuse, R12, R4 ;  /* 0x0000000ca004723c */ /* 0x044fe60000001804 */
[----:B------:R-:W-:Y:S02]  /*171c0*/  LDSM.16.MT88.4 R148, [R213+0x4880] ;  /* 0x00488000d594783b */ /* 0x000fe40000004200 */
[C---:B------:R-:W-:Y:S02]  /*171d0*/  FMUL.FTZ R18, R2.reuse, R142 ;  /* 0x0000008e02127220 */ /* 0x040fe40000410000 */
[C---:B------:R-:W-:Y:S01]  /*171e0*/  FMUL.FTZ R12, R3.reuse, R144 ;  /* 0x00000090030c7220 */ /* 0x040fe20000410000 */
[C---:B------:R-:W-:Y:S01]  /*171f0*/  HMMA.16816.F32 R8, R160.reuse, R14, R8 ;  /* 0x0000000ea008723c */ /* 0x040fe20000001808 */
[----:B------:R-:W-:Y:S03]  /*17200*/  MUFU.EX2 R251, R251 ;  /* 0x000000fb00fb7308 */ /* 0x000fe60000000800 */
[C---:B------:R-:W-:Y:S02]  /*17210*/  FMUL.FTZ R13, R3.reuse, R145 ;  /* 0x00000091030d7220 */ /* 0x040fe40000410000 */
[C---:B------:R-:W-:Y:S02]  /*17220*/  FMUL.FTZ R19, R2.reuse, R143 ;  /* 0x0000008f02137220 */ /* 0x040fe40000410000 */
[C---:B------:R-:W-:Y:S01]  /*17230*/  FMUL.FTZ R14, R2.reuse, R146 ;  /* 0x00000092020e7220 */ /* 0x040fe20000410000 */
[----:B------:R-:W-:Y:S02]  /*17240*/  LDSM.16.MT88.4 R140, [R213+0x5880] ;  /* 0x00588000d58c783b */ /* 0x000fe40000004200 */
[----:B------:R-:W2:Y:S01]  /*17250*/  MUFU.EX2 R190, R190 ;  /* 0x000000be00be7308 */ /* 0x000ea20000000800 */
[C---:B------:R-:W-:Y:S02]  /*17260*/  FMUL.FTZ R15, R2.reuse, R147 ;  /* 0x00000093020f7220 */ /* 0x040fe40000410000 */
[C---:B------:R-:W-:Y:S02]  /*17270*/  FMUL.FTZ R26, R2.reuse, R134 ;  /* 0x00000086021a7220 */ /* 0x040fe40000410000 */
[C---:B------:R-:W-:Y:S01]  /*17280*/  FMUL.FTZ R27, R2.reuse, R135 ;  /* 0x00000087021b7220 */ /* 0x040fe20000410000 */
[----:B------:R-:W1:Y:S01]  /*17290*/  LDSM.16.MT88.4 R144, [R212+0x4080] ;  /* 0x00408000d490783b */ /* 0x000e620000004200 */
[C---:B------:R-:W-:Y:S01]  /*172a0*/  FMUL.FTZ R30, R2.reuse, R30 ;  /* 0x0000001e021e7220 */ /* 0x040fe20000410000 */
[C---:B---3--:R-:W-:Y:S02]  /*172b0*/  HMMA.16816.F32 R12, R160.reuse, R20, R12 ;  /* 0x00000014a00c723c */ /* 0x048fe4000000180c */
[----:B------:R-:W-:Y:S01]  /*172c0*/  MUFU.EX2 R192, R192 ;  /* 0x000000c000c07308 */ /* 0x000fe20000000800 */
[C---:B------:R-:W-:Y:S02]  /*172d0*/  FMUL.FTZ R31, R2.reuse, R31 ;  /* 0x0000001f021f7220 */ /* 0x040fe40000410000 */
[C---:B------:R-:W-:Y:S01]  /*172e0*/  FMUL.FTZ R34, R2.reuse, R34 ;  /* 0x0000002202227220 */ /* 0x040fe20000410000 */
[----:B------:R-:W-:Y:S01]  /*172f0*/  LDSM.16.MT88.4 R132, [R214+0x5880] ;  /* 0x00588000d684783b */ /* 0x000fe20000004200 */
[C---:B------:R-:W-:Y:S01]  /*17300*/  FMUL.FTZ R20, R3.reuse, R136 ;  /* 0x0000008803147220 */ /* 0x040fe20000410000 */
[C---:B------:R-:W-:Y:S04]  /*17310*/  HMMA.16816.F32 R16, R160.reuse, R22, R16 ;  /* 0x00000016a010723c */ /* 0x040fe80000001810 */
[C---:B------:R-:W-:Y:S01]  /*17320*/  FMUL.FTZ R21, R3.reuse, R137 ;  /* 0x0000008903157220 */ /* 0x040fe20000410000 */
[----:B------:R-:W3:Y:S01]  /*17330*/  MUFU.EX2 R194, R194 ;  /* 0x000000c200c27308 */ /* 0x000ee20000000800 */
[C---:B------:R-:W-:Y:S02]  /*17340*/  FMUL.FTZ R35, R2.reuse, R35 ;  /* 0x0000002302237220 */ /* 0x040fe40000410000 */
[C---:B------:R-:W-:Y:S04]  /*17350*/  FMUL.FTZ R22, R2.reuse, R138 ;  /* 0x0000008a02167220 */ /* 0x040fe80000410000 */
[C---:B------:R-:W-:Y:S02]  /*17360*/  FMUL.FTZ R23, R2.reuse, R139 ;  /* 0x0000008b02177220 */ /* 0x040fe40000410000 */
[----:B------:R-:W2:Y:S01]  /*17370*/  LDSM.16.MT88.4 R136, [R216+0x5880] ;  /* 0x00588000d888783b */ /* 0x000ea20000004200 */
[C---:B------:R-:W-:Y:S01]  /*17380*/  FMUL.FTZ R38, R2.reuse, R38 ;  /* 0x0000002602267220 */ /* 0x040fe20000410000 */
[----:B------:R-:W-:Y:S01]  /*17390*/  MUFU.EX2 R195, R195 ;  /* 0x000000c300c37308 */ /* 0x000fe20000000800 */
[C---:B------:R-:W-:Y:S02]  /*173a0*/  FMUL.FTZ R39, R2.reuse, R39 ;  /* 0x0000002702277220 */ /* 0x040fe40000410000 */
[C---:B----4-:R-:W-:Y:S03]  /*173b0*/  HMMA.16816.F32 R20, R160.reuse, R152, R20 ;  /* 0x00000098a014723c */ /* 0x050fe60000001814 */
[C---:B------:R-:W-:Y:S02]  /*173c0*/  FMUL.FTZ R42, R2.reuse, R42 ;  /* 0x0000002a022a7220 */ /* 0x040fe40000410000 */
[C---:B------:R-:W-:Y:S02]  /*173d0*/  FMUL.FTZ R43, R2.reuse, R43 ;  /* 0x0000002b022b7220 */ /* 0x040fe40000410000 */
[C---:B------:R-:W-:Y:S01]  /*173e0*/  FMUL.FTZ R46, R2.reuse, R46 ;  /* 0x0000002e022e7220 */ /* 0x040fe20000410000 */
[C---:B------:R-:W-:Y:S01]  /*173f0*/  HMMA.16816.F32 R24, R160.reuse, R154, R24 ;  /* 0x0000009aa018723c */ /* 0x040fe20000001818 */
[----:B------:R-:W-:Y:S01]  /*17400*/  LDSM.16.MT88.4 R152, [R212+0x4880] ;  /* 0x00488000d498783b */ /* 0x000fe20000004200 */
[----:B------:R-:W4:Y:S02]  /*17410*/  MUFU.EX2 R248, R248 ;  /* 0x000000f800f87308 */ /* 0x000f240000000800 */
[C---:B------:R-:W-:Y:S02]  /*17420*/  FMUL.FTZ R47, R2.reuse, R47 ;  /* 0x0000002f022f7220 */ /* 0x040fe40000410000 */
[C---:B------:R-:W-:Y:S02]  /*17430*/  FMUL.FTZ R50, R2.reuse, R50 ;  /* 0x0000003202327220 */ /* 0x040fe40000410000 */
[C---:B-1----:R-:W-:Y:S04]  /*17440*/  HMMA.16816.F32 R28, R160.reuse, R144, R28 ;  /* 0x00000090a01c723c */ /* 0x042fe8000000181c */
[C---:B------:R-:W-:Y:S01]  /*17450*/  FMUL.FTZ R51, R2.reuse, R51 ;  /* 0x0000003302337220 */ /* 0x040fe20000410000 */
[----:B------:R-:W-:Y:S01]  /*17460*/  MUFU.EX2 R187, R187 ;  /* 0x000000bb00bb7308 */ /* 0x000fe20000000800 */
[C---:B------:R-:W-:Y:S02]  /*17470*/  FMUL.FTZ R54, R2.reuse, R54 ;  /* 0x0000003602367220 */ /* 0x040fe40000410000 */
[C---:B------:R-:W-:Y:S01]  /*17480*/  HMMA.16816.F32 R32, R160.reuse, R146, R32 ;  /* 0x00000092a020723c */ /* 0x040fe20000001820 */
[----:B------:R-:W-:Y:S03]  /*17490*/  LDSM.16.MT88.4 R144, [R214+0x4880] ;  /* 0x00488000d690783b */ /* 0x000fe60000004200 */
[C---:B------:R-:W-:Y:S02]  /*174a0*/  FMUL.FTZ R55, R2.reuse, R55 ;  /* 0x0000003702377220 */ /* 0x040fe40000410000 */
[C---:B------:R-:W-:Y:S01]  /*174b0*/  FMUL.FTZ R58, R2.reuse, R58 ;  /* 0x0000003a023a7220 */ /* 0x040fe20000410000 */
[----:B------:R-:W-:Y:S01]  /*174c0*/  MUFU.EX2 R184, R184 ;  /* 0x000000b800b87308 */ /* 0x000fe20000000800 */
[C---:B------:R-:W-:Y:S01]  /*174d0*/  FMUL.FTZ R59, R2.reuse, R59 ;  /* 0x0000003b023b7220 */ /* 0x040fe20000410000 */
[C---:B--2---:R-:W-:Y:S03]  /*174e0*/  HMMA.16816.F32 R36, R160.reuse, R136, R36 ;  /* 0x00000088a024723c */ /* 0x044fe60000001824 */
        /* <DEDUP_REMOVED lines=94> */
[----:B------:R-:W-:Y:S01]  /*17ad0*/  FMUL.FTZ R124, R3, R124 ;  /* 0x0000007c037c7220 */ /* 0x000fe20000410000 */
[----:B------:R-:W-:Y:S01]  /*17ae0*/  F2FP.PACK_AB R132, R247, R186 ;  /* 0x000000baf784723e */ /* 0x000fe200000000ff */
[----:B------:R-:W-:Y:S03]  /*17af0*/  FMUL.FTZ R125, R3, R125 ;  /* 0x0000007d037d7220 */ /* 0x000fe60000410000 */
[C---:B------:R-:W-:Y:S03]  /*17b00*/  HMMA.16816.F32 R120, R160.reuse, R134, R120 ;  /* 0x00000086a078723c */ /* 0x040fe60000001878 */
[C---:B------:R-:W-:Y:S01]  /*17b10*/  FMUL.FTZ R126, R2.reuse, R126 ;  /* 0x0000007e027e7220 */ /* 0x040fe20000410000 */
[----:B-----5:R-:W-:Y:S01]  /*17b20*/  F2FP.PACK_AB R133, R249, R188 ;  /* 0x000000bcf985723e */ /* 0x020fe200000000ff */
[----:B------:R-:W-:Y:S02]  /*17b30*/  FMUL.FTZ R127, R2, R127 ;  /* 0x0000007f027f7220 */ /* 0x000fe40000410000 */
[C---:B------:R-:W-:Y:S01]  /*17b40*/  FMUL.FTZ R128, R3.reuse, R128 ;  /* 0x0000008003807220 */ /* 0x040fe20000410000 */
[----:B------:R-:W-:Y:S01]  /*17b50*/  F2FP.PACK_AB R134, R190, R251 ;  /* 0x000000fbbe86723e */ /* 0x000fe200000000ff */
[----:B------:R-:W-:Y:S03]  /*17b60*/  FMUL.FTZ R129, R3, R129 ;  /* 0x0000008103817220 */ /* 0x000fe60000410000 */
[C---:B---3--:R-:W-:Y:S03]  /*17b70*/  HMMA.16816.F32 R124, R160.reuse, R140, R124 ;  /* 0x0000008ca07c723c */ /* 0x048fe6000000187c */
[----:B------:R-:W-:Y:S01]  /*17b80*/  FMUL.FTZ R130, R2, R130 ;  /* 0x0000008202827220 */ /* 0x000fe20000410000 */
[----:B------:R-:W-:Y:S01]  /*17b90*/  F2FP.PACK_AB R135, R194, R192 ;  /* 0x000000c0c287723e */ /* 0x000fe200000000ff */
[C---:B------:R-:W-:Y:S02]  /*17ba0*/  FMUL.FTZ R131, R2.reuse, R131 ;  /* 0x0000008302837220 */ /* 0x040fe40000410000 */
[--C-:B------:R-:W-:Y:S02]  /*17bb0*/  FFMA.FTZ R191, R191, c[0x0][0x2d0], -R182.reuse ;  /* 0x0000b400bfbf7a23 */ /* 0x100fe400000108b6 */
[--C-:B------:R-:W-:Y:S03]  /*17bc0*/  FFMA.FTZ R250, R189, c[0x0][0x2d0], -R182.reuse ;  /* 0x0000b400bdfa7a23 */ /* 0x100fe600000108b6 */
[----:B------:R-:W-:Y:S01]  /*17bd0*/  HMMA.16816.F32 R128, R160, R142, R128 ;  /* 0x0000008ea080723c */ /* 0x000fe20000001880 */
[----:B------:R-:W2:Y:S01]  /*17be0*/  LDSM.16.MT88.4 R140, [R216+0x6080] ;  /* 0x00608000d88c783b */ /* 0x000ea20000004200 */
[----:B------:R-:W-:Y:S01]  /*17bf0*/  MUFU.EX2 R191, R191 ;  /* 0x000000bf00bf7308 */ /* 0x000fe20000000800 */
[--C-:B------:R-:W-:Y:S02]  /*17c00*/  FFMA.FTZ R183, R183, c[0x0][0x2d0], -R182.reuse ;  /* 0x0000b400b7b77a23 */ /* 0x100fe400000108b6 */
[----:B------:R-:W-:Y:S02]  /*17c10*/  FFMA.FTZ R182, R157, c[0x0][0x2d0], -R182 ;  /* 0x0000b4009db67a23 */ /* 0x000fe400000108b6 */
[----:B------:R-:W-:Y:S01]  /*17c20*/  FFMA.FTZ R181, R3, R238, R181 ;  /* 0x000000ee03b57223 */ /* 0x000fe200000100b5 */
[C---:B-1----:R-:W-:Y:S01]  /*17c30*/  HMMA.16816.F32 R4, R132.reuse, R136, R4 ;  /* 0x000000888404723c */ /* 0x042fe20000001804 */
[----:B------:R-:W1:Y:S03]  /*17c40*/  LDSM.16.MT88.4 R160, [R214+0x6080] ;  /* 0x00608000d6a0783b */ /* 0x000e660000004200 */
[----:B------:R-:W3:Y:S01]  /*17c50*/  MUFU.EX2 R250, R250 ;  /* 0x000000fa00fa7308 */ /* 0x000ee20000000800 */
[----:B------:R-:W-:Y:S02]  /*17c60*/  FFMA.FTZ R177, R2, R237, R177 ;  /* 0x000000ed02b17223 */ /* 0x000fe400000100b1 */
[----:B------:R-:W-:Y:S01]  /*17c70*/  FADD.FTZ R180, R180, R181 ;  /* 0x000000b5b4b47221 */ /* 0x000fe20000010000 */
[C---:B------:R-:W-:Y:S01]  /*17c80*/  HMMA.16816.F32 R8, R132.reuse, R138, R8 ;  /* 0x0000008a8408723c */ /* 0x040fe20000001808 */
[----:B------:R-:W5:Y:S03]  /*17c90*/  LDSM.16.MT88.4 R136, [R214+0x7880] ;  /* 0x00788000d688783b */ /* 0x000f660000004200 */
[----:B------:R-:W-:Y:S02]  /*17ca0*/  FADD.FTZ R176, R176, R177 ;  /* 0x000000b1b0b07221 */ /* 0x000fe40000010000 */
[----:B------:R-:W-:Y:S01]  /*17cb0*/  MUFU.EX2 R183, R183 ;  /* 0x000000b700b77308 */ /* 0x000fe20000000800 */
[----:B------:R-:W-:Y:S01]  /*17cc0*/  FADD.FTZ R3, R179, R180 ;  /* 0x000000b4b3037221 */ /* 0x000fe20000010000 */
[C---:B------:R-:W-:Y:S04]  /*17cd0*/  HMMA.16816.F32 R12, R132.reuse, R144, R12 ;  /* 0x00000090840c723c */ /* 0x040fe8000000180c */
[----:B------:R-:W-:Y:S04]  /*17ce0*/  FADD.FTZ R3, R178, R3 ;  /* 0x00000003b2037221 */ /* 0x000fe80000010000 */
[C---:B------:R-:W-:Y:S01]  /*17cf0*/  HMMA.16816.F32 R16, R132.reuse, R146, R16 ;  /* 0x000000928410723c */ /* 0x040fe20000001810 */
[----:B------:R-:W1:Y:S01]  /*17d00*/  LDSM.16.MT88.4 R144, [R213+0x7880] ;  /* 0x00788000d590783b */ /* 0x000e620000004200 */
[----:B------:R-:W1:Y:S02]  /*17d10*/  MUFU.EX2 R182, R182 ;  /* 0x000000b600b67308 */ /* 0x000e640000000800 */
[----:B------:R-:W-:Y:S01]  /*17d20*/  FADD.FTZ R2, R186, R3 ;  /* 0x00000003ba027221 */ /* 0x000fe20000010000 */
[----:B------:R-:W-:Y:S03]  /*17d30*/  MOV R3, R0 ;  /* 0x0000000000037202 */ /* 0x000fe60000000f00 */
[C---:B------:R-:W-:Y:S04]  /*17d40*/  HMMA.16816.F32 R20, R132.reuse, R148, R20 ;  /* 0x000000948414723c */ /* 0x040fe80000001814 */
[----:B------:R-:W-:Y:S04]  /*17d50*/  FADD.FTZ R2, R247, R2 ;  /* 0x00000002f7027221 */ /* 0x000fe80000010000 */
[C---:B------:R-:W-:Y:S01]  /*17d60*/  HMMA.16816.F32 R24, R132.reuse, R150, R24 ;  /* 0x000000968418723c */ /* 0x040fe20000001818 */
[----:B------:R-:W-:Y:S03]  /*17d70*/  LDSM.16.MT88.4 R148, [R216+0x9080] ;  /* 0x00908000d894783b */ /* 0x000fe60000004200 */
[----:B------:R-:W-:Y:S01]  /*17d80*/  FADD.FTZ R251, R251, R2 ;  /* 0x00000002fbfb7221 */ /* 0x000fe20000010000 */
[-C--:B------:R-:W-:Y:S03]  /*17d90*/  MOV R2, R156.reuse ;  /* 0x0000009c00027202 */ /* 0x080fe60000000f00 */
[C---:B------:R-:W-:Y:S04]  /*17da0*/  HMMA.16816.F32 R28, R132.reuse, R152, R28 ;  /* 0x00000098841c723c */ /* 0x040fe8000000181c */
[----:B------:R-:W-:Y:S04]  /*17db0*/  FADD.FTZ R190, R190, R251 ;  /* 0x000000fbbebe7221 */ /* 0x000fe80000010000 */
[C---:B------:R-:W-:Y:S08]  /*17dc0*/  HMMA.16816.F32 R32, R132.reuse, R154, R32 ;  /* 0x0000009a8420723c */ /* 0x040ff00000001820 */
[C---:B--2---:R-:W-:Y:S08]  /*17dd0*/  HMMA.16816.F32 R36, R132.reuse, R140, R36 ;  /* 0x0000008c8424723c */ /* 0x044ff00000001824 */
[C---:B------:R-:W-:Y:S01]  /*17de0*/  HMMA.16816.F32 R40, R132.reuse, R142, R40 ;  /* 0x0000008e8428723c */ /* 0x040fe20000001828 */
[----:B------:R-:W2:Y:S07]  /*17df0*/  LDSM.16.MT88.4 R140, [R212+0x7880] ;  /* 0x00788000d48c783b */ /* 0x000eae0000004200 */
[C---:B-1----:R-:W-:Y:S07]  /*17e00*/  HMMA.16816.F32 R44, R132.reuse, R160, R44 ;  /* 0x000000a0842c723c */ /* 0x042fee000000182c */
[----:B----4-:R-:W-:Y:S01]  /*17e10*/  F2FP.PACK_AB R160, R248, R195 ;  /* 0x000000c3f8a0723e */ /* 0x010fe200000000ff */
[C---:B------:R-:W-:Y:S04]  /*17e20*/  HMMA.16816.F32 R48, R132.reuse, R162, R48 ;  /* 0x000000a28430723c */ /* 0x040fe80000001830 */
[----:B---3--:R-:W-:Y:S01]  /*17e30*/  F2FP.PACK_AB R161, R250, R191 ;  /* 0x000000bffaa1723e */ /* 0x008fe200000000ff */
[----:B------:R-:W-:Y:S02]  /*17e40*/  FADD.FTZ R195, R195, R190 ;  /* 0x000000bec3c37221 */ /* 0x000fe40000010000 */
[----:B------:R-:W-:Y:S01]  /*17e50*/  F2FP.PACK_AB R162, R184, R187 ;  /* 0x000000bbb8a2723e */ /* 0x000fe200000000ff */
[C---:B------:R-:W-:Y:S04]  /*17e60*/  HMMA.16816.F32 R52, R132.reuse, R164, R52 ;  /* 0x000000a48434723c */ /* 0x040fe80000001834 */
[----:B------:R-:W-:Y:S01]  /*17e70*/  F2FP.PACK_AB R163, R182, R183 ;  /* 0x000000b7b6a3723e */ /* 0x000fe200000000ff */
[----:B------:R-:W-:Y:S03]  /*17e80*/  FADD.FTZ R248, R248, R195 ;  /* 0x000000c3f8f87221 */ /* 0x000fe60000010000 */
[C---:B------:R-:W-:Y:S01]  /*17e90*/  HMMA.16816.F32 R56, R132.reuse, R166, R56 ;  /* 0x000000a68438723c */ /* 0x040fe20000001838 */
[----:B------:R-:W-:Y:S03]  /*17ea0*/  LDSM.16.MT88.4 R164, [R213+0x5080] ;  /* 0x00508000d5a4783b */ /* 0x000fe60000004200 */
[----:B------:R-:W-:Y:S04]  /*17eb0*/  FADD.FTZ R187, R187, R248 ;  /* 0x000000f8bbbb7221 */ /* 0x000fe80000010000 */
[C---:B------:R-:W-:Y:S04]  /*17ec0*/  HMMA.16816.F32 R60, R132.reuse, R168, R60 ;  /* 0x000000a8843c723c */ /* 0x040fe8000000183c */
[----:B------:R-:W-:Y:S04]  /*17ed0*/  FADD.FTZ R238, R184, R187 ;  /* 0x000000bbb8ee7221 */ /* 0x000fe80000010000 */
[C---:B------:R-:W-:Y:S01]  /*17ee0*/  HMMA.16816.F32 R64, R132.reuse, R170, R64 ;  /* 0x000000aa8440723c */ /* 0x040fe20000001840 */
[----:B------:R-:W-:Y:S07]  /*17ef0*/  LDSM.16.MT88.4 R168, [R212+0x5080] ;  /* 0x00508000d4a8783b */ /* 0x000fee0000004200 */
[C---:B------:R-:W-:Y:S08]  /*17f00*/  HMMA.16816.F32 R68, R132.reuse, R172, R68 ;  /* 0x000000ac8444723c */ /* 0x040ff00000001844 */
[C---:B------:R-:W-:Y:S01]  /*17f10*/  HMMA.16816.F32 R72, R132.reuse, R174, R72 ;  /* 0x000000ae8448723c */ /* 0x040fe20000001848 */
[----:B------:R-:W-:Y:S07]  /*17f20*/  LDSM.16.MT88.4 R172, [R212+0x8080] ;  /* 0x00808000d4ac783b */ /* 0x000fee0000004200 */
[C---:B-----5:R-:W-:Y:S08]  /*17f30*/  HMMA.16816.F32 R76, R132.reuse, R136, R76 ;  /* 0x00000088844c723c */ /* 0x060ff0000000184c */
        /* <DEDUP_REMOVED lines=55> */
[C---:B--2---:R-:W-:Y:S07]  /*182b0*/  HMMA.16816.F32 R108, R160.reuse, R4, R108 ;  /* 0x00000004a06c723c */ /* 0x044fee000000186c */
[----:B------:R-:W-:Y:S01]  /*182c0*/  FADD.FTZ R5, R159, R176 ;  /* 0x000000b09f057221 */ /* 0x000fe20000010000 */
[C---:B------:R-:W-:Y:S04]  /*182d0*/  HMMA.16816.F32 R112, R160.reuse, R6, R112 ;  /* 0x00000006a070723c */ /* 0x040fe80000001870 */
[----:B------:R-:W-:Y:S01]  /*182e0*/  MOV R159, R156 ;  /* 0x0000009c009f7202 */ /* 0x000fe20000000f00 */
[----:B------:R-:W-:Y:S03]  /*182f0*/  FADD.FTZ R5, R158, R5 ;  /* 0x000000059e057221 */ /* 0x000fe60000010000 */
[C---:B---3--:R-:W-:Y:S04]  /*18300*/  HMMA.16816.F32 R116, R160.reuse, R8, R116 ;  /* 0x00000008a074723c */ /* 0x048fe80000001874 */
[----:B------:R-:W-:Y:S04]  /*18310*/  FADD.FTZ R188, R188, R5 ;  /* 0x00000005bcbc7221 */ /* 0x000fe80000010000 */
[C---:B------:R-:W-:Y:S04]  /*18320*/  HMMA.16816.F32 R120, R160.reuse, R10, R120 ;  /* 0x0000000aa078723c */ /* 0x040fe80000001878 */
[----:B------:R-:W-:Y:S04]  /*18330*/  FADD.FTZ R249, R249, R188 ;  /* 0x000000bcf9f97221 */ /* 0x000fe80000010000 */
[C---:B-1----:R-:W-:Y:S04]  /*18340*/  HMMA.16816.F32 R124, R160.reuse, R12, R124 ;  /* 0x0000000ca07c723c */ /* 0x042fe8000000187c */
[----:B------:R-:W-:Y:S04]  /*18350*/  FADD.FTZ R249, R192, R249 ;  /* 0x000000f9c0f97221 */ /* 0x000fe80000010000 */
[----:B------:R-:W-:Y:S01]  /*18360*/  FADD.FTZ R194, R194, R249 ;  /* 0x000000f9c2c27221 */ /* 0x000fe20000010000 */
[----:B------:R-:W-:Y:S03]  /*18370*/  HMMA.16816.F32 R128, R160, R14, R128 ;  /* 0x0000000ea080723c */ /* 0x000fe60000001880 */
[----:B------:R-:W-:Y:S04]  /*18380*/  FADD.FTZ R191, R191, R194 ;  /* 0x000000c2bfbf7221 */ /* 0x000fe80000010000 */
[----:B------:R-:W-:Y:S05]  /*18390*/  FADD.FTZ R250, R250, R191 ;  /* 0x000000bffafa7221 */ /* 0x000fea0000010000 */
[----:B------:R-:W-:Y:S04]  /*183a0*/  FADD.FTZ R183, R183, R250 ;  /* 0x000000fab7b77221 */ /* 0x000fe80000010000 */
[----:B------:R-:W-:Y:S01]  /*183b0*/  FADD.FTZ R237, R182, R183 ;  /* 0x000000b7b6ed7221 */ /* 0x000fe20000010000 */
[----:B------:R-:W-:-:S05]  /*183c0*/  @P0 BRA `(.L_x_1738) ;  /* 0xffffcd8000000947 */ /* 0x000fca000383ffff */
.L_x_1733:
[----:B------:R-:W-:-:S13]  /*183d0*/  ISETP.LE.AND P0, PT, RZ, UR13, PT ;  /* 0x0000000dff007c0c */ /* 0x000fda000bf03270 */
[----:B------:R-:W-:Y:S05]  /*183e0*/  @!P0 BRA `(.L_x_1739) ;  /* 0x00002e8000008947 */ /* 0x000fea0003800000 */
[----:B------:R-:W-:Y:S01]  /*183f0*/  IADD3 R239, -R197, 0x30, RZ ;  /* 0x00000030c5ef7810 */ /* 0x000fe20007ffe1ff */
[C---:B------:R-:W-:Y:S01]  /*18400*/  IMAD.SHL.U32 R241, R196.reuse, 0x2, RZ ;  /* 0x00000002c4f17824 */ /* 0x040fe200078e00ff */
[----:B------:R-:W-:Y:S02]  /*18410*/  SHF.L.U64.HI R240, R196, 0x1, R199 ;  /* 0x00000001c4f07819 */ /* 0x000fe400000102c7 */
.L_x_1744:
[----:B------:R-:W-:Y:S01]  /*18420*/  SHF.R.S32.HI R5, RZ, 0x1f, R228 ;  /* 0x0000001fff057819 */ /* 0x000fe200000114e4 */
[C---:B------:R-:W-:Y:S01]  /*18430*/  IMAD.WIDE.U32 R6, R228.reuse, c[0x0][0x208], RZ ;  /* 0x00008200e4067a25 */ /* 0x040fe200078e00ff */
[----:B------:R-:W-:Y:S01]  /*18440*/  SHF.R.S32.HI R3, RZ, 0x1f, R227 ;  /* 0x0000001fff037819 */ /* 0x000fe200000114e3 */
[----:B------:R-:W-:Y:S04]  /*18450*/  DEPBAR.LE SB0, 0x0 ;  /* 0x000080000000791a */ /* 0x000fe80000000000 */
[----:B------:R-:W-:Y:S01]  /*18460*/  BAR.SYNC.DEFER_BLOCKING 0x0 ;  /* 0x0000000000007b1d */ /* 0x000fe20000010000 */
[----:B------:R-:W-:Y:S01]  /*18470*/  IMAD R5, R5, c[0x0][0x208], RZ ;  /* 0x0000820005057a24 */ /* 0x000fe200078e02ff */
[----:B------:R-:W-:Y:S01]  /*18480*/  ISETP.GE.AND P1, PT, R229, c[0x0][0x1d4], PT ;  /* 0x00007500e5007a0c */ /* 0x000fe20003f26270 */
[----:B------:R-:W-:Y:S01]  /*18490*/  IMAD R3, R3, c[0x0][0x218], RZ ;  /* 0x0000860003037a24 */ /* 0x000fe200078e02ff */
[----:B------:R-:W-:Y:S01]  /*184a0*/  SHF.L.U64.HI R245, R235, 0x1, R236 ;  /* 0x00000001ebf57819 */ /* 0x000fe200000102ec */
[----:B------:R-:W-:Y:S01]  /*184b0*/  IMAD R5, R228, c[0x0][0x20c], R5 ;  /* 0x00008300e4057a24 */ /* 0x000fe200078e0205 */
[----:B------:R-:W-:Y:S01]  /*184c0*/  SHF.L.U64.HI R243, R234, 0x1, R233 ;  /* 0x00000001eaf37819 */ /* 0x000fe200000102e9 */
[----:B------:R-:W-:Y:S01]  /*184d0*/  IMAD R3, R227, c[0x0][0x21c], R3 ;  /* 0x00008700e3037a24 */ /* 0x000fe200078e0203 */
[----:B------:R-:W-:Y:S01]  /*184e0*/  SHF.L.U64.HI R156, R232, 0x1, R231 ;  /* 0x00000001e89c7819 */ /* 0x000fe200000102e7 */
[----:B------:R-:W-:Y:S02]  /*184f0*/  IMAD.IADD R7, R7, 0x1, R5 ;  /* 0x0000000107077824 */ /* 0x000fe400078e0205 */
[----:B------:R-:W-:Y:S02]  /*18500*/  IMAD.SHL.U32 R244, R235, 0x2, RZ ;  /* 0x00000002ebf47824 */ /* 0x000fe400078e00ff */
[----:B------:R-:W-:Y:S04]  /*18510*/  IMAD.WIDE.U32 R6, R227, c[0x0][0x218], R6 ;  /* 0x00008600e3067a25 */ /* 0x000fe800078e0006 */
[----:B------:R-:W-:Y:S01]  /*18520*/  IMAD.SHL.U32 R242, R234, 0x2, RZ ;  /* 0x00000002eaf27824 */ /* 0x000fe200078e00ff */
[----:B------:R-:W-:Y:S04]  /*18530*/  IADD3 R2, P0, R6, UR28, RZ ;  /* 0x0000001c06027c10 */ /* 0x000fe8000ff1e0ff */
[----:B------:R-:W-:Y:S01]  /*18540*/  IADD3.X R3, R7, UR12, R3, P0, !PT ;  /* 0x0000000c07037c10 */ /* 0x000fe200087fe403 */
[----:B------:R-:W-:Y:S01]  /*18550*/  LDSM.16.M88.4 R24, [R222] ;  /* 0x00000000de18783b */ /* 0x000fe20000000200 */
[C---:B------:R-:W-:Y:S01]  /*18560*/  LEA R4, P0, R2.reuse, c[0x0][0x1f8], 0x1 ;  /* 0x00007e0002047a11 */ /* 0x040fe200078008ff */
[----:B------:R-:W-:Y:S02]  /*18570*/  BSSY B0, `(.L_x_1740) ;  /* 0x0000031000007945 */ /* 0x000fe40003800000 */
[----:B------:R-:W-:Y:S01]  /*18580*/  LDSM.16.M88.4 R8, [R221+0xa080] ;  /* 0x00a08000dd08783b */ /* 0x000fe20000000200 */
[----:B------:R-:W-:Y:S01]  /*18590*/  LEA.HI.X R15, R2, c[0x0][0x1fc], R3, 0x1, P0 ;  /* 0x00007f00020f7a11 */ /* 0x000fe200000f0c03 */
[----:B------:R-:W-:Y:S02]  /*185a0*/  IMAD.SHL.U32 R2, R232, 0x2, RZ ;  /* 0x00000002e8027824 */ /* 0x000fe400078e00ff */
[----:B------:R-:W1:Y:S04]  /*185b0*/  SHFL.IDX PT, R7, R4, RZ, 0x181f ;  /* 0x00181fff04077589 */ /* 0x000e6800000e0000 */
[----:B------:R-:W-:Y:S04]  /*185c0*/  LDSM.16.M88.4 R16, [R221+0xa880] ;  /* 0x00a88000dd10783b */ /* 0x000fe80000000200 */
[----:B------:R-:W2:Y:S04]  /*185d0*/  SHFL.IDX PT, R3, R15, RZ, 0x181f ;  /* 0x00181fff0f037589 */ /* 0x000ea800000e0000 */
[----:B------:R3:W4:Y:S04]  /*185e0*/  LDSM.16.M88.4 R160, [R221+0xb080] ;  /* 0x00b08000dda0783b */ /* 0x0007280000000200 */
[----:B------:R3:W3:Y:S04]  /*185f0*/  LDSM.16.M88.4 R164, [R220] ;  /* 0x00000000dca4783b */ /* 0x0006e80000000200 */
[----:B------:R3:W3:Y:S04]  /*18600*/  LDSM.16.M88.4 R168, [R219] ;  /* 0x00000000dba8783b */ /* 0x0006e80000000200 */
[----:B------:R3:W3:Y:S04]  /*18610*/  LDSM.16.M88.4 R172, [R211] ;  /* 0x00000000d3ac783b */ /* 0x0006e80000000200 */
[----:B------:R3:W3:Y:S01]  /*18620*/  LDSM.16.M88.4 R176, [R210] ;  /* 0x00000000d2b0783b */ /* 0x0006e20000000200 */
[----:B-1----:R-:W-:Y:S05]  /*18630*/  IADD3 R22, P0, R7, R241, RZ ;  /* 0x000000f107167210 */ /* 0x002fea0007f1e0ff */
[----:B--2---:R-:W-:Y:S01]  /*18640*/  IMAD.X R23, R3, 0x1, R240, P0 ;  /* 0x0000000103177824 */ /* 0x004fe200000e06f0 */
        /* <DEDUP_REMOVED lines=9> */
[----:B------:R-:W-:Y:S02]  /*186e0*/  IADD3 R6, P0, R7, R2, RZ ;  /* 0x0000000207067210 */ /* 0x000fe40007f1e0ff */
[----:B------:R-:W-:Y:S02]  /*186f0*/  ISETP.GT.AND P1, PT, R223, 0x7f, PT ;  /* 0x0000007fdf00780c */ /* 0x000fe40003f24270 */
[----:B------:R1:W-:Y:S01]  /*18700*/  LDGSTS.E.BYPASS.LTC128B.128 [R230+0x7080], [R12.64], !P5 ;  /* 0x070800000ce67fae */ /* 0x0003e2000e901d5a */
[----:B------:R-:W-:Y:S02]  /*18710*/  IMAD.X R7, R3, 0x1, R156, P0 ;  /* 0x0000000103077824 */ /* 0x000fe400000e069c */
[----:B------:R-:W-:Y:S03]  /*18720*/  IMAD.MOV.U32 R3, RZ, RZ, R0 ;  /* 0x000000ffff037224 */ /* 0x000fe600078e0000 */
[----:B------:R1:W-:Y:S05]  /*18730*/  LDGSTS.E.BYPASS.LTC128B.128 [R230+0x8880], [R6.64], !P4 ;  /* 0x0888000006e67fae */ /* 0x0003ea000e101d5a */
[----:B------:R-:W-:-:S05]  /*18740*/  @P1 BRA `(.L_x_1741) ;  /* 0x0000013000001947 */ /* 0x000fca0003800000 */
[----:B----4-:R-:W-:-:S05]  /*18750*/  BRA.DIV ~URZ, `(.L_x_1742) ;  /* 0x000060e27f007947 */ /* 0x010fca000b800000 */
[----:B------:R2:W4:Y:S04]  /*18760*/  SHFL.IDX PT, R5, R15, 0x1, 0x181f ;  /* 0x00381f000f057f89 */ /* 0x00052800000e0000 */
[----:B-1----:R2:W1:Y:S02]  /*18770*/  SHFL.IDX PT, R13, R4, 0x1, 0x181f ;  /* 0x00381f00040d7f89 */ /* 0x00246400000e0000 */
.L_x_1764:
[----:B-1----:R-:W-:Y:S02]  /*18780*/  IADD3 R20, P0, R13, R241, RZ ;  /* 0x000000f10d147210 */ /* 0x002fe40007f1e0ff */
[----:B------:R-:W-:Y:S03]  /*18790*/  ISETP.GE.AND P1, PT, R229, c[0x0][0x1d4], PT ;  /* 0x00007500e5007a0c */ /* 0x000fe60003f26270 */
[----:B----4-:R-:W-:Y:S01]  /*187a0*/  IMAD.X R21, R5, 0x1, R240, P0 ;  /* 0x0000000105157824 */ /* 0x010fe200000e06f0 */
[----:B------:R-:W-:Y:S04]  /*187b0*/  IADD3 R14, P0, R13, R244, RZ ;  /* 0x000000f40d0e7210 */ /* 0x000fe80007f1e0ff */
[----:B------:R-:W-:Y:S01]  /*187c0*/  @!PT LDS RZ, [RZ] ;  /* 0x00000000fffff984 */ /* 0x000fe20000000800 */
[----:B------:R-:W-:Y:S01]  /*187d0*/  @!PT LDS RZ, [RZ] ;  /* 0x00000000fffff984 */ /* 0x000fe20000000800 */
[----:B------:R-:W-:Y:S01]  /*187e0*/  @!PT LDS RZ, [RZ] ;  /* 0x00000000fffff984 */ /* 0x000fe20000000800 */
[----:B------:R1:W-:Y:S01]  /*187f0*/  LDGSTS.E.BYPASS.LTC128B.128 [R230+0x5080], [R20.64], !P6 ;  /* 0x0508000014e67fae */ /* 0x0003e2000f101d5a */
[----:B--2---:R-:W-:Y:S01]  /*18800*/  IMAD.X R15, R5, 0x1, R245, P0 ;  /* 0x00000001050f7824 */ /* 0x004fe200000e06f5 */
[----:B------:R-:W-:Y:S04]  /*18810*/  IADD3 R6, P0, R13, R242, RZ ;  /* 0x000000f20d067210 */ /* 0x000fe80007f1e0ff */
[----:B------:R1:W-:Y:S01]  /*18820*/  LDGSTS.E.BYPASS.LTC128B.128 [R230+0x6880], [R14.64], !P1 ;  /* 0x068800000ee67fae */ /* 0x0003e2000c901d5a */
[----:B------:R-:W-:Y:S01]  /*18830*/  IMAD.X R7, R5, 0x1, R243, P0 ;  /* 0x0000000105077824 */ /* 0x000fe200000e06f3 */
[----:B------:R-:W-:Y:S04]  /*18840*/  IADD3 R4, P0, R13, R2, RZ ;  /* 0x000000020d047210 */ /* 0x000fe80007f1e0ff */
[----:B------:R1:W-:Y:S01]  /*18850*/  LDGSTS.E.BYPASS.LTC128B.128 [R230+0x8080], [R6.64], !P5 ;  /* 0x0808000006e67fae */ /* 0x0003e2000e901d5a */
[----:B------:R-:W-:Y:S05]  /*18860*/  IMAD.X R5, R5, 0x1, R156, P0 ;  /* 0x0000000105057824 */ /* 0x000fea00000e069c */
[----:B------:R1:W-:Y:S03]  /*18870*/  LDGSTS.E.BYPASS.LTC128B.128 [R230+0x9880], [R4.64], !P4 ;  /* 0x0988000004e67fae */ /* 0x0003e6000e101d5a */
.L_x_1741:
[----:B----4-:R-:W-:Y:S05]  /*18880*/  BSYNC B0 ;  /* 0x0000000000007941 */ /* 0x010fea0003800000 */
.L_x_1740:
[----:B------:R-:W0:Y:S01]  /*18890*/  LDGDEPBAR ;  /* 0x00000000000079af */ /* 0x000e220000000000 */
[----:B------:R-:W-:Y:S01]  /*188a0*/  WARPSYNC 0xffffffff ;  /* 0xffffffff00007948 */ /* 0x000fe20003800000 */
[C---:B-1----:R-:W-:Y:S01]  /*188b0*/  HMMA.16816.F32 R4, R24.reuse, R8, RZ ;  /* 0x000000081804723c */ /* 0x042fe200000018ff */
[----:B------:R-:W-:Y:S04]  /*188c0*/  UISETP.GE.AND UP0, UPT, UR13, 0x1, UPT ;  /* 0x000000010d00788c */ /* 0x000fe8000bf06270 */
[----:B------:R-:W-:Y:S02]  /*188d0*/  LDSM.16.M88.4 R180, [R218] ;  /* 0x00000000dab4783b */ /* 0x000fe40000000200 */
[----:B------:R-:W-:Y:S01]  /*188e0*/  PLOP3.LUT P0, PT, PT, PT, UP0, 0x40, 0x0 ;  /* 0x000000000000781c */ /* 0x000fe20003f0e808 */
[C---:B------:R-:W-:Y:S04]  /*188f0*/  HMMA.16816.F32 R8, R24.reuse, R10, RZ ;  /* 0x0000000a1808723c */ /* 0x040fe800000018ff */
[----:B------:R-:W1:Y:S04]  /*18900*/  LDSM.16.M88.4 R184, [R215+0xa080] ;  /* 0x00a08000d7b8783b */ /* 0x000e680000000200 */
[C---:B------:R-:W-:Y:S03]  /*18910*/  HMMA.16816.F32 R12, R24.reuse, R16, RZ ;  /* 0x00000010180c723c */ /* 0x040fe600000018ff */
[----:B------:R-:W-:Y:S05]  /*18920*/  LDSM.16.M88.4 R188, [R215+0xb080] ;  /* 0x00b08000d7bc783b */ /* 0x000fea0000000200 */
[C---:B------:R-:W-:Y:S02]  /*18930*/  HMMA.16816.F32 R16, R24.reuse, R18, RZ ;  /* 0x000000121810723c */ /* 0x040fe400000018ff */
[----:B------:R-:W-:Y:S06]  /*18940*/  LDSM.16.M88.4 R192, [R217] ;  /* 0x00000000d9c0783b */ /* 0x000fec0000000200 */
[C---:B------:R-:W-:Y:S01]  /*18950*/  HMMA.16816.F32 R20, R24.reuse, R160, RZ ;  /* 0x000000a01814723c */ /* 0x040fe200000018ff */
[----:B------:R-:W-:Y:S07]  /*18960*/  LDSM.16.M88.4 R196, [R209] ;  /* 0x00000000d1c4783b */ /* 0x000fee0000000200 */
[----:B------:R-:W-:Y:S01]  /*18970*/  HMMA.16816.F32 R24, R24, R162, RZ ;  /* 0x000000a21818723c */ /* 0x000fe200000018ff */
        /* <DEDUP_REMOVED lines=13> */
[----:B------:R-:W-:Y:S07]  /*18a50*/  LDSM.16.M88.4 R184, [R220+0x4000] ;  /* 0x00400000dcb8783b */ /* 0x000fee0000000200 */
[C---:B--2---:R-:W-:Y:S08]  /*18a60*/  HMMA.16816.F32 R12, R180.reuse, R160, R12 ;  /* 0x000000a0b40c723c */ /* 0x044ff0000000180c */
[C---:B------:R-:W-:Y:S01]  /*18a70*/  HMMA.16816.F32 R16, R180.reuse, R162, R16 ;  /* 0x000000a2b410723c */ /* 0x040fe20000001810 */
[----:B------:R-:W2:Y:S07]  /*18a80*/  LDSM.16.M88.4 R160, [R221+0xc080] ;  /* 0x00c08000dda0783b */ /* 0x000eae0000000200 */
[C---:B------:R-:W-:Y:S08]  /*18a90*/  HMMA.16816.F32 R20, R180.reuse, R188, R20 ;  /* 0x000000bcb414723c */ /* 0x040ff00000001814 */
[----:B------:R-:W-:Y:S01]  /*18aa0*/  HMMA.16816.F32 R24, R180, R190, R24 ;  /* 0x000000beb418723c */ /* 0x000fe20000001818 */
[----:B------:R-:W4:Y:S07]  /*18ab0*/  LDSM.16.M88.4 R180, [R221+0xc880] ;  /* 0x00c88000ddb4783b */ /* 0x000f2e0000000200 */
[C---:B------:R-:W-:Y:S01]  /*18ac0*/  HMMA.16816.F32 R4, R192.reuse, R196, R4 ;  /* 0x000000c4c004723c */ /* 0x040fe20000001804 */
[----:B------:R-:W5:Y:S07]  /*18ad0*/  LDSM.16.M88.4 R188, [R208] ;  /* 0x00000000d0bc783b */ /* 0x000f6e0000000200 */
        /* <DEDUP_REMOVED lines=98> */
[----:B------:R-:W1:Y:S01]  /*19100*/  LDSM.16.M88.4 R192, [R217+0xc000] ;  /* 0x00c00000d9c0783b */ /* 0x000e620000000200 */
[C---:B-----5:R-:W-:Y:S08]  /*19110*/  HMMA.16816.F32 R4, R176.reuse, R180, R4 ;  /* 0x000000b4b004723c */ /* 0x060ff00000001804 */
[C---:B------:R-:W-:Y:S08]  /*19120*/  HMMA.16816.F32 R8, R176.reuse, R182, R8 ;  /* 0x000000b6b008723c */ /* 0x040ff00000001808 */
[C---:B---3--:R-:W-:Y:S08]  /*19130*/  HMMA.16816.F32 R12, R176.reuse, R164, R12 ;  /* 0x000000a4b00c723c */ /* 0x048ff0000000180c */
[C---:B------:R-:W-:Y:S08]  /*19140*/  HMMA.16816.F32 R16, R176.reuse, R166, R16 ;  /* 0x000000a6b010723c */ /* 0x040ff00000001810 */
[C---:B------:R-:W-:Y:S08]  /*19150*/  HMMA.16816.F32 R20, R176.reuse, R168, R20 ;  /* 0x000000a8b014723c */ /* 0x040ff00000001814 */
[----:B------:R-:W-:Y:S08]  /*19160*/  HMMA.16816.F32 R24, R176, R170, R24 ;  /* 0x000000aab018723c */ /* 0x000ff00000001818 */
[C---:B-1----:R-:W-:Y:S08]  /*19170*/  HMMA.16816.F32 R4, R184.reuse, R188, R4 ;  /* 0x000000bcb804723c */ /* 0x042ff00000001804 */
[C---:B------:R-:W-:Y:S08]  /*19180*/  HMMA.16816.F32 R8, R184.reuse, R190, R8 ;  /* 0x000000beb808723c */ /* 0x040ff00000001808 */
[C---:B--2---:R-:W-:Y:S08]  /*19190*/  HMMA.16816.F32 R12, R184.reuse, R160, R12 ;  /* 0x000000a0b80c723c */ /* 0x044ff0000000180c */
[C---:B------:R-:W-:Y:S01]  /*191a0*/  HMMA.16816.F32 R16, R184.reuse, R162, R16 ;  /* 0x000000a2b810723c */ /* 0x040fe20000001810 */
[----:B------:R-:W1:Y:S07]  /*191b0*/  LDSM.16.M88.4 R160, [R209+0x5000] ;  /* 0x00500000d1a0783b */ /* 0x000e6e0000000200 */
[C---:B----4-:R-:W-:Y:S08]  /*191c0*/  HMMA.16816.F32 R20, R184.reuse, R172, R20 ;  /* 0x000000acb814723c */ /* 0x050ff00000001814 */
[----:B------:R-:W-:Y:S08]  /*191d0*/  HMMA.16816.F32 R24, R184, R174, R24 ;  /* 0x000000aeb818723c */ /* 0x000ff00000001818 */
[C---:B------:R-:W-:Y:S08]  /*191e0*/  HMMA.16816.F32 R4, R192.reuse, R196, R4 ;  /* 0x000000c4c004723c */ /* 0x040ff00000001804 */
[C---:B------:R-:W-:Y:S08]  /*191f0*/  HMMA.16816.F32 R8, R192.reuse, R198, R8 ;  /* 0x000000c6c008723c */ /* 0x040ff00000001808 */
[C---:B-1----:R-:W-:Y:S08]  /*19200*/  HMMA.16816.F32 R12, R192.reuse, R160, R12 ;  /* 0x000000a0c00c723c */ /* 0x042ff0000000180c */
[----:B------:R-:W-:Y:S01]  /*19210*/  FMUL.FTZ R175, R4, c[0x0][0x320] ;  /* 0x0000c80004af7a20 */ /* 0x000fe20000410000 */
[C---:B------:R-:W-:Y:S03]  /*19220*/  HMMA.16816.F32 R16, R192.reuse, R162, R16 ;  /* 0x000000a2c010723c */ /* 0x040fe60000001810 */
[----:B------:R-:W-:Y:S02]  /*19230*/  FMUL.FTZ R173, R5, c[0x0][0x320] ;  /* 0x0000c80005ad7a20 */ /* 0x000fe40000410000 */
[----:B------:R-:W1:Y:S01]  /*19240*/  MUFU.TANH R175, R175 ;  /* 0x000000af00af7308 */ /* 0x000e620000002400 */
[----:B------:R-:W-:Y:S02]  /*19250*/  FMUL.FTZ R174, R6, c[0x0][0x320] ;  /* 0x0000c80006ae7a20 */ /* 0x000fe40000410000 */
[----:B------:R-:W-:Y:S02]  /*19260*/  FMUL.FTZ R172, R7, c[0x0][0x320] ;  /* 0x0000c80007ac7a20 */ /* 0x000fe40000410000 */
[----:B------:R-:W2:Y:S01]  /*19270*/  LDSM.16.M88.4 R4, [R209+0x5800] ;  /* 0x00580000d104783b */ /* 0x000ea20000000200 */
[----:B------:R-:W-:Y:S04]  /*19280*/  DEPBAR.LE SB0, 0x0 ;  /* 0x000080000000791a */ /* 0x000fe80000000000 */
[----:B------:R-:W3:Y:S01]  /*19290*/  MUFU.TANH R173, R173 ;  /* 0x000000ad00ad7308 */ /* 0x000ee20000002400 */
[----:B------:R-:W-:Y:S01]  /*192a0*/  FMUL.FTZ R177, R8, c[0x0][0x320] ;  /* 0x0000c80008b17a20 */ /* 0x000fe20000410000 */
[----:B------:R-:W-:Y:S01]  /*192b0*/  BAR.SYNC.DEFER_BLOCKING 0x0 ;  /* 0x0000000000007b1d */ /* 0x000fe20000010000 */
        /* <DEDUP_REMOVED lines=13> */
[----:B------:R-:W1:Y:S01]  /*19390*/  MUFU.TANH R177, R177 ;  /* 0x000000b100b17308 */ /* 0x000e620000002400 */
[C---:B--2---:R-:W-:Y:S09]  /*193a0*/  HMMA.16816.F32 R20, R192.reuse, R4, R20 ;  /* 0x00000004c014723c */ /* 0x044ff20000001814 */
[----:B------:R-:W2:Y:S01]  /*193b0*/  MUFU.TANH R9, R9 ;  /* 0x0000000900097308 */ /* 0x000ea20000002400 */
        /* <DEDUP_REMOVED lines=28> */
[----:B--234-:R-:W-:Y:S01]  /*19580*/  UIMAD UR4, UR13, 0x30, UR19 ;  /* 0x000000300d0478a4 */ /* 0x01cfe2000f8e0213 */
[----:B------:R-:W-:Y:S01]  /*19590*/  ISETP.NE.AND P1, PT, R224, 0x1, PT ;  /* 0x00000001e000780c */ /* 0x000fe20003f25270 */
[----:B------:R-:W-:Y:S04]  /*195a0*/  IMAD.MOV.U32 R227, RZ, RZ, RZ ;  /* 0x000000ffffe37224 */ /* 0x000fe800078e00ff */
[----:B------:R-:W-:Y:S05]  /*195b0*/  IMAD.U32 R228, RZ, RZ, UR4 ;  /* 0x00000004ffe47e24 */ /* 0x000fea000f8e00ff */
[----:B------:R-:W-:Y:S05]  /*195c0*/  IADD3 R228, R228, -0x30, R225 ;  /* 0xffffffd0e4e47810 */ /* 0x000fea0007ffe0e1 */
[----:B------:R-:W-:Y:S04]  /*195d0*/  @P1 IMAD.HI.U32 R5, R228, c[0x0][0x2bc], RZ ;  /* 0x0000af00e4051a27 */ /* 0x000fe800078e00ff */
[----:B------:R-:W-:Y:S01]  /*195e0*/  IMAD.MOV.U32 R4, RZ, RZ, R228 ;  /* 0x000000ffff047224 */ /* 0x000fe200078e00e4 */
[----:B------:R-:W-:Y:S02]  /*195f0*/  @P1 SHF.R.U32.HI R4, RZ, c[0x0][0x2c0], R5 ;  /* 0x0000b000ff041a19 */ /* 0x000fe40000011605 */
[----:B------:R-:W-:Y:S02]  /*19600*/  ISETP.GE.AND P1, PT, R239, 0x1, PT ;  /* 0x00000001ef00780c */ /* 0x000fe40003f26270 */
[C---:B------:R-:W-:Y:S04]  /*19610*/  @!P3 IADD3 R12, P0, R4.reuse, UR8, RZ ;  /* 0x00000008040cbc10 */ /* 0x040fe8000ff1e0ff */
[----:B------:R-:W-:Y:S02]  /*19620*/  @!P3 LEA.HI.X.SX32 R5, R4, UR7, 0x1, P0 ;  /* 0x000000070405bc11 */ /* 0x000fe400080f0eff */
[C---:B------:R-:W-:Y:S04]  /*19630*/  @!P3 LEA R6, P0, R12.reuse, c[0x0][0x2a0], 0x2 ;  /* 0x0000a8000c06ba11 */ /* 0x040fe800078010ff */
[----:B------:R-:W-:Y:S01]  /*19640*/  @!P3 LEA.HI.X R7, R12, c[0x0][0x2a4], R5, 0x2, P0 ;  /* 0x0000a9000c07ba11 */ /* 0x000fe200000f1405 */
[----:B------:R-:W-:Y:S04]  /*19650*/  IMAD.MOV R5, RZ, RZ, -R4 ;  /* 0x000000ffff057224 */ /* 0x000fe800078e0a04 */
[----:B------:R-:W2:Y:S01]  /*19660*/  @!P3 LDG.E R227, [R6.64] ;  /* 0x0000001a06e3b981 */ /* 0x000ea2000c1e1900 */
[----:B------:R-:W-:Y:S04]  /*19670*/  IMAD R228, R5, c[0x0][0x2b8], R228 ;  /* 0x0000ae0005e47a24 */ /* 0x000fe800078e02e4 */
[C---:B-1----:R-:W-:Y:S01]  /*19680*/  IMAD.WIDE.U32 R12, R228.reuse, c[0x0][0x1e0], RZ ;  /* 0x00007800e40c7a25 */ /* 0x042fe200078e00ff */
        /* <DEDUP_REMOVED lines=13> */
[----:B------:R-:W2:Y:S04]  /*19760*/  SHFL.IDX PT, R6, R4, RZ, 0x181f ;  /* 0x00181fff04067589 */ /* 0x000ea800000e0000 */
[----:B------:R-:W3:Y:S04]  /*19770*/  SHFL.IDX PT, R5, R5, 0x1, 0x181f ;  /* 0x00381f0005057f89 */ /* 0x000ee800000e0000 */
[----:B------:R-:W4:Y:S01]  /*19780*/  SHFL.IDX PT, R4, R4, 0x1, 0x181f ;  /* 0x00381f0004047f89 */ /* 0x000f2200000e0000 */
[CC--:B-1----:R-:W-:Y:S05]  /*19790*/  @P1 IADD3 R16, P0, R7.reuse, R241.reuse, RZ ;  /* 0x000000f107101210 */ /* 0x0c2fea0007f1e0ff */
[C---:B--2---:R-:W-:Y:S01]  /*197a0*/  @P1 IMAD.X R17, R6.reuse, 0x1, R240, P0 ;  /* 0x0000000106111824 */ /* 0x044fe200000e06f0 */
[C---:B------:R-:W-:Y:S04]  /*197b0*/  @P1 IADD3 R14, P0, R7.reuse, R244, RZ ;  /* 0x000000f4070e1210 */ /* 0x040fe80007f1e0ff */
[----:B------:R1:W-:Y:S01]  /*197c0*/  @P1 LDGSTS.E.BYPASS.LTC128B.128 [R230+0xa080], [R16.64], !P6 ;  /* 0x0a08000010e61fae */ /* 0x0003e2000f101d5a */
[C---:B------:R-:W-:Y:S01]  /*197d0*/  @P1 IMAD.X R15, R6.reuse, 0x1, R245, P0 ;  /* 0x00000001060f1824 */ /* 0x040fe200000e06f5 */
[C---:B------:R-:W-:Y:S05]  /*197e0*/  @P1 IADD3 R12, P0, R7.reuse, R242, RZ ;  /* 0x000000f2070c1210 */ /* 0x040fea0007f1e0ff */
[C---:B------:R-:W-:Y:S01]  /*197f0*/  @P1 IMAD.X R13, R6.reuse, 0x1, R243, P0 ;  /* 0x00000001060d1824 */ /* 0x040fe200000e06f3 */
[----:B------:R-:W-:Y:S05]  /*19800*/  @P1 IADD3 R18, P0, R7, R2, RZ ;  /* 0x0000000207121210 */ /* 0x000fea0007f1e0ff */
[--C-:B------:R-:W-:Y:S01]  /*19810*/  @P1 IMAD.X R19, R6, 0x1, R156.reuse, P0 ;  /* 0x0000000106131824 */ /* 0x100fe200000e069c */
[----:B------:R-:W-:Y:S11]  /*19820*/  ISETP.GE.AND P0, PT, R239, 0x21, PT ;  /* 0x00000021ef00780c */ /* 0x000ff60003f06270 */
[----:B------:R-:W-:Y:S02]  /*19830*/  @!UPT UIADD3 URZ, URZ, URZ, URZ ;  /* 0x0000003f3f3ff290 */ /* 0x000fe4000fffe03f */
[C---:B---3--:R-:W-:Y:S05]  /*19840*/  @P0 IADD3 R244, P2, R5.reuse, R244, RZ ;  /* 0x000000f405f40210 */ /* 0x048fea0007f5e0ff */
[C---:B----4-:R-:W-:Y:S01]  /*19850*/  @P0 IMAD.X R245, R4.reuse, 0x1, R245, P2 ;  /* 0x0000000104f50824 */ /* 0x050fe200010e06f5 */
        /* <DEDUP_REMOVED lines=15> */
.L_x_1743:
[----:B-1234-:R-:W-:Y:S01]  /*19950*/  FMNMX.FTZ R2, R175, R0, !PT ;  /* 0x00000000af027209 */ /* 0x01efe20007810000 */
[----:B------:R-:W-:Y:S01]  /*19960*/  LDSM.16.MT88.4 R20, [R214+0x4080] ;  /* 0x00408000d614783b */ /* 0x000fe20000004200 */
[----:B------:R-:W-:Y:S01]  /*19970*/  FMNMX.FTZ R7, R174, R159, !PT ;  /* 0x0000009fae077209 */ /* 0x000fe20007810000 */
[----:B------:R-:W-:Y:S01]  /*19980*/  UIADD3 UR4, UR13, -0x1, URZ ;  /* 0xffffffff0d047890 */ /* 0x000fe2000fffe03f */
        /* <DEDUP_REMOVED lines=24> */
[----:B------:R-:W-:Y:S01]  /*19b10*/  ISETP.LT.AND P0, PT, RZ, UR13, PT ;  /* 0x0000000dff007c0c */ /* 0x000fe2000bf01270 */
[----:B------:R-:W-:Y:S01]  /*19b20*/  SHFL.BFLY PT, R11, R12, 0x2, 0x1f ;  /* 0x0c401f000c0b7f89 */ /* 0x000fe200000e0000 */
[----:B------:R-:W-:Y:S07]  /*19b30*/  UMOV UR13, UR4 ;  /* 0x00000004000d7c82 */ /* 0x000fee0008000000 */
[----:B------:R-:W1:Y:S02]  /*19b40*/  SHFL.BFLY PT, R7, R4, 0x2, 0x1f ;  /* 0x0c401f0004077f89 */ /* 0x000e6400000e0000 */
[----:B-1----:R-:W-:Y:S02]  /*19b50*/  FMNMX.FTZ R5, R4, R7, !PT ;  /* 0x0000000704057209 */ /* 0x002fe40007810000 */
[----:B------:R-:W-:Y:S04]  /*19b60*/  FMNMX.FTZ R6, R12, R11, !PT ;  /* 0x0000000b0c067209 */ /* 0x000fe80007810000 */
[----:B------:R-:W-:Y:S08]  /*19b70*/  LDSM.16.MT88.4 R12, [R216+0x4080] ;  /* 0x00408000d80c783b */ /* 0x000ff00000004200 */
[----:B------:R-:W1:Y:S08]  /*19b80*/  SHFL.BFLY PT, R11, R6, 0x1, 0x1f ;  /* 0x0c201f00060b7f89 */ /* 0x000e7000000e0000 */
[----:B------:R-:W2:Y:S01]  /*19b90*/  SHFL.BFLY PT, R156, R5, 0x1, 0x1f ;  /* 0x0c201f00059c7f89 */ /* 0x000ea200000e0000 */
[----:B-1----:R-:W-:Y:S05]  /*19ba0*/  FMNMX.FTZ R0, R6, R11, !PT ;  /* 0x0000000b06007209 */ /* 0x002fea0007810000 */
[C---:B------:R-:W-:Y:S02]  /*19bb0*/  FADD.FTZ R2, -R0.reuse, R3 ;  /* 0x0000000300027221 */ /* 0x040fe40000010100 */
[----:B------:R-:W-:Y:S01]  /*19bc0*/  FMUL.FTZ R190, R0, c[0x0][0x2d0] ;  /* 0x0000b40000be7a20 */ /* 0x000fe20000410000 */
[----:B--2---:R-:W-:Y:S01]  /*19bd0*/  FMNMX.FTZ R156, R156, R5, !PT ;  /* 0x000000059c9c7209 */ /* 0x004fe20007810000 */
[----:B------:R-:W-:Y:S02]  /*19be0*/  FMUL.FTZ R3, R2, c[0x0][0x2d0] ;  /* 0x0000b40002037a20 */ /* 0x000fe40000410000 */
[--C-:B------:R-:W-:Y:S02]  /*19bf0*/  FFMA.FTZ R182, R175, c[0x0][0x2d0], -R190.reuse ;  /* 0x0000b400afb67a23 */ /* 0x100fe400000108be */
[C---:B------:R-:W-:Y:S02]  /*19c00*/  FMUL.FTZ R185, R156.reuse, c[0x0][0x2d0] ;  /* 0x0000b4009cb97a20 */ /* 0x040fe40000410000 */
[----:B------:R-:W-:Y:S01]  /*19c10*/  FADD.FTZ R2, -R156, R159 ;  /* 0x0000009f9c027221 */ /* 0x000fe20000010100 */
[----:B------:R-:W1:Y:S01]  /*19c20*/  MUFU.EX2 R3, R3 ;  /* 0x0000000300037308 */ /* 0x000e620000000800 */
        /* <DEDUP_REMOVED lines=8> */
[--C-:B------:R-:W-:Y:S02]  /*19cb0*/  FFMA.FTZ R159, R8, c[0x0][0x2d0], -R185.reuse ;  /* 0x0000b400089f7a23 */ /* 0x100fe400000108b9 */
[----:B------:R-:W-:Y:S02]  /*19cc0*/  FMUL.FTZ R4, R2, c[0x0][0x2d0] ;  /* 0x0000b40002047a20 */ /* 0x000fe40000410000 */
[--C-:B------:R-:W-:Y:S02]  /*19cd0*/  FFMA.FTZ R191, R171, c[0x0][0x2d0], -R190.reuse ;  /* 0x0000b400abbf7a23 */ /* 0x100fe400000108be */
[--C-:B------:R-:W-:Y:S01]  /*19ce0*/  FFMA.FTZ R192, R169, c[0x0][0x2d0], -R190.reuse ;  /* 0x0000b400a9c07a23 */ /* 0x100fe200000108be */
[----:B------:R2:W3:Y:S01]  /*19cf0*/  MUFU.EX2 R2, R4 ;  /* 0x0000000400027308 */ /* 0x0004e20000000800 */
        /* <DEDUP_REMOVED lines=9> */
[C---:B------:R-:W-:Y:S02]  /*19d90*/  FMUL.FTZ R24, R3.reuse, R132 ;  /* 0x0000008403187220 */ /* 0x040fe40000410000 */
[----:B------:R-:W-:Y:S02]  /*19da0*/  FMUL.FTZ R25, R3, R133 ;  /* 0x0000008503197220 */ /* 0x000fe40000410000 */
[--C-:B------:R-:W-:Y:S01]  /*19db0*/  FFMA.FTZ R196, R167, c[0x0][0x2d0], -R190.reuse ;  /* 0x0000b400a7c47a23 */ /* 0x100fe200000108be */
[----:B------:R-:W-:Y:S01]  /*19dc0*/  MUFU.EX2 R180, R180 ;  /* 0x000000b400b47308 */ /* 0x000fe20000000800 */
[--C-:B------:R-:W-:Y:S02]  /*19dd0*/  FFMA.FTZ R195, R165, c[0x0][0x2d0], -R190.reuse ;  /* 0x0000b400a5c37a23 */ /* 0x100fe400000108be */
[--C-:B------:R-:W-:Y:S02]  /*19de0*/  FFMA.FTZ R197, R166, c[0x0][0x2d0], -R185.reuse ;  /* 0x0000b400a6c57a23 */ /* 0x100fe400000108b9 */
[----:B--2---:R-:W-:Y:S02]  /*19df0*/  FMUL.FTZ R4, R3, R152 ;  /* 0x0000009803047220 */ /* 0x004fe40000410000 */
[C---:B---3--:R-:W-:Y:S02]  /*19e00*/  FMUL.FTZ R6, R2.reuse, R154 ;  /* 0x0000009a02067220 */ /* 0x048fe40000410000 */
[C---:B------:R-:W-:Y:S01]  /*19e10*/  FMUL.FTZ R7, R2.reuse, R155 ;  /* 0x0000009b02077220 */ /* 0x040fe20000410000 */
[----:B------:R-:W2:Y:S01]  /*19e20*/  MUFU.EX2 R179, R179 ;  /* 0x000000b300b37308 */ /* 0x000ea20000000800 */
[C---:B------:R-:W-:Y:S02]  /*19e30*/  FMUL.FTZ R10, R2.reuse, R150 ;  /* 0x00000096020a7220 */ /* 0x040fe40000410000 */
[C---:B------:R-:W-:Y:S01]  /*19e40*/  FMUL.FTZ R11, R2.reuse, R151 ;  /* 0x00000097020b7220 */ /* 0x040fe20000410000 */
[----:B-1----:R-:W-:Y:S01]  /*19e50*/  F2FP.PACK_AB R152, R181, R182 ;  /* 0x000000b6b598723e */ /* 0x002fe200000000ff */
[C---:B------:R-:W-:Y:S01]  /*19e60*/  FMUL.FTZ R18, R2.reuse, R142 ;  /* 0x0000008e02127220 */ /* 0x040fe20000410000 */
[----:B------:R-:W-:Y:S01]  /*19e70*/  LDSM.16.MT88.4 R148, [R213+0x4880] ;  /* 0x00488000d594783b */ /* 0x000fe20000004200 */
[C---:B------:R-:W-:Y:S02]  /*19e80*/  FMUL.FTZ R19, R2.reuse, R143 ;  /* 0x0000008f02137220 */ /* 0x040fe40000410000 */
[C---:B------:R-:W-:Y:S01]  /*19e90*/  FMUL.FTZ R26, R2.reuse, R134 ;  /* 0x00000086021a7220 */ /* 0x040fe20000410000 */
[----:B------:R-:W-:Y:S01]  /*19ea0*/  MUFU.EX2 R178, R178 ;  /* 0x000000b200b27308 */ /* 0x000fe20000000800 */
[----:B------:R-:W-:Y:S02]  /*19eb0*/  FMUL.FTZ R27, R2, R135 ;  /* 0x00000087021b7220 */ /* 0x000fe40000410000 */
[--C-:B------:R-:W-:Y:S01]  /*19ec0*/  FFMA.FTZ R198, R164, c[0x0][0x2d0], -R185.reuse ;  /* 0x0000b400a4c67a23 */ /* 0x100fe200000108b9 */
[----:B------:R-:W-:Y:S01]  /*19ed0*/  LDSM.16.MT88.4 R132, [R214+0x5880] ;  /* 0x00588000d684783b */ /* 0x000fe20000004200 */
[C---:B------:R-:W-:Y:S02]  /*19ee0*/  FMUL.FTZ R28, R3.reuse, R28 ;  /* 0x0000001c031c7220 */ /* 0x040fe40000410000 */
[C---:B------:R-:W-:Y:S02]  /*19ef0*/  FMUL.FTZ R29, R3.reuse, R29 ;  /* 0x0000001d031d7220 */ /* 0x040fe40000410000 */
[C---:B------:R-:W-:Y:S01]  /*19f00*/  FMUL.FTZ R30, R2.reuse, R30 ;  /* 0x0000001e021e7220 */ /* 0x040fe20000410000 */
[----:B------:R-:W1:Y:S01]  /*19f10*/  MUFU.EX2 R177, R177 ;  /* 0x000000b100b17308 */ /* 0x000e620000000800 */
[C---:B------:R-:W-:Y:S01]  /*19f20*/  FMUL.FTZ R31, R2.reuse, R31 ;  /* 0x0000001f021f7220 */ /* 0x040fe20000410000 */
[----:B------:R-:W-:Y:S01]  /*19f30*/  LDSM.16.MT88.4 R140, [R213+0x5880] ;  /* 0x00588000d58c783b */ /* 0x000fe20000004200 */
[----:B------:R-:W-:Y:S01]  /*19f40*/  FMUL.FTZ R32, R3, R32 ;  /* 0x0000002003207220 */ /* 0x000fe20000410000 */
[----:B--2---:R-:W-:Y:S01]  /*19f50*/  F2FP.PACK_AB R154, R179, R180 ;  /* 0x000000b4b39a723e */ /* 0x004fe200000000ff */
[C---:B------:R-:W-:Y:S02]  /*19f60*/  FMUL.FTZ R33, R3.reuse, R33 ;  /* 0x0000002103217220 */ /* 0x040fe40000410000 */
[C---:B------:R-:W-:Y:S02]  /*19f70*/  FMUL.FTZ R34, R2.reuse, R34 ;  /* 0x0000002202227220 */ /* 0x040fe40000410000 */
[C---:B------:R-:W-:Y:S01]  /*19f80*/  FMUL.FTZ R35, R2.reuse, R35 ;  /* 0x0000002302237220 */ /* 0x040fe20000410000 */
[----:B------:R-:W-:Y:S01]  /*19f90*/  MUFU.EX2 R176, R176 ;  /* 0x000000b000b07308 */ /* 0x000fe20000000800 */
[----:B------:R-:W-:Y:S01]  /*19fa0*/  LDSM.16.MT88.4 R164, [R213+0x6080] ;  /* 0x00608000d5a4783b */ /* 0x000fe20000004200 */
[C---:B------:R-:W-:Y:S02]  /*19fb0*/  FMUL.FTZ R36, R3.reuse, R36 ;  /* 0x0000002403247220 */ /* 0x040fe40000410000 */
[C---:B------:R-:W-:Y:S02]  /*19fc0*/  FMUL.FTZ R37, R3.reuse, R37 ;  /* 0x0000002503257220 */ /* 0x040fe40000410000 */
[C---:B------:R-:W-:Y:S02]  /*19fd0*/  FMUL.FTZ R38, R2.reuse, R38 ;  /* 0x0000002602267220 */ /* 0x040fe40000410000 */
[C---:B------:R-:W-:Y:S02]  /*19fe0*/  FMUL.FTZ R39, R2.reuse, R39 ;  /* 0x0000002702277220 */ /* 0x040fe40000410000 */
[----:B------:R-:W2:Y:S01]  /*19ff0*/  MUFU.EX2 R159, R159 ;  /* 0x0000009f009f7308 */ /* 0x000ea20000000800 */
        /* <DEDUP_REMOVED lines=13> */
[C---:B------:R-:W-:Y:S02]  /*1a0d0*/  FMUL.FTZ R50, R2.reuse, R50 ;  /* 0x0000003202327220 */ /* 0x040fe40000410000 */
[C---:B------:R-:W-:Y:S01]  /*1a0e0*/  FMUL.FTZ R51, R2.reuse, R51 ;  /* 0x0000003302337220 */ /* 0x040fe20000410000 */
        /* <DEDUP_REMOVED lines=126> */
[C---:B------:R-:W-:Y:S03]  /*1a8d0*/  FMUL.FTZ R121, R3.reuse, R121 ;  /* 0x0000007903797220 */ /* 0x040fe60000410000 */
[C---:B-----5:R-:W-:Y:S03]  /*1a8e0*/  HMMA.16816.F32 R116, R152.reuse, R132, R116 ;  /* 0x000000849874723c */ /* 0x060fe60000001874 */
[C---:B------:R-:W-:Y:S02]  /*1a8f0*/  FMUL.FTZ R122, R2.reuse, R122 ;  /* 0x0000007a027a7220 */ /* 0x040fe40000410000 */
[----:B------:R-:W-:Y:S02]  /*1a900*/  FMUL.FTZ R123, R2, R123 ;  /* 0x0000007b027b7220 */ /* 0x000fe40000410000 */
[C---:B------:R-:W-:Y:S01]  /*1a910*/  FMUL.FTZ R124, R3.reuse, R124 ;  /* 0x0000007c037c7220 */ /* 0x040fe20000410000 */
[----:B------:R-:W-:Y:S01]  /*1a920*/  F2FP.PACK_AB R132, R192, R191 ;  /* 0x000000bfc084723e */ /* 0x000fe200000000ff */
[C---:B------:R-:W-:Y:S03]  /*1a930*/  FMUL.FTZ R125, R3.reuse, R125 ;  /* 0x0000007d037d7220 */ /* 0x040fe60000410000 */
[C---:B------:R-:W-:Y:S03]  /*1a940*/  HMMA.16816.F32 R120, R152.reuse, R134, R120 ;  /* 0x000000869878723c */ /* 0x040fe60000001878 */
[----:B------:R-:W-:Y:S01]  /*1a950*/  FMUL.FTZ R126, R2, R126 ;  /* 0x0000007e027e7220 */ /* 0x000fe20000410000 */
[----:B--2---:R-:W-:Y:S01]  /*1a960*/  F2FP.PACK_AB R133, R194, R193 ;  /* 0x000000c1c285723e */ /* 0x004fe200000000ff */
[C---:B------:R-:W-:Y:S02]  /*1a970*/  FMUL.FTZ R127, R2.reuse, R127 ;  /* 0x0000007f027f7220 */ /* 0x040fe40000410000 */
[----:B------:R-:W-:Y:S01]  /*1a980*/  FMUL.FTZ R128, R3, R128 ;  /* 0x0000008003807220 */ /* 0x000fe20000410000 */
[----:B----4-:R-:W-:Y:S01]  /*1a990*/  F2FP.PACK_AB R134, R195, R196 ;  /* 0x000000c4c386723e */ /* 0x010fe200000000ff */
[----:B------:R-:W-:Y:S03]  /*1a9a0*/  FMUL.FTZ R129, R3, R129 ;  /* 0x0000008103817220 */ /* 0x000fe60000410000 */
[C---:B-1----:R-:W-:Y:S03]  /*1a9b0*/  HMMA.16816.F32 R124, R152.reuse, R140, R124 ;  /* 0x0000008c987c723c */ /* 0x042fe6000000187c */
[----:B------:R-:W-:Y:S01]  /*1a9c0*/  FMUL.FTZ R130, R2, R130 ;  /* 0x0000008202827220 */ /* 0x000fe20000410000 */
[----:B------:R-:W-:Y:S01]  /*1a9d0*/  F2FP.PACK_AB R135, R198, R197 ;  /* 0x000000c5c687723e */ /* 0x000fe200000000ff */
[----:B------:R-:W-:Y:S02]  /*1a9e0*/  FMUL.FTZ R131, R2, R131 ;  /* 0x0000008302837220 */ /* 0x000fe40000410000 */
[--C-:B------:R-:W-:Y:S02]  /*1a9f0*/  FFMA.FTZ R189, R189, c[0x0][0x2d0], -R190.reuse ;  /* 0x0000b400bdbd7a23 */ /* 0x100fe400000108be */
[--C-:B------:R-:W-:Y:S03]  /*1aa00*/  FFMA.FTZ R242, R187, c[0x0][0x2d0], -R190.reuse ;  /* 0x0000b400bbf27a23 */ /* 0x100fe600000108be */
[----:B------:R-:W-:Y:S01]  /*1aa10*/  HMMA.16816.F32 R128, R152, R142, R128 ;  /* 0x0000008e9880723c */ /* 0x000fe20000001880 */
[----:B------:R-:W1:Y:S01]  /*1aa20*/  LDSM.16.MT88.4 R140, [R216+0x6080] ;  /* 0x00608000d88c783b */ /* 0x000e620000004200 */
[----:B------:R-:W-:Y:S01]  /*1aa30*/  MUFU.EX2 R189, R189 ;  /* 0x000000bd00bd7308 */ /* 0x000fe20000000800 */
[--C-:B------:R-:W-:Y:S02]  /*1aa40*/  FFMA.FTZ R187, R188, c[0x0][0x2d0], -R185.reuse ;  /* 0x0000b400bcbb7a23 */ /* 0x100fe400000108b9 */
[--C-:B------:R-:W-:Y:S02]  /*1aa50*/  FFMA.FTZ R186, R186, c[0x0][0x2d0], -R185.reuse ;  /* 0x0000b400baba7a23 */ /* 0x100fe400000108b9 */
[--C-:B------:R-:W-:Y:S01]  /*1aa60*/  FFMA.FTZ R184, R184, c[0x0][0x2d0], -R190.reuse ;  /* 0x0000b400b8b87a23 */ /* 0x100fe200000108be */
[C---:B---3--:R-:W-:Y:S01]  /*1aa70*/  HMMA.16816.F32 R4, R132.reuse, R136, R4 ;  /* 0x000000888404723c */ /* 0x048fe20000001804 */
[----:B------:R-:W2:Y:S03]  /*1aa80*/  LDSM.16.MT88.4 R152, [R214+0x6080] ;  /* 0x00608000d698783b */ /* 0x000ea60000004200 */
[----:B------:R-:W3:Y:S01]  /*1aa90*/  MUFU.EX2 R242, R242 ;  /* 0x000000f200f27308 */ /* 0x000ee20000000800 */
[--C-:B------:R-:W-:Y:S02]  /*1aaa0*/  FFMA.FTZ R158, R158, c[0x0][0x2d0], -R185.reuse ;  /* 0x0000b4009e9e7a23 */ /* 0x100fe400000108b9 */
[----:B------:R-:W-:Y:S01]  /*1aab0*/  FFMA.FTZ R185, R157, c[0x0][0x2d0], -R185 ;  /* 0x0000b4009db97a23 */ /* 0x000fe200000108b9 */
        /* <DEDUP_REMOVED lines=15> */
[----:B------:R-:W-:Y:S03]  /*1abb0*/  FADD.FTZ R2, R179, R2 ;  /* 0x00000002b3027221 */ /* 0x000fe60000010000 */
[C---:B------:R-:W-:Y:S01]  /*1abc0*/  HMMA.16816.F32 R24, R132.reuse, R150, R24 ;  /* 0x000000968418723c */ /* 0x040fe20000001818 */
[----:B------:R-:W-:Y:S03]  /*1abd0*/  LDSM.16.MT88.4 R148, [R216+0x9080] ;  /* 0x00908000d894783b */ /* 0x000fe60000004200 */
[----:B------:R-:W-:Y:S02]  /*1abe0*/  FADD.FTZ R3, R191, R2 ;  /* 0x00000002bf037221 */ /* 0x000fe40000010000 */
[----:B------:R-:W2:Y:S02]  /*1abf0*/  MUFU.EX2 R183, R190 ;  /* 0x000000be00b77308 */ /* 0x000ea40000000800 */
[C---:B------:R-:W-:Y:S04]  /*1ac00*/  HMMA.16816.F32 R28, R132.reuse, R160, R28 ;  /* 0x000000a0841c723c */ /* 0x040fe8000000181c */
[----:B------:R-:W-:Y:S03]  /*1ac10*/  FADD.FTZ R3, R192, R3 ;  /* 0x00000003c0037221 */ /* 0x000fe60000010000 */
[----:B---3--:R-:W-:Y:S01]  /*1ac20*/  F2FP.PACK_AB R160, R242, R189 ;  /* 0x000000bdf2a0723e */ /* 0x008fe200000000ff */
[C---:B------:R-:W-:Y:S01]  /*1ac30*/  HMMA.16816.F32 R32, R132.reuse, R162, R32 ;  /* 0x000000a28420723c */ /* 0x040fe20000001820 */
[----:B------:R-:W-:Y:S03]  /*1ac40*/  MUFU.EX2 R158, R158 ;  /* 0x0000009e009e7308 */ /* 0x000fe60000000800 */
[----:B-1----:R-:W-:Y:S01]  /*1ac50*/  F2FP.PACK_AB R161, R186, R187 ;  /* 0x000000bbbaa1723e */ /* 0x002fe200000000ff */
[----:B------:R-:W-:Y:S03]  /*1ac60*/  FADD.FTZ R2, R196, R3 ;  /* 0x00000003c4027221 */ /* 0x000fe60000010000 */
[C---:B------:R-:W-:Y:S03]  /*1ac70*/  HMMA.16816.F32 R36, R132.reuse, R140, R36 ;  /* 0x0000008c8424723c */ /* 0x040fe60000001824 */
[----:B------:R-:W1:Y:S01]  /*1ac80*/  MUFU.EX2 R185, R185 ;  /* 0x000000b900b97308 */ /* 0x000e620000000800 */
[----:B------:R-:W-:Y:S01]  /*1ac90*/  FADD.FTZ R2, R195, R2 ;  /* 0x00000002c3027221 */ /* 0x000fe20000010000 */
[----:B--2---:R-:W-:Y:S03]  /*1aca0*/  F2FP.PACK_AB R162, R183, R184 ;  /* 0x000000b8b7a2723e */ /* 0x004fe600000000ff */
[C---:B------:R-:W-:Y:S01]  /*1acb0*/  HMMA.16816.F32 R40, R132.reuse, R142, R40 ;  /* 0x0000008e8428723c */ /* 0x040fe20000001828 */
[----:B------:R-:W2:Y:S03]  /*1acc0*/  LDSM.16.MT88.4 R140, [R212+0x7880] ;  /* 0x00788000d48c783b */ /* 0x000ea60000004200 */
[----:B------:R-:W-:Y:S04]  /*1acd0*/  FADD.FTZ R3, R189, R2 ;  /* 0x00000002bd037221 */ /* 0x000fe80000010000 */
[C---:B------:R-:W-:Y:S04]  /*1ace0*/  HMMA.16816.F32 R44, R132.reuse, R152, R44 ;  /* 0x00000098842c723c */ /* 0x040fe8000000182c */
[----:B------:R-:W-:Y:S04]  /*1acf0*/  FADD.FTZ R3, R242, R3 ;  /* 0x00000003f2037221 */ /* 0x000fe80000010000 */
[C---:B------:R-:W-:Y:S04]  /*1ad00*/  HMMA.16816.F32 R48, R132.reuse, R154, R48 ;  /* 0x0000009a8430723c */ /* 0x040fe80000001830 */
[----:B-1----:R-:W-:Y:S01]  /*1ad10*/  F2FP.PACK_AB R163, R185, R158 ;  /* 0x0000009eb9a3723e */ /* 0x002fe200000000ff */
[----:B------:R-:W-:Y:S03]  /*1ad20*/  FADD.FTZ R184, R184, R3 ;  /* 0x00000003b8b87221 */ /* 0x000fe60000010000 */
[C---:B------:R-:W-:Y:S04]  /*1ad30*/  HMMA.16816.F32 R52, R132.reuse, R164, R52 ;  /* 0x000000a48434723c */ /* 0x040fe80000001834 */
[----:B------:R-:W-:Y:S04]  /*1ad40*/  FADD.FTZ R238, R183, R184 ;  /* 0x000000b8b7ee7221 */ /* 0x000fe80000010000 */
[C---:B------:R-:W-:Y:S01]  /*1ad50*/  HMMA.16816.F32 R56, R132.reuse, R166, R56 ;  /* 0x000000a68438723c */ /* 0x040fe20000001838 */
[----:B------:R-:W-:Y:S07]  /*1ad60*/  LDSM.16.MT88.4 R164, [R213+0x5080] ;  /* 0x00508000d5a4783b */ /* 0x000fee0000004200 */
        /* <DEDUP_REMOVED lines=65> */
[----:B------:R-:W-:Y:S01]  /*1b180*/  FADD.FTZ R4, R159, R4 ;  /* 0x000000049f047221 */ /* 0x000fe20000010000 */
[----:B------:R-:W-:Y:S03]  /*1b190*/  MOV R159, R156 ;  /* 0x0000009c009f7202 */ /* 0x000fe60000000f00 */
        /* <DEDUP_REMOVED lines=13> */
.L_x_1739:
[----:B------:R-:W1:Y:S01]  /*1b270*/  SHFL.BFLY PT, R3, R238, 0x2, 0x1f ;  /* 0x0c401f00ee037f89 */ /* 0x000e6200000e0000 */
[----:B------:R-:W-:-:S02]  /*1b280*/  MOV R4, RZ ;  /* 0x000000ff00047202 */ /* 0x000fc40000000f00 */
[----:B------:R-:W-:Y:S01]  /*1b290*/  PLOP3.LUT P2, PT, PT, PT, PT, 0x8, 0x0 ;  /* 0x000000000000781c */ /* 0x000fe20003f4e170 */
[----:B------:R-:W2:Y:S01]  /*1b2a0*/  SHFL.BFLY PT, R2, R237, 0x2, 0x1f ;  /* 0x0c401f00ed027f89 */ /* 0x000ea200000e0000 */
        /* <DEDUP_REMOVED lines=8> */
[----:B------:R-:W-:Y:S02]  /*1b330*/  MOV R7, 0xff800000 ;  /* 0xff80000000077802 */ /* 0x000fe40000000f00 */
        /* <DEDUP_REMOVED lines=74> */
[----:B------:R-:W-:Y:S01]  /*1b7e0*/  FMUL.FTZ R129, R4, R129 ;  /* 0x0000008104817220 */ /* 0x000fe20000410000 */
        /* <DEDUP_REMOVED lines=67> */
.L_x_1655:
        /* <DEDUP_REMOVED lines=20> */
[----:B-12---:R-:W-:Y:S02]  /*1bd60*/  SHF.R.S32.HI R5, RZ, 0x1f, R0 ;  /* 0x0000001fff057819 */ /* 0x006fe40000011400 */
        /* <DEDUP_REMOVED lines=27> */
[----:B------:R-:W-:Y:S01]  /*1bf20*/  F2FP.PACK_AB R44, R45, R44 ;  /* 0x0000002c2d2c723e */ /* 0x000fe200000000ff */
[----:B------:R-:W-:Y:S01]  /*1bf30*/  IMAD.SHL.U32 R13, R12, 0x2, RZ ;  /* 0x000000020c0d7824 */ /* 0x000fe200078e00ff */
[----:B------:R-:W-:Y:S01]  /*1bf40*/  BAR.SYNC.DEFER_BLOCKING 0x1, 0x100 ;  /* 0x0044000000007b1d */ /* 0x000fe20000010000 */
[----:B------:R-:W-:-:S02]  /*1bf50*/  F2FP.PACK_AB R46, R47, R46 ;  /* 0x0000002e2f2e723e */ /* 0x000fc400000000ff */
[----:B------:R-:W-:Y:S02]  /*1bf60*/  F2FP.PACK_AB R48, R49, R48 ;  /* 0x000000303130723e */ /* 0x000fe400000000ff */
[C---:B------:R-:W-:Y:S02]  /*1bf70*/  IADD3 R10, R13.reuse, 0x80, RZ ;  /* 0x000000800d0a7810 */ /* 0x040fe40007ffe0ff */
[----:B------:R-:W-:Y:S02]  /*1bf80*/  IADD3 R15, R13, 0x70, RZ ;  /* 0x000000700d0f7810 */ /* 0x000fe40007ffe0ff */
[----:B------:R-:W-:Y:S02]  /*1bf90*/  @P0 IADD3 R15, R10, 0x10, RZ ;  /* 0x000000100a0f0810 */ /* 0x000fe40007ffe0ff */
[----:B------:R-:W-:Y:S01]  /*1bfa0*/  SEL R10, R9, 0xffffffe0, !P1 ;  /* 0xffffffe0090a7807 */ /* 0x000fe20004800000 */
[----:B------:R-:W-:Y:S01]  /*1bfb0*/  IMAD.MOV.U32 R9, RZ, RZ, 0x40 ;  /* 0x00000040ff097424 */ /* 0x000fe200078e00ff */
[----:B------:R-:W-:-:S02]  /*1bfc0*/  F2FP.PACK_AB R50, R51, R50 ;  /* 0x000000323332723e */ /* 0x000fc400000000ff */
[----:B------:R-:W-:Y:S01]  /*1bfd0*/  F2FP.PACK_AB R52, R53, R52 ;  /* 0x000000343534723e */ /* 0x000fe200000000ff */
[----:B------:R-:W-:Y:S01]  /*1bfe0*/  IMAD.IADD R17, R13, 0x1, R10 ;  /* 0x000000010d117824 */ /* 0x000fe200078e020a */
[----:B------:R-:W-:Y:S01]  /*1bff0*/  SEL R12, R9, 0xffffffc0, !P2 ;  /* 0xffffffc0090c7807 */ /* 0x000fe20005000000 */
[--C-:B------:R-:W-:Y:S01]  /*1c000*/  IMAD.IADD R9, R10, 0x1, R15.reuse ;  /* 0x000000010a097824 */ /* 0x100fe200078e020f */
[----:B------:R-:W-:Y:S02]  /*1c010*/  F2FP.PACK_AB R54, R55, R54 ;  /* 0x000000363736723e */ /* 0x000fe400000000ff */
[----:B------:R-:W-:Y:S01]  /*1c020*/  F2FP.PACK_AB R56, R57, R56 ;  /* 0x000000383938723e */ /* 0x000fe200000000ff */
[--C-:B------:R-:W-:Y:S01]  /*1c030*/  IMAD.IADD R19, R13, 0x1, R12.reuse ;  /* 0x000000010d137824 */ /* 0x100fe200078e020c */
[----:B------:R-:W-:Y:S01]  /*1c040*/  F2FP.PACK_AB R58, R59, R58 ;  /* 0x0000003a3b3a723e */ /* 0x000fe200000000ff */
[----:B------:R-:W-:Y:S01]  /*1c050*/  STS [R13+0x80], R152 ;  /* 0x000080980d007388 */ /* 0x000fe20000000800 */
[C---:B------:R-:W-:Y:S01]  /*1c060*/  IMAD.IADD R21, R12.reuse, 0x1, R15 ;  /* 0x000000010c157824 */ /* 0x040fe200078e020f */
[----:B------:R-:W-:Y:S01]  /*1c070*/  F2FP.PACK_AB R60, R61, R60 ;  /* 0x0000003c3d3c723e */ /* 0x000fe200000000ff */
[----:B------:R-:W-:Y:S01]  /*1c080*/  IMAD.IADD R23, R12, 0x1, R17 ;  /* 0x000000010c177824 */ /* 0x000fe200078e0211 */
[----:B------:R-:W-:Y:S01]  /*1c090*/  STS [R13+0x480], R154 ;  /* 0x0004809a0d007388 */ /* 0x000fe20000000800 */
[----:B------:R-:W-:Y:S01]  /*1c0a0*/  IMAD.IADD R25, R9, 0x1, R12 ;  /* 0x0000000109197824 */ /* 0x000fe200078e020c */
[----:B------:R-:W-:Y:S01]  /*1c0b0*/  F2FP.PACK_AB R62, R63, R62 ;  /* 0x0000003e3f3e723e */ /* 0x000fe200000000ff */
[----:B------:R-:W-:Y:S01]  /*1c0c0*/  IMAD.U32 R12, RZ, RZ, UR4 ;  /* 0x00000004ff0c7e24 */ /* 0x000fe2000f8e00ff */
        /* <DEDUP_REMOVED lines=102> */
[----:B--2---:R-:W2:Y:S02]  /*1c730*/  @P0 LDG.E R9, [R12.64] ;  /* 0x0000001a0c090981 */ /* 0x004ea4000c1e1900 */
[----:B------:R-:W-:-:S03]  /*1c740*/  ULDC.64 UR4, c[0x0][0x508] ;  /* 0x0001420000047ab9 */ /* 0x000fc60000000a00 */
[----:B------:R-:W-:-:S05]  /*1c750*/  PLOP3.LUT P1, PT, PT, PT, UP0, 0x80, 0x0 ;  /* 0x000000000000781c */ /* 0x000fca0003f2f008 */
[----:B------:R-:W-:Y:S01]  /*1c760*/  @UP0 UIMAD.WIDE UR4, UR22, UR6, UR4 ;  /* 0x00000006160402a5 */ /* 0x000fe2000f8e0204 */
[----:B------:R-:W-:-:S05]  /*1c770*/  IMAD.MOV.U32 R6, RZ, RZ, c[0x0][0x388] ;  /* 0x0000e200ff067624 */ /* 0x000fca00078e00ff */
        /* <DEDUP_REMOVED lines=14> */
.L_x_1746:
[----:B-1----:R-:W-:Y:S01]  /*1c860*/  SHF.R.S32.HI R9, RZ, 0x1f, R2 ;  /* 0x0000001fff097819 */ /* 0x002fe20000011402 */
        /* <DEDUP_REMOVED lines=11> */
[----:B------:R-:W-:Y:S01]  /*1c920*/  SHF.R.S32.HI R10, RZ, 0x1f, R3 ;  /* 0x0000001fff0a7819 */ /* 0x000fe20000011403 */
[----:B------:R-:W-:Y:S01]  /*1c930*/  IMAD.IADD R2, R2, 0x1, -R9 ;  /* 0x0000000102027824 */ /* 0x000fe200078e0a09 */
[----:B------:R-:W-:Y:S01]  /*1c940*/  LEA.HI R8, R11, R11, RZ, 0x1 ;  /* 0x0000000b0b087211 */ /* 0x000fe200078f08ff */
[----:B------:R-:W-:Y:S01]  /*1c950*/  UMOV UR10, UR20 ;  /* 0x00000014000a7c82 */ /* 0x000fe20008000000 */
[----:B------:R-:W-:Y:S01]  /*1c960*/  LEA.HI R9, R10, R3, RZ, 0x2 ;  /* 0x000000030a097211 */ /* 0x000fe200078f10ff */
[----:B------:R-:W-:Y:S01]  /*1c970*/  UMOV UR11, UR21 ;  /* 0x00000015000b7c82 */ /* 0x000fe20008000000 */
        /* <DEDUP_REMOVED lines=8> */
[----:B------:R-:W-:Y:S01]  /*1ca00*/  USEL UR22, UR22, URZ, !UP1 ;  /* 0x0000003f16167287 */ /* 0x000fe2000c800000 */
[----:B------:R-:W-:Y:S01]  /*1ca10*/  LEA.HI R5, R5, R0, RZ, 0x6 ;  /* 0x0000000005057211 */ /* 0x000fe200078f30ff */
[----:B------:R-:W-:Y:S01]  /*1ca20*/  ULDC.64 UR6, c[0x0][0x498] ;  /* 0x0001260000067ab9 */ /* 0x000fe20000000a00 */
[----:B------:R-:W-:Y:S01]  /*1ca30*/  IMAD R8, R11, 0x8, R2 ;  /* 0x000000080b087824 */ /* 0x000fe200078e0202 */
[----:B------:R-:W-:Y:S01]  /*1ca40*/  UIMAD UR13, UR9, UR6, URZ ;  /* 0x00000006090d72a4 */ /* 0x000fe2000f8e023f */
[----:B------:R-:W-:Y:S01]  /*1ca50*/  BSSY B0, `(.L_x_1747) ;  /* 0x000007e000007945 */ /* 0x000fe20003800000 */
[----:B------:R-:W-:-:S02]  /*1ca60*/  UIADD3 UR11, UR11, UR8, URZ ;  /* 0x000000080b0b7290 */ /* 0x000fc4000fffe03f */
[----:B-1----:R-:W-:Y:S01]  /*1ca70*/  LEA R8, R75, R8, 0x7 ;  /* 0x000000084b087211 */ /* 0x002fe200078e38ff */
[----:B------:R-:W-:Y:S02]  /*1ca80*/  UIMAD UR7, UR22, UR7, UR13 ;  /* 0x00000007160772a4 */ /* 0x000fe4000f8e020d */
[----:B------:R-:W-:Y:S02]  /*1ca90*/  UIMAD.WIDE.U32 UR10, UR22, UR6, UR10 ;  /* 0x00000006160a72a5 */ /* 0x000fe4000f8e000a */
[----:B------:R-:W-:Y:S01]  /*1caa0*/  @P1 IMAD.HI.U32 R3, R8, c[0x0][0x4ec], RZ ;  /* 0x00013b0008031a27 */ /* 0x000fe200078e00ff */
[----:B------:R-:W-:Y:S02]  /*1cab0*/  ULDC.64 UR4, c[0x0][0x3a0] ;  /* 0x0000e80000047ab9 */ /* 0x000fe40000000a00 */
[----:B------:R-:W-:Y:S01]  /*1cac0*/  UIMAD UR12, UR21, UR4, URZ ;  /* 0x00000004150c72a4 */ /* 0x000fe2000f8e023f */
[----:B------:R-:W-:Y:S01]  /*1cad0*/  IMAD.MOV.U32 R10, RZ, RZ, R8 ;  /* 0x000000ffff0a7224 */ /* 0x000fe200078e0008 */
[----:B------:R-:W-:Y:S01]  /*1cae0*/  @P1 SHF.R.U32.HI R10, RZ, c[0x0][0x4f0], R3 ;  /* 0x00013c00ff0a1a19 */ /* 0x000fe20000011603 */
[----:B------:R-:W-:Y:S01]  /*1caf0*/  UIMAD.WIDE.U32 UR18, UR20, UR4, URZ ;  /* 0x00000004141272a5 */ /* 0x000fe2000f8e003f */
[----:B------:R-:W-:Y:S01]  /*1cb00*/  LOP3.LUT R3, R16, 0xfffffff8, RZ, 0xc0, !PT ;  /* 0xfffffff810037812 */ /* 0x000fe200078ec0ff */
[----:B------:R-:W-:Y:S01]  /*1cb10*/  UIMAD UR12, UR20, UR5, UR12 ;  /* 0x00000005140c72a4 */ /* 0x000fe2000f8e020c */
[----:B------:R-:W-:Y:S01]  /*1cb20*/  SHF.R.S32.HI R16, RZ, 0x3, R16 ;  /* 0x00000003ff107819 */ /* 0x000fe20000011410 */
[----:B------:R-:W-:Y:S01]  /*1cb30*/  IMAD.MOV R9, RZ, RZ, -R10 ;  /* 0x000000ffff097224 */ /* 0x000fe200078e0a0a */
        /* <DEDUP_REMOVED lines=29> */
[----:B------:R-:W-:Y:S01]  /*1cd10*/  UIMAD.WIDE.U32 UR16, UR22, UR6, UR16 ;  /* 0x00000006161072a5 */ /* 0x000fe2000f8e0010 */
[----:B------:R-:W-:Y:S01]  /*1cd20*/  IMAD.MOV.U32 R12, RZ, RZ, R15 ;  /* 0x000000ffff0c7224 */ /* 0x000fe200078e000f */
[----:B------:R-:W-:-:S02]  /*1cd30*/  @P1 SHF.R.U32.HI R12, RZ, c[0x0][0x4f0], R9 ;  /* 0x00013c00ff0c1a19 */ /* 0x000fc40000011609 */
[----:B------:R-:W-:Y:S01]  /*1cd40*/  LEA.HI.X R14, R10, c[0x0][0x454], R14, 0x2, P0 ;  /* 0x000115000a0e7a11 */ /* 0x000fe200000f140e */
[----:B------:R-:W-:Y:S01]  /*1cd50*/  UIADD3 UR7, UR17, UR7, URZ ;  /* 0x0000000711077290 */ /* 0x000fe2000fffe03f */
[----:B------:R-:W-:Y:S01]  /*1cd60*/  LOP3.LUT R3, R8, R3, RZ, 0x3c, !PT ;  /* 0x0000000308037212 */ /* 0x000fe200078e3cff */
[--C-:B------:R-:W-:Y:S01]  /*1cd70*/  IMAD.MOV R18, RZ, RZ, -R12.reuse ;  /* 0x000000ffff127224 */ /* 0x100fe200078e0a0c */
[----:B------:R-:W-:Y:S01]  /*1cd80*/  SHFL.IDX PT, R10, R17, RZ, 0x1c1f ;  /* 0x001c1fff110a7589 */ /* 0x000fe200000e0000 */
[----:B------:R-:W-:Y:S01]  /*1cd90*/  SHF.R.S32.HI R13, RZ, 0x1f, R12 ;  /* 0x0000001fff0d7819 */ /* 0x000fe2000001140c */
[----:B------:R-:W-:Y:S01]  /*1cda0*/  IMAD.U32 R21, RZ, RZ, UR17 ;  /* 0x00000011ff157e24 */ /* 0x000fe2000f8e00ff */
[----:B------:R-:W-:Y:S01]  /*1cdb0*/  MOV R20, UR16 ;  /* 0x0000001000147c02 */ /* 0x000fe20008000f00 */
[----:B------:R-:W1:Y:S01]  /*1cdc0*/  SHFL.IDX PT, R11, R14, RZ, 0x1c1f ;  /* 0x001c1fff0e0b7589 */ /* 0x000e6200000e0000 */
[----:B------:R-:W-:Y:S02]  /*1cdd0*/  IMAD R18, R18, c[0x0][0x4e8], R15 ;  /* 0x00013a0012127a24 */ /* 0x000fe400078e020f */
[----:B------:R-:W-:Y:S01]  /*1cde0*/  IMAD R15, R75, 0x80, R2 ;  /* 0x000000804b0f7824 */ /* 0x000fe200078e0202 */
[----:B------:R-:W-:Y:S01]  /*1cdf0*/  SHFL.IDX PT, R8, R17, 0x1, 0x1c1f ;  /* 0x003c1f0011087f89 */ /* 0x000fe200000e0000 */
[----:B------:R-:W-:-:S02]  /*1ce00*/  IMAD.U32 R21, RZ, RZ, UR7 ;  /* 0x00000007ff157e24 */ /* 0x000fc4000f8e00ff */
[----:B------:R-:W-:Y:S01]  /*1ce10*/  IMAD R13, R13, c[0x0][0x3e0], RZ ;  /* 0x0000f8000d0d7a24 */ /* 0x000fe200078e02ff */
[----:B------:R-:W2:Y:S01]  /*1ce20*/  SHFL.IDX PT, R9, R14, 0x1, 0x1c1f ;  /* 0x003c1f000e097f89 */ /* 0x000ea200000e0000 */
[----:B-----5:R-:W-:Y:S01]  /*1ce30*/  IMAD R2, R6, c[0x0][0x4e8], RZ ;  /* 0x00013a0006027a24 */ /* 0x020fe200078e02ff */
[C---:B------:R-:W-:Y:S01]  /*1ce40*/  IADD3 R19, R15.reuse, 0x8, RZ ;  /* 0x000000080f137810 */ /* 0x040fe20007ffe0ff */
[C---:B------:R-:W-:Y:S01]  /*1ce50*/  IMAD R13, R12.reuse, c[0x0][0x3e4], R13 ;  /* 0x0000f9000c0d7a24 */ /* 0x040fe200078e020d */
[----:B------:R-:W-:Y:S01]  /*1ce60*/  SHF.R.S32.HI R6, RZ, 0x1f, R18 ;  /* 0x0000001fff067819 */ /* 0x000fe20000011412 */
[----:B------:R-:W-:Y:S01]  /*1ce70*/  IMAD.WIDE.U32 R20, R12, c[0x0][0x3e0], R20 ;  /* 0x0000f8000c147a25 */ /* 0x000fe200078e0014 */
[-C--:B------:R-:W-:Y:S02]  /*1ce80*/  ISETP.GE.OR P1, PT, R15, R2.reuse, P2 ;  /* 0x000000020f00720c */ /* 0x080fe40001726670 */
[----:B------:R-:W-:Y:S01]  /*1ce90*/  ISETP.GE.OR P0, PT, R19, R2, P2 ;  /* 0x000000021300720c */ /* 0x000fe20001706670 */
[----:B------:R-:W-:Y:S01]  /*1cea0*/  IMAD.SHL.U32 R12, R5, 0x8, RZ ;  /* 0x00000008050c7824 */ /* 0x000fe200078e00ff */
[----:B------:R-:W-:Y:S01]  /*1ceb0*/  IADD3 R21, R21, R13, RZ ;  /* 0x0000000d15157210 */ /* 0x000fe20007ffe0ff */
[----:B------:R-:W-:-:S02]  /*1cec0*/  IMAD R5, R6, c[0x0][0x3d8], RZ ;  /* 0x0000f60006057a24 */ /* 0x000fc400078e02ff */
[----:B------:R-:W-:Y:S01]  /*1ced0*/  IMAD R75, R75, 0x80, R16 ;  /* 0x000000804b4b7824 */ /* 0x000fe200078e0210 */
[----:B------:R-:W-:Y:S01]  /*1cee0*/  LOP3.LUT R12, R3, 0x7ffffe00, R12, 0xf8, !PT ;  /* 0x7ffffe00030c7812 */ /* 0x000fe200078ef80c */
[C---:B------:R-:W-:Y:S02]  /*1cef0*/  IMAD R3, R18.reuse, c[0x0][0x3dc], R5 ;  /* 0x0000f70012037a24 */ /* 0x040fe400078e0205 */
[----:B------:R-:W-:Y:S02]  /*1cf00*/  IMAD.WIDE.U32 R18, R18, c[0x0][0x3d8], R20 ;  /* 0x0000f60012127a25 */ /* 0x000fe400078e0014 */
[----:B-1----:R1:W-:Y:S02]  /*1cf10*/  @!P1 ST.E [R10.64], R4 ;  /* 0x000000040a009985 */ /* 0x0023e4000c10191a */
[----:B------:R-:W-:Y:S02]  /*1cf20*/  IMAD.SHL.U32 R76, R12, 0x2, RZ ;  /* 0x000000020c4c7824 */ /* 0x000fe400078e00ff */
        /* <DEDUP_REMOVED lines=48> */
.L_x_1748:
[----:B--234-:R-:W-:Y:S05]  /*1d230*/  BSYNC B0 ;  /* 0x0000000000007941 */ /* 0x01cfea0003800000 */
.L_x_1747:
        /* <DEDUP_REMOVED lines=30> */
.L_x_1750:
[----:B------:R-:W-:Y:S05]  /*1d420*/  BSYNC B0 ;  /* 0x0000000000007941 */ /* 0x000fea0003800000 */
.L_x_1749:
        /* <DEDUP_REMOVED lines=30> */
.L_x_1752:
[----:B------:R-:W-:Y:S05]  /*1d610*/  BSYNC B0 ;  /* 0x0000000000007941 */ /* 0x000fea0003800000 */
.L_x_1751:
        /* <DEDUP_REMOVED lines=31> */
.L_x_1745:
        /* <DEDUP_REMOVED lines=31> */
.L_x_1753:
        /* <DEDUP_REMOVED lines=28> */
[C---:B--2---:R-:W-:Y:S02]  /*1dbc0*/  IADD3 R5, -R6.reuse, RZ, RZ ;  /* 0x000000ff06057210 */ /* 0x044fe40007ffe1ff */
        /* <DEDUP_REMOVED lines=14> */
.L_x_1755:
[----:B------:R-:W-:Y:S05]  /*1dcb0*/  BSYNC B0 ;  /* 0x0000000000007941 */ /* 0x000fea0003800000 */
.L_x_1754:
[----:B-12---:R-:W1:Y:S01]  /*1dcc0*/  S2R R5, SR_CTAID.X ;  /* 0x0000000000057919 */ /* 0x006e620000002500 */
        /* <DEDUP_REMOVED lines=76> */
.L_x_1757:
[----:B------:R-:W-:Y:S05]  /*1e190*/  BSYNC B0 ;  /* 0x0000000000007941 */ /* 0x000fea0003800000 */
.L_x_1756:
        /* <DEDUP_REMOVED lines=27> */
.L_x_1759:
[----:B------:R-:W-:Y:S05]  /*1e350*/  BSYNC B0 ;  /* 0x0000000000007941 */ /* 0x000fea0003800000 */
.L_x_1758:
        /* <DEDUP_REMOVED lines=27> */
.L_x_1761:
[----:B------:R-:W-:Y:S05]  /*1e510*/  BSYNC B0 ;  /* 0x0000000000007941 */ /* 0x000fea0003800000 */
.L_x_1760:
        /* <DEDUP_REMOVED lines=28> */
.L_x_1728:
[----:B------:R-:W-:Y:S01]  /*1e6e0*/  IMAD.MOV.U32 R14, RZ, RZ, 0x1 ;  /* 0x00000001ff0e7424 */ /* 0x000fe200078e00ff */
[----:B-1----:R-:W-:Y:S02]  /*1e6f0*/  MOV R13, 0x181f ;  /* 0x0000181f000d7802 */ /* 0x002fe40000000f00 */
[----:B------:R-:W-:Y:S02]  /*1e700*/  MOV R12, 0x1e720 ;  /* 0x0001e720000c7802 */ /* 0x000fe40000000f00 */
[----:B------:R-:W-:Y:S05]  /*1e710*/  CALL.REL.NOINC `($__internal_9_$__cuda_sm70_shflsync_idx_p) ;  /* 0x000001d000007944 */ /* 0x000fea0003c00000 */
[----:B--2---:R-:W-:Y:S01]  /*1e720*/  IMAD.MOV.U32 R0, RZ, RZ, R13 ;  /* 0x000000ffff007224 */ /* 0x004fe200078e000d */
[----:B-1----:R-:W-:Y:S01]  /*1e730*/  MOV R14, 0x1 ;  /* 0x00000001000e7802 */ /* 0x002fe20000000f00 */
[----:B------:R-:W-:Y:S01]  /*1e740*/  IMAD.MOV.U32 R15, RZ, RZ, R8 ;  /* 0x000000ffff0f7224 */ /* 0x000fe200078e0008 */
[----:B------:R-:W-:Y:S02]  /*1e750*/  MOV R13, 0x181f ;  /* 0x0000181f000d7802 */ /* 0x000fe40000000f00 */
[----:B------:R-:W-:Y:S02]  /*1e760*/  MOV R12, 0x1e780 ;  /* 0x0001e780000c7802 */ /* 0x000fe40000000f00 */
[----:B------:R-:W-:Y:S05]  /*1e770*/  CALL.REL.NOINC `($__internal_9_$__cuda_sm70_shflsync_idx_p) ;  /* 0x0000017000007944 */ /* 0x000fea0003c00000 */
[----:B-12---:R-:W-:Y:S05]  /*1e780*/  BRA `(.L_x_1762) ;  /* 0xffff3ee000007947 */ /* 0x006fea000383ffff */
.L_x_1736:
[----:B----4-:R-:W-:Y:S01]  /*1e790*/  MOV R13, 0x181f ;  /* 0x0000181f000d7802 */ /* 0x010fe20000000f00 */
[----:B------:R-:W-:Y:S01]  /*1e7a0*/  IMAD.MOV.U32 R14, RZ, RZ, 0x1 ;  /* 0x00000001ff0e7424 */ /* 0x000fe200078e00ff */
[----:B------:R-:W-:Y:S02]  /*1e7b0*/  MOV R12, 0x1e7d0 ;  /* 0x0001e7d0000c7802 */ /* 0x000fe40000000f00 */
[----:B-123--:R-:W-:Y:S05]  /*1e7c0*/  CALL.REL.NOINC `($__internal_9_$__cuda_sm70_shflsync_idx_p) ;  /* 0x0000012000007944 */ /* 0x00efea0003c00000 */
[----:B-1----:R-:W-:Y:S01]  /*1e7d0*/  MOV R14, 0x1 ;  /* 0x00000001000e7802 */ /* 0x002fe20000000f00 */
[----:B--2---:R-:W-:Y:S01]  /*1e7e0*/  IMAD.MOV.U32 R8, RZ, RZ, R13 ;  /* 0x000000ffff087224 */ /* 0x004fe200078e000d */
[----:B------:R-:W-:Y:S01]  /*1e7f0*/  MOV R13, 0x181f ;  /* 0x0000181f000d7802 */ /* 0x000fe20000000f00 */
[----:B------:R-:W-:Y:S01]  /*1e800*/  IMAD.MOV.U32 R15, RZ, RZ, R0 ;  /* 0x000000ffff0f7224 */ /* 0x000fe200078e0000 */
[----:B------:R-:W-:Y:S02]  /*1e810*/  MOV R12, 0x1e830 ;  /* 0x0001e830000c7802 */ /* 0x000fe40000000f00 */
[----:B------:R-:W-:Y:S05]  /*1e820*/  CALL.REL.NOINC `($__internal_9_$__cuda_sm70_shflsync_idx_p) ;  /* 0x000000c000007944 */ /* 0x000fea0003c00000 */
[----:B-12---:R-:W-:-:S05]  /*1e830*/  BRA `(.L_x_1763) ;  /* 0xffff6c2000007947 */ /* 0x006fca000383ffff */
.L_x_1742:
[----:B-1----:R-:W-:Y:S01]  /*1e840*/  MOV R13, 0x181f ;  /* 0x0000181f000d7802 */ /* 0x002fe20000000f00 */
[----:B------:R-:W-:Y:S01]  /*1e850*/  IMAD.MOV.U32 R14, RZ, RZ, 0x1 ;  /* 0x00000001ff0e7424 */ /* 0x000fe200078e00ff */
[----:B------:R-:W-:Y:S02]  /*1e860*/  MOV R12, 0x1e880 ;  /* 0x0001e880000c7802 */ /* 0x000fe40000000f00 */
[----:B---3--:R-:W-:Y:S05]  /*1e870*/  CALL.REL.NOINC `($__internal_9_$__cuda_sm70_shflsync_idx_p) ;  /* 0x0000007000007944 */ /* 0x008fea0003c00000 */
[----:B-1----:R-:W-:Y:S01]  /*1e880*/  MOV R14, 0x1 ;  /* 0x00000001000e7802 */ /* 0x002fe20000000f00 */
[----:B--2---:R-:W-:Y:S01]  /*1e890*/  IMAD.MOV.U32 R5, RZ, RZ, R13 ;  /* 0x000000ffff057224 */ /* 0x004fe200078e000d */
[----:B------:R-:W-:Y:S01]  /*1e8a0*/  MOV R13, 0x181f ;  /* 0x0000181f000d7802 */ /* 0x000fe20000000f00 */
[----:B------:R-:W-:Y:S01]  /*1e8b0*/  IMAD.MOV.U32 R15, RZ, RZ, R4 ;  /* 0x000000ffff0f7224 */ /* 0x000fe200078e0004 */
[----:B------:R-:W-:Y:S02]  /*1e8c0*/  MOV R12, 0x1e8e0 ;  /* 0x0001e8e0000c7802 */ /* 0x000fe40000000f00 */
[----:B------:R-:W-:Y:S05]  /*1e8d0*/  CALL.REL.NOINC `($__internal_9_$__cuda_sm70_shflsync_idx_p) ;  /* 0x0000001000007944 */ /* 0x000fea0003c00000 */
[----:B-12---:R-:W-:-:S05]  /*1e8e0*/  BRA `(.L_x_1764) ;  /* 0xffff9e9000007947 */ /* 0x006fca000383ffff */
        .weak           $__internal_9_$__cuda_sm70_shflsync_idx_p
        .type           $__internal_9_$__cuda_sm70_shflsync_idx_p,@function
        .size           $__internal_9_$__cuda_sm70_shflsync_idx_p,(.L_x_3559 - $__internal_9_$__cuda_sm70_shflsync_idx_p)
$__internal_9_$__cuda_sm70_shflsync_idx_p:
[----:B------:R-:W-:Y:S01]  /*1e8f0*/  MOV R184, R12 ;  /* 0x0000000c00b87202 */ /* 0x000fe20000000f00 */
[----:B------:R-:W-:Y:S04]  /*1e900*/  WARPSYNC R226 ;  /* 0x000000e200007348 */ /* 0x000fe80003800000 */
[----:B------:R-:W-:Y:S01]  /*1e910*/  MOV R185, 0x0 ;  /* 0x0000000000b97802 */ /* 0x000fe20000000f00 */
[----:B------:R1:W2:Y:S03]  /*1e920*/  SHFL.IDX PT, R13, R15, R14, R13 ;  /* 0x0000000e0f0d7389 */ /* 0x0002a600000e000d */
[----:B------:R-:W-:Y:S05]  /*1e930*/  RET.REL.NODEC R184 `(_ZN7cutlass13device_kernelIN5flash19enable_sm80_to_sm89INS1_16FlashAttnFwdSm80INS1_25CollectiveMainloopFwdSm80ILi8ELi1ELb0EN4cute5tupleIJNS5_1CILi128EEENS7_ILi48EEENS7_ILi256EEEEEELi256ENS_6half_tEfNS_4arch4Sm80ELb1ELb0ELb1ELb1ELb1ELb1ELb1ELb0EEENS1_21CollectiveEpilogueFwdINS6_IJS8_SA_S9_EEENS6_IJNS7_ILi1EEESI_SI_EEESC_SE_Li256ELb1ELb1ELb0ELb0EEENS1_19SingleTileSchedulerILb1ELb0ELb1ELi128EEEEEEEEEvNT_6ParamsE) ;  /* 0xfffe16c0b8007950 */ /* 0x000fea0003c3ffff */
.L_x_1765:
        /* <DEDUP_REMOVED lines=12> */
.L_x_3559:


//--------------------- .text._ZN7cutlass13device_kernelIN5flash19enable_sm80_to_sm89INS1_16FlashAttnFwdSm80INS1_25CollectiveMainloopFwdSm80ILi8ELi1ELb1EN4cute5tupleIJNS5_1CILi128EEENS7_ILi64EEENS7_ILi256EEEEEELi256ENS_6half_tEfNS_4arch4Sm80ELb0ELb0ELb0ELb0ELb1ELb0ELb1ELb0EEENS1_21CollectiveEpilogueFwdINS6_IJS8_SA_S9_EEENS6_IJNS7_ILi1EEESI_SI_EEESC_SE_Li256ELb0ELb1ELb0ELb0EEENS1_19SingleTileSchedulerILb0ELb0ELb1ELi128EEEEEEEEEvNT_6ParamsE --------------------------
	.section	.text._ZN7cutlass13device_kernelIN5flash19enable_sm80_to_sm89INS1_16FlashAttnFwdSm80INS1_25CollectiveMainloopFwdSm80ILi8ELi1ELb1EN4cute5tupleIJNS5_1CILi128EEENS7_ILi64EEENS7_ILi256EEEEEELi256ENS_6half_tEfNS_4arch4Sm80ELb0ELb0ELb0ELb0ELb1ELb0ELb1ELb0EEENS1_21CollectiveEpilogueFwdINS6_IJS8_SA_S9_EEENS6_IJNS7_ILi1EEESI_SI_EEESC_SE_Li256ELb0ELb1ELb0ELb0EEENS1_19SingleTileSchedulerILb0ELb0ELb1ELi128EEEEEEEEEvNT_6ParamsE,"ax",@progbits
	.sectioninfo	@"SHI_REGISTERS=255"
	.align	128
.text._ZN7cutlass13device_kernelIN5flash19enable_sm80_to_sm89INS1_16FlashAttnFwdSm80INS1_25CollectiveMainloopFwdSm80ILi8ELi1ELb1EN4cute5tupleIJNS5_1CILi128EEENS7_ILi64EEENS7_ILi256EEEEEELi256ENS_6half_tEfNS_4arch4Sm80ELb0ELb0ELb0ELb0ELb1ELb0ELb1ELb0EEENS1_21CollectiveEpilogueFwdINS6_IJS8_SA_S9_EEENS6_IJNS7_ILi1EEESI_SI_EEESC_SE_Li256ELb0ELb1ELb0ELb0EEENS1_19SingleTileSchedulerILb0ELb0ELb1ELi128EEEEEEEEEvNT_6ParamsE:
        .type           _ZN7cutlass13device_kernelIN5flash19enable_sm80_to_sm89INS1_16FlashAttnFwdSm80INS1_25CollectiveMainloopFwdSm80ILi8ELi1ELb1EN4cute5tupleIJNS5_1CILi128EEENS7_ILi64EEENS7_ILi256EEEEEELi256ENS_6half_tEfNS_4arch4Sm80ELb0ELb0ELb0ELb0ELb1ELb0ELb1ELb0EEENS1_21CollectiveEpilogueFwdINS6_IJS8_SA_S9_EEENS6_IJNS7_ILi1EEESI_SI_EEESC_SE_Li256ELb0ELb1ELb0ELb0EEENS1_19SingleTileSchedulerILb0ELb0ELb1ELi128EEEEEEEEEvNT_6ParamsE,@function
        .size           _ZN7cutlass13device_kernelIN5flash19enable_sm80_to_sm89INS1_16FlashAttnFwdSm80INS1_25CollectiveMainloopFwdSm80ILi8ELi1ELb1EN4cute5tupleIJNS5_1CILi128EEENS7_ILi64EEENS7_ILi256EEEEEELi256ENS_6half_tEfNS_4arch4Sm80ELb0ELb0ELb0ELb0ELb1ELb0ELb1ELb0EEENS1_21CollectiveEpilogueFwdINS6_IJS8_SA_S9_EEENS6_IJNS7_ILi1EEESI_SI_EEESC_SE_Li256ELb0ELb1ELb0ELb0EEENS1_19SingleTileSchedulerILb0ELb0ELb1ELi128EEEEEEEEEvNT_6ParamsE,(.L_x_3561 - _ZN7cutlass13device_kernelIN5flash19enable_sm80_to_sm89INS1_16FlashAttnFwdSm80INS1_25CollectiveMainloopFwdSm80ILi8ELi1ELb1EN4cute5tupleIJNS5_1CILi128EEENS7_ILi64EEENS7_ILi256EEEEEELi256ENS_6half_tEfNS_4arch4Sm80ELb0ELb0ELb0ELb0ELb1ELb0ELb1ELb0EEENS1_21CollectiveEpilogueFwdINS6_IJS8_SA_S9_EEENS6_IJNS7_ILi1EEESI_SI_EEESC_SE_Li256ELb0ELb1ELb0ELb0EEENS1_19SingleTileSchedulerILb0ELb0ELb1ELi128EEEEEEEEEvNT_6ParamsE)
        .other          _ZN7cutlass13device_kernelIN5flash19enable_sm80_to_sm89INS1_16FlashAttnFwdSm80INS1_25CollectiveMainloopFwdSm80ILi8ELi1ELb1EN4cute5tupleIJNS5_1CILi128EEENS7_ILi64EEENS7_ILi256EEEEEELi256ENS_6half_tEfNS_4arch4Sm80ELb0ELb0ELb0ELb0ELb1ELb0ELb1ELb0EEENS1_21CollectiveEpilogueFwdINS6_IJS8_SA_S9_EEENS6_IJNS7_ILi1EEESI_SI_EEESC_SE_Li256ELb0ELb1ELb0ELb0EEENS1_19SingleTileSchedulerILb0ELb0ELb1ELi128EEEEEEEEEvNT_6ParamsE,@"STO_CUDA_ENTRY STV_DEFAULT"
_ZN7cutlass13device_kernelIN5flash19enable_sm80_to_sm89INS1_16FlashAttnFwdSm80INS1_25CollectiveMainloopFwdSm80ILi8ELi1ELb1EN4cute5tupleIJNS5_1CILi128EEENS7_ILi64EEENS7_ILi256EEEEEELi256ENS_6half_tEfNS_4arch4Sm80ELb0ELb0ELb0ELb0ELb1ELb0ELb1ELb0EEENS1_21CollectiveEpilogueFwdINS6_IJS8_SA_S9_EEENS6_IJNS7_ILi1EEESI_SI_EEESC_SE_Li256ELb0ELb1ELb0ELb0EEENS1_19SingleTileSchedulerILb0ELb0ELb1ELi128EEEEEEEEEvNT_6ParamsE:
        /* <DEDUP_REMOVED lines=194> */
[----:B------:R-:W-:Y:S01]  /*0c20*/  IMAD.WIDE.U32 R4, R40, c[0x0][0x1e0], RZ ;  /* 0x0000780028047a25 */ /* 0x000fe200078e00ff */
        /* <DEDUP_REMOVED lines=166> */
[----:B------:R2:W-:Y:S01]  /*1690*/  STL [R1], R89 ;  /* 0x0000005901007387 */ /* 0x0005e20000100800 */
        /* <DEDUP_REMOVED lines=92> */
.L_x_1766:
[C---:B-1-34-:R-:W-:Y:S01]  /*1c60*/  HMMA.16816.F32 R8, R168.reuse, R28, RZ ;  /* 0x0000001ca808723c */ /* 0x05afe200000018ff */
[----:B--2---:R-:W-:Y:S01]  /*1c70*/  IMAD.MOV.U32 R2, RZ, RZ, 0x40 ;  /* 0x00000040ff027424 */ /* 0x004fe200078e00ff */
[----:B------:R-:W-:Y:S01]  /*1c80*/  LOP3.LUT P0, RZ, R20, 0x4, RZ, 0xc0, !PT ;  /* 0x0000000414ff7812 */ /* 0x000fe2000780c0ff */
[----:B------:R-:W-:Y:S01]  /*1c90*/  LDSM.16.M88.4 R80, [R89+0x7800] ;  /* 0x007800005950783b */ /* 0x000fe20000000200 */
[C---:B------:R-:W-:Y:S01]  /*1ca0*/  IADD3 R6, R89.reuse, 0x2000, RZ ;  /* 0x0000200059067810 */ /* 0x040fe20007ffe0ff */
[----:B------:R-:W-:Y:S01]  /*1cb0*/  UISETP.GE.AND UP0, UPT, UR10, 0x41, UPT ;  /* 0x000000410a00788c */ /* 0x000fe2000bf06270 */
[----:B------:R-:W-:Y:S01]  /*1cc0*/  SEL R2, R2, 0xffffffc0, !P0 ;  /* 0xffffffc002027807 */ /* 0x000fe20004000000 */
[----:B------:R-:W0:Y:S01]  /*1cd0*/  LDGDEPBAR ;  /* 0x00000000000079af */ /* 0x000e220000000000 */
[----:B------:R-:W-:Y:S01]  /*1ce0*/  HMMA.16816.F32 R12, R168, R32, RZ ;  /* 0x00000020a80c723c */ /* 0x000fe200000018ff */
[----:B------:R-:W-:-:S02]  /*1cf0*/  IADD3 R5, R89, 0x2800, RZ ;  /* 0x0000280059057810 */ /* 0x000fc40007ffe0ff */
[--C-:B------:R-:W-:Y:S01]  /*1d00*/  IMAD.IADD R252, R134, 0x1, R2.reuse ;  /* 0x0000000186fc7824 */ /* 0x100fe200078e0202 */
[----:B------:R1:W-:Y:S01]  /*1d10*/  STL [R1+0x30], R6 ;  /* 0x0000300601007387 */ /* 0x0003e20000100800 */
[C---:B------:R-:W-:Y:S01]  /*1d20*/  IMAD.IADD R249, R89.reuse, 0x1, R2 ;  /* 0x0000000159f97824 */ /* 0x040fe200078e0202 */
[----:B------:R-:W-:Y:S02]  /*1d30*/  IADD3 R2, R89, 0x3000, RZ ;  /* 0x0000300059027810 */ /* 0x000fe40007ffe0ff */
[----:B------:R-:W-:Y:S01]  /*1d40*/  HMMA.16816.F32 R16, R168, R30, RZ ;  /* 0x0000001ea810723c */ /* 0x000fe200000018ff */
[----:B------:R-:W2:Y:S01]  /*1d50*/  LDSM.16.M88.4 R52, [R252+0x10900] ;  /* 0x01090000fc34783b */ /* 0x000ea20000000200 */
[----:B------:R-:W-:-:S03]  /*1d60*/  PLOP3.LUT P0, PT, PT, PT, UP0, 0x40, 0x0 ;  /* 0x000000000000781c */ /* 0x000fc60003f0e808 */
[----:B------:R-:W-:Y:S03]  /*1d70*/  LDSM.16.M88.4 R56, [R252+0x11100] ;  /* 0x01110000fc38783b */ /* 0x000fe60000000200 */
[----:B------:R-:W-:Y:S01]  /*1d80*/  HMMA.16816.F32 R40, R172, R48, R8 ;  /* 0x00000030ac28723c */ /* 0x000fe20000001808 */
[----:B------:R-:W-:Y:S04]  /*1d90*/  LDSM.16.M88.4 R60, [R252+0x11900] ;  /* 0x01190000fc3c783b */ /* 0x000fe80000000200 */
[----:B------:R-:W-:Y:S03]  /*1da0*/  LDSM.16.M88.4 R76, [R249+0x1800] ;  /* 0x00180000f94c783b */ /* 0x000fe60000000200 */
[----:B------:R-:W-:Y:S01]  /*1db0*/  HMMA.16816.F32 R8, R168, R34, RZ ;  /* 0x00000022a808723c */ /* 0x000fe200000018ff */
[----:B------:R3:W-:Y:S01]  /*1dc0*/  STL [R1+0x2c], R5 ;  /* 0x00002c0501007387 */ /* 0x0007e20000100800 */
[----:B-1----:R-:W-:-:S03]  /*1dd0*/  IADD3 R6, R89, 0x3800, RZ ;  /* 0x0000380059067810 */ /* 0x002fc60007ffe0ff */
[----:B------:R1:W-:Y:S03]  /*1de0*/  STL [R1+0x28], R2 ;  /* 0x0000280201007387 */ /* 0x0003e60000100800 */
[C---:B------:R-:W-:Y:S01]  /*1df0*/  HMMA.16816.F32 R24, R168.reuse, R36, RZ ;  /* 0x00000024a818723c */ /* 0x040fe200000018ff */
[----:B------:R4:W-:Y:S07]  /*1e00*/  STL [R1+0x24], R6 ;  /* 0x0000240601007387 */ /* 0x0009ee0000100800 */
[C---:B------:R-:W-:Y:S08]  /*1e10*/  HMMA.16816.F32 R28, R168.reuse, R38, RZ ;  /* 0x00000026a81c723c */ /* 0x040ff000000018ff */
[----:B------:R-:W-:Y:S01]  /*1e20*/  HMMA.16816.F32 R32, R168, R44, RZ ;  /* 0x0000002ca820723c */ /* 0x000fe200000018ff */
[----:B---3--:R-:W-:-:S02]  /*1e30*/  IADD3 R5, R89, 0x4000, RZ ;  /* 0x0000400059057810 */ /* 0x008fc40007ffe0ff */
[----:B-1----:R-:W-:-:S05]  /*1e40*/  IADD3 R2, R89, 0x4800, RZ ;  /* 0x0000480059027810 */ /* 0x002fca0007ffe0ff */
[----:B------:R-:W-:Y:S01]  /*1e50*/  HMMA.16816.F32 R36, R168, R46, RZ ;  /* 0x0000002ea824723c */ /* 0x000fe200000018ff */
[----:B------:R-:W1:Y:S01]  /*1e60*/  LDSM.16.M88.4 R44, [R252+0x10100] ;  /* 0x01010000fc2c783b */ /* 0x000e620000000200 */
[----:B----4-:R-:W-:-:S03]  /*1e70*/  IADD3 R6, R89, 0x5000, RZ ;  /* 0x0000500059067810 */ /* 0x010fc60007ffe0ff */
[----:B------:R3:W-:Y:S03]  /*1e80*/  STL [R1+0x20], R5 ;  /* 0x0000200501007387 */ /* 0x0007e60000100800 */
[C---:B------:R-:W-:Y:S01]  /*1e90*/  HMMA.16816.F32 R12, R172.reuse, R64, R12 ;  /* 0x00000040ac0c723c */ /* 0x040fe2000000180c */
[----:B------:R4:W-:Y:S04]  /*1ea0*/  STL [R1+0x1c], R2 ;  /* 0x00001c0201007387 */ /* 0x0009e80000100800 */
[----:B------:R5:W-:Y:S03]  /*1eb0*/  STL [R1+0x18], R6 ;  /* 0x0000180601007387 */ /* 0x000be60000100800 */
[C---:B------:R-:W-:Y:S01]  /*1ec0*/  HMMA.16816.F32 R8, R172.reuse, R66, R8 ;  /* 0x00000042ac08723c */ /* 0x040fe20000001808 */
[----:B------:R-:W1:Y:S07]  /*1ed0*/  LDSM.16.M88.4 R64, [R249+0x800] ;  /* 0x00080000f940783b */ /* 0x000e6e0000000200 */
[----:B------:R-:W-:Y:S01]  /*1ee0*/  HMMA.16816.F32 R20, R172, R68, R24 ;  /* 0x00000044ac14723c */ /* 0x000fe20000001818 */
[----:B---3--:R-:W-:-:S07]  /*1ef0*/  IADD3 R5, R89, 0x5800, RZ ;  /* 0x0000580059057810 */ /* 0x008fce0007ffe0ff */
[----:B------:R-:W-:Y:S01]  /*1f00*/  HMMA.16816.F32 R16, R172, R50, R16 ;  /* 0x00000032ac10723c */ /* 0x000fe20000001810 */
[----:B------:R-:W3:Y:S01]  /*1f10*/  LDSM.16.M88.4 R48, [R249] ;  /* 0x00000000f930783b */ /* 0x000ee20000000200 */
[----:B----4-:R-:W-:-:S03]  /*1f20*/  IADD3 R2, R89, 0x6000, RZ ;  /* 0x0000600059027810 */ /* 0x010fc60007ffe0ff */
[----:B------:R4:W-:Y:S01]  /*1f30*/  STL [R1+0x14], R5 ;  /* 0x0000140501007387 */ /* 0x0009e20000100800 */
[C---:B-----5:R-:W-:Y:S02]  /*1f40*/  IADD3 R6, R89.reuse, 0x6800, RZ ;  /* 0x0000680059067810 */ /* 0x060fe40007ffe0ff */
[C---:B------:R-:W-:Y:S01]  /*1f50*/  HMMA.16816.F32 R24, R172.reuse, R70, R28 ;  /* 0x00000046ac18723c */ /* 0x040fe2000000181c */
[----:B------:R-:W5:Y:S04]  /*1f60*/  LDSM.16.M88.4 R68, [R249+0x1000] ;  /* 0x00100000f944783b */ /* 0x000f680000000200 */
[----:B------:R1:W-:Y:S03]  /*1f70*/  STL [R1+0x10], R2 ;  /* 0x0000100201007387 */ /* 0x0003e60000100800 */
[C---:B------:R-:W-:Y:S01]  /*1f80*/  HMMA.16816.F32 R28, R172.reuse, R72, R32 ;  /* 0x00000048ac1c723c */ /* 0x040fe20000001820 */
[----:B------:R-:W-:Y:S07]  /*1f90*/  STL [R1+0xc], R6 ;  /* 0x00000c0601007387 */ /* 0x000fee0000100800 */
[----:B------:R-:W-:Y:S01]  /*1fa0*/  HMMA.16816.F32 R36, R172, R74, R36 ;  /* 0x0000004aac24723c */ /* 0x000fe20000001824 */
[----:B------:R-:W-:Y:S01]  /*1fb0*/  LDSM.16.M88.4 R72, [R134+0x13900] ;  /* 0x013900008648783b */ /* 0x000fe20000000200 */
[----:B----4-:R-:W-:-:S06]  /*1fc0*/  IADD3 R5, R89, 0x7000, RZ ;  /* 0x0000700059057810 */ /* 0x010fcc0007ffe0ff */
[----:B--2---:R-:W-:Y:S01]  /*1fd0*/  HMMA.16816.F32 R12, R192, R52, R12 ;  /* 0x00000034c00c723c */ /* 0x004fe2000000180c */
[----:B-1----:R-:W-:-:S07]  /*1fe0*/  IADD3 R2, R89, 0x7800, RZ ;  /* 0x0000780059027810 */ /* 0x002fce0007ffe0ff */
[C---:B------:R-:W-:Y:S01]  /*1ff0*/  HMMA.16816.F32 R8, R192.reuse, R54, R8 ;  /* 0x00000036c008723c */ /* 0x040fe20000001808 */
[----:B------:R-:W1:Y:S04]  /*2000*/  LDSM.16.M88.4 R52, [R134+0x12900] ;  /* 0x012900008634783b */ /* 0x000e680000000200 */
[----:B------:R-:W-:Y:S03]  /*2010*/  STL [R1+0x4], R2 ;  /* 0x0000040201007387 */ /* 0x000fe60000100800 */
[C---:B------:R-:W-:Y:S01]  /*2020*/  HMMA.16816.F32 R40, R192.reuse, R44, R40 ;  /* 0x0000002cc028723c */ /* 0x040fe20000001828 */
[----:B------:R-:W-:Y:S07]  /*2030*/  STL [R1+0x8], R5 ;  /* 0x0000080501007387 */ /* 0x000fee0000100800 */
[C---:B------:R-:W-:Y:S08]  /*2040*/  HMMA.16816.F32 R20, R192.reuse, R56, R20 ;  /* 0x00000038c014723c */ /* 0x040ff00000001814 */
[C---:B------:R-:W-:Y:S01]  /*2050*/  HMMA.16816.F32 R32, R192.reuse, R46, R16 ;  /* 0x0000002ec020723c */ /* 0x040fe20000001810 */
[----:B------:R-:W2:Y:S04]  /*2060*/  LDSM.16.M88.4 R16, [R134+0x12100] ;  /* 0x012100008610783b */ /* 0x000ea80000000200 */
[----:B------:R-:W-:Y:S03]  /*2070*/  LDSM.16.M88.4 R44, [R89+0x2000] ;  /* 0x00200000592c783b */ /* 0x000fe60000000200 */
[C---:B------:R-:W-:Y:S01]  /*2080*/  HMMA.16816.F32 R24, R192.reuse, R58, R24 ;  /* 0x0000003ac018723c */ /* 0x040fe20000001818 */
[----:B------:R-:W-:Y:S07]  /*2090*/  LDSM.16.M88.4 R56, [R89+0x2800] ;  /* 0x002800005938783b */ /* 0x000fee0000000200 */
[C---:B------:R-:W-:Y:S08]  /*20a0*/  HMMA.16816.F32 R28, R192.reuse, R60, R28 ;  /* 0x0000003cc01c723c */ /* 0x040ff0000000181c */
[----:B------:R-:W-:Y:S01]  /*20b0*/  HMMA.16816.F32 R36, R192, R62, R36 ;  /* 0x0000003ec024723c */ /* 0x000fe20000001824 */
[----:B------:R-:W4:Y:S07]  /*20c0*/  LDSM.16.M88.4 R60, [R134+0x13100] ;  /* 0x01310000863c783b */ /* 0x000f2e0000000200 */
[C---:B------:R-:W-:Y:S08]  /*20d0*/  HMMA.16816.F32 R12, R196.reuse, R64, R12 ;  /* 0x00000040c40c723c */ /* 0x040ff0000000180c */
[C---:B------:R-:W-:Y:S01]  /*20e0*/  HMMA.16816.F32 R8, R196.reuse, R66, R8 ;  /* 0x00000042c408723c */ /* 0x040fe20000001808 */
[----:B------:R-:W1:Y:S07]  /*20f0*/  LDSM.16.M88.4 R64, [R89+0x3000] ;  /* 0x003000005940783b */ /* 0x000e6e0000000200 */
[C---:B---3--:R-:W-:Y:S08]  /*2100*/  HMMA.16816.F32 R40, R196.reuse, R48, R40 ;  /* 0x00000030c428723c */ /* 0x048ff00000001828 */
[C---:B-----5:R-:W-:Y:S08]  /*2110*/  HMMA.16816.F32 R20, R196.reuse, R68, R20 ;  /* 0x00000044c414723c */ /* 0x060ff00000001814 */
[C---:B------:R-:W-:Y:S01]  /*2120*/  HMMA.16816.F32 R32, R196.reuse, R50, R32 ;  /* 0x00000032c420723c */ /* 0x040fe20000001820 */
[----:B------:R-:W-:Y:S07]  /*2130*/  LDSM.16.M88.4 R48, [R252+0x12900] ;  /* 0x01290000fc30783b */ /* 0x000fee0000000200 */
[C---:B------:R-:W-:Y:S01]  /*2140*/  HMMA.16816.F32 R24, R196.reuse, R70, R24 ;  /* 0x00000046c418723c */ /* 0x040fe20000001818 */
[----:B------:R-:W-:Y:S07]  /*2150*/  LDSM.16.M88.4 R68, [R252+0x13900] ;  /* 0x01390000fc44783b */ /* 0x000fee0000000200 */
[C---:B------:R-:W-:Y:S08]  /*2160*/  HMMA.16816.F32 R28, R196.reuse, R76, R28 ;  /* 0x0000004cc41c723c */ /* 0x040ff0000000181c */
[----:B------:R-:W-:Y:S01]  /*2170*/  HMMA.16816.F32 R36, R196, R78, R36 ;  /* 0x0000004ec424723c */ /* 0x000fe20000001824 */
[----:B------:R-:W3:Y:S07]  /*2180*/  LDSM.16.M88.4 R76, [R89+0x3800] ;  /* 0x00380000594c783b */ /* 0x000eee0000000200 */
[C---:B-1----:R-:W-:Y:S08]  /*2190*/  HMMA.16816.F32 R12, R200.reuse, R52, R12 ;  /* 0x00000034c80c723c */ /* 0x042ff0000000180c */
[C---:B------:R-:W-:Y:S01]  /*21a0*/  HMMA.16816.F32 R8, R200.reuse, R54, R8 ;  /* 0x00000036c808723c */ /* 0x040fe20000001808 */
[----:B------:R-:W-:Y:S07]  /*21b0*/  LDSM.16.M88.4 R52, [R249+0x2800] ;  /* 0x00280000f934783b */ /* 0x000fee0000000200 */
[C---:B--2---:R-:W-:Y:S08]  /*21c0*/  HMMA.16816.F32 R40, R200.reuse, R16, R40 ;  /* 0x00000010c828723c */ /* 0x044ff00000001828 */
[C---:B----4-:R-:W-:Y:S08]  /*21d0*/  HMMA.16816.F32 R20, R200.reuse, R60, R20 ;  /* 0x0000003cc814723c */ /* 0x050ff00000001814 */
[C---:B------:R-:W-:Y:S01]  /*21e0*/  HMMA.16816.F32 R32, R200.reuse, R18, R32 ;  /* 0x00000012c820723c */ /* 0x040fe20000001820 */
[----:B------:R-:W1:Y:S07]  /*21f0*/  LDSM.16.M88.4 R16, [R252+0x12100] ;  /* 0x01210000fc10783b */ /* 0x000e6e0000000200 */
[C---:B------:R-:W-:Y:S01]  /*2200*/  HMMA.16816.F32 R24, R200.reuse, R62, R24 ;  /* 0x0000003ec818723c */ /* 0x040fe20000001818 */
[----:B------:R-:W2:Y:S07]  /*2210*/  LDSM.16.M88.4 R60, [R252+0x13100] ;  /* 0x01310000fc3c783b */ /* 0x000eae0000000200 */
[C---:B------:R-:W-:Y:S08]  /*2220*/  HMMA.16816.F32 R28, R200.reuse, R72, R28 ;  /* 0x00000048c81c723c */ /* 0x040ff0000000181c */
[----:B------:R-:W-:Y:S01]  /*2230*/  HMMA.16816.F32 R36, R200, R74, R36 ;  /* 0x0000004ac824723c */ /* 0x000fe20000001824 */
[----:B------:R-:W-:Y:S07]  /*2240*/  LDSM.16.M88.4 R72, [R249+0x3800] ;  /* 0x00380000f948783b */ /* 0x000fee0000000200 */
[C---:B------:R-:W-:Y:S08]  /*2250*/  HMMA.16816.F32 R12, R204.reuse, R56, R12 ;  /* 0x00000038cc0c723c */ /* 0x040ff0000000180c */
[C---:B------:R-:W-:Y:S01]  /*2260*/  HMMA.16816.F32 R8, R204.reuse, R58, R8 ;  /* 0x0000003acc08723c */ /* 0x040fe20000001808 */
[----:B------:R-:W-:Y:S07]  /*2270*/  LDSM.16.M88.4 R56, [R134+0x15100] ;  /* 0x015100008638783b */ /* 0x000fee0000000200 */
[C---:B------:R-:W-:Y:S08]  /*2280*/  HMMA.16816.F32 R40, R204.reuse, R44, R40 ;  /* 0x0000002ccc28723c */ /* 0x040ff00000001828 */
[C---:B------:R-:W-:Y:S08]  /*2290*/  HMMA.16816.F32 R20, R204.reuse, R64, R20 ;  /* 0x00000040cc14723c */ /* 0x040ff00000001814 */
[C---:B------:R-:W-:Y:S01]  /*22a0*/  HMMA.16816.F32 R32, R204.reuse, R46, R32 ;  /* 0x0000002ecc20723c */ /* 0x040fe20000001820 */
[----:B------:R-:W4:Y:S07]  /*22b0*/  LDSM.16.M88.4 R44, [R249+0x2000] ;  /* 0x00200000f92c783b */ /* 0x000f2e0000000200 */
[C---:B------:R-:W-:Y:S01]  /*22c0*/  HMMA.16816.F32 R24, R204.reuse, R66, R24 ;  /* 0x00000042cc18723c */ /* 0x040fe20000001818 */
[----:B------:R-:W5:Y:S07]  /*22d0*/  LDSM.16.M88.4 R64, [R249+0x3000] ;  /* 0x00300000f940783b */ /* 0x000f6e0000000200 */
[C---:B---3--:R-:W-:Y:S08]  /*22e0*/  HMMA.16816.F32 R28, R204.reuse, R76, R28 ;  /* 0x0000004ccc1c723c */ /* 0x048ff0000000181c */
[----:B------:R-:W-:Y:S01]  /*22f0*/  HMMA.16816.F32 R36, R204, R78, R36 ;  /* 0x0000004ecc24723c */ /* 0x000fe20000001824 */
[----:B------:R-:W-:Y:S07]  /*2300*/  LDSM.16.M88.4 R76, [R249+0x5800] ;  /* 0x00580000f94c783b */ /* 0x000fee0000000200 */
[C---:B------:R-:W-:Y:S08]  /*2310*/  HMMA.16816.F32 R12, R208.reuse, R48, R12 ;  /* 0x00000030d00c723c */ /* 0x040ff0000000180c */
[C---:B------:R-:W-:Y:S01]  /*2320*/  HMMA.16816.F32 R8, R208.reuse, R50, R8 ;  /* 0x00000032d008723c */ /* 0x040fe20000001808 */
[----:B------:R-:W3:Y:S07]  /*2330*/  LDSM.16.M88.4 R48, [R134+0x14900] ;  /* 0x014900008630783b */ /* 0x000eee0000000200 */
[C---:B-1----:R-:W-:Y:S08]  /*2340*/  HMMA.16816.F32 R40, R208.reuse, R16, R40 ;  /* 0x00000010d028723c */ /* 0x042ff00000001828 */
[C---:B--2---:R-:W-:Y:S08]  /*2350*/  HMMA.16816.F32 R20, R208.reuse, R60, R20 ;  /* 0x0000003cd014723c */ /* 0x044ff00000001814 */
[C---:B------:R-:W-:Y:S01]  /*2360*/  HMMA.16816.F32 R32, R208.reuse, R18, R32 ;  /* 0x00000012d020723c */ /* 0x040fe20000001820 */
[----:B------:R-:W1:Y:S07]  /*2370*/  LDSM.16.M88.4 R16, [R134+0x14100] ;  /* 0x014100008610783b */ /* 0x000e6e0000000200 */
[C---:B------:R-:W-:Y:S01]  /*2380*/  HMMA.16816.F32 R24, R208.reuse, R62, R24 ;  /* 0x0000003ed018723c */ /* 0x040fe20000001818 */
[----:B------:R-:W-:Y:S07]  /*2390*/  LDSM.16.M88.4 R60, [R89+0x5000] ;  /* 0x00500000593c783b */ /* 0x000fee0000000200 */
[C---:B------:R-:W-:Y:S08]  /*23a0*/  HMMA.16816.F32 R28, R208.reuse, R68, R28 ;  /* 0x00000044d01c723c */ /* 0x040ff0000000181c */
[----:B------:R-:W-:Y:S01]  /*23b0*/  HMMA.16816.F32 R36, R208, R70, R36 ;  /* 0x00000046d024723c */ /* 0x000fe20000001824 */
[----:B------:R-:W2:Y:S07]  /*23c0*/  LDSM.16.M88.4 R68, [R134+0x15900] ;  /* 0x015900008644783b */ /* 0x000eae0000000200 */
[C---:B------:R-:W-:Y:S08]  /*23d0*/  HMMA.16816.F32 R12, R212.reuse, R52, R12 ;  /* 0x00000034d40c723c */ /* 0x040ff0000000180c */
[C---:B------:R-:W-:Y:S01]  /*23e0*/  HMMA.16816.F32 R8, R212.reuse, R54, R8 ;  /* 0x00000036d408723c */ /* 0x040fe20000001808 */
[----:B------:R-:W1:Y:S07]  /*23f0*/  LDSM.16.M88.4 R52, [R89+0x4800] ;  /* 0x004800005934783b */ /* 0x000e6e0000000200 */
[C---:B----4-:R-:W-:Y:S08]  /*2400*/  HMMA.16816.F32 R40, R212.reuse, R44, R40 ;  /* 0x0000002cd428723c */ /* 0x050ff00000001828 */
[C---:B-----5:R-:W-:Y:S08]  /*2410*/  HMMA.16816.F32 R20, R212.reuse, R64, R20 ;  /* 0x00000040d414723c */ /* 0x060ff00000001814 */
[C---:B------:R-:W-:Y:S01]  /*2420*/  HMMA.16816.F32 R32, R212.reuse, R46, R32 ;  /* 0x0000002ed420723c */ /* 0x040fe20000001820 */
[----:B------:R-:W4:Y:S07]  /*2430*/  LDSM.16.M88.4 R44, [R89+0x4000] ;  /* 0x00400000592c783b */ /* 0x000f2e0000000200 */
[C---:B------:R-:W-:Y:S01]  /*2440*/  HMMA.16816.F32 R24, R212.reuse, R66, R24 ;  /* 0x00000042d418723c */ /* 0x040fe20000001818 */
[----:B------:R-:W5:Y:S07]  /*2450*/  LDSM.16.M88.4 R64, [R89+0x5800] ;  /* 0x005800005940783b */ /* 0x000f6e0000000200 */
[C---:B------:R-:W-:Y:S08]  /*2460*/  HMMA.16816.F32 R28, R212.reuse, R72, R28 ;  /* 0x00000048d41c723c */ /* 0x040ff0000000181c */
[----:B------:R-:W-:Y:S01]  /*2470*/  HMMA.16816.F32 R36, R212, R74, R36 ;  /* 0x0000004ad424723c */ /* 0x000fe20000001824 */
[----:B------:R-:W-:Y:S07]  /*2480*/  LDSM.16.M88.4 R72, [R134+0x17900] ;  /* 0x017900008648783b */ /* 0x000fee0000000200 */
[C---:B---3--:R-:W-:Y:S08]  /*2490*/  HMMA.16816.F32 R12, R216.reuse, R48, R12 ;  /* 0x00000030d80c723c */ /* 0x048ff0000000180c */
[C---:B------:R-:W-:Y:S01]  /*24a0*/  HMMA.16816.F32 R8, R216.reuse, R50, R8 ;  /* 0x00000032d808723c */ /* 0x040fe20000001808 */
[----:B------:R-:W3:Y:S07]  /*24b0*/  LDSM.16.M88.4 R48, [R252+0x14900] ;  /* 0x01490000fc30783b */ /* 0x000eee0000000200 */
[C---:B-1----:R-:W-:Y:S08]  /*24c0*/  HMMA.16816.F32 R40, R216.reuse, R16, R40 ;  /* 0x00000010d828723c */ /* 0x042ff00000001828 */
[C---:B------:R-:W-:Y:S08]  /*24d0*/  HMMA.16816.F32 R20, R216.reuse, R56, R20 ;  /* 0x00000038d814723c */ /* 0x040ff00000001814 */
[C---:B------:R-:W-:Y:S01]  /*24e0*/  HMMA.16816.F32 R32, R216.reuse, R18, R32 ;  /* 0x00000012d820723c */ /* 0x040fe20000001820 */
[----:B------:R-:W1:Y:S07]  /*24f0*/  LDSM.16.M88.4 R16, [R252+0x14100] ;  /* 0x01410000fc10783b */ /* 0x000e6e0000000200 */
[C---:B------:R-:W-:Y:S01]  /*2500*/  HMMA.16816.F32 R24, R216.reuse, R58, R24 ;  /* 0x0000003ad818723c */ /* 0x040fe20000001818 */
[----:B------:R-:W1:Y:S07]  /*2510*/  LDSM.16.M88.4 R56, [R252+0x15100] ;  /* 0x01510000fc38783b */ /* 0x000e6e0000000200 */
[C---:B--2---:R-:W-:Y:S08]  /*2520*/  HMMA.16816.F32 R28, R216.reuse, R68, R28 ;  /* 0x00000044d81c723c */ /* 0x044ff0000000181c */
[----:B------:R-:W-:Y:S01]  /*2530*/  HMMA.16816.F32 R36, R216, R70, R36 ;  /* 0x00000046d824723c */ /* 0x000fe20000001824 */
[----:B------:R-:W2:Y:S07]  /*2540*/  LDSM.16.M88.4 R68, [R252+0x15900] ;  /* 0x01590000fc44783b */ /* 0x000eae0000000200 */
[C---:B------:R-:W-:Y:S08]  /*2550*/  HMMA.16816.F32 R12, R220.reuse, R52, R12 ;  /* 0x00000034dc0c723c */ /* 0x040ff0000000180c */
[C---:B------:R-:W-:Y:S01]  /*2560*/  HMMA.16816.F32 R8, R220.reuse, R54, R8 ;  /* 0x00000036dc08723c */ /* 0x040fe20000001808 */
[----:B------:R-:W1:Y:S07]  /*2570*/  LDSM.16.M88.4 R52, [R249+0x4800] ;  /* 0x00480000f934783b */ /* 0x000e6e0000000200 */
[C---:B----4-:R-:W-:Y:S08]  /*2580*/  HMMA.16816.F32 R40, R220.reuse, R44, R40 ;  /* 0x0000002cdc28723c */ /* 0x050ff00000001828 */
[C---:B------:R-:W-:Y:S08]  /*2590*/  HMMA.16816.F32 R20, R220.reuse, R60, R20 ;  /* 0x0000003cdc14723c */ /* 0x040ff00000001814 */
[C---:B------:R-:W-:Y:S01]  /*25a0*/  HMMA.16816.F32 R32, R220.reuse, R46, R32 ;  /* 0x0000002edc20723c */ /* 0x040fe20000001820 */
[----:B------:R-:W4:Y:S07]  /*25b0*/  LDSM.16.M88.4 R44, [R249+0x4000] ;  /* 0x00400000f92c783b */ /* 0x000f2e0000000200 */
[C---:B------:R-:W-:Y:S01]  /*25c0*/  HMMA.16816.F32 R24, R220.reuse, R62, R24 ;  /* 0x0000003edc18723c */ /* 0x040fe20000001818 */
[----:B------:R-:W-:Y:S07]  /*25d0*/  LDSM.16.M88.4 R60, [R134+0x17100] ;  /* 0x01710000863c783b */ /* 0x000fee0000000200 */
[C---:B-----5:R-:W-:Y:S08]  /*25e0*/  HMMA.16816.F32 R28, R220.reuse, R64, R28 ;  /* 0x00000040dc1c723c */ /* 0x060ff0000000181c */
[----:B------:R-:W-:Y:S01]  /*25f0*/  HMMA.16816.F32 R36, R220, R66, R36 ;  /* 0x00000042dc24723c */ /* 0x000fe20000001824 */
[----:B------:R-:W5:Y:S07]  /*2600*/  LDSM.16.M88.4 R64, [R249+0x5000] ;  /* 0x00500000f940783b */ /* 0x000f6e0000000200 */
[C---:B---3--:R-:W-:Y:S08]  /*2610*/  HMMA.16816.F32 R12, R224.reuse, R48, R12 ;  /* 0x00000030e00c723c */ /* 0x048ff0000000180c */
[C---:B------:R-:W-:Y:S01]  /*2620*/  HMMA.16816.F32 R8, R224.reuse, R50, R8 ;  /* 0x00000032e008723c */ /* 0x040fe20000001808 */
[----:B------:R-:W-:Y:S07]  /*2630*/  LDSM.16.M88.4 R48, [R134+0x16100] ;  /* 0x016100008630783b */ /* 0x000fee0000000200 */
[C---:B-1----:R-:W-:Y:S08]  /*2640*/  HMMA.16816.F32 R40, R224.reuse, R16, R40 ;  /* 0x00000010e028723c */ /* 0x042ff00000001828 */
[C---:B------:R-:W-:Y:S08]  /*2650*/  HMMA.16816.F32 R20, R224.reuse, R56, R20 ;  /* 0x00000038e014723c */ /* 0x040ff00000001814 */
[C---:B------:R-:W-:Y:S08]  /*2660*/  HMMA.16816.F32 R32, R224.reuse, R18, R32 ;  /* 0x00000012e020723c */ /* 0x040ff00000001820 */
[C---:B------:R-:W-:Y:S01]  /*2670*/  HMMA.16816.F32 R24, R224.reuse, R58, R24 ;  /* 0x0000003ae018723c */ /* 0x040fe20000001818 */
[----:B------:R-:W1:Y:S07]  /*2680*/  LDSM.16.M88.4 R56, [R134+0x16900] ;  /* 0x016900008638783b */ /* 0x000e6e0000000200 */
[C---:B--2---:R-:W-:Y:S08]  /*2690*/  HMMA.16816.F32 R28, R224.reuse, R68, R28 ;  /* 0x00000044e01c723c */ /* 0x044ff0000000181c */
[----:B------:R-:W-:Y:S01]  /*26a0*/  HMMA.16816.F32 R36, R224, R70, R36 ;  /* 0x00000046e024723c */ /* 0x000fe20000001824 */
[----:B------:R-:W-:Y:S07]  /*26b0*/  LDSM.16.M88.4 R68, [R89+0x7000] ;  /* 0x007000005944783b */ /* 0x000fee0000000200 */
[C---:B------:R-:W-:Y:S08]  /*26c0*/  HMMA.16816.F32 R16, R228.reuse, R52, R12 ;  /* 0x00000034e410723c */ /* 0x040ff0000000180c */
[C---:B------:R-:W-:Y:S01]  /*26d0*/  HMMA.16816.F32 R12, R228.reuse, R54, R8 ;  /* 0x00000036e40c723c */ /* 0x040fe20000001808 */
[----:B------:R-:W2:Y:S07]  /*26e0*/  LDSM.16.M88.4 R52, [R89+0x6800] ;  /* 0x006800005934783b */ /* 0x000eae0000000200 */
[C---:B----4-:R-:W-:Y:S08]  /*26f0*/  HMMA.16816.F32 R40, R228.reuse, R44, R40 ;  /* 0x0000002ce428723c */ /* 0x050ff00000001828 */
[C---:B-----5:R-:W-:Y:S08]  /*2700*/  HMMA.16816.F32 R8, R228.reuse, R64, R20 ;  /* 0x00000040e408723c */ /* 0x060ff00000001814 */
[C---:B------:R-:W-:Y:S01]  /*2710*/  HMMA.16816.F32 R32, R228.reuse, R46, R32 ;  /* 0x0000002ee420723c */ /* 0x040fe20000001820 */
[----:B------:R-:W3:Y:S07]  /*2720*/  LDSM.16.M88.4 R44, [R89+0x6000] ;  /* 0x00600000592c783b */ /* 0x000eee0000000200 */
        /* <DEDUP_REMOVED lines=8> */
[C---:B------:R-:W-:Y:S08]  /*27b0*/  HMMA.16816.F32 R40, R232.reuse, R48, R40 ;  /* 0x00000030e828723c */ /* 0x040ff00000001828 */
[C---:B------:R-:W-:Y:S08]  /*27c0*/  HMMA.16816.F32 R12, R232.reuse, R60, R8 ;  /* 0x0000003ce80c723c */ /* 0x040ff00000001808 */
[C---:B------:R-:W-:Y:S01]  /*27d0*/  HMMA.16816.F32 R32, R232.reuse, R50, R32 ;  /* 0x00000032e820723c */ /* 0x040fe20000001820 */
[----:B------:R-:W-:Y:S07]  /*27e0*/  LDSM.16.M88.4 R48, [R249+0x7000] ;  /* 0x00700000f930783b */ /* 0x000fee0000000200 */
[C---:B------:R-:W-:Y:S01]  /*27f0*/  HMMA.16816.F32 R8, R232.reuse, R62, R24 ;  /* 0x0000003ee808723c */ /* 0x040fe20000001818 */
[----:B------:R-:W1:Y:S07]  /*2800*/  LDSM.16.M88.4 R60, [R252+0x16100] ;  /* 0x01610000fc3c783b */ /* 0x000e6e0000000200 */
[C---:B------:R-:W-:Y:S08]  /*2810*/  HMMA.16816.F32 R28, R232.reuse, R72, R28 ;  /* 0x00000048e81c723c */ /* 0x040ff0000000181c */
[----:B------:R-:W-:Y:S01]  /*2820*/  HMMA.16816.F32 R36, R232, R74, R36 ;  /* 0x0000004ae824723c */ /* 0x000fe20000001824 */
[----:B------:R-:W5:Y:S07]  /*2830*/  LDSM.16.M88.4 R72, [R252+0x17100] ;  /* 0x01710000fc48783b */ /* 0x000f6e0000000200 */
[C---:B--2---:R-:W-:Y:S08]  /*2840*/  HMMA.16816.F32 R24, R236.reuse, R52, R20 ;  /* 0x00000034ec18723c */ /* 0x044ff00000001814 */
[C---:B------:R-:W-:Y:S01]  /*2850*/  HMMA.16816.F32 R20, R236.reuse, R54, R16 ;  /* 0x00000036ec14723c */ /* 0x040fe20000001810 */
[----:B------:R-:W2:Y:S07]  /*2860*/  LDSM.16.M88.4 R52, [R249+0x6800] ;  /* 0x00680000f934783b */ /* 0x000eae0000000200 */
[C---:B---3--:R-:W-:Y:S08]  /*2870*/  HMMA.16816.F32 R40, R236.reuse, R44, R40 ;  /* 0x0000002cec28723c */ /* 0x048ff00000001828 */
[C---:B------:R-:W-:Y:S08]  /*2880*/  HMMA.16816.F32 R16, R236.reuse, R68, R12 ;  /* 0x00000044ec10723c */ /* 0x040ff0000000180c */
[----:B------:R-:W-:Y:S01]  /*2890*/  HMMA.16816.F32 R32, R236, R46, R32 ;  /* 0x0000002eec20723c */ /* 0x000fe20000001820 */
[----:B------:R-:W3:Y:S01]  /*28a0*/  LDSM.16.M88.4 R44, [R249+0x7800] ;  /* 0x00780000f92c783b */ /* 0x000ee20000000200 */
[----:B------:R-:W-:-:S06]  /*28b0*/  DEPBAR.LE SB0, 0x0 ;  /* 0x000080000000791a */ /* 0x000fcc0000000000 */
[C---:B------:R-:W-:Y:S08]  /*28c0*/  HMMA.16816.F32 R12, R236.reuse, R70, R8 ;  /* 0x00000046ec0c723c */ /* 0x040ff00000001808 */
[C---:B------:R-:W-:Y:S08]  /*28d0*/  HMMA.16816.F32 R8, R236.reuse, R80, R28 ;  /* 0x00000050ec08723c */ /* 0x040ff0000000181c */
[----:B------:R-:W-:Y:S08]  /*28e0*/  HMMA.16816.F32 R36, R236, R82, R36 ;  /* 0x00000052ec24723c */ /* 0x000ff00000001824 */
[C---:B----4-:R-:W-:Y:S08]  /*28f0*/  HMMA.16816.F32 R28, R240.reuse, R64, R24 ;  /* 0x00000040f01c723c */ /* 0x050ff00000001818 */
[C---:B------:R-:W-:Y:S08]  /*2900*/  HMMA.16816.F32 R24, R240.reuse, R66, R20 ;  /* 0x00000042f018723c */ /* 0x040ff00000001814 */
[C---:B-1----:R-:W-:Y:S08]  /*2910*/  HMMA.16816.F32 R40, R240.reuse, R60, R40 ;  /* 0x0000003cf028723c */ /* 0x042ff00000001828 */
[C---:B-----5:R-:W-:Y:S08]  /*2920*/  HMMA.16816.F32 R20, R240.reuse, R72, R16 ;  /* 0x00000048f014723c */ /* 0x060ff00000001810 */
[C---:B------:R-:W-:Y:S08]  /*2930*/  HMMA.16816.F32 R32, R240.reuse, R62, R32 ;  /* 0x0000003ef020723c */ /* 0x040ff00000001820 */
[C---:B------:R-:W-:Y:S08]  /*2940*/  HMMA.16816.F32 R16, R240.reuse, R74, R12 ;  /* 0x0000004af010723c */ /* 0x040ff0000000180c */
[C---:B------:R-:W-:Y:S08]  /*2950*/  HMMA.16816.F32 R12, R240.reuse, R76, R8 ;  /* 0x0000004cf00c723c */ /* 0x040ff00000001808 */
[----:B------:R-:W-:Y:S08]  /*2960*/  HMMA.16816.F32 R8, R240, R78, R36 ;  /* 0x0000004ef008723c */ /* 0x000ff00000001824 */
[C---:B------:R-:W-:Y:S08]  /*2970*/  HMMA.16816.F32 R40, R244.reuse, R56, R40 ;  /* 0x00000038f428723c */ /* 0x040ff00000001828 */
[C---:B------:R-:W-:Y:S08]  /*2980*/  HMMA.16816.F32 R56, R244.reuse, R58, R32 ;  /* 0x0000003af438723c */ /* 0x040ff00000001820 */
[C---:B--2---:R-:W-:Y:S08]  /*2990*/  HMMA.16816.F32 R36, R244.reuse, R52, R28 ;  /* 0x00000034f424723c */ /* 0x044ff0000000181c */
[C---:B------:R-:W-:Y:S08]  /*29a0*/  HMMA.16816.F32 R32, R244.reuse, R48, R20 ;  /* 0x00000030f420723c */ /* 0x040ff00000001814 */
[C---:B---3--:R-:W-:Y:S08]  /*29b0*/  HMMA.16816.F32 R28, R244.reuse, R44, R12 ;  /* 0x0000002cf41c723c */ /* 0x048ff0000000180c */
[C---:B------:R-:W-:Y:S08]  /*29c0*/  HMMA.16816.F32 R52, R244.reuse, R54, R24 ;  /* 0x00000036f434723c */ /* 0x040ff00000001818 */
[C---:B------:R-:W-:Y:S08]  /*29d0*/  HMMA.16816.F32 R48, R244.reuse, R50, R16 ;  /* 0x00000032f430723c */ /* 0x040ff00000001810 */
[----:B------:R-:W-:Y:S01]  /*29e0*/  HMMA.16816.F32 R44, R244, R46, R8 ;  /* 0x0000002ef42c723c */ /* 0x000fe20000001808 */
[----:B------:R-:W-:Y:S06]  /*29f0*/  BAR.SYNC.DEFER_BLOCKING 0x0 ;  /* 0x0000000000007b1d */ /* 0x000fec0000010000 */
[----:B------:R-:W-:Y:S05]  /*2a00*/  @P0 BRA `(.L_x_1767) ;  /* 0x0000057000000947 */ /* 0x000fea0003800000 */
[----:B------:R-:W-:Y:S01]  /*2a10*/  ULEA UR4, UR8, UR11, 0x6 ;  /* 0x0000000b08047291 */ /* 0x000fe2000f8e303f */
        /* <DEDUP_REMOVED lines=14> */
[----:B------:R-:W-:Y:S01]  /*2b00*/  IMAD.WIDE R26, R86, 0x2, RZ ;  /* 0x00000002561a7825 */ /* 0x000fe200078e02ff */
[----:B------:R-:W-:Y:S02]  /*2b10*/  SEL R23, RZ, 0x10, P4 ;  /* 0x00000010ff177807 */ /* 0x000fe40002000000 */
[----:B------:R-:W-:Y:S01]  /*2b20*/  SEL R22, RZ, 0x10, P3 ;  /* 0x00000010ff167807 */ /* 0x000fe20001800000 */
[----:B------:R-:W-:Y:S01]  /*2b30*/  IMAD R10, R2, c[0x0][0x2b8], R5 ;  /* 0x0000ae00020a7a24 */ /* 0x000fe200078e0205 */
[----:B------:R-:W-:-:S04]  /*2b40*/  IADD3 R14, -R85, 0x10, RZ ;  /* 0x00000010550e7810 */ /* 0x000fc80007ffe1ff */
[----:B------:R-:W-:Y:S01]  /*2b50*/  SHF.R.S32.HI R2, RZ, 0x1f, R10 ;  /* 0x0000001fff027819 */ /* 0x000fe2000001140a */
[----:B------:R-:W-:Y:S01]  /*2b60*/  STL [R1+0x50], R10 ;  /* 0x0000500a01007387 */ /* 0x000fe20000100800 */
[----:B------:R-:W-:-:S03]  /*2b70*/  LOP3.LUT R14, R14, 0xf, RZ, 0xc0, !PT ;  /* 0x0000000f0e0e7812 */ /* 0x000fc600078ec0ff */
[----:B------:R-:W-:-:S04]  /*2b80*/  IMAD R2, R2, c[0x0][0x1e0], RZ ;  /* 0x0000780002027a24 */ /* 0x000fc800078e02ff */
[C---:B------:R-:W-:Y:S02]  /*2b90*/  IMAD R2, R10.reuse, c[0x0][0x1e4], R2 ;  /* 0x000079000a027a24 */ /* 0x040fe400078e0202 */
[----:B-1----:R-:W-:-:S04]  /*2ba0*/  IMAD.WIDE.U32 R6, R10, c[0x0][0x1e0], RZ ;  /* 0x000078000a067a25 */ /* 0x002fc800078e00ff */
[----:B------:R-:W-:Y:S01]  /*2bb0*/  IMAD.IADD R7, R7, 0x1, R2 ;  /* 0x0000000107077824 */ /* 0x000fe200078e0202 */
[----:B--2---:R-:W-:-:S03]  /*2bc0*/  SHF.R.S32.HI R2, RZ, 0x1f, R9 ;  /* 0x0000001fff027819 */ /* 0x004fc60000011409 */
[----:B------:R-:W-:Y:S01]  /*2bd0*/  IMAD.WIDE.U32 R6, R9, c[0x0][0x1f0], R6 ;  /* 0x00007c0009067a25 */ /* 0x000fe200078e0006 */
[----:B------:R-:W-:Y:S03]  /*2be0*/  STL [R1+0x44], R9 ;  /* 0x0000440901007387 */ /* 0x000fe60000100800 */
        /* <DEDUP_REMOVED lines=8> */
[----:B------:R-:W-:-:S03]  /*2c70*/  IADD3 R6, -R24, 0x10, RZ ;  /* 0x0000001018067810 */ /* 0x000fc60007ffe1ff */
[----:B------:R-:W2:Y:S01]  /*2c80*/  SHFL.IDX PT, R5, R12, 0x1, 0x181f ;  /* 0x00381f000c057f89 */ /* 0x000ea200000e0000 */
[----:B------:R-:W-:-:S04]  /*2c90*/  LOP3.LUT R6, R6, 0xf, RZ, 0xc0, !PT ;  /* 0x0000000f06067812 */ /* 0x000fc800078ec0ff */
[----:B-1----:R-:W-:Y:S02]  /*2ca0*/  IADD3 R20, P1, P0, R6, R2, R26 ;  /* 0x0000000206147210 */ /* 0x002fe4000783e01a */
[----:B------:R-:W-:Y:S02]  /*2cb0*/  SHF.R.S32.HI R6, RZ, 0x1f, R177 ;  /* 0x0000001fff067819 */ /* 0x000fe400000114b1 */
[----:B--2---:R-:W-:Y:S02]  /*2cc0*/  IADD3.X R21, RZ, R5, R27, P1, P0 ;  /* 0x00000005ff157210 */ /* 0x004fe40000fe041b */
[----:B------:R-:W-:-:S04]  /*2cd0*/  LEA.HI R6, R6, R177, RZ, 0x3 ;  /* 0x000000b106067211 */ /* 0x000fc800078f18ff */
[----:B------:R-:W-:-:S05]  /*2ce0*/  LOP3.LUT R6, R6, 0xfffffff8, RZ, 0xc0, !PT ;  /* 0xfffffff806067812 */ /* 0x000fca00078ec0ff */
[----:B------:R-:W-:Y:S01]  /*2cf0*/  IMAD.WIDE R10, R6, 0x2, RZ ;  /* 0x00000002060a7825 */ /* 0x000fe200078e02ff */
[----:B------:R-:W-:Y:S02]  /*2d00*/  LOP3.LUT R6, R7, 0xf, RZ, 0xc0, !PT ;  /* 0x0000000f07067812 */ /* 0x000fe400078ec0ff */
[----:B------:R-:W-:Y:S02]  /*2d10*/  IADD3 R7, -R22, 0x10, RZ ;  /* 0x0000001016077810 */ /* 0x000fe40007ffe1ff */
[----:B------:R-:W-:Y:S02]  /*2d20*/  IADD3 R18, P1, P0, R6, R2, R10 ;  /* 0x0000000206127210 */ /* 0x000fe4000783e00a */
[----:B------:R-:W-:Y:S02]  /*2d30*/  SHF.R.S32.HI R6, RZ, 0x1f, R133 ;  /* 0x0000001fff067819 */ /* 0x000fe40000011485 */
[----:B------:R-:W-:Y:S02]  /*2d40*/  IADD3.X R19, RZ, R5, R11, P1, P0 ;  /* 0x00000005ff137210 */ /* 0x000fe40000fe040b */
[----:B------:R-:W-:-:S04]  /*2d50*/  LEA.HI R6, R6, R133, RZ, 0x3 ;  /* 0x0000008506067211 */ /* 0x000fc800078f18ff */
[----:B------:R-:W-:-:S05]  /*2d60*/  LOP3.LUT R6, R6, 0xfffffff8, RZ, 0xc0, !PT ;  /* 0xfffffff806067812 */ /* 0x000fca00078ec0ff */
[----:B------:R-:W-:Y:S01]  /*2d70*/  IMAD.WIDE R8, R6, 0x2, RZ ;  /* 0x0000000206087825 */ /* 0x000fe200078e02ff */
[----:B------:R-:W-:-:S04]  /*2d80*/  LOP3.LUT R6, R7, 0xf, RZ, 0xc0, !PT ;  /* 0x0000000f07067812 */ /* 0x000fc800078ec0ff */
[----:B------:R-:W-:Y:S02]  /*2d90*/  IADD3 R16, P1, P0, R6, R2, R8 ;  /* 0x0000000206107210 */ /* 0x000fe4000783e008 */
[----:B------:R-:W-:Y:S02]  /*2da0*/  SHF.R.S32.HI R6, RZ, 0x1f, R178 ;  /* 0x0000001fff067819 */ /* 0x000fe400000114b2 */
[----:B------:R-:W-:Y:S02]  /*2db0*/  IADD3.X R17, RZ, R5, R9, P1, P0 ;  /* 0x00000005ff117210 */ /* 0x000fe40000fe0409 */
[----:B------:R-:W-:-:S04]  /*2dc0*/  LEA.HI R6, R6, R178, RZ, 0x3 ;  /* 0x000000b206067211 */ /* 0x000fc800078f18ff */
[----:B------:R-:W-:-:S05]  /*2dd0*/  LOP3.LUT R6, R6, 0xfffffff8, RZ, 0xc0, !PT ;  /* 0xfffffff806067812 */ /* 0x000fca00078ec0ff */
[----:B------:R-:W-:-:S05]  /*2de0*/  IMAD.WIDE R6, R6, 0x2, RZ ;  /* 0x0000000206067825 */ /* 0x000fca00078e02ff */
[----:B------:R-:W-:Y:S02]  /*2df0*/  IADD3 R14, P1, P0, R14, R2, R6 ;  /* 0x000000020e0e7210 */ /* 0x000fe4000783e006 */
[----:B------:R-:W1:Y:S02]  /*2e00*/  SHFL.IDX PT, R2, R13, RZ, 0x181f ;  /* 0x00181fff0d027589 */ /* 0x000e6400000e0000 */
[----:B------:R-:W-:Y:S02]  /*2e10*/  IADD3.X R15, RZ, R5, R7, P1, P0 ;  /* 0x00000005ff0f7210 */ /* 0x000fe40000fe0407 */
[----:B------:R1:W2:Y:S02]  /*2e20*/  SHFL.IDX PT, R5, R12, RZ, 0x181f ;  /* 0x00181fff0c057589 */ /* 0x0002a400000e0000 */
[----:B-1----:R-:W-:-:S05]  /*2e30*/  IADD3 R12, P0, R26, R2, RZ ;  /* 0x000000021a0c7210 */ /* 0x002fca0007f1e0ff */
[----:B--2---:R-:W-:Y:S01]  /*2e40*/  IMAD.X R13, R27, 0x1, R5, P0 ;  /* 0x000000011b0d7824 */ /* 0x004fe200000e0605 */
        /* <DEDUP_REMOVED lines=19> */
.L_x_1767:
[----:B-1----:R-:W-:Y:S01]  /*2f80*/  SHF.R.S32.HI R2, RZ, 0x1f, R84 ;  /* 0x0000001fff027819 */ /* 0x002fe20000011454 */
        /* <DEDUP_REMOVED lines=10> */
[----:B------:R-:W-:Y:S04]  /*3030*/  LDSM.16.MT88.4 R24, [R251+0x100] ;  /* 0x00010000fb18783b */ /* 0x000fe80000004200 */
[----:B------:R-:W-:Y:S04]  /*3040*/  LDSM.16.MT88.4 R60, [R248+0x900] ;  /* 0x00090000f83c783b */ /* 0x000fe80000004200 */
[----:B------:R-:W-:Y:S01]  /*3050*/  LDSM.16.MT88.4 R72, [R248+0x2100] ;  /* 0x00210000f848783b */ /* 0x000fe20000004200 */
[----:B-1----:R-:W-:-:S04]  /*3060*/  IMAD.U32 R5, RZ, RZ, UR17 ;  /* 0x00000011ff057e24 */ /* 0x002fc8000f8e00ff */
        /* <DEDUP_REMOVED lines=11> */
[C---:B------:R-:W-:Y:S02]  /*3120*/  ISETP.GT.AND P0, PT, R2.reuse, 0x9, PT ;  /* 0x000000090200780c */ /* 0x040fe40003f04270 */
        /* <DEDUP_REMOVED lines=54> */
[----:B------:R-:W-:Y:S02]  /*3490*/  FMNMX.FTZ R12, R97, R12, !PT ;  /* 0x0000000c610c7209 */ /* 0x000fe40007810000 */
[----:B------:R-:W-:Y:S02]  /*34a0*/  FMNMX.FTZ R2, R17, R2, !PT ;  /* 0x0000000211027209 */ /* 0x000fe40007810000 */
[----:B------:R-:W-:Y:S02]  /*34b0*/  FMNMX.FTZ R132, R96, R12, !PT ;  /* 0x0000000c60847209 */ /* 0x000fe40007810000 */
[----:B------:R-:W-:-:S02]  /*34c0*/  FMNMX.FTZ R2, R16, R2, !PT ;  /* 0x0000000210027209 */ /* 0x000fc40007810000 */
[----:B------:R-:W-:Y:S02]  /*34d0*/  FSEL R94, R45, -INF , P0 ;  /* 0xff8000002d5e7808 */ /* 0x000fe40000000000 */
[----:B------:R-:W-:Y:S02]  /*34e0*/  FMNMX.FTZ R2, R21, R2, !PT ;  /* 0x0000000215027209 */ /* 0x000fe40007810000 */
[----:B------:R-:W-:Y:S02]  /*34f0*/  FMNMX.FTZ R132, R95, R132, !PT ;  /* 0x000000845f847209 */ /* 0x000fe40007810000 */
[----:B------:R-:W-:Y:S02]  /*3500*/  FMNMX.FTZ R2, R23, R2, !PT ;  /* 0x0000000217027209 */ /* 0x000fe40007810000 */
[----:B------:R-:W-:Y:S02]  /*3510*/  FMNMX.FTZ R132, R94, R132, !PT ;  /* 0x000000845e847209 */ /* 0x000fe40007810000 */
[----:B------:R-:W-:-:S02]  /*3520*/  FMNMX.FTZ R2, R113, R2, !PT ;  /* 0x0000000271027209 */ /* 0x000fc40007810000 */
        /* <DEDUP_REMOVED lines=463> */
[----:B------:R-:W-:Y:S02]  /*5220*/  LEA.HI R0, R0, R177, RZ, 0x3 ;  /* 0x000000b100007211 */ /* 0x000fe400078f18ff */
[----:B------:R-:W-:Y:S01]  /*5230*/  LEA.HI R3, R3, R133, RZ, 0x3 ;  /* 0x0000008503037211 */ /* 0x000fe200078f18ff */
[----:B------:R-:W-:Y:S01]  /*5240*/  IMAD.MOV.U32 R133, RZ, RZ, R2 ;  /* 0x000000ffff857224 */ /* 0x000fe200078e0002 */
[----:B------:R-:W-:Y:S02]  /*5250*/  LEA.HI R4, R4, R178, RZ, 0x3 ;  /* 0x000000b204047211 */ /* 0x000fe400078f18ff */
[----:B------:R-:W-:Y:S01]  /*5260*/  LOP3.LUT R2, R0, 0xfffffff8, RZ, 0xc0, !PT ;  /* 0xfffffff800027812 */ /* 0x000fe200078ec0ff */
[----:B------:R-:W-:Y:S01]  /*5270*/  IMAD.MOV.U32 R0, RZ, RZ, R132 ;  /* 0x000000ffff007224 */ /* 0x000fe200078e0084 */
[----:B------:R-:W-:-:S02]  /*5280*/  LOP3.LUT R3, R3, 0xfffffff8, RZ, 0xc0, !PT ;  /* 0xfffffff803037812 */ /* 0x000fc400078ec0ff */
[----:B------:R-:W-:Y:S02]  /*5290*/  LOP3.LUT R4, R4, 0xfffffff8, RZ, 0xc0, !PT ;  /* 0xfffffff804047812 */ /* 0x000fe400078ec0ff */
[----:B------:R-:W-:Y:S02]  /*52a0*/  SHF.R.S32.HI R5, RZ, 0x1f, R2 ;  /* 0x0000001fff057819 */ /* 0x000fe40000011402 */
[----:B------:R-:W-:Y:S02]  /*52b0*/  SHF.R.S32.HI R6, RZ, 0x1f, R3 ;  /* 0x0000001fff067819 */ /* 0x000fe40000011403 */
[----:B------:R-:W-:Y:S02]  /*52c0*/  SHF.R.S32.HI R7, RZ, 0x1f, R4 ;  /* 0x0000001fff077819 */ /* 0x000fe40000011404 */
[----:B------:R-:W2:Y:S01]  /*52d0*/  LDL R29, [R1+0x74] ;  /* 0x00007400011d7983 */ /* 0x000ea20000100800 */
[C---:B------:R-:W-:Y:S01]  /*52e0*/  SHF.L.U64.HI R5, R2.reuse, 0x1, R5 ;  /* 0x0000000102057819 */ /* 0x040fe20000010205 */
[----:B------:R-:W-:-:S04]  /*52f0*/  IMAD.SHL.U32 R2, R2, 0x2, RZ ;  /* 0x0000000202027824 */ /* 0x000fc800078e00ff */
[----:B------:R1:W-:Y:S04]  /*5300*/  STL [R1+0x58], R5 ;  /* 0x0000580501007387 */ /* 0x0003e80000100800 */
[----:B------:R3:W-:Y:S01]  /*5310*/  STL [R1+0x5c], R2 ;  /* 0x00005c0201007387 */ /* 0x0007e20000100800 */
[----:B-1----:R-:W-:Y:S02]  /*5320*/  SEL R5, RZ, 0x10, P5 ;  /* 0x00000010ff057807 */ /* 0x002fe40002800000 */
[----:B---3--:R-:W-:-:S03]  /*5330*/  SHF.L.U64.HI R2, R3, 0x1, R6 ;  /* 0x0000000103027819 */ /* 0x008fc60000010206 */
[----:B------:R-:W-:Y:S01]  /*5340*/  STL [R1+0x98], R5 ;  /* 0x0000980501007387 */ /* 0x000fe20000100800 */
[----:B------:R-:W-:Y:S02]  /*5350*/  IMAD.SHL.U32 R6, R3, 0x2, RZ ;  /* 0x0000000203067824 */ /* 0x000fe400078e00ff */
[----:B------:R-:W-:Y:S01]  /*5360*/  IMAD.SHL.U32 R3, R4, 0x2, RZ ;  /* 0x0000000204037824 */ /* 0x000fe200078e00ff */
[----:B------:R1:W-:Y:S02]  /*5370*/  STL [R1+0x60], R2 ;  /* 0x0000600201007387 */ /* 0x0003e40000100800 */
[----:B-1----:R-:W-:-:S04]  /*5380*/  IADD3 R2, -R5, 0x10, RZ ;  /* 0x0000001005027810 */ /* 0x002fc80007ffe1ff */
[----:B------:R-:W-:Y:S02]  /*5390*/  LOP3.LUT R2, R2, 0xf, RZ, 0xc0, !PT ;  /* 0x0000000f02027812 */ /* 0x000fe400078ec0ff */
[----:B--2---:R-:W-:-:S04]  /*53a0*/  LEA R8, P0, R29, RZ, 0x1 ;  /* 0x000000ff1d087211 */ /* 0x004fc800078008ff */
[----:B------:R-:W-:Y:S02]  /*53b0*/  LEA.HI.X.SX32 R9, R29, RZ, 0x1, P0 ;  /* 0x000000ff1d097211 */ /* 0x000fe400000f0eff */
[----:B------:R-:W-:Y:S02]  /*53c0*/  ISETP.NE.U32.AND P0, PT, R5, RZ, PT ;  /* 0x000000ff0500720c */ /* 0x000fe40003f05070 */
[----:B------:R-:W-:Y:S01]  /*53d0*/  SHF.L.U64.HI R5, R4, 0x1, R7 ;  /* 0x0000000104057819 */ /* 0x000fe20000010207 */
[----:B------:R-:W-:Y:S01]  /*53e0*/  STL.64 [R1+0x48], R8 ;  /* 0x0000480801007387 */ /* 0x000fe20000100a00 */
[----:B------:R-:W-:-:S03]  /*53f0*/  SEL R7, RZ, 0x10, P4 ;  /* 0x00000010ff077807 */ /* 0x000fc60002000000 */
[----:B------:R1:W-:Y:S01]  /*5400*/  STL [R1+0x64], R6 ;  /* 0x0000640601007387 */ /* 0x0003e20000100800 */
[----:B------:R-:W-:-:S03]  /*5410*/  ISETP.NE.U32.AND P0, PT, R7, RZ, PT ;  /* 0x000000ff0700720c */ /* 0x000fc60003f05070 */
[----:B------:R2:W-:Y:S04]  /*5420*/  STL [R1+0x68], R5 ;  /* 0x0000680501007387 */ /* 0x0005e80000100800 */
[----:B------:R3:W-:Y:S04]  /*5430*/  STL [R1+0x6c], R3 ;  /* 0x00006c0301007387 */ /* 0x0007e80000100800 */
[----:B------:R4:W-:Y:S04]  /*5440*/  STL [R1+0x88], R2 ;  /* 0x0000880201007387 */ /* 0x0009e80000100800 */
[----:B------:R-:W-:Y:S01]  /*5450*/  STL [R1+0x94], R7 ;  /* 0x0000940701007387 */ /* 0x000fe20000100800 */
[----:B-1----:R-:W-:-:S02]  /*5460*/  SEL R6, RZ, 0x10, P3 ;  /* 0x00000010ff067807 */ /* 0x002fc40001800000 */
[----:B--2---:R-:W-:-:S03]  /*5470*/  SEL R5, RZ, 0x10, P6 ;  /* 0x00000010ff057807 */ /* 0x004fc60003000000 */
[----:B------:R-:W-:Y:S01]  /*5480*/  STL [R1+0x90], R6 ;  /* 0x0000900601007387 */ /* 0x000fe20000100800 */
[C---:B------:R-:W-:Y:S02]  /*5490*/  ISETP.NE.U32.AND P1, PT, R6.reuse, RZ, PT ;  /* 0x000000ff0600720c */ /* 0x040fe40003f25070 */
[----:B---3--:R-:W-:Y:S01]  /*54a0*/  IADD3 R3, -R6, 0x10, RZ ;  /* 0x0000001006037810 */ /* 0x008fe20007ffe1ff */
[----:B------:R-:W-:Y:S01]  /*54b0*/  STL [R1+0x8c], R5 ;  /* 0x00008c0501007387 */ /* 0x000fe20000100800 */
[----:B------:R-:W-:Y:S02]  /*54c0*/  IADD3 R4, -R5, 0x10, RZ ;  /* 0x0000001005047810 */ /* 0x000fe40007ffe1ff */
[----:B----4-:R-:W-:Y:S02]  /*54d0*/  IADD3 R2, -R7, 0x10, RZ ;  /* 0x0000001007027810 */ /* 0x010fe40007ffe1ff */
[----:B------:R-:W-:Y:S02]  /*54e0*/  LOP3.LUT R8, R3, 0xf, RZ, 0xc0, !PT ;  /* 0x0000000f03087812 */ /* 0x000fe400078ec0ff */
[----:B------:R-:W-:-:S02]  /*54f0*/  LOP3.LUT R2, R2, 0xf, RZ, 0xc0, !PT ;  /* 0x0000000f02027812 */ /* 0x000fc400078ec0ff */
        /* <DEDUP_REMOVED lines=8> */
.L_x_1771:
        /* <DEDUP_REMOVED lines=21> */
[----:B------:R-:W-:Y:S03]  /*56d0*/  @!P2 LEA R176, P0, R132, c[0x0][0x2a0], 0x2 ;  /* 0x0000a80084b0aa11 */ /* 0x000fe600078010ff */
[----:B------:R-:W-:Y:S01]  /*56e0*/  IMAD R179, R2, c[0x0][0x2b8], R3 ;  /* 0x0000ae0002b37a24 */ /* 0x000fe200078e0203 */
[----:B------:R-:W-:Y:S04]  /*56f0*/  @!P2 LEA.HI.X R177, R132, c[0x0][0x2a4], R177, 0x2, P0 ;  /* 0x0000a90084b1aa11 */ /* 0x000fe800000f14b1 */
[----:B------:R-:W-:Y:S01]  /*5700*/  STL [R1+0x50], R179 ;  /* 0x000050b301007387 */ /* 0x000fe20000100800 */
[----:B------:R-:W-:Y:S03]  /*5710*/  SHF.R.S32.HI R2, RZ, 0x1f, R179 ;  /* 0x0000001fff027819 */ /* 0x000fe600000114b3 */
[----:B------:R-:W2:Y:S02]  /*5720*/  @!P2 LDG.E R178, [R176.64] ;  /* 0x0000000eb0b2a981 */ /* 0x000ea4000c1e1900 */
[----:B------:R-:W-:Y:S02]  /*5730*/  IMAD R132, R2, c[0x0][0x1e0], RZ ;  /* 0x0000780002847a24 */ /* 0x000fe400078e02ff */
[C---:B------:R-:W-:Y:S04]  /*5740*/  IMAD.WIDE.U32 R2, R179.reuse, c[0x0][0x1e0], RZ ;  /* 0x00007800b3027a25 */ /* 0x040fe800078e00ff */
[----:B------:R-:W-:Y:S04]  /*5750*/  IMAD R132, R179, c[0x0][0x1e4], R132 ;  /* 0x00007900b3847a24 */ /* 0x000fe800078e0284 */
        /* <DEDUP_REMOVED lines=13> */
[----:B-1----:R-:W-:Y:S05]  /*5830*/  IMAD.X R177, R183, 0x1, R3, P0 ;  /* 0x00000001b7b17824 */ /* 0x002fea00000e0603 */
[----:B------:R-:W-:Y:S01]  /*5840*/  @!PT LDS RZ, [RZ] ;  /* 0x00000000fffff984 */ /* 0x000fe20000000800 */
[----:B----4-:R5:W-:Y:S02]  /*5850*/  LDGSTS.E.BYPASS.LTC128B.128 [R189+0x10100], [R176.64], !P5 ;  /* 0x10100000b0bd7fae */ /* 0x010be4000e901d4e */
[C---:B-----5:R-:W-:Y:S04]  /*5860*/  IADD3 R176, P0, R2.reuse, R187, RZ ;  /* 0x000000bb02b07210 */ /* 0x060fe80007f1e0ff */
[C---:B------:R-:W-:Y:S05]  /*5870*/  IADD3.X R177, R3.reuse, R184, RZ, P0, !PT ;  /* 0x000000b803b17210 */ /* 0x040fea00007fe4ff */
[----:B------:R1:W-:Y:S02]  /*5880*/  LDGSTS.E.BYPASS.LTC128B.128 [R189+0x12100], [R176.64], !P4 ;  /* 0x12100000b0bd7fae */ /* 0x0003e4000e101d4e */
[C---:B-1----:R-:W-:Y:S05]  /*5890*/  IADD3 R176, P0, R2.reuse, R185, RZ ;  /* 0x000000b902b07210 */ /* 0x042fea0007f1e0ff */
[C---:B------:R-:W-:Y:S01]  /*58a0*/  IMAD.X R177, R3.reuse, 0x1, R190, P0 ;  /* 0x0000000103b17824 */ /* 0x040fe200000e06be */
[----:B------:R-:W-:Y:S02]  /*58b0*/  IADD3 R178, P0, R2, R191, RZ ;  /* 0x000000bf02b27210 */ /* 0x000fe40007f1e0ff */
[----:B------:R-:W1:Y:S03]  /*58c0*/  SHFL.IDX PT, R2, R180, 0x1, 0x181f ;  /* 0x00381f00b4027f89 */ /* 0x000e6600000e0000 */
[----:B------:R-:W-:Y:S01]  /*58d0*/  IMAD.X R179, R3, 0x1, R188, P0 ;  /* 0x0000000103b37824 */ /* 0x000fe200000e06bc */
[----:B------:R1:W-:Y:S04]  /*58e0*/  LDGSTS.E.BYPASS.LTC128B.128 [R189+0x14100], [R176.64], !P3 ;  /* 0x14100000b0bd7fae */ /* 0x0003e8000d901d4e */
[----:B------:R-:W2:Y:S04]  /*58f0*/  SHFL.IDX PT, R3, R132, 0x1, 0x181f ;  /* 0x00381f0084037f89 */ /* 0x000ea800000e0000 */
[----:B------:R3:W-:Y:S01]  /*5900*/  LDGSTS.E.BYPASS.LTC128B.128 [R189+0x16100], [R178.64], !P6 ;  /* 0x16100000b2bd7fae */ /* 0x0007e2000f101d4e */
[----:B-1----:R-:W-:Y:S05]  /*5910*/  IADD3 R176, P0, R182, R2, RZ ;  /* 0x00000002b6b07210 */ /* 0x002fea0007f1e0ff */
[----:B--2---:R-:W-:Y:S05]  /*5920*/  IMAD.X R177, R183, 0x1, R3, P0 ;  /* 0x00000001b7b17824 */ /* 0x004fea00000e0603 */
[----:B------:R1:W-:Y:S02]  /*5930*/  LDGSTS.E.BYPASS.LTC128B.128 [R189+0x11100], [R176.64], !P5 ;  /* 0x11100000b0bd7fae */ /* 0x0003e4000e901d4e */
[C---:B-1----:R-:W-:Y:S04]  /*5940*/  IADD3 R176, P0, R2.reuse, R187, RZ ;  /* 0x000000bb02b07210 */ /* 0x042fe80007f1e0ff */
[C---:B------:R-:W-:Y:S05]  /*5950*/  IADD3.X R177, R3.reuse, R184, RZ, P0, !PT ;  /* 0x000000b803b17210 */ /* 0x040fea00007fe4ff */
[----:B------:R1:W-:Y:S02]  /*5960*/  LDGSTS.E.BYPASS.LTC128B.128 [R189+0x13100], [R176.64], !P4 ;  /* 0x13100000b0bd7fae */ /* 0x0003e4000e101d4e */
[C---:B-1----:R-:W-:Y:S05]  /*5970*/  IADD3 R176, P0, R2.reuse, R185, RZ ;  /* 0x000000b902b07210 */ /* 0x042fea0007f1e0ff */
[C---:B------:R-:W-:Y:S01]  /*5980*/  IMAD.X R177, R3.reuse, 0x1, R190, P0 ;  /* 0x0000000103b17824 */ /* 0x040fe200000e06be */
[----:B------:R-:W-:Y:S04]  /*5990*/  IADD3 R2, P0, R2, R191, RZ ;  /* 0x000000bf02027210 */ /* 0x000fe80007f1e0ff */
[----:B------:R3:W-:Y:S01]  /*59a0*/  LDGSTS.E.BYPASS.LTC128B.128 [R189+0x15100], [R176.64], !P3 ;  /* 0x15100000b0bd7fae */ /* 0x0007e2000d901d4e */
[----:B------:R-:W-:Y:S05]  /*59b0*/  IMAD.X R3, R3, 0x1, R188, P0 ;  /* 0x0000000103037824 */ /* 0x000fea00000e06bc */
[----:B------:R3:W-:Y:S01]  /*59c0*/  LDGSTS.E.BYPASS.LTC128B.128 [R189+0x17100], [R2.64], !P6 ;  /* 0x1710000002bd7fae */ /* 0x0007e2000f101d4e */
[----:B------:R-:W-:-:S05]  /*59d0*/  BRA `(.L_x_1770) ;  /* 0x000011a000007947 */ /* 0x000fca0003800000 */
.L_x_1769:
[----:B------:R-:W3:Y:S01]  /*59e0*/  LDL R5, [R1+0x50] ;  /* 0x0000500001057983 */ /* 0x000ee20000100800 */
[----:B------:R-:W-:Y:S04]  /*59f0*/  DEPBAR.LE SB0, 0x0 ;  /* 0x000080000000791a */ /* 0x000fe80000000000 */
[----:B------:R-:W4:Y:S01]  /*5a00*/  LDL R15, [R1+0x44] ;  /* 0x00004400010f7983 */ /* 0x000f220000100800 */
[----:B------:R-:W-:Y:S03]  /*5a10*/  UISETP.GE.AND UP0, UPT, UR8, 0x1, UPT ;  /* 0x000000010800788c */ /* 0x000fe6000bf06270 */
[----:B------:R-:W5:Y:S04]  /*5a20*/  LDL.64 R18, [R1+0x48] ;  /* 0x0000480001127983 */ /* 0x000f680000100a00 */
[----:B------:R-:W5:Y:S04]  /*5a30*/  LDL R14, [R1+0x88] ;  /* 0x00008800010e7983 */ /* 0x000f680000100800 */
[----:B--2---:R-:W2:Y:S04]  /*5a40*/  LDL R13, [R1+0x84] ;  /* 0x00008400010d7983 */ /* 0x004ea80000100800 */
[----:B------:R-:W2:Y:S04]  /*5a50*/  LDL R6, [R1+0x5c] ;  /* 0x00005c0001067983 */ /* 0x000ea80000100800 */
[----:B------:R-:W2:Y:S04]  /*5a60*/  LDL R16, [R1+0x58] ;  /* 0x0000580001107983 */ /* 0x000ea80000100800 */
[----:B------:R-:W2:Y:S04]  /*5a70*/  LDL R12, [R1+0x80] ;  /* 0x00008000010c7983 */ /* 0x000ea80000100800 */
[----:B------:R-:W2:Y:S04]  /*5a80*/  LDL R11, [R1+0x64] ;  /* 0x00006400010b7983 */ /* 0x000ea80000100800 */
[----:B------:R-:W2:Y:S04]  /*5a90*/  LDL R7, [R1+0x7c] ;  /* 0x00007c0001077983 */ /* 0x000ea80000100800 */
[----:B------:R-:W2:Y:S04]  /*5aa0*/  LDL R10, [R1+0x60] ;  /* 0x00006000010a7983 */ /* 0x000ea80000100800 */
[----:B------:R-:W2:Y:S04]  /*5ab0*/  LDL R9, [R1+0x6c] ;  /* 0x00006c0001097983 */ /* 0x000ea80000100800 */
[----:B------:R-:W2:Y:S04]  /*5ac0*/  LDL R8, [R1+0x68] ;  /* 0x0000680001087983 */ /* 0x000ea80000100800 */
[----:B------:R-:W2:Y:S04]  /*5ad0*/  LDL R176, [R1] ;  /* 0x0000000001b07983 */ /* 0x000ea80000100800 */
[----:B------:R-:W5:Y:S04]  /*5ae0*/  LDL R180, [R1+0x3c] ;  /* 0x00003c0001b47983 */ /* 0x000f680000100800 */
[----:B------:R-:W5:Y:S04]  /*5af0*/  LDL R184, [R1+0x38] ;  /* 0x0000380001b87983 */ /* 0x000f680000100800 */
[----:B------:R-:W5:Y:S04]  /*5b00*/  LDL R188, [R1+0x34] ;  /* 0x0000340001bc7983 */ /* 0x000f680000100800 */
[----:B------:R-:W5:Y:S04]  /*5b10*/  LDL R30, [R1+0x40] ;  /* 0x00004000011e7983 */ /* 0x000f680000100800 */
[----:B------:R-:W-:Y:S06]  /*5b20*/  BAR.SYNC.DEFER_BLOCKING 0x0 ;  /* 0x0000000000007b1d */ /* 0x000fec0000010000 */
[----:B------:R-:W-:Y:S04]  /*5b30*/  LDSM.16.M88.4 R24, [R134+0x11100] ;  /* 0x011100008618783b */ /* 0x000fe80000000200 */
[----:B------:R-:W-:Y:S04]  /*5b40*/  LDSM.16.M88.4 R32, [R134+0x11900] ;  /* 0x011900008620783b */ /* 0x000fe80000000200 */
[----:B------:R-:W5:Y:S04]  /*5b50*/  LDL R132, [R1+0x90] ;  /* 0x0000900001847983 */ /* 0x000f680000100800 */
[----:B------:R-:W5:Y:S01]  /*5b60*/  LDL R31, [R1+0x8c] ;  /* 0x00008c00011f7983 */ /* 0x000f620000100800 */
[----:B---3--:R-:W-:Y:S05]  /*5b70*/  SHF.R.S32.HI R2, RZ, 0x1f, R5 ;  /* 0x0000001fff027819 */ /* 0x008fea0000011405 */
[----:B------:R-:W-:Y:S02]  /*5b80*/  IMAD R4, R2, c[0x0][0x208], RZ ;  /* 0x0000820002047a24 */ /* 0x000fe400078e02ff */
[C---:B------:R-:W-:Y:S04]  /*5b90*/  IMAD.WIDE.U32 R2, R5.reuse, c[0x0][0x208], RZ ;  /* 0x0000820005027a25 */ /* 0x040fe800078e00ff */
        /* <DEDUP_REMOVED lines=9> */
[----:B------:R-:W-:Y:S02]  /*5c30*/  LEA.HI.X R4, R2, c[0x0][0x1fc], R4, 0x1, P0 ;  /* 0x00007f0002047a11 */ /* 0x000fe400000f0c04 */
[----:B------:R-:W1:Y:S04]  /*5c40*/  SHFL.IDX PT, R2, R5, 0x1, 0x181f ;  /* 0x00381f0005027f89 */ /* 0x000e6800000e0000 */
[----:B------:R-:W3:Y:S04]  /*5c50*/  SHFL.IDX PT, R3, R4, 0x1, 0x181f ;  /* 0x00381f0004037f89 */ /* 0x000ee800000e0000 */
[----:B--2---:R-:W-:Y:S04]  /*5c60*/  LDSM.16.M88.4 R176, [R176] ;  /* 0x00000000b0b0783b */ /* 0x004fe80000000200 */
[----:B-----5:R-:W-:Y:S01]  /*5c70*/  LDSM.16.M88.4 R180, [R180] ;  /* 0x00000000b4b4783b */ /* 0x020fe20000000200 */
[-C--:B-1----:R-:W-:Y:S03]  /*5c80*/  IADD3 R14, P1, P0, R14, R2.reuse, R18 ;  /* 0x000000020e0e7210 */ /* 0x082fe6000783e012 */
[----:B------:R-:W-:Y:S01]  /*5c90*/  LDSM.16.M88.4 R184, [R184] ;  /* 0x00000000b8b8783b */ /* 0x000fe20000000200 */
[-C--:B---3--:R-:W-:Y:S03]  /*5ca0*/  IADD3.X R15, RZ, R3.reuse, R19, P1, P0 ;  /* 0x00000003ff0f7210 */ /* 0x088fe60000fe0413 */
[----:B------:R-:W-:Y:S01]  /*5cb0*/  LDSM.16.M88.4 R188, [R188] ;  /* 0x00000000bcbc783b */ /* 0x000fe20000000200 */
[-C--:B------:R-:W-:Y:S04]  /*5cc0*/  IADD3 R20, P1, P0, R13, R2.reuse, R6 ;  /* 0x000000020d147210 */ /* 0x080fe8000783e006 */
[-C--:B------:R-:W-:Y:S02]  /*5cd0*/  IADD3.X R21, RZ, R3.reuse, R16, P1, P0 ;  /* 0x00000003ff157210 */ /* 0x080fe40000fe0410 */
[-C--:B------:R-:W-:Y:S04]  /*5ce0*/  IADD3 R22, P1, P0, R12, R2.reuse, R11 ;  /* 0x000000020c167210 */ /* 0x080fe8000783e00b */
[-C--:B------:R-:W-:Y:S02]  /*5cf0*/  IADD3.X R23, RZ, R3.reuse, R10, P1, P0 ;  /* 0x00000003ff177210 */ /* 0x080fe40000fe040a */
[----:B------:R-:W-:Y:S02]  /*5d00*/  IADD3 R28, P1, P0, R7, R2, R9 ;  /* 0x00000002071c7210 */ /* 0x000fe4000783e009 */
[----:B------:R-:W1:Y:S02]  /*5d10*/  SHFL.IDX PT, R2, R5, RZ, 0x181f ;  /* 0x00181fff05027589 */ /* 0x000e6400000e0000 */
[----:B------:R-:W-:Y:S02]  /*5d20*/  IADD3.X R29, RZ, R3, R8, P1, P0 ;  /* 0x00000003ff1d7210 */ /* 0x000fe40000fe0408 */
[----:B------:R-:W2:Y:S01]  /*5d30*/  SHFL.IDX PT, R3, R4, RZ, 0x181f ;  /* 0x00181fff04037589 */ /* 0x000ea200000e0000 */
[----:B-1----:R-:W-:Y:S05]  /*5d40*/  IADD3 R12, P0, R18, R2, RZ ;  /* 0x00000002120c7210 */ /* 0x002fea0007f1e0ff */
[----:B--2---:R-:W-:Y:S01]  /*5d50*/  IMAD.X R13, R19, 0x1, R3, P0 ;  /* 0x00000001130d7824 */ /* 0x004fe200000e0603 */
[C---:B------:R-:W-:Y:S05]  /*5d60*/  IADD3 R6, P0, R2.reuse, R6, RZ ;  /* 0x0000000602067210 */ /* 0x040fea0007f1e0ff */
[C---:B------:R-:W-:Y:S01]  /*5d70*/  IMAD.X R7, R3.reuse, 0x1, R16, P0 ;  /* 0x0000000103077824 */ /* 0x040fe200000e0610 */
[C---:B------:R-:W-:Y:S01]  /*5d80*/  IADD3 R4, P0, R2.reuse, R11, RZ ;  /* 0x0000000b02047210 */ /* 0x040fe20007f1e0ff */
[----:B------:R-:W-:Y:S04]  /*5d90*/  LDSM.16.M88.4 R16, [R134+0x10900] ;  /* 0x010900008610783b */ /* 0x000fe80000000200 */
[C---:B------:R-:W-:Y:S01]  /*5da0*/  IMAD.X R5, R3.reuse, 0x1, R10, P0 ;  /* 0x0000000103057824 */ /* 0x040fe200000e060a */
[----:B------:R-:W-:Y:S05]  /*5db0*/  IADD3 R2, P0, R2, R9, RZ ;  /* 0x0000000902027210 */ /* 0x000fea0007f1e0ff */
[----:B------:R-:W-:Y:S02]  /*5dc0*/  IMAD.X R3, R3, 0x1, R8, P0 ;  /* 0x0000000103037824 */ /* 0x000fe400000e0608 */
[----:B------:R-:W1:Y:S04]  /*5dd0*/  LDSM.16.M88.4 R8, [R134+0x10100] ;  /* 0x010100008608783b */ /* 0x000e680000000200 */
[----:B------:R-:W-:Y:S01]  /*5de0*/  @!PT LDS RZ, [RZ] ;  /* 0x00000000fffff984 */ /* 0x000fe20000000800 */
[----:B------:R-:W-:Y:S01]  /*5df0*/  @!PT LDS RZ, [RZ] ;  /* 0x00000000fffff984 */ /* 0x000fe20000000800 */
[----:B------:R-:W-:Y:S01]  /*5e00*/  @!PT LDS RZ, [RZ] ;  /* 0x00000000fffff984 */ /* 0x000fe20000000800 */
[----:B------:R2:W-:Y:S04]  /*5e10*/  LDGSTS.E.BYPASS.LTC128B.128 [R30+0x100], [R12.64], !P5 ;  /* 0x001000000c1e7fae */ /* 0x0005e8000e901d4e */
[----:B------:R1:W-:Y:S04]  /*5e20*/  LDGSTS.E.BYPASS.LTC128B.128 [R30+0x2100], [R6.64], !P4 ;  /* 0x02100000061e7fae */ /* 0x0003e8000e101d4e */
[----:B------:R1:W-:Y:S04]  /*5e30*/  LDGSTS.E.BYPASS.LTC128B.128 [R30+0x4100], [R4.64], !P3 ;  /* 0x04100000041e7fae */ /* 0x0003e8000d901d4e */
[----:B------:R3:W-:Y:S04]  /*5e40*/  LDGSTS.E.BYPASS.LTC128B.128 [R30+0x6100], [R2.64], !P6 ;  /* 0x06100000021e7fae */ /* 0x0007e8000f101d4e */
[----:B--2---:R-:W2:Y:S04]  /*5e50*/  LDL R12, [R1+0x98] ;  /* 0x00009800010c7983 */ /* 0x004ea80000100800 */
[----:B------:R-:W4:Y:S01]  /*5e60*/  LDL R13, [R1+0x94] ;  /* 0x00009400010d7983 */ /* 0x000f220000100800 */
[C---:B-1----:R-:W-:Y:S03]  /*5e70*/  HMMA.16816.F32 R4, R168.reuse, R8, RZ ;  /* 0x00000008a804723c */ /* 0x042fe600000018ff */
[----:B---3--:R-:W3:Y:S04]  /*5e80*/  LDL R3, [R1+0x28] ;  /* 0x0000280001037983 */ /* 0x008ee80000100800 */
[----:B------:R-:W5:Y:S01]  /*5e90*/  LDL R2, [R1+0x24] ;  /* 0x0000240001027983 */ /* 0x000f620000100800 */
[C---:B------:R-:W-:Y:S01]  /*5ea0*/  HMMA.16816.F32 R8, R168.reuse, R10, RZ ;  /* 0x0000000aa808723c */ /* 0x040fe200000018ff */
[----:B--2---:R-:W-:Y:S02]  /*5eb0*/  ISETP.NE.U32.AND P0, PT, R12, RZ, PT ;  /* 0x000000ff0c00720c */ /* 0x004fe40003f05070 */
[----:B----4-:R-:W-:Y:S11]  /*5ec0*/  ISETP.NE.U32.AND P1, PT, R13, RZ, PT ;  /* 0x000000ff0d00720c */ /* 0x010ff60003f25070 */
[----:B------:R1:W-:Y:S01]  /*5ed0*/  LDGSTS.E.BYPASS.LTC128B.128.ZFILL [R30+0x1100], [R14.64], P0 ;  /* 0x011000000e1e7fae */ /* 0x0003e20008141d4e */
[----:B------:R-:W-:Y:S03]  /*5ee0*/  ISETP.NE.U32.AND P0, PT, R132, RZ, PT ;  /* 0x000000ff8400720c */ /* 0x000fe60003f05070 */
[----:B------:R2:W-:Y:S01]  /*5ef0*/  LDGSTS.E.BYPASS.LTC128B.128.ZFILL [R30+0x3100], [R20.64], P1 ;  /* 0x03100000141e7fae */ /* 0x0005e20008941d4e */
[----:B------:R-:W-:Y:S03]  /*5f00*/  ISETP.NE.U32.AND P1, PT, R31, RZ, PT ;  /* 0x000000ff1f00720c */ /* 0x000fe60003f25070 */
[----:B------:R-:W4:Y:S06]  /*5f10*/  LDL R132, [R1+0x2c] ;  /* 0x00002c0001847983 */ /* 0x000f2c0000100800 */
[----:B------:R2:W-:Y:S01]  /*5f20*/  LDGSTS.E.BYPASS.LTC128B.128.ZFILL [R30+0x5100], [R22.64], P0 ;  /* 0x05100000161e7fae */ /* 0x0005e20008141d4e */
[----:B------:R-:W-:Y:S03]  /*5f30*/  PLOP3.LUT P0, PT, PT, PT, UP0, 0x80, 0x0 ;  /* 0x000000000000781c */ /* 0x000fe60003f0f008 */
[----:B------:R3:W-:Y:S04]  /*5f40*/  LDGSTS.E.BYPASS.LTC128B.128.ZFILL [R30+0x7100], [R28.64], P1 ;  /* 0x071000001c1e7fae */ /* 0x0007e80008941d4e */
[----:B------:R-:W0:Y:S01]  /*5f50*/  LDGDEPBAR ;  /* 0x00000000000079af */ /* 0x000e220000000000 */
[C---:B-1----:R-:W-:Y:S08]  /*5f60*/  HMMA.16816.F32 R12, R168.reuse, R16, RZ ;  /* 0x00000010a80c723c */ /* 0x042ff000000018ff */
[C---:B------:R-:W-:Y:S08]  /*5f70*/  HMMA.16816.F32 R16, R168.reuse, R18, RZ ;  /* 0x00000012a810723c */ /* 0x040ff000000018ff */
[C---:B--2---:R-:W-:Y:S08]  /*5f80*/  HMMA.16816.F32 R20, R168.reuse, R24, RZ ;  /* 0x00000018a814723c */ /* 0x044ff000000018ff */
[C---:B------:R-:W-:Y:S08]  /*5f90*/  HMMA.16816.F32 R24, R168.reuse, R26, RZ ;  /* 0x0000001aa818723c */ /* 0x040ff000000018ff */
[C---:B---3--:R-:W-:Y:S08]  /*5fa0*/  HMMA.16816.F32 R28, R168.reuse, R32, RZ ;  /* 0x00000020a81c723c */ /* 0x048ff000000018ff */
        /* <DEDUP_REMOVED lines=9> */
[----:B------:R-:W-:Y:S07]  /*6040*/  LDSM.16.M88.4 R184, [R252+0x11900] ;  /* 0x01190000fcb8783b */ /* 0x000fee0000000200 */
[C---:B------:R-:W-:Y:S01]  /*6050*/  HMMA.16816.F32 R28, R172.reuse, R188, R28 ;  /* 0x000000bcac1c723c */ /* 0x040fe2000000181c */
[----:B------:R-:W3:Y:S04]  /*6060*/  LDL R189, [R1+0x30] ;  /* 0x0000300001bd7983 */ /* 0x000ee80000100800 */
[----:B------:R-:W5:Y:S03]  /*6070*/  LDL R188, [R1+0x20] ;  /* 0x0000200001bc7983 */ /* 0x000f660000100800 */
        /* <DEDUP_REMOVED lines=22> */
[C---:B--2---:R-:W-:Y:S08]  /*61e0*/  HMMA.16816.F32 R28, R196.reuse, R180, R28 ;  /* 0x000000b4c41c723c */ /* 0x044ff0000000181c */
[----:B------:R-:W-:Y:S01]  /*61f0*/  HMMA.16816.F32 R32, R196, R182, R32 ;  /* 0x000000b6c420723c */ /* 0x000fe20000001820 */
[----:B------:R-:W2:Y:S07]  /*6200*/  LDSM.16.M88.4 R180, [R134+0x13100] ;  /* 0x0131000086b4783b */ /* 0x000eae0000000200 */
[C---:B-1----:R-:W-:Y:S08]  /*6210*/  HMMA.16816.F32 R4, R200.reuse, R176, R4 ;  /* 0x000000b0c804723c */ /* 0x042ff00000001804 */
[C---:B------:R-:W-:Y:S01]  /*6220*/  HMMA.16816.F32 R8, R200.reuse, R178, R8 ;  /* 0x000000b2c808723c */ /* 0x040fe20000001808 */
[----:B------:R-:W1:Y:S07]  /*6230*/  LDSM.16.M88.4 R176, [R134+0x13900] ;  /* 0x0139000086b0783b */ /* 0x000e6e0000000200 */
[C---:B----4-:R-:W-:Y:S08]  /*6240*/  HMMA.16816.F32 R12, R200.reuse, R184, R12 ;  /* 0x000000b8c80c723c */ /* 0x050ff0000000180c */
[C---:B------:R-:W-:Y:S08]  /*6250*/  HMMA.16816.F32 R16, R200.reuse, R186, R16 ;  /* 0x000000bac810723c */ /* 0x040ff00000001810 */
[C---:B--2---:R-:W-:Y:S08]  /*6260*/  HMMA.16816.F32 R20, R200.reuse, R180, R20 ;  /* 0x000000b4c814723c */ /* 0x044ff00000001814 */
[C---:B------:R-:W-:Y:S01]  /*6270*/  HMMA.16816.F32 R24, R200.reuse, R182, R24 ;  /* 0x000000b6c818723c */ /* 0x040fe20000001818 */
[----:B------:R2:W-:Y:S07]  /*6280*/  LDSM.16.M88.4 R180, [R132] ;  /* 0x0000000084b4783b */ /* 0x0005ee0000000200 */
[C---:B-1----:R-:W-:Y:S08]  /*6290*/  HMMA.16816.F32 R28, R200.reuse, R176, R28 ;  /* 0x000000b0c81c723c */ /* 0x042ff0000000181c */
[----:B------:R-:W-:Y:S01]  /*62a0*/  HMMA.16816.F32 R32, R200, R178, R32 ;  /* 0x000000b2c820723c */ /* 0x000fe20000001820 */
[----:B------:R1:W-:Y:S04]  /*62b0*/  LDSM.16.M88.4 R176, [R3] ;  /* 0x0000000003b0783b */ /* 0x0003e80000000200 */
[----:B--2---:R-:W2:Y:S04]  /*62c0*/  LDL R132, [R1+0x1c] ;  /* 0x00001c0001847983 */ /* 0x004ea80000100800 */
[----:B-1----:R-:W4:Y:S04]  /*62d0*/  LDL R3, [R1+0x18] ;  /* 0x0000180001037983 */ /* 0x002f280000100800 */
[----:B---3--:R-:W1:Y:S02]  /*62e0*/  LDSM.16.M88.4 R184, [R189] ;  /* 0x00000000bdb8783b */ /* 0x008e640000000200 */
[C---:B-1----:R-:W-:Y:S08]  /*62f0*/  HMMA.16816.F32 R4, R204.reuse, R184, R4 ;  /* 0x000000b8cc04723c */ /* 0x042ff00000001804 */
[C---:B------:R-:W-:Y:S01]  /*6300*/  HMMA.16816.F32 R8, R204.reuse, R186, R8 ;  /* 0x000000bacc08723c */ /* 0x040fe20000001808 */
[----:B-----5:R1:W3:Y:S07]  /*6310*/  LDSM.16.M88.4 R184, [R2] ;  /* 0x0000000002b8783b */ /* 0x0202ee0000000200 */
[C---:B------:R-:W-:Y:S08]  /*6320*/  HMMA.16816.F32 R12, R204.reuse, R180, R12 ;  /* 0x000000b4cc0c723c */ /* 0x040ff0000000180c */
[C---:B------:R-:W-:Y:S01]  /*6330*/  HMMA.16816.F32 R16, R204.reuse, R182, R16 ;  /* 0x000000b6cc10723c */ /* 0x040fe20000001810 */
[----:B------:R-:W5:Y:S07]  /*6340*/  LDSM.16.M88.4 R180, [R252+0x12100] ;  /* 0x01210000fcb4783b */ /* 0x000f6e0000000200 */
[C---:B------:R-:W-:Y:S01]  /*6350*/  HMMA.16816.F32 R20, R204.reuse, R176, R20 ;  /* 0x000000b0cc14723c */ /* 0x040fe20000001814 */
[----:B-1----:R-:W4:Y:S07]  /*6360*/  LDL R2, [R1+0x14] ;  /* 0x0000140001027983 */ /* 0x002f2e0000100800 */
[C---:B------:R-:W-:Y:S01]  /*6370*/  HMMA.16816.F32 R24, R204.reuse, R178, R24 ;  /* 0x000000b2cc18723c */ /* 0x040fe20000001818 */
[----:B------:R-:W1:Y:S07]  /*6380*/  LDSM.16.M88.4 R176, [R252+0x12900] ;  /* 0x01290000fcb0783b */ /* 0x000e6e0000000200 */
[C---:B---3--:R-:W-:Y:S08]  /*6390*/  HMMA.16816.F32 R28, R204.reuse, R184, R28 ;  /* 0x000000b8cc1c723c */ /* 0x048ff0000000181c */
[----:B------:R-:W-:Y:S01]  /*63a0*/  HMMA.16816.F32 R32, R204, R186, R32 ;  /* 0x000000bacc20723c */ /* 0x000fe20000001820 */
[----:B------:R-:W3:Y:S07]  /*63b0*/  LDSM.16.M88.4 R184, [R252+0x13100] ;  /* 0x01310000fcb8783b */ /* 0x000eee0000000200 */
[C---:B-----5:R-:W-:Y:S08]  /*63c0*/  HMMA.16816.F32 R4, R208.reuse, R180, R4 ;  /* 0x000000b4d004723c */ /* 0x060ff00000001804 */
[C---:B------:R-:W-:Y:S01]  /*63d0*/  HMMA.16816.F32 R8, R208.reuse, R182, R8 ;  /* 0x000000b6d008723c */ /* 0x040fe20000001808 */
[----:B------:R-:W5:Y:S07]  /*63e0*/  LDSM.16.M88.4 R180, [R252+0x13900] ;  /* 0x01390000fcb4783b */ /* 0x000f6e0000000200 */
[C---:B-1----:R-:W-:Y:S08]  /*63f0*/  HMMA.16816.F32 R12, R208.reuse, R176, R12 ;  /* 0x000000b0d00c723c */ /* 0x042ff0000000180c */
[C---:B------:R-:W-:Y:S01]  /*6400*/  HMMA.16816.F32 R16, R208.reuse, R178, R16 ;  /* 0x000000b2d010723c */ /* 0x040fe20000001810 */
[----:B------:R-:W1:Y:S07]  /*6410*/  LDSM.16.M88.4 R176, [R249+0x2000] ;  /* 0x00200000f9b0783b */ /* 0x000e6e0000000200 */
[C---:B---3--:R-:W-:Y:S08]  /*6420*/  HMMA.16816.F32 R20, R208.reuse, R184, R20 ;  /* 0x000000b8d014723c */ /* 0x048ff00000001814 */
[C---:B------:R-:W-:Y:S01]  /*6430*/  HMMA.16816.F32 R24, R208.reuse, R186, R24 ;  /* 0x000000bad018723c */ /* 0x040fe20000001818 */
[----:B------:R-:W3:Y:S07]  /*6440*/  LDSM.16.M88.4 R184, [R249+0x2800] ;  /* 0x00280000f9b8783b */ /* 0x000eee0000000200 */
[C---:B-----5:R-:W-:Y:S08]  /*6450*/  HMMA.16816.F32 R28, R208.reuse, R180, R28 ;  /* 0x000000b4d01c723c */ /* 0x060ff0000000181c */
[----:B------:R-:W-:Y:S01]  /*6460*/  HMMA.16816.F32 R32, R208, R182, R32 ;  /* 0x000000b6d020723c */ /* 0x000fe20000001820 */
        /* <DEDUP_REMOVED lines=8> */
[C---:B------:R-:W-:Y:S01]  /*64f0*/  HMMA.16816.F32 R24, R212.reuse, R182, R24 ;  /* 0x000000b6d418723c */ /* 0x040fe20000001818 */
[----:B------:R-:W5:Y:S07]  /*6500*/  LDSM.16.M88.4 R180, [R134+0x14900] ;  /* 0x0149000086b4783b */ /* 0x000f6e0000000200 */
[C---:B-1----:R-:W-:Y:S08]  /*6510*/  HMMA.16816.F32 R28, R212.reuse, R176, R28 ;  /* 0x000000b0d41c723c */ /* 0x042ff0000000181c */
[----:B------:R-:W-:Y:S01]  /*6520*/  HMMA.16816.F32 R32, R212, R178, R32 ;  /* 0x000000b2d420723c */ /* 0x000fe20000001820 */
[----:B------:R-:W1:Y:S07]  /*6530*/  LDSM.16.M88.4 R176, [R134+0x15100] ;  /* 0x0151000086b0783b */ /* 0x000e6e0000000200 */
[C---:B---3--:R-:W-:Y:S08]  /*6540*/  HMMA.16816.F32 R4, R216.reuse, R184, R4 ;  /* 0x000000b8d804723c */ /* 0x048ff00000001804 */
[C---:B------:R-:W-:Y:S01]  /*6550*/  HMMA.16816.F32 R8, R216.reuse, R186, R8 ;  /* 0x000000bad808723c */ /* 0x040fe20000001808 */
[----:B------:R-:W3:Y:S07]  /*6560*/  LDSM.16.M88.4 R184, [R134+0x15900] ;  /* 0x0159000086b8783b */ /* 0x000eee0000000200 */
[C---:B-----5:R-:W-:Y:S08]  /*6570*/  HMMA.16816.F32 R12, R216.reuse, R180, R12 ;  /* 0x000000b4d80c723c */ /* 0x060ff0000000180c */
[C---:B------:R-:W-:Y:S01]  /*6580*/  HMMA.16816.F32 R16, R216.reuse, R182, R16 ;  /* 0x000000b6d810723c */ /* 0x040fe20000001810 */
[----:B------:R5:W4:Y:S07]  /*6590*/  LDSM.16.M88.4 R180, [R188] ;  /* 0x00000000bcb4783b */ /* 0x000b2e0000000200 */
[C---:B-1----:R-:W-:Y:S08]  /*65a0*/  HMMA.16816.F32 R20, R216.reuse, R176, R20 ;  /* 0x000000b0d814723c */ /* 0x042ff00000001814 */
[C---:B------:R-:W-:Y:S01]  /*65b0*/  HMMA.16816.F32 R24, R216.reuse, R178, R24 ;  /* 0x000000b2d818723c */ /* 0x040fe20000001818 */
[----:B--2---:R1:W2:Y:S04]  /*65c0*/  LDSM.16.M88.4 R176, [R132] ;  /* 0x0000000084b0783b */ /* 0x0042a80000000200 */
[----:B-----5:R-:W5:Y:S03]  /*65d0*/  LDL R188, [R1+0x10] ;  /* 0x0000100001bc7983 */ /* 0x020f660000100800 */
[C---:B---3--:R-:W-:Y:S08]  /*65e0*/  HMMA.16816.F32 R28, R216.reuse, R184, R28 ;  /* 0x000000b8d81c723c */ /* 0x048ff0000000181c */
[----:B------:R-:W-:Y:S01]  /*65f0*/  HMMA.16816.F32 R32, R216, R186, R32 ;  /* 0x000000bad820723c */ /* 0x000fe20000001820 */
[----:B----4-:R3:W4:Y:S04]  /*6600*/  LDSM.16.M88.4 R184, [R3] ;  /* 0x0000000003b8783b */ /* 0x0107280000000200 */
[----:B-1----:R-:W5:Y:S03]  /*6610*/  LDL R132, [R1+0xc] ;  /* 0x00000c0001847983 */ /* 0x002f660000100800 */
[C---:B------:R-:W-:Y:S08]  /*6620*/  HMMA.16816.F32 R4, R220.reuse, R180, R4 ;  /* 0x000000b4dc04723c */ /* 0x040ff00000001804 */
[C---:B------:R-:W-:Y:S08]  /*6630*/  HMMA.16816.F32 R8, R220.reuse, R182, R8 ;  /* 0x000000b6dc08723c */ /* 0x040ff00000001808 */
[C---:B--2---:R-:W-:Y:S01]  /*6640*/  HMMA.16816.F32 R12, R220.reuse, R176, R12 ;  /* 0x000000b0dc0c723c */ /* 0x044fe2000000180c */
[----:B---3--:R-:W2:Y:S07]  /*6650*/  LDL R3, [R1+0x8] ;  /* 0x0000080001037983 */ /* 0x008eae0000100800 */
[C---:B------:R-:W-:Y:S01]  /*6660*/  HMMA.16816.F32 R16, R220.reuse, R178, R16 ;  /* 0x000000b2dc10723c */ /* 0x040fe20000001810 */
[----:B------:R-:W-:Y:S07]  /*6670*/  LDSM.16.M88.4 R176, [R252+0x14100] ;  /* 0x01410000fcb0783b */ /* 0x000fee0000000200 */
[C---:B----4-:R-:W-:Y:S08]  /*6680*/  HMMA.16816.F32 R20, R220.reuse, R184, R20 ;  /* 0x000000b8dc14723c */ /* 0x050ff00000001814 */
[C---:B------:R-:W-:Y:S01]  /*6690*/  HMMA.16816.F32 R24, R220.reuse, R186, R24 ;  /* 0x000000badc18723c */ /* 0x040fe20000001818 */
[----:B------:R-:W-:Y:S04]  /*66a0*/  LDSM.16.M88.4 R184, [R252+0x14900] ;  /* 0x01490000fcb8783b */ /* 0x000fe80000000200 */
[----:B------:R1:W3:Y:S04]  /*66b0*/  LDSM.16.M88.4 R180, [R2] ;  /* 0x0000000002b4783b */ /* 0x0002e80000000200 */
[----:B-1----:R-:W4:Y:S01]  /*66c0*/  LDL R2, [R1+0x4] ;  /* 0x0000040001027983 */ /* 0x002f220000100800 */
[C---:B---3--:R-:W-:Y:S08]  /*66d0*/  HMMA.16816.F32 R28, R220.reuse, R180, R28 ;  /* 0x000000b4dc1c723c */ /* 0x048ff0000000181c */
[----:B------:R-:W-:Y:S01]  /*66e0*/  HMMA.16816.F32 R32, R220, R182, R32 ;  /* 0x000000b6dc20723c */ /* 0x000fe20000001820 */
[----:B------:R-:W1:Y:S07]  /*66f0*/  LDSM.16.M88.4 R180, [R252+0x15100] ;  /* 0x01510000fcb4783b */ /* 0x000e6e0000000200 */
[C---:B------:R-:W-:Y:S08]  /*6700*/  HMMA.16816.F32 R4, R224.reuse, R176, R4 ;  /* 0x000000b0e004723c */ /* 0x040ff00000001804 */
[C---:B------:R-:W-:Y:S01]  /*6710*/  HMMA.16816.F32 R8, R224.reuse, R178, R8 ;  /* 0x000000b2e008723c */ /* 0x040fe20000001808 */
        /* <DEDUP_REMOVED lines=21> */
[----:B------:R-:W5:Y:S07]  /*6870*/  LDSM.16.M88.4 R184, [R134+0x17100] ;  /* 0x0171000086b8783b */ /* 0x000f6e0000000200 */
[C---:B-1----:R-:W-:Y:S08]  /*6880*/  HMMA.16816.F32 R4, R232.reuse, R180, R4 ;  /* 0x000000b4e804723c */ /* 0x042ff00000001804 */
[C---:B------:R-:W-:Y:S01]  /*6890*/  HMMA.16816.F32 R8, R232.reuse, R182, R8 ;  /* 0x000000b6e808723c */ /* 0x040fe20000001808 */
[----:B------:R-:W1:Y:S07]  /*68a0*/  LDSM.16.M88.4 R180, [R134+0x17900] ;  /* 0x0179000086b4783b */ /* 0x000e6e0000000200 */
[C---:B---3--:R-:W-:Y:S08]  /*68b0*/  HMMA.16816.F32 R12, R232.reuse, R176, R12 ;  /* 0x000000b0e80c723c */ /* 0x048ff0000000180c */
[C---:B------:R-:W-:Y:S01]  /*68c0*/  HMMA.16816.F32 R16, R232.reuse, R178, R16 ;  /* 0x000000b2e810723c */ /* 0x040fe20000001810 */
[----:B-----5:R-:W3:Y:S07]  /*68d0*/  LDSM.16.M88.4 R176, [R188] ;  /* 0x00000000bcb0783b */ /* 0x020eee0000000200 */
[C---:B------:R-:W-:Y:S08]  /*68e0*/  HMMA.16816.F32 R20, R232.reuse, R184, R20 ;  /* 0x000000b8e814723c */ /* 0x040ff00000001814 */
[C---:B------:R-:W-:Y:S01]  /*68f0*/  HMMA.16816.F32 R24, R232.reuse, R186, R24 ;  /* 0x000000bae818723c */ /* 0x040fe20000001818 */
[----:B------:R-:W5:Y:S07]  /*6900*/  LDSM.16.M88.4 R184, [R132] ;  /* 0x0000000084b8783b */ /* 0x000f6e0000000200 */
[C---:B-1----:R-:W-:Y:S08]  /*6910*/  HMMA.16816.F32 R28, R232.reuse, R180, R28 ;  /* 0x000000b4e81c723c */ /* 0x042ff0000000181c */
[----:B------:R-:W-:Y:S01]  /*6920*/  HMMA.16816.F32 R32, R232, R182, R32 ;  /* 0x000000b6e820723c */ /* 0x000fe20000001820 */
[----:B--2---:R-:W1:Y:S07]  /*6930*/  LDSM.16.M88.4 R180, [R3] ;  /* 0x0000000003b4783b */ /* 0x004e6e0000000200 */
[C---:B---3--:R-:W-:Y:S08]  /*6940*/  HMMA.16816.F32 R4, R236.reuse, R176, R4 ;  /* 0x000000b0ec04723c */ /* 0x048ff00000001804 */
[C---:B------:R-:W-:Y:S08]  /*6950*/  HMMA.16816.F32 R8, R236.reuse, R178, R8 ;  /* 0x000000b2ec08723c */ /* 0x040ff00000001808 */
[C---:B-----5:R-:W-:Y:S08]  /*6960*/  HMMA.16816.F32 R12, R236.reuse, R184, R12 ;  /* 0x000000b8ec0c723c */ /* 0x060ff0000000180c */
[C---:B------:R-:W-:Y:S01]  /*6970*/  HMMA.16816.F32 R16, R236.reuse, R186, R16 ;  /* 0x000000baec10723c */ /* 0x040fe20000001810 */
[----:B------:R-:W-:Y:S07]  /*6980*/  LDSM.16.M88.4 R184, [R252+0x16100] ;  /* 0x01610000fcb8783b */ /* 0x000fee0000000200 */
[C---:B-1----:R-:W-:Y:S08]  /*6990*/  HMMA.16816.F32 R20, R236.reuse, R180, R20 ;  /* 0x000000b4ec14723c */ /* 0x042ff00000001814 */
[C---:B------:R-:W-:Y:S01]  /*69a0*/  HMMA.16816.F32 R24, R236.reuse, R182, R24 ;  /* 0x000000b6ec18723c */ /* 0x040fe20000001818 */
[----:B------:R-:W-:Y:S04]  /*69b0*/  LDSM.16.M88.4 R180, [R252+0x16900] ;  /* 0x01690000fcb4783b */ /* 0x000fe80000000200 */
[----:B----4-:R-:W1:Y:S03]  /*69c0*/  LDSM.16.M88.4 R176, [R2] ;  /* 0x0000000002b0783b */ /* 0x010e660000000200 */
[C---:B-1----:R-:W-:Y:S08]  /*69d0*/  HMMA.16816.F32 R28, R236.reuse, R176, R28 ;  /* 0x000000b0ec1c723c */ /* 0x042ff0000000181c */
[----:B------:R-:W-:Y:S01]  /*69e0*/  HMMA.16816.F32 R32, R236, R178, R32 ;  /* 0x000000b2ec20723c */ /* 0x000fe20000001820 */
[----:B------:R-:W1:Y:S07]  /*69f0*/  LDSM.16.M88.4 R176, [R252+0x17100] ;  /* 0x01710000fcb0783b */ /* 0x000e6e0000000200 */
[C---:B------:R-:W-:Y:S08]  /*6a00*/  HMMA.16816.F32 R4, R240.reuse, R184, R4 ;  /* 0x000000b8f004723c */ /* 0x040ff00000001804 */
[C---:B------:R-:W-:Y:S01]  /*6a10*/  HMMA.16816.F32 R8, R240.reuse, R186, R8 ;  /* 0x000000baf008723c */ /* 0x040fe20000001808 */
[----:B------:R-:W2:Y:S07]  /*6a20*/  LDSM.16.M88.4 R184, [R252+0x17900] ;  /* 0x01790000fcb8783b */ /* 0x000eae0000000200 */
[C---:B------:R-:W-:Y:S08]  /*6a30*/  HMMA.16816.F32 R12, R240.reuse, R180, R12 ;  /* 0x000000b4f00c723c */ /* 0x040ff0000000180c */
[C---:B------:R-:W-:Y:S01]  /*6a40*/  HMMA.16816.F32 R16, R240.reuse, R182, R16 ;  /* 0x000000b6f010723c */ /* 0x040fe20000001810 */
[----:B------:R-:W3:Y:S07]  /*6a50*/  LDSM.16.M88.4 R180, [R249+0x6000] ;  /* 0x00600000f9b4783b */ /* 0x000eee0000000200 */
[C---:B-1----:R-:W-:Y:S08]  /*6a60*/  HMMA.16816.F32 R20, R240.reuse, R176, R20 ;  /* 0x000000b0f014723c */ /* 0x042ff00000001814 */
[C---:B------:R-:W-:Y:S01]  /*6a70*/  HMMA.16816.F32 R24, R240.reuse, R178, R24 ;  /* 0x000000b2f018723c */ /* 0x040fe20000001818 */
[----:B------:R-:W1:Y:S07]  /*6a80*/  LDSM.16.M88.4 R176, [R249+0x6800] ;  /* 0x00680000f9b0783b */ /* 0x000e6e0000000200 */
[C---:B--2---:R-:W-:Y:S08]  /*6a90*/  HMMA.16816.F32 R28, R240.reuse, R184, R28 ;  /* 0x000000b8f01c723c */ /* 0x044ff0000000181c */
[----:B------:R-:W-:Y:S01]  /*6aa0*/  HMMA.16816.F32 R32, R240, R186, R32 ;  /* 0x000000baf020723c */ /* 0x000fe20000001820 */
[----:B------:R-:W2:Y:S07]  /*6ab0*/  LDSM.16.M88.4 R184, [R249+0x7000] ;  /* 0x00700000f9b8783b */ /* 0x000eae0000000200 */
[C---:B---3--:R-:W-:Y:S08]  /*6ac0*/  HMMA.16816.F32 R4, R244.reuse, R180, R4 ;  /* 0x000000b4f404723c */ /* 0x048ff00000001804 */
[C---:B------:R-:W-:Y:S01]  /*6ad0*/  HMMA.16816.F32 R8, R244.reuse, R182, R8 ;  /* 0x000000b6f408723c */ /* 0x040fe20000001808 */
[----:B------:R-:W3:Y:S01]  /*6ae0*/  LDSM.16.M88.4 R180, [R249+0x7800] ;  /* 0x00780000f9b4783b */ /* 0x000ee20000000200 */
[----:B------:R-:W-:Y:S04]  /*6af0*/  DEPBAR.LE SB0, 0x0 ;  /* 0x000080000000791a */ /* 0x000fe80000000000 */
[----:B------:R-:W-:Y:S02]  /*6b00*/  BAR.SYNC.DEFER_BLOCKING 0x0 ;  /* 0x0000000000007b1d */ /* 0x000fe40000010000 */
[C---:B-1----:R-:W-:Y:S08]  /*6b10*/  HMMA.16816.F32 R12, R244.reuse, R176, R12 ;  /* 0x000000b0f40c723c */ /* 0x042ff0000000180c */
[C---:B------:R-:W-:Y:S08]  /*6b20*/  HMMA.16816.F32 R16, R244.reuse, R178, R16 ;  /* 0x000000b2f410723c */ /* 0x040ff00000001810 */
[C---:B--2---:R-:W-:Y:S08]  /*6b30*/  HMMA.16816.F32 R20, R244.reuse, R184, R20 ;  /* 0x000000b8f414723c */ /* 0x044ff00000001814 */
[C---:B------:R-:W-:Y:S08]  /*6b40*/  HMMA.16816.F32 R24, R244.reuse, R186, R24 ;  /* 0x000000baf418723c */ /* 0x040ff00000001818 */
[C---:B---3--:R-:W-:Y:S08]  /*6b50*/  HMMA.16816.F32 R28, R244.reuse, R180, R28 ;  /* 0x000000b4f41c723c */ /* 0x048ff0000000181c */
[----:B------:R-:W-:Y:S01]  /*6b60*/  HMMA.16816.F32 R32, R244, R182, R32 ;  /* 0x000000b6f420723c */ /* 0x000fe20000001820 */
[----:B------:R-:W-:-:S07]  /*6b70*/  @P0 BRA `(.L_x_1771) ;  /* 0xffffea0000000947 */ /* 0x000fce000383ffff */
.L_x_1770:
[----:B---3--:R-:W2:Y:S01]  /*6b80*/  LDL.LU R176, [R1+0x54] ;  /* 0x0000540001b07983 */ /* 0x008ea20000300800 */
[----:B------:R-:W-:Y:S01]  /*6b90*/  FMNMX.FTZ R132, R4, R0, !PT ;  /* 0x0000000004847209 */ /* 0x000fe20007810000 */
[----:B------:R-:W-:Y:S01]  /*6ba0*/  UIADD3 UR4, UR8, -0x1, URZ ;  /* 0xffffffff08047890 */ /* 0x000fe2000fffe03f */
[----:B------:R-:W-:Y:S01]  /*6bb0*/  ISETP.LT.AND P0, PT, RZ, UR8, PT ;  /* 0x00000008ff007c0c */ /* 0x000fe2000bf01270 */
[----:B------:R-:W0:Y:S01]  /*6bc0*/  LDGDEPBAR ;  /* 0x00000000000079af */ /* 0x000e220000000000 */
[----:B------:R-:W-:Y:S04]  /*6bd0*/  FMNMX.FTZ R132, R5, R132, !PT ;  /* 0x0000008405847209 */ /* 0x000fe80007810000 */
[----:B------:R-:W-:Y:S01]  /*6be0*/  FMNMX.FTZ R132, R8, R132, !PT ;  /* 0x0000008408847209 */ /* 0x000fe20007810000 */
[----:B------:R-:W-:Y:S03]  /*6bf0*/  UMOV UR8, UR4 ;  /* 0x0000000400087c82 */ /* 0x000fe60008000000 */
        /* <DEDUP_REMOVED lines=20> */
[----:B------:R-:W3:Y:S01]  /*6d40*/  LDL.LU R12, [R1+0x70] ;  /* 0x00007000010c7983 */ /* 0x000ee20000300800 */
[--C-:B------:R-:W-:Y:S02]  /*6d50*/  FFMA.FTZ R4, R4, c[0x0][0x2d0], -R2.reuse ;  /* 0x0000b40004047a23 */ /* 0x100fe40000010802 */
[----:B------:R-:W-:Y:S02]  /*6d60*/  FMUL.FTZ R0, R0, c[0x0][0x2d0] ;  /* 0x0000b40000007a20 */ /* 0x000fe40000410000 */
[--C-:B------:R-:W-:Y:S02]  /*6d70*/  FFMA.FTZ R5, R5, c[0x0][0x2d0], -R2.reuse ;  /* 0x0000b40005057a23 */ /* 0x100fe40000010802 */
        /* <DEDUP_REMOVED lines=15> */
[----:B------:R-:W-:Y:S02]  /*6e70*/  FFMA.FTZ R25, R25, c[0x0][0x2d0], -R2 ;  /* 0x0000b40019197a23 */ /* 0x000fe40000010802 */
[C---:B-1----:R-:W-:Y:S02]  /*6e80*/  FMUL.FTZ R16, R3.reuse, R152 ;  /* 0x0000009803107220 */ /* 0x042fe40000410000 */
        /* <DEDUP_REMOVED lines=56> */
[----:B------:R-:W-:Y:S02]  /*7210*/  FADD.FTZ R0, R5, R0 ;  /* 0x0000000005007221 */ /* 0x000fe40000010000 */
[C---:B------:R-:W-:Y:S02]  /*7220*/  FMUL.FTZ R5, R3.reuse, R165 ;  /* 0x000000a503057220 */ /* 0x040fe40000410000 */
[----:B------:R-:W-:Y:S02]  /*7230*/  FADD.FTZ R0, R8, R0 ;  /* 0x0000000008007221 */ /* 0x000fe40000010000 */
[----:B------:R-:W-:Y:S02]  /*7240*/  FMUL.FTZ R8, R3, R160 ;  /* 0x000000a003087220 */ /* 0x000fe40000410000 */
[----:B------:R-:W-:Y:S01]  /*7250*/  FADD.FTZ R189, R9, R0 ;  /* 0x0000000009bd7221 */ /* 0x000fe20000010000 */
[----:B------:R-:W-:Y:S01]  /*7260*/  FMNMX.FTZ R0, R6, R133, !PT ;  /* 0x0000008506007209 */ /* 0x000fe20007810000 */
[----:B------:R-:W-:Y:S03]  /*7270*/  FMUL.FTZ R9, R3, R161 ;  /* 0x000000a103097220 */ /* 0x000fe60000410000 */
        /* <DEDUP_REMOVED lines=27> */
[--C-:B------:R-:W-:Y:S01]  /*7430*/  FFMA.FTZ R182, R14, c[0x0][0x2d0], -R4.reuse ;  /* 0x0000b4000eb67a23 */ /* 0x100fe20000010804 */
[----:B------:R-:W-:Y:S01]  /*7440*/  MOV R165, R34 ;  /* 0x0000002200a57202 */ /* 0x000fe20000000f00 */
[--C-:B------:R-:W-:Y:S01]  /*7450*/  FFMA.FTZ R183, R18, c[0x0][0x2d0], -R4.reuse ;  /* 0x0000b40012b77a23 */ /* 0x100fe20000010804 */
[----:B------:R-:W-:Y:S01]  /*7460*/  MOV R14, R24 ;  /* 0x00000018000e7202 */ /* 0x000fe20000000f00 */
[--C-:B------:R-:W-:Y:S01]  /*7470*/  FFMA.FTZ R184, R19, c[0x0][0x2d0], -R4.reuse ;  /* 0x0000b40013b87a23 */ /* 0x100fe20000010804 */
[----:B------:R-:W3:Y:S01]  /*7480*/  MUFU.EX2 R0, R0 ;  /* 0x0000000000007308 */ /* 0x000ee20000000800 */
[--C-:B------:R-:W-:Y:S01]  /*7490*/  FFMA.FTZ R26, R26, c[0x0][0x2d0], -R4.reuse ;  /* 0x0000b4001a1a7a23 */ /* 0x100fe20000010804 */
[----:B------:R-:W-:Y:S01]  /*74a0*/  MOV R18, R20 ;  /* 0x0000001400127202 */ /* 0x000fe20000000f00 */
[--C-:B------:R-:W-:Y:S01]  /*74b0*/  FFMA.FTZ R27, R27, c[0x0][0x2d0], -R4.reuse ;  /* 0x0000b4001b1b7a23 */ /* 0x100fe20000010804 */
[----:B------:R-:W-:Y:S01]  /*74c0*/  MOV R19, R25 ;  /* 0x0000001900137202 */ /* 0x000fe20000000f00 */
[--C-:B------:R-:W-:Y:S02]  /*74d0*/  FFMA.FTZ R30, R30, c[0x0][0x2d0], -R4.reuse ;  /* 0x0000b4001e1e7a23 */ /* 0x100fe40000010804 */
[--C-:B------:R-:W-:Y:S02]  /*74e0*/  FFMA.FTZ R31, R31, c[0x0][0x2d0], -R4.reuse ;  /* 0x0000b4001f1f7a23 */ /* 0x100fe40000010804 */
[--C-:B------:R-:W-:Y:S01]  /*74f0*/  FFMA.FTZ R179, R10, c[0x0][0x2d0], -R4.reuse ;  /* 0x0000b4000ab37a23 */ /* 0x100fe20000010804 */
[----:B------:R-:W1:Y:S01]  /*7500*/  MUFU.EX2 R7, R7 ;  /* 0x0000000700077308 */ /* 0x000e620000000800 */
[--C-:B------:R-:W-:Y:S01]  /*7510*/  FFMA.FTZ R180, R11, c[0x0][0x2d0], -R4.reuse ;  /* 0x0000b4000bb47a23 */ /* 0x100fe20000010804 */
[----:B------:R-:W-:Y:S01]  /*7520*/  MOV R10, R33 ;  /* 0x00000021000a7202 */ /* 0x000fe20000000f00 */
[--C-:B------:R-:W-:Y:S01]  /*7530*/  FFMA.FTZ R181, R15, c[0x0][0x2d0], -R4.reuse ;  /* 0x0000b4000fb57a23 */ /* 0x100fe20000010804 */
[----:B------:R-:W-:Y:S01]  /*7540*/  MOV R11, R32 ;  /* 0x00000020000b7202 */ /* 0x000fe20000000f00 */
[--C-:B------:R-:W-:Y:S01]  /*7550*/  FFMA.FTZ R191, R22, c[0x0][0x2d0], -R4.reuse ;  /* 0x0000b40016bf7a23 */ /* 0x100fe20000010804 */
[----:B------:R-:W-:Y:S01]  /*7560*/  MOV R157, R10 ;  /* 0x0000000a009d7202 */ /* 0x000fe20000000f00 */
[----:B------:R-:W-:Y:S01]  /*7570*/  FFMA.FTZ R190, R23, c[0x0][0x2d0], -R4 ;  /* 0x0000b40017be7a23 */ /* 0x000fe20000010804 */
[----:B------:R-:W-:Y:S01]  /*7580*/  MOV R23, R177 ;  /* 0x000000b100177202 */ /* 0x000fe20000000f00 */
[C---:B------:R-:W-:Y:S01]  /*7590*/  FMUL.FTZ R32, R3.reuse, R136 ;  /* 0x0000008803207220 */ /* 0x040fe20000410000 */
[----:B------:R-:W2:Y:S01]  /*75a0*/  MUFU.EX2 R179, R179 ;  /* 0x000000b300b37308 */ /* 0x000ea20000000800 */
[C---:B------:R-:W-:Y:S01]  /*75b0*/  FMUL.FTZ R33, R3.reuse, R137 ;  /* 0x0000008903217220 */ /* 0x040fe20000410000 */
[----:B------:R-:W-:Y:S01]  /*75c0*/  MOV R153, R11 ;  /* 0x0000000b00997202 */ /* 0x000fe20000000f00 */
[C---:B------:R-:W-:Y:S01]  /*75d0*/  FMUL.FTZ R20, R3.reuse, R148 ;  /* 0x0000009403147220 */ /* 0x040fe20000410000 */
[----:B------:R-:W-:Y:S01]  /*75e0*/  MOV R15, R21 ;  /* 0x00000015000f7202 */ /* 0x000fe20000000f00 */
[C---:B---3--:R-:W-:Y:S01]  /*75f0*/  FFMA.FTZ R4, R0.reuse, R12, R6 ;  /* 0x0000000c00047223 */ /* 0x048fe20000010006 */
[----:B------:R-:W-:Y:S01]  /*7600*/  MOV R148, R19 ;  /* 0x0000001300947202 */ /* 0x000fe20000000f00 */
[C---:B------:R-:W-:Y:S01]  /*7610*/  FMUL.FTZ R34, R0.reuse, R138 ;  /* 0x0000008a00227220 */ /* 0x040fe20000410000 */
[----:B------:R-:W-:Y:S01]  /*7620*/  MOV R22, R29 ;  /* 0x0000001d00167202 */ /* 0x000fe20000000f00 */
[C---:B------:R-:W-:Y:S01]  /*7630*/  FMUL.FTZ R10, R0.reuse, R162 ;  /* 0x000000a2000a7220 */ /* 0x040fe20000410000 */
[----:B------:R-:W3:Y:S01]  /*7640*/  MUFU.EX2 R180, R180 ;  /* 0x000000b400b47308 */ /* 0x000ee20000000800 */
[C---:B------:R-:W-:Y:S01]  /*7650*/  FMUL.FTZ R11, R0.reuse, R163 ;  /* 0x000000a3000b7220 */ /* 0x040fe20000410000 */
[----:B------:R-:W-:Y:S01]  /*7660*/  MOV R162, R27 ;  /* 0x0000001b00a27202 */ /* 0x000fe20000000f00 */
[----:B------:R-:W-:Y:S01]  /*7670*/  FMUL.FTZ R12, R3, R156 ;  /* 0x0000009c030c7220 */ /* 0x000fe20000410000 */
[C---:B-1----:R-:W-:Y:S01]  /*7680*/  F2FP.PACK_AB R177, R7.reuse, R6 ;  /* 0x0000000607b1723e */ /* 0x042fe200000000ff */
[----:B------:R-:W-:Y:S01]  /*7690*/  FADD.FTZ R133, R7, R4 ;  /* 0x0000000407857221 */ /* 0x000fe20000010000 */
[----:B------:R-:W-:Y:S01]  /*76a0*/  MOV R163, R26 ;  /* 0x0000001a00a37202 */ /* 0x000fe20000000f00 */
[----:B------:R-:W-:Y:S01]  /*76b0*/  FMUL.FTZ R4, R3, R164 ;  /* 0x000000a403047220 */ /* 0x000fe20000410000 */
[----:B------:R-:W-:Y:S01]  /*76c0*/  MOV R164, R35 ;  /* 0x0000002300a47202 */ /* 0x000fe20000000f00 */
[C---:B------:R-:W-:Y:S01]  /*76d0*/  FMUL.FTZ R35, R0.reuse, R139 ;  /* 0x0000008b00237220 */ /* 0x040fe20000410000 */
[----:B------:R-:W-:Y:S01]  /*76e0*/  MOV R161, R30 ;  /* 0x0000001e00a17202 */ /* 0x000fe20000000f00 */
[----:B------:R-:W1:Y:S01]  /*76f0*/  LDSM.16.MT88.4 R136, [R135+0x100] ;  /* 0x000100008788783b */ /* 0x000e620000004200 */
[C---:B------:R-:W-:Y:S01]  /*7700*/  FMUL.FTZ R6, R0.reuse, R166 ;  /* 0x000000a600067220 */ /* 0x040fe20000410000 */
[----:B------:R-:W-:Y:S01]  /*7710*/  MOV R166, R22 ;  /* 0x0000001600a67202 */ /* 0x000fe20000000f00 */
[----:B--2---:R-:W-:Y:S01]  /*7720*/  FADD.FTZ R152, R179, R133 ;  /* 0x00000085b3987221 */ /* 0x004fe20000010000 */
        /* <DEDUP_REMOVED lines=9> */
[----:B------:R-:W-:Y:S01]  /*77c0*/  FMUL.FTZ R18, R0, R154 ;  /* 0x0000009a00127220 */ /* 0x000fe20000410000 */
[----:B---3--:R-:W-:Y:S01]  /*77d0*/  F2FP.PACK_AB R179, R180, R179 ;  /* 0x000000b3b4b3723e */ /* 0x008fe200000000ff */
        /* <DEDUP_REMOVED lines=10> */
[----:B------:R-:W-:Y:S01]  /*7880*/  LDSM.16.MT88.4 R140, [R135+0x900] ;  /* 0x00090000878c783b */ /* 0x000fe20000004200 */
[C---:B------:R-:W-:Y:S02]  /*7890*/  FMUL.FTZ R24, R3.reuse, R144 ;  /* 0x0000009003187220 */ /* 0x040fe40000410000 */
[----:B------:R-:W-:Y:S02]  /*78a0*/  FMUL.FTZ R25, R3, R145 ;  /* 0x0000009103197220 */ /* 0x000fe40000410000 */
[----:B------:R-:W-:Y:S01]  /*78b0*/  MUFU.EX2 R145, R186 ;  /* 0x000000ba00917308 */ /* 0x000fe20000000800 */
[C---:B------:R-:W-:Y:S02]  /*78c0*/  FMUL.FTZ R38, R0.reuse, R38 ;  /* 0x0000002600267220 */ /* 0x040fe40000410000 */
[C---:B------:R-:W-:Y:S01]  /*78d0*/  FMUL.FTZ R39, R0.reuse, R39 ;  /* 0x0000002700277220 */ /* 0x040fe20000410000 */
        /* <DEDUP_REMOVED lines=8> */
[----:B------:R-:W-:Y:S01]  /*7960*/  MUFU.EX2 R185, R163 ;  /* 0x000000a300b97308 */ /* 0x000fe20000000800 */
[C---:B------:R-:W-:Y:S03]  /*7970*/  FMUL.FTZ R50, R0.reuse, R50 ;  /* 0x0000003200327220 */ /* 0x040fe60000410000 */
        /* <DEDUP_REMOVED lines=24> */
[----:B------:R-:W-:Y:S02]  /*7b00*/  MUFU.EX2 R184, R162 ;  /* 0x000000a200b87308 */ /* 0x000fe40000000800 */
        /* <DEDUP_REMOVED lines=27> */
[----:B------:R-:W3:Y:S03]  /*7cc0*/  LDSM.16.MT88.4 R136, [R250+0x100] ;  /* 0x00010000fa88783b */ /* 0x000ee60000004200 */
[----:B------:R-:W-:Y:S01]  /*7cd0*/  MUFU.EX2 R187, R183 ;  /* 0x000000b700bb7308 */ /* 0x000fe20000000800 */
[C---:B------:R-:W-:Y:S02]  /*7ce0*/  FMUL.FTZ R130, R0.reuse, R130 ;  /* 0x0000008200827220 */ /* 0x040fe40000410000 */
[----:B------:R-:W-:Y:S02]  /*7cf0*/  FMUL.FTZ R131, R0, R131 ;  /* 0x0000008300837220 */ /* 0x000fe40000410000 */
[----:B--2---:R-:W-:Y:S05]  /*7d00*/  FADD.FTZ R0, R133, R189 ;  /* 0x000000bd85007221 */ /* 0x004fea0000010000 */
[----:B------:R2:W-:Y:S01]  /*7d10*/  MUFU.EX2 R183, R160 ;  /* 0x000000a000b77308 */ /* 0x0005e20000000800 */
[----:B-1----:R-:W-:Y:S04]  /*7d20*/  FADD.FTZ R0, R3, R0 ;  /* 0x0000000003007221 */ /* 0x002fe80000010000 */
[----:B------:R-:W-:Y:S05]  /*7d30*/  FADD.FTZ R0, R145, R0 ;  /* 0x0000000091007221 */ /* 0x000fea0000010000 */
[----:B------:R-:W1:Y:S01]  /*7d40*/  MUFU.EX2 R188, R181 ;  /* 0x000000b500bc7308 */ /* 0x000e620000000800 */
[----:B------:R-:W-:Y:S09]  /*7d50*/  FADD.FTZ R0, R144, R0 ;  /* 0x0000000090007221 */ /* 0x000ff20000010000 */
[----:B------:R-:W-:Y:S01]  /*7d60*/  MUFU.EX2 R181, R165 ;  /* 0x000000a500b57308 */ /* 0x000fe20000000800 */
[----:B--2---:R-:W-:Y:S01]  /*7d70*/  LDSM.16.MT88.4 R160, [R135+0x1900] ;  /* 0x0019000087a0783b */ /* 0x004fe20000004200 */
        /* <DEDUP_REMOVED lines=39> */
[----:B------:R-:W2:Y:S03]  /*7ff0*/  MUFU.EX2 R133, R159 ;  /* 0x0000009f00857308 */ /* 0x000ea60000000800 */
[----:B-1----:R-:W-:Y:S03]  /*8000*/  F2FP.PACK_AB R137, R188, R156 ;  /* 0x0000009cbc89723e */ /* 0x002fe600000000ff */
[----:B------:R-:W-:Y:S02]  /*8010*/  F2FP.PACK_AB R138, R144, R145 ;  /* 0x00000091908a723e */ /* 0x000fe400000000ff */
[----:B------:R-:W1:Y:S02]  /*8020*/  LDSM.16.MT88.4 R144, [R248+0x900] ;  /* 0x00090000f890783b */ /* 0x000e640000004200 */
[----:B------:R-:W3:Y:S01]  /*8030*/  MUFU.EX2 R3, R158 ;  /* 0x0000009e00037308 */ /* 0x000ee20000000800 */
[----:B------:R-:W-:Y:S02]  /*8040*/  F2FP.PACK_AB R139, R186, R187 ;  /* 0x000000bbba8b723e */ /* 0x000fe400000000ff */
[----:B------:R-:W-:Y:S05]  /*8050*/  F2FP.PACK_AB R177, R183, R182 ;  /* 0x000000b6b7b1723e */ /* 0x000fea00000000ff */
[C---:B------:R-:W-:Y:S02]  /*8060*/  HMMA.16816.F32 R4, R136.reuse, R140, R4 ;  /* 0x0000008c8804723c */ /* 0x040fe40000001804 */
[----:B------:R-:W-:Y:S03]  /*8070*/  MUFU.EX2 R176, R166 ;  /* 0x000000a600b07308 */ /* 0x000fe60000000800 */
[----:B--2---:R-:W-:Y:S03]  /*8080*/  FADD.FTZ R0, R133, R0 ;  /* 0x0000000085007221 */ /* 0x004fe60000010000 */
[C---:B------:R-:W-:Y:S01]  /*8090*/  HMMA.16816.F32 R8, R136.reuse, R142, R8 ;  /* 0x0000008e8808723c */ /* 0x040fe20000001808 */
[----:B------:R-:W2:Y:S03]  /*80a0*/  LDSM.16.MT88.4 R140, [R251+0x900] ;  /* 0x00090000fb8c783b */ /* 0x000ea60000004200 */
[----:B------:R-:W-:Y:S01]  /*80b0*/  MUFU.EX2 R178, R157 ;  /* 0x0000009d00b27308 */ /* 0x000fe20000000800 */
[----:B---3--:R-:W-:Y:S04]  /*80c0*/  FADD.FTZ R0, R3, R0 ;  /* 0x0000000003007221 */ /* 0x008fe80000010000 */
[----:B------:R-:W-:Y:S04]  /*80d0*/  FADD.FTZ R0, R149, R0 ;  /* 0x0000000095007221 */ /* 0x000fe80000010000 */
[C---:B------:R-:W-:Y:S01]  /*80e0*/  FADD.FTZ R0, R148.reuse, R0 ;  /* 0x0000000094007221 */ /* 0x040fe20000010000 */
        /* <DEDUP_REMOVED lines=46> */
[----:B------:R-:W3:Y:S03]  /*83d0*/  LDSM.16.MT88.4 R148, [R251+0x1100] ;  /* 0x00110000fb94783b */ /* 0x000ee60000004200 */
[----:B------:R-:W-:Y:S02]  /*83e0*/  F2FP.PACK_AB R136, R3, R133 ;  /* 0x000000850388723e */ /* 0x000fe400000000ff */
[----:B------:R-:W-:Y:S01]  /*83f0*/  F2FP.PACK_AB R137, R190, R191 ;  /* 0x000000bfbe89723e */ /* 0x000fe200000000ff */
[----:B------:R-:W-:Y:S01]  /*8400*/  MUFU.EX2 R133, R153 ;  /* 0x0000009900857308 */ /* 0x000fe20000000800 */
[----:B------:R-:W-:Y:S07]  /*8410*/  F2FP.PACK_AB R139, R184, R185 ;  /* 0x000000b9b88b723e */ /* 0x000fee00000000ff */
[C---:B--2---:R-:W-:Y:S02]  /*8420*/  HMMA.16816.F32 R4, R136.reuse, R140, R4 ;  /* 0x0000008c8804723c */ /* 0x044fe40000001804 */
[----:B------:R-:W2:Y:S06]  /*8430*/  MUFU.EX2 R3, R167 ;  /* 0x000000a700037308 */ /* 0x000eac0000000800 */
[C---:B------:R-:W-:Y:S01]  /*8440*/  HMMA.16816.F32 R8, R136.reuse, R142, R8 ;  /* 0x0000008e8808723c */ /* 0x040fe20000001808 */
[----:B------:R-:W4:Y:S07]  /*8450*/  LDSM.16.MT88.4 R140, [R250+0x1100] ;  /* 0x00110000fa8c783b */ /* 0x000f2e0000004200 */
[C---:B-1----:R-:W-:Y:S08]  /*8460*/  HMMA.16816.F32 R12, R136.reuse, R144, R12 ;  /* 0x00000090880c723c */ /* 0x042ff0000000180c */
[C---:B------:R-:W-:Y:S01]  /*8470*/  HMMA.16816.F32 R16, R136.reuse, R146, R16 ;  /* 0x000000928810723c */ /* 0x040fe20000001810 */
[----:B------:R-:W1:Y:S03]  /*8480*/  LDSM.16.MT88.4 R144, [R135+0x3100] ;  /* 0x003100008790783b */ /* 0x000e660000004200 */
[----:B--2---:R-:W-:Y:S04]  /*8490*/  FADD.FTZ R0, R3, R0 ;  /* 0x0000000003007221 */ /* 0x004fe80000010000 */
[C---:B---3--:R-:W-:Y:S04]  /*84a0*/  HMMA.16816.F32 R20, R136.reuse, R148, R20 ;  /* 0x000000948814723c */ /* 0x048fe80000001814 */
[C---:B------:R-:W-:Y:S01]  /*84b0*/  FADD.FTZ R0, R176.reuse, R0 ;  /* 0x00000000b0007221 */ /* 0x040fe20000010000 */
[----:B------:R-:W-:Y:S01]  /*84c0*/  F2FP.PACK_AB R176, R176, R3 ;  /* 0x00000003b0b0723e */ /* 0x000fe200000000ff */
[----:B------:R-:W-:Y:S02]  /*84d0*/  FADD.FTZ R3, R180, R152 ;  /* 0x00000098b4037221 */ /* 0x000fe40000010000 */
[C---:B------:R-:W-:Y:S01]  /*84e0*/  HMMA.16816.F32 R24, R136.reuse, R150, R24 ;  /* 0x000000968818723c */ /* 0x040fe20000001818 */
[----:B------:R-:W2:Y:S01]  /*84f0*/  LDSM.16.MT88.4 R148, [R248+0x3100] ;  /* 0x00310000f894783b */ /* 0x000ea20000004200 */
[----:B------:R-:W3:Y:S02]  /*8500*/  MUFU.EX2 R180, R164 ;  /* 0x000000a400b47308 */ /* 0x000ee40000000800 */
[----:B------:R-:W-:Y:S04]  /*8510*/  FADD.FTZ R0, R133, R0 ;  /* 0x0000000085007221 */ /* 0x000fe80000010000 */
[C---:B----4-:R-:W-:Y:S01]  /*8520*/  HMMA.16816.F32 R28, R136.reuse, R140, R28 ;  /* 0x0000008c881c723c */ /* 0x050fe2000000181c */
[----:B------:R-:W-:Y:S03]  /*8530*/  LDSM.16.MT88.4 R152, [R248+0x1900] ;  /* 0x00190000f898783b */ /* 0x000fe60000004200 */
[C---:B------:R-:W-:Y:S01]  /*8540*/  FADD.FTZ R0, R178.reuse, R0 ;  /* 0x00000000b2007221 */ /* 0x040fe20000010000 */
[----:B------:R-:W-:Y:S02]  /*8550*/  F2FP.PACK_AB R178, R178, R133 ;  /* 0x00000085b2b2723e */ /* 0x000fe400000000ff */
[----:B------:R-:W-:Y:S01]  /*8560*/  MOV R133, R2 ;  /* 0x0000000200857202 */ /* 0x000fe20000000f00 */
[C---:B------:R-:W-:Y:S01]  /*8570*/  HMMA.16816.F32 R32, R136.reuse, R142, R32 ;  /* 0x0000008e8820723c */ /* 0x040fe20000001820 */
[----:B------:R-:W4:Y:S07]  /*8580*/  LDSM.16.MT88.4 R140, [R251+0x3100] ;  /* 0x00310000fb8c783b */ /* 0x000f2e0000004200 */
[C---:B-1----:R-:W-:Y:S01]  /*8590*/  HMMA.16816.F32 R36, R136.reuse, R144, R36 ;  /* 0x000000908824723c */ /* 0x042fe20000001824 */
[----:B------:R1:W-:Y:S03]  /*85a0*/  STL [R1+0x54], R0 ;  /* 0x0000540001007387 */ /* 0x0003e60000100800 */
[----:B---3--:R-:W-:Y:S04]  /*85b0*/  F2FP.PACK_AB R179, R180, R181 ;  /* 0x000000b5b4b3723e */ /* 0x008fe800000000ff */
[C---:B------:R-:W-:Y:S01]  /*85c0*/  HMMA.16816.F32 R40, R136.reuse, R146, R40 ;  /* 0x000000928828723c */ /* 0x040fe20000001828 */
[----:B------:R-:W3:Y:S07]  /*85d0*/  LDSM.16.MT88.4 R144, [R250+0x3100] ;  /* 0x00310000fa90783b */ /* 0x000eee0000004200 */
[C---:B--2---:R-:W-:Y:S08]  /*85e0*/  HMMA.16816.F32 R44, R136.reuse, R148, R44 ;  /* 0x00000094882c723c */ /* 0x044ff0000000182c */
[C---:B------:R-:W-:Y:S01]  /*85f0*/  HMMA.16816.F32 R48, R136.reuse, R150, R48 ;  /* 0x000000968830723c */ /* 0x040fe20000001830 */
[----:B------:R-:W2:Y:S03]  /*8600*/  LDSM.16.MT88.4 R148, [R135+0x5100] ;  /* 0x005100008794783b */ /* 0x000ea60000004200 */
[----:B-1----:R-:W-:Y:S04]  /*8610*/  FADD.FTZ R0, R156, R3 ;  /* 0x000000039c007221 */ /* 0x002fe80000010000 */
[C---:B----4-:R-:W-:Y:S04]  /*8620*/  HMMA.16816.F32 R52, R136.reuse, R140, R52 ;  /* 0x0000008c8834723c */ /* 0x050fe80000001834 */
[----:B------:R-:W-:Y:S04]  /*8630*/  FADD.FTZ R0, R188, R0 ;  /* 0x00000000bc007221 */ /* 0x000fe80000010000 */
[C---:B------:R-:W-:Y:S01]  /*8640*/  HMMA.16816.F32 R56, R136.reuse, R142, R56 ;  /* 0x0000008e8838723c */ /* 0x040fe20000001838 */
[----:B------:R-:W1:Y:S03]  /*8650*/  LDSM.16.MT88.4 R140, [R248+0x5100] ;  /* 0x00510000f88c783b */ /* 0x000e660000004200 */
[----:B------:R-:W-:Y:S04]  /*8660*/  FADD.FTZ R0, R187, R0 ;  /* 0x00000000bb007221 */ /* 0x000fe80000010000 */
[----:B------:R-:W-:Y:S01]  /*8670*/  FADD.FTZ R0, R186, R0 ;  /* 0x00000000ba007221 */ /* 0x000fe20000010000 */
[C---:B---3--:R-:W-:Y:S03]  /*8680*/  HMMA.16816.F32 R60, R136.reuse, R144, R60 ;  /* 0x00000090883c723c */ /* 0x048fe6000000183c */
[----:B------:R-:W-:Y:S04]  /*8690*/  FADD.FTZ R0, R191, R0 ;  /* 0x00000000bf007221 */ /* 0x000fe80000010000 */
[----:B------:R-:W-:Y:S01]  /*86a0*/  FADD.FTZ R0, R190, R0 ;  /* 0x00000000be007221 */ /* 0x000fe20000010000 */
[C---:B------:R-:W-:Y:S01]  /*86b0*/  HMMA.16816.F32 R64, R136.reuse, R146, R64 ;  /* 0x000000928840723c */ /* 0x040fe20000001840 */
[----:B------:R-:W3:Y:S03]  /*86c0*/  LDSM.16.MT88.4 R144, [R251+0x5100] ;  /* 0x00510000fb90783b */ /* 0x000ee60000004200 */
[----:B------:R-:W-:Y:S04]  /*86d0*/  FADD.FTZ R0, R185, R0 ;  /* 0x00000000b9007221 */ /* 0x000fe80000010000 */
[C---:B--2---:R-:W-:Y:S04]  /*86e0*/  HMMA.16816.F32 R68, R136.reuse, R148, R68 ;  /* 0x000000948844723c */ /* 0x044fe80000001844 */
        /* <DEDUP_REMOVED lines=9> */
[----:B------:R-:W-:Y:S01]  /*8780*/  FADD.FTZ R0, R180, R0 ;  /* 0x00000000b4007221 */ /* 0x000fe20000010000 */
[C---:B---3--:R-:W-:Y:S04]  /*8790*/  HMMA.16816.F32 R84, R136.reuse, R144, R84 ;  /* 0x000000908854723c */ /* 0x048fe80000001854 */
[----:B------:R3:W-:Y:S04]  /*87a0*/  STL [R1+0x70], R0 ;  /* 0x0000700001007387 */ /* 0x0007e80000100800 */
[C---:B------:R-:W-:Y:S01]  /*87b0*/  HMMA.16816.F32 R88, R136.reuse, R146, R88 ;  /* 0x000000928858723c */ /* 0x040fe20000001858 */
[----:B------:R-:W4:Y:S07]  /*87c0*/  LDSM.16.MT88.4 R144, [R248+0x7100] ;  /* 0x00710000f890783b */ /* 0x000f2e0000004200 */
[C---:B--2---:R-:W-:Y:S08]  /*87d0*/  HMMA.16816.F32 R92, R136.reuse, R148, R92 ;  /* 0x00000094885c723c */ /* 0x044ff0000000185c */
[C---:B------:R-:W-:Y:S01]  /*87e0*/  HMMA.16816.F32 R96, R136.reuse, R150, R96 ;  /* 0x000000968860723c */ /* 0x040fe20000001860 */
[----:B------:R-:W2:Y:S03]  /*87f0*/  LDSM.16.MT88.4 R148, [R251+0x7100] ;  /* 0x00710000fb94783b */ /* 0x000ea60000004200 */
[----:B---3--:R-:W-:Y:S04]  /*8800*/  MOV R0, R132 ;  /* 0x0000008400007202 */ /* 0x008fe80000000f00 */
[C---:B-1----:R-:W-:Y:S08]  /*8810*/  HMMA.16816.F32 R100, R136.reuse, R140, R100 ;  /* 0x0000008c8864723c */ /* 0x042ff00000001864 */
[C---:B------:R-:W-:Y:S01]  /*8820*/  HMMA.16816.F32 R104, R136.reuse, R142, R104 ;  /* 0x0000008e8868723c */ /* 0x040fe20000001868 */
[----:B------:R-:W1:Y:S07]  /*8830*/  LDSM.16.MT88.4 R140, [R250+0x7100] ;  /* 0x00710000fa8c783b */ /* 0x000e6e0000004200 */
[C---:B----4-:R-:W-:Y:S08]  /*8840*/  HMMA.16816.F32 R108, R136.reuse, R144, R108 ;  /* 0x00000090886c723c */ /* 0x050ff0000000186c */
[C---:B------:R-:W-:Y:S01]  /*8850*/  HMMA.16816.F32 R112, R136.reuse, R146, R112 ;  /* 0x000000928870723c */ /* 0x040fe20000001870 */
[----:B------:R-:W3:Y:S07]  /*8860*/  LDSM.16.MT88.4 R144, [R251+0x1900] ;  /* 0x00190000fb90783b */ /* 0x000eee0000004200 */
[C---:B--2---:R-:W-:Y:S08]  /*8870*/  HMMA.16816.F32 R116, R136.reuse, R148, R116 ;  /* 0x000000948874723c */ /* 0x044ff00000001874 */
[C---:B------:R-:W-:Y:S08]  /*8880*/  HMMA.16816.F32 R120, R136.reuse, R150, R120 ;  /* 0x000000968878723c */ /* 0x040ff00000001878 */
[C---:B-1----:R-:W-:Y:S08]  /*8890*/  HMMA.16816.F32 R124, R136.reuse, R140, R124 ;  /* 0x0000008c887c723c */ /* 0x042ff0000000187c */
[----:B------:R-:W-:Y:S01]  /*88a0*/  HMMA.16816.F32 R128, R136, R142, R128 ;  /* 0x0000008e8880723c */ /* 0x000fe20000001880 */
[----:B------:R-:W1:Y:S07]  /*88b0*/  LDSM.16.MT88.4 R136, [R250+0x1900] ;  /* 0x00190000fa88783b */ /* 0x000e6e0000004200 */
[C---:B------:R-:W-:Y:S01]  /*88c0*/  HMMA.16816.F32 R164, R176.reuse, R160, R4 ;  /* 0x000000a0b0a4723c */ /* 0x040fe20000001804 */
[----:B------:R-:W2:Y:S07]  /*88d0*/  LDSM.16.MT88.4 R4, [R135+0x3900] ;  /* 0x003900008704783b */ /* 0x000eae0000004200 */
[C---:B------:R-:W-:Y:S01]  /*88e0*/  HMMA.16816.F32 R160, R176.reuse, R162, R8 ;  /* 0x000000a2b0a0723c */ /* 0x040fe20000001808 */
[----:B------:R-:W4:Y:S07]  /*88f0*/  LDSM.16.MT88.4 R8, [R248+0x3900] ;  /* 0x00390000f808783b */ /* 0x000f2e0000004200 */
[C---:B------:R-:W-:Y:S01]  /*8900*/  HMMA.16816.F32 R156, R176.reuse, R152, R12 ;  /* 0x00000098b09c723c */ /* 0x040fe2000000180c */
[----:B------:R-:W5:Y:S07]  /*8910*/  LDSM.16.MT88.4 R12, [R251+0x3900] ;  /* 0x00390000fb0c783b */ /* 0x000f6e0000004200 */
[C---:B------:R-:W-:Y:S01]  /*8920*/  HMMA.16816.F32 R152, R176.reuse, R154, R16 ;  /* 0x0000009ab098723c */ /* 0x040fe20000001810 */
[----:B------:R-:W4:Y:S07]  /*8930*/  LDSM.16.MT88.4 R16, [R250+0x3900] ;  /* 0x00390000fa10783b */ /* 0x000f2e0000004200 */
[C---:B---3--:R-:W-:Y:S08]  /*8940*/  HMMA.16816.F32 R148, R176.reuse, R144, R20 ;  /* 0x00000090b094723c */ /* 0x048ff00000001814 */
[C---:B------:R-:W-:Y:S08]  /*8950*/  HMMA.16816.F32 R144, R176.reuse, R146, R24 ;  /* 0x00000092b090723c */ /* 0x040ff00000001818 */
[C---:B-1----:R-:W-:Y:S08]  /*8960*/  HMMA.16816.F32 R140, R176.reuse, R136, R28 ;  /* 0x00000088b08c723c */ /* 0x042ff0000000181c */
[C---:B------:R-:W-:Y:S08]  /*8970*/  HMMA.16816.F32 R136, R176.reuse, R138, R32 ;  /* 0x0000008ab088723c */ /* 0x040ff00000001820 */
[C---:B--2---:R-:W-:Y:S08]  /*8980*/  HMMA.16816.F32 R36, R176.reuse, R4, R36 ;  /* 0x00000004b024723c */ /* 0x044ff00000001824 */
        /* <DEDUP_REMOVED lines=32> */
.L_x_1768:
        /* <DEDUP_REMOVED lines=11> */
[----:B------:R-:W-:Y:S01]  /*8c40*/  LEA.HI R5, R5, R8, RZ, 0x2 ;  /* 0x0000000805057211 */ /* 0x000fe200078f10ff */
[----:B---3--:R-:W-:Y:S02]  /*8c50*/  USHF.R.S32.HI UR6, URZ, 0x1f, UR7 ;  /* 0x0000001f3f067899 */ /* 0x008fe40008011407 */
[----:B------:R-:W-:Y:S01]  /*8c60*/  UIMAD.WIDE.U32 UR10, UR7, UR4, URZ ;  /* 0x00000004070a72a5 */ /* 0x000fe2000f8e003f */
[----:B------:R-:W-:Y:S01]  /*8c70*/  LOP3.LUT R17, R5, 0xfffffffc, RZ, 0xc0, !PT ;  /* 0xfffffffc05117812 */ /* 0x000fe200078ec0ff */
[----:B------:R-:W-:-:S03]  /*8c80*/  UIMAD UR8, UR6, UR4, URZ ;  /* 0x00000004060872a4 */ /* 0x000fc6000f8e023f */
[----:B------:R-:W-:Y:S01]  /*8c90*/  IADD3 R17, -R17, R8, RZ ;  /* 0x0000000811117210 */ /* 0x000fe20007ffe1ff */
[----:B------:R-:W-:-:S03]  /*8ca0*/  UIMAD UR8, UR7, UR5, UR8 ;  /* 0x00000005070872a4 */ /* 0x000fc6000f8e0208 */
[----:B------:R-:W-:Y:S02]  /*8cb0*/  ULDC.64 UR4, c[0x0][0x3e8] ;  /* 0x0000fa0000047ab9 */ /* 0x000fe40000000a00 */
[----:B------:R-:W-:Y:S01]  /*8cc0*/  UIMAD.WIDE.U32 UR12, UR7, UR4, URZ ;  /* 0x00000004070c72a5 */ /* 0x000fe2000f8e003f */
[----:B------:R-:W-:Y:S06]  /*8cd0*/  BAR.SYNC.DEFER_BLOCKING 0x1, 0x100 ;  /* 0x0044000000007b1d */ /* 0x000fec0000010000 */
[----:B--2---:R-:W1:Y:S04]  /*8ce0*/  SHFL.BFLY PT, R11, R4, 0x2, 0x1f ;  /* 0x0c401f00040b7f89 */ /* 0x004e6800000e0000 */
[----:B----4-:R-:W2:Y:S01]  /*8cf0*/  SHFL.BFLY PT, R6, R3, 0x2, 0x1f ;  /* 0x0c401f0003067f89 */ /* 0x010ea200000e0000 */
[----:B------:R-:W-:Y:S01]  /*8d00*/  MOV R15, R9 ;  /* 0x00000009000f7202 */ /* 0x000fe20000000f00 */
[----:B-1----:R-:W-:Y:S01]  /*8d10*/  FADD.FTZ R11, R11, R4 ;  /* 0x000000040b0b7221 */ /* 0x002fe20000010000 */
[----:B------:R-:W-:-:S04]  /*8d20*/  LOP3.LUT R4, R177, 0xffffffe0, RZ, 0xc0, !PT ;  /* 0xffffffe0b1047812 */ /* 0x000fc800078ec0ff */
        /* <DEDUP_REMOVED lines=434> */
.L_x_1773:
[----:B----4-:R-:W-:Y:S05]  /*a850*/  BSYNC B0 ;  /* 0x0000000000007941 */ /* 0x010fea0003800000 */
.L_x_1772:
        /* <DEDUP_REMOVED lines=30> */
.L_x_1775:
[----:B------:R-:W-:Y:S05]  /*aa40*/  BSYNC B0 ;  /* 0x0000000000007941 */ /* 0x000fea0003800000 */
.L_x_1774:
        /* <DEDUP_REMOVED lines=30> */
.L_x_1777:
[----:B------:R-:W-:Y:S05]  /*ac30*/  BSYNC B0 ;  /* 0x0000000000007941 */ /* 0x000fea0003800000 */
.L_x_1776:
        /* <DEDUP_REMOVED lines=31> */
.L_x_1778:
        /* <DEDUP_REMOVED lines=13> */
.L_x_3561:


//--------------------- .text._ZN7cutlass13device_kernelIN5flash19enable_sm80_to_sm89INS1_16FlashAttnFwdSm80INS1_25CollectiveMainloopFwdSm80ILi8ELi1ELb1EN4cute5tupleIJNS5_1CILi128EEENS7_ILi64EEENS7_ILi256EEEEEELi256ENS_6half_tEfNS_4arch4Sm80ELb0ELb0ELb0ELb1ELb1ELb0ELb1ELb0EEENS1_21CollectiveEpilogueFwdINS6_IJS8_SA_S9_EEENS6_IJNS7_ILi1EEESI_SI_EEESC_SE_Li256ELb1ELb1ELb0ELb0EEENS1_19SingleTileSchedulerILb1ELb0ELb1ELi128EEEEEEEEEvNT_6ParamsE --------------------------
	.section	.text._ZN7cutlass13device_kernelIN5flash19enable_sm80_to_sm89INS1_16FlashAttnFwdSm80INS1_25CollectiveMainloopFwdSm80ILi8ELi1ELb1EN4cute5tupleIJNS5_1CILi128EEENS7_ILi64EEENS7_ILi256EEEEEELi256ENS_6half_tEfNS_4arch4Sm80ELb0ELb0ELb0ELb1ELb1ELb0ELb1ELb0EEENS1_21CollectiveEpilogueFwdINS6_IJS8_SA_S9_EEENS6_IJNS7_ILi1EEESI_SI_EEESC_SE_Li256ELb1ELb1ELb0ELb0EEENS1_19SingleTileSchedulerILb1ELb0ELb1ELi128EEEEEEEEEvNT_6ParamsE,"ax",@progbits
	.sectioninfo	@"SHI_REGISTERS=255"
	.align	128
.text._ZN7cutlass13device_kernelIN5flash19enable_sm80_to_sm89INS1_16FlashAttnFwdSm80INS1_25CollectiveMainloopFwdSm80ILi8ELi1ELb1EN4cute5tupleIJNS5_1CILi128EEENS7_ILi64EEENS7_ILi256EEEEEELi256ENS_6half_tEfNS_4arch4Sm80ELb0ELb0ELb0ELb1ELb1ELb0ELb1ELb0EEENS1_21CollectiveEpilogueFwdINS6_IJS8_SA_S9_EEENS6_IJNS7_ILi1EEESI_SI_EEESC_SE_Li256ELb1ELb1ELb0ELb0EEENS1_19SingleTileSchedulerILb1ELb0ELb1ELi128EEEEEEEEEvNT_6ParamsE:
        .type           _ZN7cutlass13device_kernelIN5flash19enable_sm80_to_sm89INS1_16FlashAttnFwdSm80INS1_25CollectiveMainloopFwdSm80ILi8ELi1ELb1EN4cute5tupleIJNS5_1CILi128EEENS7_ILi64EEENS7_ILi256EEEEEELi256ENS_6half_tEfNS_4arch4Sm80ELb0ELb0ELb0ELb1ELb1ELb0ELb1ELb0EEENS1_21CollectiveEpilogueFwdINS6_IJS8_SA_S9_EEENS6_IJNS7_ILi1EEESI_SI_EEESC_SE_Li256ELb1ELb1ELb0ELb0EEENS1_19SingleTileSchedulerILb1ELb0ELb1ELi128EEEEEEEEEvNT_6ParamsE,@function
        .size           _ZN7cutlass13device_kernelIN5flash19enable_sm80_to_sm89INS1_16FlashAttnFwdSm80INS1_25CollectiveMainloopFwdSm80ILi8ELi1ELb1EN4cute5tupleIJNS5_1CILi128EEENS7_ILi64EEENS7_ILi256EEEEEELi256ENS_6half_tEfNS_4arch4Sm80ELb0ELb0ELb0ELb1ELb1ELb0ELb1ELb0EEENS1_21CollectiveEpilogueFwdINS6_IJS8_SA_S9_EEENS6_IJNS7_ILi1EEESI_SI_EEESC_SE_Li256ELb1ELb1ELb0ELb0EEENS1_19SingleTileSchedulerILb1ELb0ELb1ELi128EEEEEEEEEvNT_6ParamsE,(.L_x_3562 - _ZN7cutlass13device_kernelIN5flash19enable_sm80_to_sm89INS1_16FlashAttnFwdSm80INS1_25CollectiveMainloopFwdSm80ILi8ELi1ELb1EN4cute5tupleIJNS5_1CILi128EEENS7_ILi64EEENS7_ILi256EEEEEELi256ENS_6half_tEfNS_4arch4Sm80ELb0ELb0ELb0ELb1ELb1ELb0ELb1ELb0EEENS1_21CollectiveEpilogueFwdINS6_IJS8_SA_S9_EEENS6_IJNS7_ILi1EEESI_SI_EEESC_SE_Li256ELb1ELb1ELb0ELb0EEENS1_19SingleTileSchedulerILb1ELb0ELb1ELi128EEEEEEEEEvNT_6ParamsE)
        .other          _ZN7cutlass13device_kernelIN5flash19enable_sm80_to_sm89INS1_16FlashAttnFwdSm80INS1_25CollectiveMainloopFwdSm80ILi8ELi1ELb1EN4cute5tupleIJNS5_1CILi128EEENS7_ILi64EEENS7_ILi256EEEEEELi256ENS_6half_tEfNS_4arch4Sm80ELb0ELb0ELb0ELb1ELb1ELb0ELb1ELb0EEENS1_21CollectiveEpilogueFwdINS6_IJS8_SA_S9_EEENS6_IJNS7_ILi1EEESI_SI_EEESC_SE_Li256ELb1ELb1ELb0ELb0EEENS1_19SingleTileSchedulerILb1ELb0ELb1ELi128EEEEEEEEEvNT_6ParamsE,@"STO_CUDA_ENTRY STV_DEFAULT"
_ZN7cutlass13device_kernelIN5flash19enable_sm80_to_sm89INS1_16FlashAttnFwdSm80INS1_25CollectiveMainloopFwdSm80ILi8ELi1ELb1EN4cute5tupleIJNS5_1CILi128EEENS7_ILi64EEENS7_ILi256EEEEEELi256ENS_6half_tEfNS_4arch4Sm80ELb0ELb0ELb0ELb1ELb1ELb0ELb1ELb0EEENS1_21CollectiveEpilogueFwdINS6_IJS8_SA_S9_EEENS6_IJNS7_ILi1EEESI_SI_EEESC_SE_Li256ELb1ELb1ELb0ELb0EEENS1_19SingleTileSchedulerILb1ELb0ELb1ELi128EEEEEEEEEvNT_6ParamsE:
        /* <DEDUP_REMOVED lines=21> */
.L_x_1780:
        /* <DEDUP_REMOVED lines=13> */
.L_x_1782:
[----:B------:R-:W-:Y:S02]  /*0220*/  ULDC UR6, c[0x0][0x54c] ;  /* 0x0001530000067ab9 */ /* 0x000fe40000000800 */
.L_x_1781:
[----:B------:R-:W-:Y:S02]  /*0230*/  ULDC UR4, c[0x0][0x548] ;  /* 0x0001520000047ab9 */ /* 0x000fe40000000800 */
[----:B------:R-:W-:-:S02]  /*0240*/  USHF.L.U32 UR5, UR5, 0x7, URZ ;  /* 0x0000000705057899 */ /* 0x000fc4000800063f */
[----:B------:R-:W-:-:S04]  /*0250*/  UIMAD UR4, UR6, UR4, URZ ;  /* 0x00000004060472a4 */ /* 0x000fc8000f8e023f */
[----:B------:R-:W-:-:S04]  /*0260*/  UISETP.GE.AND UP0, UPT, UR5, UR4, UPT ;  /* 0x000000040500728c */ /* 0x000fc8000bf06270 */
[----:B------:R-:W-:Y:S01]  /*0270*/  USEL UR11, UR11, 0xffffffff, !UP0 ;  /* 0xffffffff0b0b7887 */ /* 0x000fe2000c000000 */
[----:B------:R-:W-:Y:S05]  /*0280*/  BRA `(.L_x_1783) ;  /* 0x000001b000007947 */ /* 0x000fea0003800000 */
.L_x_1779:
        /* <DEDUP_REMOVED lines=8> */
.L_x_1784:
        /* <DEDUP_REMOVED lines=13> */
.L_x_1786:
[----:B------:R-:W-:Y:S02]  /*03e0*/  ULDC UR6, c[0x0][0x54c] ;  /* 0x0001530000067ab9 */ /* 0x000fe40000000800 */
.L_x_1785:
[----:B------:R-:W-:Y:S02]  /*03f0*/  ULDC UR4, c[0x0][0x548] ;  /* 0x0001520000047ab9 */ /* 0x000fe40000000800 */
[----:B------:R-:W-:-:S02]  /*0400*/  USHF.L.U32 UR5, UR5, 0x7, URZ ;  /* 0x0000000705057899 */ /* 0x000fc4000800063f */
[----:B------:R-:W-:-:S04]  /*0410*/  UIMAD UR4, UR6, UR4, URZ ;  /* 0x00000004060472a4 */ /* 0x000fc8000f8e023f */
[----:B------:R-:W-:-:S04]  /*0420*/  UISETP.GE.AND UP0, UPT, UR5, UR4, UPT ;  /* 0x000000040500728c */ /* 0x000fc8000bf06270 */
[----:B------:R-:W-:-:S06]  /*0430*/  USEL UR11, UR11, 0xffffffff, !UP0 ;  /* 0xffffffff0b0b7887 */ /* 0x000fcc000c000000 */
.L_x_1783:
        /* <DEDUP_REMOVED lines=44> */
.L_x_1787:
        /* <DEDUP_REMOVED lines=10> */
.L_x_1788:
        /* <DEDUP_REMOVED lines=12> */
.L_x_1789:
        /* <DEDUP_REMOVED lines=161> */
[----:B------:R-:W-:Y:S01]  /*1270*/  UIMAD UR5, UR19, UR5, UR18 ;  /* 0x00000005130572a4 */ /* 0x000fe2000f8e0212 */
[----:B------:R-:W-:Y:S01]  /*1280*/  SHF.R.S32.HI R93, RZ, 0x1f, R133 ;  /* 0x0000001fff5d7819 */ /* 0x000fe20000011485 */
[----:B------:R-:W-:Y:S01]  /*1290*/  UIMAD.WIDE.U32 UR20, UR19, UR4, UR20 ;  /* 0x00000004131472a5 */ /* 0x000fe2000f8e0014 */
[----:B------:R-:W-:Y:S01]  /*12a0*/  IMAD.SHL.U32 R232, R88, 0x20, RZ ;  /* 0x0000002058e87824 */ /* 0x000fe200078e00ff */
[----:B------:R-:W-:Y:S01]  /*12b0*/  @P0 SHF.R.U32.HI R0, RZ, c[0x0][0x2cc], R2 ;  /* 0x0000b300ff000a19 */ /* 0x000fe20000011602 */
[----:B------:R-:W-:-:S02]  /*12c0*/  UISETP.GE.AND UP0, UPT, UR7, 0x41, UPT ;  /* 0x000000410700788c */ /* 0x000fc4000bf06270 */
[----:B------:R-:W-:Y:S01]  /*12d0*/  UIADD3 UR5, UR21, UR5, URZ ;  /* 0x0000000515057290 */ /* 0x000fe2000fffe03f */
[--C-:B------:R-:W-:Y:S01]  /*12e0*/  SHF.R.S32.HI R6, RZ, 0x1f, R0.reuse ;  /* 0x0000001fff067819 */ /* 0x100fe20000011400 */
[----:B------:R-:W-:Y:S01]  /*12f0*/  IMAD.MOV R5, RZ, RZ, -R0 ;  /* 0x000000ffff057224 */ /* 0x000fe200078e0a00 */
[----:B------:R-:W-:Y:S01]  /*1300*/  LOP3.LUT R232, R232, 0x7ffffc00, RZ, 0xc0, !PT ;  /* 0x7ffffc00e8e87812 */ /* 0x000fe200078ec0ff */
[----:B------:R-:W-:Y:S02]  /*1310*/  IMAD.U32 R3, RZ, RZ, UR21 ;  /* 0x00000015ff037e24 */ /* 0x000fe4000f8e00ff */
[----:B------:R-:W-:Y:S02]  /*1320*/  IMAD.U32 R2, RZ, RZ, UR20 ;  /* 0x00000014ff027e24 */ /* 0x000fe4000f8e00ff */
        /* <DEDUP_REMOVED lines=55> */
[----:B------:R-:W-:Y:S01]  /*16a0*/  @!P0 IMAD.WIDE R6, R177, 0x2, R2 ;  /* 0x00000002b1068825 */ /* 0x000fe200078e0202 */
[----:B------:R3:W-:Y:S01]  /*16b0*/  @!P0 LDGSTS.E.BYPASS.LTC128B.128 [R90+0x4100], [R8.64], !P3 ;  /* 0x04100000085a8fae */ /* 0x0007e2000d901d4c */
[----:B------:R-:W-:Y:S02]  /*16c0*/  SHF.R.S32.HI R91, RZ, 0x1f, R178 ;  /* 0x0000001fff5b7819 */ /* 0x000fe400000114b2 */
        /* <DEDUP_REMOVED lines=98> */
[----:B------:R-:W-:Y:S01]  /*1cf0*/  STL [R1], R96 ;  /* 0x0000006001007387 */ /* 0x000fe20000100800 */
        /* <DEDUP_REMOVED lines=37> */
[C---:B------:R-:W-:Y:S01]  /*1f50*/  @P0 IMAD.WIDE R2, R178.reuse, 0x2, R2 ;  /* 0x00000002b2020825 */ /* 0x040fe200078e0202 */
        /* <DEDUP_REMOVED lines=74> */
[----:B-1----:R-:W-:Y:S11]  /*2400*/  HMMA.16816.F32 R12, R168, R34, RZ ;  /* 0x00000022a80c723c */ /* 0x002ff600000018ff */
[----:B------:R-:W-:Y:S01]  /*2410*/  @!UPT UIADD3 URZ, URZ, URZ, URZ ;  /* 0x0000003f3f3ff290 */ /* 0x000fe2000fffe03f */
[----:B------:R1:W-:Y:S01]  /*2420*/  LDGSTS.E.BYPASS.LTC128B.128 [R90+0x1100], [R28.64], !P0 ;  /* 0x011000001c5a7fae */ /* 0x0003e2000c101d4c */
[----:B------:R-:W-:Y:S02]  /*2430*/  ISETP.LT.OR P0, PT, R21, 0x21, P1 ;  /* 0x000000211500780c */ /* 0x000fe40000f01670 */
[----:B------:R-:W-:Y:S01]  /*2440*/  ISETP.GE.AND P1, PT, R57, c[0x0][0x1d4], PT ;  /* 0x0000750039007a0c */ /* 0x000fe20003f26270 */
[----:B---3--:R-:W-:Y:S03]  /*2450*/  HMMA.16816.F32 R60, R172, R52, R16 ;  /* 0x00000034ac3c723c */ /* 0x008fe60000001810 */
[----:B------:R-:W-:-:S07]  /*2460*/  ISETP.LT.OR P1, PT, R21, 0x21, P1 ;  /* 0x000000211500780c */ /* 0x000fce0000f21670 */
[----:B------:R3:W-:Y:S01]  /*2470*/  LDGSTS.E.BYPASS.LTC128B.128 [R90+0x3100], [R24.64], !P0 ;  /* 0x03100000185a7fae */ /* 0x0007e2000c101d4c */
[----:B------:R-:W-:-:S04]  /*2480*/  LOP3.LUT P0, RZ, R20, 0x4, RZ, 0xc0, !PT ;  /* 0x0000000414ff7812 */ /* 0x000fc8000780c0ff */
[----:B------:R-:W-:Y:S01]  /*2490*/  SEL R2, R2, 0xffffffc0, !P0 ;  /* 0xffffffc002027807 */ /* 0x000fe20004000000 */
[----:B------:R2:W-:Y:S01]  /*24a0*/  LDGSTS.E.BYPASS.LTC128B.128 [R90+0x5100], [R10.64], !P1 ;  /* 0x051000000a5a7fae */ /* 0x0005e2000c901d4c */
[----:B------:R-:W-:Y:S01]  /*24b0*/  ISETP.LT.OR P0, PT, R21, 0x21, P6 ;  /* 0x000000211500780c */ /* 0x000fe20003701670 */
[----:B------:R-:W-:Y:S01]  /*24c0*/  HMMA.16816.F32 R68, R172, R38, R12 ;  /* 0x00000026ac44723c */ /* 0x000fe2000000180c */
[----:B------:R-:W-:Y:S01]  /*24d0*/  ISETP.GT.AND P1, PT, R94, 0x3f, PT ;  /* 0x0000003f5e00780c */ /* 0x000fe20003f24270 */
[----:B------:R-:W-:Y:S02]  /*24e0*/  IMAD.IADD R252, R134, 0x1, R2 ;  /* 0x0000000186fc7824 */ /* 0x000fe400078e0202 */
[----:B------:R-:W-:Y:S01]  /*24f0*/  IMAD.IADD R249, R2, 0x1, R96 ;  /* 0x0000000102f97824 */ /* 0x000fe200078e0260 */
[----:B------:R-:W-:-:S03]  /*2500*/  IADD3 R2, R96, 0x800, RZ ;  /* 0x0000080060027810 */ /* 0x000fc60007ffe0ff */
[----:B------:R-:W-:Y:S04]  /*2510*/  HMMA.16816.F32 R20, R168, R44, RZ ;  /* 0x0000002ca814723c */ /* 0x000fe800000018ff */
[----:B------:R1:W-:Y:S01]  /*2520*/  LDGSTS.E.BYPASS.LTC128B.128 [R90+0x7100], [R6.64], !P0 ;  /* 0x07100000065a7fae */ /* 0x0003e2000c101d4c */
[----:B------:R-:W-:-:S03]  /*2530*/  PLOP3.LUT P0, PT, PT, PT, UP0, 0x40, 0x0 ;  /* 0x000000000000781c */ /* 0x000fc60003f0e808 */
[----:B------:R-:W4:Y:S01]  /*2540*/  LDSM.16.M88.4 R56, [R252+0x10100] ;  /* 0x01010000fc38783b */ /* 0x000f220000000200 */
[C---:B------:R-:W-:Y:S03]  /*2550*/  HMMA.16816.F32 R12, R168.reuse, R46, RZ ;  /* 0x0000002ea80c723c */ /* 0x040fe600000018ff */
[----:B------:R-:W-:Y:S04]  /*2560*/  LDSM.16.M88.4 R16, [R252+0x11100] ;  /* 0x01110000fc10783b */ /* 0x000fe80000000200 */
[----:B------:R-:W-:Y:S01]  /*2570*/  LDSM.16.M88.4 R44, [R249] ;  /* 0x00000000f92c783b */ /* 0x000fe20000000200 */
[C---:B---3--:R-:W-:Y:S03]  /*2580*/  HMMA.16816.F32 R24, R168.reuse, R42, RZ ;  /* 0x0000002aa818723c */ /* 0x048fe600000018ff */
[----:B------:R-:W3:Y:S04]  /*2590*/  LDSM.16.M88.4 R40, [R252+0x10900] ;  /* 0x01090000fc28783b */ /* 0x000ee80000000200 */
[----:B------:R-:W-:Y:S01]  /*25a0*/  LDSM.16.M88.4 R80, [R96+0x5800] ;  /* 0x005800006050783b */ /* 0x000fe20000000200 */
[----:B--2---:R-:W-:Y:S03]  /*25b0*/  HMMA.16816.F32 R8, R168, R48, RZ ;  /* 0x00000030a808723c */ /* 0x004fe600000018ff */
[----:B------:R-:W-:Y:S01]  /*25c0*/  LDSM.16.M88.4 R84, [R252+0x16100] ;  /* 0x01610000fc54783b */ /* 0x000fe20000000200 */
[----:B-1----:R-:W-:-:S03]  /*25d0*/  IADD3 R6, R90, 0x100, RZ ;  /* 0x000001005a067810 */ /* 0x002fc60007ffe0ff */
[----:B------:R-:W0:Y:S01]  /*25e0*/  LDGDEPBAR ;  /* 0x00000000000079af */ /* 0x000e220000000000 */
[----:B------:R-:W-:Y:S03]  /*25f0*/  HMMA.16816.F32 R28, R168, R50, RZ ;  /* 0x00000032a81c723c */ /* 0x000fe600000018ff */
[----:B------:R1:W-:Y:S04]  /*2600*/  STL [R1+0x50], R6 ;  /* 0x0000500601007387 */ /* 0x0003e80000100800 */
[----:B------:R2:W-:Y:S01]  /*2610*/  STL [R1+0x3c], R2 ;  /* 0x00003c0201007387 */ /* 0x0005e20000100800 */
[C---:B----4-:R-:W-:Y:S03]  /*2620*/  HMMA.16816.F32 R32, R172.reuse, R72, R20 ;  /* 0x00000048ac20723c */ /* 0x050fe60000001814 */
[----:B------:R-:W4:Y:S04]  /*2630*/  LDSM.16.M88.4 R20, [R252+0x11900] ;  /* 0x01190000fc14783b */ /* 0x000f280000000200 */
[----:B------:R3:W-:Y:S01]  /*2640*/  STL [R1+0x38], R5 ;  /* 0x0000380501007387 */ /* 0x0007e20000100800 */
[C---:B------:R-:W-:Y:S08]  /*2650*/  HMMA.16816.F32 R36, R172.reuse, R54, R24 ;  /* 0x00000036ac24723c */ /* 0x040ff00000001818 */
[----:B------:R-:W-:Y:S01]  /*2660*/  HMMA.16816.F32 R12, R172, R74, R12 ;  /* 0x0000004aac0c723c */ /* 0x000fe2000000180c */
[----:B------:R-:W4:Y:S01]  /*2670*/  LDSM.16.M88.4 R72, [R249+0x800] ;  /* 0x00080000f948783b */ /* 0x000f220000000200 */
[----:B-1----:R-:W-:-:S06]  /*2680*/  IADD3 R6, R96, 0x2000, RZ ;  /* 0x0000200060067810 */ /* 0x002fcc0007ffe0ff */
[----:B------:R-:W-:Y:S01]  /*2690*/  HMMA.16816.F32 R8, R172, R76, R8 ;  /* 0x0000004cac08723c */ /* 0x000fe20000001808 */
[----:B--2---:R-:W-:-:S05]  /*26a0*/  IADD3 R2, R96, 0x1800, RZ ;  /* 0x0000180060027810 */ /* 0x004fca0007ffe0ff */
[----:B------:R1:W-:Y:S02]  /*26b0*/  STL [R1+0x34], R2 ;  /* 0x0000340201007387 */ /* 0x0003e40000100800 */
[----:B------:R-:W-:Y:S01]  /*26c0*/  HMMA.16816.F32 R24, R172, R78, R28 ;  /* 0x0000004eac18723c */ /* 0x000fe2000000181c */
[C---:B---3--:R-:W-:Y:S01]  /*26d0*/  IADD3 R5, R96.reuse, 0x2800, RZ ;  /* 0x0000280060057810 */ /* 0x048fe20007ffe0ff */
[----:B------:R-:W-:Y:S04]  /*26e0*/  LDSM.16.M88.4 R76, [R249+0x2800] ;  /* 0x00280000f94c783b */ /* 0x000fe80000000200 */
[----:B------:R2:W-:Y:S02]  /*26f0*/  STL [R1+0x30], R6 ;  /* 0x0000300601007387 */ /* 0x0005e40000100800 */
[C---:B------:R-:W-:Y:S02]  /*2700*/  HMMA.16816.F32 R28, R192.reuse, R56, R64 ;  /* 0x00000038c01c723c */ /* 0x040fe40000001840 */
[----:B------:R-:W-:Y:S04]  /*2710*/  LDSM.16.M88.4 R64, [R249+0x1800] ;  /* 0x00180000f940783b */ /* 0x000fe80000000200 */
[----:B------:R3:W-:Y:S02]  /*2720*/  STL [R1+0x2c], R5 ;  /* 0x00002c0501007387 */ /* 0x0007e40000100800 */
[C---:B------:R-:W-:Y:S02]  /*2730*/  HMMA.16816.F32 R48, R192.reuse, R58, R68 ;  /* 0x0000003ac030723c */ /* 0x040fe40000001844 */
[----:B------:R-:W4:Y:S04]  /*2740*/  LDSM.16.M88.4 R68, [R249+0x1000] ;  /* 0x00100000f944783b */ /* 0x000f280000000200 */
[----:B------:R-:W-:Y:S01]  /*2750*/  LDSM.16.M88.4 R56, [R134+0x12900] ;  /* 0x012900008638783b */ /* 0x000fe20000000200 */
[C---:B-1----:R-:W-:Y:S01]  /*2760*/  IADD3 R2, R96.reuse, 0x3000, RZ ;  /* 0x0000300060027810 */ /* 0x042fe20007ffe0ff */
[C---:B------:R-:W-:Y:S02]  /*2770*/  HMMA.16816.F32 R52, R192.reuse, R40, R60 ;  /* 0x00000028c034723c */ /* 0x040fe4000000183c */
[----:B------:R-:W1:Y:S04]  /*2780*/  LDSM.16.M88.4 R60, [R134+0x12100] ;  /* 0x01210000863c783b */ /* 0x000e680000000200 */
[----:B------:R4:W-:Y:S01]  /*2790*/  STL [R1+0x28], R2 ;  /* 0x0000280201007387 */ /* 0x0009e20000100800 */
[C---:B--2---:R-:W-:Y:S01]  /*27a0*/  IADD3 R6, R96.reuse, 0x3800, RZ ;  /* 0x0000380060067810 */ /* 0x044fe20007ffe0ff */
[----:B------:R-:W-:Y:S04]  /*27b0*/  HMMA.16816.F32 R40, R192, R42, R36 ;  /* 0x0000002ac028723c */ /* 0x000fe80000001824 */
[----:B------:R2:W-:Y:S01]  /*27c0*/  STL [R1+0x24], R6 ;  /* 0x0000240601007387 */ /* 0x0005e20000100800 */
[----:B---3--:R-:W-:-:S03]  /*27d0*/  IADD3 R5, R96, 0x4000, RZ ;  /* 0x0000400060057810 */ /* 0x008fc60007ffe0ff */
[C---:B------:R-:W-:Y:S02]  /*27e0*/  HMMA.16816.F32 R12, R192.reuse, R18, R12 ;  /* 0x00000012c00c723c */ /* 0x040fe4000000180c */
[----:B------:R3:W-:Y:S06]  /*27f0*/  STL [R1+0x20], R5 ;  /* 0x0000200501007387 */ /* 0x0007ec0000100800 */
[----:B----4-:R-:W-:Y:S01]  /*2800*/  HMMA.16816.F32 R8, R192, R20, R8 ;  /* 0x00000014c008723c */ /* 0x010fe20000001808 */
[----:B------:R-:W-:-:S07]  /*2810*/  IADD3 R2, R96, 0x4800, RZ ;  /* 0x0000480060027810 */ /* 0x000fce0007ffe0ff */
[----:B------:R-:W-:Y:S01]  /*2820*/  HMMA.16816.F32 R20, R192, R22, R24 ;  /* 0x00000016c014723c */ /* 0x000fe20000001818 */
[----:B------:R4:W-:Y:S01]  /*2830*/  STL [R1+0x1c], R2 ;  /* 0x00001c0201007387 */ /* 0x0009e20000100800 */
[----:B--2---:R-:W-:-:S06]  /*2840*/  IADD3 R6, R96, 0x5000, RZ ;  /* 0x0000500060067810 */ /* 0x004fcc0007ffe0ff */
[----:B------:R-:W-:Y:S01]  /*2850*/  HMMA.16816.F32 R24, R196, R44, R28 ;  /* 0x0000002cc418723c */ /* 0x000fe2000000181c */
[----:B------:R2:W-:Y:S01]  /*2860*/  STL [R1+0x18], R6 ;  /* 0x0000180601007387 */ /* 0x0005e20000100800 */
[----:B---3--:R-:W-:-:S06]  /*2870*/  IADD3 R5, R96, 0x5800, RZ ;  /* 0x0000580060057810 */ /* 0x008fcc0007ffe0ff */
[----:B------:R-:W-:Y:S01]  /*2880*/  HMMA.16816.F32 R28, R196, R46, R48 ;  /* 0x0000002ec41c723c */ /* 0x000fe20000001830 */
[----:B------:R-:W-:Y:S04]  /*2890*/  LDSM.16.M88.4 R48, [R134+0x13900] ;  /* 0x013900008630783b */ /* 0x000fe80000000200 */
[----:B------:R3:W-:Y:S03]  /*28a0*/  STL [R1+0x14], R5 ;  /* 0x0000140501007387 */ /* 0x0007e60000100800 */
[----:B------:R-:W-:Y:S01]  /*28b0*/  HMMA.16816.F32 R32, R192, R16, R32 ;  /* 0x00000010c020723c */ /* 0x000fe20000001820 */
[----:B----4-:R-:W-:-:S07]  /*28c0*/  IADD3 R2, R96, 0x6000, RZ ;  /* 0x0000600060027810 */ /* 0x010fce0007ffe0ff */
[----:B------:R-:W-:Y:S01]  /*28d0*/  HMMA.16816.F32 R36, R196, R72, R52 ;  /* 0x00000048c424723c */ /* 0x000fe20000001834 */
[----:B------:R-:W4:Y:S01]  /*28e0*/  LDSM.16.M88.4 R52, [R134+0x13100] ;  /* 0x013100008634783b */ /* 0x000f220000000200 */
[----:B--2---:R-:W-:-:S03]  /*28f0*/  IADD3 R6, R96, 0x6800, RZ ;  /* 0x0000680060067810 */ /* 0x004fc60007ffe0ff */
[----:B------:R2:W-:Y:S03]  /*2900*/  STL [R1+0x10], R2 ;  /* 0x0000100201007387 */ /* 0x0005e60000100800 */
[C---:B------:R-:W-:Y:S01]  /*2910*/  HMMA.16816.F32 R44, R196.reuse, R74, R40 ;  /* 0x0000004ac42c723c */ /* 0x040fe20000001828 */
[----:B------:R-:W4:Y:S04]  /*2920*/  LDSM.16.M88.4 R40, [R96+0x2000] ;  /* 0x002000006028783b */ /* 0x000f280000000200 */
[----:B------:R-:W4:Y:S01]  /*2930*/  LDSM.16.M88.4 R72, [R96+0x2800] ;  /* 0x002800006048783b */ /* 0x000f220000000200 */
[C---:B---3--:R-:W-:Y:S02]  /*2940*/  IADD3 R5, R96.reuse, 0x7000, RZ ;  /* 0x0000700060057810 */ /* 0x048fe40007ffe0ff */
[C---:B------:R-:W-:Y:S01]  /*2950*/  HMMA.16816.F32 R16, R196.reuse, R70, R12 ;  /* 0x00000046c410723c */ /* 0x040fe2000000180c */
[----:B------:R-:W-:Y:S07]  /*2960*/  STL [R1+0xc], R6 ;  /* 0x00000c0601007387 */ /* 0x000fee0000100800 */
[----:B------:R-:W-:Y:S01]  /*2970*/  HMMA.16816.F32 R12, R196, R64, R8 ;  /* 0x00000040c40c723c */ /* 0x000fe20000001808 */
[----:B--2---:R-:W-:-:S07]  /*2980*/  IADD3 R2, R96, 0x7800, RZ ;  /* 0x0000780060027810 */ /* 0x004fce0007ffe0ff */
[----:B------:R-:W-:Y:S01]  /*2990*/  HMMA.16816.F32 R8, R196, R66, R20 ;  /* 0x00000042c408723c */ /* 0x000fe20000001814 */
[----:B------:R-:W-:Y:S04]  /*29a0*/  LDSM.16.M88.4 R64, [R96+0x3800] ;  /* 0x003800006040783b */ /* 0x000fe80000000200 */
[----:B------:R-:W-:Y:S03]  /*29b0*/  STL [R1+0x4], R2 ;  /* 0x0000040201007387 */ /* 0x000fe60000100800 */
[C---:B-1----:R-:W-:Y:S01]  /*29c0*/  HMMA.16816.F32 R24, R200.reuse, R60, R24 ;  /* 0x0000003cc818723c */ /* 0x042fe20000001818 */
[----:B------:R-:W-:Y:S07]  /*29d0*/  STL [R1+0x8], R5 ;  /* 0x0000080501007387 */ /* 0x000fee0000100800 */
[----:B------:R-:W-:Y:S01]  /*29e0*/  HMMA.16816.F32 R28, R200, R62, R28 ;  /* 0x0000003ec81c723c */ /* 0x000fe2000000181c */
[----:B------:R-:W-:Y:S07]  /*29f0*/  LDSM.16.M88.4 R60, [R252+0x12100] ;  /* 0x01210000fc3c783b */ /* 0x000fee0000000200 */
[----:B------:R-:W-:Y:S01]  /*2a00*/  HMMA.16816.F32 R32, R196, R68, R32 ;  /* 0x00000044c420723c */ /* 0x000fe20000001820 */
[----:B------:R-:W1:Y:S07]  /*2a10*/  LDSM.16.M88.4 R68, [R96+0x3000] ;  /* 0x003000006044783b */ /* 0x000e6e0000000200 */
[C---:B------:R-:W-:Y:S08]  /*2a20*/  HMMA.16816.F32 R36, R200.reuse, R56, R36 ;  /* 0x00000038c824723c */ /* 0x040ff00000001824 */
[C---:B------:R-:W-:Y:S01]  /*2a30*/  HMMA.16816.F32 R44, R200.reuse, R58, R44 ;  /* 0x0000003ac82c723c */ /* 0x040fe2000000182c */
[----:B------:R-:W2:Y:S07]  /*2a40*/  LDSM.16.M88.4 R56, [R252+0x12900] ;  /* 0x01290000fc38783b */ /* 0x000eae0000000200 */
[C---:B----4-:R-:W-:Y:S08]  /*2a50*/  HMMA.16816.F32 R20, R200.reuse, R54, R16 ;  /* 0x00000036c814723c */ /* 0x050ff00000001810 */
[C---:B------:R-:W-:Y:S08]  /*2a60*/  HMMA.16816.F32 R16, R200.reuse, R48, R12 ;  /* 0x00000030c810723c */ /* 0x040ff0000000180c */
[----:B------:R-:W-:Y:S01]  /*2a70*/  HMMA.16816.F32 R12, R200, R50, R8 ;  /* 0x00000032c80c723c */ /* 0x000fe20000001808 */
[----:B------:R-:W-:Y:S07]  /*2a80*/  LDSM.16.M88.4 R48, [R252+0x13900] ;  /* 0x01390000fc30783b */ /* 0x000fee0000000200 */
[C---:B------:R-:W-:Y:S08]  /*2a90*/  HMMA.16816.F32 R8, R204.reuse, R40, R24 ;  /* 0x00000028cc08723c */ /* 0x040ff00000001818 */
[----:B------:R-:W-:Y:S01]  /*2aa0*/  HMMA.16816.F32 R28, R204, R42, R28 ;  /* 0x0000002acc1c723c */ /* 0x000fe2000000181c */
[----:B------:R-:W-:Y:S07]  /*2ab0*/  LDSM.16.M88.4 R40, [R249+0x2000] ;  /* 0x00200000f928783b */ /* 0x000fee0000000200 */
[----:B------:R-:W-:Y:S01]  /*2ac0*/  HMMA.16816.F32 R32, R200, R52, R32 ;  /* 0x00000034c820723c */ /* 0x000fe20000001820 */
[----:B------:R-:W3:Y:S07]  /*2ad0*/  LDSM.16.M88.4 R52, [R252+0x13100] ;  /* 0x01310000fc34783b */ /* 0x000eee0000000200 */
[C---:B------:R-:W-:Y:S08]  /*2ae0*/  HMMA.16816.F32 R36, R204.reuse, R72, R36 ;  /* 0x00000048cc24723c */ /* 0x040ff00000001824 */
[C---:B------:R-:W-:Y:S01]  /*2af0*/  HMMA.16816.F32 R44, R204.reuse, R74, R44 ;  /* 0x0000004acc2c723c */ /* 0x040fe2000000182c */
[----:B------:R-:W4:Y:S07]  /*2b00*/  LDSM.16.M88.4 R72, [R249+0x3000] ;  /* 0x00300000f948783b */ /* 0x000f2e0000000200 */
[C---:B-1----:R-:W-:Y:S08]  /*2b10*/  HMMA.16816.F32 R24, R204.reuse, R70, R20 ;  /* 0x00000046cc18723c */ /* 0x042ff00000001814 */
[C---:B------:R-:W-:Y:S08]  /*2b20*/  HMMA.16816.F32 R20, R204.reuse, R64, R16 ;  /* 0x00000040cc14723c */ /* 0x040ff00000001810 */
[----:B------:R-:W-:Y:S01]  /*2b30*/  HMMA.16816.F32 R16, R204, R66, R12 ;  /* 0x00000042cc10723c */ /* 0x000fe2000000180c */
[----:B------:R-:W-:Y:S07]  /*2b40*/  LDSM.16.M88.4 R64, [R134+0x14900] ;  /* 0x014900008640783b */ /* 0x000fee0000000200 */
[C---:B------:R-:W-:Y:S08]  /*2b50*/  HMMA.16816.F32 R12, R208.reuse, R60, R8 ;  /* 0x0000003cd00c723c */ /* 0x040ff00000001808 */
[----:B------:R-:W-:Y:S01]  /*2b60*/  HMMA.16816.F32 R8, R208, R62, R28 ;  /* 0x0000003ed008723c */ /* 0x000fe2000000181c */
[----:B------:R-:W1:Y:S07]  /*2b70*/  LDSM.16.M88.4 R60, [R249+0x3800] ;  /* 0x00380000f93c783b */ /* 0x000e6e0000000200 */
[----:B------:R-:W-:Y:S01]  /*2b80*/  HMMA.16816.F32 R32, R204, R68, R32 ;  /* 0x00000044cc20723c */ /* 0x000fe20000001820 */
[----:B------:R-:W1:Y:S07]  /*2b90*/  LDSM.16.M88.4 R68, [R134+0x14100] ;  /* 0x014100008644783b */ /* 0x000e6e0000000200 */
[C---:B--2---:R-:W-:Y:S08]  /*2ba0*/  HMMA.16816.F32 R36, R208.reuse, R56, R36 ;  /* 0x00000038d024723c */ /* 0x044ff00000001824 */
[C---:B------:R-:W-:Y:S01]  /*2bb0*/  HMMA.16816.F32 R44, R208.reuse, R58, R44 ;  /* 0x0000003ad02c723c */ /* 0x040fe2000000182c */
[----:B------:R-:W2:Y:S07]  /*2bc0*/  LDSM.16.M88.4 R56, [R134+0x15100] ;  /* 0x015100008638783b */ /* 0x000eae0000000200 */
[C---:B---3--:R-:W-:Y:S08]  /*2bd0*/  HMMA.16816.F32 R28, R208.reuse, R54, R24 ;  /* 0x00000036d01c723c */ /* 0x048ff00000001818 */
[C---:B------:R-:W-:Y:S08]  /*2be0*/  HMMA.16816.F32 R24, R208.reuse, R48, R20 ;  /* 0x00000030d018723c */ /* 0x040ff00000001814 */
[----:B------:R-:W-:Y:S08]  /*2bf0*/  HMMA.16816.F32 R20, R208, R50, R16 ;  /* 0x00000032d014723c */ /* 0x000ff00000001810 */
[C---:B------:R-:W-:Y:S08]  /*2c00*/  HMMA.16816.F32 R16, R212.reuse, R40, R12 ;  /* 0x00000028d410723c */ /* 0x040ff0000000180c */
[----:B------:R-:W-:Y:S08]  /*2c10*/  HMMA.16816.F32 R12, R212, R42, R8 ;  /* 0x0000002ad40c723c */ /* 0x000ff00000001808 */
[----:B------:R-:W-:Y:S01]  /*2c20*/  HMMA.16816.F32 R32, R208, R52, R32 ;  /* 0x00000034d020723c */ /* 0x000fe20000001820 */
[----:B------:R-:W3:Y:S07]  /*2c30*/  LDSM.16.M88.4 R52, [R134+0x15900] ;  /* 0x015900008634783b */ /* 0x000eee0000000200 */
[C---:B------:R-:W-:Y:S08]  /*2c40*/  HMMA.16816.F32 R8, R212.reuse, R76, R36 ;  /* 0x0000004cd408723c */ /* 0x040ff00000001824 */
[C---:B------:R-:W-:Y:S01]  /*2c50*/  HMMA.16816.F32 R44, R212.reuse, R78, R44 ;  /* 0x0000004ed42c723c */ /* 0x040fe2000000182c */
[----:B------:R-:W-:Y:S07]  /*2c60*/  LDSM.16.M88.4 R76, [R252+0x14100] ;  /* 0x01410000fc4c783b */ /* 0x000fee0000000200 */
[C---:B----4-:R-:W-:Y:S08]  /*2c70*/  HMMA.16816.F32 R36, R212.reuse, R74, R28 ;  /* 0x0000004ad424723c */ /* 0x050ff0000000181c */
[----:B-1----:R-:W-:Y:S08]  /*2c80*/  HMMA.16816.F32 R48, R212, R60, R24 ;  /* 0x0000003cd430723c */ /* 0x002ff00000001818 */
[C---:B------:R-:W-:Y:S08]  /*2c90*/  HMMA.16816.F32 R28, R216.reuse, R68, R16 ;  /* 0x00000044d81c723c */ /* 0x040ff00000001810 */
[----:B------:R-:W-:Y:S01]  /*2ca0*/  HMMA.16816.F32 R24, R216, R70, R12 ;  /* 0x00000046d818723c */ /* 0x000fe2000000180c */
[----:B------:R-:W1:Y:S07]  /*2cb0*/  LDSM.16.M88.4 R68, [R96+0x4800] ;  /* 0x004800006044783b */ /* 0x000e6e0000000200 */
[C---:B------:R-:W-:Y:S01]  /*2cc0*/  HMMA.16816.F32 R40, R212.reuse, R72, R32 ;  /* 0x00000048d428723c */ /* 0x040fe20000001820 */
[----:B------:R-:W-:Y:S07]  /*2cd0*/  LDSM.16.M88.4 R72, [R252+0x14900] ;  /* 0x01490000fc48783b */ /* 0x000fee0000000200 */
[----:B------:R-:W-:Y:S01]  /*2ce0*/  HMMA.16816.F32 R32, R212, R62, R20 ;  /* 0x0000003ed420723c */ /* 0x000fe20000001814 */
[----:B------:R-:W4:Y:S07]  /*2cf0*/  LDSM.16.M88.4 R60, [R96+0x4000] ;  /* 0x00400000603c783b */ /* 0x000f2e0000000200 */
[C---:B------:R-:W-:Y:S08]  /*2d00*/  HMMA.16816.F32 R20, R216.reuse, R64, R8 ;  /* 0x00000040d814723c */ /* 0x040ff00000001808 */
[C---:B------:R-:W-:Y:S01]  /*2d10*/  HMMA.16816.F32 R16, R216.reuse, R66, R44 ;  /* 0x00000042d810723c */ /* 0x040fe2000000182c */
[----:B------:R-:W4:Y:S07]  /*2d20*/  LDSM.16.M88.4 R64, [R96+0x5000] ;  /* 0x005000006040783b */ /* 0x000f2e0000000200 */
[C---:B--2---:R-:W-:Y:S08]  /*2d30*/  HMMA.16816.F32 R12, R216.reuse, R56, R40 ;  /* 0x00000038d80c723c */ /* 0x044ff00000001828 */
[C---:B------:R-:W-:Y:S08]  /*2d40*/  HMMA.16816.F32 R8, R216.reuse, R58, R36 ;  /* 0x0000003ad808723c */ /* 0x040ff00000001824 */
[C---:B---3--:R-:W-:Y:S08]  /*2d50*/  HMMA.16816.F32 R48, R216.reuse, R52, R48 ;  /* 0x00000034d830723c */ /* 0x048ff00000001830 */
[----:B------:R-:W-:Y:S08]  /*2d60*/  HMMA.16816.F32 R44, R216, R54, R32 ;  /* 0x00000036d82c723c */ /* 0x000ff00000001820 */
[C---:B-1----:R-:W-:Y:S01]  /*2d70*/  HMMA.16816.F32 R56, R220.reuse, R68, R20 ;  /* 0x00000044dc38723c */ /* 0x042fe20000001814 */
[----:B------:R-:W-:Y:S07]  /*2d80*/  LDSM.16.M88.4 R20, [R249+0x4000] ;  /* 0x00400000f914783b */ /* 0x000fee0000000200 */
[C---:B------:R-:W-:Y:S01]  /*2d90*/  HMMA.16816.F32 R52, R220.reuse, R70, R16 ;  /* 0x00000046dc34723c */ /* 0x040fe20000001810 */
[----:B------:R-:W1:Y:S07]  /*2da0*/  LDSM.16.M88.4 R68, [R252+0x15100] ;  /* 0x01510000fc44783b */ /* 0x000e6e0000000200 */
[C---:B----4-:R-:W-:Y:S08]  /*2db0*/  HMMA.16816.F32 R40, R220.reuse, R60, R28 ;  /* 0x0000003cdc28723c */ /* 0x050ff0000000181c */
[C---:B------:R-:W-:Y:S08]  /*2dc0*/  HMMA.16816.F32 R60, R220.reuse, R62, R24 ;  /* 0x0000003edc3c723c */ /* 0x040ff00000001818 */
[C---:B------:R-:W-:Y:S08]  /*2dd0*/  HMMA.16816.F32 R36, R220.reuse, R64, R12 ;  /* 0x00000040dc24723c */ /* 0x040ff0000000180c */
[C---:B------:R-:W-:Y:S01]  /*2de0*/  HMMA.16816.F32 R32, R220.reuse, R66, R8 ;  /* 0x00000042dc20723c */ /* 0x040fe20000001808 */
[----:B------:R-:W2:Y:S07]  /*2df0*/  LDSM.16.M88.4 R64, [R252+0x15900] ;  /* 0x01590000fc40783b */ /* 0x000eae0000000200 */
[C---:B------:R-:W-:Y:S08]  /*2e00*/  HMMA.16816.F32 R28, R220.reuse, R80, R48 ;  /* 0x00000050dc1c723c */ /* 0x040ff00000001830 */
[----:B------:R-:W-:Y:S01]  /*2e10*/  HMMA.16816.F32 R24, R220, R82, R44 ;  /* 0x00000052dc18723c */ /* 0x000fe2000000182c */
[----:B------:R-:W3:Y:S07]  /*2e20*/  LDSM.16.M88.4 R80, [R249+0x4800] ;  /* 0x00480000f950783b */ /* 0x000eee0000000200 */
[C---:B------:R-:W-:Y:S08]  /*2e30*/  HMMA.16816.F32 R16, R224.reuse, R76, R40 ;  /* 0x0000004ce010723c */ /* 0x040ff00000001828 */
[C---:B------:R-:W-:Y:S01]  /*2e40*/  HMMA.16816.F32 R12, R224.reuse, R78, R60 ;  /* 0x0000004ee00c723c */ /* 0x040fe2000000183c */
[----:B------:R-:W4:Y:S04]  /*2e50*/  LDSM.16.M88.4 R76, [R249+0x5000] ;  /* 0x00500000f94c783b */ /* 0x000f280000000200 */
[----:B------:R-:W-:Y:S03]  /*2e60*/  LDSM.16.M88.4 R60, [R134+0x16900] ;  /* 0x01690000863c783b */ /* 0x000fe60000000200 */
[C---:B------:R-:W-:Y:S08]  /*2e70*/  HMMA.16816.F32 R8, R224.reuse, R72, R56 ;  /* 0x00000048e008723c */ /* 0x040ff00000001838 */
[C---:B------:R-:W-:Y:S01]  /*2e80*/  HMMA.16816.F32 R48, R224.reuse, R74, R52 ;  /* 0x0000004ae030723c */ /* 0x040fe20000001834 */
[----:B------:R-:W3:Y:S07]  /*2e90*/  LDSM.16.M88.4 R72, [R249+0x5800] ;  /* 0x00580000f948783b */ /* 0x000eee0000000200 */
[C---:B-1----:R-:W-:Y:S08]  /*2ea0*/  HMMA.16816.F32 R44, R224.reuse, R68, R36 ;  /* 0x00000044e02c723c */ /* 0x042ff00000001824 */
[C---:B------:R-:W-:Y:S01]  /*2eb0*/  HMMA.16816.F32 R40, R224.reuse, R70, R32 ;  /* 0x00000046e028723c */ /* 0x040fe20000001820 */
[----:B------:R-:W1:Y:S07]  /*2ec0*/  LDSM.16.M88.4 R68, [R134+0x16100] ;  /* 0x016100008644783b */ /* 0x000e6e0000000200 */
[----:B--2---:R-:W-:Y:S08]  /*2ed0*/  HMMA.16816.F32 R32, R224, R64, R28 ;  /* 0x00000040e020723c */ /* 0x004ff0000000181c */
[C---:B------:R-:W-:Y:S08]  /*2ee0*/  HMMA.16816.F32 R52, R228.reuse, R20, R16 ;  /* 0x00000014e434723c */ /* 0x040ff00000001810 */
[----:B------:R-:W-:Y:S08]  /*2ef0*/  HMMA.16816.F32 R36, R228, R22, R12 ;  /* 0x00000016e424723c */ /* 0x000ff0000000180c */
[----:B------:R-:W-:Y:S01]  /*2f00*/  HMMA.16816.F32 R56, R224, R66, R24 ;  /* 0x00000042e038723c */ /* 0x000fe20000001818 */
[----:B------:R-:W2:Y:S07]  /*2f10*/  LDSM.16.M88.4 R64, [R134+0x17100] ;  /* 0x017100008640783b */ /* 0x000eae0000000200 */
[C---:B---3--:R-:W-:Y:S08]  /*2f20*/  HMMA.16816.F32 R24, R228.reuse, R82, R48 ;  /* 0x00000052e418723c */ /* 0x048ff00000001830 */
[C---:B------:R-:W-:Y:S01]  /*2f30*/  HMMA.16816.F32 R28, R228.reuse, R80, R8 ;  /* 0x00000050e41c723c */ /* 0x040fe20000001808 */
[----:B------:R-:W-:Y:S07]  /*2f40*/  LDSM.16.M88.4 R80, [R96+0x7800] ;  /* 0x007800006050783b */ /* 0x000fee0000000200 */
[C---:B----4-:R-:W-:Y:S08]  /*2f50*/  HMMA.16816.F32 R20, R228.reuse, R76, R44 ;  /* 0x0000004ce414723c */ /* 0x050ff0000000182c */
[C---:B------:R-:W-:Y:S01]  /*2f60*/  HMMA.16816.F32 R16, R228.reuse, R78, R40 ;  /* 0x0000004ee410723c */ /* 0x040fe20000001828 */
[----:B------:R-:W-:Y:S07]  /*2f70*/  LDSM.16.M88.4 R76, [R252+0x17100] ;  /* 0x01710000fc4c783b */ /* 0x000fee0000000200 */
[----:B------:R-:W-:Y:S01]  /*2f80*/  HMMA.16816.F32 R12, R228, R72, R32 ;  /* 0x00000048e40c723c */ /* 0x000fe20000001820 */
[----:B------:R-:W3:Y:S07]  /*2f90*/  LDSM.16.M88.4 R32, [R134+0x17900] ;  /* 0x017900008620783b */ /* 0x000eee0000000200 */
[C---:B-1----:R-:W-:Y:S08]  /*2fa0*/  HMMA.16816.F32 R52, R232.reuse, R68, R52 ;  /* 0x00000044e834723c */ /* 0x042ff00000001834 */
[----:B------:R-:W-:Y:S01]  /*2fb0*/  HMMA.16816.F32 R48, R232, R70, R36 ;  /* 0x00000046e830723c */ /* 0x000fe20000001824 */
[----:B------:R-:W1:Y:S07]  /*2fc0*/  LDSM.16.M88.4 R68, [R96+0x6800] ;  /* 0x006800006044783b */ /* 0x000e6e0000000200 */
[----:B------:R-:W-:Y:S01]  /*2fd0*/  HMMA.16816.F32 R8, R228, R74, R56 ;  /* 0x0000004ae408723c */ /* 0x000fe20000001838 */
[----:B------:R-:W4:Y:S04]  /*2fe0*/  LDSM.16.M88.4 R72, [R96+0x7000] ;  /* 0x007000006048783b */ /* 0x000f280000000200 */
[----:B------:R-:W1:Y:S03]  /*2ff0*/  LDSM.16.M88.4 R56, [R96+0x6000] ;  /* 0x006000006038783b */ /* 0x000e660000000200 */
[C---:B------:R-:W-:Y:S08]  /*3000*/  HMMA.16816.F32 R24, R232.reuse, R62, R24 ;  /* 0x0000003ee818723c */ /* 0x040ff00000001818 */
[C---:B------:R-:W-:Y:S08]  /*3010*/  HMMA.16816.F32 R44, R232.reuse, R60, R28 ;  /* 0x0000003ce82c723c */ /* 0x040ff0000000181c */
[C---:B--2---:R-:W-:Y:S08]  /*3020*/  HMMA.16816.F32 R60, R232.reuse, R64, R20 ;  /* 0x00000040e83c723c */ /* 0x044ff00000001814 */
[C---:B------:R-:W-:Y:S08]  /*3030*/  HMMA.16816.F32 R40, R232.reuse, R66, R16 ;  /* 0x00000042e828723c */ /* 0x040ff00000001810 */
[C---:B---3--:R-:W-:Y:S08]  /*3040*/  HMMA.16816.F32 R36, R232.reuse, R32, R12 ;  /* 0x00000020e824723c */ /* 0x048ff0000000180c */
[----:B------:R-:W-:Y:S08]  /*3050*/  HMMA.16816.F32 R28, R232, R34, R8 ;  /* 0x00000022e81c723c */ /* 0x000ff00000001808 */
[C---:B-1----:R-:W-:Y:S01]  /*3060*/  HMMA.16816.F32 R8, R236.reuse, R70, R24 ;  /* 0x00000046ec08723c */ /* 0x042fe20000001818 */
[----:B------:R-:W1:Y:S07]  /*3070*/  LDSM.16.M88.4 R24, [R252+0x16900] ;  /* 0x01690000fc18783b */ /* 0x000e6e0000000200 */
[C---:B------:R-:W-:Y:S08]  /*3080*/  HMMA.16816.F32 R12, R236.reuse, R68, R44 ;  /* 0x00000044ec0c723c */ /* 0x040ff0000000182c */
[C---:B----4-:R-:W-:Y:S08]  /*3090*/  HMMA.16816.F32 R68, R236.reuse, R72, R60 ;  /* 0x00000048ec44723c */ /* 0x050ff0000000183c */
[C---:B------:R-:W-:Y:S01]  /*30a0*/  HMMA.16816.F32 R64, R236.reuse, R74, R40 ;  /* 0x0000004aec40723c */ /* 0x040fe20000001828 */
[----:B------:R-:W2:Y:S04]  /*30b0*/  LDSM.16.M88.4 R72, [R252+0x17900] ;  /* 0x01790000fc48783b */ /* 0x000ea80000000200 */
[----:B------:R-:W-:Y:S03]  /*30c0*/  LDSM.16.M88.4 R40, [R249+0x7000] ;  /* 0x00700000f928783b */ /* 0x000fe60000000200 */
[C---:B------:R-:W-:Y:S01]  /*30d0*/  HMMA.16816.F32 R20, R236.reuse, R56, R52 ;  /* 0x00000038ec14723c */ /* 0x040fe20000001834 */
[----:B------:R-:W3:Y:S07]  /*30e0*/  LDSM.16.M88.4 R52, [R249+0x6000] ;  /* 0x00600000f934783b */ /* 0x000eee0000000200 */
[C---:B------:R-:W-:Y:S01]  /*30f0*/  HMMA.16816.F32 R16, R236.reuse, R58, R48 ;  /* 0x0000003aec10723c */ /* 0x040fe20000001830 */
[----:B------:R-:W4:Y:S07]  /*3100*/  LDSM.16.M88.4 R48, [R249+0x6800] ;  /* 0x00680000f930783b */ /* 0x000f2e0000000200 */
[C---:B------:R-:W-:Y:S08]  /*3110*/  HMMA.16816.F32 R60, R236.reuse, R80, R36 ;  /* 0x00000050ec3c723c */ /* 0x040ff00000001824 */
[----:B------:R-:W-:Y:S01]  /*3120*/  HMMA.16816.F32 R56, R236, R82, R28 ;  /* 0x00000052ec38723c */ /* 0x000fe2000000181c */
[----:B------:R-:W2:Y:S01]  /*3130*/  LDSM.16.M88.4 R28, [R249+0x7800] ;  /* 0x00780000f91c783b */ /* 0x000ea20000000200 */
[----:B------:R-:W-:-:S06]  /*3140*/  DEPBAR.LE SB0, 0x0 ;  /* 0x000080000000791a */ /* 0x000fcc0000000000 */
[C---:B------:R-:W-:Y:S08]  /*3150*/  HMMA.16816.F32 R44, R240.reuse, R84, R20 ;  /* 0x00000054f02c723c */ /* 0x040ff00000001814 */
[C---:B------:R-:W-:Y:S08]  /*3160*/  HMMA.16816.F32 R36, R240.reuse, R86, R16 ;  /* 0x00000056f024723c */ /* 0x040ff00000001810 */
[C---:B-1----:R-:W-:Y:S08]  /*3170*/  HMMA.16816.F32 R32, R240.reuse, R24, R12 ;  /* 0x00000018f020723c */ /* 0x042ff0000000180c */
[C---:B------:R-:W-:Y:S08]  /*3180*/  HMMA.16816.F32 R24, R240.reuse, R26, R8 ;  /* 0x0000001af018723c */ /* 0x040ff00000001808 */
[C---:B------:R-:W-:Y:S08]  /*3190*/  HMMA.16816.F32 R20, R240.reuse, R76, R68 ;  /* 0x0000004cf014723c */ /* 0x040ff00000001844 */
[C---:B------:R-:W-:Y:S08]  /*31a0*/  HMMA.16816.F32 R16, R240.reuse, R78, R64 ;  /* 0x0000004ef010723c */ /* 0x040ff00000001840 */
[C---:B--2---:R-:W-:Y:S08]  /*31b0*/  HMMA.16816.F32 R12, R240.reuse, R72, R60 ;  /* 0x00000048f00c723c */ /* 0x044ff0000000183c */
[----:B------:R-:W-:Y:S08]  /*31c0*/  HMMA.16816.F32 R8, R240, R74, R56 ;  /* 0x0000004af008723c */ /* 0x000ff00000001838 */
[C---:B---3--:R-:W-:Y:S08]  /*31d0*/  HMMA.16816.F32 R60, R244.reuse, R52, R44 ;  /* 0x00000034f43c723c */ /* 0x048ff0000000182c */
[C---:B------:R-:W-:Y:S08]  /*31e0*/  HMMA.16816.F32 R56, R244.reuse, R54, R36 ;  /* 0x00000036f438723c */ /* 0x040ff00000001824 */
[C---:B----4-:R-:W-:Y:S08]  /*31f0*/  HMMA.16816.F32 R52, R244.reuse, R48, R32 ;  /* 0x00000030f434723c */ /* 0x050ff00000001820 */
[C---:B------:R-:W-:Y:S08]  /*3200*/  HMMA.16816.F32 R44, R244.reuse, R40, R20 ;  /* 0x00000028f42c723c */ /* 0x040ff00000001814 */
[C---:B------:R-:W-:Y:S08]  /*3210*/  HMMA.16816.F32 R48, R244.reuse, R50, R24 ;  /* 0x00000032f430723c */ /* 0x040ff00000001818 */
        /* <DEDUP_REMOVED lines=20> */
[C---:B------:R-:W-:Y:S01]  /*3360*/  IMAD.SHL.U32 R13, R133.reuse, 0x2, RZ ;  /* 0x00000002850d7824 */ /* 0x040fe200078e00ff */
[----:B------:R-:W-:Y:S01]  /*3370*/  SEL R27, RZ, 0x10, P4 ;  /* 0x00000010ff1b7807 */ /* 0x000fe20002000000 */
[----:B------:R-:W-:Y:S01]  /*3380*/  IMAD R10, R2, c[0x0][0x2b8], R5 ;  /* 0x0000ae00020a7a24 */ /* 0x000fe200078e0205 */
[----:B------:R-:W-:Y:S01]  /*3390*/  SEL R26, RZ, 0x10, P3 ;  /* 0x00000010ff1a7807 */ /* 0x000fe20001800000 */
[----:B------:R-:W-:Y:S01]  /*33a0*/  IMAD.SHL.U32 R22, R178, 0x2, RZ ;  /* 0x00000002b2167824 */ /* 0x000fe200078e00ff */
[----:B------:R-:W-:Y:S02]  /*33b0*/  SHF.L.U64.HI R8, R133, 0x1, R93 ;  /* 0x0000000185087819 */ /* 0x000fe4000001025d */
[----:B------:R-:W-:Y:S01]  /*33c0*/  SHF.R.S32.HI R2, RZ, 0x1f, R10 ;  /* 0x0000001fff027819 */ /* 0x000fe2000001140a */
[----:B------:R3:W-:Y:S01]  /*33d0*/  STL [R1+0x48], R10 ;  /* 0x0000480a01007387 */ /* 0x0007e20000100800 */
[----:B------:R-:W-:-:S02]  /*33e0*/  IADD3 R12, -R26, 0x10, RZ ;  /* 0x000000101a0c7810 */ /* 0x000fc40007ffe1ff */
[----:B------:R-:W-:Y:S01]  /*33f0*/  SEL R25, RZ, 0x10, P2 ;  /* 0x00000010ff197807 */ /* 0x000fe20001000000 */
[----:B------:R-:W-:Y:S01]  /*3400*/  IMAD R2, R2, c[0x0][0x1e0], RZ ;  /* 0x0000780002027a24 */ /* 0x000fe200078e02ff */
[----:B------:R-:W-:Y:S02]  /*3410*/  SHF.L.U64.HI R11, R176, 0x1, R179 ;  /* 0x00000001b00b7819 */ /* 0x000fe400000102b3 */
[----:B------:R-:W-:Y:S01]  /*3420*/  LOP3.LUT R12, R12, 0xf, RZ, 0xc0, !PT ;  /* 0x0000000f0c0c7812 */ /* 0x000fe200078ec0ff */
[----:B------:R-:W-:Y:S01]  /*3430*/  IMAD R2, R10, c[0x0][0x1e4], R2 ;  /* 0x000079000a027a24 */ /* 0x000fe200078e0202 */
[----:B------:R-:W-:Y:S02]  /*3440*/  IADD3 R14, -R25, 0x10, RZ ;  /* 0x00000010190e7810 */ /* 0x000fe40007ffe1ff */
[----:B------:R-:W-:Y:S02]  /*3450*/  SHF.L.U64.HI R23, R177, 0x1, R92 ;  /* 0x00000001b1177819 */ /* 0x000fe4000001025c */
[----:B------:R-:W-:Y:S01]  /*3460*/  LOP3.LUT R14, R14, 0xf, RZ, 0xc0, !PT ;  /* 0x0000000f0e0e7812 */ /* 0x000fe200078ec0ff */
[----:B-1----:R-:W-:Y:S01]  /*3470*/  IMAD.WIDE.U32 R6, R10, c[0x0][0x1e0], RZ ;  /* 0x000078000a067a25 */ /* 0x002fe200078e00ff */
[----:B------:R-:W-:-:S03]  /*3480*/  SHF.L.U64.HI R24, R178, 0x1, R91 ;  /* 0x00000001b2187819 */ /* 0x000fc6000001025b */
[----:B------:R-:W-:Y:S02]  /*3490*/  IMAD.IADD R7, R7, 0x1, R2 ;  /* 0x0000000107077824 */ /* 0x000fe400078e0202 */
        /* <DEDUP_REMOVED lines=12> */
[----:B-1----:R-:W-:-:S04]  /*3560*/  IADD3 R9, -R28, 0x10, RZ ;  /* 0x000000101c097810 */ /* 0x002fc80007ffe1ff */
[----:B------:R-:W-:-:S04]  /*3570*/  LOP3.LUT R9, R9, 0xf, RZ, 0xc0, !PT ;  /* 0x0000000f09097812 */ /* 0x000fc800078ec0ff */
[----:B--2---:R-:W-:Y:S02]  /*3580*/  IADD3 R20, P6, P0, R9, R2, R13 ;  /* 0x0000000209147210 */ /* 0x004fe400078de00d */
[----:B------:R-:W-:Y:S02]  /*3590*/  IADD3 R9, -R27, 0x10, RZ ;  /* 0x000000101b097810 */ /* 0x000fe40007ffe1ff */
[----:B---3--:R-:W-:Y:S02]  /*35a0*/  IADD3.X R21, RZ, R5, R8, P6, P0 ;  /* 0x00000005ff157210 */ /* 0x008fe400037e0408 */
[----:B------:R-:W-:-:S04]  /*35b0*/  LOP3.LUT R9, R9, 0xf, RZ, 0xc0, !PT ;  /* 0x0000000f09097812 */ /* 0x000fc800078ec0ff */
[----:B------:R-:W-:Y:S01]  /*35c0*/  IADD3 R18, P6, P0, R9, R2, R10 ;  /* 0x0000000209127210 */ /* 0x000fe200078de00a */
[----:B------:R-:W-:-:S03]  /*35d0*/  IMAD.SHL.U32 R9, R177, 0x2, RZ ;  /* 0x00000002b1097824 */ /* 0x000fc600078e00ff */
        /* <DEDUP_REMOVED lines=27> */
.L_x_1791:
[----:B------:R-:W-:Y:S01]  /*3790*/  LOP3.LUT R2, R88, 0xffffffe0, RZ, 0xc0, !PT ;  /* 0xffffffe058027812 */ /* 0x000fe200078ec0ff */
[----:B-1----:R-:W-:Y:S01]  /*37a0*/  IMAD.U32 R6, RZ, RZ, UR4 ;  /* 0x00000004ff067e24 */ /* 0x002fe2000f8e00ff */
[----:B------:R-:W0:Y:S01]  /*37b0*/  LDGDEPBAR ;  /* 0x00000000000079af */ /* 0x000e220000000000 */
[----:B------:R-:W-:Y:S02]  /*37c0*/  IMAD.SHL.U32 R135, R3, 0x2, RZ ;  /* 0x0000000203877824 */ /* 0x000fe400078e00ff */
[----:B------:R-:W-:Y:S02]  /*37d0*/  IMAD.IADD R2, R89, 0x1, -R2 ;  /* 0x0000000159027824 */ /* 0x000fe400078e0a02 */
[----:B------:R-:W-:Y:S01]  /*37e0*/  IMAD R248, R4, 0x2, R135 ;  /* 0x0000000204f87824 */ /* 0x000fe200078e0287 */
[C---:B------:R-:W-:Y:S02]  /*37f0*/  LEA R251, R0.reuse, R135, 0x1 ;  /* 0x0000008700fb7211 */ /* 0x040fe400078e08ff */
[----:B------:R-:W-:Y:S01]  /*3800*/  SHF.R.S32.HI R5, RZ, 0x1f, R2 ;  /* 0x0000001fff057819 */ /* 0x000fe20000011402 */
[----:B------:R-:W-:Y:S01]  /*3810*/  IMAD R250, R0, 0x2, R248 ;  /* 0x0000000200fa7824 */ /* 0x000fe200078e02f8 */
[----:B------:R-:W-:Y:S02]  /*3820*/  LDSM.16.MT88.4 R80, [R248+0x2100] ;  /* 0x00210000f850783b */ /* 0x000fe40000004200 */
[----:B------:R-:W-:-:S02]  /*3830*/  LEA.HI R5, R5, R2, RZ, 0x2 ;  /* 0x0000000205057211 */ /* 0x000fc400078f10ff */
[----:B------:R-:W-:Y:S02]  /*3840*/  LDSM.16.MT88.4 R24, [R251+0x100] ;  /* 0x00010000fb18783b */ /* 0x000fe40000004200 */
[----:B------:R-:W-:Y:S02]  /*3850*/  LOP3.LUT R5, R5, 0x7ffffffc, RZ, 0xc0, !PT ;  /* 0x7ffffffc05057812 */ /* 0x000fe400078ec0ff */
[----:B------:R-:W-:Y:S02]  /*3860*/  LDSM.16.MT88.4 R28, [R248+0x100] ;  /* 0x00010000f81c783b */ /* 0x000fe40000004200 */
[----:B------:R-:W-:Y:S02]  /*3870*/  IADD3 R2, R2, -R5, RZ ;  /* 0x8000000502027210 */ /* 0x000fe40007ffe0ff */
        /* <DEDUP_REMOVED lines=8> */
[----:B------:R-:W-:-:S04]  /*3900*/  ISETP.GT.AND P0, PT, R2, 0x1, PT ;  /* 0x000000010200780c */ /* 0x000fc80003f04270 */
        /* <DEDUP_REMOVED lines=53> */
[----:B------:R-:W-:Y:S01]  /*3c60*/  FMNMX.FTZ R13, R19, R13, !PT ;  /* 0x0000000d130d7209 */ /* 0x000fe20007810000 */
[----:B------:R-:W-:Y:S01]  /*3c70*/  LDSM.16.MT88.4 R32, [R135+0x900] ;  /* 0x000900008720783b */ /* 0x000fe20000004200 */
        /* <DEDUP_REMOVED lines=9> */
[----:B------:R-:W-:Y:S02]  /*3d10*/  FMNMX.FTZ R5, R16, R5, !PT ;  /* 0x0000000510057209 */ /* 0x000fe40007810000 */
        /* <DEDUP_REMOVED lines=86> */
[C---:B------:R-:W-:Y:S01]  /*4280*/  HMMA.16816.F32 R24, R4.reuse, R60, R24 ;  /* 0x0000003c0418723c */ /* 0x040fe20000001818 */
[----:B------:R-:W2:Y:S07]  /*4290*/  LDSM.16.MT88.4 R72, [R250+0x2100] ;  /* 0x00210000fa48783b */ /* 0x000eae0000004200 */
        /* <DEDUP_REMOVED lines=8> */
[----:B------:R-:W3:Y:S03]  /*4320*/  LDSM.16.MT88.4 R24, [R251+0x2900] ;  /* 0x00290000fb18783b */ /* 0x000ee60000004200 */
[----:B------:R-:W-:Y:S01]  /*4330*/  IMAD.MOV.U32 R137, RZ, RZ, R19 ;  /* 0x000000ffff897224 */ /* 0x000fe200078e0013 */
[----:B------:R-:W-:Y:S01]  /*4340*/  MOV R131, R17 ;  /* 0x0000001100837202 */ /* 0x000fe20000000f00 */
[----:B------:R-:W-:Y:S01]  /*4350*/  IMAD.MOV.U32 R136, RZ, RZ, R18 ;  /* 0x000000ffff887224 */ /* 0x000fe200078e0012 */
[----:B------:R-:W-:Y:S01]  /*4360*/  LDSM.16.MT88.4 R52, [R248+0x4100] ;  /* 0x00410000f834783b */ /* 0x000fe20000004200 */
[----:B------:R-:W-:Y:S01]  /*4370*/  HMMA.16816.F32 R120, R4, R68, R40 ;  /* 0x000000440478723c */ /* 0x000fe20000001828 */
[----:B------:R-:W-:-:S02]  /*4380*/  IMAD.MOV.U32 R80, RZ, RZ, R16 ;  /* 0x000000ffff507224 */ /* 0x000fc400078e0010 */
[----:B------:R-:W4:Y:S05]  /*4390*/  LDSM.16.MT88.4 R40, [R250+0x2900] ;  /* 0x00290000fa28783b */ /* 0x000f2a0000004200 */
        /* <DEDUP_REMOVED lines=19> */
[----:B------:R-:W5:Y:S07]  /*44d0*/  LDSM.16.MT88.4 R60, [R251+0x4100] ;  /* 0x00410000fb3c783b */ /* 0x000f6e0000004200 */
[C---:B------:R-:W-:Y:S08]  /*44e0*/  HMMA.16816.F32 R20, R8.reuse, R82, RZ ;  /* 0x000000520814723c */ /* 0x040ff000000018ff */
[C---:B------:R-:W-:Y:S01]  /*44f0*/  HMMA.16816.F32 R36, R8.reuse, R50, RZ ;  /* 0x000000320824723c */ /* 0x040fe200000018ff */
[----:B------:R-:W1:Y:S07]  /*4500*/  LDSM.16.MT88.4 R48, [R248+0x4900] ;  /* 0x00490000f830783b */ /* 0x000e6e0000004200 */
[C---:B--2---:R-:W-:Y:S08]  /*4510*/  HMMA.16816.F32 R28, R8.reuse, R74, RZ ;  /* 0x0000004a081c723c */ /* 0x044ff000000018ff */
[----:B------:R-:W-:Y:S08]  /*4520*/  HMMA.16816.F32 R32, R8, R72, RZ ;  /* 0x000000480820723c */ /* 0x000ff000000018ff */
[----:B---3--:R-:W-:Y:S08]  /*4530*/  HMMA.16816.F32 R72, R4, R24, R16 ;  /* 0x000000180448723c */ /* 0x008ff00000001810 */
[----:B------:R-:W-:Y:S07]  /*4540*/  HMMA.16816.F32 R16, R8, R44, RZ ;  /* 0x0000002c0810723c */ /* 0x000fee00000018ff */
[----:B------:R-:W-:Y:S01]  /*4550*/  IMAD.MOV.U32 R44, RZ, RZ, R130 ;  /* 0x000000ffff2c7224 */ /* 0x000fe200078e0082 */
[----:B------:R-:W-:Y:S01]  /*4560*/  HMMA.16816.F32 R68, R4, R86, R20 ;  /* 0x000000560444723c */ /* 0x000fe20000001814 */
[----:B------:R-:W-:-:S07]  /*4570*/  IMAD.MOV.U32 R45, RZ, RZ, R129 ;  /* 0x000000ffff2d7224 */ /* 0x000fce00078e0081 */
[C---:B------:R-:W-:Y:S01]  /*4580*/  HMMA.16816.F32 R76, R4.reuse, R26, R36 ;  /* 0x0000001a044c723c */ /* 0x040fe20000001824 */
[----:B------:R-:W2:Y:S07]  /*4590*/  LDSM.16.MT88.4 R36, [R251+0x4900] ;  /* 0x00490000fb24783b */ /* 0x000eae0000004200 */
[C---:B----4-:R-:W-:Y:S08]  /*45a0*/  HMMA.16816.F32 R160, R4.reuse, R42, R28 ;  /* 0x0000002a04a0723c */ /* 0x050ff0000000181c */
        /* <DEDUP_REMOVED lines=10> */
[C---:B-----5:R-:W-:Y:S07]  /*4650*/  HMMA.16816.F32 R20, R8.reuse, R60, RZ ;  /* 0x0000003c0814723c */ /* 0x060fee00000018ff */
[----:B------:R-:W-:Y:S01]  /*4660*/  IMAD.MOV.U32 R61, RZ, RZ, R153 ;  /* 0x000000ffff3d7224 */ /* 0x000fe200078e0099 */
[----:B------:R-:W-:Y:S01]  /*4670*/  HMMA.16816.F32 R28, R8, R52, RZ ;  /* 0x00000034081c723c */ /* 0x000fe200000018ff */
[----:B------:R-:W-:-:S06]  /*4680*/  IMAD.MOV.U32 R60, RZ, RZ, R146 ;  /* 0x000000ffff3c7224 */ /* 0x000fcc00078e0092 */
[----:B------:R-:W-:Y:S01]  /*4690*/  IMAD.MOV.U32 R53, RZ, RZ, R145 ;  /* 0x000000ffff357224 */ /* 0x000fe200078e0091 */
[----:B------:R-:W-:Y:S01]  /*46a0*/  HMMA.16816.F32 R160, R4, R50, R24 ;  /* 0x0000003204a0723c */ /* 0x000fe20000001818 */
        /* <DEDUP_REMOVED lines=305> */
[----:B------:R-:W-:Y:S01]  /*59c0*/  UIADD3 UR6, UR6, -0x2, URZ ;  /* 0xfffffffe06067890 */ /* 0x000fe2000fffe03f */
[----:B------:R-:W-:Y:S01]  /*59d0*/  IMAD.SHL.U32 R4, R176, 0x2, RZ ;  /* 0x00000002b0047824 */ /* 0x000fe200078e00ff */
[----:B------:R-:W-:Y:S01]  /*59e0*/  SHF.L.U64.HI R3, R133, 0x1, R15 ;  /* 0x0000000185037819 */ /* 0x000fe2000001020f */
[----:B------:R-:W-:Y:S01]  /*59f0*/  IMAD.MOV.U32 R133, RZ, RZ, R2 ;  /* 0x000000ffff857224 */ /* 0x000fe200078e0002 */
[----:B------:R-:W-:Y:S01]  /*5a00*/  SHF.R.S32.HI R15, RZ, 0x1f, R177 ;  /* 0x0000001fff0f7819 */ /* 0x000fe200000114b1 */
[----:B------:R-:W-:-:S02]  /*5a10*/  IMAD.SHL.U32 R2, R178, 0x2, RZ ;  /* 0x00000002b2027824 */ /* 0x000fc400078e00ff */
[----:B------:R1:W-:Y:S04]  /*5a20*/  STL [R1+0x70], R3 ;  /* 0x0000700301007387 */ /* 0x0003e80000100800 */
[----:B------:R2:W-:Y:S01]  /*5a30*/  STL [R1+0x6c], R0 ;  /* 0x00006c0001007387 */ /* 0x0005e20000100800 */
[----:B-1----:R-:W-:Y:S02]  /*5a40*/  SHF.L.U64.HI R3, R176, 0x1, R179 ;  /* 0x00000001b0037819 */ /* 0x002fe400000102b3 */
[----:B--2---:R-:W-:-:S03]  /*5a50*/  SHF.L.U64.HI R0, R177, 0x1, R15 ;  /* 0x00000001b1007819 */ /* 0x004fc6000001020f */
[----:B------:R1:W-:Y:S01]  /*5a60*/  STL [R1+0x68], R3 ;  /* 0x0000680301007387 */ /* 0x0003e20000100800 */
[----:B------:R-:W-:-:S03]  /*5a70*/  SHF.R.S32.HI R15, RZ, 0x1f, R178 ;  /* 0x0000001fff0f7819 */ /* 0x000fc600000114b2 */
[----:B------:R-:W-:Y:S04]  /*5a80*/  STL [R1+0x64], R4 ;  /* 0x0000640401007387 */ /* 0x000fe80000100800 */
[----:B------:R2:W-:Y:S01]  /*5a90*/  STL [R1+0x60], R0 ;  /* 0x0000600001007387 */ /* 0x0005e20000100800 */
[----:B-1----:R-:W-:-:S05]  /*5aa0*/  IMAD.SHL.U32 R3, R177, 0x2, RZ ;  /* 0x00000002b1037824 */ /* 0x002fca00078e00ff */
[----:B------:R1:W-:Y:S01]  /*5ab0*/  STL [R1+0x5c], R3 ;  /* 0x00005c0301007387 */ /* 0x0003e20000100800 */
[----:B--2---:R-:W-:-:S03]  /*5ac0*/  IMAD.MOV.U32 R0, RZ, RZ, R132 ;  /* 0x000000ffff007224 */ /* 0x004fc600078e0084 */
[----:B------:R2:W-:Y:S01]  /*5ad0*/  STL [R1+0x54], R2 ;  /* 0x0000540201007387 */ /* 0x0005e20000100800 */
[----:B-1----:R-:W-:-:S05]  /*5ae0*/  SHF.L.U64.HI R3, R178, 0x1, R15 ;  /* 0x00000001b2037819 */ /* 0x002fca000001020f */
[----:B------:R2:W-:Y:S01]  /*5af0*/  STL [R1+0x58], R3 ;  /* 0x0000580301007387 */ /* 0x0005e20000100800 */
[----:B------:R-:W-:Y:S05]  /*5b00*/  BRA `(.L_x_1793) ;  /* 0x0000047000007947 */ /* 0x000fea0003800000 */
.L_x_1795:
        /* <DEDUP_REMOVED lines=42> */
[----:B------:R-:W4:Y:S01]  /*5db0*/  SHFL.IDX PT, R176, R180, RZ, 0x181f ;  /* 0x00181fffb4b07589 */ /* 0x000f2200000e0000 */
[----:B---3--:R-:W-:Y:S05]  /*5dc0*/  IADD3 R2, P0, R132, R181, RZ ;  /* 0x000000b584027210 */ /* 0x008fea0007f1e0ff */
[----:B----4-:R-:W-:Y:S01]  /*5dd0*/  IMAD.X R3, R176, 0x1, R186, P0 ;  /* 0x00000001b0037824 */ /* 0x010fe200000e06ba */
[----:B-----5:R-:W-:Y:S04]  /*5de0*/  IADD3 R178, P0, R132, R187, RZ ;  /* 0x000000bb84b27210 */ /* 0x020fe80007f1e0ff */
[----:B------:R-:W-:Y:S01]  /*5df0*/  @!PT LDS RZ, [RZ] ;  /* 0x00000000fffff984 */ /* 0x000fe20000000800 */
[----:B------:R1:W-:Y:S01]  /*5e00*/  LDGSTS.E.BYPASS.LTC128B.128 [R189+0x10100], [R2.64], !P5 ;  /* 0x1010000002bd7fae */ /* 0x0003e2000e901d4c */
[-C--:B------:R-:W-:Y:S05]  /*5e10*/  IADD3.X R179, R176, R184.reuse, RZ, P0, !PT ;  /* 0x000000b8b0b37210 */ /* 0x080fea00007fe4ff */
[----:B------:R2:W-:Y:S04]  /*5e20*/  LDGSTS.E.BYPASS.LTC128B.128 [R189+0x12100], [R178.64], !P4 ;  /* 0x12100000b2bd7fae */ /* 0x0005e8000e101d4c */
[----:B-1----:R-:W1:Y:S04]  /*5e30*/  SHFL.IDX PT, R2, R177, 0x1, 0x181f ;  /* 0x00381f00b1027f89 */ /* 0x002e6800000e0000 */
[----:B------:R-:W3:Y:S01]  /*5e40*/  SHFL.IDX PT, R3, R180, 0x1, 0x181f ;  /* 0x00381f00b4037f89 */ /* 0x000ee200000e0000 */
[----:B--2---:R-:W-:Y:S05]  /*5e50*/  IADD3 R178, P0, R132, R185, RZ ;  /* 0x000000b984b27210 */ /* 0x004fea0007f1e0ff */
[----:B------:R-:W-:Y:S05]  /*5e60*/  IMAD.X R179, R176, 0x1, R190, P0 ;  /* 0x00000001b0b37824 */ /* 0x000fea00000e06be */
[----:B------:R2:W-:Y:S02]  /*5e70*/  LDGSTS.E.BYPASS.LTC128B.128 [R189+0x14100], [R178.64], !P3 ;  /* 0x14100000b2bd7fae */ /* 0x0005e4000d901d4c */
[----:B--2---:R-:W-:Y:S05]  /*5e80*/  IADD3 R178, P0, R132, R191, RZ ;  /* 0x000000bf84b27210 */ /* 0x004fea0007f1e0ff */
[----:B------:R-:W-:Y:S01]  /*5e90*/  IMAD.X R179, R176, 0x1, R188, P0 ;  /* 0x00000001b0b37824 */ /* 0x000fe200000e06bc */
[C---:B-1----:R-:W-:Y:S04]  /*5ea0*/  IADD3 R176, P0, R2.reuse, R181, RZ ;  /* 0x000000b502b07210 */ /* 0x042fe80007f1e0ff */
[----:B------:R1:W-:Y:S01]  /*5eb0*/  LDGSTS.E.BYPASS.LTC128B.128 [R189+0x16100], [R178.64], !P2 ;  /* 0x16100000b2bd7fae */ /* 0x0003e2000d101d4c */
[C---:B---3--:R-:W-:Y:S05]  /*5ec0*/  IMAD.X R177, R3.reuse, 0x1, R186, P0 ;  /* 0x0000000103b17824 */ /* 0x048fea00000e06ba */
[----:B------:R2:W-:Y:S02]  /*5ed0*/  LDGSTS.E.BYPASS.LTC128B.128 [R189+0x11100], [R176.64], !P5 ;  /* 0x11100000b0bd7fae */ /* 0x0005e4000e901d4c */
[C---:B--2---:R-:W-:Y:S04]  /*5ee0*/  IADD3 R176, P0, R2.reuse, R187, RZ ;  /* 0x000000bb02b07210 */ /* 0x044fe80007f1e0ff */
[C---:B------:R-:W-:Y:S05]  /*5ef0*/  IADD3.X R177, R3.reuse, R184, RZ, P0, !PT ;  /* 0x000000b803b17210 */ /* 0x040fea00007fe4ff */
[----:B------:R2:W-:Y:S02]  /*5f00*/  LDGSTS.E.BYPASS.LTC128B.128 [R189+0x13100], [R176.64], !P4 ;  /* 0x13100000b0bd7fae */ /* 0x0005e4000e101d4c */
[C---:B--2---:R-:W-:Y:S05]  /*5f10*/  IADD3 R176, P0, R2.reuse, R185, RZ ;  /* 0x000000b902b07210 */ /* 0x044fea0007f1e0ff */
[C---:B------:R-:W-:Y:S01]  /*5f20*/  IMAD.X R177, R3.reuse, 0x1, R190, P0 ;  /* 0x0000000103b17824 */ /* 0x040fe200000e06be */
[----:B------:R-:W-:Y:S04]  /*5f30*/  IADD3 R2, P0, R2, R191, RZ ;  /* 0x000000bf02027210 */ /* 0x000fe80007f1e0ff */
[----:B------:R1:W-:Y:S01]  /*5f40*/  LDGSTS.E.BYPASS.LTC128B.128 [R189+0x15100], [R176.64], !P3 ;  /* 0x15100000b0bd7fae */ /* 0x0003e2000d901d4c */
[----:B------:R-:W-:Y:S05]  /*5f50*/  IMAD.X R3, R3, 0x1, R188, P0 ;  /* 0x0000000103037824 */ /* 0x000fea00000e06bc */
[----:B------:R1:W-:Y:S01]  /*5f60*/  LDGSTS.E.BYPASS.LTC128B.128 [R189+0x17100], [R2.64], !P2 ;  /* 0x1710000002bd7fae */ /* 0x0003e2000d101d4c */
[----:B------:R-:W-:-:S05]  /*5f70*/  BRA `(.L_x_1794) ;  /* 0x000011c000007947 */ /* 0x000fca0003800000 */
.L_x_1793:
[----:B------:R-:W3:Y:S01]  /*5f80*/  LDL R5, [R1+0x48] ;  /* 0x0000480001057983 */ /* 0x000ee20000100800 */
[----:B------:R-:W-:Y:S04]  /*5f90*/  DEPBAR.LE SB0, 0x0 ;  /* 0x000080000000791a */ /* 0x000fe80000000000 */
[----:B------:R-:W4:Y:S01]  /*5fa0*/  LDL R7, [R1+0x44] ;  /* 0x0000440001077983 */ /* 0x000f220000100800 */
[----:B------:R-:W-:Y:S03]  /*5fb0*/  UISETP.GE.AND UP0, UPT, UR6, 0x1, UPT ;  /* 0x000000010600788c */ /* 0x000fe6000bf06270 */
[----:B------:R1:W-:Y:S04]  /*5fc0*/  STL [R1+0x90], R40 ;  /* 0x0000902801007387 */ /* 0x0003e80000100800 */
[----:B------:R2:W-:Y:S04]  /*5fd0*/  STL [R1+0x8c], R39 ;  /* 0x00008c2701007387 */ /* 0x0005e80000100800 */
[----:B------:R2:W-:Y:S04]  /*5fe0*/  STL [R1+0x88], R38 ;  /* 0x0000882601007387 */ /* 0x0005e80000100800 */
[----:B------:R2:W-:Y:S04]  /*5ff0*/  STL [R1+0x84], R37 ;  /* 0x0000842501007387 */ /* 0x0005e80000100800 */
[----:B------:R2:W-:Y:S04]  /*6000*/  STL [R1+0x80], R36 ;  /* 0x0000802401007387 */ /* 0x0005e80000100800 */
[----:B------:R2:W-:Y:S04]  /*6010*/  STL [R1+0x7c], R0 ;  /* 0x00007c0001007387 */ /* 0x0005e80000100800 */
[----:B------:R-:W4:Y:S04]  /*6020*/  LDL R6, [R1] ;  /* 0x0000000001067983 */ /* 0x000f280000100800 */
[----:B-1----:R-:W4:Y:S04]  /*6030*/  LDL R40, [R1+0x6c] ;  /* 0x00006c0001287983 */ /* 0x002f280000100800 */
[----:B--2---:R-:W2:Y:S04]  /*6040*/  LDL R39, [R1+0x70] ;  /* 0x0000700001277983 */ /* 0x004ea80000100800 */
[----:B------:R-:W2:Y:S04]  /*6050*/  LDL R30, [R1+0x3c] ;  /* 0x00003c00011e7983 */ /* 0x000ea80000100800 */
[----:B------:R-:W2:Y:S04]  /*6060*/  LDL R23, [R1+0x38] ;  /* 0x0000380001177983 */ /* 0x000ea80000100800 */
[----:B------:R-:W2:Y:S04]  /*6070*/  LDL R22, [R1+0x34] ;  /* 0x0000340001167983 */ /* 0x000ea80000100800 */
[----:B------:R-:W2:Y:S04]  /*6080*/  LDL R29, [R1+0x50] ;  /* 0x00005000011d7983 */ /* 0x000ea80000100800 */
[----:B------:R-:W-:Y:S06]  /*6090*/  BAR.SYNC.DEFER_BLOCKING 0x0 ;  /* 0x0000000000007b1d */ /* 0x000fec0000010000 */
[----:B------:R-:W1:Y:S04]  /*60a0*/  LDSM.16.M88.4 R8, [R134+0x10100] ;  /* 0x010100008608783b */ /* 0x000e680000000200 */
[----:B------:R-:W-:Y:S04]  /*60b0*/  LDSM.16.M88.4 R16, [R134+0x10900] ;  /* 0x010900008610783b */ /* 0x000fe80000000200 */
[----:B------:R-:W-:Y:S04]  /*60c0*/  LDSM.16.M88.4 R24, [R134+0x11100] ;  /* 0x011100008618783b */ /* 0x000fe80000000200 */
[----:B------:R-:W-:Y:S04]  /*60d0*/  LDSM.16.M88.4 R32, [R134+0x11900] ;  /* 0x011900008620783b */ /* 0x000fe80000000200 */
[----:B------:R-:W2:Y:S04]  /*60e0*/  LDL R38, [R1+0x64] ;  /* 0x0000640001267983 */ /* 0x000ea80000100800 */
[----:B------:R-:W2:Y:S04]  /*60f0*/  LDL R37, [R1+0x68] ;  /* 0x0000680001257983 */ /* 0x000ea80000100800 */
[----:B------:R-:W2:Y:S04]  /*6100*/  LDL R36, [R1+0x5c] ;  /* 0x00005c0001247983 */ /* 0x000ea80000100800 */
[----:B------:R-:W2:Y:S04]  /*6110*/  LDL R0, [R1+0x60] ;  /* 0x0000600001007983 */ /* 0x000ea80000100800 */
[----:B------:R-:W2:Y:S04]  /*6120*/  LDL R21, [R1+0x54] ;  /* 0x0000540001157983 */ /* 0x000ea80000100800 */
[----:B------:R-:W2:Y:S01]  /*6130*/  LDL R132, [R1+0x58] ;  /* 0x0000580001847983 */ /* 0x000ea20000100800 */
        /* <DEDUP_REMOVED lines=11> */
[C---:B------:R-:W-:Y:S01]  /*61f0*/  LEA R20, P0, R2.reuse, c[0x0][0x1f8], 0x1 ;  /* 0x00007e0002147a11 */ /* 0x040fe200078008ff */
[----:B------:R1:W-:Y:S03]  /*6200*/  LDSM.16.M88.4 R176, [R6] ;  /* 0x0000000006b0783b */ /* 0x0003e60000000200 */
[----:B------:R-:W-:Y:S02]  /*6210*/  LEA.HI.X R28, R2, c[0x0][0x1fc], R28, 0x1, P0 ;  /* 0x00007f00021c7a11 */ /* 0x000fe400000f0c1c */
[----:B------:R-:W3:Y:S04]  /*6220*/  SHFL.IDX PT, R2, R20, RZ, 0x181f ;  /* 0x00181fff14027589 */ /* 0x000ee800000e0000 */
[----:B------:R-:W4:Y:S04]  /*6230*/  SHFL.IDX PT, R3, R28, RZ, 0x181f ;  /* 0x00181fff1c037589 */ /* 0x000f2800000e0000 */
[----:B--2---:R-:W-:Y:S04]  /*6240*/  LDSM.16.M88.4 R180, [R30] ;  /* 0x000000001eb4783b */ /* 0x004fe80000000200 */
[----:B------:R-:W-:Y:S04]  /*6250*/  LDSM.16.M88.4 R184, [R23] ;  /* 0x0000000017b8783b */ /* 0x000fe80000000200 */
[----:B------:R2:W-:Y:S01]  /*6260*/  LDSM.16.M88.4 R188, [R22] ;  /* 0x0000000016bc783b */ /* 0x0005e20000000200 */
[C---:B-1----:R-:W-:Y:S03]  /*6270*/  HMMA.16816.F32 R4, R168.reuse, R8, RZ ;  /* 0x00000008a804723c */ /* 0x042fe600000018ff */
[----:B------:R-:W1:Y:S01]  /*6280*/  SHFL.IDX PT, R20, R20, 0x1, 0x181f ;  /* 0x00381f0014147f89 */ /* 0x000e6200000e0000 */
[C---:B---3--:R-:W-:Y:S03]  /*6290*/  IADD3 R12, P0, R2.reuse, R40, RZ ;  /* 0x00000028020c7210 */ /* 0x048fe60007f1e0ff */
[----:B------:R-:W3:Y:S01]  /*62a0*/  SHFL.IDX PT, R28, R28, 0x1, 0x181f ;  /* 0x00381f001c1c7f89 */ /* 0x000ee200000e0000 */
[C---:B------:R-:W-:Y:S01]  /*62b0*/  HMMA.16816.F32 R8, R168.reuse, R10, RZ ;  /* 0x0000000aa808723c */ /* 0x040fe200000018ff */
[C---:B----4-:R-:W-:Y:S05]  /*62c0*/  IMAD.X R13, R3.reuse, 0x1, R39, P0 ;  /* 0x00000001030d7824 */ /* 0x050fea00000e0627 */
[----:B------:R-:W-:Y:S01]  /*62d0*/  @!PT LDS RZ, [RZ] ;  /* 0x00000000fffff984 */ /* 0x000fe20000000800 */
[----:B------:R4:W-:Y:S04]  /*62e0*/  LDGSTS.E.BYPASS.LTC128B.128 [R29], [R12.64], !P5 ;  /* 0x000000000c1d7fae */ /* 0x0009e8000e901d4c */
[----:B----4-:R-:W4:Y:S02]  /*62f0*/  LDL R13, [R1+0x40] ;  /* 0x00004000010d7983 */ /* 0x010f240000100800 */
[C---:B------:R-:W-:Y:S05]  /*6300*/  IADD3 R14, P0, R2.reuse, R38, RZ ;  /* 0x00000026020e7210 */ /* 0x040fea0007f1e0ff */
[C---:B------:R-:W-:Y:S01]  /*6310*/  IMAD.X R15, R3.reuse, 0x1, R37, P0 ;  /* 0x00000001030f7824 */ /* 0x040fe200000e0625 */
[C---:B--2---:R-:W-:Y:S05]  /*6320*/  IADD3 R22, P0, R2.reuse, R36, RZ ;  /* 0x0000002402167210 */ /* 0x044fea0007f1e0ff */
[C---:B------:R-:W-:Y:S01]  /*6330*/  IMAD.X R23, R3.reuse, 0x1, R0, P0 ;  /* 0x0000000103177824 */ /* 0x040fe200000e0600 */
[----:B------:R-:W-:Y:S05]  /*6340*/  IADD3 R30, P0, R2, R21, RZ ;  /* 0x00000015021e7210 */ /* 0x000fea0007f1e0ff */
[--C-:B------:R-:W-:Y:S01]  /*6350*/  IMAD.X R31, R3, 0x1, R132.reuse, P0 ;  /* 0x00000001031f7824 */ /* 0x100fe200000e0684 */
[----:B-1----:R-:W-:Y:S02]  /*6360*/  IADD3 R2, P0, R20, R40, RZ ;  /* 0x0000002814027210 */ /* 0x002fe40007f1e0ff */
[----:B------:R1:W5:Y:S04]  /*6370*/  LDL.LU R40, [R1+0x90] ;  /* 0x0000900001287983 */ /* 0x0003680000300800 */
[----:B----4-:R2:W-:Y:S01]  /*6380*/  LDGSTS.E.BYPASS.LTC128B.128 [R13+0x2100], [R14.64], !P4 ;  /* 0x021000000e0d7fae */ /* 0x0105e2000e101d4c */
[----:B------:R-:W-:Y:S05]  /*6390*/  MOV R3, R13 ;  /* 0x0000000d00037202 */ /* 0x000fea0000000f00 */
[----:B------:R3:W-:Y:S01]  /*63a0*/  LDGSTS.E.BYPASS.LTC128B.128 [R3+0x4100], [R22.64], !P3 ;  /* 0x0410000016037fae */ /* 0x0007e2000d901d4c */
[C---:B--2---:R-:W-:Y:S07]  /*63b0*/  HMMA.16816.F32 R12, R168.reuse, R16, RZ ;  /* 0x00000010a80c723c */ /* 0x044fee00000018ff */
[----:B------:R-:W-:Y:S02]  /*63c0*/  IMAD.MOV.U32 R17, RZ, RZ, R3 ;  /* 0x000000ffff117224 */ /* 0x000fe400078e0003 */
[----:B---3--:R-:W-:Y:S02]  /*63d0*/  IMAD.X R3, R28, 0x1, R39, P0 ;  /* 0x000000011c037824 */ /* 0x008fe400000e0627 */
[----:B------:R1:W5:Y:S01]  /*63e0*/  LDL.LU R39, [R1+0x8c] ;  /* 0x00008c0001277983 */ /* 0x0003620000300800 */
[----:B------:R-:W-:Y:S03]  /*63f0*/  IADD3 R22, P0, R20, R38, RZ ;  /* 0x0000002614167210 */ /* 0x000fe60007f1e0ff */
[----:B------:R2:W-:Y:S02]  /*6400*/  LDGSTS.E.BYPASS.LTC128B.128 [R17+0x6100], [R30.64], !P2 ;  /* 0x061000001e117fae */ /* 0x0005e4000d101d4c */
[----:B------:R-:W-:Y:S02]  /*6410*/  IMAD.X R23, R28, 0x1, R37, P0 ;  /* 0x000000011c177824 */ /* 0x000fe400000e0625 */
[----:B------:R3:W-:Y:S04]  /*6420*/  LDGSTS.E.BYPASS.LTC128B.128 [R29+0x1000], [R2.64], !P5 ;  /* 0x01000000021d7fae */ /* 0x0007e8000e901d4c */
[----:B------:R4:W-:Y:S04]  /*6430*/  LDGSTS.E.BYPASS.LTC128B.128 [R29+0x3000], [R22.64], !P4 ;  /* 0x03000000161d7fae */ /* 0x0009e8000e101d4c */
[----:B------:R1:W5:Y:S04]  /*6440*/  LDL.LU R38, [R1+0x88] ;  /* 0x0000880001267983 */ /* 0x0003680000300800 */
[----:B------:R1:W5:Y:S01]  /*6450*/  LDL.LU R37, [R1+0x84] ;  /* 0x0000840001257983 */ /* 0x0003620000300800 */
[C---:B--2---:R-:W-:Y:S01]  /*6460*/  HMMA.16816.F32 R16, R168.reuse, R18, RZ ;  /* 0x00000012a810723c */ /* 0x044fe200000018ff */
[----:B---3--:R-:W-:Y:S02]  /*6470*/  IADD3 R2, P0, R20, R36, RZ ;  /* 0x0000002414027210 */ /* 0x008fe40007f1e0ff */
[----:B------:R1:W5:Y:S02]  /*6480*/  LDL.LU R36, [R1+0x80] ;  /* 0x0000800001247983 */ /* 0x0003640000300800 */
[----:B------:R-:W-:Y:S02]  /*6490*/  IADD3.X R3, R28, R0, RZ, P0, !PT ;  /* 0x000000001c037210 */ /* 0x000fe400007fe4ff */
[----:B------:R1:W5:Y:S01]  /*64a0*/  LDL.LU R0, [R1+0x7c] ;  /* 0x00007c0001007983 */ /* 0x0003620000300800 */
[----:B------:R-:W-:Y:S02]  /*64b0*/  IADD3 R30, P0, R20, R21, RZ ;  /* 0x00000015141e7210 */ /* 0x000fe40007f1e0ff */
[C---:B----4-:R-:W-:Y:S01]  /*64c0*/  HMMA.16816.F32 R20, R168.reuse, R24, RZ ;  /* 0x00000018a814723c */ /* 0x050fe200000018ff */
[----:B------:R2:W-:Y:S02]  /*64d0*/  LDGSTS.E.BYPASS.LTC128B.128 [R29+0x5000], [R2.64], !P3 ;  /* 0x05000000021d7fae */ /* 0x0005e4000d901d4c */
[----:B------:R-:W-:Y:S01]  /*64e0*/  IMAD.X R31, R28, 0x1, R132, P0 ;  /* 0x000000011c1f7824 */ /* 0x000fe200000e0684 */
[----:B------:R-:W-:Y:S01]  /*64f0*/  PLOP3.LUT P0, PT, PT, PT, UP0, 0x80, 0x0 ;  /* 0x000000000000781c */ /* 0x000fe20003f0f008 */
[----:B------:R-:W3:Y:S03]  /*6500*/  LDL R132, [R1+0x2c] ;  /* 0x00002c0001847983 */ /* 0x000ee60000100800 */
[C---:B------:R-:W-:Y:S01]  /*6510*/  HMMA.16816.F32 R24, R168.reuse, R26, RZ ;  /* 0x0000001aa818723c */ /* 0x040fe200000018ff */
[----:B------:R4:W-:Y:S04]  /*6520*/  LDGSTS.E.BYPASS.LTC128B.128 [R29+0x7000], [R30.64], !P2 ;  /* 0x070000001e1d7fae */ /* 0x0009e8000d101d4c */
[----:B------:R-:W0:Y:S04]  /*6530*/  LDGDEPBAR ;  /* 0x00000000000079af */ /* 0x000e280000000000 */
[----:B--2---:R-:W2:Y:S04]  /*6540*/  LDL R3, [R1+0x28] ;  /* 0x0000280001037983 */ /* 0x004ea80000100800 */
[----:B------:R-:W2:Y:S01]  /*6550*/  LDL R2, [R1+0x24] ;  /* 0x0000240001027983 */ /* 0x000ea20000100800 */
[C---:B----4-:R-:W-:Y:S08]  /*6560*/  HMMA.16816.F32 R28, R168.reuse, R32, RZ ;  /* 0x00000020a81c723c */ /* 0x050ff000000018ff */
[----:B------:R-:W-:Y:S08]  /*6570*/  HMMA.16816.F32 R32, R168, R34, RZ ;  /* 0x00000022a820723c */ /* 0x000ff000000018ff */
        /* <DEDUP_REMOVED lines=9> */
[C---:B------:R-:W-:Y:S01]  /*6610*/  HMMA.16816.F32 R28, R172.reuse, R188, R28 ;  /* 0x000000bcac1c723c */ /* 0x040fe2000000181c */
[----:B------:R-:W2:Y:S04]  /*6620*/  LDL R189, [R1+0x30] ;  /* 0x0000300001bd7983 */ /* 0x000ea80000100800 */
[----:B------:R-:W2:Y:S03]  /*6630*/  LDL R188, [R1+0x20] ;  /* 0x0000200001bc7983 */ /* 0x000ea60000100800 */
[----:B------:R-:W-:Y:S08]  /*6640*/  HMMA.16816.F32 R32, R172, R190, R32 ;  /* 0x000000beac20723c */ /* 0x000ff00000001820 */
[C---:B----4-:R-:W-:Y:S08]  /*6650*/  HMMA.16816.F32 R4, R192.reuse, R176, R4 ;  /* 0x000000b0c004723c */ /* 0x050ff00000001804 */
[C---:B------:R-:W-:Y:S01]  /*6660*/  HMMA.16816.F32 R8, R192.reuse, R178, R8 ;  /* 0x000000b2c008723c */ /* 0x040fe20000001808 */
[----:B------:R-:W4:Y:S07]  /*6670*/  LDSM.16.M88.4 R176, [R252+0x11100] ;  /* 0x01110000fcb0783b */ /* 0x000f2e0000000200 */
[C---:B-1----:R-:W-:Y:S08]  /*6680*/  HMMA.16816.F32 R12, R192.reuse, R180, R12 ;  /* 0x000000b4c00c723c */ /* 0x042ff0000000180c */
[C---:B------:R-:W-:Y:S01]  /*6690*/  HMMA.16816.F32 R16, R192.reuse, R182, R16 ;  /* 0x000000b6c010723c */ /* 0x040fe20000001810 */
[----:B------:R-:W1:Y:S07]  /*66a0*/  LDSM.16.M88.4 R180, [R249] ;  /* 0x00000000f9b4783b */ /* 0x000e6e0000000200 */
        /* <DEDUP_REMOVED lines=24> */
[C---:B------:R-:W-:Y:S01]  /*6830*/  HMMA.16816.F32 R24, R200.reuse, R182, R24 ;  /* 0x000000b6c818723c */ /* 0x040fe20000001818 */
[----:B---3--:R1:W-:Y:S07]  /*6840*/  LDSM.16.M88.4 R180, [R132] ;  /* 0x0000000084b4783b */ /* 0x0083ee0000000200 */
[C---:B----4-:R-:W-:Y:S08]  /*6850*/  HMMA.16816.F32 R28, R200.reuse, R176, R28 ;  /* 0x000000b0c81c723c */ /* 0x050ff0000000181c */
[----:B------:R-:W-:Y:S01]  /*6860*/  HMMA.16816.F32 R32, R200, R178, R32 ;  /* 0x000000b2c820723c */ /* 0x000fe20000001820 */
[----:B--2---:R2:W-:Y:S04]  /*6870*/  LDSM.16.M88.4 R176, [R3] ;  /* 0x0000000003b0783b */ /* 0x0045e80000000200 */
[----:B-1----:R-:W3:Y:S04]  /*6880*/  LDL R132, [R1+0x1c] ;  /* 0x00001c0001847983 */ /* 0x002ee80000100800 */
[----:B--2---:R-:W2:Y:S04]  /*6890*/  LDL R3, [R1+0x18] ;  /* 0x0000180001037983 */ /* 0x004ea80000100800 */
[----:B------:R-:W1:Y:S02]  /*68a0*/  LDSM.16.M88.4 R184, [R189] ;  /* 0x00000000bdb8783b */ /* 0x000e640000000200 */
[C---:B-1----:R-:W-:Y:S08]  /*68b0*/  HMMA.16816.F32 R4, R204.reuse, R184, R4 ;  /* 0x000000b8cc04723c */ /* 0x042ff00000001804 */
[C---:B------:R-:W-:Y:S01]  /*68c0*/  HMMA.16816.F32 R8, R204.reuse, R186, R8 ;  /* 0x000000bacc08723c */ /* 0x040fe20000001808 */
[----:B------:R1:W4:Y:S07]  /*68d0*/  LDSM.16.M88.4 R184, [R2] ;  /* 0x0000000002b8783b */ /* 0x00032e0000000200 */
[C---:B------:R-:W-:Y:S08]  /*68e0*/  HMMA.16816.F32 R12, R204.reuse, R180, R12 ;  /* 0x000000b4cc0c723c */ /* 0x040ff0000000180c */
[C---:B------:R-:W-:Y:S01]  /*68f0*/  HMMA.16816.F32 R16, R204.reuse, R182, R16 ;  /* 0x000000b6cc10723c */ /* 0x040fe20000001810 */
[----:B------:R-:W4:Y:S07]  /*6900*/  LDSM.16.M88.4 R180, [R252+0x12100] ;  /* 0x01210000fcb4783b */ /* 0x000f2e0000000200 */
[C---:B------:R-:W-:Y:S01]  /*6910*/  HMMA.16816.F32 R20, R204.reuse, R176, R20 ;  /* 0x000000b0cc14723c */ /* 0x040fe20000001814 */
[----:B-1----:R-:W2:Y:S07]  /*6920*/  LDL R2, [R1+0x14] ;  /* 0x0000140001027983 */ /* 0x002eae0000100800 */
        /* <DEDUP_REMOVED lines=25> */
[----:B------:R-:W3:Y:S07]  /*6ac0*/  LDSM.16.M88.4 R180, [R134+0x14900] ;  /* 0x0149000086b4783b */ /* 0x000eee0000000200 */
[C---:B-1----:R-:W-:Y:S08]  /*6ad0*/  HMMA.16816.F32 R28, R212.reuse, R176, R28 ;  /* 0x000000b0d41c723c */ /* 0x042ff0000000181c */
[----:B------:R-:W-:Y:S01]  /*6ae0*/  HMMA.16816.F32 R32, R212, R178, R32 ;  /* 0x000000b2d420723c */ /* 0x000fe20000001820 */
[----:B------:R-:W1:Y:S07]  /*6af0*/  LDSM.16.M88.4 R176, [R134+0x15100] ;  /* 0x0151000086b0783b */ /* 0x000e6e0000000200 */
[C---:B----4-:R-:W-:Y:S08]  /*6b00*/  HMMA.16816.F32 R4, R216.reuse, R184, R4 ;  /* 0x000000b8d804723c */ /* 0x050ff00000001804 */
[C---:B------:R-:W-:Y:S01]  /*6b10*/  HMMA.16816.F32 R8, R216.reuse, R186, R8 ;  /* 0x000000bad808723c */ /* 0x040fe20000001808 */
[----:B------:R-:W4:Y:S07]  /*6b20*/  LDSM.16.M88.4 R184, [R134+0x15900] ;  /* 0x0159000086b8783b */ /* 0x000f2e0000000200 */
[C---:B---3--:R-:W-:Y:S08]  /*6b30*/  HMMA.16816.F32 R12, R216.reuse, R180, R12 ;  /* 0x000000b4d80c723c */ /* 0x048ff0000000180c */
[C---:B------:R-:W-:Y:S01]  /*6b40*/  HMMA.16816.F32 R16, R216.reuse, R182, R16 ;  /* 0x000000b6d810723c */ /* 0x040fe20000001810 */
[----:B------:R3:W2:Y:S07]  /*6b50*/  LDSM.16.M88.4 R180, [R188] ;  /* 0x00000000bcb4783b */ /* 0x0006ae0000000200 */
[C---:B-1----:R-:W-:Y:S08]  /*6b60*/  HMMA.16816.F32 R20, R216.reuse, R176, R20 ;  /* 0x000000b0d814723c */ /* 0x042ff00000001814 */
[C---:B------:R-:W-:Y:S01]  /*6b70*/  HMMA.16816.F32 R24, R216.reuse, R178, R24 ;  /* 0x000000b2d818723c */ /* 0x040fe20000001818 */
[----:B------:R1:W2:Y:S04]  /*6b80*/  LDSM.16.M88.4 R176, [R132] ;  /* 0x0000000084b0783b */ /* 0x0002a80000000200 */
[----:B---3--:R-:W3:Y:S03]  /*6b90*/  LDL R188, [R1+0x10] ;  /* 0x0000100001bc7983 */ /* 0x008ee60000100800 */
[C---:B----4-:R-:W-:Y:S08]  /*6ba0*/  HMMA.16816.F32 R28, R216.reuse, R184, R28 ;  /* 0x000000b8d81c723c */ /* 0x050ff0000000181c */
[----:B------:R-:W-:Y:S01]  /*6bb0*/  HMMA.16816.F32 R32, R216, R186, R32 ;  /* 0x000000bad820723c */ /* 0x000fe20000001820 */
[----:B--2---:R2:W4:Y:S04]  /*6bc0*/  LDSM.16.M88.4 R184, [R3] ;  /* 0x0000000003b8783b */ /* 0x0045280000000200 */
[----:B-1----:R-:W3:Y:S03]  /*6bd0*/  LDL R132, [R1+0xc] ;  /* 0x00000c0001847983 */ /* 0x002ee60000100800 */
[C---:B------:R-:W-:Y:S08]  /*6be0*/  HMMA.16816.F32 R4, R220.reuse, R180, R4 ;  /* 0x000000b4dc04723c */ /* 0x040ff00000001804 */
[C---:B------:R-:W-:Y:S08]  /*6bf0*/  HMMA.16816.F32 R8, R220.reuse, R182, R8 ;  /* 0x000000b6dc08723c */ /* 0x040ff00000001808 */
[C---:B------:R-:W-:Y:S01]  /*6c00*/  HMMA.16816.F32 R12, R220.reuse, R176, R12 ;  /* 0x000000b0dc0c723c */ /* 0x040fe2000000180c */
[----:B--2---:R-:W2:Y:S07]  /*6c10*/  LDL R3, [R1+0x8] ;  /* 0x0000080001037983 */ /* 0x004eae0000100800 */
[C---:B------:R-:W-:Y:S01]  /*6c20*/  HMMA.16816.F32 R16, R220.reuse, R178, R16 ;  /* 0x000000b2dc10723c */ /* 0x040fe20000001810 */
[----:B------:R-:W-:Y:S07]  /*6c30*/  LDSM.16.M88.4 R176, [R252+0x14100] ;  /* 0x01410000fcb0783b */ /* 0x000fee0000000200 */
[C---:B----4-:R-:W-:Y:S08]  /*6c40*/  HMMA.16816.F32 R20, R220.reuse, R184, R20 ;  /* 0x000000b8dc14723c */ /* 0x050ff00000001814 */
[C---:B------:R-:W-:Y:S01]  /*6c50*/  HMMA.16816.F32 R24, R220.reuse, R186, R24 ;  /* 0x000000badc18723c */ /* 0x040fe20000001818 */
[----:B------:R-:W-:Y:S04]  /*6c60*/  LDSM.16.M88.4 R184, [R252+0x14900] ;  /* 0x01490000fcb8783b */ /* 0x000fe80000000200 */
[----:B------:R1:W4:Y:S04]  /*6c70*/  LDSM.16.M88.4 R180, [R2] ;  /* 0x0000000002b4783b */ /* 0x0003280000000200 */
[----:B-1----:R-:W2:Y:S01]  /*6c80*/  LDL R2, [R1+0x4] ;  /* 0x0000040001027983 */ /* 0x002ea20000100800 */
[C---:B----4-:R-:W-:Y:S08]  /*6c90*/  HMMA.16816.F32 R28, R220.reuse, R180, R28 ;  /* 0x000000b4dc1c723c */ /* 0x050ff0000000181c */
[----:B------:R-:W-:Y:S01]  /*6ca0*/  HMMA.16816.F32 R32, R220, R182, R32 ;  /* 0x000000b6dc20723c */ /* 0x000fe20000001820 */
[----:B------:R-:W1:Y:S07]  /*6cb0*/  LDSM.16.M88.4 R180, [R252+0x15100] ;  /* 0x01510000fcb4783b */ /* 0x000e6e0000000200 */
[C---:B------:R-:W-:Y:S08]  /*6cc0*/  HMMA.16816.F32 R4, R224.reuse, R176, R4 ;  /* 0x000000b0e004723c */ /* 0x040ff00000001804 */
[C---:B------:R-:W-:Y:S01]  /*6cd0*/  HMMA.16816.F32 R8, R224.reuse, R178, R8 ;  /* 0x000000b2e008723c */ /* 0x040fe20000001808 */
        /* <DEDUP_REMOVED lines=21> */
[----:B------:R-:W3:Y:S07]  /*6e30*/  LDSM.16.M88.4 R184, [R134+0x17100] ;  /* 0x0171000086b8783b */ /* 0x000eee0000000200 */
[C---:B-1----:R-:W-:Y:S08]  /*6e40*/  HMMA.16816.F32 R4, R232.reuse, R180, R4 ;  /* 0x000000b4e804723c */ /* 0x042ff00000001804 */
[C---:B------:R-:W-:Y:S01]  /*6e50*/  HMMA.16816.F32 R8, R232.reuse, R182, R8 ;  /* 0x000000b6e808723c */ /* 0x040fe20000001808 */
[----:B------:R-:W1:Y:S07]  /*6e60*/  LDSM.16.M88.4 R180, [R134+0x17900] ;  /* 0x0179000086b4783b */ /* 0x000e6e0000000200 */
[C---:B----4-:R-:W-:Y:S08]  /*6e70*/  HMMA.16816.F32 R12, R232.reuse, R176, R12 ;  /* 0x000000b0e80c723c */ /* 0x050ff0000000180c */
[C---:B------:R-:W-:Y:S01]  /*6e80*/  HMMA.16816.F32 R16, R232.reuse, R178, R16 ;  /* 0x000000b2e810723c */ /* 0x040fe20000001810 */
[----:B---3--:R-:W3:Y:S07]  /*6e90*/  LDSM.16.M88.4 R176, [R188] ;  /* 0x00000000bcb0783b */ /* 0x008eee0000000200 */
[C---:B------:R-:W-:Y:S08]  /*6ea0*/  HMMA.16816.F32 R20, R232.reuse, R184, R20 ;  /* 0x000000b8e814723c */ /* 0x040ff00000001814 */
[C---:B------:R-:W-:Y:S01]  /*6eb0*/  HMMA.16816.F32 R24, R232.reuse, R186, R24 ;  /* 0x000000bae818723c */ /* 0x040fe20000001818 */
[----:B------:R-:W4:Y:S07]  /*6ec0*/  LDSM.16.M88.4 R184, [R132] ;  /* 0x0000000084b8783b */ /* 0x000f2e0000000200 */
[C---:B-1----:R-:W-:Y:S08]  /*6ed0*/  HMMA.16816.F32 R28, R232.reuse, R180, R28 ;  /* 0x000000b4e81c723c */ /* 0x042ff0000000181c */
[----:B------:R-:W-:Y:S01]  /*6ee0*/  HMMA.16816.F32 R32, R232, R182, R32 ;  /* 0x000000b6e820723c */ /* 0x000fe20000001820 */
[----:B--2---:R-:W1:Y:S07]  /*6ef0*/  LDSM.16.M88.4 R180, [R3] ;  /* 0x0000000003b4783b */ /* 0x004e6e0000000200 */
[C---:B---3--:R-:W-:Y:S08]  /*6f00*/  HMMA.16816.F32 R4, R236.reuse, R176, R4 ;  /* 0x000000b0ec04723c */ /* 0x048ff00000001804 */
[C---:B------:R-:W-:Y:S08]  /*6f10*/  HMMA.16816.F32 R8, R236.reuse, R178, R8 ;  /* 0x000000b2ec08723c */ /* 0x040ff00000001808 */
[C---:B----4-:R-:W-:Y:S08]  /*6f20*/  HMMA.16816.F32 R12, R236.reuse, R184, R12 ;  /* 0x000000b8ec0c723c */ /* 0x050ff0000000180c */
[C---:B------:R-:W-:Y:S01]  /*6f30*/  HMMA.16816.F32 R16, R236.reuse, R186, R16 ;  /* 0x000000baec10723c */ /* 0x040fe20000001810 */
[----:B------:R-:W-:Y:S07]  /*6f40*/  LDSM.16.M88.4 R184, [R252+0x16100] ;  /* 0x01610000fcb8783b */ /* 0x000fee0000000200 */
[C---:B-1----:R-:W-:Y:S08]  /*6f50*/  HMMA.16816.F32 R20, R236.reuse, R180, R20 ;  /* 0x000000b4ec14723c */ /* 0x042ff00000001814 */
[C---:B------:R-:W-:Y:S01]  /*6f60*/  HMMA.16816.F32 R24, R236.reuse, R182, R24 ;  /* 0x000000b6ec18723c */ /* 0x040fe20000001818 */
[----:B------:R-:W-:Y:S04]  /*6f70*/  LDSM.16.M88.4 R180, [R252+0x16900] ;  /* 0x01690000fcb4783b */ /* 0x000fe80000000200 */
[----:B------:R-:W1:Y:S03]  /*6f80*/  LDSM.16.M88.4 R176, [R2] ;  /* 0x0000000002b0783b */ /* 0x000e660000000200 */
        /* <DEDUP_REMOVED lines=26> */
[----:B-----5:R-:W-:-:S07]  /*7130*/  @P0 BRA `(.L_x_1795) ;  /* 0xffffe9d000000947 */ /* 0x020fce000383ffff */
.L_x_1794:
[----:B-1----:R-:W2:Y:S01]  /*7140*/  LDL.LU R176, [R1+0x4c] ;  /* 0x00004c0001b07983 */ /* 0x002ea20000300800 */
[----:B------:R-:W-:Y:S02]  /*7150*/  FMNMX.FTZ R2, R4, R0, !PT ;  /* 0x0000000004027209 */ /* 0x000fe40007810000 */
[----:B------:R-:W-:Y:S01]  /*7160*/  ISETP.LT.AND P0, PT, RZ, UR6, PT ;  /* 0x00000006ff007c0c */ /* 0x000fe2000bf01270 */
[----:B------:R-:W0:Y:S01]  /*7170*/  LDGDEPBAR ;  /* 0x00000000000079af */ /* 0x000e220000000000 */
[----:B------:R-:W-:Y:S01]  /*7180*/  FMNMX.FTZ R2, R5, R2, !PT ;  /* 0x0000000205027209 */ /* 0x000fe20007810000 */
[----:B------:R-:W-:Y:S03]  /*7190*/  UIADD3 UR6, UR6, -0x1, URZ ;  /* 0xffffffff06067890 */ /* 0x000fe6000fffe03f */
        /* <DEDUP_REMOVED lines=44> */
[C---:B------:R-:W-:Y:S01]  /*7460*/  FMUL.FTZ R16, R3.reuse, R152 ;  /* 0x0000009803107220 */ /* 0x040fe20000410000 */
[----:B------:R-:W-:Y:S01]  /*7470*/  MOV R152, R28 ;  /* 0x0000001c00987202 */ /* 0x000fe20000000f00 */
        /* <DEDUP_REMOVED lines=98> */
[--C-:B------:R-:W-:Y:S01]  /*7aa0*/  FFMA.FTZ R26, R26, c[0x0][0x2d0], -R4.reuse ;  /* 0x0000b4001a1a7a23 */ /* 0x100fe20000010804 */
[----:B------:R-:W-:Y:S01]  /*7ab0*/  MOV R18, R25 ;  /* 0x0000001900127202 */ /* 0x000fe20000000f00 */
[--C-:B------:R-:W-:Y:S02]  /*7ac0*/  FFMA.FTZ R27, R27, c[0x0][0x2d0], -R4.reuse ;  /* 0x0000b4001b1b7a23 */ /* 0x100fe40000010804 */
[--C-:B------:R-:W-:Y:S01]  /*7ad0*/  FFMA.FTZ R30, R30, c[0x0][0x2d0], -R4.reuse ;  /* 0x0000b4001e1e7a23 */ /* 0x100fe20000010804 */
[----:B------:R-:W1:Y:S01]  /*7ae0*/  MUFU.EX2 R7, R7 ;  /* 0x0000000700077308 */ /* 0x000e620000000800 */
[--C-:B------:R-:W-:Y:S02]  /*7af0*/  FFMA.FTZ R31, R31, c[0x0][0x2d0], -R4.reuse ;  /* 0x0000b4001f1f7a23 */ /* 0x100fe40000010804 */
[--C-:B------:R-:W-:Y:S01]  /*7b00*/  FFMA.FTZ R179, R10, c[0x0][0x2d0], -R4.reuse ;  /* 0x0000b4000ab37a23 */ /* 0x100fe20000010804 */
[----:B------:R-:W-:Y:S01]  /*7b10*/  MOV R10, R33 ;  /* 0x00000021000a7202 */ /* 0x000fe20000000f00 */
[--C-:B------:R-:W-:Y:S01]  /*7b20*/  FFMA.FTZ R184, R19, c[0x0][0x2d0], -R4.reuse ;  /* 0x0000b40013b87a23 */ /* 0x100fe20000010804 */
[----:B------:R-:W-:Y:S01]  /*7b30*/  MOV R19, R32 ;  /* 0x0000002000137202 */ /* 0x000fe20000000f00 */
[----:B------:R-:W-:Y:S01]  /*7b40*/  FFMA.FTZ R191, R22, c[0x0][0x2d0], -R4 ;  /* 0x0000b40016bf7a23 */ /* 0x000fe20000010804 */
[----:B------:R-:W-:Y:S01]  /*7b50*/  MOV R22, R29 ;  /* 0x0000001d00167202 */ /* 0x000fe20000000f00 */
[C---:B------:R-:W-:Y:S01]  /*7b60*/  FMUL.FTZ R32, R3.reuse, R136 ;  /* 0x0000008803207220 */ /* 0x040fe20000410000 */
[----:B------:R-:W-:Y:S01]  /*7b70*/  MOV R157, R19 ;  /* 0x00000013009d7202 */ /* 0x000fe20000000f00 */
[C---:B------:R-:W-:Y:S01]  /*7b80*/  FMUL.FTZ R33, R3.reuse, R137 ;  /* 0x0000008903217220 */ /* 0x040fe20000410000 */
[----:B------:R-:W2:Y:S01]  /*7b90*/  MUFU.EX2 R179, R179 ;  /* 0x000000b300b37308 */ /* 0x000ea20000000800 */
[C---:B------:R-:W-:Y:S01]  /*7ba0*/  FMUL.FTZ R21, R3.reuse, R149 ;  /* 0x0000009503157220 */ /* 0x040fe20000410000 */
[----:B------:R-:W-:Y:S01]  /*7bb0*/  MOV R149, R11 ;  /* 0x0000000b00957202 */ /* 0x000fe20000000f00 */
[C---:B---3--:R-:W-:Y:S01]  /*7bc0*/  FFMA.FTZ R4, R0.reuse, R12, R6 ;  /* 0x0000000c00047223 */ /* 0x048fe20000010006 */
[----:B------:R-:W-:Y:S01]  /*7bd0*/  MOV R161, R30 ;  /* 0x0000001e00a17202 */ /* 0x000fe20000000f00 */
[C---:B------:R-:W-:Y:S01]  /*7be0*/  FMUL.FTZ R34, R0.reuse, R138 ;  /* 0x0000008a00227220 */ /* 0x040fe20000410000 */
[----:B------:R-:W-:Y:S01]  /*7bf0*/  MOV R160, R31 ;  /* 0x0000001f00a07202 */ /* 0x000fe20000000f00 */
[C---:B------:R-:W-:Y:S02]  /*7c00*/  FMUL.FTZ R19, R0.reuse, R155 ;  /* 0x0000009b00137220 */ /* 0x040fe40000410000 */
[----:B------:R-:W-:Y:S01]  /*7c10*/  FMUL.FTZ R12, R3, R156 ;  /* 0x0000009c030c7220 */ /* 0x000fe20000410000 */
[----:B------:R-:W3:Y:S01]  /*7c20*/  MUFU.EX2 R155, R180 ;  /* 0x000000b4009b7308 */ /* 0x000ee20000000800 */
[----:B------:R-:W-:Y:S01]  /*7c30*/  MOV R156, R10 ;  /* 0x0000000a009c7202 */ /* 0x000fe20000000f00 */
[C---:B-1----:R-:W-:Y:S01]  /*7c40*/  FADD.FTZ R133, R7.reuse, R4 ;  /* 0x0000000407857221 */ /* 0x042fe20000010000 */
[----:B------:R-:W-:Y:S01]  /*7c50*/  F2FP.PACK_AB R177, R7, R6 ;  /* 0x0000000607b1723e */ /* 0x000fe200000000ff */
[----:B------:R-:W-:Y:S01]  /*7c60*/  FMUL.FTZ R4, R3, R164 ;  /* 0x000000a403047220 */ /* 0x000fe20000410000 */
[----:B------:R-:W-:Y:S01]  /*7c70*/  MOV R164, R35 ;  /* 0x0000002300a47202 */ /* 0x000fe20000000f00 */
[C---:B------:R-:W-:Y:S02]  /*7c80*/  FMUL.FTZ R35, R0.reuse, R139 ;  /* 0x0000008b00237220 */ /* 0x040fe40000410000 */
[----:B------:R-:W1:Y:S01]  /*7c90*/  LDSM.16.MT88.4 R136, [R135+0x100] ;  /* 0x000100008788783b */ /* 0x000e620000004200 */
[C---:B------:R-:W-:Y:S01]  /*7ca0*/  FMUL.FTZ R6, R0.reuse, R166 ;  /* 0x000000a600067220 */ /* 0x040fe20000410000 */
[----:B------:R-:W-:Y:S01]  /*7cb0*/  MOV R166, R22 ;  /* 0x0000001600a67202 */ /* 0x000fe20000000f00 */
[C---:B------:R-:W-:Y:S01]  /*7cc0*/  FMUL.FTZ R7, R0.reuse, R167 ;  /* 0x000000a700077220 */ /* 0x040fe20000410000 */
[----:B------:R-:W-:Y:S01]  /*7cd0*/  MOV R167, R27 ;  /* 0x0000001b00a77202 */ /* 0x000fe20000000f00 */
[C---:B------:R-:W-:Y:S01]  /*7ce0*/  FMUL.FTZ R10, R0.reuse, R162 ;  /* 0x000000a2000a7220 */ /* 0x040fe20000410000 */
[----:B------:R-:W-:Y:S01]  /*7cf0*/  MOV R162, R26 ;  /* 0x0000001a00a27202 */ /* 0x000fe20000000f00 */
[----:B--2---:R-:W-:Y:S01]  /*7d00*/  FADD.FTZ R153, R179, R133 ;  /* 0x00000085b3997221 */ /* 0x004fe20000010000 */
[----:B------:R-:W-:Y:S01]  /*7d10*/  MUFU.EX2 R149, R149 ;  /* 0x0000009500957308 */ /* 0x000fe20000000800 */
[C---:B------:R-:W-:Y:S01]  /*7d20*/  FMUL.FTZ R11, R0.reuse, R163 ;  /* 0x000000a3000b7220 */ /* 0x040fe20000410000 */
[----:B------:R-:W-:Y:S01]  /*7d30*/  MOV R163, R14 ;  /* 0x0000000e00a37202 */ /* 0x000fe20000000f00 */
[C---:B------:R-:W-:Y:S01]  /*7d40*/  FMUL.FTZ R14, R0.reuse, R158 ;  /* 0x0000009e000e7220 */ /* 0x040fe20000410000 */
[----:B------:R-:W-:Y:S01]  /*7d50*/  MOV R158, R15 ;  /* 0x0000000f009e7202 */ /* 0x000fe20000000f00 */
[C---:B------:R-:W-:Y:S02]  /*7d60*/  FMUL.FTZ R15, R0.reuse, R159 ;  /* 0x0000009f000f7220 */ /* 0x040fe40000410000 */
[----:B------:R-:W-:Y:S01]  /*7d70*/  FMUL.FTZ R20, R3, R148 ;  /* 0x0000009403147220 */ /* 0x000fe20000410000 */
[----:B---3--:R-:W-:Y:S01]  /*7d80*/  F2FP.PACK_AB R179, R155, R179 ;  /* 0x000000b39bb3723e */ /* 0x008fe200000000ff */
        /* <DEDUP_REMOVED lines=13> */
[----:B------:R-:W-:Y:S02]  /*7e60*/  FMUL.FTZ R25, R3, R145 ;  /* 0x0000009103197220 */ /* 0x000fe40000410000 */
[----:B------:R-:W-:Y:S01]  /*7e70*/  MUFU.EX2 R145, R186 ;  /* 0x000000ba00917308 */ /* 0x000fe20000000800 */
[C---:B------:R-:W-:Y:S01]  /*7e80*/  FMUL.FTZ R38, R0.reuse, R38 ;  /* 0x0000002600267220 */ /* 0x040fe20000410000 */
[C---:B-1----:R-:W-:Y:S05]  /*7e90*/  HMMA.16816.F32 R4, R176.reuse, R136, R4 ;  /* 0x00000088b004723c */ /* 0x042fea0000001804 */
        /* <DEDUP_REMOVED lines=26> */
[----:B------:R-:W-:Y:S01]  /*8040*/  MUFU.EX2 R181, R161 ;  /* 0x000000a100b57308 */ /* 0x000fe20000000800 */
[C---:B------:R-:W-:Y:S02]  /*8050*/  FMUL.FTZ R78, R0.reuse, R78 ;  /* 0x0000004e004e7220 */ /* 0x040fe40000410000 */
[C---:B------:R-:W-:Y:S02]  /*8060*/  FMUL.FTZ R79, R0.reuse, R79 ;  /* 0x0000004f004f7220 */ /* 0x040fe40000410000 */
[C---:B------:R-:W-:Y:S01]  /*8070*/  FMUL.FTZ R82, R0.reuse, R82 ;  /* 0x0000005200527220 */ /* 0x040fe20000410000 */
[C---:B------:R-:W-:Y:S01]  /*8080*/  HMMA.16816.F32 R16, R176.reuse, R138, R16 ;  /* 0x0000008ab010723c */ /* 0x040fe20000001810 */
[----:B------:R-:W1:Y:S03]  /*8090*/  LDSM.16.MT88.4 R136, [R251+0x100] ;  /* 0x00010000fb88783b */ /* 0x000e660000004200 */
[----:B------:R-:W-:Y:S01]  /*80a0*/  MUFU.EX2 R185, R183 ;  /* 0x000000b700b97308 */ /* 0x000fe20000000800 */
[C---:B------:R-:W-:Y:S02]  /*80b0*/  FMUL.FTZ R83, R0.reuse, R83 ;  /* 0x0000005300537220 */ /* 0x040fe40000410000 */
[C---:B------:R-:W-:Y:S02]  /*80c0*/  FMUL.FTZ R86, R0.reuse, R86 ;  /* 0x0000005600567220 */ /* 0x040fe40000410000 */
[C---:B------:R-:W-:Y:S03]  /*80d0*/  FMUL.FTZ R87, R0.reuse, R87 ;  /* 0x0000005700577220 */ /* 0x040fe60000410000 */
        /* <DEDUP_REMOVED lines=25> */
[----:B------:R-:W2:Y:S01]  /*8270*/  MUFU.EX2 R133, R188 ;  /* 0x000000bc00857308 */ /* 0x000ea20000000800 */
[C---:B------:R-:W-:Y:S02]  /*8280*/  FMUL.FTZ R126, R0.reuse, R126 ;  /* 0x0000007e007e7220 */ /* 0x040fe40000410000 */
[C---:B------:R-:W-:Y:S02]  /*8290*/  FMUL.FTZ R127, R0.reuse, R127 ;  /* 0x0000007f007f7220 */ /* 0x040fe40000410000 */
[C---:B------:R-:W-:Y:S03]  /*82a0*/  FMUL.FTZ R130, R0.reuse, R130 ;  /* 0x0000008200827220 */ /* 0x040fe60000410000 */
[----:B------:R-:W-:Y:S02]  /*82b0*/  FMUL.FTZ R131, R0, R131 ;  /* 0x0000008300837220 */ /* 0x000fe40000410000 */
[----:B------:R-:W3:Y:S01]  /*82c0*/  MUFU.EX2 R184, R184 ;  /* 0x000000b800b87308 */ /* 0x000ee20000000800 */
[----:B--2---:R-:W-:Y:S04]  /*82d0*/  FADD.FTZ R0, R133, R189 ;  /* 0x000000bd85007221 */ /* 0x004fe80000010000 */
[----:B------:R-:W-:Y:S04]  /*82e0*/  FADD.FTZ R0, R3, R0 ;  /* 0x0000000003007221 */ /* 0x000fe80000010000 */
[----:B------:R-:W-:Y:S04]  /*82f0*/  FADD.FTZ R0, R145, R0 ;  /* 0x0000000091007221 */ /* 0x000fe80000010000 */
        /* <DEDUP_REMOVED lines=45> */
[----:B---3--:R-:W-:Y:S02]  /*85d0*/  F2FP.PACK_AB R139, R184, R185 ;  /* 0x000000b9b88b723e */ /* 0x008fe400000000ff */
[----:B------:R-:W-:Y:S05]  /*85e0*/  F2FP.PACK_AB R177, R180, R181 ;  /* 0x000000b5b4b1723e */ /* 0x000fea00000000ff */
[C---:B------:R-:W-:Y:S02]  /*85f0*/  HMMA.16816.F32 R4, R136.reuse, R140, R4 ;  /* 0x0000008c8804723c */ /* 0x040fe40000001804 */
[----:B------:R-:W3:Y:S06]  /*8600*/  MUFU.EX2 R133, R158 ;  /* 0x0000009e00857308 */ /* 0x000eec0000000800 */
[C---:B------:R-:W-:Y:S01]  /*8610*/  HMMA.16816.F32 R8, R136.reuse, R142, R8 ;  /* 0x0000008e8808723c */ /* 0x040fe20000001808 */
[----:B------:R-:W4:Y:S03]  /*8620*/  LDSM.16.MT88.4 R140, [R251+0x900] ;  /* 0x00090000fb8c783b */ /* 0x000f260000004200 */
[----:B------:R-:W-:Y:S05]  /*8630*/  MUFU.EX2 R178, R156 ;  /* 0x0000009c00b27308 */ /* 0x000fea0000000800 */
[----:B--2---:R-:W-:Y:S03]  /*8640*/  LDSM.16.MT88.4 R160, [R135+0x1900] ;  /* 0x0019000087a0783b */ /* 0x004fe60000004200 */
[----:B---3--:R-:W-:Y:S01]  /*8650*/  FADD.FTZ R0, R133, R0 ;  /* 0x0000000085007221 */ /* 0x008fe20000010000 */
[C---:B-1----:R-:W-:Y:S03]  /*8660*/  HMMA.16816.F32 R12, R136.reuse, R144, R12 ;  /* 0x00000090880c723c */ /* 0x042fe6000000180c */
[----:B------:R-:W-:Y:S04]  /*8670*/  FADD.FTZ R0, R3, R0 ;  /* 0x0000000003007221 */ /* 0x000fe80000010000 */
[----:B------:R-:W-:Y:S01]  /*8680*/  FADD.FTZ R0, R149, R0 ;  /* 0x0000000095007221 */ /* 0x000fe20000010000 */
[C---:B------:R-:W-:Y:S01]  /*8690*/  HMMA.16816.F32 R16, R136.reuse, R146, R16 ;  /* 0x000000928810723c */ /* 0x040fe20000001810 */
[----:B------:R-:W1:Y:S03]  /*86a0*/  LDSM.16.MT88.4 R144, [R250+0x900] ;  /* 0x00090000fa90783b */ /* 0x000e660000004200 */
[----:B------:R-:W-:Y:S04]  /*86b0*/  FADD.FTZ R0, R148, R0 ;  /* 0x0000000094007221 */ /* 0x000fe80000010000 */
[----:B------:R-:W-:Y:S01]  /*86c0*/  FADD.FTZ R0, R152, R0 ;  /* 0x0000000098007221 */ /* 0x000fe20000010000 */
[C---:B----4-:R-:W-:Y:S03]  /*86d0*/  HMMA.16816.F32 R20, R136.reuse, R140, R20 ;  /* 0x0000008c8814723c */ /* 0x050fe60000001814 */
[C---:B------:R-:W-:Y:S01]  /*86e0*/  FADD.FTZ R0, R176.reuse, R0 ;  /* 0x00000000b0007221 */ /* 0x040fe20000010000 */
[----:B------:R-:W-:Y:S04]  /*86f0*/  F2FP.PACK_AB R176, R176, R152 ;  /* 0x00000098b0b0723e */ /* 0x000fe800000000ff */
        /* <DEDUP_REMOVED lines=45> */
[----:B------:R-:W4:Y:S01]  /*89d0*/  MUFU.EX2 R133, R157 ;  /* 0x0000009d00857308 */ /* 0x000f220000000800 */
[----:B------:R-:W-:Y:S07]  /*89e0*/  F2FP.PACK_AB R139, R182, R183 ;  /* 0x000000b7b68b723e */ /* 0x000fee00000000ff */
[C---:B--2---:R-:W-:Y:S08]  /*89f0*/  HMMA.16816.F32 R4, R136.reuse, R140, R4 ;  /* 0x0000008c8804723c */ /* 0x044ff00000001804 */
[C---:B------:R-:W-:Y:S01]  /*8a00*/  HMMA.16816.F32 R8, R136.reuse, R142, R8 ;  /* 0x0000008e8808723c */ /* 0x040fe20000001808 */
[----:B------:R-:W2:Y:S03]  /*8a10*/  LDSM.16.MT88.4 R140, [R250+0x1100] ;  /* 0x00110000fa8c783b */ /* 0x000ea60000004200 */
[----:B----4-:R-:W-:Y:S04]  /*8a20*/  FADD.FTZ R3, R133, R0 ;  /* 0x0000000085037221 */ /* 0x010fe80000010000 */
[C---:B-1----:R-:W-:Y:S04]  /*8a30*/  HMMA.16816.F32 R12, R136.reuse, R144, R12 ;  /* 0x00000090880c723c */ /* 0x042fe8000000180c */
[C---:B------:R-:W-:Y:S01]  /*8a40*/  FADD.FTZ R3, R178.reuse, R3 ;  /* 0x00000003b2037221 */ /* 0x040fe20000010000 */
[----:B------:R-:W-:Y:S01]  /*8a50*/  F2FP.PACK_AB R178, R178, R133 ;  /* 0x00000085b2b2723e */ /* 0x000fe200000000ff */
[----:B------:R-:W-:Y:S01]  /*8a60*/  FADD.FTZ R0, R155, R153 ;  /* 0x000000999b007221 */ /* 0x000fe20000010000 */
[----:B------:R-:W1:Y:S01]  /*8a70*/  MUFU.EX2 R133, R165 ;  /* 0x000000a500857308 */ /* 0x000e620000000800 */
[C---:B------:R-:W-:Y:S01]  /*8a80*/  HMMA.16816.F32 R16, R136.reuse, R146, R16 ;  /* 0x000000928810723c */ /* 0x040fe20000001810 */
[----:B------:R-:W4:Y:S03]  /*8a90*/  LDSM.16.MT88.4 R144, [R135+0x3100] ;  /* 0x003100008790783b */ /* 0x000f260000004200 */
[----:B------:R-:W-:Y:S04]  /*8aa0*/  FADD.FTZ R0, R154, R0 ;  /* 0x000000009a007221 */ /* 0x000fe80000010000 */
[C---:B---3--:R-:W-:Y:S01]  /*8ab0*/  HMMA.16816.F32 R20, R136.reuse, R148, R20 ;  /* 0x000000948814723c */ /* 0x048fe20000001814 */
[----:B------:R-:W-:Y:S03]  /*8ac0*/  LDSM.16.MT88.4 R152, [R248+0x1900] ;  /* 0x00190000f898783b */ /* 0x000fe60000004200 */
[----:B------:R-:W-:Y:S04]  /*8ad0*/  FADD.FTZ R0, R186, R0 ;  /* 0x00000000ba007221 */ /* 0x000fe80000010000 */
[C---:B------:R-:W-:Y:S01]  /*8ae0*/  HMMA.16816.F32 R24, R136.reuse, R150, R24 ;  /* 0x000000968818723c */ /* 0x040fe20000001818 */
[----:B------:R-:W3:Y:S03]  /*8af0*/  LDSM.16.MT88.4 R148, [R248+0x3100] ;  /* 0x00310000f894783b */ /* 0x000ee60000004200 */
[----:B------:R-:W-:Y:S04]  /*8b00*/  FADD.FTZ R0, R185, R0 ;  /* 0x00000000b9007221 */ /* 0x000fe80000010000 */
[C---:B--2---:R-:W-:Y:S01]  /*8b10*/  HMMA.16816.F32 R28, R136.reuse, R140, R28 ;  /* 0x0000008c881c723c */ /* 0x044fe2000000181c */
[----:B------:R2:W-:Y:S03]  /*8b20*/  STL [R1+0x4c], R3 ;  /* 0x00004c0301007387 */ /* 0x0005e60000100800 */
[----:B------:R-:W-:Y:S04]  /*8b30*/  FADD.FTZ R0, R184, R0 ;  /* 0x00000000b8007221 */ /* 0x000fe80000010000 */
[C---:B------:R-:W-:Y:S01]  /*8b40*/  HMMA.16816.F32 R32, R136.reuse, R142, R32 ;  /* 0x0000008e8820723c */ /* 0x040fe20000001820 */
[----:B------:R-:W5:Y:S03]  /*8b50*/  LDSM.16.MT88.4 R140, [R251+0x3100] ;  /* 0x00310000fb8c783b */ /* 0x000f660000004200 */
[----:B------:R-:W-:Y:S04]  /*8b60*/  FADD.FTZ R0, R191, R0 ;  /* 0x00000000bf007221 */ /* 0x000fe80000010000 */
[----:B------:R-:W-:Y:S01]  /*8b70*/  FADD.FTZ R0, R190, R0 ;  /* 0x00000000be007221 */ /* 0x000fe20000010000 */
[C---:B----4-:R-:W-:Y:S03]  /*8b80*/  HMMA.16816.F32 R36, R136.reuse, R144, R36 ;  /* 0x000000908824723c */ /* 0x050fe60000001824 */
[----:B------:R-:W-:Y:S04]  /*8b90*/  FADD.FTZ R0, R183, R0 ;  /* 0x00000000b7007221 */ /* 0x000fe80000010000 */
[----:B------:R-:W-:Y:S01]  /*8ba0*/  FADD.FTZ R0, R182, R0 ;  /* 0x00000000b6007221 */ /* 0x000fe20000010000 */
[C---:B------:R-:W-:Y:S01]  /*8bb0*/  HMMA.16816.F32 R40, R136.reuse, R146, R40 ;  /* 0x000000928828723c */ /* 0x040fe20000001828 */
[----:B------:R-:W4:Y:S01]  /*8bc0*/  LDSM.16.MT88.4 R144, [R250+0x3100] ;  /* 0x00310000fa90783b */ /* 0x000f220000004200 */
[----:B--2---:R-:W2:Y:S02]  /*8bd0*/  MUFU.EX2 R3, R164 ;  /* 0x000000a400037308 */ /* 0x004ea40000000800 */
[----:B------:R-:W-:Y:S04]  /*8be0*/  FADD.FTZ R0, R181, R0 ;  /* 0x00000000b5007221 */ /* 0x000fe80000010000 */
[C---:B---3--:R-:W-:Y:S04]  /*8bf0*/  HMMA.16816.F32 R44, R136.reuse, R148, R44 ;  /* 0x00000094882c723c */ /* 0x048fe8000000182c */
[----:B------:R-:W-:Y:S04]  /*8c00*/  FADD.FTZ R0, R180, R0 ;  /* 0x00000000b4007221 */ /* 0x000fe80000010000 */
[C---:B------:R-:W-:Y:S01]  /*8c10*/  HMMA.16816.F32 R48, R136.reuse, R150, R48 ;  /* 0x000000968830723c */ /* 0x040fe20000001830 */
[----:B------:R-:W3:Y:S03]  /*8c20*/  LDSM.16.MT88.4 R148, [R135+0x5100] ;  /* 0x005100008794783b */ /* 0x000ee60000004200 */
[----:B-1----:R-:W-:Y:S04]  /*8c30*/  FADD.FTZ R0, R133, R0 ;  /* 0x0000000085007221 */ /* 0x002fe80000010000 */
[C---:B-----5:R-:W-:Y:S04]  /*8c40*/  HMMA.16816.F32 R52, R136.reuse, R140, R52 ;  /* 0x0000008c8834723c */ /* 0x060fe80000001834 */
[C---:B--2---:R-:W-:Y:S01]  /*8c50*/  FADD.FTZ R0, R3.reuse, R0 ;  /* 0x0000000003007221 */ /* 0x044fe20000010000 */
[----:B------:R-:W-:Y:S02]  /*8c60*/  F2FP.PACK_AB R179, R3, R133 ;  /* 0x0000008503b3723e */ /* 0x000fe400000000ff */
[----:B------:R-:W-:Y:S01]  /*8c70*/  MOV R133, R2 ;  /* 0x0000000200857202 */ /* 0x000fe20000000f00 */
[C---:B------:R-:W-:Y:S01]  /*8c80*/  HMMA.16816.F32 R56, R136.reuse, R142, R56 ;  /* 0x0000008e8838723c */ /* 0x040fe20000001838 */
[----:B------:R-:W1:Y:S07]  /*8c90*/  LDSM.16.MT88.4 R140, [R248+0x5100] ;  /* 0x00510000f88c783b */ /* 0x000e6e0000004200 */
[C---:B----4-:R-:W-:Y:S01]  /*8ca0*/  HMMA.16816.F32 R60, R136.reuse, R144, R60 ;  /* 0x00000090883c723c */ /* 0x050fe2000000183c */
[----:B------:R2:W-:Y:S07]  /*8cb0*/  STL [R1+0x74], R0 ;  /* 0x0000740001007387 */ /* 0x0005ee0000100800 */
[C---:B------:R-:W-:Y:S01]  /*8cc0*/  HMMA.16816.F32 R64, R136.reuse, R146, R64 ;  /* 0x000000928840723c */ /* 0x040fe20000001840 */
[----:B------:R-:W4:Y:S07]  /*8cd0*/  LDSM.16.MT88.4 R144, [R251+0x5100] ;  /* 0x00510000fb90783b */ /* 0x000f2e0000004200 */
[C---:B---3--:R-:W-:Y:S08]  /*8ce0*/  HMMA.16816.F32 R68, R136.reuse, R148, R68 ;  /* 0x000000948844723c */ /* 0x048ff00000001844 */
[C---:B------:R-:W-:Y:S01]  /*8cf0*/  HMMA.16816.F32 R72, R136.reuse, R150, R72 ;  /* 0x000000968848723c */ /* 0x040fe20000001848 */
[----:B------:R-:W3:Y:S03]  /*8d00*/  LDSM.16.MT88.4 R148, [R250+0x5100] ;  /* 0x00510000fa94783b */ /* 0x000ee60000004200 */
[----:B--2---:R-:W-:Y:S04]  /*8d10*/  MOV R0, R132 ;  /* 0x0000008400007202 */ /* 0x004fe80000000f00 */
[C---:B-1----:R-:W-:Y:S08]  /*8d20*/  HMMA.16816.F32 R76, R136.reuse, R140, R76 ;  /* 0x0000008c884c723c */ /* 0x042ff0000000184c */
[C---:B------:R-:W-:Y:S01]  /*8d30*/  HMMA.16816.F32 R80, R136.reuse, R142, R80 ;  /* 0x0000008e8850723c */ /* 0x040fe20000001850 */
[----:B------:R-:W1:Y:S07]  /*8d40*/  LDSM.16.MT88.4 R140, [R135+0x7100] ;  /* 0x00710000878c783b */ /* 0x000e6e0000004200 */
[C---:B----4-:R-:W-:Y:S08]  /*8d50*/  HMMA.16816.F32 R84, R136.reuse, R144, R84 ;  /* 0x000000908854723c */ /* 0x050ff00000001854 */
        /* <DEDUP_REMOVED lines=61> */
.L_x_1792:
        /* <DEDUP_REMOVED lines=157> */
.L_x_1790:
        /* <DEDUP_REMOVED lines=197> */
.L_x_1797:
        /* <DEDUP_REMOVED lines=157> */
.L_x_1799:
[----:B--234-:R-:W-:Y:S05]  /*b120*/  BSYNC B0 ;  /* 0x0000000000007941 */ /* 0x01cfea0003800000 */
.L_x_1798:
        /* <DEDUP_REMOVED lines=30> */
.L_x_1801:
[----:B------:R-:W-:Y:S05]  /*b310*/  BSYNC B0 ;  /* 0x0000000000007941 */ /* 0x000fea0003800000 */
.L_x_1800:
        /* <DEDUP_REMOVED lines=30> */
.L_x_1803:
[----:B------:R-:W-:Y:S05]  /*b500*/  BSYNC B0 ;  /* 0x0000000000007941 */ /* 0x000fea0003800000 */
.L_x_1802:
        /* <DEDUP_REMOVED lines=31> */
.L_x_1796:
        /* <DEDUP_REMOVED lines=31> */
.L_x_1804:
        /* <DEDUP_REMOVED lines=43> */
.L_x_1806:
[----:B------:R-:W-:Y:S05]  /*bba0*/  BSYNC B0 ;  /* 0x0000000000007941 */ /* 0x000fea0003800000 */
.L_x_1805:
        /* <DEDUP_REMOVED lines=77> */
.L_x_1808:
[----:B------:R-:W-:Y:S05]  /*c080*/  BSYNC B0 ;  /* 0x0000000000007941 */ /* 0x000fea0003800000 */
.L_x_1807:
        /* <DEDUP_REMOVED lines=27> */
.L_x_1810:
[----:B------:R-:W-:Y:S05]  /*c240*/  BSYNC B0 ;  /* 0x0000000000007941 */ /* 0x000fea0003800000 */
.L_x_1809:
        /* <DEDUP_REMOVED lines=27> */
.L_x_1812:
[----:B------:R-:W-:Y:S05]  /*c400*/  BSYNC B0 ;  /* 0x0000000000007941 */ /* 0x000fea0003800000 */
.L_x_1811:
        /* <DEDUP_REMOVED lines=28> */
.L_x_1813:
        /* <DEDUP_REMOVED lines=11> */
.L_x_3562:


//--------------------- .text._ZN7cutlass13device_kernelIN5flash19enable_sm80_to_sm89INS1_16FlashAttnFwdSm80INS1_25CollectiveMainloopFwdSm80ILi8ELi1ELb0EN4cute5tupleIJNS5_1CILi128EEENS7_ILi32EEENS7_ILi256EEEEEELi256ENS_6half_tEfNS_4arch4Sm80ELb0ELb0ELb0ELb1ELb1ELb1ELb1ELb0EEENS1_21CollectiveEpilogueFwdINS6_IJS8_SA_S9_EEENS6_IJNS7_ILi1EEESI_SI_EEESC_SE_Li256ELb1ELb1ELb0ELb0EEENS1_19SingleTileSchedulerILb1ELb0ELb1ELi128EEEEEEEEEvNT_6ParamsE --------------------------
	.section	.text._ZN7cutlass13device_kernelIN5flash19enable_sm80_to_sm89INS1_16FlashAttnFwdSm80INS1_25CollectiveMainloopFwdSm80ILi8ELi1ELb0EN4cute5tupleIJNS5_1CILi128EEENS7_ILi32EEENS7_ILi256EEEEEELi256ENS_6half_tEfNS_4arch4Sm80ELb0ELb0ELb0ELb1ELb1ELb1ELb1ELb0EEENS1_21CollectiveEpilogueFwdINS6_IJS8_SA_S9_EEENS6_IJNS7_ILi1EEESI_SI_EEESC_SE_Li256ELb1ELb1ELb0ELb0EEENS1_19SingleTileSchedulerILb1ELb0ELb1ELi128EEEEEEEEEvNT_6ParamsE,"ax",@progbits
	.sectioninfo	@"SHI_REGISTERS=248"
	.align	128
.text._ZN7cutlass13device_kernelIN5flash19enable_sm80_to_sm89INS1_16FlashAttnFwdSm80INS1_25CollectiveMainloopFwdSm80ILi8ELi1ELb0EN4cute5tupleIJNS5_1CILi128EEENS7_ILi32EEENS7_ILi256EEEEEELi256ENS_6half_tEfNS_4arch4Sm80ELb0ELb0ELb0ELb1ELb1ELb1ELb1ELb0EEENS1_21CollectiveEpilogueFwdINS6_IJS8_SA_S9_EEENS6_IJNS7_ILi1EEESI_SI_EEESC_SE_Li256ELb1ELb1ELb0ELb0EEENS1_19SingleTileSchedulerILb1ELb0ELb1ELi128EEEEEEEEEvNT_6ParamsE:
        .type           _ZN7cutlass13device_kernelIN5flash19enable_sm80_to_sm89INS1_16FlashAttnFwdSm80INS1_25CollectiveMainloopFwdSm80ILi8ELi1ELb0EN4cute5tupleIJNS5_1CILi128EEENS7_ILi32EEENS7_ILi256EEEEEELi256ENS_6half_tEfNS_4arch4Sm80ELb0ELb0ELb0ELb1ELb1ELb1ELb1ELb0EEENS1_21CollectiveEpilogueFwdINS6_IJS8_SA_S9_EEENS6_IJNS7_ILi1EEESI_SI_EEESC_SE_Li256ELb1ELb1ELb0ELb0EEENS1_19SingleTileSchedulerILb1ELb0ELb1ELi128EEEEEEEEEvNT_6ParamsE,@function
        .size           _ZN7cutlass13device_kernelIN5flash19enable_sm80_to_sm89INS1_16FlashAttnFwdSm80INS1_25CollectiveMainloopFwdSm80ILi8ELi1ELb0EN4cute5tupleIJNS5_1CILi128EEENS7_ILi32EEENS7_ILi256EEEEEELi256ENS_6half_tEfNS_4arch4Sm80ELb0ELb0ELb0ELb1ELb1ELb1ELb1ELb0EEENS1_21CollectiveEpilogueFwdINS6_IJS8_SA_S9_EEENS6_IJNS7_ILi1EEESI_SI_EEESC_SE_Li256ELb1ELb1ELb0ELb0EEENS1_19SingleTileSchedulerILb1ELb0ELb1ELi128EEEEEEEEEvNT_6ParamsE,(.L_x_3563 - _ZN7cutlass13device_kernelIN5flash19enable_sm80_to_sm89INS1_16FlashAttnFwdSm80INS1_25CollectiveMainloopFwdSm80ILi8ELi1ELb0EN4cute5tupleIJNS5_1CILi128EEENS7_ILi32EEENS7_ILi256EEEEEELi256ENS_6half_tEfNS_4arch4Sm80ELb0ELb0ELb0ELb1ELb1ELb1ELb1ELb0EEENS1_21CollectiveEpilogueFwdINS6_IJS8_SA_S9_EEENS6_IJNS7_ILi1EEESI_SI_EEESC_SE_Li256ELb1ELb1ELb0ELb0EEENS1_19SingleTileSchedulerILb1ELb0ELb1ELi128EEEEEEEEEvNT_6ParamsE)
        .other          _ZN7cutlass13device_kernelIN5flash19enable_sm80_to_sm89INS1_16FlashAttnFwdSm80INS1_25CollectiveMainloopFwdSm80ILi8ELi1ELb0EN4cute5tupleIJNS5_1CILi128EEENS7_ILi32EEENS7_ILi256EEEEEELi256ENS_6half_tEfNS_4arch4Sm80ELb0ELb0ELb0ELb1ELb1ELb1ELb1ELb0EEENS1_21CollectiveEpilogueFwdINS6_IJS8_SA_S9_EEENS6_IJNS7_ILi1EEESI_SI_EEESC_SE_Li256ELb1ELb1ELb0ELb0EEENS1_19SingleTileSchedulerILb1ELb0ELb1ELi128EEEEEEEEEvNT_6ParamsE,@"STO_CUDA_ENTRY STV_DEFAULT"
_ZN7cutlass13device_kernelIN5flash19enable_sm80_to_sm89INS1_16FlashAttnFwdSm80INS1_25CollectiveMainloopFwdSm80ILi8ELi1ELb0EN4cute5tupleIJNS5_1CILi128EEENS7_ILi32EEENS7_ILi256EEEEEELi256ENS_6half_tEfNS_4arch4Sm80ELb0ELb0ELb0ELb1ELb1ELb1ELb1ELb0EEENS1_21CollectiveEpilogueFwdINS6_IJS8_SA_S9_EEENS6_IJNS7_ILi1EEESI_SI_EEESC_SE_Li256ELb1ELb1ELb0ELb0EEENS1_19SingleTileSchedulerILb1ELb0ELb1ELi128EEEEEEEEEvNT_6ParamsE:
        /* <DEDUP_REMOVED lines=20> */
.L_x_1815:
        /* <DEDUP_REMOVED lines=13> */
.L_x_1817:
[----:B------:R-:W-:Y:S02]  /*0210*/  ULDC UR7, c[0x0][0x54c] ;  /* 0x0001530000077ab9 */ /* 0x000fe40000000800 */
.L_x_1816:
[----:B------:R-:W-:Y:S02]  /*0220*/  ULDC UR4, c[0x0][0x548] ;  /* 0x0001520000047ab9 */ /* 0x000fe40000000800 */
[----:B------:R-:W-:-:S02]  /*0230*/  USHF.L.U32 UR5, UR14, 0x7, URZ ;  /* 0x000000070e057899 */ /* 0x000fc4000800063f */
[----:B------:R-:W-:-:S04]  /*0240*/  UIMAD UR4, UR7, UR4, URZ ;  /* 0x00000004070472a4 */ /* 0x000fc8000f8e023f */
[----:B------:R-:W-:-:S04]  /*0250*/  UISETP.GE.AND UP0, UPT, UR5, UR4, UPT ;  /* 0x000000040500728c */ /* 0x000fc8000bf06270 */
[----:B------:R-:W-:Y:S01]  /*0260*/  USEL UR20, UR20, 0xffffffff, !UP0 ;  /* 0xffffffff14147887 */ /* 0x000fe2000c000000 */
[----:B------:R-:W-:Y:S05]  /*0270*/  BRA `(.L_x_1818) ;  /* 0x000001b000007947 */ /* 0x000fea0003800000 */
.L_x_1814:
        /* <DEDUP_REMOVED lines=8> */
.L_x_1819:
        /* <DEDUP_REMOVED lines=13> */
.L_x_1821:
[----:B------:R-:W-:Y:S02]  /*03d0*/  ULDC UR7, c[0x0][0x54c] ;  /* 0x0001530000077ab9 */ /* 0x000fe40000000800 */
.L_x_1820:
[----:B------:R-:W-:Y:S02]  /*03e0*/  ULDC UR4, c[0x0][0x548] ;  /* 0x0001520000047ab9 */ /* 0x000fe40000000800 */
[----:B------:R-:W-:-:S02]  /*03f0*/  USHF.L.U32 UR5, UR14, 0x7, URZ ;  /* 0x000000070e057899 */ /* 0x000fc4000800063f */
[----:B------:R-:W-:-:S04]  /*0400*/  UIMAD UR4, UR7, UR4, URZ ;  /* 0x00000004070472a4 */ /* 0x000fc8000f8e023f */
[----:B------:R-:W-:-:S04]  /*0410*/  UISETP.GE.AND UP0, UPT, UR5, UR4, UPT ;  /* 0x000000040500728c */ /* 0x000fc8000bf06270 */
[----:B------:R-:W-:-:S06]  /*0420*/  USEL UR20, UR20, 0xffffffff, !UP0 ;  /* 0xffffffff14147887 */ /* 0x000fcc000c000000 */
.L_x_1818:
        /* <DEDUP_REMOVED lines=64> */
.L_x_1822:
        /* <DEDUP_REMOVED lines=10> */
.L_x_1823:
[----:B------:R-:W-:Y:S05]  /*08d0*/  @!P4 BRA `(.L_x_1824) ;  /* 0x000000500000c947 */ /* 0x000fea0003800000 */
[----:B-1--4-:R-:W4:Y:S04]  /*08e0*/  LDG.E R0, [R8.64] ;  /* 0x0000001608007981 */ /* 0x012f28000c1e1900 */
[----:B---3--:R-:W3:Y:S01]  /*08f0*/  LDG.E R3, [R8.64+0x4] ;  /* 0x0000041608037981 */ /* 0x008ee2000c1e1900 */
[----:B----4-:R-:W1:Y:S08]  /*0900*/  R2UR UR18, R0 ;  /* 0x00000000001273c2 */ /* 0x010e7000000e0000 */
[----:B---3--:R-:W1:Y:S02]  /*0910*/  R2UR UR4, R3 ;  /* 0x00000000030473c2 */ /* 0x008e6400000e0000 */
[----:B-1----:R-:W-:-:S06]  /*0920*/  UIADD3 UR18, -UR18, UR4, URZ ;  /* 0x0000000412127290 */ /* 0x002fcc000fffe13f */
.L_x_1824:
        /* <DEDUP_REMOVED lines=140> */
.L_x_1827:
[----:B------:R-:W-:Y:S05]  /*11f0*/  BSYNC B0 ;  /* 0x0000000000007941 */ /* 0x000fea0003800000 */
.L_x_1826:
        /* <DEDUP_REMOVED lines=128> */
.L_x_1846:
        /* <DEDUP_REMOVED lines=85> */
.L_x_1832:
[----:B------:R-:W-:Y:S05]  /*1f50*/  BSYNC B0 ;  /* 0x0000000000007941 */ /* 0x000fea0003800000 */
.L_x_1831:
        /* <DEDUP_REMOVED lines=81> */
.L_x_1835:
[----:B------:R-:W-:Y:S05]  /*2470*/  BSYNC B0 ;  /* 0x0000000000007941 */ /* 0x000fea0003800000 */
.L_x_1834:
        /* <DEDUP_REMOVED lines=57> */
.L_x_1837:
[----:B------:R-:W-:Y:S05]  /*2810*/  BSYNC B0 ;  /* 0x0000000000007941 */ /* 0x000fea0003800000 */
.L_x_1836:
        /* <DEDUP_REMOVED lines=57> */
.L_x_1839:
[----:B------:R-:W-:Y:S05]  /*2bb0*/  BSYNC B0 ;  /* 0x0000000000007941 */ /* 0x000fea0003800000 */
.L_x_1838:
        /* <DEDUP_REMOVED lines=57> */
.L_x_1830:
        /* <DEDUP_REMOVED lines=29> */
.L_x_1841:
[----:B------:R-:W-:Y:S05]  /*3120*/  BSYNC B0 ;  /* 0x0000000000007941 */ /* 0x000fea0003800000 */
.L_x_1840:
        /* <DEDUP_REMOVED lines=145> */
.L_x_1843:
[----:B------:R-:W-:Y:S05]  /*3a40*/  BSYNC B0 ;  /* 0x0000000000007941 */ /* 0x000fea0003800000 */
.L_x_1842:
        /* <DEDUP_REMOVED lines=124> */
.L_x_1829:
        /* <DEDUP_REMOVED lines=27> */
.L_x_1833:
[----:B------:R-:W-:Y:S05]  /*43c0*/  BSYNC B1 ;  /* 0x0000000000017941 */ /* 0x000fea0003800000 */
.L_x_1828:
        /* <DEDUP_REMOVED lines=61> */
.L_x_1845:
[----:B-1-3--:R-:W-:Y:S05]  /*47a0*/  BSYNC B0 ;  /* 0x0000000000007941 */ /* 0x00afea0003800000 */
.L_x_1844:
        /* <DEDUP_REMOVED lines=25> */
.L_x_1825:
        /* <DEDUP_REMOVED lines=192> */
.L_x_1849:
[----:B-123--:R-:W-:Y:S05]  /*5540*/  BSYNC B0 ;  /* 0x0000000000007941 */ /* 0x00efea0003800000 */
.L_x_1848:
        /* <DEDUP_REMOVED lines=25> */
.L_x_1851:
[----:B------:R-:W-:Y:S05]  /*56e0*/  BSYNC B0 ;  /* 0x0000000000007941 */ /* 0x000fea0003800000 */
.L_x_1850:
        /* <DEDUP_REMOVED lines=25> */
.L_x_1853:
[----:B------:R-:W-:Y:S05]  /*5880*/  BSYNC B0 ;  /* 0x0000000000007941 */ /* 0x000fea0003800000 */
.L_x_1852:
        /* <DEDUP_REMOVED lines=111> */
.L_x_1854:
        /* <DEDUP_REMOVED lines=70> */
.L_x_1858:
[----:B------:R-:W-:Y:S05]  /*63e0*/  BSYNC B0 ;  /* 0x0000000000007941 */ /* 0x000fea0003800000 */
.L_x_1857:
        /* <DEDUP_REMOVED lines=97> */
.L_x_1862:
[----:B------:R-:W-:Y:S05]  /*6a00*/  BSYNC B0 ;  /* 0x0000000000007941 */ /* 0x000fea0003800000 */
.L_x_1861:
        /* <DEDUP_REMOVED lines=42> */
.L_x_1864:
[----:B------:R-:W-:Y:S05]  /*6cb0*/  BSYNC B0 ;  /* 0x0000000000007941 */ /* 0x000fea0003800000 */
.L_x_1863:
        /* <DEDUP_REMOVED lines=42> */
.L_x_1866:
[----:B------:R-:W-:Y:S05]  /*6f60*/  BSYNC B0 ;  /* 0x0000000000007941 */ /* 0x000fea0003800000 */
.L_x_1865:
        /* <DEDUP_REMOVED lines=41> */
.L_x_1860:
[----:B------:R-:W-:Y:S05]  /*7200*/  BSYNC B1 ;  /* 0x0000000000017941 */ /* 0x000fea0003800000 */
.L_x_1859:
        /* <DEDUP_REMOVED lines=45> */
.L_x_1870:
[----:B------:R-:W-:Y:S05]  /*74e0*/  BSYNC B0 ;  /* 0x0000000000007941 */ /* 0x000fea0003800000 */
.L_x_1869:
        /* <DEDUP_REMOVED lines=42> */
.L_x_1872:
[----:B------:R-:W-:Y:S05]  /*7790*/  BSYNC B0 ;  /* 0x0000000000007941 */ /* 0x000fea0003800000 */
.L_x_1871:
        /* <DEDUP_REMOVED lines=42> */
.L_x_1874:
[----:B------:R-:W-:Y:S05]  /*7a40*/  BSYNC B0 ;  /* 0x0000000000007941 */ /* 0x000fea0003800000 */
.L_x_1873:
        /* <DEDUP_REMOVED lines=41> */
.L_x_1868:
[----:B------:R-:W-:Y:S05]  /*7ce0*/  BSYNC B1 ;  /* 0x0000000000017941 */ /* 0x000fea0003800000 */
.L_x_1867:
        /* <DEDUP_REMOVED lines=45> */
.L_x_1878:
[----:B------:R-:W-:Y:S05]  /*7fc0*/  BSYNC B0 ;  /* 0x0000000000007941 */ /* 0x000fea0003800000 */
.L_x_1877:
        /* <DEDUP_REMOVED lines=42> */
.L_x_1880:
[----:B------:R-:W-:Y:S05]  /*8270*/  BSYNC B0 ;  /* 0x0000000000007941 */ /* 0x000fea0003800000 */
.L_x_1879:
        /* <DEDUP_REMOVED lines=42> */
.L_x_1882:
[----:B------:R-:W-:Y:S05]  /*8520*/  BSYNC B0 ;  /* 0x0000000000007941 */ /* 0x000fea0003800000 */
.L_x_1881:
        /* <DEDUP_REMOVED lines=41> */
.L_x_1876:
[----:B------:R-:W-:Y:S05]  /*87c0*/  BSYNC B1 ;  /* 0x0000000000017941 */ /* 0x000fea0003800000 */
.L_x_1875:
        /* <DEDUP_REMOVED lines=44> */
.L_x_1885:
[----:B------:R-:W-:Y:S05]  /*8a90*/  BSYNC B0 ;  /* 0x0000000000007941 */ /* 0x000fea0003800000 */
.L_x_1884:
        /* <DEDUP_REMOVED lines=42> */
.L_x_1887:
[----:B------:R-:W-:Y:S05]  /*8d40*/  BSYNC B0 ;  /* 0x0000000000007941 */ /* 0x000fea0003800000 */
.L_x_1886:
        /* <DEDUP_REMOVED lines=42> */
.L_x_1889:
[----:B------:R-:W-:Y:S05]  /*8ff0*/  BSYNC B0 ;  /* 0x0000000000007941 */ /* 0x000fea0003800000 */
.L_x_1888:
        /* <DEDUP_REMOVED lines=42> */
.L_x_1856:
        /* <DEDUP_REMOVED lines=28> */
.L_x_1891:
[----:B------:R-:W-:Y:S05]  /*9460*/  BSYNC B0 ;  /* 0x0000000000007941 */ /* 0x000fea0003800000 */
.L_x_1890:
        /* <DEDUP_REMOVED lines=147> */
.L_x_1895:
[----:B------:R-:W-:Y:S05]  /*9da0*/  BSYNC B0 ;  /* 0x0000000000007941 */ /* 0x000fea0003800000 */
.L_x_1894:
        /* <DEDUP_REMOVED lines=97> */
.L_x_1893:
[----:B------:R-:W-:Y:S05]  /*a3c0*/  BSYNC B1 ;  /* 0x0000000000017941 */ /* 0x000fea0003800000 */
.L_x_1892:
        /* <DEDUP_REMOVED lines=106> */
.L_x_1899:
[----:B------:R-:W-:Y:S05]  /*aa70*/  BSYNC B0 ;  /* 0x0000000000007941 */ /* 0x000fea0003800000 */
.L_x_1898:
        /* <DEDUP_REMOVED lines=97> */
.L_x_1897:
[----:B------:R-:W-:Y:S05]  /*b090*/  BSYNC B1 ;  /* 0x0000000000017941 */ /* 0x000fea0003800000 */
.L_x_1896:
        /* <DEDUP_REMOVED lines=106> */
.L_x_1903:
[----:B------:R-:W-:Y:S05]  /*b740*/  BSYNC B0 ;  /* 0x0000000000007941 */ /* 0x000fea0003800000 */
.L_x_1902:
        /* <DEDUP_REMOVED lines=97> */
.L_x_1901:
[----:B------:R-:W-:Y:S05]  /*bd60*/  BSYNC B1 ;  /* 0x0000000000017941 */ /* 0x000fea0003800000 */
.L_x_1900:
        /* <DEDUP_REMOVED lines=105> */
.L_x_1905:
[----:B------:R-:W-:Y:S05]  /*c400*/  BSYNC B0 ;  /* 0x0000000000007941 */ /* 0x000fea0003800000 */
.L_x_1904:
        /* <DEDUP_REMOVED lines=97> */
.L_x_1883:
[----:B------:R-:W-:Y:S05]  /*ca20*/  BSYNC B2 ;  /* 0x0000000000027941 */ /* 0x000fea0003800000 */
.L_x_1855:
        /* <DEDUP_REMOVED lines=16> */
[----:B------:R-:W-:Y:S01]  /*cb30*/  IMAD.SHL.U32 R7, R7, 0x40, RZ ;  /* 0x0000004007077824 */ /* 0x000fe200078e00ff */
[----:B------:R-:W-:Y:S01]  /*cb40*/  LEA.HI R3, R3, R62, RZ, 0x5 ;  /* 0x0000003e03037211 */ /* 0x000fe200078f28ff */
[----:B------:R-:W-:Y:S01]  /*cb50*/  IMAD.IADD R12, R9, 0x1, -R12 ;  /* 0x00000001090c7824 */ /* 0x000fe200078e0a0c */
[----:B------:R-:W-:Y:S01]  /*cb60*/  SHF.R.S32.HI R149, RZ, 0x1f, R20 ;  /* 0x0000001fff957819 */ /* 0x000fe20000011414 */
[----:B------:R-:W-:Y:S01]  /*cb70*/  IMAD.WIDE.U32 R8, R221, c[0x0][0x218], R10 ;  /* 0x00008600dd087a25 */ /* 0x000fe200078e000a */
[----:B------:R-:W-:Y:S01]  /*cb80*/  LOP3.LUT R7, R7, 0x1c0, RZ, 0xc0, !PT ;  /* 0x000001c007077812 */ /* 0x000fe200078ec0ff */
[----:B------:R-:W-:Y:S01]  /*cb90*/  UISETP.GE.AND UP0, UPT, UR11, 0x21, UPT ;  /* 0x000000210b00788c */ /* 0x000fe2000bf06270 */
[----:B------:R-:W-:Y:S01]  /*cba0*/  SHF.R.S32.HI R13, RZ, 0x1f, R6 ;  /* 0x0000001fff0d7819 */ /* 0x000fe20000011406 */
[C---:B------:R-:W-:Y:S01]  /*cbb0*/  IMAD R217, R12.reuse, 0x200, R15 ;  /* 0x000002000cd97824 */ /* 0x040fe200078e020f */
[----:B------:R-:W-:Y:S01]  /*cbc0*/  LEA.HI R149, R149, R20, RZ, 0x3 ;  /* 0x0000001495957211 */ /* 0x000fe200078f18ff */
[----:B------:R-:W-:Y:S01]  /*cbd0*/  IMAD R11, R221, c[0x0][0x21c], R18 ;  /* 0x00008700dd0b7a24 */ /* 0x000fe200078e0212 */
[----:B------:R-:W-:Y:S01]  /*cbe0*/  LEA.HI R224, R13, R6, RZ, 0x3 ;  /* 0x000000060de07211 */ /* 0x000fe200078f18ff */
[----:B------:R-:W-:Y:S01]  /*cbf0*/  IMAD.SHL.U32 R217, R217, 0x2, RZ ;  /* 0x00000002d9d97824 */ /* 0x000fe200078e00ff */
[----:B------:R-:W-:Y:S01]  /*cc00*/  BAR.SYNC.DEFER_BLOCKING 0x0 ;  /* 0x0000000000007b1d */ /* 0x000fe20000010000 */
[----:B------:R-:W-:Y:S01]  /*cc10*/  IMAD.SHL.U32 R12, R12, 0x8, RZ ;  /* 0x000000080c0c7824 */ /* 0x000fe200078e00ff */
[----:B------:R-:W-:Y:S01]  /*cc20*/  LOP3.LUT R149, R149, 0xfffffff8, RZ, 0xc0, !PT ;  /* 0xfffffff895957812 */ /* 0x000fe200078ec0ff */
[----:B------:R-:W-:Y:S01]  /*cc30*/  IMAD.SHL.U32 R223, R16, 0x2, RZ ;  /* 0x0000000210df7824 */ /* 0x000fe200078e00ff */
[----:B------:R-:W-:-:S02]  /*cc40*/  IADD3 R10, R217, 0xc080, RZ ;  /* 0x0000c080d90a7810 */ /* 0x000fc40007ffe0ff */
[----:B------:R-:W-:Y:S02]  /*cc50*/  IADD3 R216, R217, 0xc0a0, RZ ;  /* 0x0000c0a0d9d87810 */ /* 0x000fe40007ffe0ff */
[----:B------:R-:W-:Y:S01]  /*cc60*/  @P0 IADD3 R216, R10, -0x20, RZ ;  /* 0xffffffe00ad80810 */ /* 0x000fe20007ffe0ff */
[----:B------:R-:W-:Y:S01]  /*cc70*/  IMAD.SHL.U32 R10, R4, 0x40, RZ ;  /* 0x00000040040a7824 */ /* 0x000fe200078e00ff */
[----:B------:R-:W-:Y:S02]  /*cc80*/  IADD3 R8, P0, R8, UR26, RZ ;  /* 0x0000001a08087c10 */ /* 0x000fe4000ff1e0ff */
[----:B------:R-:W-:Y:S02]  /*cc90*/  LOP3.LUT R12, R7, 0x8, R12, 0xf8, !PT ;  /* 0x00000008070c7812 */ /* 0x000fe400078ef80c */
[----:B------:R-:W-:Y:S02]  /*cca0*/  IADD3.X R11, R9, UR5, R11, P0, !PT ;  /* 0x00000005090b7c10 */ /* 0x000fe400087fe40b */
[----:B------:R-:W-:-:S02]  /*ccb0*/  LEA R9, P0, R8, c[0x0][0x1f8], 0x1 ;  /* 0x00007e0008097a11 */ /* 0x000fc400078008ff */
[----:B------:R-:W-:Y:S02]  /*ccc0*/  SHF.R.U32.HI R7, RZ, 0x3, R7 ;  /* 0x00000003ff077819 */ /* 0x000fe40000011607 */
[----:B------:R-:W-:Y:S01]  /*ccd0*/  LEA.HI.X R8, R8, c[0x0][0x1fc], R11, 0x1, P0 ;  /* 0x00007f0008087a11 */ /* 0x000fe200000f0c0b */
[----:B------:R-:W-:Y:S01]  /*cce0*/  SHFL.IDX PT, R28, R9, RZ, 0x181f ;  /* 0x00181fff091c7589 */ /* 0x000fe200000e0000 */
[----:B------:R-:W-:Y:S01]  /*ccf0*/  LOP3.LUT P0, RZ, R2, 0x4, RZ, 0xc0, !PT ;  /* 0x0000000402ff7812 */ /* 0x000fe2000780c0ff */
[----:B------:R-:W-:Y:S01]  /*cd00*/  IMAD.SHL.U32 R2, R3, 0x20, RZ ;  /* 0x0000002003027824 */ /* 0x000fe200078e00ff */
[----:B------:R-:W-:Y:S01]  /*cd10*/  LOP3.LUT R4, R12, R7, RZ, 0x3c, !PT ;  /* 0x000000070c047212 */ /* 0x000fe200078e3cff */
[----:B------:R-:W1:Y:S01]  /*cd20*/  SHFL.IDX PT, R29, R8, RZ, 0x181f ;  /* 0x00181fff081d7589 */ /* 0x000e6200000e0000 */
[----:B------:R-:W-:Y:S01]  /*cd30*/  LOP3.LUT R7, R10, 0xfffffe00, RZ, 0xc0, !PT ;  /* 0xfffffe000a077812 */ /* 0x000fe200078ec0ff */
[----:B------:R-:W-:Y:S01]  /*cd40*/  IMAD.MOV.U32 R11, RZ, RZ, 0x40 ;  /* 0x00000040ff0b7424 */ /* 0x000fe200078e00ff */
[----:B------:R-:W-:Y:S01]  /*cd50*/  LOP3.LUT R218, R2, 0x7ffffc00, RZ, 0xc0, !PT ;  /* 0x7ffffc0002da7812 */ /* 0x000fe200078ec0ff */
[----:B------:R-:W-:Y:S01]  /*cd60*/  LDSM.16.M88.4 R24, [R217+0xc880] ;  /* 0x00c88000d918783b */ /* 0x000fe20000000200 */
[----:B------:R-:W-:-:S02]  /*cd70*/  SHF.R.S32.HI R12, RZ, 0x1f, R21 ;  /* 0x0000001fff0c7819 */ /* 0x000fc40000011415 */
[----:B------:R-:W-:Y:S01]  /*cd80*/  IADD3 R218, R4, R7, R218 ;  /* 0x0000000704da7210 */ /* 0x000fe20007ffe0da */
[----:B------:R-:W-:Y:S01]  /*cd90*/  LDSM.16.M88.4 R44, [R216] ;  /* 0x00000000d82c783b */ /* 0x000fe20000000200 */
[----:B------:R-:W-:Y:S02]  /*cda0*/  SEL R2, R11, 0xffffffc0, !P0 ;  /* 0xffffffc00b027807 */ /* 0x000fe40004000000 */
[----:B------:R-:W-:Y:S01]  /*cdb0*/  ISETP.LT.AND P0, PT, R17, UR8, PT ;  /* 0x0000000811007c0c */ /* 0x000fe2000bf01270 */
[----:B------:R-:W-:Y:S01]  /*cdc0*/  IMAD.SHL.U32 R218, R218, 0x2, RZ ;  /* 0x00000002dada7824 */ /* 0x000fe200078e00ff */
[----:B------:R-:W-:Y:S01]  /*cdd0*/  LDSM.16.M88.4 R16, [R217+0xc080] ;  /* 0x00c08000d910783b */ /* 0x000fe20000000200 */
[----:B------:R-:W-:Y:S01]  /*cde0*/  LEA.HI R151, R12, R21, RZ, 0x3 ;  /* 0x000000150c977211 */ /* 0x000fe200078f18ff */
[----:B------:R-:W-:Y:S01]  /*cdf0*/  IMAD.IADD R212, R217, 0x1, R2 ;  /* 0x00000001d9d47824 */ /* 0x000fe200078e0202 */
[----:B------:R-:W-:Y:S01]  /*ce00*/  ISETP.GE.OR P6, PT, R150, c[0x0][0x1d4], !P0 ;  /* 0x0000750096007a0c */ /* 0x000fe200047c6670 */
[----:B------:R-:W2:Y:S01]  /*ce10*/  LDSM.16.M88.4 R8, [R218+0x10080] ;  /* 0x01008000da08783b */ /* 0x000ea20000000200 */
[--C-:B------:R-:W-:Y:S01]  /*ce20*/  IMAD R214, R0, 0x2, R218.reuse ;  /* 0x0000000200d67824 */ /* 0x100fe200078e02da */
[----:B------:R-:W-:Y:S01]  /*ce30*/  LOP3.LUT R151, R151, 0xfffffff8, RZ, 0xc0, !PT ;  /* 0xfffffff897977812 */ /* 0x000fe200078ec0ff */
[C---:B------:R-:W-:Y:S01]  /*ce40*/  IMAD R213, R5.reuse, 0x2, R218 ;  /* 0x0000000205d57824 */ /* 0x040fe200078e02da */
[----:B------:R-:W-:Y:S01]  /*ce50*/  LDSM.16.M88.4 R40, [R216+0x800] ;  /* 0x00080000d828783b */ /* 0x000fe20000000200 */
[----:B------:R-:W-:Y:S01]  /*ce60*/  LOP3.LUT R224, R224, 0xfffffff8, RZ, 0xc0, !PT ;  /* 0xfffffff8e0e07812 */ /* 0x000fe200078ec0ff */
[----:B------:R-:W-:Y:S01]  /*ce70*/  IMAD R211, R5, 0x2, R214 ;  /* 0x0000000205d37824 */ /* 0x000fe200078e02d6 */
[----:B------:R-:W-:Y:S01]  /*ce80*/  SHF.R.S32.HI R197, RZ, 0x1f, R150 ;  /* 0x0000001fffc57819 */ /* 0x000fe20000011496 */
[----:B-1----:R-:W-:Y:S01]  /*ce90*/  IMAD.WIDE R22, R150, 0x2, R28 ;  /* 0x0000000296167825 */ /* 0x002fe200078e021c */
        /* <DEDUP_REMOVED lines=8> */
[----:B------:R-:W-:Y:S01]  /*cf20*/  IMAD.WIDE R30, R149, 0x2, R28 ;  /* 0x00000002951e7825 */ /* 0x000fe200078e021c */
[----:B------:R-:W-:Y:S02]  /*cf30*/  SHF.R.S32.HI R196, RZ, 0x1f, R149 ;  /* 0x0000001fffc47819 */ /* 0x000fe40000011495 */
[----:B------:R-:W-:Y:S01]  /*cf40*/  IADD3 R207, R216, 0x800, RZ ;  /* 0x00000800d8cf7810 */ /* 0x000fe20007ffe0ff */
[----:B------:R-:W-:Y:S01]  /*cf50*/  IMAD.WIDE R48, R224, 0x2, R28 ;  /* 0x00000002e0307825 */ /* 0x000fe200078e021c */
[C---:B------:R-:W-:Y:S02]  /*cf60*/  IADD3 R205, R216.reuse, 0x1000, RZ ;  /* 0x00001000d8cd7810 */ /* 0x040fe40007ffe0ff */
[----:B------:R-:W-:Y:S01]  /*cf70*/  IADD3 R204, R216, 0x1800, RZ ;  /* 0x00001800d8cc7810 */ /* 0x000fe20007ffe0ff */
[----:B------:R-:W-:Y:S01]  /*cf80*/  IMAD.IADD R206, R2, 0x1, R216 ;  /* 0x0000000102ce7824 */ /* 0x000fe200078e02d8 */
[----:B------:R-:W-:-:S02]  /*cf90*/  LOP3.LUT R2, R4, R7, RZ, 0xfc, !PT ;  /* 0x0000000704027212 */ /* 0x000fc400078efcff */
[----:B------:R3:W-:Y:S01]  /*cfa0*/  LDGSTS.E.BYPASS.LTC128B.128 [R223+0x9080], [R14.64], !P6 ;  /* 0x090800000edf7fae */ /* 0x0007e2000f101d56 */
[----:B------:R-:W-:Y:S02]  /*cfb0*/  ISETP.GE.OR P6, PT, R20, c[0x0][0x1d4], !P0 ;  /* 0x0000750014007a0c */ /* 0x000fe400047c6670 */
[----:B------:R-:W-:Y:S02]  /*cfc0*/  ISETP.GE.OR P0, PT, R6, c[0x0][0x1d4], !P0 ;  /* 0x0000750006007a0c */ /* 0x000fe40004706670 */
[----:B------:R-:W-:Y:S02]  /*cfd0*/  SHF.R.S32.HI R7, RZ, 0x1f, R224 ;  /* 0x0000001fff077819 */ /* 0x000fe400000114e0 */
[C---:B------:R-:W-:Y:S02]  /*cfe0*/  IADD3 R203, R216.reuse, 0x2000, RZ ;  /* 0x00002000d8cb7810 */ /* 0x040fe40007ffe0ff */
[C---:B------:R-:W-:Y:S02]  /*cff0*/  IADD3 R202, R216.reuse, 0x2800, RZ ;  /* 0x00002800d8ca7810 */ /* 0x040fe40007ffe0ff */
[C---:B------:R-:W-:Y:S01]  /*d000*/  IADD3 R201, R216.reuse, 0x3000, RZ ;  /* 0x00003000d8c97810 */ /* 0x040fe20007ffe0ff */
[----:B--2---:R-:W-:Y:S02]  /*d010*/  HMMA.16816.F32 R20, R8, R16, RZ ;  /* 0x000000100814723c */ /* 0x004fe400000018ff */
[----:B------:R2:W-:Y:S01]  /*d020*/  LDGSTS.E.BYPASS.LTC128B.128 [R223+0xa080], [R30.64], !P6 ;  /* 0x0a0800001edf7fae */ /* 0x0005e2000f101d56 */
[----:B------:R-:W-:-:S03]  /*d030*/  IADD3 R200, R216, 0x3800, RZ ;  /* 0x00003800d8c87810 */ /* 0x000fc60007ffe0ff */
[----:B------:R4:W-:Y:S01]  /*d040*/  LDGSTS.E.BYPASS.LTC128B.128 [R223+0xb080], [R48.64], !P0 ;  /* 0x0b08000030df7fae */ /* 0x0009e2000c101d56 */
[----:B------:R-:W-:Y:S01]  /*d050*/  PLOP3.LUT P0, PT, PT, PT, UP0, 0x40, 0x0 ;  /* 0x000000000000781c */ /* 0x000fe20003f0e808 */
[C---:B------:R-:W-:Y:S02]  /*d060*/  HMMA.16816.F32 R16, R8.reuse, R18, RZ ;  /* 0x000000120810723c */ /* 0x040fe400000018ff */
[----:B------:R-:W-:Y:S04]  /*d070*/  LDSM.16.M88.4 R32, [R213+0x10080] ;  /* 0x01008000d520783b */ /* 0x000fe80000000200 */
[----:B------:R-:W0:Y:S02]  /*d080*/  LDGDEPBAR ;  /* 0x00000000000079af */ /* 0x000e240000000000 */
[C---:B---3--:R-:W-:Y:S08]  /*d090*/  HMMA.16816.F32 R12, R8.reuse, R24, RZ ;  /* 0x00000018080c723c */ /* 0x048ff000000018ff */
[----:B------:R-:W-:Y:S01]  /*d0a0*/  HMMA.16816.F32 R8, R8, R26, RZ ;  /* 0x0000001a0808723c */ /* 0x000fe200000018ff */
[----:B------:R-:W-:Y:S04]  /*d0b0*/  LDSM.16.M88.4 R24, [R212+0xc880] ;  /* 0x00c88000d418783b */ /* 0x000fe80000000200 */
[----:B--2---:R-:W2:Y:S03]  /*d0c0*/  LDSM.16.M88.4 R28, [R212+0xc080] ;  /* 0x00c08000d41c783b */ /* 0x004ea60000000200 */
[C---:B-1----:R-:W-:Y:S08]  /*d0d0*/  HMMA.16816.F32 R20, R36.reuse, R44, R20 ;  /* 0x0000002c2414723c */ /* 0x042ff00000001814 */
[C---:B------:R-:W-:Y:S01]  /*d0e0*/  HMMA.16816.F32 R16, R36.reuse, R46, R16 ;  /* 0x0000002e2410723c */ /* 0x040fe20000001810 */
[----:B------:R-:W-:Y:S07]  /*d0f0*/  LDSM.16.M88.4 R44, [R211+0x10080] ;  /* 0x01008000d32c783b */ /* 0x000fee0000000200 */
[C---:B------:R-:W-:Y:S08]  /*d100*/  HMMA.16816.F32 R12, R36.reuse, R40, R12 ;  /* 0x00000028240c723c */ /* 0x040ff0000000180c */
[----:B------:R-:W-:Y:S01]  /*d110*/  HMMA.16816.F32 R8, R36, R42, R8 ;  /* 0x0000002a2408723c */ /* 0x000fe20000001808 */
[----:B------:R-:W1:Y:S04]  /*d120*/  LDSM.16.M88.4 R40, [R206] ;  /* 0x00000000ce28783b */ /* 0x000e680000000200 */
[----:B------:R-:W3:Y:S03]  /*d130*/  LDSM.16.M88.4 R36, [R206+0x800] ;  /* 0x00080000ce24783b */ /* 0x000ee60000000200 */
[C---:B--2---:R-:W-:Y:S08]  /*d140*/  HMMA.16816.F32 R20, R32.reuse, R28, R20 ;  /* 0x0000001c2014723c */ /* 0x044ff00000001814 */
[C---:B------:R-:W-:Y:S01]  /*d150*/  HMMA.16816.F32 R16, R32.reuse, R30, R16 ;  /* 0x0000001e2010723c */ /* 0x040fe20000001810 */
[----:B------:R-:W-:Y:S07]  /*d160*/  LDSM.16.M88.4 R28, [R218+0x14080] ;  /* 0x01408000da1c783b */ /* 0x000fee0000000200 */
[C---:B------:R-:W-:Y:S08]  /*d170*/  HMMA.16816.F32 R12, R32.reuse, R24, R12 ;  /* 0x00000018200c723c */ /* 0x040ff0000000180c */
[----:B------:R-:W-:Y:S01]  /*d180*/  HMMA.16816.F32 R32, R32, R26, R8 ;  /* 0x0000001a2020723c */ /* 0x000fe20000001808 */
[----:B------:R-:W2:Y:S04]  /*d190*/  LDSM.16.M88.4 R24, [R217+0xd080] ;  /* 0x00d08000d918783b */ /* 0x000ea80000000200 */
[----:B------:R-:W5:Y:S03]  /*d1a0*/  LDSM.16.M88.4 R8, [R217+0xd880] ;  /* 0x00d88000d908783b */ /* 0x000f660000000200 */
[C---:B-1----:R-:W-:Y:S08]  /*d1b0*/  HMMA.16816.F32 R20, R44.reuse, R40, R20 ;  /* 0x000000282c14723c */ /* 0x042ff00000001814 */
[C---:B------:R-:W-:Y:S01]  /*d1c0*/  HMMA.16816.F32 R16, R44.reuse, R42, R16 ;  /* 0x0000002a2c10723c */ /* 0x040fe20000001810 */
[----:B------:R-:W-:Y:S07]  /*d1d0*/  LDSM.16.M88.4 R40, [R214+0x14080] ;  /* 0x01408000d628783b */ /* 0x000fee0000000200 */
[C---:B---3--:R-:W-:Y:S08]  /*d1e0*/  HMMA.16816.F32 R12, R44.reuse, R36, R12 ;  /* 0x000000242c0c723c */ /* 0x048ff0000000180c */
[----:B------:R-:W-:Y:S01]  /*d1f0*/  HMMA.16816.F32 R44, R44, R38, R32 ;  /* 0x000000262c2c723c */ /* 0x000fe20000001820 */
[----:B------:R-:W1:Y:S04]  /*d200*/  LDSM.16.M88.4 R36, [R216+0x1000] ;  /* 0x00100000d824783b */ /* 0x000e680000000200 */
[----:B------:R-:W3:Y:S03]  /*d210*/  LDSM.16.M88.4 R32, [R216+0x1800] ;  /* 0x00180000d820783b */ /* 0x000ee60000000200 */
[C---:B--2---:R-:W-:Y:S08]  /*d220*/  HMMA.16816.F32 R20, R28.reuse, R24, R20 ;  /* 0x000000181c14723c */ /* 0x044ff00000001814 */
[C---:B------:R-:W-:Y:S01]  /*d230*/  HMMA.16816.F32 R16, R28.reuse, R26, R16 ;  /* 0x0000001a1c10723c */ /* 0x040fe20000001810 */
[----:B------:R-:W-:Y:S07]  /*d240*/  LDSM.16.M88.4 R24, [R212+0xd080] ;  /* 0x00d08000d418783b */ /* 0x000fee0000000200 */
[C---:B-----5:R-:W-:Y:S08]  /*d250*/  HMMA.16816.F32 R12, R28.reuse, R8, R12 ;  /* 0x000000081c0c723c */ /* 0x060ff0000000180c */
        /* <DEDUP_REMOVED lines=65> */
[----:B------:R-:W3:Y:S01]  /*d670*/  LDSM.16.M88.4 R32, [R206+0x3800] ;  /* 0x00380000ce20783b */ /* 0x000ee20000000200 */
[----:B------:R-:W-:-:S04]  /*d680*/  DEPBAR.LE SB0, 0x0 ;  /* 0x000080000000791a */ /* 0x000fc80000000000 */
[C---:B--2---:R-:W-:Y:S08]  /*d690*/  HMMA.16816.F32 R20, R28.reuse, R24, R20 ;  /* 0x000000181c14723c */ /* 0x044ff00000001814 */
[C---:B------:R-:W-:Y:S08]  /*d6a0*/  HMMA.16816.F32 R16, R28.reuse, R26, R16 ;  /* 0x0000001a1c10723c */ /* 0x040ff00000001810 */
[C---:B-----5:R-:W-:Y:S08]  /*d6b0*/  HMMA.16816.F32 R12, R28.reuse, R8, R12 ;  /* 0x000000081c0c723c */ /* 0x060ff0000000180c */
[----:B------:R-:W-:Y:S08]  /*d6c0*/  HMMA.16816.F32 R44, R28, R10, R44 ;  /* 0x0000000a1c2c723c */ /* 0x000ff0000000182c */
[C---:B-1----:R-:W-:Y:S08]  /*d6d0*/  HMMA.16816.F32 R20, R40.reuse, R36, R20 ;  /* 0x000000242814723c */ /* 0x042ff00000001814 */
[C---:B------:R-:W-:Y:S08]  /*d6e0*/  HMMA.16816.F32 R16, R40.reuse, R38, R16 ;  /* 0x000000262810723c */ /* 0x040ff00000001810 */
[C---:B---3--:R-:W-:Y:S08]  /*d6f0*/  HMMA.16816.F32 R12, R40.reuse, R32, R12 ;  /* 0x00000020280c723c */ /* 0x048ff0000000180c */
[----:B------:R-:W-:Y:S01]  /*d700*/  HMMA.16816.F32 R44, R40, R34, R44 ;  /* 0x00000022282c723c */ /* 0x000fe2000000182c */
[----:B------:R-:W-:Y:S06]  /*d710*/  BAR.SYNC.DEFER_BLOCKING 0x0 ;  /* 0x0000000000007b1d */ /* 0x000fec0000010000 */
[----:B------:R-:W-:Y:S05]  /*d720*/  @P0 BRA `(.L_x_1906) ;  /* 0x000002b000000947 */ /* 0x000fea0003800000 */
[----:B----4-:R-:W-:Y:S01]  /*d730*/  IMAD.U32 R9, RZ, RZ, UR9 ;  /* 0x00000009ff097e24 */ /* 0x010fe2000f8e00ff */
        /* <DEDUP_REMOVED lines=27> */
[----:B------:R-:W1:Y:S04]  /*d8f0*/  SHFL.IDX PT, R4, R4, RZ, 0x181f ;  /* 0x00181fff04047589 */ /* 0x000e6800000e0000 */
[----:B------:R-:W2:Y:S01]  /*d900*/  SHFL.IDX PT, R6, R6, RZ, 0x181f ;  /* 0x00181fff06067589 */ /* 0x000ea200000e0000 */
[----:B-1----:R-:W-:-:S04]  /*d910*/  LEA R24, P0, R150, R4, 0x1 ;  /* 0x0000000496187211 */ /* 0x002fc800078008ff */
        /* <DEDUP_REMOVED lines=12> */
.L_x_1906:
[----:B----4-:R-:W-:Y:S01]  /*d9e0*/  LOP3.LUT R3, R3, 0xffffffe0, RZ, 0xc0, !PT ;  /* 0xffffffe003037812 */ /* 0x010fe200078ec0ff */
[----:B-1----:R-:W-:Y:S01]  /*d9f0*/  IMAD.U32 R8, RZ, RZ, UR8 ;  /* 0x00000008ff087e24 */ /* 0x002fe2000f8e00ff */
        /* <DEDUP_REMOVED lines=90> */
[----:B------:R-:W-:Y:S01]  /*dfa0*/  MUFU.EX2 R228, R228 ;  /* 0x000000e400e47308 */ /* 0x000fe20000000800 */
[--C-:B------:R-:W-:Y:S02]  /*dfb0*/  FFMA.FTZ R199, R19, c[0x0][0x2d0], -R12.reuse ;  /* 0x0000b40013c77a23 */ /* 0x100fe4000001080c */
[--C-:B------:R-:W-:Y:S01]  /*dfc0*/  FFMA.FTZ R232, R7, c[0x0][0x2d0], -R12.reuse ;  /* 0x0000b40007e87a23 */ /* 0x100fe2000001080c */
[----:B------:R-:W-:Y:S01]  /*dfd0*/  FSEL R9, R9, RZ, P0 ;  /* 0x000000ff09097208 */ /* 0x000fe20000000000 */
[--C-:B------:R-:W-:Y:S01]  /*dfe0*/  FFMA.FTZ R230, R17, c[0x0][0x2d0], -R12.reuse ;  /* 0x0000b40011e67a23 */ /* 0x100fe2000001080c */
[----:B------:R-:W-:Y:S01]  /*dff0*/  PLOP3.LUT P0, PT, PT, PT, UP0, 0x40, 0x0 ;  /* 0x000000000000781c */ /* 0x000fe20003f0e808 */
[----:B------:R-:W-:Y:S01]  /*e000*/  FFMA.FTZ R231, R13, c[0x0][0x2d0], -R12 ;  /* 0x0000b4000de77a23 */ /* 0x000fe2000001080c */
[----:B------:R-:W1:Y:S01]  /*e010*/  MUFU.EX2 R225, R225 ;  /* 0x000000e100e17308 */ /* 0x000e620000000800 */
[----:B------:R-:W-:-:S02]  /*e020*/  FFMA.FTZ R2, R22, c[0x0][0x2d0], -R9 ;  /* 0x0000b40016027a23 */ /* 0x000fc40000010809 */
[----:B------:R-:W2:Y:S01]  /*e030*/  LDSM.16.MT88.4 R20, [R215+0x8080] ;  /* 0x00808000d714783b */ /* 0x000ea20000004200 */
[--C-:B------:R-:W-:Y:S02]  /*e040*/  FFMA.FTZ R229, R6, c[0x0][0x2d0], -R9.reuse ;  /* 0x0000b40006e57a23 */ /* 0x100fe40000010809 */
[--C-:B------:R-:W-:Y:S02]  /*e050*/  FFMA.FTZ R227, R18, c[0x0][0x2d0], -R9.reuse ;  /* 0x0000b40012e37a23 */ /* 0x100fe40000010809 */
[--C-:B------:R-:W-:Y:S01]  /*e060*/  FFMA.FTZ R0, R4, c[0x0][0x2d0], -R9.reuse ;  /* 0x0000b40004007a23 */ /* 0x100fe20000010809 */
[----:B------:R-:W-:Y:S01]  /*e070*/  MUFU.EX2 R226, R226 ;  /* 0x000000e200e27308 */ /* 0x000fe20000000800 */
[----:B------:R-:W3:Y:S01]  /*e080*/  LDSM.16.MT88.4 R4, [R208+0xb080] ;  /* 0x00b08000d004783b */ /* 0x000ee20000004200 */
[----:B------:R-:W-:Y:S02]  /*e090*/  FFMA.FTZ R235, R11, c[0x0][0x2d0], -R12 ;  /* 0x0000b4000beb7a23 */ /* 0x000fe4000001080c */
[----:B------:R-:W-:-:S02]  /*e0a0*/  FFMA.FTZ R233, R14, c[0x0][0x2d0], -R9 ;  /* 0x0000b4000ee97a23 */ /* 0x000fc40000010809 */
[--C-:B------:R-:W-:Y:S01]  /*e0b0*/  FFMA.FTZ R234, R16, c[0x0][0x2d0], -R9.reuse ;  /* 0x0000b40010ea7a23 */ /* 0x100fe20000010809 */
[----:B------:R-:W4:Y:S01]  /*e0c0*/  LDSM.16.MT88.4 R12, [R215+0x8880] ;  /* 0x00888000d70c783b */ /* 0x000f220000004200 */
[----:B------:R-:W5:Y:S01]  /*e0d0*/  MUFU.EX2 R199, R199 ;  /* 0x000000c700c77308 */ /* 0x000f620000000800 */
[--C-:B------:R-:W-:Y:S01]  /*e0e0*/  FFMA.FTZ R236, R10, c[0x0][0x2d0], -R9.reuse ;  /* 0x0000b4000aec7a23 */ /* 0x100fe20000010809 */
[----:B-1----:R-:W-:Y:S01]  /*e0f0*/  F2FP.PACK_AB R132, R225, R228 ;  /* 0x000000e4e184723e */ /* 0x002fe200000000ff */
[----:B------:R-:W-:Y:S01]  /*e100*/  FFMA.FTZ R237, R8, c[0x0][0x2d0], -R9 ;  /* 0x0000b40008ed7a23 */ /* 0x000fe20000010809 */
[----:B------:R-:W-:Y:S01]  /*e110*/  LDSM.16.MT88.4 R16, [R210+0xb880] ;  /* 0x00b88000d210783b */ /* 0x000fe20000004200 */
[----:B------:R-:W-:-:S03]  /*e120*/  FADD.FTZ R225, R228, R225 ;  /* 0x000000e1e4e17221 */ /* 0x000fc60000010000 */
[----:B------:R-:W-:Y:S01]  /*e130*/  MUFU.EX2 R2, R2 ;  /* 0x0000000200027308 */ /* 0x000fe20000000800 */
[----:B------:R-:W1:Y:S07]  /*e140*/  LDSM.16.MT88.4 R8, [R210+0x8880] ;  /* 0x00888000d208783b */ /* 0x000e6e0000004200 */
[----:B------:R-:W2:Y:S01]  /*e150*/  MUFU.EX2 R229, R229 ;  /* 0x000000e500e57308 */ /* 0x000ea20000000800 */
[----:B-----5:R-:W-:Y:S01]  /*e160*/  F2FP.PACK_AB R134, R199, R226 ;  /* 0x000000e2c786723e */ /* 0x020fe200000000ff */
[----:B------:R-:W-:-:S04]  /*e170*/  FADD.FTZ R226, R226, R225 ;  /* 0x000000e1e2e27221 */ /* 0x000fc80000010000 */
[----:B------:R-:W-:Y:S02]  /*e180*/  FADD.FTZ R199, R199, R226 ;  /* 0x000000e2c7c77221 */ /* 0x000fe40000010000 */
[----:B------:R-:W-:Y:S08]  /*e190*/  MUFU.EX2 R227, R227 ;  /* 0x000000e300e37308 */ /* 0x000ff00000000800 */
[----:B------:R-:W5:Y:S01]  /*e1a0*/  MUFU.EX2 R0, R0 ;  /* 0x0000000000007308 */ /* 0x000f620000000800 */
[----:B--2---:R-:W-:Y:S01]  /*e1b0*/  F2FP.PACK_AB R133, R229, R2 ;  /* 0x00000002e585723e */ /* 0x004fe200000000ff */
[----:B------:R-:W-:-:S06]  /*e1c0*/  FADD.FTZ R2, R2, R229 ;  /* 0x000000e502027221 */ /* 0x000fcc0000010000 */
[----:B------:R-:W-:Y:S01]  /*e1d0*/  MUFU.EX2 R230, R230 ;  /* 0x000000e600e67308 */ /* 0x000fe20000000800 */
[----:B-----5:R-:W-:-:S07]  /*e1e0*/  F2FP.PACK_AB R135, R0, R227 ;  /* 0x000000e30087723e */ /* 0x020fce00000000ff */
        /* <DEDUP_REMOVED lines=39> */
[C---:B---3--:R-:W-:Y:S07]  /*e460*/  HMMA.16816.F32 R136, R132.reuse, R4, RZ ;  /* 0x000000048488723c */ /* 0x048fee00000018ff */
[----:B--2---:R-:W-:Y:S01]  /*e470*/  F2FP.PACK_AB R4, R231, R230 ;  /* 0x000000e6e704723e */ /* 0x004fe200000000ff */
        /* <DEDUP_REMOVED lines=48> */
[C---:B------:R-:W-:Y:S01]  /*e780*/  IMAD.SHL.U32 R227, R150.reuse, 0x2, RZ ;  /* 0x0000000296e37824 */ /* 0x040fe200078e00ff */
[----:B------:R-:W-:Y:S01]  /*e790*/  SHF.L.U32 R231, R149, 0x1, RZ ;  /* 0x0000000195e77819 */ /* 0x000fe200000006ff */
[C---:B------:R-:W-:Y:S01]  /*e7a0*/  IMAD.SHL.U32 R229, R151.reuse, 0x2, RZ ;  /* 0x0000000297e57824 */ /* 0x040fe200078e00ff */
[----:B------:R-:W-:Y:S01]  /*e7b0*/  SHF.L.U64.HI R226, R150, 0x1, R197 ;  /* 0x0000000196e27819 */ /* 0x000fe200000102c5 */
        /* <DEDUP_REMOVED lines=11> */
.L_x_1910:
        /* <DEDUP_REMOVED lines=44> */
.L_x_1908:
        /* <DEDUP_REMOVED lines=9> */
[----:B------:R-:W-:Y:S02]  /*ebc0*/  IMAD R150, R221, c[0x0][0x21c], R150 ;  /* 0x00008700dd967a24 */ /* 0x000fe400078e0296 */
[----:B------:R-:W-:Y:S04]  /*ebd0*/  IMAD.IADD R177, R177, 0x1, R3 ;  /* 0x00000001b1b17824 */ /* 0x000fe800078e0203 */
[----:B------:R-:W-:Y:S05]  /*ebe0*/  IMAD.WIDE.U32 R176, R221, c[0x0][0x218], R176 ;  /* 0x00008600ddb07a25 */ /* 0x000fea00078e00b0 */
[----:B------:R-:W-:Y:S01]  /*ebf0*/  IADD3 R148, P0, R176, UR8, RZ ;  /* 0x00000008b0947c10 */ /* 0x000fe2000ff1e0ff */
[----:B------:R-:W-:Y:S03]  /*ec00*/  LDSM.16.M88.4 R152, [R218+0x10080] ;  /* 0x01008000da98783b */ /* 0x000fe60000000200 */
[----:B------:R-:W-:Y:S01]  /*ec10*/  IADD3.X R177, R177, UR5, R150, P0, !PT ;  /* 0x00000005b1b17c10 */ /* 0x000fe200087fe496 */
[----:B------:R-:W1:Y:S01]  /*ec20*/  LDSM.16.M88.4 R156, [R217+0xc080] ;  /* 0x00c08000d99c783b */ /* 0x000e620000000200 */
[C---:B------:R-:W-:Y:S03]  /*ec30*/  LEA R2, P0, R148.reuse, c[0x0][0x1f8], 0x1 ;  /* 0x00007e0094027a11 */ /* 0x040fe600078008ff */
[----:B------:R-:W-:Y:S01]  /*ec40*/  LDSM.16.M88.4 R160, [R217+0xc880] ;  /* 0x00c88000d9a0783b */ /* 0x000fe20000000200 */
[----:B------:R-:W-:Y:S03]  /*ec50*/  LEA.HI.X R3, R148, c[0x0][0x1fc], R177, 0x1, P0 ;  /* 0x00007f0094037a11 */ /* 0x000fe600000f0cb1 */
[----:B------:R-:W2:Y:S04]  /*ec60*/  SHFL.IDX PT, R2, R2, RZ, 0x181f ;  /* 0x00181fff02027589 */ /* 0x000ea800000e0000 */
[----:B------:R-:W3:Y:S04]  /*ec70*/  SHFL.IDX PT, R3, R3, RZ, 0x181f ;  /* 0x00181fff03037589 */ /* 0x000ee800000e0000 */
[----:B------:R-:W-:Y:S04]  /*ec80*/  LDSM.16.M88.4 R164, [R216] ;  /* 0x00000000d8a4783b */ /* 0x000fe80000000200 */
[----:B------:R-:W-:Y:S01]  /*ec90*/  LDSM.16.M88.4 R168, [R207] ;  /* 0x00000000cfa8783b */ /* 0x000fe20000000200 */
[C---:B-1----:R-:W-:Y:S03]  /*eca0*/  HMMA.16816.F32 R4, R152.reuse, R156, RZ ;  /* 0x0000009c9804723c */ /* 0x042fe600000018ff */
[C---:B--2---:R-:W-:Y:S05]  /*ecb0*/  IADD3 R176, P0, R2.reuse, R227, RZ ;  /* 0x000000e302b07210 */ /* 0x044fea0007f1e0ff */
[C---:B------:R-:W-:Y:S01]  /*ecc0*/  HMMA.16816.F32 R8, R152.reuse, R158, RZ ;  /* 0x0000009e9808723c */ /* 0x040fe200000018ff */
[----:B------:R-:W1:Y:S03]  /*ecd0*/  LDSM.16.M88.4 R156, [R214+0x10080] ;  /* 0x01008000d69c783b */ /* 0x000e660000000200 */
[C---:B---3--:R-:W-:Y:S01]  /*ece0*/  IMAD.X R177, R3.reuse, 0x1, R226, P0 ;  /* 0x0000000103b17824 */ /* 0x048fe200000e06e2 */
[C---:B------:R-:W-:Y:S03]  /*ecf0*/  IADD3 R150, P0, R2.reuse, R229, RZ ;  /* 0x000000e502967210 */ /* 0x040fe60007f1e0ff */
[C---:B------:R-:W-:Y:S01]  /*ed00*/  HMMA.16816.F32 R12, R152.reuse, R160, RZ ;  /* 0x000000a0980c723c */ /* 0x040fe200000018ff */
[----:B------:R-:W-:Y:S01]  /*ed10*/  @!PT LDS RZ, [RZ] ;  /* 0x00000000fffff984 */ /* 0x000fe20000000800 */
[----:B------:R-:W-:Y:S01]  /*ed20*/  @!PT LDS RZ, [RZ] ;  /* 0x00000000fffff984 */ /* 0x000fe20000000800 */
[----:B------:R-:W-:Y:S01]  /*ed30*/  @!PT LDS RZ, [RZ] ;  /* 0x00000000fffff984 */ /* 0x000fe20000000800 */
[----:B------:R2:W-:Y:S03]  /*ed40*/  LDGSTS.E.BYPASS.LTC128B.128 [R223+0x8080], [R176.64], !P4 ;  /* 0x08080000b0df7fae */ /* 0x0005e6000e101d52 */
[C---:B------:R-:W-:Y:S01]  /*ed50*/  IMAD.X R151, R3.reuse, 0x1, R228, P0 ;  /* 0x0000000103977824 */ /* 0x040fe200000e06e4 */
[----:B------:R-:W-:Y:S03]  /*ed60*/  IADD3 R178, P0, R2, R231, RZ ;  /* 0x000000e702b27210 */ /* 0x000fe60007f1e0ff */
[----:B------:R-:W-:Y:S01]  /*ed70*/  HMMA.16816.F32 R16, R152, R162, RZ ;  /* 0x000000a29810723c */ /* 0x000fe200000018ff */
[----:B------:R2:W-:Y:S03]  /*ed80*/  LDGSTS.E.BYPASS.LTC128B.128 [R223+0x9080], [R150.64], !P5 ;  /* 0x0908000096df7fae */ /* 0x0005e6000e901d52 */
[----:B------:R-:W-:Y:S01]  /*ed90*/  IMAD.X R179, R3, 0x1, R230, P0 ;  /* 0x0000000103b37824 */ /* 0x000fe200000e06e6 */
[C---:B------:R-:W-:Y:S04]  /*eda0*/  LEA R2, P0, R224.reuse, R2, 0x1 ;  /* 0x00000002e0027211 */ /* 0x040fe800078008ff */
[----:B------:R-:W-:Y:S01]  /*edb0*/  LEA.HI.X R3, R224, R3, R225, 0x1, P0 ;  /* 0x00000003e0037211 */ /* 0x000fe200000f0ce1 */
[----:B------:R2:W-:Y:S01]  /*edc0*/  LDGSTS.E.BYPASS.LTC128B.128 [R223+0xa080], [R178.64], !P3 ;  /* 0x0a080000b2df7fae */ /* 0x0005e2000d901d52 */
[----:B------:R-:W-:Y:S03]  /*edd0*/  PLOP3.LUT P0, PT, PT, PT, UP0, 0x80, 0x0 ;  /* 0x000000000000781c */ /* 0x000fe60003f0f008 */
[----:B------:R2:W-:Y:S04]  /*ede0*/  LDGSTS.E.BYPASS.LTC128B.128 [R223+0xb080], [R2.64], !P2 ;  /* 0x0b08000002df7fae */ /* 0x0005e8000d101d52 */
[----:B------:R-:W-:Y:S04]  /*edf0*/  LDSM.16.M88.4 R152, [R213+0x10080] ;  /* 0x01008000d598783b */ /* 0x000fe80000000200 */
[----:B------:R-:W3:Y:S01]  /*ee00*/  LDSM.16.M88.4 R160, [R212+0xc080] ;  /* 0x00c08000d4a0783b */ /* 0x000ee20000000200 */
[C---:B-1----:R-:W-:Y:S03]  /*ee10*/  HMMA.16816.F32 R4, R156.reuse, R164, R4 ;  /* 0x000000a49c04723c */ /* 0x042fe60000001804 */
[----:B------:R-:W0:Y:S04]  /*ee20*/  LDGDEPBAR ;  /* 0x00000000000079af */ /* 0x000e280000000000 */
[----:B------:R-:W1:Y:S01]  /*ee30*/  LDSM.16.M88.4 R172, [R212+0xc880] ;  /* 0x00c88000d4ac783b */ /* 0x000e620000000200 */
[C---:B------:R-:W-:Y:S03]  /*ee40*/  HMMA.16816.F32 R8, R156.reuse, R166, R8 ;  /* 0x000000a69c08723c */ /* 0x040fe60000001808 */
[----:B------:R-:W-:Y:S05]  /*ee50*/  LDSM.16.M88.4 R164, [R206] ;  /* 0x00000000cea4783b */ /* 0x000fea0000000200 */
[C---:B------:R-:W-:Y:S08]  /*ee60*/  HMMA.16816.F32 R12, R156.reuse, R168, R12 ;  /* 0x000000a89c0c723c */ /* 0x040ff0000000180c */
[----:B------:R-:W-:Y:S01]  /*ee70*/  HMMA.16816.F32 R16, R156, R170, R16 ;  /* 0x000000aa9c10723c */ /* 0x000fe20000001810 */
[----:B------:R-:W4:Y:S04]  /*ee80*/  LDSM.16.M88.4 R156, [R211+0x10080] ;  /* 0x01008000d39c783b */ /* 0x000f280000000200 */
[----:B------:R-:W5:Y:S03]  /*ee90*/  LDSM.16.M88.4 R168, [R206+0x800] ;  /* 0x00080000cea8783b */ /* 0x000f660000000200 */
[C---:B---3--:R-:W-:Y:S08]  /*eea0*/  HMMA.16816.F32 R4, R152.reuse, R160, R4 ;  /* 0x000000a09804723c */ /* 0x048ff00000001804 */
[C---:B------:R-:W-:Y:S01]  /*eeb0*/  HMMA.16816.F32 R8, R152.reuse, R162, R8 ;  /* 0x000000a29808723c */ /* 0x040fe20000001808 */
[----:B------:R-:W-:Y:S07]  /*eec0*/  LDSM.16.M88.4 R160, [R217+0xd080] ;  /* 0x00d08000d9a0783b */ /* 0x000fee0000000200 */
[C---:B-1----:R-:W-:Y:S08]  /*eed0*/  HMMA.16816.F32 R12, R152.reuse, R172, R12 ;  /* 0x000000ac980c723c */ /* 0x042ff0000000180c */
[----:B------:R-:W-:Y:S01]  /*eee0*/  HMMA.16816.F32 R16, R152, R174, R16 ;  /* 0x000000ae9810723c */ /* 0x000fe20000001810 */
[----:B------:R-:W1:Y:S04]  /*eef0*/  LDSM.16.M88.4 R152, [R218+0x14080] ;  /* 0x01408000da98783b */ /* 0x000e680000000200 */
[----:B------:R-:W3:Y:S03]  /*ef00*/  LDSM.16.M88.4 R172, [R217+0xd880] ;  /* 0x00d88000d9ac783b */ /* 0x000ee60000000200 */
[C---:B----4-:R-:W-:Y:S08]  /*ef10*/  HMMA.16816.F32 R4, R156.reuse, R164, R4 ;  /* 0x000000a49c04723c */ /* 0x050ff00000001804 */
[C---:B------:R-:W-:Y:S01]  /*ef20*/  HMMA.16816.F32 R8, R156.reuse, R166, R8 ;  /* 0x000000a69c08723c */ /* 0x040fe20000001808 */
[----:B------:R-:W-:Y:S07]  /*ef30*/  LDSM.16.M88.4 R164, [R205] ;  /* 0x00000000cda4783b */ /* 0x000fee0000000200 */
[C---:B-----5:R-:W-:Y:S08]  /*ef40*/  HMMA.16816.F32 R12, R156.reuse, R168, R12 ;  /* 0x000000a89c0c723c */ /* 0x060ff0000000180c */
[----:B------:R-:W-:Y:S01]  /*ef50*/  HMMA.16816.F32 R16, R156, R170, R16 ;  /* 0x000000aa9c10723c */ /* 0x000fe20000001810 */
[----:B------:R-:W4:Y:S04]  /*ef60*/  LDSM.16.M88.4 R156, [R214+0x14080] ;  /* 0x01408000d69c783b */ /* 0x000f280000000200 */
[----:B------:R-:W5:Y:S03]  /*ef70*/  LDSM.16.M88.4 R168, [R204] ;  /* 0x00000000cca8783b */ /* 0x000f660000000200 */
[C---:B-1----:R-:W-:Y:S08]  /*ef80*/  HMMA.16816.F32 R4, R152.reuse, R160, R4 ;  /* 0x000000a09804723c */ /* 0x042ff00000001804 */
[C---:B------:R-:W-:Y:S01]  /*ef90*/  HMMA.16816.F32 R8, R152.reuse, R162, R8 ;  /* 0x000000a29808723c */ /* 0x040fe20000001808 */
[----:B------:R-:W-:Y:S07]  /*efa0*/  LDSM.16.M88.4 R160, [R212+0xd080] ;  /* 0x00d08000d4a0783b */ /* 0x000fee0000000200 */
[C---:B---3--:R-:W-:Y:S08]  /*efb0*/  HMMA.16816.F32 R12, R152.reuse, R172, R12 ;  /* 0x000000ac980c723c */ /* 0x048ff0000000180c */
[----:B------:R-:W-:Y:S01]  /*efc0*/  HMMA.16816.F32 R16, R152, R174, R16 ;  /* 0x000000ae9810723c */ /* 0x000fe20000001810 */
[----:B------:R-:W1:Y:S04]  /*efd0*/  LDSM.16.M88.4 R152, [R213+0x14080] ;  /* 0x01408000d598783b */ /* 0x000e680000000200 */
[----:B------:R-:W3:Y:S03]  /*efe0*/  LDSM.16.M88.4 R172, [R212+0xd880] ;  /* 0x00d88000d4ac783b */ /* 0x000ee60000000200 */
[C---:B----4-:R-:W-:Y:S08]  /*eff0*/  HMMA.16816.F32 R4, R156.reuse, R164, R4 ;  /* 0x000000a49c04723c */ /* 0x050ff00000001804 */
[C---:B------:R-:W-:Y:S01]  /*f000*/  HMMA.16816.F32 R8, R156.reuse, R166, R8 ;  /* 0x000000a69c08723c */ /* 0x040fe20000001808 */
[----:B------:R-:W-:Y:S07]  /*f010*/  LDSM.16.M88.4 R164, [R206+0x1000] ;  /* 0x00100000cea4783b */ /* 0x000fee0000000200 */
[C---:B-----5:R-:W-:Y:S08]  /*f020*/  HMMA.16816.F32 R12, R156.reuse, R168, R12 ;  /* 0x000000a89c0c723c */ /* 0x060ff0000000180c */
[----:B------:R-:W-:Y:S01]  /*f030*/  HMMA.16816.F32 R16, R156, R170, R16 ;  /* 0x000000aa9c10723c */ /* 0x000fe20000001810 */
[----:B------:R-:W4:Y:S04]  /*f040*/  LDSM.16.M88.4 R156, [R211+0x14080] ;  /* 0x01408000d39c783b */ /* 0x000f280000000200 */
        /* <DEDUP_REMOVED lines=57> */
[----:B------:R-:W-:Y:S04]  /*f3e0*/  DEPBAR.LE SB0, 0x0 ;  /* 0x000080000000791a */ /* 0x000fe80000000000 */
[C---:B-1----:R-:W-:Y:S01]  /*f3f0*/  HMMA.16816.F32 R4, R152.reuse, R160, R4 ;  /* 0x000000a09804723c */ /* 0x042fe20000001804 */
[----:B------:R-:W-:Y:S07]  /*f400*/  BAR.SYNC.DEFER_BLOCKING 0x0 ;  /* 0x0000000000007b1d */ /* 0x000fee0000010000 */
[C---:B------:R-:W-:Y:S08]  /*f410*/  HMMA.16816.F32 R8, R152.reuse, R162, R8 ;  /* 0x000000a29808723c */ /* 0x040ff00000001808 */
[C---:B---3--:R-:W-:Y:S08]  /*f420*/  HMMA.16816.F32 R12, R152.reuse, R172, R12 ;  /* 0x000000ac980c723c */ /* 0x048ff0000000180c */
[----:B------:R-:W-:Y:S08]  /*f430*/  HMMA.16816.F32 R16, R152, R174, R16 ;  /* 0x000000ae9810723c */ /* 0x000ff00000001810 */
[C---:B----4-:R-:W-:Y:S08]  /*f440*/  HMMA.16816.F32 R4, R156.reuse, R164, R4 ;  /* 0x000000a49c04723c */ /* 0x050ff00000001804 */
[C---:B------:R-:W-:Y:S08]  /*f450*/  HMMA.16816.F32 R8, R156.reuse, R166, R8 ;  /* 0x000000a69c08723c */ /* 0x040ff00000001808 */
[C---:B-----5:R-:W-:Y:S08]  /*f460*/  HMMA.16816.F32 R12, R156.reuse, R168, R12 ;  /* 0x000000a89c0c723c */ /* 0x060ff0000000180c */
[----:B------:R-:W-:Y:S01]  /*f470*/  HMMA.16816.F32 R16, R156, R170, R16 ;  /* 0x000000aa9c10723c */ /* 0x000fe20000001810 */
[----:B--2---:R-:W-:-:S07]  /*f480*/  @P0 BRA `(.L_x_1910) ;  /* 0xfffff3e000000947 */ /* 0x004fce000383ffff */
.L_x_1909:
        /* <DEDUP_REMOVED lines=14> */
[----:B------:R-:W-:Y:S01]  /*f570*/  ISETP.LT.AND P0, PT, RZ, UR10, PT ;  /* 0x0000000aff007c0c */ /* 0x000fe2000bf01270 */
[----:B------:R-:W-:Y:S01]  /*f580*/  UIADD3 UR10, UR10, -0x1, URZ ;  /* 0xffffffff0a0a7890 */ /* 0x000fe2000fffe03f */
[----:B------:R-:W-:Y:S01]  /*f590*/  FMNMX.FTZ R2, R16, R3, !PT ;  /* 0x0000000310027209 */ /* 0x000fe20007810000 */
[----:B------:R-:W-:Y:S01]  /*f5a0*/  LDSM.16.MT88.4 R172, [R215+0xa880] ;  /* 0x00a88000d7ac783b */ /* 0x000fe20000004200 */
[----:B------:R-:W-:Y:S02]  /*f5b0*/  FMNMX.FTZ R3, R15, R148, !PT ;  /* 0x000000940f037209 */ /* 0x000fe40007810000 */
        /* <DEDUP_REMOVED lines=20> */
[--C-:B------:R-:W-:Y:S02]  /*f700*/  FFMA.FTZ R152, R4, c[0x0][0x2d0], -R165.reuse ;  /* 0x0000b40004987a23 */ /* 0x100fe400000108a5 */
[----:B------:R-:W-:Y:S02]  /*f710*/  FMUL.FTZ R151, R2, c[0x0][0x2d0] ;  /* 0x0000b40002977a20 */ /* 0x000fe40000410000 */
[----:B------:R1:W-:Y:S01]  /*f720*/  MUFU.EX2 R150, R152 ;  /* 0x0000009800967308 */ /* 0x0003e20000000800 */
[C---:B------:R-:W-:Y:S02]  /*f730*/  FMUL.FTZ R164, R3.reuse, c[0x0][0x2d0] ;  /* 0x0000b40003a47a20 */ /* 0x040fe40000410000 */
[----:B------:R-:W-:Y:S02]  /*f740*/  FADD.FTZ R149, -R3, R0 ;  /* 0x0000000003957221 */ /* 0x000fe40000010100 */
[--C-:B------:R-:W-:Y:S02]  /*f750*/  FFMA.FTZ R5, R5, c[0x0][0x2d0], -R165.reuse ;  /* 0x0000b40005057a23 */ /* 0x100fe400000108a5 */
[--C-:B------:R-:W-:Y:S02]  /*f760*/  FFMA.FTZ R232, R8, c[0x0][0x2d0], -R165.reuse ;  /* 0x0000b40008e87a23 */ /* 0x100fe400000108a5 */
[--C-:B------:R-:W-:Y:S01]  /*f770*/  FFMA.FTZ R6, R6, c[0x0][0x2d0], -R164.reuse ;  /* 0x0000b40006067a23 */ /* 0x100fe200000108a4 */
[----:B------:R2:W3:Y:S01]  /*f780*/  MUFU.EX2 R2, R151 ;  /* 0x0000009700027308 */ /* 0x0004e20000000800 */
[--C-:B------:R-:W-:Y:S02]  /*f790*/  FFMA.FTZ R7, R7, c[0x0][0x2d0], -R164.reuse ;  /* 0x0000b40007077a23 */ /* 0x100fe400000108a4 */
[--C-:B------:R-:W-:Y:S02]  /*f7a0*/  FFMA.FTZ R234, R10, c[0x0][0x2d0], -R164.reuse ;  /* 0x0000b4000aea7a23 */ /* 0x100fe400000108a4 */
[--C-:B------:R-:W-:Y:S02]  /*f7b0*/  FFMA.FTZ R237, R11, c[0x0][0x2d0], -R164.reuse ;  /* 0x0000b4000bed7a23 */ /* 0x100fe400000108a4 */
[----:B------:R-:W-:Y:S01]  /*f7c0*/  FMUL.FTZ R0, R149, c[0x0][0x2d0] ;  /* 0x0000b40095007a20 */ /* 0x000fe20000410000 */
[----:B------:R-:W-:Y:S01]  /*f7d0*/  MOV R149, R148 ;  /* 0x0000009400957202 */ /* 0x000fe20000000f00 */
[--C-:B------:R-:W-:Y:S01]  /*f7e0*/  FFMA.FTZ R236, R12, c[0x0][0x2d0], -R165.reuse ;  /* 0x0000b4000cec7a23 */ /* 0x100fe200000108a5 */
[----:B------:R-:W4:Y:S01]  /*f7f0*/  MUFU.EX2 R5, R5 ;  /* 0x0000000500057308 */ /* 0x000f220000000800 */
[--C-:B------:R-:W-:Y:S02]  /*f800*/  FFMA.FTZ R239, R13, c[0x0][0x2d0], -R165.reuse ;  /* 0x0000b4000def7a23 */ /* 0x100fe400000108a5 */
[--C-:B------:R-:W-:Y:S01]  /*f810*/  FFMA.FTZ R238, R14, c[0x0][0x2d0], -R164.reuse ;  /* 0x0000b4000eee7a23 */ /* 0x100fe200000108a4 */
[----:B-1----:R-:W1:Y:S01]  /*f820*/  LDSM.16.MT88.4 R152, [R215+0x8080] ;  /* 0x00808000d798783b */ /* 0x002e620000004200 */
[--C-:B------:R-:W-:Y:S02]  /*f830*/  FFMA.FTZ R241, R15, c[0x0][0x2d0], -R164.reuse ;  /* 0x0000b4000ff17a23 */ /* 0x100fe400000108a4 */
[--C-:B------:R-:W-:Y:S02]  /*f840*/  FFMA.FTZ R240, R16, c[0x0][0x2d0], -R165.reuse ;  /* 0x0000b40010f07a23 */ /* 0x100fe400000108a5 */
[--C-:B------:R-:W-:Y:S01]  /*f850*/  FFMA.FTZ R242, R18, c[0x0][0x2d0], -R164.reuse ;  /* 0x0000b40012f27a23 */ /* 0x100fe200000108a4 */
[----:B------:R-:W5:Y:S01]  /*f860*/  MUFU.EX2 R0, R0 ;  /* 0x0000000000007308 */ /* 0x000f620000000800 */
[----:B------:R-:W-:Y:S02]  /*f870*/  FFMA.FTZ R164, R19, c[0x0][0x2d0], -R164 ;  /* 0x0000b40013a47a23 */ /* 0x000fe400000108a4 */
[--C-:B--2---:R-:W-:Y:S02]  /*f880*/  FFMA.FTZ R151, R9, c[0x0][0x2d0], -R165.reuse ;  /* 0x0000b40009977a23 */ /* 0x104fe400000108a5 */
[C---:B---3--:R-:W-:Y:S02]  /*f890*/  FMUL.FTZ R8, R2.reuse, R144 ;  /* 0x0000009002087220 */ /* 0x048fe40000410000 */
[C---:B------:R-:W-:Y:S03]  /*f8a0*/  FMUL.FTZ R9, R2.reuse, R145 ;  /* 0x0000009102097220 */ /* 0x040fe60000410000 */
[----:B------:R-:W-:Y:S01]  /*f8b0*/  MUFU.EX2 R232, R232 ;  /* 0x000000e800e87308 */ /* 0x000fe20000000800 */
[C---:B------:R-:W-:Y:S02]  /*f8c0*/  FMUL.FTZ R20, R2.reuse, R20 ;  /* 0x0000001402147220 */ /* 0x040fe40000410000 */
[C---:B------:R-:W-:Y:S01]  /*f8d0*/  FMUL.FTZ R21, R2.reuse, R21 ;  /* 0x0000001502157220 */ /* 0x040fe20000410000 */
[----:B----4-:R-:W-:Y:S01]  /*f8e0*/  F2FP.PACK_AB R144, R5, R150 ;  /* 0x000000960590723e */ /* 0x010fe200000000ff */
[C---:B------:R-:W-:Y:S02]  /*f8f0*/  FMUL.FTZ R24, R2.reuse, R24 ;  /* 0x0000001802187220 */ /* 0x040fe40000410000 */
[C---:B------:R-:W-:Y:S02]  /*f900*/  FMUL.FTZ R25, R2.reuse, R25 ;  /* 0x0000001902197220 */ /* 0x040fe40000410000 */
[C---:B------:R-:W-:Y:S01]  /*f910*/  FMUL.FTZ R12, R2.reuse, R140 ;  /* 0x0000008c020c7220 */ /* 0x040fe20000410000 */
[----:B------:R-:W2:Y:S01]  /*f920*/  MUFU.EX2 R151, R151 ;  /* 0x0000009700977308 */ /* 0x000ea20000000800 */
[----:B------:R-:W-:Y:S02]  /*f930*/  FMUL.FTZ R13, R2, R141 ;  /* 0x0000008d020d7220 */ /* 0x000fe40000410000 */
[----:B------:R-:W-:Y:S02]  /*f940*/  FFMA.FTZ R165, R17, c[0x0][0x2d0], -R165 ;  /* 0x0000b40011a57a23 */ /* 0x000fe400000108a5 */
[C---:B-----5:R-:W-:Y:S02]  /*f950*/  FMUL.FTZ R10, R0.reuse, R146 ;  /* 0x00000092000a7220 */ /* 0x060fe40000410000 */
        /* <DEDUP_REMOVED lines=8> */
[----:B------:R-:W3:Y:S01]  /*f9e0*/  MUFU.EX2 R7, R7 ;  /* 0x0000000700077308 */ /* 0x000ee20000000800 */
[----:B------:R-:W-:Y:S01]  /*f9f0*/  LDSM.16.MT88.4 R140, [R208+0xb080] ;  /* 0x00b08000d08c783b */ /* 0x000fe20000004200 */
[C---:B------:R-:W-:Y:S01]  /*fa00*/  FMUL.FTZ R16, R2.reuse, R136 ;  /* 0x0000008802107220 */ /* 0x040fe20000410000 */
[----:B--2---:R-:W-:Y:S01]  /*fa10*/  F2FP.PACK_AB R146, R151, R232 ;  /* 0x000000e89792723e */ /* 0x004fe200000000ff */
[----:B------:R-:W-:Y:S02]  /*fa20*/  FMUL.FTZ R17, R2, R137 ;  /* 0x0000008902117220 */ /* 0x000fe40000410000 */
[C---:B------:R-:W-:Y:S02]  /*fa30*/  FMUL.FTZ R18, R0.reuse, R138 ;  /* 0x0000008a00127220 */ /* 0x040fe40000410000 */
[----:B------:R-:W-:Y:S02]  /*fa40*/  FMUL.FTZ R19, R0, R139 ;  /* 0x0000008b00137220 */ /* 0x000fe40000410000 */
[----:B------:R-:W-:Y:S01]  /*fa50*/  MUFU.EX2 R234, R234 ;  /* 0x000000ea00ea7308 */ /* 0x000fe20000000800 */
[----:B------:R-:W-:Y:S01]  /*fa60*/  LDSM.16.MT88.4 R136, [R210+0x8880] ;  /* 0x00888000d288783b */ /* 0x000fe20000004200 */
[C---:B------:R-:W-:Y:S02]  /*fa70*/  FMUL.FTZ R28, R2.reuse, R28 ;  /* 0x0000001c021c7220 */ /* 0x040fe40000410000 */
[----:B------:R-:W-:Y:S02]  /*fa80*/  FMUL.FTZ R29, R2, R29 ;  /* 0x0000001d021d7220 */ /* 0x000fe40000410000 */
[C---:B------:R-:W-:Y:S02]  /*fa90*/  FMUL.FTZ R30, R0.reuse, R30 ;  /* 0x0000001e001e7220 */ /* 0x040fe40000410000 */
[----:B------:R-:W-:Y:S02]  /*faa0*/  FMUL.FTZ R31, R0, R31 ;  /* 0x0000001f001f7220 */ /* 0x000fe40000410000 */
[----:B------:R-:W2:Y:S01]  /*fab0*/  MUFU.EX2 R237, R237 ;  /* 0x000000ed00ed7308 */ /* 0x000ea20000000800 */
[C---:B------:R-:W-:Y:S02]  /*fac0*/  FMUL.FTZ R32, R2.reuse, R32 ;  /* 0x0000002002207220 */ /* 0x040fe40000410000 */
[----:B------:R-:W-:Y:S01]  /*fad0*/  FMUL.FTZ R33, R2, R33 ;  /* 0x0000002102217220 */ /* 0x000fe20000410000 */
[----:B---3--:R-:W-:Y:S01]  /*fae0*/  F2FP.PACK_AB R145, R7, R6 ;  /* 0x000000060791723e */ /* 0x008fe200000000ff */
[C---:B------:R-:W-:Y:S02]  /*faf0*/  FMUL.FTZ R34, R0.reuse, R34 ;  /* 0x0000002200227220 */ /* 0x040fe40000410000 */
[----:B------:R-:W-:Y:S02]  /*fb00*/  FMUL.FTZ R35, R0, R35 ;  /* 0x0000002300237220 */ /* 0x000fe40000410000 */
[C---:B------:R-:W-:Y:S01]  /*fb10*/  FMUL.FTZ R36, R2.reuse, R36 ;  /* 0x0000002402247220 */ /* 0x040fe20000410000 */
[----:B------:R-:W-:Y:S01]  /*fb20*/  MUFU.EX2 R243, R165 ;  /* 0x000000a500f37308 */ /* 0x000fe20000000800 */
[----:B------:R-:W-:Y:S02]  /*fb30*/  FMUL.FTZ R37, R2, R37 ;  /* 0x0000002502257220 */ /* 0x000fe40000410000 */
[C---:B------:R-:W-:Y:S02]  /*fb40*/  FMUL.FTZ R38, R0.reuse, R38 ;  /* 0x0000002600267220 */ /* 0x040fe40000410000 */
[----:B------:R-:W-:Y:S02]  /*fb50*/  FMUL.FTZ R39, R0, R39 ;  /* 0x0000002700277220 */ /* 0x000fe40000410000 */
[C---:B------:R-:W-:Y:S02]  /*fb60*/  FMUL.FTZ R40, R2.reuse, R40 ;  /* 0x0000002802287220 */ /* 0x040fe40000410000 */
[----:B------:R-:W-:Y:S01]  /*fb70*/  FMUL.FTZ R41, R2, R41 ;  /* 0x0000002902297220 */ /* 0x000fe20000410000 */
[----:B------:R3:W-:Y:S01]  /*fb80*/  MUFU.EX2 R245, R164 ;  /* 0x000000a400f57308 */ /* 0x0007e20000000800 */
[C---:B------:R-:W-:Y:S02]  /*fb90*/  FMUL.FTZ R42, R0.reuse, R42 ;  /* 0x0000002a002a7220 */ /* 0x040fe40000410000 */
[----:B------:R-:W-:Y:S01]  /*fba0*/  FMUL.FTZ R43, R0, R43 ;  /* 0x0000002b002b7220 */ /* 0x000fe20000410000 */
[----:B--2---:R-:W-:Y:S01]  /*fbb0*/  F2FP.PACK_AB R147, R237, R234 ;  /* 0x000000eaed93723e */ /* 0x004fe200000000ff */
[C---:B------:R-:W-:Y:S02]  /*fbc0*/  FMUL.FTZ R44, R2.reuse, R44 ;  /* 0x0000002c022c7220 */ /* 0x040fe40000410000 */
[----:B------:R-:W-:Y:S02]  /*fbd0*/  FMUL.FTZ R45, R2, R45 ;  /* 0x0000002d022d7220 */ /* 0x000fe40000410000 */
[C---:B------:R-:W-:Y:S01]  /*fbe0*/  FMUL.FTZ R46, R0.reuse, R46 ;  /* 0x0000002e002e7220 */ /* 0x040fe20000410000 */
[----:B------:R-:W-:Y:S01]  /*fbf0*/  MUFU.EX2 R236, R236 ;  /* 0x000000ec00ec7308 */ /* 0x000fe20000000800 */
[C---:B-1----:R-:W-:Y:S05]  /*fc00*/  HMMA.16816.F32 R8, R144.reuse, R152, R8 ;  /* 0x000000989008723c */ /* 0x042fea0000001808 */
[----:B------:R-:W-:Y:S02]  /*fc10*/  FMUL.FTZ R47, R0, R47 ;  /* 0x0000002f002f7220 */ /* 0x000fe40000410000 */
[C---:B------:R-:W-:Y:S01]  /*fc20*/  FMUL.FTZ R48, R2.reuse, R48 ;  /* 0x0000003002307220 */ /* 0x040fe20000410000 */
[C---:B------:R-:W-:Y:S01]  /*fc30*/  HMMA.16816.F32 R20, R144.reuse, R154, R20 ;  /* 0x0000009a9014723c */ /* 0x040fe20000001814 */
[----:B------:R-:W1:Y:S01]  /*fc40*/  LDSM.16.MT88.4 R152, [R208+0x8080] ;  /* 0x00808000d098783b */ /* 0x000e620000004200 */
[----:B------:R-:W2:Y:S02]  /*fc50*/  MUFU.EX2 R239, R239 ;  /* 0x000000ef00ef7308 */ /* 0x000ea40000000800 */
[----:B------:R-:W-:Y:S02]  /*fc60*/  FMUL.FTZ R49, R2, R49 ;  /* 0x0000003102317220 */ /* 0x000fe40000410000 */
[C---:B------:R-:W-:Y:S02]  /*fc70*/  FMUL.FTZ R50, R0.reuse, R50 ;  /* 0x0000003200327220 */ /* 0x040fe40000410000 */
[C---:B------:R-:W-:Y:S01]  /*fc80*/  HMMA.16816.F32 R24, R144.reuse, R156, R24 ;  /* 0x0000009c9018723c */ /* 0x040fe20000001818 */
[----:B---3--:R-:W-:Y:S03]  /*fc90*/  LDSM.16.MT88.4 R164, [R210+0x9880] ;  /* 0x00988000d2a4783b */ /* 0x008fe60000004200 */
[----:B------:R-:W-:Y:S01]  /*fca0*/  FMUL.FTZ R51, R0, R51 ;  /* 0x0000003300337220 */ /* 0x000fe20000410000 */
[----:B------:R-:W-:Y:S01]  /*fcb0*/  MUFU.EX2 R238, R238 ;  /* 0x000000ee00ee7308 */ /* 0x000fe20000000800 */
[C---:B------:R-:W-:Y:S02]  /*fcc0*/  FMUL.FTZ R52, R2.reuse, R52 ;  /* 0x0000003402347220 */ /* 0x040fe40000410000 */
[C---:B------:R-:W-:Y:S01]  /*fcd0*/  HMMA.16816.F32 R28, R144.reuse, R158, R28 ;  /* 0x0000009e901c723c */ /* 0x040fe2000000181c */
[----:B------:R-:W3:Y:S03]  /*fce0*/  LDSM.16.MT88.4 R156, [R215+0x9080] ;  /* 0x00908000d79c783b */ /* 0x000ee60000004200 */
[----:B------:R-:W-:Y:S02]  /*fcf0*/  FMUL.FTZ R53, R2, R53 ;  /* 0x0000003502357220 */ /* 0x000fe40000410000 */
[C---:B------:R-:W-:Y:S01]  /*fd00*/  FMUL.FTZ R54, R0.reuse, R54 ;  /* 0x0000003600367220 */ /* 0x040fe20000410000 */
[----:B------:R-:W4:Y:S01]  /*fd10*/  MUFU.EX2 R241, R241 ;  /* 0x000000f100f17308 */ /* 0x000f220000000800 */
[C---:B------:R-:W-:Y:S04]  /*fd20*/  HMMA.16816.F32 R32, R144.reuse, R160, R32 ;  /* 0x000000a09020723c */ /* 0x040fe80000001820 */
[----:B------:R-:W-:Y:S02]  /*fd30*/  FMUL.FTZ R55, R0, R55 ;  /* 0x0000003700377220 */ /* 0x000fe40000410000 */
[C---:B------:R-:W-:Y:S02]  /*fd40*/  FMUL.FTZ R56, R2.reuse, R56 ;  /* 0x0000003802387220 */ /* 0x040fe40000410000 */
[C---:B------:R-:W-:Y:S01]  /*fd50*/  HMMA.16816.F32 R36, R144.reuse, R162, R36 ;  /* 0x000000a29024723c */ /* 0x040fe20000001824 */
[----:B------:R-:W5:Y:S01]  /*fd60*/  LDSM.16.MT88.4 R160, [R210+0x9080] ;  /* 0x00908000d2a0783b */ /* 0x000f620000004200 */
[----:B------:R-:W2:Y:S02]  /*fd70*/  MUFU.EX2 R240, R240 ;  /* 0x000000f000f07308 */ /* 0x000ea40000000800 */
[----:B------:R-:W-:Y:S02]  /*fd80*/  FMUL.FTZ R57, R2, R57 ;  /* 0x0000003902397220 */ /* 0x000fe40000410000 */
[C---:B------:R-:W-:Y:S02]  /*fd90*/  FMUL.FTZ R58, R0.reuse, R58 ;  /* 0x0000003a003a7220 */ /* 0x040fe40000410000 */
[----:B------:R-:W-:Y:S01]  /*fda0*/  FMUL.FTZ R59, R0, R59 ;  /* 0x0000003b003b7220 */ /* 0x000fe20000410000 */
[C---:B-1----:R-:W-:Y:S03]  /*fdb0*/  HMMA.16816.F32 R40, R144.reuse, R152, R40 ;  /* 0x000000989028723c */ /* 0x042fe60000001828 */
[C---:B------:R-:W-:Y:S01]  /*fdc0*/  FMUL.FTZ R60, R2.reuse, R60 ;  /* 0x0000003c023c7220 */ /* 0x040fe20000410000 */
[----:B------:R-:W1:Y:S01]  /*fdd0*/  MUFU.EX2 R242, R242 ;  /* 0x000000f200f27308 */ /* 0x000e620000000800 */
[----:B------:R-:W-:Y:S02]  /*fde0*/  FMUL.FTZ R61, R2, R61 ;  /* 0x0000003d023d7220 */ /* 0x000fe40000410000 */
[C---:B------:R-:W-:Y:S01]  /*fdf0*/  FMUL.FTZ R62, R0.reuse, R62 ;  /* 0x0000003e003e7220 */ /* 0x040fe20000410000 */
[C---:B------:R-:W-:Y:S01]  /*fe00*/  HMMA.16816.F32 R44, R144.reuse, R154, R44 ;  /* 0x0000009a902c723c */ /* 0x040fe2000000182c */
[----:B------:R-:W1:Y:S03]  /*fe10*/  LDSM.16.MT88.4 R152, [R209+0x9080] ;  /* 0x00908000d198783b */ /* 0x000e660000004200 */
        /* <DEDUP_REMOVED lines=9> */
[C---:B-----5:R-:W-:Y:S04]  /*feb0*/  HMMA.16816.F32 R56, R144.reuse, R160, R56 ;  /* 0x000000a09038723c */ /* 0x060fe80000001838 */
[----:B------:R-:W-:Y:S02]  /*fec0*/  FMUL.FTZ R69, R2, R69 ;  /* 0x0000004502457220 */ /* 0x000fe40000410000 */
[C---:B------:R-:W-:Y:S02]  /*fed0*/  FMUL.FTZ R70, R0.reuse, R70 ;  /* 0x0000004600467220 */ /* 0x040fe40000410000 */
[C---:B------:R-:W-:Y:S01]  /*fee0*/  HMMA.16816.F32 R60, R144.reuse, R162, R60 ;  /* 0x000000a2903c723c */ /* 0x040fe2000000183c */
[----:B------:R-:W5:Y:S03]  /*fef0*/  LDSM.16.MT88.4 R160, [R215+0xa080] ;  /* 0x00a08000d7a0783b */ /* 0x000f660000004200 */
        /* <DEDUP_REMOVED lines=58> */
[C---:B------:R-:W-:Y:S03]  /*102a0*/  FMUL.FTZ R121, R2.reuse, R121 ;  /* 0x0000007902797220 */ /* 0x040fe60000410000 */
[C---:B------:R-:W-:Y:S01]  /*102b0*/  HMMA.16816.F32 R108, R144.reuse, R162, R108 ;  /* 0x000000a2906c723c */ /* 0x040fe2000000186c */
[----:B------:R-:W5:Y:S02]  /*102c0*/  LDSM.16.MT88.4 R160, [R209+0xb080] ;  /* 0x00b08000d1a0783b */ /* 0x000f640000004200 */
[C---:B------:R-:W-:Y:S02]  /*102d0*/  FMUL.FTZ R112, R2.reuse, R112 ;  /* 0x0000007002707220 */ /* 0x040fe40000410000 */
[----:B------:R-:W-:Y:S02]  /*102e0*/  FMUL.FTZ R113, R2, R113 ;  /* 0x0000007102717220 */ /* 0x000fe40000410000 */
[C---:B------:R-:W-:Y:S02]  /*102f0*/  FMUL.FTZ R114, R0.reuse, R114 ;  /* 0x0000007200727220 */ /* 0x040fe40000410000 */
[C---:B------:R-:W-:Y:S03]  /*10300*/  FMUL.FTZ R115, R0.reuse, R115 ;  /* 0x0000007300737220 */ /* 0x040fe60000410000 */
[C---:B------:R-:W-:Y:S02]  /*10310*/  FMUL.FTZ R122, R0.reuse, R122 ;  /* 0x0000007a007a7220 */ /* 0x040fe40000410000 */
[----:B------:R-:W-:Y:S02]  /*10320*/  FMUL.FTZ R123, R0, R123 ;  /* 0x0000007b007b7220 */ /* 0x000fe40000410000 */
[C---:B-1----:R-:W-:Y:S03]  /*10330*/  HMMA.16816.F32 R112, R144.reuse, R152, R112 ;  /* 0x000000989070723c */ /* 0x042fe60000001870 */
[C---:B------:R-:W-:Y:S02]  /*10340*/  FMUL.FTZ R116, R2.reuse, R116 ;  /* 0x0000007402747220 */ /* 0x040fe40000410000 */
[----:B------:R-:W-:Y:S02]  /*10350*/  FMUL.FTZ R117, R2, R117 ;  /* 0x0000007502757220 */ /* 0x000fe40000410000 */
[C---:B------:R-:W-:Y:S01]  /*10360*/  FMUL.FTZ R118, R0.reuse, R118 ;  /* 0x0000007600767220 */ /* 0x040fe20000410000 */
[----:B--2---:R-:W-:Y:S01]  /*10370*/  F2FP.PACK_AB R152, R239, R236 ;  /* 0x000000ecef98723e */ /* 0x004fe200000000ff */
[----:B------:R-:W-:Y:S03]  /*10380*/  FMUL.FTZ R119, R0, R119 ;  /* 0x0000007700777220 */ /* 0x000fe60000410000 */
[C---:B------:R-:W-:Y:S01]  /*10390*/  FMUL.FTZ R124, R2.reuse, R124 ;  /* 0x0000007c027c7220 */ /* 0x040fe20000410000 */
[----:B----4-:R-:W-:Y:S01]  /*103a0*/  F2FP.PACK_AB R153, R241, R238 ;  /* 0x000000eef199723e */ /* 0x010fe200000000ff */
[----:B------:R-:W-:Y:S02]  /*103b0*/  FMUL.FTZ R125, R2, R125 ;  /* 0x0000007d027d7220 */ /* 0x000fe40000410000 */
[C---:B------:R-:W-:Y:S03]  /*103c0*/  HMMA.16816.F32 R116, R144.reuse, R154, R116 ;  /* 0x0000009a9074723c */ /* 0x040fe60000001874 */
[C---:B------:R-:W-:Y:S02]  /*103d0*/  FMUL.FTZ R126, R0.reuse, R126 ;  /* 0x0000007e007e7220 */ /* 0x040fe40000410000 */
[----:B------:R-:W-:Y:S02]  /*103e0*/  FMUL.FTZ R127, R0, R127 ;  /* 0x0000007f007f7220 */ /* 0x000fe40000410000 */
[C---:B------:R-:W-:Y:S01]  /*103f0*/  FMUL.FTZ R128, R2.reuse, R128 ;  /* 0x0000008002807220 */ /* 0x040fe20000410000 */
[C---:B---3--:R-:W-:Y:S04]  /*10400*/  HMMA.16816.F32 R12, R144.reuse, R156, R12 ;  /* 0x0000009c900c723c */ /* 0x048fe8000000180c */
[----:B------:R-:W-:Y:S01]  /*10410*/  FMUL.FTZ R129, R2, R129 ;  /* 0x0000008102817220 */ /* 0x000fe20000410000 */
[----:B------:R-:W-:Y:S01]  /*10420*/  F2FP.PACK_AB R154, R243, R240 ;  /* 0x000000f0f39a723e */ /* 0x000fe200000000ff */
[C---:B------:R-:W-:Y:S01]  /*10430*/  FMUL.FTZ R130, R0.reuse, R130 ;  /* 0x0000008200827220 */ /* 0x040fe20000410000 */
[----:B------:R-:W-:Y:S01]  /*10440*/  F2FP.PACK_AB R155, R245, R242 ;  /* 0x000000f2f59b723e */ /* 0x000fe200000000ff */
[C---:B------:R-:W-:Y:S01]  /*10450*/  HMMA.16816.F32 R120, R144.reuse, R158, R120 ;  /* 0x0000009e9078723c */ /* 0x040fe20000001878 */
[----:B------:R-:W1:Y:S03]  /*10460*/  LDSM.16.MT88.4 R156, [R215+0x8880] ;  /* 0x00888000d79c783b */ /* 0x000e660000004200 */
[----:B------:R-:W-:Y:S02]  /*10470*/  FMUL.FTZ R131, R0, R131 ;  /* 0x0000008300837220 */ /* 0x000fe40000410000 */
[C---:B------:R-:W-:Y:S02]  /*10480*/  FMUL.FTZ R132, R2.reuse, R132 ;  /* 0x0000008402847220 */ /* 0x040fe40000410000 */
[C---:B-----5:R-:W-:Y:S04]  /*10490*/  HMMA.16816.F32 R124, R144.reuse, R160, R124 ;  /* 0x000000a0907c723c */ /* 0x060fe8000000187c */
[----:B------:R-:W-:Y:S02]  /*104a0*/  FMUL.FTZ R133, R2, R133 ;  /* 0x0000008502857220 */ /* 0x000fe40000410000 */
[C---:B------:R-:W-:Y:S02]  /*104b0*/  FMUL.FTZ R134, R0.reuse, R134 ;  /* 0x0000008600867220 */ /* 0x040fe40000410000 */
[C---:B------:R-:W-:Y:S01]  /*104c0*/  HMMA.16816.F32 R128, R144.reuse, R162, R128 ;  /* 0x000000a29080723c */ /* 0x040fe20000001880 */
[----:B------:R-:W-:Y:S03]  /*104d0*/  LDSM.16.MT88.4 R160, [R215+0x9880] ;  /* 0x00988000d7a0783b */ /* 0x000fe60000004200 */
[----:B------:R-:W-:Y:S02]  /*104e0*/  FMUL.FTZ R135, R0, R135 ;  /* 0x0000008700877220 */ /* 0x000fe40000410000 */
[----:B------:R-:W-:Y:S02]  /*104f0*/  FFMA.FTZ R150, R2, R235, R150 ;  /* 0x000000eb02967223 */ /* 0x000fe40000010096 */
[C---:B------:R-:W-:Y:S04]  /*10500*/  HMMA.16816.F32 R16, R144.reuse, R140, R16 ;  /* 0x0000008c9010723c */ /* 0x040fe80000001810 */
[----:B------:R-:W-:Y:S01]  /*10510*/  FFMA.FTZ R6, R0, R233, R6 ;  /* 0x000000e900067223 */ /* 0x000fe20000010006 */
[----:B------:R-:W-:Y:S01]  /*10520*/  MOV R0, R3 ;  /* 0x0000000300007202 */ /* 0x000fe20000000f00 */
[----:B------:R-:W-:Y:S02]  /*10530*/  FADD.FTZ R5, R5, R150 ;  /* 0x0000009605057221 */ /* 0x000fe40000010000 */
[----:B------:R-:W-:Y:S01]  /*10540*/  HMMA.16816.F32 R132, R144, R142, R132 ;  /* 0x0000008e9084723c */ /* 0x000fe20000001884 */
[----:B------:R-:W2:Y:S03]  /*10550*/  LDSM.16.MT88.4 R140, [R209+0x8880] ;  /* 0x00888000d18c783b */ /* 0x000ea60000004200 */
[----:B------:R-:W-:Y:S02]  /*10560*/  FADD.FTZ R7, R7, R6 ;  /* 0x0000000607077221 */ /* 0x000fe40000010000 */
[----:B------:R-:W-:Y:S02]  /*10570*/  FADD.FTZ R232, R232, R5 ;  /* 0x00000005e8e87221 */ /* 0x000fe40000010000 */
[----:B------:R-:W-:Y:S01]  /*10580*/  FADD.FTZ R234, R234, R7 ;  /* 0x00000007eaea7221 */ /* 0x000fe20000010000 */
[C---:B-1----:R-:W-:Y:S01]  /*10590*/  HMMA.16816.F32 R144, R152.reuse, R156, R8 ;  /* 0x0000009c9890723c */ /* 0x042fe20000001808 */
[----:B------:R-:W1:Y:S04]  /*105a0*/  LDSM.16.MT88.4 R8, [R208+0x8880] ;  /* 0x00888000d008783b */ /* 0x000e680000004200 */
[----:B------:R-:W-:Y:S02]  /*105b0*/  FADD.FTZ R151, R151, R232 ;  /* 0x000000e897977221 */ /* 0x000fe40000010000 */
[----:B------:R-:W-:Y:S01]  /*105c0*/  FADD.FTZ R237, R237, R234 ;  /* 0x000000eaeded7221 */ /* 0x000fe20000010000 */
        /* <DEDUP_REMOVED lines=11> */
[C---:B--2---:R-:W-:Y:S04]  /*10680*/  HMMA.16816.F32 R32, R152.reuse, R140, R32 ;  /* 0x0000008c9820723c */ /* 0x044fe80000001820 */
[----:B------:R-:W-:Y:S02]  /*10690*/  FADD.FTZ R235, R243, R240 ;  /* 0x000000f0f3eb7221 */ /* 0x000fe40000010000 */
[----:B------:R-:W-:Y:S02]  /*106a0*/  FADD.FTZ R233, R245, R242 ;  /* 0x000000f2f5e97221 */ /* 0x000fe40000010000 */
[C---:B------:R-:W-:Y:S08]  /*106b0*/  HMMA.16816.F32 R36, R152.reuse, R142, R36 ;  /* 0x0000008e9824723c */ /* 0x040ff00000001824 */
[C---:B-1----:R-:W-:Y:S08]  /*106c0*/  HMMA.16816.F32 R40, R152.reuse, R8, R40 ;  /* 0x000000089828723c */ /* 0x042ff00000001828 */
        /* <DEDUP_REMOVED lines=24> */
[----:B------:R-:W-:Y:S01]  /*10850*/  HMMA.16816.F32 R132, R152, R198, R132 ;  /* 0x000000c69884723c */ /* 0x000fe20000001884 */
[----:B------:R-:W-:-:S07]  /*10860*/  @P0 BRA `(.L_x_1908) ;  /* 0xffffe2c000000947 */ /* 0x000fce000383ffff */
.L_x_1907:
        /* <DEDUP_REMOVED lines=155> */
.L_x_1847:
        /* <DEDUP_REMOVED lines=198> */
.L_x_1912:
        /* <DEDUP_REMOVED lines=157> */
.L_x_1914:
[----:B--234-:R-:W-:Y:S05]  /*12850*/  BSYNC B0 ;  /* 0x0000000000007941 */ /* 0x01cfea0003800000 */
.L_x_1913:
        /* <DEDUP_REMOVED lines=30> */
.L_x_1916:
[----:B------:R-:W-:Y:S05]  /*12a40*/  BSYNC B0 ;  /* 0x0000000000007941 */ /* 0x000fea0003800000 */
.L_x_1915:
        /* <DEDUP_REMOVED lines=30> */
.L_x_1918:
[----:B------:R-:W-:Y:S05]  /*12c30*/  BSYNC B0 ;  /* 0x0000000000007941 */ /* 0x000fea0003800000 */
.L_x_1917:
        /* <DEDUP_REMOVED lines=31> */
.L_x_1911:
        /* <DEDUP_REMOVED lines=31> */
.L_x_1919:
        /* <DEDUP_REMOVED lines=43> */
.L_x_1921:
[----:B------:R-:W-:Y:S05]  /*132d0*/  BSYNC B0 ;  /* 0x0000000000007941 */ /* 0x000fea0003800000 */
.L_x_1920:
        /* <DEDUP_REMOVED lines=77> */
.L_x_1923:
[----:B------:R-:W-:Y:S05]  /*137b0*/  BSYNC B0 ;  /* 0x0000000000007941 */ /* 0x000fea0003800000 */
.L_x_1922:
        /* <DEDUP_REMOVED lines=27> */
.L_x_1925:
[----:B------:R-:W-:Y:S05]  /*13970*/  BSYNC B0 ;  /* 0x0000000000007941 */ /* 0x000fea0003800000 */
.L_x_1924:
        /* <DEDUP_REMOVED lines=27> */
.L_x_1927:
[----:B------:R-:W-:Y:S05]  /*13b30*/  BSYNC B0 ;  /* 0x0000000000007941 */ /* 0x000fea0003800000 */
.L_x_1926:
        /* <DEDUP_REMOVED lines=28> */
.L_x_1928:
        /* <DEDUP_REMOVED lines=16> */
.L_x_3563:


//--------------------- .text._ZN7cutlass13device_kernelIN5flash19enable_sm80_to_sm89INS1_16FlashAttnFwdSm80INS1_25CollectiveMainloopFwdSm80ILi8ELi1ELb1EN4cute5tupleIJNS5_1CILi128EEENS7_ILi48EEENS7_ILi256EEEEEELi256ENS_6half_tEfNS_4arch4Sm80ELb0ELb1ELb0ELb0ELb1ELb0ELb1ELb0EEENS1_21CollectiveEpilogueFwdINS6_IJS8_SA_S9_EEENS6_IJNS7_ILi1EEESI_SI_EEESC_SE_Li256ELb0ELb1ELb0ELb0EEENS1_19SingleTileSchedulerILb0ELb0ELb1ELi128EEEEEEEEEvNT_6ParamsE --------------------------
	.section	.text._ZN7cutlass13device_kernelIN5flash19enable_sm80_to_sm89INS1_16FlashAttnFwdSm80INS1_25CollectiveMainloopFwdSm80ILi8ELi1ELb1EN4cute5tupleIJNS5_1CILi128EEENS7_ILi48EEENS7_ILi256EEEEEELi256ENS_6half_tEfNS_4arch4Sm80ELb0ELb1ELb0ELb0ELb1ELb0ELb1ELb0EEENS1_21CollectiveEpilogueFwdINS6_IJS8_SA_S9_EEENS6_IJNS7_ILi1EEESI_SI_EEESC_SE_Li256ELb0ELb1ELb0ELb0EEENS1_19SingleTileSchedulerILb0ELb0ELb1ELi128EEEEEEEEEvNT_6ParamsE,"ax",@progbits
	.sectioninfo	@"SHI_REGISTERS=255"
	.align	128
.text._ZN7cutlass13device_kernelIN5flash19enable_sm80_to_sm89INS1_16FlashAttnFwdSm80INS1_25CollectiveMainloopFwdSm80ILi8ELi1ELb1EN4cute5tupleIJNS5_1CILi128EEENS7_ILi48EEENS7_ILi256EEEEEELi256ENS_6half_tEfNS_4arch4Sm80ELb0ELb1ELb0ELb0ELb1ELb0ELb1ELb0EEENS1_21CollectiveEpilogueFwdINS6_IJS8_SA_S9_EEENS6_IJNS7_ILi1EEESI_SI_EEESC_SE_Li256ELb0ELb1ELb0ELb0EEENS1_19SingleTileSchedulerILb0ELb0ELb1ELi128EEEEEEEEEvNT_6ParamsE:
        .type           _ZN7cutlass13device_kernelIN5flash19enable_sm80_to_sm89INS1_16FlashAttnFwdSm80INS1_25CollectiveMainloopFwdSm80ILi8ELi1ELb1EN4cute5tupleIJNS5_1CILi128EEENS7_ILi48EEENS7_ILi256EEEEEELi256ENS_6half_tEfNS_4arch4Sm80ELb0ELb1ELb0ELb0ELb1ELb0ELb1ELb0EEENS1_21CollectiveEpilogueFwdINS6_IJS8_SA_S9_EEENS6_IJNS7_ILi1EEESI_SI_EEESC_SE_Li256ELb0ELb1ELb0ELb0EEENS1_19SingleTileSchedulerILb0ELb0ELb1ELi128EEEEEEEEEvNT_6ParamsE,@function
        .size           _ZN7cutlass13device_kernelIN5flash19enable_sm80_to_sm89INS1_16FlashAttnFwdSm80INS1_25CollectiveMainloopFwdSm80ILi8ELi1ELb1EN4cute5tupleIJNS5_1CILi128EEENS7_ILi48EEENS7_ILi256EEEEEELi256ENS_6half_tEfNS_4arch4Sm80ELb0ELb1ELb0ELb0ELb1ELb0ELb1ELb0EEENS1_21CollectiveEpilogueFwdINS6_IJS8_SA_S9_EEENS6_IJNS7_ILi1EEESI_SI_EEESC_SE_Li256ELb0ELb1ELb0ELb0EEENS1_19SingleTileSchedulerILb0ELb0ELb1ELi128EEEEEEEEEvNT_6ParamsE,(.L_x_3564 - _ZN7cutlass13device_kernelIN5flash19enable_sm80_to_sm89INS1_16FlashAttnFwdSm80INS1_25CollectiveMainloopFwdSm80ILi8ELi1ELb1EN4cute5tupleIJNS5_1CILi128EEENS7_ILi48EEENS7_ILi256EEEEEELi256ENS_6half_tEfNS_4arch4Sm80ELb0ELb1ELb0ELb0ELb1ELb0ELb1ELb0EEENS1_21CollectiveEpilogueFwdINS6_IJS8_SA_S9_EEENS6_IJNS7_ILi1EEESI_SI_EEESC_SE_Li256ELb0ELb1ELb0ELb0EEENS1_19SingleTileSchedulerILb0ELb0ELb1ELi128EEEEEEEEEvNT_6ParamsE)
        .other          _ZN7cutlass13device_kernelIN5flash19enable_sm80_to_sm89INS1_16FlashAttnFwdSm80INS1_25CollectiveMainloopFwdSm80ILi8ELi1ELb1EN4cute5tupleIJNS5_1CILi128EEENS7_ILi48EEENS7_ILi256EEEEEELi256ENS_6half_tEfNS_4arch4Sm80ELb0ELb1ELb0ELb0ELb1ELb0ELb1ELb0EEENS1_21CollectiveEpilogueFwdINS6_IJS8_SA_S9_EEENS6_IJNS7_ILi1EEESI_SI_EEESC_SE_Li256ELb0ELb1ELb0ELb0EEENS1_19SingleTileSchedulerILb0ELb0ELb1ELi128EEEEEEEEEvNT_6ParamsE,@"STO_CUDA_ENTRY STV_DEFAULT"
_ZN7cutlass13device_kernelIN5flash19enable_sm80_to_sm89INS1_16FlashAttnFwdSm80INS1_25CollectiveMainloopFwdSm80ILi8ELi1ELb1EN4cute5tupleIJNS5_1CILi128EEENS7_ILi48EEENS7_ILi256EEEEEELi256ENS_6half_tEfNS_4arch4Sm80ELb0ELb1ELb0ELb0ELb1ELb0ELb1ELb0EEENS1_21CollectiveEpilogueFwdINS6_IJS8_SA_S9_EEENS6_IJNS7_ILi1EEESI_SI_EEESC_SE_Li256ELb0ELb1ELb0ELb0EEENS1_19SingleTileSchedulerILb0ELb0ELb1ELi128EEEEEEEEEvNT_6ParamsE:
        /* <DEDUP_REMOVED lines=57> */
.L_x_1930:
[----:B------:R-:W-:Y:S02]  /*0390*/  ULDC UR4, c[0x0][0x32c] ;  /* 0x0000cb0000047ab9 */ /* 0x000fe40000000800 */
[----:B------:R-:W-:-:S03]  /*03a0*/  UISETP.NE.AND UP0, UPT, UR7, UR4, UPT ;  /* 0x000000040700728c */ /* 0x000fc6000bf05270 */
[----:B------:R-:W-:Y:S02]  /*03b0*/  ULDC.64 UR4, c[0x0][0x330] ;  /* 0x0000cc0000047ab9 */ /* 0x000fe40000000a00 */
[----:B------:R-:W-:-:S07]  /*03c0*/  UIMAD.WIDE.U32 UR20, UR16, UR4, URZ ;  /* 0x00000004101472a5 */ /* 0x000fce000f8e003f */
[----:B------:R-:W-:Y:S02]  /*03d0*/  @UP0 UMOV UR7, UR21 ;  /* 0x0000001500070c82 */ /* 0x000fe40008000000 */
[----:B------:R-:W-:Y:S02]  /*03e0*/  @UP0 USHF.R.U32.HI UR16, URZ, UR5, UR7 ;  /* 0x000000053f100299 */ /* 0x000fe40008011607 */
.L_x_1931:
[----:B------:R-:W-:Y:S02]  /*03f0*/  ULDC UR4, c[0x0][0x32c] ;  /* 0x0000cb0000047ab9 */ /* 0x000fe40000000800 */
[----:B------:R-:W-:-:S04]  /*0400*/  UIMAD UR4, UR16, UR4, UR4 ;  /* 0x00000004100472a4 */ /* 0x000fc8000f8e0204 */
[----:B------:R-:W-:-:S04]  /*0410*/  UISETP.LT.AND UP0, UPT, UR6, UR4, UPT ;  /* 0x000000040600728c */ /* 0x000fc8000bf01270 */
[----:B------:R-:W-:Y:S02]  /*0420*/  USEL UR6, UR6, UR4, UP0 ;  /* 0x0000000406067287 */ /* 0x000fe40008000000 */
.L_x_1929:
        /* <DEDUP_REMOVED lines=36> */
.L_x_1933:
[----:B------:R-:W-:Y:S02]  /*0670*/  ULDC UR4, c[0x0][0x32c] ;  /* 0x0000cb0000047ab9 */ /* 0x000fe40000000800 */
[----:B------:R-:W-:-:S03]  /*0680*/  UISETP.NE.AND UP0, UPT, UR4, 0x1, UPT ;  /* 0x000000010400788c */ /* 0x000fc6000bf05270 */
[----:B------:R-:W-:Y:S02]  /*0690*/  ULDC.64 UR4, c[0x0][0x330] ;  /* 0x0000cc0000047ab9 */ /* 0x000fe40000000a00 */
[----:B------:R-:W-:-:S06]  /*06a0*/  UIMAD.WIDE.U32 UR16, UR7, UR4, URZ ;  /* 0x00000004071072a5 */ /* 0x000fcc000f8e003f */
[----:B------:R-:W-:Y:S02]  /*06b0*/  @UP0 USHF.R.U32.HI UR7, URZ, UR5, UR17 ;  /* 0x000000053f070299 */ /* 0x000fe40008011611 */
.L_x_1934:
[----:B------:R-:W-:Y:S02]  /*06c0*/  ULDC UR4, c[0x0][0x32c] ;  /* 0x0000cb0000047ab9 */ /* 0x000fe40000000800 */
[----:B------:R-:W-:-:S04]  /*06d0*/  UIMAD UR4, UR7, UR4, URZ ;  /* 0x00000004070472a4 */ /* 0x000fc8000f8e023f */
[----:B------:R-:W-:-:S04]  /*06e0*/  UISETP.LT.AND UP0, UPT, UR6, UR4, UPT ;  /* 0x000000040600728c */ /* 0x000fc8000bf01270 */
[----:B------:R-:W-:-:S04]  /*06f0*/  USEL UR6, UR6, UR4, !UP0 ;  /* 0x0000000406067287 */ /* 0x000fc8000c000000 */
.L_x_1932:
        /* <DEDUP_REMOVED lines=91> */
[----:B------:R-:W-:Y:S01]  /*0cb0*/  SHF.R.S32.HI R66, RZ, 0x1f, R44 ;  /* 0x0000001fff427819 */ /* 0x000fe2000001142c */
[----:B------:R-:W-:Y:S02]  /*0cc0*/  UMOV UR29, 0x30 ;  /* 0x00000030001d7882 */ /* 0x000fe40000000000 */
[----:B------:R-:W-:Y:S01]  /*0cd0*/  UIMAD UR22, UR23, UR29, -0x30 ;  /* 0xffffffd0171674a4 */ /* 0x000fe2000f8e021d */
[----:B------:R-:W3:Y:S01]  /*0ce0*/  @P0 LDG.E R2, [R2.64] ;  /* 0x0000001202020981 */ /* 0x000ee2000c1e1900 */
[----:B------:R-:W-:Y:S01]  /*0cf0*/  IMAD.MOV.U32 R4, RZ, RZ, c[0x0][0x2b8] ;  /* 0x0000ae00ff047624 */ /* 0x000fe200078e00ff */
[----:B------:R-:W-:Y:S01]  /*0d00*/  ULDC.64 UR4, c[0x0][0x2b0] ;  /* 0x0000ac0000047ab9 */ /* 0x000fe20000000a00 */
[----:B------:R-:W-:Y:S01]  /*0d10*/  IMAD.MOV.U32 R22, RZ, RZ, RZ ;  /* 0x000000ffff167224 */ /* 0x000fe200078e00ff */
[----:B------:R-:W-:Y:S02]  /*0d20*/  BAR.SYNC.DEFER_BLOCKING 0x0 ;  /* 0x0000000000007b1d */ /* 0x000fe40000010000 */
[----:B------:R-:W-:Y:S01]  /*0d30*/  ISETP.NE.AND P1, PT, R4, 0x1, PT ;  /* 0x000000010400780c */ /* 0x000fe20003f25270 */
[----:B------:R-:W-:-:S03]  /*0d40*/  USHF.R.S32.HI UR21, URZ, 0x1f, UR15 ;  /* 0x0000001f3f157899 */ /* 0x000fc6000801140f */
        /* <DEDUP_REMOVED lines=13> */
[C---:B------:R-:W-:Y:S01]  /*0e20*/  IADD3 R0, R31.reuse, UR22, RZ ;  /* 0x000000161f007c10 */ /* 0x040fe2000fffe0ff */
[----:B------:R-:W-:Y:S01]  /*0e30*/  UIMAD UR20, UR9, UR4, URZ ;  /* 0x00000004091472a4 */ /* 0x000fe2000f8e023f */
[----:B------:R-:W-:Y:S01]  /*0e40*/  IADD3 R5, R31, UR27, RZ ;  /* 0x0000001b1f057c10 */ /* 0x000fe2000fffe0ff */
[----:B------:R-:W-:Y:S01]  /*0e50*/  UIMAD.WIDE.U32 UR24, UR11, UR4, URZ ;  /* 0x000000040b1872a5 */ /* 0x000fe2000f8e003f */
[C---:B------:R-:W-:Y:S01]  /*0e60*/  ISETP.GE.AND P0, PT, R0.reuse, UR10, PT ;  /* 0x0000000a00007c0c */ /* 0x040fe2000bf06270 */
[----:B------:R-:W-:Y:S01]  /*0e70*/  IMAD.SHL.U32 R39, R19, 0x8, RZ ;  /* 0x0000000813277824 */ /* 0x000fe200078e00ff */
[----:B--2---:R-:W-:Y:S01]  /*0e80*/  IADD3 R10, R0, UR12, RZ ;  /* 0x0000000c000a7c10 */ /* 0x004fe2000fffe0ff */
[----:B------:R-:W-:Y:S01]  /*0e90*/  UIMAD UR29, UR23, -0x30, UR29 ;  /* 0xffffffd0171d78a4 */ /* 0x000fe2000f8e021d */
[----:B------:R-:W-:Y:S01]  /*0ea0*/  ISETP.GT.OR P0, PT, R31, 0x2f, P0 ;  /* 0x0000002f1f00780c */ /* 0x000fe20000704670 */
[----:B------:R-:W-:Y:S02]  /*0eb0*/  STL [R1+0x48], R31 ;  /* 0x0000481f01007387 */ /* 0x000fe40000100800 */
        /* <DEDUP_REMOVED lines=11> */
[--C-:B------:R-:W-:Y:S01]  /*0f70*/  IMAD.MOV.U32 R4, RZ, RZ, R5.reuse ;  /* 0x000000ffff047224 */ /* 0x100fe200078e0005 */
[----:B------:R-:W-:Y:S01]  /*0f80*/  ULDC.64 UR4, c[0x0][0x1c0] ;  /* 0x0000700000047ab9 */ /* 0x000fe20000000a00 */
[----:B------:R-:W-:Y:S01]  /*0f90*/  IADD3 R29, R39, 0x80, RZ ;  /* 0x00000080271d7810 */ /* 0x000fe20007ffe0ff */
[----:B------:R-:W-:Y:S01]  /*0fa0*/  UIADD3 UR25, UR25, UR20, URZ ;  /* 0x0000001419197290 */ /* 0x000fe2000fffe03f */
[----:B------:R-:W-:Y:S01]  /*0fb0*/  IADD3 R17, R21, UR27, RZ ;  /* 0x0000001b15117c10 */ /* 0x000fe2000fffe0ff */
[----:B------:R-:W-:Y:S01]  /*0fc0*/  UIMAD UR21, UR21, UR4, URZ ;  /* 0x00000004151572a4 */ /* 0x000fe2000f8e023f */
[C---:B------:R-:W-:Y:S01]  /*0fd0*/  IADD3 R30, R39.reuse, 0x40, RZ ;  /* 0x00000040271e7810 */ /* 0x040fe20007ffe0ff */
[----:B------:R-:W-:Y:S01]  /*0fe0*/  UIMAD.WIDE.U32 UR24, UR15, UR4, UR24 ;  /* 0x000000040f1872a5 */ /* 0x000fe2000f8e0018 */
[----:B------:R-:W-:Y:S01]  /*0ff0*/  ISETP.GE.AND P3, PT, R39, c[0x0][0x198], PT ;  /* 0x0000660027007a0c */ /* 0x000fe20003f66270 */
[----:B------:R-:W-:Y:S01]  /*1000*/  UIMAD UR5, UR15, UR5, UR21 ;  /* 0x000000050f0572a4 */ /* 0x000fe2000f8e0215 */
[----:B------:R-:W-:Y:S01]  /*1010*/  @P1 IMAD.HI.U32 R0, R5, c[0x0][0x2c8], RZ ;  /* 0x0000b20005001a27 */ /* 0x000fe200078e00ff */
[----:B------:R-:W-:Y:S01]  /*1020*/  IADD3 R28, R39, 0xc0, RZ ;  /* 0x000000c0271c7810 */ /* 0x000fe20007ffe0ff */
[----:B------:R-:W-:Y:S01]  /*1030*/  ULDC UR15, c[0x0][0x168] ;  /* 0x00005a00000f7ab9 */ /* 0x000fe20000000800 */
[----:B------:R-:W-:Y:S01]  /*1040*/  ISETP.GE.AND P4, PT, R30, c[0x0][0x198], PT ;  /* 0x000066001e007a0c */ /* 0x000fe20003f86270 */
[----:B------:R-:W-:Y:S01]  /*1050*/  UIADD3 UR5, UR25, UR5, URZ ;  /* 0x0000000519057290 */ /* 0x000fe2000fffe03f */
[----:B------:R-:W-:Y:S01]  /*1060*/  @P0 SHF.R.U32.HI R4, RZ, c[0x0][0x2cc], R0 ;  /* 0x0000b300ff040a19 */ /* 0x000fe20000011600 */
[----:B------:R-:W-:Y:S01]  /*1070*/  UIMAD UR15, UR8, UR15, URZ ;  /* 0x0000000f080f72a4 */ /* 0x000fe2000f8e023f */
[----:B------:R-:W-:Y:S01]  /*1080*/  SHF.R.S32.HI R8, RZ, 0x1f, R28 ;  /* 0x0000001fff087819 */ /* 0x000fe2000001141c */
[----:B------:R-:W-:Y:S01]  /*1090*/  UIADD3 UR28, UR29, UR10, URZ ;  /* 0x0000000a1d1c7290 */ /* 0x000fe2000fffe03f */
[--C-:B------:R-:W-:Y:S01]  /*10a0*/  SHF.R.S32.HI R6, RZ, 0x1f, R4.reuse ;  /* 0x0000001fff067819 */ /* 0x100fe20000011404 */
[----:B------:R-:W-:Y:S01]  /*10b0*/  IMAD.MOV R0, RZ, RZ, -R4 ;  /* 0x000000ffff007224 */ /* 0x000fe200078e0a04 */
[----:B------:R-:W-:Y:S01]  /*10c0*/  ISETP.GE.AND P5, PT, R29, c[0x0][0x198], PT ;  /* 0x000066001d007a0c */ /* 0x000fe20003fa6270 */
[----:B-1----:R-:W-:Y:S01]  /*10d0*/  IMAD.U32 R3, RZ, RZ, UR25 ;  /* 0x00000019ff037e24 */ /* 0x002fe2000f8e00ff */
[----:B------:R-:W-:Y:S01]  /*10e0*/  LEA.HI R8, R8, R28, RZ, 0x3 ;  /* 0x0000001c08087211 */ /* 0x000fe200078f18ff */
[----:B------:R-:W-:Y:S01]  /*10f0*/  IMAD.U32 R2, RZ, RZ, UR24 ;  /* 0x00000018ff027e24 */ /* 0x000fe2000f8e00ff */
[----:B------:R-:W-:Y:S01]  /*1100*/  ISETP.GE.AND P6, PT, R28, c[0x0][0x198], PT ;  /* 0x000066001c007a0c */ /* 0x000fe20003fc6270 */
[----:B------:R-:W-:Y:S01]  /*1110*/  IMAD.U32 R3, RZ, RZ, UR5 ;  /* 0x00000005ff037e24 */ /* 0x000fe2000f8e00ff */
[----:B------:R-:W-:Y:S01]  /*1120*/  LOP3.LUT R36, R8, 0xfffffff8, RZ, 0xc0, !PT ;  /* 0xfffffff808247812 */ /* 0x000fe200078ec0ff */
[----:B------:R-:W-:Y:S01]  /*1130*/  IMAD R0, R0, c[0x0][0x2c4], R5 ;  /* 0x0000b10000007a24 */ /* 0x000fe200078e0205 */
[----:B------:R-:W-:Y:S01]  /*1140*/  ULDC.64 UR4, c[0x0][0x1e8] ;  /* 0x00007a0000047ab9 */ /* 0x000fe20000000a00 */
[----:B------:R-:W-:Y:S01]  /*1150*/  IMAD R6, R6, c[0x0][0x1b0], RZ ;  /* 0x00006c0006067a24 */ /* 0x000fe200078e02ff */
[----:B------:R-:W-:Y:S01]  /*1160*/  UIMAD UR8, UR9, UR4, URZ ;  /* 0x00000004090872a4 */ /* 0x000fe2000f8e023f */
[----:B------:R-:W-:Y:S01]  /*1170*/  IMAD.WIDE.U32 R2, R4, c[0x0][0x1b0], R2 ;  /* 0x00006c0004027a25 */ /* 0x000fe200078e0002 */
[----:B------:R-:W-:Y:S01]  /*1180*/  SHF.R.S32.HI R5, RZ, 0x1f, R0 ;  /* 0x0000001fff057819 */ /* 0x000fe20000011400 */
[----:B------:R-:W-:Y:S01]  /*1190*/  UIMAD.WIDE.U32 UR20, UR11, UR4, URZ ;  /* 0x000000040b1472a5 */ /* 0x000fe2000f8e003f */
[----:B------:R-:W-:Y:S01]  /*11a0*/  LEA.HI R65, R66, R44, RZ, 0x5 ;  /* 0x0000002c42417211 */ /* 0x000fe200078f28ff */
[----:B------:R-:W-:Y:S01]  /*11b0*/  IMAD R4, R4, c[0x0][0x1b4], R6 ;  /* 0x00006d0004047a24 */ /* 0x000fe200078e0206 */
[----:B------:R-:W-:Y:S01]  /*11c0*/  UIMAD UR8, UR11, UR5, UR8 ;  /* 0x000000050b0872a4 */ /* 0x000fe2000f8e0208 */
[----:B------:R-:W-:Y:S01]  /*11d0*/  BSSY B0, `(.L_x_1936) ;  /* 0x0000121000007945 */ /* 0x000fe20003800000 */
[----:B------:R-:W-:Y:S01]  /*11e0*/  UISETP.LT.AND UP0, UPT, UR28, 0x30, UPT ;  /* 0x000000301c00788c */ /* 0x000fe2000bf01270 */
[----:B------:R-:W-:Y:S01]  /*11f0*/  IMAD.IADD R3, R3, 0x1, R4 ;  /* 0x0000000103037824 */ /* 0x000fe200078e0204 */
[----:B------:R-:W-:Y:S01]  /*1200*/  UIADD3 UR8, UR21, UR8, URZ ;  /* 0x0000000815087290 */ /* 0x000fe2000fffe03f */
[----:B------:R-:W-:Y:S01]  /*1210*/  IMAD R4, R5, c[0x0][0x1a8], RZ ;  /* 0x00006a0005047a24 */ /* 0x000fe200078e02ff */
[----:B------:R-:W-:Y:S01]  /*1220*/  USEL UR4, UR28, 0x30, UP0 ;  /* 0x000000301c047887 */ /* 0x000fe20008000000 */
[----:B------:R-:W-:Y:S01]  /*1230*/  IMAD.SHL.U32 R5, R21, 0x40, RZ ;  /* 0x0000004015057824 */ /* 0x000fe200078e00ff */
[----:B------:R-:W-:Y:S01]  /*1240*/  SHF.R.S32.HI R64, RZ, 0x5, R65 ;  /* 0x00000005ff407819 */ /* 0x000fe20000011441 */
[----:B------:R-:W-:-:S02]  /*1250*/  IMAD R4, R0, c[0x0][0x1ac], R4 ;  /* 0x00006b0000047a24 */ /* 0x000fc400078e0204 */
[----:B------:R-:W-:Y:S01]  /*1260*/  IMAD.WIDE.U32 R2, R0, c[0x0][0x1a8], R2 ;  /* 0x00006a0000027a25 */ /* 0x000fe200078e0002 */
[----:B------:R-:W-:-:S03]  /*1270*/  LOP3.LUT R0, R5, 0x1c0, RZ, 0xc0, !PT ;  /* 0x000001c005007812 */ /* 0x000fc600078ec0ff */
[----:B------:R-:W-:Y:S01]  /*1280*/  IMAD.IADD R3, R3, 0x1, R4 ;  /* 0x0000000103037824 */ /* 0x000fe200078e0204 */
[C---:B------:R-:W-:Y:S02]  /*1290*/  LEA R14, P0, R2.reuse, c[0x0][0x160], 0x1 ;  /* 0x00005800020e7a11 */ /* 0x040fe400078008ff */
[----:B------:R-:W-:Y:S02]  /*12a0*/  SHF.R.U32.HI R4, RZ, 0x3, R0 ;  /* 0x00000003ff047819 */ /* 0x000fe40000011600 */
[----:B------:R-:W-:Y:S01]  /*12b0*/  LEA.HI.X R15, R2, c[0x0][0x164], R3, 0x1, P0 ;  /* 0x00005900020f7a11 */ /* 0x000fe200000f0c03 */
[----:B------:R-:W-:Y:S01]  /*12c0*/  SHFL.IDX PT, R6, R14, 0x1, 0x181f ;  /* 0x00381f000e067f89 */ /* 0x000fe200000e0000 */
[----:B------:R-:W-:Y:S02]  /*12d0*/  LOP3.LUT R0, R0, 0x38, R39, 0xf8, !PT ;  /* 0x0000003800007812 */ /* 0x000fe400078ef827 */
[----:B------:R-:W-:Y:S01]  /*12e0*/  LEA.HI R2, R66, R44, RZ, 0x6 ;  /* 0x0000002c42027211 */ /* 0x000fe200078f30ff */
[----:B------:R-:W-:Y:S01]  /*12f0*/  SHFL.IDX PT, R3, R15, RZ, 0x181f ;  /* 0x00181fff0f037589 */ /* 0x000fe200000e0000 */
[----:B------:R-:W-:-:S02]  /*1300*/  LOP3.LUT R0, R0, R4, RZ, 0x3c, !PT ;  /* 0x0000000400007212 */ /* 0x000fc400078e3cff */
[----:B------:R-:W-:Y:S01]  /*1310*/  ISETP.GE.AND P0, PT, R17, UR15, PT ;  /* 0x0000000f11007c0c */ /* 0x000fe2000bf06270 */
[----:B------:R-:W-:Y:S02]  /*1320*/  IMAD.SHL.U32 R4, R2, 0x8, RZ ;  /* 0x0000000802047824 */ /* 0x000fe400078e00ff */
[----:B------:R-:W1:Y:S03]  /*1330*/  SHFL.IDX PT, R2, R14, RZ, 0x181f ;  /* 0x00181fff0e027589 */ /* 0x000e6600000e0000 */
[----:B------:R-:W-:Y:S02]  /*1340*/  LOP3.LUT R5, R0, 0xfffffe00, R4, 0xf8, !PT ;  /* 0xfffffe0000057812 */ /* 0x000fe400078ef804 */
[----:B------:R-:W-:Y:S02]  /*1350*/  SHF.R.S32.HI R0, RZ, 0x1f, R29 ;  /* 0x0000001fff007819 */ /* 0x000fe4000001141d */
[----:B------:R-:W-:Y:S01]  /*1360*/  SHF.R.S32.HI R4, RZ, 0x1f, R30 ;  /* 0x0000001fff047819 */ /* 0x000fe2000001141e */
[----:B------:R-:W-:Y:S01]  /*1370*/  IMAD.SHL.U32 R45, R5, 0x2, RZ ;  /* 0x00000002052d7824 */ /* 0x000fe200078e00ff */
[----:B------:R-:W-:-:S02]  /*1380*/  LEA.HI R0, R0, R29, RZ, 0x3 ;  /* 0x0000001d00007211 */ /* 0x000fc400078f18ff */
[----:B------:R-:W-:Y:S02]  /*1390*/  LEA.HI R4, R4, R30, RZ, 0x3 ;  /* 0x0000001e04047211 */ /* 0x000fe400078f18ff */
[----:B------:R-:W-:Y:S01]  /*13a0*/  LOP3.LUT R37, R0, 0xfffffff8, RZ, 0xc0, !PT ;  /* 0xfffffff800257812 */ /* 0x000fe200078ec0ff */
[----:B------:R-:W-:Y:S01]  /*13b0*/  IMAD.MOV R0, RZ, RZ, -R7 ;  /* 0x000000ffff007224 */ /* 0x000fe200078e0a07 */
[----:B------:R-:W-:Y:S01]  /*13c0*/  LOP3.LUT R38, R4, 0xfffffff8, RZ, 0xc0, !PT ;  /* 0xfffffff804267812 */ /* 0x000fe200078ec0ff */
[----:B------:R-:W3:Y:S02]  /*13d0*/  SHFL.IDX PT, R7, R15, 0x1, 0x181f ;  /* 0x00381f000f077f89 */ /* 0x000ee400000e0000 */
[----:B------:R-:W-:Y:S01]  /*13e0*/  IMAD R23, R0, c[0x0][0x2b8], R10 ;  /* 0x0000ae0000177a24 */ /* 0x000fe200078e020a */
[----:B------:R-:W-:-:S04]  /*13f0*/  IADD3 R0, R17, 0x20, RZ ;  /* 0x0000002011007810 */ /* 0x000fc80007ffe0ff */
[----:B------:R-:W-:Y:S01]  /*1400*/  ISETP.GE.AND P1, PT, R0, UR15, PT ;  /* 0x0000000f00007c0c */ /* 0x000fe2000bf26270 */
[----:B-1----:R-:W-:Y:S01]  /*1410*/  @!P0 IMAD.WIDE R4, R39, 0x2, R2 ;  /* 0x0000000227048825 */ /* 0x002fe200078e0202 */
[----:B------:R-:W-:Y:S02]  /*1420*/  SHF.R.S32.HI R18, RZ, 0x1f, R23 ;  /* 0x0000001fff127819 */ /* 0x000fe40000011417 */
[----:B------:R-:W-:Y:S01]  /*1430*/  IADD3 R0, R17, 0x40, RZ ;  /* 0x0000004011007810 */ /* 0x000fe20007ffe0ff */
[----:B------:R-:W-:Y:S01]  /*1440*/  @!P0 IMAD.WIDE R8, R38, 0x2, R2 ;  /* 0x0000000226088825 */ /* 0x000fe200078e0202 */
[----:B------:R1:W-:Y:S04]  /*1450*/  @!P0 LDGSTS.E.BYPASS.LTC128B.128 [R45+0x4080], [R4.64], !P3 ;  /* 0x04080000042d8fae */ /* 0x0003e8000d901d52 */
[----:B------:R4:W-:Y:S03]  /*1460*/  @!P0 LDGSTS.E.BYPASS.LTC128B.128 [R45+0x8080], [R8.64], !P4 ;  /* 0x08080000082d8fae */ /* 0x0009e6000e101d52 */
[----:B---3--:R-:W-:-:S04]  /*1470*/  @!P1 IMAD.WIDE R12, R39, 0x2, R6 ;  /* 0x00000002270c9825 */ /* 0x008fc800078e0206 */
[----:B------:R-:W-:-:S04]  /*1480*/  @!P1 IMAD.WIDE R10, R38, 0x2, R6 ;  /* 0x00000002260a9825 */ /* 0x000fc800078e0206 */
[----:B-1----:R-:W-:-:S04]  /*1490*/  @!P0 IMAD.WIDE R4, R37, 0x2, R2 ;  /* 0x0000000225048825 */ /* 0x002fc800078e0202 */
[----:B------:R-:W-:Y:S01]  /*14a0*/  @!P0 IMAD.WIDE R2, R36, 0x2, R2 ;  /* 0x0000000224028825 */ /* 0x000fe200078e0202 */
[----:B------:R1:W-:Y:S03]  /*14b0*/  @!P0 LDGSTS.E.BYPASS.LTC128B.128 [R45+0xc080], [R4.64], !P5 ;  /* 0x0c080000042d8fae */ /* 0x0003e6000e901d52 */
[----:B----4-:R-:W-:Y:S01]  /*14c0*/  @!P1 IMAD.WIDE R8, R37, 0x2, R6 ;  /* 0x0000000225089825 */ /* 0x010fe200078e0206 */
[----:B------:R3:W-:Y:S01]  /*14d0*/  @!P0 LDGSTS.E.BYPASS.LTC128B.128 [R45+0x10080], [R2.64], !P6 ;  /* 0x10080000022d8fae */ /* 0x0007e2000f101d52 */
[----:B------:R-:W-:-:S03]  /*14e0*/  ISETP.GE.AND P0, PT, R0, UR15, PT ;  /* 0x0000000f00007c0c */ /* 0x000fc6000bf06270 */
[----:B------:R4:W-:Y:S04]  /*14f0*/  @!P1 LDGSTS.E.BYPASS.LTC128B.128 [R45+0x5080], [R12.64], !P3 ;  /* 0x050800000c2d9fae */ /* 0x0009e8000d901d52 */
[----:B------:R5:W-:Y:S04]  /*1500*/  @!P1 LDGSTS.E.BYPASS.LTC128B.128 [R45+0x9080], [R10.64], !P4 ;  /* 0x090800000a2d9fae */ /* 0x000be8000e101d52 */
[----:B------:R4:W-:Y:S01]  /*1510*/  @!P1 LDGSTS.E.BYPASS.LTC128B.128 [R45+0xd080], [R8.64], !P5 ;  /* 0x0d080000082d9fae */ /* 0x0009e2000e901d52 */
[----:B-1----:R-:W-:Y:S02]  /*1520*/  IMAD R4, R18, c[0x0][0x1e0], RZ ;  /* 0x0000780012047a24 */ /* 0x002fe400078e02ff */
[----:B---3--:R-:W-:-:S04]  /*1530*/  IMAD.WIDE.U32 R2, R23, c[0x0][0x1e0], RZ ;  /* 0x0000780017027a25 */ /* 0x008fc800078e00ff */
[----:B------:R-:W-:-:S04]  /*1540*/  IMAD R4, R23, c[0x0][0x1e4], R4 ;  /* 0x0000790017047a24 */ /* 0x000fc800078e0204 */
[----:B------:R-:W-:Y:S02]  /*1550*/  IMAD.IADD R5, R3, 0x1, R4 ;  /* 0x0000000103057824 */ /* 0x000fe400078e0204 */
[----:B------:R-:W-:Y:S01]  /*1560*/  IMAD.MOV.U32 R4, RZ, RZ, R2 ;  /* 0x000000ffff047224 */ /* 0x000fe200078e0002 */
[----:B------:R-:W-:Y:S01]  /*1570*/  SHFL.IDX PT, R3, R15, 0x2, 0x181f ;  /* 0x00581f000f037f89 */ /* 0x000fe200000e0000 */
[----:B----4-:R-:W-:-:S03]  /*1580*/  @!P1 IMAD.WIDE R8, R36, 0x2, R6 ;  /* 0x0000000224089825 */ /* 0x010fc600078e0206 */
[----:B------:R-:W1:Y:S04]  /*1590*/  SHFL.IDX PT, R2, R14, 0x2, 0x181f ;  /* 0x00581f000e027f89 */ /* 0x000e6800000e0000 */
[----:B------:R-:W-:Y:S04]  /*15a0*/  SHFL.IDX PT, R6, R14, 0x3, 0x181f ;  /* 0x00781f000e067f89 */ /* 0x000fe800000e0000 */
[----:B------:R3:W4:Y:S04]  /*15b0*/  SHFL.IDX PT, R7, R15, 0x3, 0x181f ;  /* 0x00781f000f077f89 */ /* 0x00072800000e0000 */
[----:B------:R2:W-:Y:S01]  /*15c0*/  @!P1 LDGSTS.E.BYPASS.LTC128B.128 [R45+0x11080], [R8.64], !P6 ;  /* 0x11080000082d9fae */ /* 0x0005e2000f101d52 */
[----:B-1----:R-:W-:-:S04]  /*15d0*/  @!P0 IMAD.WIDE R12, R38, 0x2, R2 ;  /* 0x00000002260c8825 */ /* 0x002fc800078e0202 */
[----:B-----5:R-:W-:Y:S01]  /*15e0*/  @!P0 IMAD.WIDE R10, R37, 0x2, R2 ;  /* 0x00000002250a8825 */ /* 0x020fe200078e0202 */
[----:B--2---:R-:W-:-:S03]  /*15f0*/  SHF.R.S32.HI R20, RZ, 0x1f, R22 ;  /* 0x0000001fff147819 */ /* 0x004fc60000011416 */
[----:B------:R-:W-:Y:S01]  /*1600*/  IMAD.WIDE.U32 R4, R22, c[0x0][0x1f0], R4 ;  /* 0x00007c0016047a25 */ /* 0x000fe200078e0004 */
[----:B------:R-:W-:Y:S03]  /*1610*/  STL [R1+0x24], R22 ;  /* 0x0000241601007387 */ /* 0x000fe60000100800 */
[----:B------:R-:W-:Y:S01]  /*1620*/  IMAD R0, R20, c[0x0][0x1f0], RZ ;  /* 0x00007c0014007a24 */ /* 0x000fe200078e02ff */
[----:B------:R-:W-:Y:S03]  /*1630*/  STL [R1+0x30], R39 ;  /* 0x0000302701007387 */ /* 0x000fe60000100800 */
[----:B------:R-:W-:Y:S01]  /*1640*/  IMAD R8, R22, c[0x0][0x1f4], R0 ;  /* 0x00007d0016087a24 */ /* 0x000fe200078e0200 */
[----:B------:R-:W-:Y:S01]  /*1650*/  IADD3 R0, P1, R4, UR20, RZ ;  /* 0x0000001404007c10 */ /* 0x000fe2000ff3e0ff */
[----:B------:R-:W-:Y:S03]  /*1660*/  STL [R1+0x8], R45 ;  /* 0x0000082d01007387 */ /* 0x000fe60000100800 */
[----:B------:R-:W-:Y:S01]  /*1670*/  IADD3.X R4, R5, UR8, R8, P1, !PT ;  /* 0x0000000805047c10 */ /* 0x000fe20008ffe408 */
[----:B------:R-:W-:Y:S01]  /*1680*/  @!P0 IMAD.WIDE R8, R36, 0x2, R2 ;  /* 0x0000000224088825 */ /* 0x000fe200078e0202 */
[----:B------:R-:W-:Y:S01]  /*1690*/  IADD3 R5, R17, 0x60, RZ ;  /* 0x0000006011057810 */ /* 0x000fe20007ffe0ff */
[----:B------:R-:W-:Y:S01]  /*16a0*/  STL [R1+0x60], R38 ;  /* 0x0000602601007387 */ /* 0x000fe20000100800 */
[----:B---3--:R-:W-:-:S02]  /*16b0*/  LEA R15, P1, R0, c[0x0][0x1c8], 0x1 ;  /* 0x00007200000f7a11 */ /* 0x008fc400078208ff */
[----:B------:R-:W-:Y:S01]  /*16c0*/  ISETP.GE.AND P2, PT, R5, UR15, PT ;  /* 0x0000000f05007c0c */ /* 0x000fe2000bf46270 */
[----:B------:R-:W-:Y:S01]  /*16d0*/  STL [R1+0x5c], R37 ;  /* 0x00005c2501007387 */ /* 0x000fe20000100800 */
[----:B------:R-:W-:Y:S01]  /*16e0*/  LEA.HI.X R14, R0, c[0x0][0x1cc], R4, 0x1, P1 ;  /* 0x00007300000e7a11 */ /* 0x000fe200008f0c04 */
[----:B------:R-:W-:Y:S02]  /*16f0*/  @!P0 IMAD.WIDE R4, R39, 0x2, R2 ;  /* 0x0000000227048825 */ /* 0x000fe400078e0202 */
[----:B------:R-:W-:Y:S02]  /*1700*/  SHFL.IDX PT, R2, R15, RZ, 0x181f ;  /* 0x00181fff0f027589 */ /* 0x000fe400000e0000 */
[----:B------:R-:W-:Y:S02]  /*1710*/  IMAD R0, R18, c[0x0][0x208], RZ ;  /* 0x0000820012007a24 */ /* 0x000fe400078e02ff */
[----:B------:R-:W1:Y:S02]  /*1720*/  SHFL.IDX PT, R3, R14, RZ, 0x181f ;  /* 0x00181fff0e037589 */ /* 0x000e6400000e0000 */
[----:B------:R-:W-:-:S02]  /*1730*/  IMAD R0, R23, c[0x0][0x20c], R0 ;  /* 0x0000830017007a24 */ /* 0x000fc400078e0200 */
[----:B------:R4:W-:Y:S04]  /*1740*/  @!P0 LDGSTS.E.BYPASS.LTC128B.128 [R45+0x6080], [R4.64], !P3 ;  /* 0x06080000042d8fae */ /* 0x0009e8000d901d52 */
[----:B------:R2:W-:Y:S04]  /*1750*/  @!P0 LDGSTS.E.BYPASS.LTC128B.128 [R45+0xa080], [R12.64], !P4 ;  /* 0x0a0800000c2d8fae */ /* 0x0005e8000e101d52 */
[----:B------:R3:W-:Y:S04]  /*1760*/  @!P0 LDGSTS.E.BYPASS.LTC128B.128 [R45+0xe080], [R10.64], !P5 ;  /* 0x0e0800000a2d8fae */ /* 0x0007e8000e901d52 */
[----:B------:R5:W-:Y:S01]  /*1770*/  @!P0 LDGSTS.E.BYPASS.LTC128B.128 [R45+0x12080], [R8.64], !P6 ;  /* 0x12080000082d8fae */ /* 0x000be2000f101d52 */
[----:B------:R-:W-:-:S03]  /*1780*/  ISETP.GE.AND P6, PT, R30, c[0x0][0x1d4], PT ;  /* 0x000075001e007a0c */ /* 0x000fc60003fc6270 */
[----:B------:R-:W-:Y:S04]  /*1790*/  STL [R1+0x34], R36 ;  /* 0x0000342401007387 */ /* 0x000fe80000100800 */
[----:B------:R-:W-:Y:S01]  /*17a0*/  STL [R1+0x28], R23 ;  /* 0x0000281701007387 */ /* 0x000fe20000100800 */
[----:B----4-:R-:W-:Y:S01]  /*17b0*/  @!P2 IMAD.WIDE R4, R39, 0x2, R6 ;  /* 0x000000022704a825 */ /* 0x010fe200078e0206 */
[----:B--2---:R-:W-:-:S04]  /*17c0*/  IADD3 R12, -R21, UR4, RZ ;  /* 0x00000004150c7c10 */ /* 0x004fc8000fffe1ff */
[----:B------:R2:W-:Y:S01]  /*17d0*/  @!P2 LDGSTS.E.BYPASS.LTC128B.128 [R45+0x7080], [R4.64], !P3 ;  /* 0x07080000042dafae */ /* 0x0005e2000d901d52 */
[----:B------:R-:W-:Y:S01]  /*17e0*/  ISETP.GE.AND P3, PT, R39, c[0x0][0x1d4], PT ;  /* 0x0000750027007a0c */ /* 0x000fe20003f66270 */
[----:B------:R-:W-:Y:S01]  /*17f0*/  ULDC.64 UR4, c[0x0][0x210] ;  /* 0x0000840000047ab9 */ /* 0x000fe20000000a00 */
[C---:B------:R-:W-:Y:S01]  /*1800*/  ISETP.GE.AND P1, PT, R12.reuse, 0x1, PT ;  /* 0x000000010c00780c */ /* 0x040fe20003f26270 */
[--C-:B---3--:R-:W-:Y:S01]  /*1810*/  @!P2 IMAD.WIDE R10, R37, 0x2, R6.reuse ;  /* 0x00000002250aa825 */ /* 0x108fe200078e0206 */
[----:B------:R-:W-:Y:S01]  /*1820*/  UIMAD.WIDE.U32 UR24, UR11, UR4, URZ ;  /* 0x000000040b1872a5 */ /* 0x000fe2000f8e003f */
[----:B------:R-:W-:Y:S01]  /*1830*/  ISETP.GT.AND P0, PT, R12, 0x20, PT ;  /* 0x000000200c00780c */ /* 0x000fe20003f04270 */
[----:B------:R-:W-:Y:S01]  /*1840*/  UIMAD UR4, UR9, UR4, URZ ;  /* 0x00000004090472a4 */ /* 0x000fe2000f8e023f */
[----:B-----5:R-:W-:-:S03]  /*1850*/  @!P2 IMAD.WIDE R8, R38, 0x2, R6 ;  /* 0x000000022608a825 */ /* 0x020fc600078e0206 */
[----:B------:R-:W-:Y:S01]  /*1860*/  UIMAD UR4, UR11, UR5, UR4 ;  /* 0x000000050b0472a4 */ /* 0x000fe2000f8e0204 */
[----:B------:R-:W-:Y:S01]  /*1870*/  @!P2 IMAD.WIDE R6, R36, 0x2, R6 ;  /* 0x000000022406a825 */ /* 0x000fe200078e0206 */
[----:B------:R1:W-:Y:S01]  /*1880*/  @!P2 LDGSTS.E.BYPASS.LTC128B.128 [R45+0xb080], [R8.64], !P4 ;  /* 0x0b080000082dafae */ /* 0x0003e2000e101d52 */
[----:B------:R-:W-:Y:S01]  /*1890*/  ISETP.GE.AND P4, PT, R28, c[0x0][0x198], PT ;  /* 0x000066001c007a0c */ /* 0x000fe20003f86270 */
[----:B------:R-:W-:Y:S02]  /*18a0*/  UIADD3 UR15, UR25, UR4, URZ ;  /* 0x00000004190f7290 */ /* 0x000fe4000fffe03f */
[----:B------:R3:W-:Y:S01]  /*18b0*/  @!P2 LDGSTS.E.BYPASS.LTC128B.128 [R45+0xf080], [R10.64], !P5 ;  /* 0x0f0800000a2dafae */ /* 0x0007e2000e901d52 */
[----:B------:R-:W-:Y:S01]  /*18c0*/  ISETP.GE.AND P5, PT, R29, c[0x0][0x1d4], PT ;  /* 0x000075001d007a0c */ /* 0x000fe20003fa6270 */
[----:B------:R-:W-:-:S08]  /*18d0*/  UIADD3 UR4, UR23, -0x1, URZ ;  /* 0xffffffff17047890 */ /* 0x000fd0000fffe03f */
[----:B------:R4:W-:Y:S01]  /*18e0*/  @!P2 LDGSTS.E.BYPASS.LTC128B.128 [R45+0x13080], [R6.64], !P4 ;  /* 0x13080000062dafae */ /* 0x0009e2000e101d52 */
[----:B------:R-:W-:Y:S01]  /*18f0*/  ISETP.GE.AND P4, PT, R28, c[0x0][0x1d4], PT ;  /* 0x000075001c007a0c */ /* 0x000fe20003f86270 */
[----:B--2---:R-:W-:Y:S02]  /*1900*/  IMAD.WIDE.U32 R4, R23, c[0x0][0x208], RZ ;  /* 0x0000820017047a25 */ /* 0x004fe400078e00ff */
[----:B------:R-:W0:Y:S02]  /*1910*/  LDGDEPBAR ;  /* 0x00000000000079af */ /* 0x000e240000000000 */
[----:B------:R-:W-:-:S04]  /*1920*/  IMAD.IADD R5, R5, 0x1, R0 ;  /* 0x0000000105057824 */ /* 0x000fc800078e0200 */
[----:B------:R-:W-:-:S04]  /*1930*/  IMAD.WIDE.U32 R4, R22, c[0x0][0x218], R4 ;  /* 0x0000860016047a25 */ /* 0x000fc800078e0004 */
[----:B-1----:R-:W-:Y:S01]  /*1940*/  @P1 IMAD.WIDE R8, R39, 0x2, R2 ;  /* 0x0000000227081825 */ /* 0x002fe200078e0202 */
[----:B---3--:R-:W-:-:S03]  /*1950*/  LEA.HI R10, R66, R44, RZ, 0x4 ;  /* 0x0000002c420a7211 */ /* 0x008fc600078f20ff */
[----:B------:R-:W-:Y:S01]  /*1960*/  IMAD.SHL.U32 R11, R21, 0x8, RZ ;  /* 0x00000008150b7824 */ /* 0x000fe200078e00ff */
[----:B------:R1:W-:Y:S01]  /*1970*/  @P1 LDGSTS.E.BYPASS.LTC128B.128 [R45+0x14080], [R8.64], !P3 ;  /* 0x14080000082d1fae */ /* 0x0003e2000d901d52 */
[----:B------:R-:W-:-:S05]  /*1980*/  LOP3.LUT R0, R10, 0xfffffff0, RZ, 0xc0, !PT ;  /* 0xfffffff00a007812 */ /* 0x000fca00078ec0ff */
[----:B------:R-:W-:Y:S02]  /*1990*/  IMAD.IADD R0, R44, 0x1, -R0 ;  /* 0x000000012c007824 */ /* 0x000fe400078e0a00 */
[----:B----4-:R-:W-:-:S05]  /*19a0*/  @P1 IMAD.WIDE R6, R38, 0x2, R2 ;  /* 0x0000000226061825 */ /* 0x010fca00078e0202 */
[----:B------:R2:W-:Y:S01]  /*19b0*/  @P1 LDGSTS.E.BYPASS.LTC128B.128 [R45+0x15880], [R6.64], !P6 ;  /* 0x15880000062d1fae */ /* 0x0005e2000f101d52 */
[----:B-1----:R-:W-:-:S05]  /*19c0*/  @P1 IMAD.WIDE R8, R37, 0x2, R2 ;  /* 0x0000000225081825 */ /* 0x002fca00078e0202 */
[----:B------:R1:W-:Y:S01]  /*19d0*/  @P1 LDGSTS.E.BYPASS.LTC128B.128 [R45+0x17080], [R8.64], !P5 ;  /* 0x17080000082d1fae */ /* 0x0003e2000e901d52 */
[----:B--2---:R-:W-:-:S03]  /*19e0*/  @P1 IMAD.WIDE R6, R36, 0x2, R2 ;  /* 0x0000000224061825 */ /* 0x004fc600078e0202 */
[----:B------:R-:W-:Y:S04]  /*19f0*/  SHFL.IDX PT, R2, R15, 0x1, 0x181f ;  /* 0x00381f000f027f89 */ /* 0x000fe800000e0000 */
[----:B------:R2:W3:Y:S04]  /*1a00*/  SHFL.IDX PT, R3, R14, 0x1, 0x181f ;  /* 0x00381f000e037f89 */ /* 0x0004e800000e0000 */
[----:B------:R4:W-:Y:S01]  /*1a10*/  @P1 LDGSTS.E.BYPASS.LTC128B.128 [R45+0x18880], [R6.64], !P4 ;  /* 0x18880000062d1fae */ /* 0x0009e2000e101d52 */
[----:B-1----:R-:W-:-:S04]  /*1a20*/  SHF.R.S32.HI R9, RZ, 0x4, R10 ;  /* 0x00000004ff097819 */ /* 0x002fc8000001140a */
[----:B------:R-:W-:Y:S01]  /*1a30*/  LEA.HI R8, R10, R9, RZ, 0x1 ;  /* 0x000000090a087211 */ /* 0x000fe200078f08ff */
[----:B------:R-:W-:-:S03]  /*1a40*/  IMAD.SHL.U32 R10, R19, 0x40, RZ ;  /* 0x00000040130a7824 */ /* 0x000fc600078e00ff */
[----:B------:R-:W-:Y:S02]  /*1a50*/  LOP3.LUT R8, R8, 0xfffffffe, RZ, 0xc0, !PT ;  /* 0xfffffffe08087812 */ /* 0x000fe400078ec0ff */
[----:B--2---:R-:W-:-:S03]  /*1a60*/  SHF.R.S32.HI R14, RZ, 0x1f, R0 ;  /* 0x0000001fff0e7819 */ /* 0x004fc60000011400 */
[----:B------:R-:W-:Y:S01]  /*1a70*/  IMAD.IADD R8, R9, 0x1, -R8 ;  /* 0x0000000109087824 */ /* 0x000fe200078e0a08 */
[----:B------:R-:W-:Y:S01]  /*1a80*/  LEA.HI R14, R14, R0, RZ, 0x3 ;  /* 0x000000000e0e7211 */ /* 0x000fe200078f18ff */
[----:B----4-:R-:W-:Y:S01]  /*1a90*/  IMAD R6, R20, c[0x0][0x218], RZ ;  /* 0x0000860014067a24 */ /* 0x010fe200078e02ff */
[----:B------:R-:W-:Y:S02]  /*1aa0*/  IADD3 R7, P1, R4, UR24, RZ ;  /* 0x0000001804077c10 */ /* 0x000fe4000ff3e0ff */
[----:B------:R-:W-:Y:S01]  /*1ab0*/  LOP3.LUT R4, R10, 0x1c0, RZ, 0xc0, !PT ;  /* 0x000001c00a047812 */ /* 0x000fe200078ec0ff */
[----:B------:R-:W-:-:S03]  /*1ac0*/  IMAD R6, R22, c[0x0][0x21c], R6 ;  /* 0x0000870016067a24 */ /* 0x000fc600078e0206 */
[----:B------:R-:W-:Y:S02]  /*1ad0*/  LOP3.LUT R10, R4, 0x8, R11, 0xf8, !PT ;  /* 0x00000008040a7812 */ /* 0x000fe400078ef80b */
[----:B------:R-:W-:Y:S02]  /*1ae0*/  IADD3.X R12, R5, UR15, R6, P1, !PT ;  /* 0x0000000f050c7c10 */ /* 0x000fe40008ffe406 */
[----:B------:R-:W-:Y:S01]  /*1af0*/  SHF.R.U32.HI R6, RZ, 0x3, R4 ;  /* 0x00000003ff067819 */ /* 0x000fe20000011604 */
[----:B---3--:R-:W-:Y:S01]  /*1b00*/  @P0 IMAD.WIDE R4, R39, 0x2, R2 ;  /* 0x0000000227040825 */ /* 0x008fe200078e0202 */
[----:B------:R-:W-:Y:S02]  /*1b10*/  LOP3.LUT R11, R14, 0xfffffff8, RZ, 0xc0, !PT ;  /* 0xfffffff80e0b7812 */ /* 0x000fe400078ec0ff */
[----:B------:R-:W-:Y:S02]  /*1b20*/  LOP3.LUT R6, R10, R6, RZ, 0x3c, !PT ;  /* 0x000000060a067212 */ /* 0x000fe400078e3cff */
[C---:B------:R-:W-:Y:S01]  /*1b30*/  LEA R15, P1, R7.reuse, c[0x0][0x1f8], 0x1 ;  /* 0x00007e00070f7a11 */ /* 0x040fe200078208ff */
[----:B------:R-:W-:Y:S01]  /*1b40*/  IMAD.IADD R13, R0, 0x1, -R11 ;  /* 0x00000001000d7824 */ /* 0x000fe200078e0a0b */
[----:B------:R1:W-:Y:S01]  /*1b50*/  @P0 LDGSTS.E.BYPASS.LTC128B.128 [R45+0x15080], [R4.64], !P3 ;  /* 0x15080000042d0fae */ /* 0x0003e2000d901d52 */
[----:B------:R-:W-:Y:S01]  /*1b60*/  IMAD R0, R8, 0x200, R6 ;  /* 0x0000020008007824 */ /* 0x000fe200078e0206 */
[----:B------:R-:W-:Y:S01]  /*1b70*/  LEA.HI.X R12, R7, c[0x0][0x1fc], R12, 0x1, P1 ;  /* 0x00007f00070c7a11 */ /* 0x000fe200008f0c0c */
[----:B------:R-:W-:-:S04]  /*1b80*/  @P0 IMAD.WIDE R6, R38, 0x2, R2 ;  /* 0x0000000226060825 */ /* 0x000fc800078e0202 */
[----:B------:R-:W-:Y:S01]  /*1b90*/  IMAD.SHL.U32 R11, R8, 0x8, RZ ;  /* 0x00000008080b7824 */ /* 0x000fe200078e00ff */
[----:B------:R2:W-:Y:S01]  /*1ba0*/  @P0 LDGSTS.E.BYPASS.LTC128B.128 [R45+0x16880], [R6.64], !P6 ;  /* 0x16880000062d0fae */ /* 0x0005e2000f101d52 */
[----:B------:R-:W-:-:S04]  /*1bb0*/  @P0 IMAD.WIDE R8, R36, 0x2, R2 ;  /* 0x0000000224080825 */ /* 0x000fc800078e0202 */
[----:B------:R-:W-:Y:S02]  /*1bc0*/  IMAD.SHL.U32 R10, R13, 0x40, RZ ;  /* 0x000000400d0a7824 */ /* 0x000fe400078e00ff */
[----:B------:R-:W-:-:S03]  /*1bd0*/  IMAD.SHL.U32 R236, R0, 0x2, RZ ;  /* 0x0000000200ec7824 */ /* 0x000fc600078e00ff */
[----:B------:R-:W-:Y:S02]  /*1be0*/  LOP3.LUT R10, R10, 0x1c0, RZ, 0xc0, !PT ;  /* 0x000001c00a0a7812 */ /* 0x000fe400078ec0ff */
[C---:B------:R-:W-:Y:S02]  /*1bf0*/  IADD3 R0, R236.reuse, 0x14080, RZ ;  /* 0x00014080ec007810 */ /* 0x040fe40007ffe0ff */
[----:B------:R-:W-:Y:S01]  /*1c00*/  IADD3 R243, R236, 0x140a0, RZ ;  /* 0x000140a0ecf37810 */ /* 0x000fe20007ffe0ff */
[----:B-1----:R-:W-:Y:S01]  /*1c10*/  @P0 IMAD.WIDE R4, R37, 0x2, R2 ;  /* 0x0000000225040825 */ /* 0x002fe200078e0202 */
[----:B------:R-:W-:Y:S02]  /*1c20*/  LOP3.LUT R3, R10, 0x8, R11, 0xf8, !PT ;  /* 0x000000080a037812 */ /* 0x000fe400078ef80b */
[----:B------:R-:W-:Y:S02]  /*1c30*/  SHF.R.U32.HI R2, RZ, 0x3, R10 ;  /* 0x00000003ff027819 */ /* 0x000fe4000001160a */
[----:B------:R1:W-:Y:S02]  /*1c40*/  @P0 LDGSTS.E.BYPASS.LTC128B.128 [R45+0x18080], [R4.64], !P5 ;  /* 0x18080000042d0fae */ /* 0x0003e4000e901d52 */
[----:B------:R-:W-:-:S02]  /*1c50*/  LOP3.LUT R2, R3, R2, RZ, 0x3c, !PT ;  /* 0x0000000203027212 */ /* 0x000fc400078e3cff */
[----:B------:R3:W-:Y:S01]  /*1c60*/  @P0 LDGSTS.E.BYPASS.LTC128B.128 [R45+0x19880], [R8.64], !P4 ;  /* 0x19880000082d0fae */ /* 0x0007e2000e101d52 */
[----:B------:R-:W-:Y:S02]  /*1c70*/  LOP3.LUT P0, RZ, R19, 0x2, RZ, 0xc0, !PT ;  /* 0x0000000213ff7812 */ /* 0x000fe4000780c0ff */
[----:B--2---:R-:W-:Y:S01]  /*1c80*/  IADD3 R6, -R21, UR28, RZ ;  /* 0x0000001c15067c10 */ /* 0x004fe2000fffe1ff */
[----:B------:R-:W0:Y:S01]  /*1c90*/  LDGDEPBAR ;  /* 0x00000000000079af */ /* 0x000e220000000000 */
[----:B------:R-:W-:Y:S02]  /*1ca0*/  R2P PR, R13, 0x6 ;  /* 0x000000060d007804 */ /* 0x000fe40000000000 */
[----:B------:R-:W-:Y:S02]  /*1cb0*/  ISETP.GE.AND P3, PT, R39, c[0x0][0x1d4], PT ;  /* 0x0000750027007a0c */ /* 0x000fe40003f66270 */
[----:B------:R-:W-:-:S05]  /*1cc0*/  SHF.R.S32.HI R7, RZ, 0x1f, R39 ;  /* 0x0000001fff077819 */ /* 0x000fca0000011427 */
[----:B------:R-:W-:Y:S01]  /*1cd0*/  @P0 IADD3 R243, R0, -0x20, RZ ;  /* 0xffffffe000f30810 */ /* 0x000fe20007ffe0ff */
[----:B------:R-:W-:Y:S01]  /*1ce0*/  IMAD.MOV.U32 R0, RZ, RZ, 0x20 ;  /* 0x00000020ff007424 */ /* 0x000fe200078e00ff */
[----:B------:R-:W-:Y:S01]  /*1cf0*/  ISETP.LT.OR P0, PT, R6, 0x1, P3 ;  /* 0x000000010600780c */ /* 0x000fe20001f01670 */
[----:B------:R2:W-:Y:S01]  /*1d00*/  STL [R1+0x70], R7 ;  /* 0x0000700701007387 */ /* 0x0005e20000100800 */
[----:B------:R-:W-:Y:S02]  /*1d10*/  ISETP.GT.AND P3, PT, R31, 0x2f, PT ;  /* 0x0000002f1f00780c */ /* 0x000fe40003f64270 */
[----:B------:R-:W-:Y:S02]  /*1d20*/  SEL R0, R0, 0xffffffe0, !P2 ;  /* 0xffffffe000007807 */ /* 0x000fe40005000000 */
[----:B------:R-:W-:Y:S01]  /*1d30*/  ISETP.GE.AND P2, PT, R29, c[0x0][0x1d4], PT ;  /* 0x000075001d007a0c */ /* 0x000fe20003f46270 */
[----:B-1----:R-:W-:Y:S02]  /*1d40*/  IMAD.SHL.U32 R4, R14, 0x40, RZ ;  /* 0x000000400e047824 */ /* 0x002fe400078e00ff */
[----:B------:R-:W-:Y:S01]  /*1d50*/  IMAD.MOV.U32 R5, RZ, RZ, 0x10 ;  /* 0x00000010ff057424 */ /* 0x000fe200078e00ff */
[----:B---3--:R-:W-:Y:S01]  /*1d60*/  SHFL.IDX PT, R8, R15, RZ, 0x181f ;  /* 0x00181fff0f087589 */ /* 0x008fe200000e0000 */
[----:B------:R-:W-:-:S04]  /*1d70*/  DEPBAR.LE SB0, 0x1 ;  /* 0x000080400000791a */ /* 0x000fc80000000000 */
[----:B------:R-:W-:Y:S01]  /*1d80*/  LOP3.LUT R4, R2, 0xfffffe00, R4, 0xf8, !PT ;  /* 0xfffffe0002047812 */ /* 0x000fe200078ef804 */
[----:B------:R-:W1:Y:S01]  /*1d90*/  SHFL.IDX PT, R9, R12, RZ, 0x181f ;  /* 0x00181fff0c097589 */ /* 0x000e6200000e0000 */
[----:B------:R-:W-:-:S03]  /*1da0*/  SEL R5, R5, 0xfffffff0, !P1 ;  /* 0xfffffff005057807 */ /* 0x000fc60004800000 */
[----:B------:R-:W-:Y:S01]  /*1db0*/  BAR.SYNC.DEFER_BLOCKING 0x0 ;  /* 0x0000000000007b1d */ /* 0x000fe20000010000 */
[----:B------:R-:W-:Y:S01]  /*1dc0*/  IMAD R220, R64, 0x400, R4 ;  /* 0x0000040040dc7824 */ /* 0x000fe200078e0204 */
[----:B------:R-:W-:Y:S02]  /*1dd0*/  ISETP.GE.AND P1, PT, R30, c[0x0][0x1d4], PT ;  /* 0x000075001e007a0c */ /* 0x000fe40003f26270 */
[----:B--2---:R-:W-:Y:S02]  /*1de0*/  SHF.R.S32.HI R7, RZ, 0x1f, R36 ;  /* 0x0000001fff077819 */ /* 0x004fe40000011424 */
[C---:B------:R-:W-:Y:S01]  /*1df0*/  LEA R228, R220.reuse, 0x4080, 0x1 ;  /* 0x00004080dce47811 */ /* 0x040fe200078e08ff */
[----:B------:R-:W-:-:S04]  /*1e00*/  IMAD.SHL.U32 R220, R220, 0x2, RZ ;  /* 0x00000002dcdc7824 */ /* 0x000fc800078e00ff */
[--C-:B------:R-:W-:Y:S02]  /*1e10*/  IMAD R224, R5, 0x2, R228.reuse ;  /* 0x0000000205e07824 */ /* 0x100fe400078e02e4 */
[C---:B------:R-:W-:Y:S02]  /*1e20*/  IMAD R228, R0.reuse, 0x2, R228 ;  /* 0x0000000200e47824 */ /* 0x040fe400078e02e4 */
[----:B------:R-:W-:Y:S02]  /*1e30*/  IMAD R232, R0, 0x2, R224 ;  /* 0x0000000200e87824 */ /* 0x000fe400078e02e0 */
[----:B-1----:R-:W-:Y:S01]  /*1e40*/  IMAD.WIDE R2, R39, 0x2, R8 ;  /* 0x0000000227027825 */ /* 0x002fe200078e0208 */
[----:B------:R-:W1:Y:S04]  /*1e50*/  LDSM.16.M88.4 R160, [R220+0x4080] ;  /* 0x00408000dca0783b */ /* 0x000e680000000200 */
[----:B------:R-:W2:Y:S04]  /*1e60*/  LDSM.16.M88.4 R188, [R220+0x8080] ;  /* 0x00808000dcbc783b */ /* 0x000ea80000000200 */
[----:B------:R-:W3:Y:S04]  /*1e70*/  LDSM.16.M88.4 R204, [R220+0xc080] ;  /* 0x00c08000dccc783b */ /* 0x000ee80000000200 */
[----:B------:R-:W4:Y:S04]  /*1e80*/  LDSM.16.M88.4 R164, [R224] ;  /* 0x00000000e0a4783b */ /* 0x000f280000000200 */
[----:B------:R-:W1:Y:S04]  /*1e90*/  LDSM.16.M88.4 R192, [R224+0x4000] ;  /* 0x00400000e0c0783b */ /* 0x000e680000000200 */
[----:B------:R-:W1:Y:S04]  /*1ea0*/  LDSM.16.M88.4 R208, [R224+0x8000] ;  /* 0x00800000e0d0783b */ /* 0x000e680000000200 */
[----:B------:R-:W1:Y:S04]  /*1eb0*/  LDSM.16.M88.4 R180, [R228] ;  /* 0x00000000e4b4783b */ /* 0x000e680000000200 */
[----:B------:R-:W1:Y:S04]  /*1ec0*/  LDSM.16.M88.4 R196, [R228+0x4000] ;  /* 0x00400000e4c4783b */ /* 0x000e680000000200 */
[----:B------:R-:W1:Y:S04]  /*1ed0*/  LDSM.16.M88.4 R212, [R228+0x8000] ;  /* 0x00800000e4d4783b */ /* 0x000e680000000200 */
[----:B------:R-:W1:Y:S04]  /*1ee0*/  LDSM.16.M88.4 R184, [R232] ;  /* 0x00000000e8b8783b */ /* 0x000e680000000200 */
[----:B------:R-:W1:Y:S04]  /*1ef0*/  LDSM.16.M88.4 R200, [R232+0x4000] ;  /* 0x00400000e8c8783b */ /* 0x000e680000000200 */
[----:B------:R-:W1:Y:S04]  /*1f00*/  LDSM.16.M88.4 R216, [R232+0x8000] ;  /* 0x00800000e8d8783b */ /* 0x000e680000000200 */
[----:B------:R-:W1:Y:S04]  /*1f10*/  LDSM.16.M88.4 R220, [R220+0x10080] ;  /* 0x01008000dcdc783b */ /* 0x000e680000000200 */
[----:B------:R-:W1:Y:S04]  /*1f20*/  LDSM.16.M88.4 R224, [R224+0xc000] ;  /* 0x00c00000e0e0783b */ /* 0x000e680000000200 */
[----:B------:R-:W1:Y:S04]  /*1f30*/  LDSM.16.M88.4 R228, [R228+0xc000] ;  /* 0x00c00000e4e4783b */ /* 0x000e680000000200 */
[----:B------:R-:W1:Y:S04]  /*1f40*/  LDSM.16.M88.4 R232, [R232+0xc000] ;  /* 0x00c00000e8e8783b */ /* 0x000e680000000200 */
[----:B------:R-:W-:Y:S06]  /*1f50*/  BAR.SYNC.DEFER_BLOCKING 0x0 ;  /* 0x0000000000007b1d */ /* 0x000fec0000010000 */
[----:B------:R-:W-:-:S04]  /*1f60*/  DEPBAR.LE SB0, 0x0 ;  /* 0x000080000000791a */ /* 0x000fc80000000000 */
[----:B------:R-:W-:Y:S06]  /*1f70*/  BAR.SYNC.DEFER_BLOCKING 0x0 ;  /* 0x0000000000007b1d */ /* 0x000fec0000010000 */
[----:B------:R-:W1:Y:S04]  /*1f80*/  LDSM.16.M88.4 R20, [R236+0x14080] ;  /* 0x01408000ec14783b */ /* 0x000e680000000200 */
[----:B------:R-:W1:Y:S04]  /*1f90*/  LDSM.16.M88.4 R24, [R236+0x14880] ;  /* 0x01488000ec18783b */ /* 0x000e680000000200 */
[----:B------:R-:W1:Y:S04]  /*1fa0*/  LDSM.16.M88.4 R32, [R236+0x15080] ;  /* 0x01508000ec20783b */ /* 0x000e680000000200 */
[----:B------:R-:W1:Y:S04]  /*1fb0*/  LDSM.16.M88.4 R40, [R243] ;  /* 0x00000000f328783b */ /* 0x000e680000000200 */
[----:B------:R-:W1:Y:S04]  /*1fc0*/  LDSM.16.M88.4 R48, [R243+0x800] ;  /* 0x00080000f330783b */ /* 0x000e680000000200 */
[----:B------:R-:W1:Y:S04]  /*1fd0*/  LDSM.16.M88.4 R56, [R243+0x1000] ;  /* 0x00100000f338783b */ /* 0x000e680000000200 */
[----:B------:R-:W-:Y:S01]  /*1fe0*/  @!PT LDS RZ, [RZ] ;  /* 0x00000000fffff984 */ /* 0x000fe20000000800 */
[----:B------:R-:W-:Y:S01]  /*1ff0*/  @!PT LDS RZ, [RZ] ;  /* 0x00000000fffff984 */ /* 0x000fe20000000800 */
[----:B------:R-:W-:Y:S01]  /*2000*/  @!PT LDS RZ, [RZ] ;  /* 0x00000000fffff984 */ /* 0x000fe20000000800 */
[----:B------:R5:W-:Y:S01]  /*2010*/  LDGSTS.E.BYPASS.LTC128B.128 [R45+0x4080], [R2.64], !P0 ;  /* 0x04080000022d7fae */ /* 0x000be2000c101d52 */
[----:B------:R-:W-:-:S02]  /*2020*/  ISETP.LT.OR P0, PT, R6, 0x1, P1 ;  /* 0x000000010600780c */ /* 0x000fc40000f01670 */
[----:B------:R-:W-:Y:S01]  /*2030*/  ISETP.GE.AND P1, PT, R28, c[0x0][0x1d4], PT ;  /* 0x000075001c007a0c */ /* 0x000fe20003f26270 */
[----:B-----5:R-:W-:-:S10]  /*2040*/  IMAD.WIDE R2, R38, 0x2, R8 ;  /* 0x0000000226027825 */ /* 0x020fd400078e0208 */
[----:B------:R5:W-:Y:S01]  /*2050*/  LDGSTS.E.BYPASS.LTC128B.128 [R45+0x5880], [R2.64], !P0 ;  /* 0x05880000022d7fae */ /* 0x000be2000c101d52 */
[----:B------:R-:W-:Y:S01]  /*2060*/  ISETP.LT.OR P0, PT, R6, 0x1, P2 ;  /* 0x000000010600780c */ /* 0x000fe20001701670 */
[----:B-----5:R-:W-:-:S12]  /*2070*/  IMAD.WIDE R2, R37, 0x2, R8 ;  /* 0x0000000225027825 */ /* 0x020fd800078e0208 */
[----:B------:R5:W-:Y:S01]  /*2080*/  LDGSTS.E.BYPASS.LTC128B.128 [R45+0x7080], [R2.64], !P0 ;  /* 0x07080000022d7fae */ /* 0x000be2000c101d52 */
[----:B------:R-:W-:Y:S01]  /*2090*/  ISETP.LT.OR P0, PT, R6, 0x1, P1 ;  /* 0x000000010600780c */ /* 0x000fe20000f01670 */
[----:B-----5:R-:W-:-:S12]  /*20a0*/  IMAD.WIDE R2, R36, 0x2, R8 ;  /* 0x0000000224027825 */ /* 0x020fd800078e0208 */
[----:B------:R5:W-:Y:S01]  /*20b0*/  LDGSTS.E.BYPASS.LTC128B.128 [R45+0x8880], [R2.64], !P0 ;  /* 0x08880000022d7fae */ /* 0x000be2000c101d52 */
[----:B------:R-:W-:Y:S02]  /*20c0*/  ISETP.GT.AND P0, PT, R44, 0x7f, PT ;  /* 0x0000007f2c00780c */ /* 0x000fe40003f04270 */
[----:B-----5:R-:W-:Y:S02]  /*20d0*/  SHF.R.S32.HI R3, RZ, 0x1f, R38 ;  /* 0x0000001fff037819 */ /* 0x020fe40000011426 */
[----:B------:R-:W-:-:S03]  /*20e0*/  SHF.R.S32.HI R2, RZ, 0x1f, R37 ;  /* 0x0000001fff027819 */ /* 0x000fc60000011425 */
[----:B------:R5:W-:Y:S04]  /*20f0*/  STL [R1+0x68], R3 ;  /* 0x0000680301007387 */ /* 0x000be80000100800 */
[----:B------:R1:W-:Y:S04]  /*2100*/  STL [R1+0x64], R2 ;  /* 0x0000640201007387 */ /* 0x0003e80000100800 */
[----:B------:R2:W-:Y:S01]  /*2110*/  STL [R1+0x50], R7 ;  /* 0x0000500701007387 */ /* 0x0005e20000100800 */
[C---:B-----5:R-:W-:Y:S02]  /*2120*/  IADD3 R3, R243.reuse, 0x800, RZ ;  /* 0x00000800f3037810 */ /* 0x060fe40007ffe0ff */
[----:B-1----:R-:W-:-:S03]  /*2130*/  IADD3 R2, R243, 0x1000, RZ ;  /* 0x00001000f3027810 */ /* 0x002fc60007ffe0ff */
[----:B------:R1:W-:Y:S04]  /*2140*/  STL [R1+0x4], R3 ;  /* 0x0000040301007387 */ /* 0x0003e80000100800 */
[----:B------:R1:W-:Y:S01]  /*2150*/  STL [R1], R2 ;  /* 0x0000000201007387 */ /* 0x0003e20000100800 */
[----:B------:R-:W-:Y:S05]  /*2160*/  @P0 BRA `(.L_x_1937) ;  /* 0x0000027000000947 */ /* 0x000fea0003800000 */
[----:B--234-:R-:W-:Y:S05]  /*2170*/  BRA.DIV ~URZ, `(.L_x_1938) ;  /* 0x000117627f007947 */ /* 0x01cfea000b800000 */
[----:B------:R2:W3:Y:S04]  /*2180*/  SHFL.IDX PT, R7, R12, 0x1, 0x181f ;  /* 0x00381f000c077f89 */ /* 0x0004e800000e0000 */
[----:B-1----:R2:W1:Y:S02]  /*2190*/  SHFL.IDX PT, R2, R15, 0x1, 0x181f ;  /* 0x00381f000f027f89 */ /* 0x00246400000e0000 */
.L_x_2003:
[----:B------:R-:W4:Y:S04]  /*21a0*/  LDL R8, [R1+0x5c] ;  /* 0x00005c0001087983 */ /* 0x000f280000100800 */
[----:B------:R-:W5:Y:S04]  /*21b0*/  LDL R9, [R1+0x64] ;  /* 0x0000640001097983 */ /* 0x000f680000100800 */
[----:B--2---:R-:W2:Y:S04]  /*21c0*/  LDL R14, [R1+0x8] ;  /* 0x00000800010e7983 */ /* 0x004ea80000100800 */
[----:B---3--:R-:W3:Y:S04]  /*21d0*/  LDL R15, [R1+0x34] ;  /* 0x00003400010f7983 */ /* 0x008ee80000100800 */
[----:B------:R-:W2:Y:S01]  /*21e0*/  LDL R16, [R1+0x50] ;  /* 0x0000500001107983 */ /* 0x000ea20000100800 */
[----:B------:R-:W-:-:S02]  /*21f0*/  SHF.R.S32.HI R10, RZ, 0x1f, R30 ;  /* 0x0000001fff0a7819 */ /* 0x000fc4000001141e */
[----:B------:R-:W-:Y:S02]  /*2200*/  SHF.R.S32.HI R11, RZ, 0x1f, R30 ;  /* 0x0000001fff0b7819 */ /* 0x000fe4000001141e */
[-C--:B------:R-:W-:Y:S02]  /*2210*/  LEA.HI R10, R10, R30.reuse, RZ, 0x3 ;  /* 0x0000001e0a0a7211 */ /* 0x080fe400078f18ff */
[----:B------:R-:W-:Y:S02]  /*2220*/  LEA.HI R11, R11, R30, RZ, 0x3 ;  /* 0x0000001e0b0b7211 */ /* 0x000fe400078f18ff */
[----:B------:R-:W-:Y:S02]  /*2230*/  LOP3.LUT R10, R10, 0xfffffff8, RZ, 0xc0, !PT ;  /* 0xfffffff80a0a7812 */ /* 0x000fe400078ec0ff */
[----:B------:R-:W-:Y:S02]  /*2240*/  LOP3.LUT R11, R11, 0xfffffff8, RZ, 0xc0, !PT ;  /* 0xfffffff80b0b7812 */ /* 0x000fe400078ec0ff */
[----:B-1----:R-:W-:-:S02]  /*2250*/  LEA R12, P0, R10, R2, 0x1 ;  /* 0x000000020a0c7211 */ /* 0x002fc400078008ff */
[----:B------:R-:W-:Y:S01]  /*2260*/  SHF.R.S32.HI R11, RZ, 0x1f, R11 ;  /* 0x0000001fff0b7819 */ /* 0x000fe2000001140b */
[C---:B------:R-:W-:Y:S02]  /*2270*/  IMAD.SHL.U32 R3, R19.reuse, 0x8, RZ ;  /* 0x0000000813037824 */ /* 0x040fe400078e00ff */
[----:B------:R-:W-:Y:S01]  /*2280*/  IMAD.SHL.U32 R17, R19, 0x8, RZ ;  /* 0x0000000813117824 */ /* 0x000fe200078e00ff */
[----:B------:R-:W-:-:S04]  /*2290*/  LEA.HI.X R13, R10, R7, R11, 0x1, P0 ;  /* 0x000000070a0d7211 */ /* 0x000fc800000f0c0b */
[----:B------:R-:W-:Y:S02]  /*22a0*/  SHF.R.S32.HI R17, RZ, 0x1f, R17 ;  /* 0x0000001fff117819 */ /* 0x000fe40000011411 */
[----:B----4-:R-:W-:-:S04]  /*22b0*/  LEA R10, P0, R8, R2, 0x1 ;  /* 0x00000002080a7211 */ /* 0x010fc800078008ff */
[----:B-----5:R-:W-:Y:S02]  /*22c0*/  LEA.HI.X R11, R8, R7, R9, 0x1, P0 ;  /* 0x00000007080b7211 */ /* 0x020fe400000f0c09 */
[----:B------:R-:W-:-:S04]  /*22d0*/  LEA R8, P0, R3, R2, 0x1 ;  /* 0x0000000203087211 */ /* 0x000fc800078008ff */
[C---:B------:R-:W-:Y:S02]  /*22e0*/  LEA.HI.X R9, R3.reuse, R7, R17, 0x1, P0 ;  /* 0x0000000703097211 */ /* 0x040fe400000f0c11 */
[----:B------:R-:W-:-:S04]  /*22f0*/  ISETP.GE.AND P0, PT, R3, c[0x0][0x1d4], PT ;  /* 0x0000750003007a0c */ /* 0x000fc80003f06270 */
[----:B------:R-:W-:-:S13]  /*2300*/  ISETP.LT.OR P0, PT, R6, 0x21, P0 ;  /* 0x000000210600780c */ /* 0x000fda0000701670 */
[----:B------:R-:W-:Y:S01]  /*2310*/  @!PT LDS RZ, [RZ] ;  /* 0x00000000fffff984 */ /* 0x000fe20000000800 */
[----:B------:R-:W-:Y:S01]  /*2320*/  @!PT LDS RZ, [RZ] ;  /* 0x00000000fffff984 */ /* 0x000fe20000000800 */
[----:B------:R-:W-:Y:S01]  /*2330*/  @!PT LDS RZ, [RZ] ;  /* 0x00000000fffff984 */ /* 0x000fe20000000800 */
[----:B--2---:R1:W-:Y:S01]  /*2340*/  LDGSTS.E.BYPASS.LTC128B.128 [R14+0x5080], [R8.64], !P0 ;  /* 0x05080000080e7fae */ /* 0x0043e2000c101d52 */
[----:B---3--:R-:W-:-:S04]  /*2350*/  LEA R2, P0, R15, R2, 0x1 ;  /* 0x000000020f027211 */ /* 0x008fc800078008ff */
        /* <DEDUP_REMOVED lines=8> */
.L_x_1937:
[----:B--234-:R-:W-:Y:S05]  /*23e0*/  BSYNC B0 ;  /* 0x0000000000007941 */ /* 0x01cfea0003800000 */
.L_x_1936:
[----:B-1----:R-:W-:Y:S01]  /*23f0*/  IMAD.MOV.U32 R2, RZ, RZ, 0x40 ;  /* 0x00000040ff027424 */ /* 0x002fe200078e00ff */
[----:B------:R-:W-:Y:S01]  /*2400*/  LOP3.LUT P0, RZ, R19, 0x4, RZ, 0xc0, !PT ;  /* 0x0000000413ff7812 */ /* 0x000fe2000780c0ff */
[----:B------:R-:W0:Y:S01]  /*2410*/  LDGDEPBAR ;  /* 0x00000000000079af */ /* 0x000e220000000000 */
[----:B------:R-:W-:Y:S01]  /*2420*/  WARPSYNC 0xffffffff ;  /* 0xffffffff00007948 */ /* 0x000fe20003800000 */
[C---:B------:R-:W-:Y:S01]  /*2430*/  HMMA.16816.F32 R8, R160.reuse, R22, RZ ;  /* 0x00000016a008723c */ /* 0x040fe200000018ff */
[----:B------:R-:W-:Y:S01]  /*2440*/  SEL R2, R2, 0xffffffc0, !P0 ;  /* 0xffffffc002027807 */ /* 0x000fe20004000000 */
[----:B------:R-:W-:Y:S01]  /*2450*/  LDSM.16.M88.4 R60, [R243+0x5800] ;  /* 0x00580000f33c783b */ /* 0x000fe20000000200 */
[----:B------:R-:W-:Y:S01]  /*2460*/  UISETP.GT.AND UP0, UPT, UR4, UR7, UPT ;  /* 0x000000070400728c */ /* 0x000fe2000bf04270 */
[C---:B------:R-:W-:Y:S02]  /*2470*/  IADD3 R252, R243.reuse, 0x1800, RZ ;  /* 0x00001800f3fc7810 */ /* 0x040fe40007ffe0ff */
[--C-:B------:R-:W-:Y:S01]  /*2480*/  IMAD.IADD R242, R236, 0x1, R2.reuse ;  /* 0x00000001ecf27824 */ /* 0x100fe200078e0202 */
[C---:B------:R-:W-:Y:S01]  /*2490*/  IADD3 R251, R243.reuse, 0x2000, RZ ;  /* 0x00002000f3fb7810 */ /* 0x040fe20007ffe0ff */
[----:B------:R-:W-:Y:S01]  /*24a0*/  HMMA.16816.F32 R12, R160, R20, RZ ;  /* 0x00000014a00c723c */ /* 0x000fe200000018ff */
[C---:B------:R-:W-:Y:S01]  /*24b0*/  IMAD.IADD R239, R243.reuse, 0x1, R2 ;  /* 0x00000001f3ef7824 */ /* 0x040fe200078e0202 */
[----:B------:R-:W-:Y:S01]  /*24c0*/  PLOP3.LUT P0, PT, PT, PT, UP0, 0x40, 0x0 ;  /* 0x000000000000781c */ /* 0x000fe20003f0e808 */
[----:B------:R-:W1:Y:S01]  /*24d0*/  LDSM.16.M88.4 R36, [R242+0x14080] ;  /* 0x01408000f224783b */ /* 0x000e620000000200 */
[----:B------:R-:W-:-:S02]  /*24e0*/  IADD3 R250, R243, 0x2800, RZ ;  /* 0x00002800f3fa7810 */ /* 0x000fc40007ffe0ff */
[C---:B------:R-:W-:Y:S01]  /*24f0*/  IADD3 R249, R243.reuse, 0x3000, RZ ;  /* 0x00003000f3f97810 */ /* 0x040fe20007ffe0ff */
[----:B------:R-:W2:Y:S01]  /*2500*/  LDSM.16.M88.4 R44, [R242+0x14880] ;  /* 0x01488000f22c783b */ /* 0x000ea20000000200 */
[C---:B------:R-:W-:Y:S01]  /*2510*/  HMMA.16816.F32 R16, R160.reuse, R24, RZ ;  /* 0x00000018a010723c */ /* 0x040fe200000018ff */
[C---:B------:R-:W-:Y:S02]  /*2520*/  IADD3 R248, R243.reuse, 0x3800, RZ ;  /* 0x00003800f3f87810 */ /* 0x040fe40007ffe0ff */
[----:B------:R-:W3:Y:S01]  /*2530*/  LDSM.16.M88.4 R52, [R242+0x15080] ;  /* 0x01508000f234783b */ /* 0x000ee20000000200 */
[C---:B------:R-:W-:Y:S02]  /*2540*/  IADD3 R247, R243.reuse, 0x4000, RZ ;  /* 0x00004000f3f77810 */ /* 0x040fe40007ffe0ff */
[C---:B------:R-:W-:Y:S02]  /*2550*/  IADD3 R246, R243.reuse, 0x4800, RZ ;  /* 0x00004800f3f67810 */ /* 0x040fe40007ffe0ff */
[----:B------:R-:W-:Y:S01]  /*2560*/  HMMA.16816.F32 R20, R160, R26, RZ ;  /* 0x0000001aa014723c */ /* 0x000fe200000018ff */
[----:B------:R-:W-:-:S02]  /*2570*/  IADD3 R245, R243, 0x5000, RZ ;  /* 0x00005000f3f57810 */ /* 0x000fc40007ffe0ff */
[----:B------:R-:W-:-:S05]  /*2580*/  IADD3 R244, R243, 0x5800, RZ ;  /* 0x00005800f3f47810 */ /* 0x000fca0007ffe0ff */
[C---:B------:R-:W-:Y:S08]  /*2590*/  HMMA.16816.F32 R24, R160.reuse, R32, RZ ;  /* 0x00000020a018723c */ /* 0x040ff000000018ff */
[----:B------:R-:W-:Y:S08]  /*25a0*/  HMMA.16816.F32 R32, R160, R34, RZ ;  /* 0x00000022a020723c */ /* 0x000ff000000018ff */
[C---:B------:R-:W-:Y:S08]  /*25b0*/  HMMA.16816.F32 R8, R164.reuse, R42, R8 ;  /* 0x0000002aa408723c */ /* 0x040ff00000001808 */
[C---:B------:R-:W-:Y:S01]  /*25c0*/  HMMA.16816.F32 R12, R164.reuse, R40, R12 ;  /* 0x00000028a40c723c */ /* 0x040fe2000000180c */
[----:B------:R-:W4:Y:S07]  /*25d0*/  LDSM.16.M88.4 R40, [R239] ;  /* 0x00000000ef28783b */ /* 0x000f2e0000000200 */
[C---:B------:R-:W-:Y:S08]  /*25e0*/  HMMA.16816.F32 R16, R164.reuse, R48, R16 ;  /* 0x00000030a410723c */ /* 0x040ff00000001810 */
[C---:B------:R-:W-:Y:S01]  /*25f0*/  HMMA.16816.F32 R20, R164.reuse, R50, R20 ;  /* 0x00000032a414723c */ /* 0x040fe20000001814 */
[----:B------:R-:W5:Y:S07]  /*2600*/  LDSM.16.M88.4 R48, [R239+0x800] ;  /* 0x00080000ef30783b */ /* 0x000f6e0000000200 */
[C---:B------:R-:W-:Y:S08]  /*2610*/  HMMA.16816.F32 R24, R164.reuse, R56, R24 ;  /* 0x00000038a418723c */ /* 0x040ff00000001818 */
[----:B------:R-:W-:Y:S01]  /*2620*/  HMMA.16816.F32 R32, R164, R58, R32 ;  /* 0x0000003aa420723c */ /* 0x000fe20000001820 */
[----:B------:R-:W4:Y:S07]  /*2630*/  LDSM.16.M88.4 R56, [R239+0x1000] ;  /* 0x00100000ef38783b */ /* 0x000f2e0000000200 */
[C---:B-1----:R-:W-:Y:S08]  /*2640*/  HMMA.16816.F32 R8, R180.reuse, R38, R8 ;  /* 0x00000026b408723c */ /* 0x042ff00000001808 */
[C---:B------:R-:W-:Y:S01]  /*2650*/  HMMA.16816.F32 R28, R180.reuse, R36, R12 ;  /* 0x00000024b41c723c */ /* 0x040fe2000000180c */
[----:B------:R-:W1:Y:S04]  /*2660*/  LDSM.16.M88.4 R12, [R236+0x15880] ;  /* 0x01588000ec0c783b */ /* 0x000e680000000200 */
[----:B------:R-:W-:Y:S03]  /*2670*/  LDSM.16.M88.4 R36, [R243+0x1800] ;  /* 0x00180000f324783b */ /* 0x000fe60000000200 */
[C---:B--2---:R-:W-:Y:S08]  /*2680*/  HMMA.16816.F32 R16, R180.reuse, R44, R16 ;  /* 0x0000002cb410723c */ /* 0x044ff00000001810 */
[C---:B------:R-:W-:Y:S01]  /*2690*/  HMMA.16816.F32 R20, R180.reuse, R46, R20 ;  /* 0x0000002eb414723c */ /* 0x040fe20000001814 */
[----:B------:R-:W2:Y:S07]  /*26a0*/  LDSM.16.M88.4 R44, [R236+0x16080] ;  /* 0x01608000ec2c783b */ /* 0x000eae0000000200 */
[C---:B---3--:R-:W-:Y:S08]  /*26b0*/  HMMA.16816.F32 R24, R180.reuse, R52, R24 ;  /* 0x00000034b418723c */ /* 0x048ff00000001818 */
[----:B------:R-:W-:Y:S01]  /*26c0*/  HMMA.16816.F32 R32, R180, R54, R32 ;  /* 0x00000036b420723c */ /* 0x000fe20000001820 */
[----:B------:R-:W3:Y:S07]  /*26d0*/  LDSM.16.M88.4 R52, [R236+0x16880] ;  /* 0x01688000ec34783b */ /* 0x000eee0000000200 */
[C---:B----4-:R-:W-:Y:S08]  /*26e0*/  HMMA.16816.F32 R8, R184.reuse, R42, R8 ;  /* 0x0000002ab808723c */ /* 0x050ff00000001808 */
[C---:B------:R-:W-:Y:S01]  /*26f0*/  HMMA.16816.F32 R28, R184.reuse, R40, R28 ;  /* 0x00000028b81c723c */ /* 0x040fe2000000181c */
[----:B------:R-:W-:Y:S07]  /*2700*/  LDSM.16.M88.4 R40, [R242+0x16080] ;  /* 0x01608000f228783b */ /* 0x000fee0000000200 */
[C---:B-----5:R-:W-:Y:S08]  /*2710*/  HMMA.16816.F32 R16, R184.reuse, R48, R16 ;  /* 0x00000030b810723c */ /* 0x060ff00000001810 */
[C---:B------:R-:W-:Y:S01]  /*2720*/  HMMA.16816.F32 R20, R184.reuse, R50, R20 ;  /* 0x00000032b814723c */ /* 0x040fe20000001814 */
[----:B------:R-:W4:Y:S07]  /*2730*/  LDSM.16.M88.4 R48, [R243+0x2000] ;  /* 0x00200000f330783b */ /* 0x000f2e0000000200 */
[C---:B------:R-:W-:Y:S08]  /*2740*/  HMMA.16816.F32 R24, R184.reuse, R56, R24 ;  /* 0x00000038b818723c */ /* 0x040ff00000001818 */
[----:B------:R-:W-:Y:S01]  /*2750*/  HMMA.16816.F32 R32, R184, R58, R32 ;  /* 0x0000003ab820723c */ /* 0x000fe20000001820 */
[----:B------:R-:W5:Y:S07]  /*2760*/  LDSM.16.M88.4 R56, [R243+0x2800] ;  /* 0x00280000f338783b */ /* 0x000f6e0000000200 */
[C---:B-1----:R-:W-:Y:S08]  /*2770*/  HMMA.16816.F32 R8, R188.reuse, R14, R8 ;  /* 0x0000000ebc08723c */ /* 0x042ff00000001808 */
[C---:B------:R-:W-:Y:S01]  /*2780*/  HMMA.16816.F32 R28, R188.reuse, R12, R28 ;  /* 0x0000000cbc1c723c */ /* 0x040fe2000000181c */
[----:B------:R-:W1:Y:S07]  /*2790*/  LDSM.16.M88.4 R12, [R242+0x15880] ;  /* 0x01588000f20c783b */ /* 0x000e6e0000000200 */
[C---:B--2---:R-:W-:Y:S08]  /*27a0*/  HMMA.16816.F32 R16, R188.reuse, R44, R16 ;  /* 0x0000002cbc10723c */ /* 0x044ff00000001810 */
[C---:B------:R-:W-:Y:S01]  /*27b0*/  HMMA.16816.F32 R20, R188.reuse, R46, R20 ;  /* 0x0000002ebc14723c */ /* 0x040fe20000001814 */
[----:B------:R-:W-:Y:S07]  /*27c0*/  LDSM.16.M88.4 R44, [R239+0x2000] ;  /* 0x00200000ef2c783b */ /* 0x000fee0000000200 */
[C---:B---3--:R-:W-:Y:S08]  /*27d0*/  HMMA.16816.F32 R24, R188.reuse, R52, R24 ;  /* 0x00000034bc18723c */ /* 0x048ff00000001818 */
[----:B------:R-:W-:Y:S01]  /*27e0*/  HMMA.16816.F32 R32, R188, R54, R32 ;  /* 0x00000036bc20723c */ /* 0x000fe20000001820 */
[----:B------:R-:W2:Y:S07]  /*27f0*/  LDSM.16.M88.4 R52, [R242+0x16880] ;  /* 0x01688000f234783b */ /* 0x000eae0000000200 */
[C---:B------:R-:W-:Y:S08]  /*2800*/  HMMA.16816.F32 R8, R192.reuse, R38, R8 ;  /* 0x00000026c008723c */ /* 0x040ff00000001808 */
[C---:B------:R-:W-:Y:S01]  /*2810*/  HMMA.16816.F32 R28, R192.reuse, R36, R28 ;  /* 0x00000024c01c723c */ /* 0x040fe2000000181c */
[----:B------:R-:W3:Y:S07]  /*2820*/  LDSM.16.M88.4 R36, [R239+0x1800] ;  /* 0x00180000ef24783b */ /* 0x000eee0000000200 */
[C---:B----4-:R-:W-:Y:S08]  /*2830*/  HMMA.16816.F32 R16, R192.reuse, R48, R16 ;  /* 0x00000030c010723c */ /* 0x050ff00000001810 */
[C---:B------:R-:W-:Y:S01]  /*2840*/  HMMA.16816.F32 R20, R192.reuse, R50, R20 ;  /* 0x00000032c014723c */ /* 0x040fe20000001814 */
[----:B------:R-:W-:Y:S07]  /*2850*/  LDSM.16.M88.4 R48, [R236+0x18080] ;  /* 0x01808000ec30783b */ /* 0x000fee0000000200 */
[C---:B-----5:R-:W-:Y:S08]  /*2860*/  HMMA.16816.F32 R24, R192.reuse, R56, R24 ;  /* 0x00000038c018723c */ /* 0x060ff00000001818 */
[----:B------:R-:W-:Y:S01]  /*2870*/  HMMA.16816.F32 R32, R192, R58, R32 ;  /* 0x0000003ac020723c */ /* 0x000fe20000001820 */
[----:B------:R-:W4:Y:S07]  /*2880*/  LDSM.16.M88.4 R56, [R239+0x2800] ;  /* 0x00280000ef38783b */ /* 0x000f2e0000000200 */
[C---:B-1----:R-:W-:Y:S08]  /*2890*/  HMMA.16816.F32 R8, R196.reuse, R14, R8 ;  /* 0x0000000ec408723c */ /* 0x042ff00000001808 */
[C---:B------:R-:W-:Y:S01]  /*28a0*/  HMMA.16816.F32 R28, R196.reuse, R12, R28 ;  /* 0x0000000cc41c723c */ /* 0x040fe2000000181c */
[----:B------:R-:W1:Y:S07]  /*28b0*/  LDSM.16.M88.4 R12, [R236+0x17080] ;  /* 0x01708000ec0c783b */ /* 0x000e6e0000000200 */
[C---:B------:R-:W-:Y:S08]  /*28c0*/  HMMA.16816.F32 R16, R196.reuse, R40, R16 ;  /* 0x00000028c410723c */ /* 0x040ff00000001810 */
[C---:B------:R-:W-:Y:S01]  /*28d0*/  HMMA.16816.F32 R20, R196.reuse, R42, R20 ;  /* 0x0000002ac414723c */ /* 0x040fe20000001814 */
[----:B------:R-:W5:Y:S07]  /*28e0*/  LDSM.16.M88.4 R40, [R236+0x17880] ;  /* 0x01788000ec28783b */ /* 0x000f6e0000000200 */
[C---:B--2---:R-:W-:Y:S08]  /*28f0*/  HMMA.16816.F32 R24, R196.reuse, R52, R24 ;  /* 0x00000034c418723c */ /* 0x044ff00000001818 */
[----:B------:R-:W-:Y:S01]  /*2900*/  HMMA.16816.F32 R32, R196, R54, R32 ;  /* 0x00000036c420723c */ /* 0x000fe20000001820 */
[----:B------:R-:W-:Y:S07]  /*2910*/  LDSM.16.M88.4 R52, [R243+0x4000] ;  /* 0x00400000f334783b */ /* 0x000fee0000000200 */
[C---:B---3--:R-:W-:Y:S08]  /*2920*/  HMMA.16816.F32 R8, R200.reuse, R38, R8 ;  /* 0x00000026c808723c */ /* 0x048ff00000001808 */
[C---:B------:R-:W-:Y:S01]  /*2930*/  HMMA.16816.F32 R28, R200.reuse, R36, R28 ;  /* 0x00000024c81c723c */ /* 0x040fe2000000181c */
[----:B------:R-:W2:Y:S07]  /*2940*/  LDSM.16.M88.4 R36, [R243+0x3000] ;  /* 0x00300000f324783b */ /* 0x000eae0000000200 */
[C---:B------:R-:W-:Y:S08]  /*2950*/  HMMA.16816.F32 R16, R200.reuse, R44, R16 ;  /* 0x0000002cc810723c */ /* 0x040ff00000001810 */
[C---:B------:R-:W-:Y:S01]  /*2960*/  HMMA.16816.F32 R20, R200.reuse, R46, R20 ;  /* 0x0000002ec814723c */ /* 0x040fe20000001814 */
[----:B------:R-:W3:Y:S07]  /*2970*/  LDSM.16.M88.4 R44, [R243+0x3800] ;  /* 0x00380000f32c783b */ /* 0x000eee0000000200 */
[C---:B----4-:R-:W-:Y:S08]  /*2980*/  HMMA.16816.F32 R24, R200.reuse, R56, R24 ;  /* 0x00000038c818723c */ /* 0x050ff00000001818 */
[----:B------:R-:W-:Y:S01]  /*2990*/  HMMA.16816.F32 R32, R200, R58, R32 ;  /* 0x0000003ac820723c */ /* 0x000fe20000001820 */
[----:B------:R-:W-:Y:S07]  /*29a0*/  LDSM.16.M88.4 R56, [R239+0x4000] ;  /* 0x00400000ef38783b */ /* 0x000fee0000000200 */
        /* <DEDUP_REMOVED lines=8> */
[----:B------:R-:W5:Y:S07]  /*2a30*/  LDSM.16.M88.4 R48, [R242+0x18080] ;  /* 0x01808000f230783b */ /* 0x000f6e0000000200 */
[C---:B--2---:R-:W-:Y:S08]  /*2a40*/  HMMA.16816.F32 R8, R208.reuse, R38, R8 ;  /* 0x00000026d008723c */ /* 0x044ff00000001808 */
[C---:B------:R-:W-:Y:S01]  /*2a50*/  HMMA.16816.F32 R28, R208.reuse, R36, R28 ;  /* 0x00000024d01c723c */ /* 0x040fe2000000181c */
[----:B------:R-:W2:Y:S07]  /*2a60*/  LDSM.16.M88.4 R36, [R239+0x3000] ;  /* 0x00300000ef24783b */ /* 0x000eae0000000200 */
[C---:B---3--:R-:W-:Y:S08]  /*2a70*/  HMMA.16816.F32 R16, R208.reuse, R44, R16 ;  /* 0x0000002cd010723c */ /* 0x048ff00000001810 */
[C---:B------:R-:W-:Y:S01]  /*2a80*/  HMMA.16816.F32 R20, R208.reuse, R46, R20 ;  /* 0x0000002ed014723c */ /* 0x040fe20000001814 */
[----:B------:R-:W3:Y:S07]  /*2a90*/  LDSM.16.M88.4 R44, [R239+0x3800] ;  /* 0x00380000ef2c783b */ /* 0x000eee0000000200 */
[C---:B------:R-:W-:Y:S08]  /*2aa0*/  HMMA.16816.F32 R24, R208.reuse, R52, R24 ;  /* 0x00000034d018723c */ /* 0x040ff00000001818 */
[----:B------:R-:W-:Y:S01]  /*2ab0*/  HMMA.16816.F32 R32, R208, R54, R32 ;  /* 0x00000036d020723c */ /* 0x000fe20000001820 */
[----:B------:R-:W-:Y:S07]  /*2ac0*/  LDSM.16.M88.4 R52, [R236+0x19880] ;  /* 0x01988000ec34783b */ /* 0x000fee0000000200 */
[C---:B-1----:R-:W-:Y:S08]  /*2ad0*/  HMMA.16816.F32 R8, R212.reuse, R14, R8 ;  /* 0x0000000ed408723c */ /* 0x042ff00000001808 */
[C---:B------:R-:W-:Y:S08]  /*2ae0*/  HMMA.16816.F32 R28, R212.reuse, R12, R28 ;  /* 0x0000000cd41c723c */ /* 0x040ff0000000181c */
[C---:B----4-:R-:W-:Y:S08]  /*2af0*/  HMMA.16816.F32 R16, R212.reuse, R40, R16 ;  /* 0x00000028d410723c */ /* 0x050ff00000001810 */
[C---:B------:R-:W-:Y:S01]  /*2b00*/  HMMA.16816.F32 R20, R212.reuse, R42, R20 ;  /* 0x0000002ad414723c */ /* 0x040fe20000001814 */
[----:B------:R-:W1:Y:S07]  /*2b10*/  LDSM.16.M88.4 R40, [R236+0x18880] ;  /* 0x01888000ec28783b */ /* 0x000e6e0000000200 */
[C---:B-----5:R-:W-:Y:S08]  /*2b20*/  HMMA.16816.F32 R24, R212.reuse, R48, R24 ;  /* 0x00000030d418723c */ /* 0x060ff00000001818 */
[----:B------:R-:W-:Y:S01]  /*2b30*/  HMMA.16816.F32 R32, R212, R50, R32 ;  /* 0x00000032d420723c */ /* 0x000fe20000001820 */
[----:B------:R-:W4:Y:S07]  /*2b40*/  LDSM.16.M88.4 R48, [R236+0x19080] ;  /* 0x01908000ec30783b */ /* 0x000f2e0000000200 */
        /* <DEDUP_REMOVED lines=10> */
[C---:B------:R-:W-:Y:S01]  /*2bf0*/  HMMA.16816.F32 R28, R220.reuse, R40, R28 ;  /* 0x00000028dc1c723c */ /* 0x040fe2000000181c */
[----:B------:R-:W-:Y:S07]  /*2c00*/  LDSM.16.M88.4 R40, [R239+0x5000] ;  /* 0x00500000ef28783b */ /* 0x000fee0000000200 */
[C---:B----4-:R-:W-:Y:S08]  /*2c10*/  HMMA.16816.F32 R12, R220.reuse, R48, R8 ;  /* 0x00000030dc0c723c */ /* 0x050ff00000001808 */
[C---:B------:R-:W-:Y:S01]  /*2c20*/  HMMA.16816.F32 R8, R220.reuse, R50, R20 ;  /* 0x00000032dc08723c */ /* 0x040fe20000001814 */
[----:B------:R-:W1:Y:S07]  /*2c30*/  LDSM.16.M88.4 R48, [R242+0x18880] ;  /* 0x01888000f230783b */ /* 0x000e6e0000000200 */
[C---:B------:R-:W-:Y:S08]  /*2c40*/  HMMA.16816.F32 R24, R220.reuse, R52, R24 ;  /* 0x00000034dc18723c */ /* 0x040ff00000001818 */
[----:B------:R-:W-:Y:S01]  /*2c50*/  HMMA.16816.F32 R32, R220, R54, R32 ;  /* 0x00000036dc20723c */ /* 0x000fe20000001820 */
[----:B------:R-:W4:Y:S07]  /*2c60*/  LDSM.16.M88.4 R52, [R242+0x19080] ;  /* 0x01908000f234783b */ /* 0x000f2e0000000200 */
[C---:B--2---:R-:W-:Y:S08]  /*2c70*/  HMMA.16816.F32 R20, R224.reuse, R38, R16 ;  /* 0x00000026e014723c */ /* 0x044ff00000001810 */
[C---:B------:R-:W-:Y:S01]  /*2c80*/  HMMA.16816.F32 R28, R224.reuse, R36, R28 ;  /* 0x00000024e01c723c */ /* 0x040fe2000000181c */
[----:B------:R-:W-:Y:S07]  /*2c90*/  LDSM.16.M88.4 R36, [R239+0x5800] ;  /* 0x00580000ef24783b */ /* 0x000fee0000000200 */
[C---:B---3--:R-:W-:Y:S08]  /*2ca0*/  HMMA.16816.F32 R16, R224.reuse, R44, R12 ;  /* 0x0000002ce010723c */ /* 0x048ff0000000180c */
[----:B------:R-:W-:Y:S01]  /*2cb0*/  HMMA.16816.F32 R12, R224, R46, R8 ;  /* 0x0000002ee00c723c */ /* 0x000fe20000001808 */
[----:B------:R-:W2:Y:S01]  /*2cc0*/  LDSM.16.M88.4 R44, [R239+0x4800] ;  /* 0x00480000ef2c783b */ /* 0x000ea20000000200 */
[----:B------:R-:W-:-:S06]  /*2cd0*/  DEPBAR.LE SB0, 0x0 ;  /* 0x000080000000791a */ /* 0x000fcc0000000000 */
[C---:B------:R-:W-:Y:S08]  /*2ce0*/  HMMA.16816.F32 R8, R224.reuse, R60, R24 ;  /* 0x0000003ce008723c */ /* 0x040ff00000001818 */
[----:B------:R-:W-:Y:S08]  /*2cf0*/  HMMA.16816.F32 R32, R224, R62, R32 ;  /* 0x0000003ee020723c */ /* 0x000ff00000001820 */
[C---:B-1----:R-:W-:Y:S08]  /*2d00*/  HMMA.16816.F32 R24, R228.reuse, R50, R20 ;  /* 0x00000032e418723c */ /* 0x042ff00000001814 */
[C---:B------:R-:W-:Y:S08]  /*2d10*/  HMMA.16816.F32 R28, R228.reuse, R48, R28 ;  /* 0x00000030e41c723c */ /* 0x040ff0000000181c */
[C---:B----4-:R-:W-:Y:S08]  /*2d20*/  HMMA.16816.F32 R20, R228.reuse, R52, R16 ;  /* 0x00000034e414723c */ /* 0x050ff00000001810 */
        /* <DEDUP_REMOVED lines=8> */
[----:B------:R-:W-:Y:S01]  /*2db0*/  HMMA.16816.F32 R36, R232, R38, R8 ;  /* 0x00000026e824723c */ /* 0x000fe20000001808 */
[----:B------:R-:W-:Y:S06]  /*2dc0*/  BAR.SYNC.DEFER_BLOCKING 0x0 ;  /* 0x0000000000007b1d */ /* 0x000fec0000010000 */
[----:B------:R-:W-:Y:S05]  /*2dd0*/  @P0 BRA `(.L_x_1939) ;  /* 0x0000058000000947 */ /* 0x000fea0003800000 */
[----:B------:R-:W2:Y:S04]  /*2de0*/  LDL R3, [R1+0x70] ;  /* 0x0000700001037983 */ /* 0x000ea80000100800 */
[----:B------:R-:W3:Y:S04]  /*2df0*/  LDL R6, [R1+0x68] ;  /* 0x0000680001067983 */ /* 0x000ee80000100800 */
[----:B------:R-:W4:Y:S04]  /*2e00*/  LDL R7, [R1+0x60] ;  /* 0x0000600001077983 */ /* 0x000f280000100800 */
[----:B------:R-:W1:Y:S01]  /*2e10*/  S2R R75, SR_TID.X ;  /* 0x00000000004b7919 */ /* 0x000e620000002100 */
[----:B------:R-:W-:-:S02]  /*2e20*/  IMAD.MOV.U32 R74, RZ, RZ, c[0x0][0x2b8] ;  /* 0x0000ae00ff4a7624 */ /* 0x000fc400078e00ff */
[----:B------:R-:W-:Y:S01]  /*2e30*/  IMAD.U32 R2, RZ, RZ, UR12 ;  /* 0x0000000cff027e24 */ /* 0x000fe2000f8e00ff */
[----:B------:R-:W5:Y:S02]  /*2e40*/  LDL R70, [R1+0x5c] ;  /* 0x00005c0001467983 */ /* 0x000f640000100800 */
[----:B------:R-:W-:Y:S02]  /*2e50*/  ISETP.NE.AND P1, PT, R74, 0x1, PT ;  /* 0x000000014a00780c */ /* 0x000fe40003f25270 */
[----:B------:R-:W5:Y:S04]  /*2e60*/  LDL R71, [R1+0x64] ;  /* 0x0000640001477983 */ /* 0x000f680000100800 */
[----:B------:R-:W5:Y:S04]  /*2e70*/  LDL R68, [R1+0x34] ;  /* 0x0000340001447983 */ /* 0x000f680000100800 */
[----:B------:R-:W5:Y:S04]  /*2e80*/  LDL R69, [R1+0x50] ;  /* 0x0000500001457983 */ /* 0x000f680000100800 */
[----:B------:R-:W5:Y:S01]  /*2e90*/  LDL R67, [R1+0x8] ;  /* 0x0000080001437983 */ /* 0x000f620000100800 */
[----:B-1----:R-:W-:-:S02]  /*2ea0*/  LEA.HI R72, R66, R75, RZ, 0x3 ;  /* 0x0000004b42487211 */ /* 0x002fc400078f18ff */
[----:B------:R-:W-:Y:S02]  /*2eb0*/  LEA.HI R73, R66, R75, RZ, 0x3 ;  /* 0x0000004b42497211 */ /* 0x000fe400078f18ff */
[----:B------:R-:W-:Y:S02]  /*2ec0*/  LOP3.LUT R72, R72, 0xfffffff8, RZ, 0xc0, !PT ;  /* 0xfffffff848487812 */ /* 0x000fe400078ec0ff */
[----:B------:R-:W-:-:S03]  /*2ed0*/  SHF.R.S32.HI R73, RZ, 0x3, R73 ;  /* 0x00000003ff497819 */ /* 0x000fc60000011449 */
[----:B------:R-:W-:-:S04]  /*2ee0*/  IMAD.IADD R72, R75, 0x1, -R72 ;  /* 0x000000014b487824 */ /* 0x000fc800078e0a48 */
[----:B------:R-:W-:-:S05]  /*2ef0*/  IMAD R72, R72, 0x20, R73 ;  /* 0x0000002048487824 */ /* 0x000fca00078e0249 */
[----:B------:R-:W-:Y:S01]  /*2f00*/  IADD3 R2, R72, UR22, R2 ;  /* 0x0000001648027c10 */ /* 0x000fe2000fffe002 */
[----:B------:R-:W-:Y:S02]  /*2f10*/  IMAD.MOV.U32 R9, RZ, RZ, RZ ;  /* 0x000000ffff097224 */ /* 0x000fe400078e00ff */
[----:B--2---:R-:W-:Y:S01]  /*2f20*/  IMAD.MOV.U32 R75, RZ, RZ, R3 ;  /* 0x000000ffff4b7224 */ /* 0x004fe200078e0003 */
[----:B------:R-:W-:Y:S01]  /*2f30*/  IADD3 R3, R2, -0x30, RZ ;  /* 0xffffffd002037810 */ /* 0x000fe20007ffe0ff */
[----:B---3--:R-:W-:-:S04]  /*2f40*/  IMAD.MOV.U32 R74, RZ, RZ, R6 ;  /* 0x000000ffff4a7224 */ /* 0x008fc800078e0006 */
[----:B------:R-:W-:-:S04]  /*2f50*/  @P1 IMAD.HI.U32 R6, R3, c[0x0][0x2bc], RZ ;  /* 0x0000af0003061a27 */ /* 0x000fc800078e00ff */
[----:B------:R-:W-:Y:S01]  /*2f60*/  IMAD.MOV.U32 R2, RZ, RZ, R3 ;  /* 0x000000ffff027224 */ /* 0x000fe200078e0003 */
[----:B------:R-:W-:Y:S01]  /*2f70*/  @P1 SHF.R.U32.HI R2, RZ, c[0x0][0x2c0], R6 ;  /* 0x0000b000ff021a19 */ /* 0x000fe20000011606 */
[----:B----4-:R-:W-:-:S03]  /*2f80*/  IMAD.MOV.U32 R73, RZ, RZ, R7 ;  /* 0x000000ffff497224 */ /* 0x010fc600078e0007 */
[----:B------:R-:W-:-:S04]  /*2f90*/  @!P3 IADD3 R7, P0, R2, UR16, RZ ;  /* 0x000000100207bc10 */ /* 0x000fc8000ff1e0ff */
[----:B------:R-:W-:Y:S02]  /*2fa0*/  @!P3 LEA.HI.X.SX32 R8, R2, UR6, 0x1, P0 ;  /* 0x000000060208bc11 */ /* 0x000fe400080f0eff */
[----:B------:R-:W-:-:S04]  /*2fb0*/  @!P3 LEA R6, P0, R7, c[0x0][0x2a0], 0x2 ;  /* 0x0000a8000706ba11 */ /* 0x000fc800078010ff */
[----:B------:R-:W-:-:S05]  /*2fc0*/  @!P3 LEA.HI.X R7, R7, c[0x0][0x2a4], R8, 0x2, P0 ;  /* 0x0000a9000707ba11 */ /* 0x000fca00000f1408 */
[----:B------:R1:W2:Y:S01]  /*2fd0*/  @!P3 LDG.E R9, [R6.64] ;  /* 0x000000120609b981 */ /* 0x0002a2000c1e1900 */
[----:B------:R-:W-:-:S04]  /*2fe0*/  IMAD.MOV R2, RZ, RZ, -R2 ;  /* 0x000000ffff027224 */ /* 0x000fc800078e0a02 */
[----:B------:R-:W-:-:S05]  /*2ff0*/  IMAD R10, R2, c[0x0][0x2b8], R3 ;  /* 0x0000ae00020a7a24 */ /* 0x000fca00078e0203 */
[----:B------:R-:W-:Y:S01]  /*3000*/  SHF.R.S32.HI R2, RZ, 0x1f, R10 ;  /* 0x0000001fff027819 */ /* 0x000fe2000001140a */
[----:B------:R-:W3:Y:S04]  /*3010*/  S2R R76, SR_TID.X ;  /* 0x00000000004c7919 */ /* 0x000ee80000002100 */
[----:B-1----:R-:W-:Y:S02]  /*3020*/  IMAD R6, R2, c[0x0][0x1e0], RZ ;  /* 0x0000780002067a24 */ /* 0x002fe400078e02ff */
[----:B------:R-:W-:-:S04]  /*3030*/  IMAD.WIDE.U32 R2, R10, c[0x0][0x1e0], RZ ;  /* 0x000078000a027a25 */ /* 0x000fc800078e00ff */
[----:B------:R-:W-:-:S04]  /*3040*/  IMAD R6, R10, c[0x0][0x1e4], R6 ;  /* 0x000079000a067a24 */ /* 0x000fc800078e0206 */
[----:B------:R-:W-:Y:S01]  /*3050*/  IMAD.IADD R3, R3, 0x1, R6 ;  /* 0x0000000103037824 */ /* 0x000fe200078e0206 */
[----:B------:R1:W-:Y:S01]  /*3060*/  STL [R1+0x28], R10 ;  /* 0x0000280a01007387 */ /* 0x0003e20000100800 */
[----:B---3--:R-:W-:-:S04]  /*3070*/  LEA.HI R72, R66, R76, RZ, 0x3 ;  /* 0x0000004c42487211 */ /* 0x008fc800078f18ff */
[----:B------:R-:W-:Y:S02]  /*3080*/  LOP3.LUT R72, R72, 0xfffffff8, RZ, 0xc0, !PT ;  /* 0xfffffff848487812 */ /* 0x000fe400078ec0ff */
[----:B-1----:R-:W-:-:S04]  /*3090*/  LEA.HI R10, R66, R76, RZ, 0x3 ;  /* 0x0000004c420a7211 */ /* 0x002fc800078f18ff */
[----:B------:R-:W-:-:S04]  /*30a0*/  SHF.R.S32.HI R10, RZ, 0x3, R10 ;  /* 0x00000003ff0a7819 */ /* 0x000fc8000001140a */
[----:B------:R-:W-:-:S04]  /*30b0*/  IADD3 R10, -R10, 0x30, RZ ;  /* 0x000000300a0a7810 */ /* 0x000fc80007ffe1ff */
[----:B------:R-:W-:Y:S01]  /*30c0*/  ISETP.GE.AND P1, PT, R10, 0x1, PT ;  /* 0x000000010a00780c */ /* 0x000fe20003f26270 */
        /* <DEDUP_REMOVED lines=9> */
[----:B-1----:R-:W-:-:S04]  /*3160*/  LEA R9, P0, R2, c[0x0][0x1c8], 0x1 ;  /* 0x0000720002097a11 */ /* 0x002fc800078008ff */
[----:B------:R-:W-:Y:S02]  /*3170*/  LEA.HI.X R8, R2, c[0x0][0x1cc], R3, 0x1, P0 ;  /* 0x0000730002087a11 */ /* 0x000fe400000f0c03 */
[----:B------:R-:W1:Y:S04]  /*3180*/  SHFL.IDX PT, R2, R9, RZ, 0x181f ;  /* 0x00181fff09027589 */ /* 0x000e6800000e0000 */
[----:B------:R-:W2:Y:S01]  /*3190*/  SHFL.IDX PT, R3, R8, RZ, 0x181f ;  /* 0x00181fff08037589 */ /* 0x000ea200000e0000 */
[----:B-1----:R-:W-:-:S04]  /*31a0*/  @P1 LEA R16, P0, R72, R2, 0x1 ;  /* 0x0000000248101211 */ /* 0x002fc800078008ff */
[----:B--2---:R-:W-:Y:S02]  /*31b0*/  @P1 LEA.HI.X R17, R72, R3, R75, 0x1, P0 ;  /* 0x0000000348111211 */ /* 0x004fe400000f0c4b */
[----:B------:R-:W-:-:S04]  /*31c0*/  @P1 LEA R14, P0, R73, R2, 0x1 ;  /* 0x00000002490e1211 */ /* 0x000fc800078008ff */
[----:B------:R-:W-:Y:S02]  /*31d0*/  @P1 LEA.HI.X R15, R73, R3, R74, 0x1, P0 ;  /* 0x00000003490f1211 */ /* 0x000fe400000f0c4a */
[----:B-----5:R-:W-:-:S04]  /*31e0*/  @P1 LEA R12, P0, R70, R2, 0x1 ;  /* 0x00000002460c1211 */ /* 0x020fc800078008ff */
[-C--:B------:R-:W-:Y:S02]  /*31f0*/  @P1 LEA.HI.X R13, R70, R3.reuse, R71, 0x1, P0 ;  /* 0x00000003460d1211 */ /* 0x080fe400000f0c47 */
[C---:B------:R-:W-:Y:S02]  /*3200*/  @P1 LEA R6, P0, R68.reuse, R2, 0x1 ;  /* 0x0000000244061211 */ /* 0x040fe400078008ff */
[----:B------:R-:W1:Y:S02]  /*3210*/  SHFL.IDX PT, R2, R9, 0x1, 0x181f ;  /* 0x00381f0009027f89 */ /* 0x000e6400000e0000 */
[----:B------:R-:W-:Y:S02]  /*3220*/  @P1 LEA.HI.X R7, R68, R3, R69, 0x1, P0 ;  /* 0x0000000344071211 */ /* 0x000fe400000f0c45 */
[----:B------:R-:W2:Y:S01]  /*3230*/  SHFL.IDX PT, R3, R8, 0x1, 0x181f ;  /* 0x00381f0008037f89 */ /* 0x000ea200000e0000 */
        /* <DEDUP_REMOVED lines=12> */
[----:B--2---:R-:W-:-:S04]  /*3300*/  @P0 LEA R6, P1, R70, R2, 0x1 ;  /* 0x0000000246060211 */ /* 0x004fc800078208ff */
[----:B------:R-:W-:Y:S02]  /*3310*/  @P0 LEA.HI.X R7, R70, R3, R71, 0x1, P1 ;  /* 0x0000000346070211 */ /* 0x000fe400008f0c47 */
[----:B------:R-:W-:-:S03]  /*3320*/  @P0 LEA R2, P1, R68, R2, 0x1 ;  /* 0x0000000244020211 */ /* 0x000fc600078208ff */
[----:B------:R1:W-:Y:S01]  /*3330*/  @P0 LDGSTS.E.BYPASS.LTC128B.128 [R67+0x18080], [R6.64], !P5 ;  /* 0x1808000006430fae */ /* 0x0003e2000e901d52 */
[----:B------:R-:W-:-:S05]  /*3340*/  @P0 LEA.HI.X R3, R68, R3, R69, 0x1, P1 ;  /* 0x0000000344030211 */ /* 0x000fca00008f0c45 */
[----:B------:R1:W-:Y:S04]  /*3350*/  @P0 LDGSTS.E.BYPASS.LTC128B.128 [R67+0x19880], [R2.64], !P4 ;  /* 0x1988000002430fae */ /* 0x0003e8000e101d52 */
.L_x_1939:
[----:B-1----:R-:W1:Y:S01]  /*3360*/  S2R R8, SR_TID.X ;  /* 0x0000000000087919 */ /* 0x002e620000002100 */
[----:B------:R-:W-:Y:S01]  /*3370*/  LOP3.LUT R2, R65, 0xffffffe0, RZ, 0xc0, !PT ;  /* 0xffffffe041027812 */ /* 0x000fe200078ec0ff */
[----:B------:R-:W-:Y:S01]  /*3380*/  UISETP.NE.AND UP1, UPT, UR14, URZ, UPT ;  /* 0x0000003f0e00728c */ /* 0x000fe2000bf25270 */
[----:B------:R-:W-:Y:S01]  /*3390*/  SHF.R.S32.HI R7, RZ, 0x1f, R64 ;  /* 0x0000001fff077819 */ /* 0x000fe20000011440 */
[----:B------:R-:W-:Y:S01]  /*33a0*/  UISETP.NE.AND UP0, UPT, UR13, URZ, UPT ;  /* 0x0000003f0d00728c */ /* 0x000fe2000bf05270 */
[----:B------:R-:W0:Y:S01]  /*33b0*/  LDGDEPBAR ;  /* 0x00000000000079af */ /* 0x000e220000000000 */
[----:B------:R-:W-:Y:S01]  /*33c0*/  ULDC UR22, c[0x0][0x324] ;  /* 0x0000c90000167ab9 */ /* 0x000fe20000000800 */
[----:B------:R-:W-:Y:S01]  /*33d0*/  LEA.HI R7, R7, R64, RZ, 0x3 ;  /* 0x0000004007077211 */ /* 0x000fe200078f18ff */
[----:B------:R-:W-:Y:S01]  /*33e0*/  ULDC UR4, c[0x0][0x1d0] ;  /* 0x0000740000047ab9 */ /* 0x000fe20000000800 */
[----:B------:R-:W-:Y:S01]  /*33f0*/  PLOP3.LUT P0, PT, PT, PT, UP1, 0x80, 0x0 ;  /* 0x000000000000781c */ /* 0x000fe20003f0f018 */
[----:B------:R-:W-:Y:S01]  /*3400*/  ULOP3.LUT UR22, URZ, UR22, URZ, 0x33, !UPT ;  /* 0x000000163f167292 */ /* 0x000fe2000f8e333f */
[----:B------:R-:W-:-:S05]  /*3410*/  LOP3.LUT R7, R7, 0xffffff8, RZ, 0xc0, !PT ;  /* 0x0ffffff807077812 */ /* 0x000fca00078ec0ff */
[----:B------:R-:W-:Y:S01]  /*3420*/  IMAD.IADD R9, R64, 0x1, -R7 ;  /* 0x0000000140097824 */ /* 0x000fe200078e0a07 */
[----:B-1----:R-:W-:Y:S01]  /*3430*/  LEA.HI R3, R66, R8, RZ, 0x2 ;  /* 0x0000000842037211 */ /* 0x002fe200078f10ff */
[----:B------:R-:W-:-:S03]  /*3440*/  IMAD.IADD R2, R8, 0x1, -R2 ;  /* 0x0000000108027824 */ /* 0x000fc600078e0a02 */
[----:B------:R-:W-:Y:S02]  /*3450*/  LOP3.LUT R3, R3, 0xfffffffc, RZ, 0xc0, !PT ;  /* 0xfffffffc03037812 */ /* 0x000fe400078ec0ff */
[----:B------:R-:W-:-:S03]  /*3460*/  SHF.R.S32.HI R6, RZ, 0x1f, R2 ;  /* 0x0000001fff067819 */ /* 0x000fc60000011402 */
[----:B------:R-:W-:Y:S01]  /*3470*/  IMAD.IADD R3, R8, 0x1, -R3 ;  /* 0x0000000108037824 */ /* 0x000fe200078e0a03 */
[----:B------:R-:W-:-:S04]  /*3480*/  LEA.HI R6, R6, R2, RZ, 0x2 ;  /* 0x0000000206067211 */ /* 0x000fc800078f10ff */
[----:B------:R-:W-:Y:S02]  /*3490*/  LEA.HI R8, R3, R3, RZ, 0x1 ;  /* 0x0000000303087211 */ /* 0x000fe400078f08ff */
[----:B------:R-:W-:Y:S02]  /*34a0*/  LEA.HI.SX32 R7, R6, UR27, 0x1e ;  /* 0x0000001b06077c11 */ /* 0x000fe4000f8ff2ff */
[----:B------:R-:W-:-:S03]  /*34b0*/  LOP3.LUT R8, R8, 0x1ffffffe, RZ, 0xc0, !PT ;  /* 0x1ffffffe08087812 */ /* 0x000fc600078ec0ff */
[----:B------:R-:W-:Y:S02]  /*34c0*/  IMAD R7, R9, 0x10, R7 ;  /* 0x0000001009077824 */ /* 0x000fe400078e0207 */
[----:B------:R-:W-:-:S04]  /*34d0*/  IMAD.IADD R3, R3, 0x1, -R8 ;  /* 0x0000000103037824 */ /* 0x000fc800078e0a08 */
[----:B------:R-:W-:-:S04]  /*34e0*/  IMAD R10, R3, 0x8, R7 ;  /* 0x00000008030a7824 */ /* 0x000fc800078e0207 */
[----:B------:R-:W-:Y:S01]  /*34f0*/  @P0 IMAD.HI.U32 R3, R10, c[0x0][0x2c8], RZ ;  /* 0x0000b2000a030a27 */ /* 0x000fe200078e00ff */
[----:B------:R-:W-:Y:S01]  /*3500*/  PLOP3.LUT P0, PT, PT, PT, UP1, 0x80, 0x0 ;  /* 0x000000000000781c */ /* 0x000fe20003f0f018 */
[----:B------:R1:W-:Y:S02]  /*3510*/  STL [R1+0x58], R10 ;  /* 0x0000580a01007387 */ /* 0x0003e40000100800 */
[----:B------:R-:W-:-:S10]  /*3520*/  IMAD.MOV.U32 R7, RZ, RZ, R10 ;  /* 0x000000ffff077224 */ /* 0x000fd400078e000a */
[----:B------:R-:W-:Y:S02]  /*3530*/  @P0 SHF.R.U32.HI R7, RZ, c[0x0][0x2cc], R3 ;  /* 0x0000b300ff070a19 */ /* 0x000fe40000011603 */
[----:B------:R-:W-:Y:S02]  /*3540*/  LOP3.LUT R3, R6, 0x7ffffffc, RZ, 0xc0, !PT ;  /* 0x7ffffffc06037812 */ /* 0x000fe400078ec0ff */
[----:B------:R-:W-:Y:S01]  /*3550*/  PLOP3.LUT P0, PT, PT, PT, UP0, 0x40, 0x0 ;  /* 0x000000000000781c */ /* 0x000fe20003f0e808 */
[----:B------:R-:W2:Y:S02]  /*3560*/  SHFL.IDX PT, R6, R7, RZ, 0x1c1f ;  /* 0x001c1fff07067589 */ /* 0x000ea400000e0000 */
[----:B------:R-:W-:Y:S02]  /*3570*/  IMAD.IADD R3, R2, 0x1, -R3 ;  /* 0x0000000102037824 */ /* 0x000fe400078e0a03 */
[----:B------:R-:W-:Y:S01]  /*3580*/  IMAD.U32 R2, RZ, RZ, UR28 ;  /* 0x0000001cff027e24 */ /* 0x000fe2000f8e00ff */
[----:B------:R-:W-:Y:S01]  /*3590*/  ULDC UR28, c[0x0][0x2ac] ;  /* 0x0000ab00001c7ab9 */ /* 0x000fe20000000800 */
[----:B------:R-:W-:Y:S01]  /*35a0*/  IMAD.SHL.U32 R11, R3, 0x2, RZ ;  /* 0x00000002030b7824 */ /* 0x000fe200078e00ff */
[----:B------:R-:W-:-:S04]  /*35b0*/  UIMAD UR4, UR28, UR4, UR29 ;  /* 0x000000041c0472a4 */ /* 0x000fc8000f8e021d */
[C---:B------:R-:W-:Y:S01]  /*35c0*/  IADD3 R2, -R11.reuse, 0x1, R2 ;  /* 0x000000010b027810 */ /* 0x040fe20007ffe102 */
[----:B------:R3:W-:Y:S01]  /*35d0*/  STL [R1+0x54], R11 ;  /* 0x0000540b01007387 */ /* 0x0007e20000100800 */
[----:B------:R-:W-:Y:S02]  /*35e0*/  IADD3 R9, -R11, UR4, RZ ;  /* 0x000000040b097c10 */ /* 0x000fe4000fffe1ff */
[----:B------:R-:W-:-:S04]  /*35f0*/  IADD3 R2, R2, -c[0x0][0x168], RZ ;  /* 0x80005a0002027a10 */ /* 0x000fc80007ffe0ff */
[C---:B------:R-:W-:Y:S02]  /*3600*/  IADD3 R8, R2.reuse, c[0x0][0x328], RZ ;  /* 0x0000ca0002087a10 */ /* 0x040fe40007ffe0ff */
[----:B-1----:R-:W-:-:S03]  /*3610*/  IADD3 R10, R2, UR22, RZ ;  /* 0x00000016020a7c10 */ /* 0x002fc6000fffe0ff */
[--C-:B--2---:R-:W-:Y:S02]  /*3620*/  IMAD.IADD R3, R8, 0x1, R6.reuse ;  /* 0x0000000108037824 */ /* 0x104fe400078e0206 */
[----:B------:R-:W-:-:S03]  /*3630*/  IMAD.IADD R2, R10, 0x1, R6 ;  /* 0x000000010a027824 */ /* 0x000fc600078e0206 */
[----:B------:R-:W-:Y:S02]  /*3640*/  IMNMX R3, R3, R9, PT ;  /* 0x0000000903037217 */ /* 0x000fe40003800200 */
[----:B---3--:R-:W-:Y:S01]  /*3650*/  IADD3 R11, -R11, UR29, RZ ;  /* 0x0000001d0b0b7c10 */ /* 0x008fe2000fffe1ff */
[----:B------:R-:W-:Y:S05]  /*3660*/  @P0 BRA `(.L_x_1940) ;  /* 0x0000015000000947 */ /* 0x000fea0003800000 */
[----:B------:R-:W-:Y:S01]  /*3670*/  IMAD.U32 R12, RZ, RZ, UR10 ;  /* 0x0000000aff0c7e24 */ /* 0x000fe2000f8e00ff */
        /* <DEDUP_REMOVED lines=11> */
.L_x_1942:
[----:B------:R-:W-:-:S04]  /*3730*/  MOV R12, c[0x0][0x32c] ;  /* 0x0000cb00000c7a02 */ /* 0x000fc80000000f00 */
[----:B------:R-:W-:-:S13]  /*3740*/  ISETP.NE.AND P0, PT, R12, 0x1, PT ;  /* 0x000000010c00780c */ /* 0x000fda0003f05270 */
[----:B------:R-:W-:-:S05]  /*3750*/  @P0 IMAD.HI.U32 R12, R6, c[0x0][0x330], RZ ;  /* 0x0000cc00060c0a27 */ /* 0x000fca00078e00ff */
[----:B------:R-:W-:Y:S02]  /*3760*/  @P0 SHF.R.U32.HI R6, RZ, c[0x0][0x334], R12 ;  /* 0x0000cd00ff060a19 */ /* 0x000fe4000001160c */
.L_x_1943:
[----:B------:R-:W-:Y:S05]  /*3770*/  BSYNC B0 ;  /* 0x0000000000007941 */ /* 0x000fea0003800000 */
.L_x_1941:
[----:B------:R-:W-:-:S05]  /*3780*/  IMAD R6, R6, c[0x0][0x32c], R11 ;  /* 0x0000cb0006067a24 */ /* 0x000fca00078e020b */
[----:B------:R-:W-:Y:S02]  /*3790*/  IADD3 R12, R6, c[0x0][0x32c], RZ ;  /* 0x0000cb00060c7a10 */ /* 0x000fe40007ffe0ff */
[----:B------:R-:W-:Y:S02]  /*37a0*/  IMNMX R2, R2, R6, !PT ;  /* 0x0000000602027217 */ /* 0x000fe40007800200 */
[----:B------:R-:W-:Y:S02]  /*37b0*/  IMNMX R3, R3, R12, PT ;  /* 0x0000000c03037217 */ /* 0x000fe40003800200 */
.L_x_1940:
[----:B------:R-:W-:Y:S01]  /*37c0*/  UISETP.GE.AND UP0, UPT, UR29, 0x1, UPT ;  /* 0x000000011d00788c */ /* 0x000fe2000bf06270 */
[----:B------:R-:W1:Y:S01]  /*37d0*/  SHFL.IDX PT, R6, R7, 0x1, 0x1c1f ;  /* 0x003c1f0007067f89 */ /* 0x000e6200000e0000 */
[----:B------:R-:W-:Y:S02]  /*37e0*/  UISETP.GE.AND UP6, UPT, UR29, 0x12, UPT ;  /* 0x000000121d00788c */ /* 0x000fe4000bfc6270 */
[----:B------:R-:W-:Y:S02]  /*37f0*/  UP2UR UR32, UPR, URZ, 0x1 ;  /* 0x000000013f207883 */ /* 0x000fe40008000000 */
[----:B------:R-:W-:Y:S01]  /*3800*/  PLOP3.LUT P0, PT, PT, PT, UP0, 0x40, 0x0 ;  /* 0x000000000000781c */ /* 0x000fe20003f0e808 */
[----:B------:R-:W-:-:S02]  /*3810*/  UISETP.GE.AND UP0, UPT, UR29, 0x2, UPT ;  /* 0x000000021d00788c */ /* 0x000fc4000bf06270 */
[----:B------:R-:W-:Y:S01]  /*3820*/  UISETP.GE.AND UP5, UPT, UR29, 0x19, UPT ;  /* 0x000000191d00788c */ /* 0x000fe2000bfa6270 */
[----:B------:R-:W-:Y:S01]  /*3830*/  ISETP.GT.AND P0, PT, R2, RZ, P0 ;  /* 0x000000ff0200720c */ /* 0x000fe20000704270 */
[----:B------:R-:W-:Y:S02]  /*3840*/  UP2UR UR31, UPR, URZ, 0x1 ;  /* 0x000000013f1f7883 */ /* 0x000fe40008000000 */
[----:B------:R-:W-:Y:S01]  /*3850*/  UISETP.GE.AND UP4, UPT, UR29, 0x1a, UPT ;  /* 0x0000001a1d00788c */ /* 0x000fe2000bf86270 */
[----:B------:R-:W-:Y:S01]  /*3860*/  ISETP.LT.OR P0, PT, R3, 0x1, P0 ;  /* 0x000000010300780c */ /* 0x000fe20000701670 */
[----:B------:R-:W-:Y:S02]  /*3870*/  UISETP.GE.AND UP3, UPT, UR29, 0x21, UPT ;  /* 0x000000211d00788c */ /* 0x000fe4000bf66270 */
[----:B------:R-:W-:Y:S01]  /*3880*/  UISETP.GE.AND UP2, UPT, UR29, 0x22, UPT ;  /* 0x000000221d00788c */ /* 0x000fe2000bf46270 */
[----:B------:R-:W-:Y:S01]  /*3890*/  FSEL R15, R32, -INF , !P0 ;  /* 0xff800000200f7808 */ /* 0x000fe20004000000 */
[----:B------:R-:W-:Y:S01]  /*38a0*/  UISETP.GE.AND UP1, UPT, UR29, 0x29, UPT ;  /* 0x000000291d00788c */ /* 0x000fe2000bf26270 */
[----:B------:R-:W-:Y:S01]  /*38b0*/  PLOP3.LUT P0, PT, PT, PT, UP0, 0x40, 0x0 ;  /* 0x000000000000781c */ /* 0x000fe20003f0e808 */
[----:B------:R-:W-:-:S02]  /*38c0*/  UISETP.GE.AND UP0, UPT, UR29, 0x9, UPT ;  /* 0x000000091d00788c */ /* 0x000fc4000bf06270 */
[----:B------:R-:W-:Y:S01]  /*38d0*/  UP2UR UR33, UPR, URZ, 0x40 ;  /* 0x000000403f217883 */ /* 0x000fe20008000000 */
[----:B------:R-:W-:Y:S01]  /*38e0*/  ISETP.GT.AND P0, PT, R2, 0x1, P0 ;  /* 0x000000010200780c */ /* 0x000fe20000704270 */
[----:B------:R-:W-:-:S03]  /*38f0*/  UP2UR UR30, UPR, URZ, 0x1 ;  /* 0x000000013f1e7883 */ /* 0x000fc60008000000 */
[----:B------:R-:W-:-:S04]  /*3900*/  ISETP.LT.OR P0, PT, R3, 0x2, P0 ;  /* 0x000000020300780c */ /* 0x000fc80000701670 */
[----:B------:R-:W-:Y:S02]  /*3910*/  FSEL R14, R33, -INF , !P0 ;  /* 0xff800000210e7808 */ /* 0x000fe40004000000 */
[----:B------:R-:W-:Y:S01]  /*3920*/  PLOP3.LUT P0, PT, PT, PT, UP0, 0x40, 0x0 ;  /* 0x000000000000781c */ /* 0x000fe20003f0e808 */
[----:B------:R-:W-:-:S03]  /*3930*/  UISETP.GE.AND UP0, UPT, UR29, 0xa, UPT ;  /* 0x0000000a1d00788c */ /* 0x000fc6000bf06270 */
        /* <DEDUP_REMOVED lines=12> */
[----:B------:R-:W-:-:S04]  /*3a00*/  ISETP.GT.AND P0, PT, R2, 0x10, P0 ;  /* 0x000000100200780c */ /* 0x000fc80000704270 */
[----:B------:R-:W-:-:S04]  /*3a10*/  ISETP.LT.OR P0, PT, R3, 0x11, P0 ;  /* 0x000000110300780c */ /* 0x000fc80000701670 */
[----:B------:R-:W-:Y:S02]  /*3a20*/  FSEL R19, R28, -INF , !P0 ;  /* 0xff8000001c137808 */ /* 0x000fe40004000000 */
[----:B------:R-:W-:Y:S01]  /*3a30*/  PLOP3.LUT P0, PT, PT, PT, UP6, 0x40, 0x0 ;  /* 0x000000000000781c */ /* 0x000fe20003f0e868 */
[----:B------:R-:W-:-:S03]  /*3a40*/  UISETP.NE.AND UP6, UPT, UR13, URZ, UPT ;  /* 0x0000003f0d00728c */ /* 0x000fc6000bfc5270 */
        /* <DEDUP_REMOVED lines=25> */
[----:B-1----:R-:W-:-:S03]  /*3be0*/  IMAD.IADD R2, R10, 0x1, R6 ;  /* 0x000000010a027824 */ /* 0x002fc600078e0206 */
[----:B------:R-:W-:Y:S01]  /*3bf0*/  ISETP.LT.OR P0, PT, R3, 0x2a, P0 ;  /* 0x0000002a0300780c */ /* 0x000fe20000701670 */
[----:B------:R-:W-:-:S03]  /*3c00*/  IMAD.IADD R3, R8, 0x1, R6 ;  /* 0x0000000108037824 */ /* 0x000fc600078e0206 */
[----:B------:R-:W-:Y:S02]  /*3c10*/  FSEL R93, R37, -INF , !P0 ;  /* 0xff800000255d7808 */ /* 0x000fe40004000000 */
[----:B------:R-:W-:Y:S01]  /*3c20*/  PLOP3.LUT P0, PT, PT, PT, UP6, 0x40, 0x0 ;  /* 0x000000000000781c */ /* 0x000fe20003f0e868 */
[----:B------:R-:W-:Y:S01]  /*3c30*/  UISETP.NE.AND UP6, UPT, UR33, URZ, UPT ;  /* 0x0000003f2100728c */ /* 0x000fe2000bfc5270 */
[----:B------:R-:W-:-:S11]  /*3c40*/  IMNMX R3, R3, R9, PT ;  /* 0x0000000903037217 */ /* 0x000fd60003800200 */
        /* <DEDUP_REMOVED lines=13> */
.L_x_1946:
[----:B------:R-:W-:-:S04]  /*3d20*/  MOV R7, c[0x0][0x32c] ;  /* 0x0000cb0000077a02 */ /* 0x000fc80000000f00 */
[----:B------:R-:W-:-:S13]  /*3d30*/  ISETP.NE.AND P0, PT, R7, 0x1, PT ;  /* 0x000000010700780c */ /* 0x000fda0003f05270 */
[----:B------:R-:W-:-:S05]  /*3d40*/  @P0 IMAD.HI.U32 R7, R6, c[0x0][0x330], RZ ;  /* 0x0000cc0006070a27 */ /* 0x000fca00078e00ff */
[----:B------:R-:W-:Y:S02]  /*3d50*/  @P0 SHF.R.U32.HI R6, RZ, c[0x0][0x334], R7 ;  /* 0x0000cd00ff060a19 */ /* 0x000fe40000011607 */
.L_x_1947:
[----:B------:R-:W-:Y:S05]  /*3d60*/  BSYNC B0 ;  /* 0x0000000000007941 */ /* 0x000fea0003800000 */
.L_x_1945:
[----:B------:R-:W-:-:S05]  /*3d70*/  IMAD R6, R6, c[0x0][0x32c], R11 ;  /* 0x0000cb0006067a24 */ /* 0x000fca00078e020b */
[----:B------:R-:W-:Y:S02]  /*3d80*/  IADD3 R7, R6, c[0x0][0x32c], RZ ;  /* 0x0000cb0006077a10 */ /* 0x000fe40007ffe0ff */
[----:B------:R-:W-:Y:S02]  /*3d90*/  IMNMX R2, R2, R6, !PT ;  /* 0x0000000602027217 */ /* 0x000fe40007800200 */
[----:B------:R-:W-:Y:S02]  /*3da0*/  IMNMX R3, R3, R7, PT ;  /* 0x0000000703037217 */ /* 0x000fe40003800200 */
.L_x_1944:
[----:B------:R-:W-:Y:S01]  /*3db0*/  UP2UR UR29, UPR, URZ, 0x10 ;  /* 0x000000103f1d7883 */ /* 0x000fe20008000000 */
[----:B------:R-:W-:Y:S01]  /*3dc0*/  FMNMX.FTZ R133, R15, R14, !PT ;  /* 0x0000000e0f857209 */ /* 0x000fe20007810000 */
[----:B------:R-:W-:Y:S01]  /*3dd0*/  UISETP.NE.AND UP4, UPT, UR32, URZ, UPT ;  /* 0x0000003f2000728c */ /* 0x000fe2000bf85270 */
[----:B------:R-:W-:Y:S01]  /*3de0*/  IMAD.SHL.U32 R237, R4, 0x2, RZ ;  /* 0x0000000204ed7824 */ /* 0x000fe200078e00ff */
[----:B------:R-:W-:Y:S01]  /*3df0*/  UP2UR UR32, UPR, URZ, 0x8 ;  /* 0x000000083f207883 */ /* 0x000fe20008000000 */
[----:B------:R-:W-:Y:S01]  /*3e00*/  FMNMX.FTZ R133, R21, R133, !PT ;  /* 0x0000008515857209 */ /* 0x000fe20007810000 */
[----:B------:R-:W-:Y:S01]  /*3e10*/  UISETP.NE.AND UP3, UPT, UR31, URZ, UPT ;  /* 0x0000003f1f00728c */ /* 0x000fe2000bf65270 */
[----:B------:R-:W-:Y:S01]  /*3e20*/  IMAD R238, R5, 0x2, R237 ;  /* 0x0000000205ee7824 */ /* 0x000fe200078e02ed */
[----:B------:R-:W-:Y:S01]  /*3e30*/  PLOP3.LUT P0, PT, PT, PT, UP4, 0x40, 0x0 ;  /* 0x000000000000781c */ /* 0x000fe20003f0e848 */
[----:B------:R-:W-:Y:S01]  /*3e40*/  UP2UR UR31, UPR, URZ, 0x4 ;  /* 0x000000043f1f7883 */ /* 0x000fe20008000000 */
[----:B------:R-:W-:Y:S01]  /*3e50*/  FMNMX.FTZ R133, R20, R133, !PT ;  /* 0x0000008514857209 */ /* 0x000fe20007810000 */
[----:B------:R-:W-:Y:S01]  /*3e60*/  UISETP.NE.AND UP2, UPT, UR30, URZ, UPT ;  /* 0x0000003f1e00728c */ /* 0x000fe2000bf45270 */
[----:B------:R-:W-:Y:S01]  /*3e70*/  ISETP.GT.AND P0, PT, R2, RZ, P0 ;  /* 0x000000ff0200720c */ /* 0x000fe20000704270 */
[----:B------:R-:W-:Y:S01]  /*3e80*/  UP2UR UR30, UPR, URZ, 0x2 ;  /* 0x000000023f1e7883 */ /* 0x000fe20008000000 */
[----:B------:R-:W-:Y:S01]  /*3e90*/  FMNMX.FTZ R133, R19, R133, !PT ;  /* 0x0000008513857209 */ /* 0x000fe20007810000 */
[----:B------:R-:W-:Y:S01]  /*3ea0*/  UISETP.NE.AND UP1, UPT, UR5, URZ, UPT ;  /* 0x0000003f0500728c */ /* 0x000fe2000bf25270 */
[----:B------:R-:W-:Y:S01]  /*3eb0*/  ISETP.LT.OR P0, PT, R3, 0x1, P0 ;  /* 0x000000010300780c */ /* 0x000fe20000701670 */
[----:B------:R-:W-:Y:S01]  /*3ec0*/  UP2UR UR5, UPR, URZ, 0x1 ;  /* 0x000000013f057883 */ /* 0x000fe20008000000 */
[----:B------:R-:W-:Y:S01]  /*3ed0*/  FMNMX.FTZ R133, R18, R133, !PT ;  /* 0x0000008512857209 */ /* 0x000fe20007810000 */
[----:B------:R-:W-:Y:S01]  /*3ee0*/  UISETP.NE.AND UP0, UPT, UR4, URZ, UPT ;  /* 0x0000003f0400728c */ /* 0x000fe2000bf05270 */
[----:B------:R-:W-:Y:S01]  /*3ef0*/  FSEL R6, R34, -INF , !P0 ;  /* 0xff80000022067808 */ /* 0x000fe20004000000 */
[----:B------:R-:W-:Y:S01]  /*3f00*/  UISETP.NE.AND UP4, UPT, UR29, URZ, UPT ;  /* 0x0000003f1d00728c */ /* 0x000fe2000bf85270 */
[----:B------:R-:W-:Y:S01]  /*3f10*/  PLOP3.LUT P0, PT, PT, PT, UP3, 0x40, 0x0 ;  /* 0x000000000000781c */ /* 0x000fe20003f0e838 */
[----:B------:R-:W-:Y:S01]  /*3f20*/  UISETP.NE.AND UP3, UPT, UR32, URZ, UPT ;  /* 0x0000003f2000728c */ /* 0x000fe2000bf65270 */
[----:B------:R-:W-:Y:S01]  /*3f30*/  FMNMX.FTZ R133, R17, R133, !PT ;  /* 0x0000008511857209 */ /* 0x000fe20007810000 */
[----:B------:R-:W-:Y:S01]  /*3f40*/  IMAD R240, R0, 0x2, R238 ;  /* 0x0000000200f07824 */ /* 0x000fe200078e02ee */
[----:B------:R-:W-:Y:S01]  /*3f50*/  ISETP.GT.AND P0, PT, R2, 0x1, P0 ;  /* 0x000000010200780c */ /* 0x000fe20000704270 */
[----:B------:R-:W-:Y:S01]  /*3f60*/  LDSM.16.MT88.4 R64, [R237+0x5880] ;  /* 0x00588000ed40783b */ /* 0x000fe20000004200 */
[----:B------:R-:W-:-:S02]  /*3f70*/  FMNMX.FTZ R133, R16, R133, !PT ;  /* 0x0000008510857209 */ /* 0x000fc40007810000 */
[----:B------:R-:W-:Y:S01]  /*3f80*/  ISETP.LT.OR P0, PT, R3, 0x2, P0 ;  /* 0x000000020300780c */ /* 0x000fe20000701670 */
[----:B------:R-:W-:Y:S01]  /*3f90*/  LDSM.16.MT88.4 R60, [R240+0x4880] ;  /* 0x00488000f03c783b */ /* 0x000fe20000004200 */
[----:B------:R-:W-:Y:S02]  /*3fa0*/  FMNMX.FTZ R133, R98, R133, !PT ;  /* 0x0000008562857209 */ /* 0x000fe40007810000 */
[----:B------:R-:W-:Y:S01]  /*3fb0*/  FSEL R9, R35, -INF , !P0 ;  /* 0xff80000023097808 */ /* 0x000fe20004000000 */
[----:B------:R-:W-:Y:S01]  /*3fc0*/  LDSM.16.MT88.4 R68, [R238+0x5880] ;  /* 0x00588000ee44783b */ /* 0x000fe20000004200 */
[----:B------:R-:W-:Y:S01]  /*3fd0*/  PLOP3.LUT P0, PT, PT, PT, UP2, 0x40, 0x0 ;  /* 0x000000000000781c */ /* 0x000fe20003f0e828 */
[----:B------:R-:W-:Y:S01]  /*3fe0*/  UISETP.NE.AND UP2, UPT, UR31, URZ, UPT ;  /* 0x0000003f1f00728c */ /* 0x000fe2000bf45270 */
[----:B------:R-:W-:Y:S01]  /*3ff0*/  FMNMX.FTZ R133, R97, R133, !PT ;  /* 0x0000008561857209 */ /* 0x000fe20007810000 */
[----:B------:R-:W-:Y:S01]  /*4000*/  LDSM.16.MT88.4 R32, [R238+0x4080] ;  /* 0x00408000ee20783b */ /* 0x000fe20000004200 */
[----:B------:R-:W-:-:S02]  /*4010*/  ISETP.GT.AND P0, PT, R2, 0x8, P0 ;  /* 0x000000080200780c */ /* 0x000fc40000704270 */
[----:B------:R-:W-:Y:S01]  /*4020*/  FMNMX.FTZ R133, R96, R133, !PT ;  /* 0x0000008560857209 */ /* 0x000fe20007810000 */
[----:B------:R-:W-:Y:S01]  /*4030*/  LDSM.16.MT88.4 R56, [R237+0x6080] ;  /* 0x00608000ed38783b */ /* 0x000fe20000004200 */
[----:B------:R-:W-:Y:S02]  /*4040*/  ISETP.LT.OR P0, PT, R3, 0x9, P0 ;  /* 0x000000090300780c */ /* 0x000fe40000701670 */
[----:B------:R-:W-:Y:S01]  /*4050*/  FMNMX.FTZ R133, R93, R133, !PT ;  /* 0x000000855d857209 */ /* 0x000fe20007810000 */
[----:B------:R-:W-:Y:S01]  /*4060*/  LDSM.16.MT88.4 R52, [R238+0x6080] ;  /* 0x00608000ee34783b */ /* 0x000fe20000004200 */
[----:B------:R-:W-:Y:S02]  /*4070*/  FSEL R8, R46, -INF , !P0 ;  /* 0xff8000002e087808 */ /* 0x000fe40004000000 */
[----:B------:R-:W-:Y:S01]  /*4080*/  PLOP3.LUT P0, PT, PT, PT, UP1, 0x40, 0x0 ;  /* 0x000000000000781c */ /* 0x000fe20003f0e818 */
[----:B------:R-:W-:Y:S01]  /*4090*/  UISETP.NE.AND UP1, UPT, UR30, URZ, UPT ;  /* 0x0000003f1e00728c */ /* 0x000fe2000bf25270 */
[----:B------:R-:W-:Y:S01]  /*40a0*/  FMNMX.FTZ R132, R6, R9, !PT ;  /* 0x0000000906847209 */ /* 0x000fe20007810000 */
[----:B------:R-:W-:Y:S01]  /*40b0*/  STL [R1+0x74], R160 ;  /* 0x000074a001007387 */ /* 0x000fe20000100800 */
[----:B------:R-:W-:-:S02]  /*40c0*/  ISETP.GT.AND P0, PT, R2, 0x9, P0 ;  /* 0x000000090200780c */ /* 0x000fc40000704270 */
[----:B------:R-:W-:Y:S02]  /*40d0*/  FMNMX.FTZ R132, R8, R132, !PT ;  /* 0x0000008408847209 */ /* 0x000fe40007810000 */
[----:B------:R-:W-:Y:S02]  /*40e0*/  ISETP.LT.OR P0, PT, R3, 0xa, P0 ;  /* 0x0000000a0300780c */ /* 0x000fe40000701670 */
[----:B------:R-:W-:Y:S02]  /*40f0*/  LEA R241, R0, R237, 0x1 ;  /* 0x000000ed00f17211 */ /* 0x000fe400078e08ff */
[----:B------:R-:W-:Y:S02]  /*4100*/  FSEL R7, R47, -INF , !P0 ;  /* 0xff8000002f077808 */ /* 0x000fe40004000000 */
[----:B------:R-:W-:Y:S01]  /*4110*/  PLOP3.LUT P0, PT, PT, PT, UP0, 0x40, 0x0 ;  /* 0x000000000000781c */ /* 0x000fe20003f0e808 */
[----:B------:R-:W-:Y:S01]  /*4120*/  UISETP.NE.AND UP0, UPT, UR5, URZ, UPT ;  /* 0x0000003f0500728c */ /* 0x000fe2000bf05270 */
[----:B------:R-:W-:Y:S01]  /*4130*/  FMNMX.FTZ R132, R7, R132, !PT ;  /* 0x0000008407847209 */ /* 0x000fe20007810000 */
[----:B------:R-:W-:Y:S01]  /*4140*/  LDSM.16.MT88.4 R44, [R240+0x4080] ;  /* 0x00408000f02c783b */ /* 0x000fe20000004200 */
[----:B------:R-:W-:Y:S01]  /*4150*/  ISETP.GT.AND P0, PT, R2, 0x10, P0 ;  /* 0x000000100200780c */ /* 0x000fe20000704270 */
[----:B------:R-:W-:-:S02]  /*4160*/  ULDC.64 UR4, c[0x0][0x2c8] ;  /* 0x0000b20000047ab9 */ /* 0x000fc40000000a00 */
[----:B------:R-:W-:Y:S01]  /*4170*/  LDSM.16.MT88.4 R76, [R241+0x5880] ;  /* 0x00588000f14c783b */ /* 0x000fe20000004200 */
[----:B------:R-:W-:-:S03]  /*4180*/  ISETP.LT.OR P0, PT, R3, 0x11, P0 ;  /* 0x000000110300780c */ /* 0x000fc60000701670 */
[----:B------:R-:W-:Y:S01]  /*4190*/  LDSM.16.MT88.4 R72, [R241+0x4880] ;  /* 0x00488000f148783b */ /* 0x000fe20000004200 */
[----:B------:R-:W-:Y:S02]  /*41a0*/  FSEL R12, R30, -INF , !P0 ;  /* 0xff8000001e0c7808 */ /* 0x000fe40004000000 */
[----:B------:R-:W-:Y:S01]  /*41b0*/  PLOP3.LUT P0, PT, PT, PT, UP6, 0x40, 0x0 ;  /* 0x000000000000781c */ /* 0x000fe20003f0e868 */
[----:B------:R-:W-:Y:S01]  /*41c0*/  LDSM.16.MT88.4 R80, [R241+0x6080] ;  /* 0x00608000f150783b */ /* 0x000fe20000004200 */
[----:B------:R-:W-:Y:S01]  /*41d0*/  FMNMX.FTZ R132, R12, R132, !PT ;  /* 0x000000840c847209 */ /* 0x000fe20007810000 */
[----:B------:R-:W-:Y:S01]  /*41e0*/  UISETP.NE.AND UP6, UPT, UR13, URZ, UPT ;  /* 0x0000003f0d00728c */ /* 0x000fe2000bfc5270 */
[----:B------:R-:W-:-:S04]  /*41f0*/  ISETP.GT.AND P0, PT, R2, 0x11, P0 ;  /* 0x000000110200780c */ /* 0x000fc80000704270 */
[----:B------:R-:W-:-:S04]  /*4200*/  ISETP.LT.OR P0, PT, R3, 0x12, P0 ;  /* 0x000000120300780c */ /* 0x000fc80000701670 */
        /* <DEDUP_REMOVED lines=8> */
[----:B------:R-:W-:Y:S02]  /*4290*/  PLOP3.LUT P0, PT, PT, PT, UP4, 0x40, 0x0 ;  /* 0x000000000000781c */ /* 0x000fe40003f0e848 */
[----:B------:R-:W-:Y:S02]  /*42a0*/  FMNMX.FTZ R132, R10, R132, !PT ;  /* 0x000000840a847209 */ /* 0x000fe40007810000 */
        /* <DEDUP_REMOVED lines=13> */
[----:B------:R-:W-:Y:S01]  /*4380*/  PLOP3.LUT P0, PT, PT, PT, UP1, 0x40, 0x0 ;  /* 0x000000000000781c */ /* 0x000fe20003f0e818 */
[----:B------:R-:W-:Y:S01]  /*4390*/  LDSM.16.MT88.4 R24, [R241+0x4080] ;  /* 0x00408000f118783b */ /* 0x000fe20000004200 */
[----:B------:R-:W-:Y:S02]  /*43a0*/  FMNMX.FTZ R132, R95, R132, !PT ;  /* 0x000000845f847209 */ /* 0x000fe40007810000 */
[----:B------:R-:W-:-:S04]  /*43b0*/  ISETP.GT.AND P0, PT, R2, 0x28, P0 ;  /* 0x000000280200780c */ /* 0x000fc80000704270 */
[----:B------:R-:W-:-:S04]  /*43c0*/  ISETP.LT.OR P0, PT, R3, 0x29, P0 ;  /* 0x000000290300780c */ /* 0x000fc80000701670 */
[----:B------:R-:W-:Y:S02]  /*43d0*/  FSEL R99, R38, -INF , !P0 ;  /* 0xff80000026637808 */ /* 0x000fe40004000000 */
[----:B------:R-:W-:Y:S02]  /*43e0*/  PLOP3.LUT P0, PT, PT, PT, UP0, 0x40, 0x0 ;  /* 0x000000000000781c */ /* 0x000fe40003f0e808 */
[----:B------:R-:W-:Y:S02]  /*43f0*/  FMNMX.FTZ R132, R99, R132, !PT ;  /* 0x0000008463847209 */ /* 0x000fe40007810000 */
[----:B------:R-:W-:Y:S02]  /*4400*/  ISETP.GT.AND P0, PT, R2, 0x29, P0 ;  /* 0x000000290200780c */ /* 0x000fe40000704270 */
[----:B------:R-:W1:Y:S02]  /*4410*/  SHFL.BFLY PT, R2, R133, 0x2, 0x1f ;  /* 0x0c401f0085027f89 */ /* 0x000e6400000e0000 */
[----:B------:R-:W-:-:S04]  /*4420*/  ISETP.LT.OR P0, PT, R3, 0x2a, P0 ;  /* 0x0000002a0300780c */ /* 0x000fc80000701670 */
[----:B------:R-:W-:Y:S02]  /*4430*/  FSEL R94, R39, -INF , !P0 ;  /* 0xff800000275e7808 */ /* 0x000fe40004000000 */
[----:B------:R-:W-:Y:S02]  /*4440*/  LDSM.16.MT88.4 R36, [R237+0x4880] ;  /* 0x00488000ed24783b */ /* 0x000fe40000004200 */
        /* <DEDUP_REMOVED lines=10> */
[--C-:B------:R-:W-:Y:S01]  /*44f0*/  FFMA.FTZ R17, R17, c[0x0][0x2d0], -R3.reuse ;  /* 0x0000b40011117a23 */ /* 0x100fe20000010803 */
[----:B------:R-:W-:Y:S01]  /*4500*/  MUFU.EX2 R116, R19 ;  /* 0x0000001300747308 */ /* 0x000fe20000000800 */
[--C-:B------:R-:W-:Y:S02]  /*4510*/  FFMA.FTZ R16, R16, c[0x0][0x2d0], -R3.reuse ;  /* 0x0000b40010107a23 */ /* 0x100fe40000010803 */
[--C-:B------:R-:W-:Y:S02]  /*4520*/  FFMA.FTZ R15, R15, c[0x0][0x2d0], -R3.reuse ;  /* 0x0000b4000f0f7a23 */ /* 0x100fe40000010803 */
[--C-:B------:R-:W-:Y:S01]  /*4530*/  FFMA.FTZ R14, R14, c[0x0][0x2d0], -R3.reuse ;  /* 0x0000b4000e0e7a23 */ /* 0x100fe20000010803 */
[----:B-1----:R-:W-:Y:S01]  /*4540*/  FMNMX.FTZ R132, R132, R2, !PT ;  /* 0x0000000284847209 */ /* 0x002fe20007810000 */
[--C-:B------:R-:W-:Y:S01]  /*4550*/  FFMA.FTZ R21, R21, c[0x0][0x2d0], -R3.reuse ;  /* 0x0000b40015157a23 */ /* 0x100fe20000010803 */
[----:B------:R-:W-:Y:S01]  /*4560*/  MUFU.EX2 R124, R18 ;  /* 0x00000012007c7308 */ /* 0x000fe20000000800 */
[----:B------:R-:W-:-:S02]  /*4570*/  FFMA.FTZ R20, R20, c[0x0][0x2d0], -R3 ;  /* 0x0000b40014147a23 */ /* 0x000fc40000010803 */
[----:B------:R-:W1:Y:S05]  /*4580*/  SHFL.BFLY PT, R2, R132, 0x1, 0x1f ;  /* 0x0c201f0084027f89 */ /* 0x000e6a00000e0000 */
[----:B------:R-:W-:Y:S08]  /*4590*/  MUFU.EX2 R125, R17 ;  /* 0x00000011007d7308 */ /* 0x000ff00000000800 */
[----:B------:R2:W-:Y:S08]  /*45a0*/  MUFU.EX2 R128, R16 ;  /* 0x0000001000807308 */ /* 0x0005f00000000800 */
[----:B------:R-:W-:Y:S01]  /*45b0*/  MUFU.EX2 R110, R15 ;  /* 0x0000000f006e7308 */ /* 0x000fe20000000800 */
[----:B-1----:R-:W-:-:S04]  /*45c0*/  FMNMX.FTZ R132, R132, R2, !PT ;  /* 0x0000000284847209 */ /* 0x002fc80007810000 */
[C---:B------:R-:W-:Y:S01]  /*45d0*/  FSETP.NEU.FTZ.AND P0, PT, R132.reuse, -INF , PT ;  /* 0xff8000008400780b */ /* 0x040fe20003f1d000 */
[----:B--2---:R-:W1:Y:S01]  /*45e0*/  LDSM.16.MT88.4 R16, [R237+0x4080] ;  /* 0x00408000ed10783b */ /* 0x004e620000004200 */
[----:B------:R-:W-:Y:S01]  /*45f0*/  FMUL.FTZ R2, R132, c[0x0][0x2d0] ;  /* 0x0000b40084027a20 */ /* 0x000fe20000410000 */
[----:B------:R-:W2:Y:S04]  /*4600*/  MUFU.EX2 R109, R14 ;  /* 0x0000000e006d7308 */ /* 0x000ea80000000800 */
[----:B------:R-:W-:-:S04]  /*4610*/  FSEL R2, R2, RZ, P0 ;  /* 0x000000ff02027208 */ /* 0x000fc80000000000 */
[----:B------:R-:W-:Y:S01]  /*4620*/  MUFU.EX2 R108, R21 ;  /* 0x00000015006c7308 */ /* 0x000fe20000000800 */
[--C-:B------:R-:W-:Y:S02]  /*4630*/  FFMA.FTZ R6, R6, c[0x0][0x2d0], -R2.reuse ;  /* 0x0000b40006067a23 */ /* 0x100fe40000010802 */
[--C-:B------:R-:W-:Y:S02]  /*4640*/  FFMA.FTZ R9, R9, c[0x0][0x2d0], -R2.reuse ;  /* 0x0000b40009097a23 */ /* 0x100fe40000010802 */
[--C-:B------:R-:W-:Y:S02]  /*4650*/  FFMA.FTZ R4, R8, c[0x0][0x2d0], -R2.reuse ;  /* 0x0000b40008047a23 */ /* 0x100fe40000010802 */
[----:B------:R-:W-:Y:S01]  /*4660*/  FFMA.FTZ R7, R7, c[0x0][0x2d0], -R2 ;  /* 0x0000b40007077a23 */ /* 0x000fe20000010802 */
[----:B------:R-:W-:Y:S01]  /*4670*/  MUFU.EX2 R117, R20 ;  /* 0x0000001400757308 */ /* 0x000fe20000000800 */
[----:B--2---:R-:W-:-:S07]  /*4680*/  F2FP.PACK_AB R8, R109, R110 ;  /* 0x0000006e6d08723e */ /* 0x004fce00000000ff */
[----:B------:R2:W-:Y:S08]  /*4690*/  MUFU.EX2 R86, R6 ;  /* 0x0000000600567308 */ /* 0x0005f00000000800 */
[----:B------:R-:W3:Y:S08]  /*46a0*/  MUFU.EX2 R85, R9 ;  /* 0x0000000900557308 */ /* 0x000ef00000000800 */
[----:B------:R4:W-:Y:S01]  /*46b0*/  MUFU.EX2 R84, R4 ;  /* 0x0000000400547308 */ /* 0x0009e20000000800 */
[----:B--2---:R-:W-:-:S07]  /*46c0*/  F2FP.PACK_AB R6, R128, R125 ;  /* 0x0000007d8006723e */ /* 0x004fce00000000ff */
[----:B------:R-:W2:Y:S01]  /*46d0*/  MUFU.EX2 R87, R7 ;  /* 0x0000000700577308 */ /* 0x000ea20000000800 */
[----:B---3--:R-:W-:Y:S01]  /*46e0*/  F2FP.PACK_AB R9, R85, R86 ;  /* 0x000000565509723e */ /* 0x008fe200000000ff */
[----:B----4-:R-:W-:-:S06]  /*46f0*/  FFMA.FTZ R4, R12, c[0x0][0x2d0], -R2 ;  /* 0x0000b4000c047a23 */ /* 0x010fcc0000010802 */
[----:B------:R3:W-:Y:S02]  /*4700*/  MUFU.EX2 R88, R4 ;  /* 0x0000000400587308 */ /* 0x0007e40000000800 */
[----:B---3--:R-:W-:Y:S01]  /*4710*/  FFMA.FTZ R4, R11, c[0x0][0x2d0], -R2 ;  /* 0x0000b4000b047a23 */ /* 0x008fe20000010802 */
[----:B--2---:R-:W-:-:S05]  /*4720*/  F2FP.PACK_AB R11, R87, R84 ;  /* 0x00000054570b723e */ /* 0x004fca00000000ff */
[----:B------:R2:W3:Y:S02]  /*4730*/  MUFU.EX2 R89, R4 ;  /* 0x0000000400597308 */ /* 0x0004e40000000800 */
[----:B--2---:R-:W-:Y:S01]  /*4740*/  FFMA.FTZ R4, R10, c[0x0][0x2d0], -R2 ;  /* 0x0000b4000a047a23 */ /* 0x004fe20000010802 */
[----:B------:R-:W-:Y:S02]  /*4750*/  F2FP.PACK_AB R10, R117, R108 ;  /* 0x0000006c750a723e */ /* 0x000fe400000000ff */
[----:B---3--:R-:W-:-:S03]  /*4760*/  F2FP.PACK_AB R5, R89, R88 ;  /* 0x000000585905723e */ /* 0x008fc600000000ff */
[----:B------:R2:W-:Y:S02]  /*4770*/  MUFU.EX2 R91, R4 ;  /* 0x00000004005b7308 */ /* 0x0005e40000000800 */
[C---:B-1----:R-:W-:Y:S08]  /*4780*/  HMMA.16816.F32 R20, R8.reuse, R18, RZ ;  /* 0x000000120814723c */ /* 0x042ff000000018ff */
[----:B------:R-:W-:Y:S01]  /*4790*/  HMMA.16816.F32 R40, R8, R26, RZ ;  /* 0x0000001a0828723c */ /* 0x000fe200000018ff */
[----:B--2---:R-:W-:-:S07]  /*47a0*/  FFMA.FTZ R4, R13, c[0x0][0x2d0], -R2 ;  /* 0x0000b4000d047a23 */ /* 0x004fce0000010802 */
[C---:B------:R-:W-:Y:S01]  /*47b0*/  HMMA.16816.F32 R12, R8.reuse, R16, RZ ;  /* 0x00000010080c723c */ /* 0x040fe200000018ff */
[----:B------:R1:W2:Y:S07]  /*47c0*/  MUFU.EX2 R90, R4 ;  /* 0x00000004005a7308 */ /* 0x0002ae0000000800 */
[----:B------:R-:W-:Y:S01]  /*47d0*/  HMMA.16816.F32 R16, R8, R32, RZ ;  /* 0x000000200810723c */ /* 0x000fe200000018ff */
[----:B-1----:R-:W-:Y:S02]  /*47e0*/  F2FP.PACK_AB R4, R124, R116 ;  /* 0x000000747c04723e */ /* 0x002fe400000000ff */
[----:B--2---:R-:W-:Y:S11]  /*47f0*/  F2FP.PACK_AB R7, R90, R91 ;  /* 0x0000005b5a07723e */ /* 0x004ff600000000ff */
[----:B------:R-:W-:Y:S02]  /*4800*/  @!UPT UIADD3 URZ, URZ, URZ, URZ ;  /* 0x0000003f3f3ff290 */ /* 0x000fe4000fffe03f */
[----:B------:R-:W-:Y:S08]  /*4810*/  HMMA.16816.F32 R156, R4, R36, R12 ;  /* 0x00000024049c723c */ /* 0x000ff0000000180c */
[----:B------:R-:W-:Y:S08]  /*4820*/  HMMA.16816.F32 R12, R8, R34, RZ ;  /* 0x00000022080c723c */ /* 0x000ff000000018ff */
[----:B------:R-:W-:Y:S08]  /*4830*/  HMMA.16816.F32 R48, R4, R38, R20 ;  /* 0x000000260430723c */ /* 0x000ff00000001814 */
[----:B------:R-:W-:Y:S08]  /*4840*/  HMMA.16816.F32 R36, R8, R44, RZ ;  /* 0x0000002c0824723c */ /* 0x000ff000000018ff */
[C---:B------:R-:W-:Y:S08]  /*4850*/  HMMA.16816.F32 R148, R4.reuse, R28, R16 ;  /* 0x0000001c0494723c */ /* 0x040ff00000001810 */
[----:B------:R-:W-:Y:S01]  /*4860*/  HMMA.16816.F32 R136, R4, R30, R12 ;  /* 0x0000001e0488723c */ /* 0x000fe2000000180c */
[----:B------:R-:W-:Y:S01]  /*4870*/  IMAD.MOV.U32 R178, RZ, RZ, R49 ;  /* 0x000000ffffb27224 */ /* 0x000fe200078e0031 */
[----:B------:R-:W-:Y:S01]  /*4880*/  MOV R177, R50 ;  /* 0x0000003200b17202 */ /* 0x000fe20000000f00 */
[----:B------:R-:W-:-:S02]  /*4890*/  IMAD.MOV.U32 R176, RZ, RZ, R51 ;  /* 0x000000ffffb07224 */ /* 0x000fc400078e0033 */
[----:B------:R-:W-:-:S03]  /*48a0*/  IMAD.MOV.U32 R175, RZ, RZ, R48 ;  /* 0x000000ffffaf7224 */ /* 0x000fc600078e0030 */
[C---:B------:R-:W-:Y:S08]  /*48b0*/  HMMA.16816.F32 R28, R8.reuse, R64, RZ ;  /* 0x00000040081c723c */ /* 0x040ff000000018ff */
[C---:B------:R-:W-:Y:S08]  /*48c0*/  HMMA.16816.F32 R48, R8.reuse, R24, RZ ;  /* 0x000000180830723c */ /* 0x040ff000000018ff */
[----:B------:R-:W-:Y:S01]  /*48d0*/  HMMA.16816.F32 R24, R8, R66, RZ ;  /* 0x000000420818723c */ /* 0x000fe200000018ff */
[----:B------:R-:W1:Y:S07]  /*48e0*/  LDSM.16.MT88.4 R64, [R237+0x7080] ;  /* 0x00708000ed40783b */ /* 0x000e6e0000004200 */
[----:B------:R-:W-:Y:S08]  /*48f0*/  HMMA.16816.F32 R36, R4, R60, R36 ;  /* 0x0000003c0424723c */ /* 0x000ff00000001824 */
[----:B------:R-:W-:Y:S08]  /*4900*/  HMMA.16816.F32 R20, R8, R68, RZ ;  /* 0x000000440814723c */ /* 0x000ff000000018ff */
[----:B------:R-:W-:Y:S08]  /*4910*/  HMMA.16816.F32 R28, R4, R56, R28 ;  /* 0x00000038041c723c */ /* 0x000ff0000000181c */
[----:B------:R-:W-:Y:S01]  /*4920*/  HMMA.16816.F32 R32, R8, R46, RZ ;  /* 0x0000002e0820723c */ /* 0x000fe200000018ff */
[----:B------:R-:W-:Y:S01]  /*4930*/  IMAD.MOV.U32 R154, RZ, RZ, R36 ;  /* 0x000000ffff9a7224 */ /* 0x000fe200078e0024 */
[----:B------:R-:W-:Y:S01]  /*4940*/  MOV R152, R38 ;  /* 0x0000002600987202 */ /* 0x000fe20000000f00 */
[----:B------:R-:W-:Y:S01]  /*4950*/  IMAD.MOV.U32 R153, RZ, RZ, R37 ;  /* 0x000000ffff997224 */ /* 0x000fe200078e0025 */
[----:B------:R-:W-:Y:S01]  /*4960*/  LDSM.16.MT88.4 R44, [R240+0x5880] ;  /* 0x00588000f02c783b */ /* 0x000fe20000004200 */
[----:B------:R-:W-:-:S03]  /*4970*/  IMAD.MOV.U32 R147, RZ, RZ, R39 ;  /* 0x000000ffff937224 */ /* 0x000fc600078e0027 */
[----:B------:R-:W-:Y:S01]  /*4980*/  HMMA.16816.F32 R12, R8, R76, RZ ;  /* 0x0000004c080c723c */ /* 0x000fe200000018ff */
[----:B------:R-:W2:Y:S07]  /*4990*/  LDSM.16.MT88.4 R36, [R237+0x7880] ;  /* 0x00788000ed24783b */ /* 0x000eae0000004200 */
[C---:B------:R-:W-:Y:S01]  /*49a0*/  HMMA.16816.F32 R100, R4.reuse, R74, R40 ;  /* 0x0000004a0464723c */ /* 0x040fe20000001828 */
[----:B------:R-:W-:Y:S01]  /*49b0*/  MOV R146, R28 ;  /* 0x0000001c00927202 */ /* 0x000fe20000000f00 */
[----:B------:R-:W-:Y:S01]  /*49c0*/  IMAD.MOV.U32 R145, RZ, RZ, R29 ;  /* 0x000000ffff917224 */ /* 0x000fe200078e001d */
[----:B------:R-:W-:Y:S01]  /*49d0*/  MOV R135, R31 ;  /* 0x0000001f00877202 */ /* 0x000fe20000000f00 */
[----:B------:R-:W-:Y:S01]  /*49e0*/  IMAD.MOV.U32 R144, RZ, RZ, R30 ;  /* 0x000000ffff907224 */ /* 0x000fe200078e001e */
[----:B------:R-:W-:Y:S03]  /*49f0*/  LDSM.16.MT88.4 R40, [R238+0x7080] ;  /* 0x00708000ee28783b */ /* 0x000fe60000004200 */
[C---:B------:R-:W-:Y:S08]  /*4a00*/  HMMA.16816.F32 R20, R4.reuse, R52, R20 ;  /* 0x000000340414723c */ /* 0x040ff00000001814 */
[C---:B------:R-:W-:Y:S08]  /*4a10*/  HMMA.16816.F32 R32, R4.reuse, R62, R32 ;  /* 0x0000003e0420723c */ /* 0x040ff00000001820 */
[----:B------:R-:W-:Y:S01]  /*4a20*/  HMMA.16816.F32 R12, R4, R80, R12 ;  /* 0x00000050040c723c */ /* 0x000fe2000000180c */
[----:B------:R-:W-:Y:S01]  /*4a30*/  IMAD.MOV.U32 R0, RZ, RZ, R102 ;  /* 0x000000ffff007224 */ /* 0x000fe200078e0066 */
[----:B------:R-:W-:Y:S01]  /*4a40*/  MOV R155, R103 ;  /* 0x00000067009b7202 */ /* 0x000fe20000000f00 */
[----:B------:R-:W-:-:S05]  /*4a50*/  IMAD.MOV.U32 R179, RZ, RZ, R101 ;  /* 0x000000ffffb37224 */ /* 0x000fca00078e0065 */
[----:B-1----:R-:W-:Y:S01]  /*4a60*/  HMMA.16816.F32 R28, R8, R64, RZ ;  /* 0x00000040081c723c */ /* 0x002fe200000018ff */
[----:B------:R-:W-:Y:S01]  /*4a70*/  IMAD.MOV.U32 R126, RZ, RZ, R21 ;  /* 0x000000ffff7e7224 */ /* 0x000fe200078e0015 */
[----:B------:R-:W-:Y:S01]  /*4a80*/  MOV R123, R22 ;  /* 0x00000016007b7202 */ /* 0x000fe20000000f00 */
[----:B------:R-:W-:Y:S02]  /*4a90*/  IMAD.MOV.U32 R122, RZ, RZ, R23 ;  /* 0x000000ffff7a7224 */ /* 0x000fe400078e0017 */
[----:B------:R-:W-:Y:S02]  /*4aa0*/  IMAD.MOV.U32 R121, RZ, RZ, R20 ;  /* 0x000000ffff797224 */ /* 0x000fe400078e0014 */
[----:B------:R-:W1:Y:S01]  /*4ab0*/  LDSM.16.MT88.4 R20, [R240+0x6080] ;  /* 0x00608000f014783b */ /* 0x000e620000004200 */
[----:B------:R-:W-:Y:S01]  /*4ac0*/  HMMA.16816.F32 R140, R4, R72, R48 ;  /* 0x00000048048c723c */ /* 0x000fe20000001830 */
[----:B------:R-:W-:Y:S01]  /*4ad0*/  IMAD.MOV.U32 R174, RZ, RZ, R33 ;  /* 0x000000ffffae7224 */ /* 0x000fe200078e0021 */
[----:B------:R-:W-:Y:S01]  /*4ae0*/  MOV R173, R34 ;  /* 0x0000002200ad7202 */ /* 0x000fe20000000f00 */
[----:B------:R-:W-:-:S02]  /*4af0*/  IMAD.MOV.U32 R172, RZ, RZ, R35 ;  /* 0x000000ffffac7224 */ /* 0x000fc400078e0023 */
[----:B------:R-:W-:Y:S02]  /*4b00*/  IMAD.MOV.U32 R171, RZ, RZ, R32 ;  /* 0x000000ffffab7224 */ /* 0x000fe400078e0020 */
[----:B------:R-:W-:Y:S01]  /*4b10*/  MOV R48, R100 ;  /* 0x0000006400307202 */ /* 0x000fe20000000f00 */
[----:B------:R-:W-:Y:S01]  /*4b20*/  HMMA.16816.F32 R16, R8, R70, RZ ;  /* 0x000000460810723c */ /* 0x000fe200000018ff */
[----:B------:R-:W-:Y:S01]  /*4b30*/  MOV R134, R12 ;  /* 0x0000000c00867202 */ /* 0x000fe20000000f00 */
[----:B------:R-:W-:Y:S01]  /*4b40*/  IMAD.MOV.U32 R131, RZ, RZ, R13 ;  /* 0x000000ffff837224 */ /* 0x000fe200078e000d */
[----:B------:R-:W-:Y:S01]  /*4b50*/  MOV R129, R15 ;  /* 0x0000000f00817202 */ /* 0x000fe20000000f00 */
[----:B------:R-:W-:Y:S02]  /*4b60*/  IMAD.MOV.U32 R65, RZ, RZ, R48 ;  /* 0x000000ffff417224 */ /* 0x000fe400078e0030 */
[----:B------:R-:W3:Y:S01]  /*4b70*/  LDSM.16.MT88.4 R48, [R241+0x7080] ;  /* 0x00708000f130783b */ /* 0x000ee20000004200 */
[----:B------:R-:W-:Y:S01]  /*4b80*/  IMAD.MOV.U32 R130, RZ, RZ, R14 ;  /* 0x000000ffff827224 */ /* 0x000fe200078e000e */
[C---:B------:R-:W-:Y:S01]  /*4b90*/  HMMA.16816.F32 R24, R4.reuse, R58, R24 ;  /* 0x0000003a0418723c */ /* 0x040fe20000001818 */
[----:B------:R-:W-:Y:S01]  /*4ba0*/  IMAD.MOV.U32 R64, RZ, RZ, R0 ;  /* 0x000000ffff407224 */ /* 0x000fe200078e0000 */
[----:B------:R-:W-:Y:S06]  /*4bb0*/  LDSM.16.MT88.4 R56, [R240+0x7080] ;  /* 0x00708000f038783b */ /* 0x000fec0000004200 */
[----:B--2---:R-:W-:Y:S08]  /*4bc0*/  HMMA.16816.F32 R28, R4, R36, R28 ;  /* 0x00000024041c723c */ /* 0x004ff0000000181c */
[C---:B------:R-:W-:Y:S08]  /*4bd0*/  HMMA.16816.F32 R12, R8.reuse, R44, RZ ;  /* 0x0000002c080c723c */ /* 0x040ff000000018ff */
[----:B------:R-:W-:Y:S01]  /*4be0*/  HMMA.16816.F32 R32, R8, R46, RZ ;  /* 0x0000002e0820723c */ /* 0x000fe200000018ff */
[----:B------:R-:W-:Y:S01]  /*4bf0*/  LDSM.16.MT88.4 R44, [R241+0x7880] ;  /* 0x00788000f12c783b */ /* 0x000fe20000004200 */
[----:B------:R-:W-:Y:S01]  /*4c00*/  IMAD.MOV.U32 R170, RZ, RZ, R25 ;  /* 0x000000ffffaa7224 */ /* 0x000fe200078e0019 */
[----:B------:R-:W-:Y:S01]  /*4c10*/  MOV R168, R27 ;  /* 0x0000001b00a87202 */ /* 0x000fe20000000f00 */
[----:B------:R-:W-:-:S02]  /*4c20*/  IMAD.MOV.U32 R169, RZ, RZ, R26 ;  /* 0x000000ffffa97224 */ /* 0x000fc400078e001a */
[----:B------:R-:W-:Y:S02]  /*4c30*/  IMAD.MOV.U32 R127, RZ, RZ, R24 ;  /* 0x000000ffff7f7224 */ /* 0x000fe400078e0018 */
[----:B------:R-:W-:Y:S01]  /*4c40*/  HMMA.16816.F32 R72, R4, R54, R16 ;  /* 0x000000360448723c */ /* 0x000fe20000001810 */
[----:B------:R-:W2:Y:S01]  /*4c50*/  LDSM.16.MT88.4 R52, [R238+0x7880] ;  /* 0x00788000ee34783b */ /* 0x000ea20000004200 */
[----:B------:R-:W-:Y:S01]  /*4c60*/  MOV R120, R29 ;  /* 0x0000001d00787202 */ /* 0x000fe20000000f00 */
[----:B------:R-:W-:Y:S01]  /*4c70*/  IMAD.MOV.U32 R119, RZ, RZ, R30 ;  /* 0x000000ffff777224 */ /* 0x000fe200078e001e */
[----:B------:R-:W-:Y:S01]  /*4c80*/  MOV R111, R28 ;  /* 0x0000001c006f7202 */ /* 0x000fe20000000f00 */
[----:B------:R-:W-:-:S03]  /*4c90*/  IMAD.MOV.U32 R118, RZ, RZ, R31 ;  /* 0x000000ffff767224 */ /* 0x000fc600078e001f */
[C---:B------:R-:W-:Y:S08]  /*4ca0*/  HMMA.16816.F32 R16, R8.reuse, R78, RZ ;  /* 0x0000004e0810723c */ /* 0x040ff000000018ff */
[----:B------:R-:W-:Y:S07]  /*4cb0*/  HMMA.16816.F32 R24, R8, R66, RZ ;  /* 0x000000420818723c */ /* 0x000fee00000018ff */
[----:B------:R-:W-:Y:S01]  /*4cc0*/  IMAD.MOV.U32 R66, RZ, RZ, R123 ;  /* 0x000000ffff427224 */ /* 0x000fe200078e007b */
[----:B-1----:R-:W-:Y:S01]  /*4cd0*/  HMMA.16816.F32 R60, R4, R20, R12 ;  /* 0x00000014043c723c */ /* 0x002fe2000000180c */
[----:B------:R-:W-:-:S07]  /*4ce0*/  MOV R67, R122 ;  /* 0x0000007a00437202 */ /* 0x000fce0000000f00 */
[----:B------:R-:W-:Y:S01]  /*4cf0*/  HMMA.16816.F32 R68, R4, R22, R32 ;  /* 0x000000160444723c */ /* 0x000fe20000001820 */
[----:B------:R-:W1:Y:S07]  /*4d00*/  LDSM.16.MT88.4 R32, [R240+0x7880] ;  /* 0x00788000f020783b */ /* 0x000e6e0000004200 */
[C---:B------:R-:W-:Y:S07]  /*4d10*/  HMMA.16816.F32 R28, R8.reuse, R42, RZ ;  /* 0x0000002a081c723c */ /* 0x040fee00000018ff */
[----:B------:R-:W-:Y:S01]  /*4d20*/  MOV R42, R173 ;  /* 0x000000ad002a7202 */ /* 0x000fe20000000f00 */
[----:B---3--:R-:W-:Y:S01]  /*4d30*/  HMMA.16816.F32 R20, R8, R50, RZ ;  /* 0x000000320814723c */ /* 0x008fe200000018ff */
[----:B------:R-:W-:-:S06]  /*4d40*/  IMAD.MOV.U32 R43, RZ, RZ, R172 ;  /* 0x000000ffff2b7224 */ /* 0x000fcc00078e00ac */
[----:B------:R-:W-:Y:S01]  /*4d50*/  IMAD.MOV.U32 R50, RZ, RZ, R178 ;  /* 0x000000ffff327224 */ /* 0x000fe200078e00b2 */
[----:B------:R-:W-:Y:S01]  /*4d60*/  HMMA.16816.F32 R12, R8, R40, RZ ;  /* 0x00000028080c723c */ /* 0x000fe200000018ff */
[----:B------:R-:W-:-:S06]  /*4d70*/  IMAD.MOV.U32 R51, RZ, RZ, R177 ;  /* 0x000000ffff337224 */ /* 0x000fcc00078e00b1 */
[----:B------:R-:W-:Y:S01]  /*4d80*/  IMAD.MOV.U32 R41, RZ, RZ, R174 ;  /* 0x000000ffff297224 */ /* 0x000fe200078e00ae */
[----:B------:R-:W-:Y:S01]  /*4d90*/  HMMA.16816.F32 R80, R4, R82, R16 ;  /* 0x000000520450723c */ /* 0x000fe20000001810 */
[----:B------:R-:W-:-:S07]  /*4da0*/  IMAD.MOV.U32 R40, RZ, RZ, R171 ;  /* 0x000000ffff287224 */ /* 0x000fce00078e00ab */
[----:B------:R-:W-:Y:S01]  /*4db0*/  HMMA.16816.F32 R16, R4, R38, R24 ;  /* 0x000000260410723c */ /* 0x000fe20000001818 */
[----:B------:R-:W3:Y:S07]  /*4dc0*/  LDSM.16.MT88.4 R36, [R237+0x8880] ;  /* 0x00888000ed24783b */ /* 0x000eee0000004200 */
[----:B------:R-:W-:Y:S07]  /*4dd0*/  HMMA.16816.F32 R24, R8, R48, RZ ;  /* 0x000000300818723c */ /* 0x000fee00000018ff */
[----:B------:R-:W-:Y:S01]  /*4de0*/  MOV R48, R176 ;  /* 0x000000b000307202 */ /* 0x000fe20000000f00 */
[----:B--2---:R-:W-:Y:S01]  /*4df0*/  HMMA.16816.F32 R104, R4, R54, R28 ;  /* 0x000000360468723c */ /* 0x004fe2000000181c */
[----:B------:R-:W-:-:S02]  /*4e00*/  IMAD.MOV.U32 R49, RZ, RZ, R65 ;  /* 0x000000ffff317224 */ /* 0x000fc400078e0041 */
[----:B------:R-:W-:-:S04]  /*4e10*/  IMAD.MOV.U32 R65, RZ, RZ, R126 ;  /* 0x000000ffff417224 */ /* 0x000fc800078e007e */
[----:B------:R-:W-:Y:S01]  /*4e20*/  IMAD.MOV.U32 R55, RZ, RZ, R111 ;  /* 0x000000ffff377224 */ /* 0x000fe200078e006f */
[C---:B------:R-:W-:Y:S01]  /*4e30*/  HMMA.16816.F32 R28, R4.reuse, R46, R20 ;  /* 0x0000002e041c723c */ /* 0x040fe20000001814 */
[----:B------:R-:W-:Y:S01]  /*4e40*/  IMAD.MOV.U32 R103, RZ, RZ, R17 ;  /* 0x000000ffff677224 */ /* 0x000fe200078e0011 */
[----:B------:R-:W-:Y:S01]  /*4e50*/  MOV R101, R19 ;  /* 0x0000001300657202 */ /* 0x000fe20000000f00 */
[----:B------:R-:W-:Y:S02]  /*4e60*/  IMAD.MOV.U32 R102, RZ, RZ, R18 ;  /* 0x000000ffff667224 */ /* 0x000fe400078e0012 */
[----:B------:R-:W-:Y:S02]  /*4e70*/  IMAD.MOV.U32 R100, RZ, RZ, R16 ;  /* 0x000000ffff647224 */ /* 0x000fe400078e0010 */
[----:B------:R-:W-:Y:S01]  /*4e80*/  IMAD.MOV.U32 R54, RZ, RZ, R101 ;  /* 0x000000ffff367224 */ /* 0x000fe200078e0065 */
[----:B------:R-:W-:Y:S02]  /*4e90*/  HMMA.16816.F32 R76, R4, R52, R12 ;  /* 0x00000034044c723c */ /* 0x000fe4000000180c */
[----:B------:R-:W-:-:S05]  /*4ea0*/  MOV R47, R100 ;  /* 0x00000064002f7202 */ /* 0x000fca0000000f00 */
[----:B------:R-:W-:Y:S01]  /*4eb0*/  MOV R52, R179 ;  /* 0x000000b300347202 */ /* 0x000fe20000000f00 */
[----:B------:R-:W-:Y:S01]  /*4ec0*/  HMMA.16816.F32 R12, R8, R58, RZ ;  /* 0x0000003a080c723c */ /* 0x000fe200000018ff */
[----:B------:R-:W-:Y:S02]  /*4ed0*/  IMAD.MOV.U32 R53, RZ, RZ, R64 ;  /* 0x000000ffff357224 */ /* 0x000fe400078e0040 */
[----:B------:R-:W-:-:S04]  /*4ee0*/  IMAD.MOV.U32 R64, RZ, RZ, R121 ;  /* 0x000000ffff407224 */ /* 0x000fc800078e0079 */
[----:B------:R-:W-:Y:S01]  /*4ef0*/  IMAD.MOV.U32 R58, RZ, RZ, R169 ;  /* 0x000000ffff3a7224 */ /* 0x000fe200078e00a9 */
[----:B------:R-:W-:Y:S01]  /*4f00*/  HMMA.16816.F32 R112, R4, R44, R24 ;  /* 0x0000002c0470723c */ /* 0x000fe20000001818 */
[----:B------:R-:W-:Y:S01]  /*4f10*/  MOV R21, R30 ;  /* 0x0000001e00157202 */ /* 0x000fe20000000f00 */
[----:B------:R-:W-:Y:S01]  /*4f20*/  IMAD.MOV.U32 R20, RZ, RZ, R31 ;  /* 0x000000ffff147224 */ /* 0x000fe200078e001f */
[----:B------:R-:W-:Y:S01]  /*4f30*/  MOV R0, R28 ;  /* 0x0000001c00007202 */ /* 0x000fe20000000f00 */
[----:B------:R-:W-:Y:S02]  /*4f40*/  IMAD.MOV.U32 R28, RZ, RZ, R120 ;  /* 0x000000ffff1c7224 */ /* 0x000fe400078e0078 */
[----:B------:R-:W-:Y:S01]  /*4f50*/  IMAD.MOV.U32 R30, RZ, RZ, R118 ;  /* 0x000000ffff1e7224 */ /* 0x000fe200078e0076 */
[----:B------:R-:W-:Y:S01]  /*4f60*/  MOV R44, R103 ;  /* 0x00000067002c7202 */ /* 0x000fe20000000f00 */
[----:B------:R-:W-:Y:S01]  /*4f70*/  HMMA.16816.F32 R16, R8, R56, RZ ;  /* 0x000000380810723c */ /* 0x000fe200000018ff */
[----:B------:R-:W-:-:S02]  /*4f80*/  IMAD.MOV.U32 R45, RZ, RZ, R102 ;  /* 0x000000ffff2d7224 */ /* 0x000fc400078e0066 */
[----:B------:R-:W-:Y:S01]  /*4f90*/  IMAD.MOV.U32 R24, RZ, RZ, R29 ;  /* 0x000000ffff187224 */ /* 0x000fe200078e001d */
[----:B------:R-:W-:Y:S01]  /*4fa0*/  MOV R29, R119 ;  /* 0x00000077001d7202 */ /* 0x000fe20000000f00 */
[----:B------:R-:W-:Y:S02]  /*4fb0*/  IMAD.MOV.U32 R31, RZ, RZ, R175 ;  /* 0x000000ffff1f7224 */ /* 0x000fe400078e00af */
[----:B------:R-:W-:Y:S01]  /*4fc0*/  MOV R57, R170 ;  /* 0x000000aa00397202 */ /* 0x000fe20000000f00 */
[----:B-1----:R-:W-:Y:S01]  /*4fd0*/  HMMA.16816.F32 R100, R4, R34, R12 ;  /* 0x000000220464723c */ /* 0x002fe2000000180c */
[----:B------:R-:W-:Y:S01]  /*4fe0*/  IMAD.MOV.U32 R59, RZ, RZ, R168 ;  /* 0x000000ffff3b7224 */ /* 0x000fe200078e00a8 */
[----:B------:R-:W-:-:S05]  /*4ff0*/  MOV R56, R127 ;  /* 0x0000007f00387202 */ /* 0x000fca0000000f00 */
[----:B------:R-:W-:Y:S01]  /*5000*/  IMAD.MOV.U32 R34, RZ, RZ, R21 ;  /* 0x000000ffff227224 */ /* 0x000fe200078e0015 */
[----:B------:R-:W-:Y:S01]  /*5010*/  MOV R26, R113 ;  /* 0x00000071001a7202 */ /* 0x000fe20000000f00 */
[----:B------:R-:W-:Y:S01]  /*5020*/  IMAD.MOV.U32 R35, RZ, RZ, R20 ;  /* 0x000000ffff237224 */ /* 0x000fe200078e0014 */
[----:B---3--:R-:W-:Y:S01]  /*5030*/  HMMA.16816.F32 R12, R8, R38, RZ ;  /* 0x00000026080c723c */ /* 0x008fe200000018ff */
[----:B------:R-:W1:Y:S01]  /*5040*/  LDSM.16.MT88.4 R20, [R237+0x9080] ;  /* 0x00908000ed14783b */ /* 0x000e620000004200 */
[----:B------:R-:W-:Y:S02]  /*5050*/  IMAD.MOV.U32 R27, RZ, RZ, R114 ;  /* 0x000000ffff1b7224 */ /* 0x000fe400078e0072 */
[----:B------:R-:W-:Y:S02]  /*5060*/  IMAD.MOV.U32 R25, RZ, RZ, R112 ;  /* 0x000000ffff197224 */ /* 0x000fe400078e0070 */
[----:B------:R-:W-:Y:S02]  /*5070*/  IMAD.MOV.U32 R160, RZ, RZ, R115 ;  /* 0x000000ffffa07224 */ /* 0x000fe400078e0073 */
[----:B------:R-:W-:Y:S01]  /*5080*/  HMMA.16816.F32 R112, R4, R32, R16 ;  /* 0x000000200470723c */ /* 0x000fe20000001810 */
[----:B------:R-:W-:-:S06]  /*5090*/  IMAD.MOV.U32 R46, RZ, RZ, R27 ;  /* 0x000000ffff2e7224 */ /* 0x000fcc00078e001b */
[----:B------:R-:W-:Y:S01]  /*50a0*/  IMAD.MOV.U32 R33, RZ, RZ, R26 ;  /* 0x000000ffff217224 */ /* 0x000fe200078e001a */
[----:B------:R-:W-:Y:S01]  /*50b0*/  HMMA.16816.F32 R16, R8, R36, RZ ;  /* 0x000000240810723c */ /* 0x000fe200000018ff */
[----:B------:R-:W-:-:S06]  /*50c0*/  MOV R32, R25 ;  /* 0x0000001900207202 */ /* 0x000fcc0000000f00 */
[----:B------:R-:W-:Y:S01]  /*50d0*/  MOV R37, R24 ;  /* 0x0000001800257202 */ /* 0x000fe20000000f00 */
[----:B------:R-:W-:Y:S01]  /*50e0*/  IMAD.MOV.U32 R36, RZ, RZ, R0 ;  /* 0x000000ffff247224 */ /* 0x000fe200078e0000 */
[----:B------:R-:W2:Y:S01]  /*50f0*/  LDSM.16.MT88.4 R24, [R238+0x8880] ;  /* 0x00888000ee18783b */ /* 0x000ea20000004200 */
[----:B------:R-:W-:-:S04]  /*5100*/  FADD.FTZ R0, R110, R109 ;  /* 0x0000006d6e007221 */ /* 0x000fc80000010000 */
[----:B------:R-:W-:-:S10]  /*5110*/  FADD.FTZ R0, R108, R0 ;  /* 0x000000006c007221 */ /* 0x000fd40000010000 */
[C---:B-1----:R-:W-:Y:S01]  /*5120*/  HMMA.16816.F32 R176, R4.reuse, R20, R16 ;  /* 0x0000001404b0723c */ /* 0x042fe20000001810 */
[----:B------:R-:W1:Y:S07]  /*5130*/  LDSM.16.MT88.4 R16, [R238+0x9080] ;  /* 0x00908000ee10783b */ /* 0x000e6e0000004200 */
[----:B------:R-:W-:Y:S01]  /*5140*/  HMMA.16816.F32 R120, R4, R22, R12 ;  /* 0x000000160478723c */ /* 0x000fe2000000180c */
[----:B------:R-:W3:Y:S07]  /*5150*/  LDSM.16.MT88.4 R20, [R241+0x8880] ;  /* 0x00888000f114783b */ /* 0x000eee0000004200 */
[----:B--2---:R-:W-:Y:S11]  /*5160*/  HMMA.16816.F32 R12, R8, R24, RZ ;  /* 0x00000018080c723c */ /* 0x004ff600000018ff */
[----:B------:R-:W-:Y:S11]  /*5170*/  @!UPT UIADD3 URZ, URZ, URZ, URZ ;  /* 0x0000003f3f3ff290 */ /* 0x000ff6000fffe03f */
[----:B------:R-:W-:Y:S02]  /*5180*/  @!UPT UIADD3 URZ, URZ, URZ, URZ ;  /* 0x0000003f3f3ff290 */ /* 0x000fe4000fffe03f */
[----:B-1----:R-:W-:Y:S07]  /*5190*/  HMMA.16816.F32 R108, R4, R16, R12 ;  /* 0x00000010046c723c */ /* 0x002fee000000180c */
[----:B------:R-:W-:Y:S02]  /*51a0*/  FADD.FTZ R12, R117, R0 ;  /* 0x00000000750c7221 */ /* 0x000fe40000010000 */
[----:B------:R-:W-:Y:S02]  /*51b0*/  FADD.FTZ R0, R86, R85 ;  /* 0x0000005556007221 */ /* 0x000fe40000010000 */
[----:B------:R-:W-:-:S02]  /*51c0*/  FADD.FTZ R16, R116, R12 ;  /* 0x0000000c74107221 */ /* 0x000fc40000010000 */
[----:B------:R-:W-:Y:S01]  /*51d0*/  HMMA.16816.F32 R12, R8, R26, RZ ;  /* 0x0000001a080c723c */ /* 0x000fe200000018ff */
[----:B------:R-:W-:Y:S01]  /*51e0*/  FADD.FTZ R0, R84, R0 ;  /* 0x0000000054007221 */ /* 0x000fe20000010000 */
[----:B------:R-:W-:Y:S01]  /*51f0*/  MOV R84, R32 ;  /* 0x0000002000547202 */ /* 0x000fe20000000f00 */
[----:B------:R-:W-:Y:S02]  /*5200*/  FADD.FTZ R24, R124, R16 ;  /* 0x000000107c187221 */ /* 0x000fe40000010000 */
[----:B------:R-:W-:Y:S02]  /*5210*/  FADD.FTZ R0, R87, R0 ;  /* 0x0000000057007221 */ /* 0x000fe40000010000 */
[----:B------:R-:W-:Y:S02]  /*5220*/  IMAD.MOV.U32 R86, RZ, RZ, R46 ;  /* 0x000000ffff567224 */ /* 0x000fe400078e002e */
[----:B------:R-:W-:Y:S11]  /*5230*/  IMAD.MOV.U32 R85, RZ, RZ, R33 ;  /* 0x000000ffff557224 */ /* 0x000ff600078e0021 */
[----:B------:R-:W-:Y:S04]  /*5240*/  @!UPT UIADD3 URZ, URZ, URZ, URZ ;  /* 0x0000003f3f3ff290 */ /* 0x000fe8000fffe03f */
[----:B------:R-:W-:Y:S01]  /*5250*/  HMMA.16816.F32 R116, R4, R18, R12 ;  /* 0x000000120474723c */ /* 0x000fe2000000180c */
[----:B------:R-:W1:Y:S01]  /*5260*/  LDSM.16.MT88.4 R16, [R241+0x9080] ;  /* 0x00908000f110783b */ /* 0x000e620000004200 */
[----:B------:R-:W-:Y:S01]  /*5270*/  FADD.FTZ R0, R88, R0 ;  /* 0x0000000058007221 */ /* 0x000fe20000010000 */
[----:B------:R-:W-:Y:S01]  /*5280*/  MOV R32, R31 ;  /* 0x0000001f00207202 */ /* 0x000fe20000000f00 */
[----:B------:R-:W-:Y:S01]  /*5290*/  FADD.FTZ R24, R125, R24 ;  /* 0x000000187d187221 */ /* 0x000fe20000010000 */
[----:B------:R-:W-:-:S03]  /*52a0*/  MOV R87, R160 ;  /* 0x000000a000577202 */ /* 0x000fc60000000f00 */
[----:B---3--:R-:W-:Y:S01]  /*52b0*/  HMMA.16816.F32 R12, R8, R20, RZ ;  /* 0x00000014080c723c */ /* 0x008fe200000018ff */
[----:B------:R-:W-:Y:S01]  /*52c0*/  IMAD.MOV.U32 R46, RZ, RZ, R144 ;  /* 0x000000ffff2e7224 */ /* 0x000fe200078e0090 */
[----:B------:R2:W5:Y:S01]  /*52d0*/  LDL.LU R160, [R1+0x74] ;  /* 0x0000740001a07983 */ /* 0x0005620000300800 */
[----:B------:R-:W-:-:S04]  /*52e0*/  IMAD.MOV.U32 R33, RZ, RZ, R50 ;  /* 0x000000ffff217224 */ /* 0x000fc800078e0032 */
[--C-:B------:R-:W-:Y:S02]  /*52f0*/  FFMA.FTZ R21, R97, c[0x0][0x2d0], -R3.reuse ;  /* 0x0000b40061157a23 */ /* 0x100fe40000010803 */
[----:B------:R-:W-:Y:S11]  /*5300*/  FFMA.FTZ R20, R96, c[0x0][0x2d0], -R3 ;  /* 0x0000b40060147a23 */ /* 0x000ff60000010803 */
[----:B------:R-:W-:Y:S04]  /*5310*/  @!UPT UIADD3 URZ, URZ, URZ, URZ ;  /* 0x0000003f3f3ff290 */ /* 0x000fe8000fffe03f */
[----:B-1----:R-:W-:Y:S08]  /*5320*/  HMMA.16816.F32 R172, R4, R16, R12 ;  /* 0x0000001004ac723c */ /* 0x002ff0000000180c */
[----:B------:R-:W-:Y:S01]  /*5330*/  HMMA.16816.F32 R12, R8, R22, RZ ;  /* 0x00000016080c723c */ /* 0x000fe200000018ff */
[----:B------:R-:W-:-:S06]  /*5340*/  IMAD.MOV.U32 R97, RZ, RZ, R44 ;  /* 0x000000ffff617224 */ /* 0x000fcc00078e002c */
[--C-:B------:R-:W-:Y:S02]  /*5350*/  FFMA.FTZ R22, R98, c[0x0][0x2d0], -R3.reuse ;  /* 0x0000b40062167a23 */ /* 0x100fe40000010803 */
[----:B------:R-:W-:Y:S11]  /*5360*/  FADD.FTZ R23, R89, R0 ;  /* 0x0000000059177221 */ /* 0x000ff60000010000 */
[----:B------:R-:W-:Y:S04]  /*5370*/  @!UPT UIADD3 URZ, URZ, URZ, URZ ;  /* 0x0000003f3f3ff290 */ /* 0x000fe8000fffe03f */
[----:B------:R-:W-:Y:S01]  /*5380*/  HMMA.16816.F32 R168, R4, R18, R12 ;  /* 0x0000001204a8723c */ /* 0x000fe2000000180c */
[----:B------:R-:W1:Y:S01]  /*5390*/  LDSM.16.MT88.4 R12, [R240+0x8880] ;  /* 0x00888000f00c783b */ /* 0x000e620000004200 */
[----:B------:R-:W-:Y:S01]  /*53a0*/  FFMA.FTZ R3, R93, c[0x0][0x2d0], -R3 ;  /* 0x0000b4005d037a23 */ /* 0x000fe20000010803 */
[----:B------:R-:W-:Y:S01]  /*53b0*/  MOV R98, R45 ;  /* 0x0000002d00627202 */ /* 0x000fe20000000f00 */
[----:B------:R-:W-:Y:S01]  /*53c0*/  IMAD.MOV.U32 R31, RZ, RZ, R155 ;  /* 0x000000ffff1f7224 */ /* 0x000fe200078e009b */
[----:B------:R-:W-:Y:S01]  /*53d0*/  MOV R44, R146 ;  /* 0x00000092002c7202 */ /* 0x000fe20000000f00 */
[----:B------:R-:W-:Y:S02]  /*53e0*/  IMAD.MOV.U32 R50, RZ, RZ, R152 ;  /* 0x000000ffff327224 */ /* 0x000fe400078e0098 */
[----:B------:R-:W-:Y:S01]  /*53f0*/  FFMA.FTZ R0, R92, c[0x0][0x2d0], -R2 ;  /* 0x0000b4005c007a23 */ /* 0x000fe20000010802 */
[----:B-1----:R-:W-:Y:S01]  /*5400*/  HMMA.16816.F32 R16, R8, R12, RZ ;  /* 0x0000000c0810723c */ /* 0x002fe200000018ff */
[----:B------:R-:W-:Y:S01]  /*5410*/  MOV R93, R28 ;  /* 0x0000001c005d7202 */ /* 0x000fe20000000f00 */
[----:B------:R-:W-:-:S03]  /*5420*/  IMAD.MOV.U32 R45, RZ, RZ, R145 ;  /* 0x000000ffff2d7224 */ /* 0x000fc600078e0091 */
[----:B------:R-:W-:Y:S03]  /*5430*/  MUFU.EX2 R0, R0 ;  /* 0x0000000000007308 */ /* 0x000fe60000000800 */
[----:B------:R-:W-:Y:S01]  /*5440*/  HMMA.16816.F32 R8, R8, R14, RZ ;  /* 0x0000000e0808723c */ /* 0x000fe200000018ff */
[----:B------:R-:W1:Y:S01]  /*5450*/  LDSM.16.MT88.4 R12, [R240+0x9080] ;  /* 0x00908000f00c783b */ /* 0x000e620000004200 */
[----:B------:R-:W-:Y:S01]  /*5460*/  IMAD.MOV.U32 R28, RZ, RZ, R49 ;  /* 0x000000ffff1c7224 */ /* 0x000fe200078e0031 */
[----:B------:R-:W-:Y:S01]  /*5470*/  MOV R49, R153 ;  /* 0x0000009900317202 */ /* 0x000fe20000000f00 */
[----:B------:R-:W-:Y:S11]  /*5480*/  IMAD.MOV.U32 R92, RZ, RZ, R55 ;  /* 0x000000ffff5c7224 */ /* 0x000ff600078e0037 */
[----:B------:R-:W-:Y:S01]  /*5490*/  @!UPT UIADD3 URZ, URZ, URZ, URZ ;  /* 0x0000003f3f3ff290 */ /* 0x000fe2000fffe03f */
[C---:B-1----:R-:W-:Y:S01]  /*54a0*/  HMMA.16816.F32 R124, R4.reuse, R12, R16 ;  /* 0x0000000c047c723c */ /* 0x042fe20000001810 */
[----:B------:R1:W-:Y:S07]  /*54b0*/  MUFU.EX2 R13, R3 ;  /* 0x00000003000d7308 */ /* 0x0003ee0000000800 */
[----:B------:R-:W-:Y:S01]  /*54c0*/  HMMA.16816.F32 R16, R4, R14, R8 ;  /* 0x0000000e0410723c */ /* 0x000fe20000001808 */
[----:B------:R3:W-:Y:S06]  /*54d0*/  MUFU.EX2 R9, R22 ;  /* 0x0000001600097308 */ /* 0x0007ec0000000800 */
[----:B------:R-:W-:-:S02]  /*54e0*/  FADD.FTZ R4, R91, R23 ;  /* 0x000000175b047221 */ /* 0x000fc40000010000 */
[----:B------:R-:W-:Y:S01]  /*54f0*/  IMAD.MOV.U32 R23, RZ, RZ, R35 ;  /* 0x000000ffff177224 */ /* 0x000fe200078e0023 */
[----:B------:R-:W-:Y:S01]  /*5500*/  MOV R35, R48 ;  /* 0x0000003000237202 */ /* 0x000fe20000000f00 */
[----:B------:R-:W-:Y:S01]  /*5510*/  IMAD.MOV.U32 R48, RZ, RZ, R154 ;  /* 0x000000ffff307224 */ /* 0x000fe200078e009a */
[----:B------:R4:W2:Y:S01]  /*5520*/  MUFU.EX2 R8, R21 ;  /* 0x0000001500087308 */ /* 0x0008a20000000800 */
[----:B------:R-:W-:Y:S01]  /*5530*/  LDSM.16.MT88.4 R152, [R237+0x5080] ;  /* 0x00508000ed98783b */ /* 0x000fe20000004200 */
[----:B-1----:R-:W-:Y:S02]  /*5540*/  FFMA.FTZ R3, R95, c[0x0][0x2d0], -R2 ;  /* 0x0000b4005f037a23 */ /* 0x002fe40000010802 */
[----:B---3--:R-:W-:Y:S02]  /*5550*/  IMAD.MOV.U32 R22, RZ, RZ, R34 ;  /* 0x000000ffff167224 */ /* 0x008fe400078e0022 */
[----:B------:R-:W-:Y:S02]  /*5560*/  IMAD.MOV.U32 R34, RZ, RZ, R51 ;  /* 0x000000ffff227224 */ /* 0x000fe400078e0033 */
[----:B------:R1:W-:Y:S01]  /*5570*/  MUFU.EX2 R6, R3 ;  /* 0x0000000300067308 */ /* 0x0003e20000000800 */
[----:B------:R-:W-:-:S02]  /*5580*/  IMAD.MOV.U32 R51, RZ, RZ, R147 ;  /* 0x000000ffff337224 */ /* 0x000fc400078e0093 */
[----:B------:R-:W3:Y:S01]  /*5590*/  LDSM.16.MT88.4 R144, [R238+0x5080] ;  /* 0x00508000ee90783b */ /* 0x000ee20000004200 */
[----:B------:R-:W-:-:S04]  /*55a0*/  FFMA.FTZ R5, R99, c[0x0][0x2d0], -R2 ;  /* 0x0000b40063057a23 */ /* 0x000fc80000010802 */
[----:B------:R2:W2:Y:S01]  /*55b0*/  MUFU.EX2 R7, R20 ;  /* 0x0000001400077308 */ /* 0x0004a20000000800 */
[----:B------:R-:W-:Y:S01]  /*55c0*/  MOV R55, R129 ;  /* 0x0000008100377202 */ /* 0x000fe20000000f00 */
[----:B------:R-:W-:Y:S01]  /*55d0*/  IMAD.MOV.U32 R96, RZ, RZ, R47 ;  /* 0x000000ffff607224 */ /* 0x000fe200078e002f */
[----:B----4-:R-:W-:Y:S01]  /*55e0*/  MOV R21, R37 ;  /* 0x0000002500157202 */ /* 0x010fe20000000f00 */
[----:B-1----:R-:W-:-:S04]  /*55f0*/  FFMA.FTZ R3, R94, c[0x0][0x2d0], -R2 ;  /* 0x0000b4005e037a23 */ /* 0x002fc80000010802 */
[----:B------:R-:W-:Y:S01]  /*5600*/  MUFU.EX2 R5, R5 ;  /* 0x0000000500057308 */ /* 0x000fe20000000800 */
[----:B------:R-:W-:Y:S02]  /*5610*/  IMAD.MOV.U32 R95, RZ, RZ, R30 ;  /* 0x000000ffff5f7224 */ /* 0x000fe400078e001e */
[----:B------:R-:W-:Y:S02]  /*5620*/  IMAD.MOV.U32 R99, RZ, RZ, R54 ;  /* 0x000000ffff637224 */ /* 0x000fe400078e0036 */
[----:B--2---:R-:W-:-:S03]  /*5630*/  IMAD.MOV.U32 R20, RZ, RZ, R36 ;  /* 0x000000ffff147224 */ /* 0x004fc600078e0024 */
[----:B------:R-:W1:Y:S01]  /*5640*/  MUFU.EX2 R3, R3 ;  /* 0x0000000300037308 */ /* 0x000e620000000800 */
[----:B------:R-:W-:Y:S01]  /*5650*/  MOV R30, R53 ;  /* 0x00000035001e7202 */ /* 0x000fe20000000f00 */
[----:B------:R-:W-:Y:S01]  /*5660*/  IMAD.MOV.U32 R54, RZ, RZ, R130 ;  /* 0x000000ffff367224 */ /* 0x000fe200078e0082 */
[----:B------:R-:W-:Y:S01]  /*5670*/  MOV R53, R131 ;  /* 0x0000008300357202 */ /* 0x000fe20000000f00 */
[----:B------:R-:W-:Y:S01]  /*5680*/  FADD.FTZ R2, R128, R24 ;  /* 0x0000001880027221 */ /* 0x000fe20000010000 */
[----:B------:R-:W-:Y:S02]  /*5690*/  F2FP.PACK_AB R128, R8, R9 ;  /* 0x000000090880723e */ /* 0x000fe400000000ff */
[----:B------:R-:W-:Y:S02]  /*56a0*/  F2FP.PACK_AB R130, R13, R7 ;  /* 0x000000070d82723e */ /* 0x000fe400000000ff */
[----:B------:R-:W-:Y:S02]  /*56b0*/  F2FP.PACK_AB R129, R6, R0 ;  /* 0x000000000681723e */ /* 0x000fe400000000ff */
[----:B-1----:R-:W-:-:S07]  /*56c0*/  F2FP.PACK_AB R131, R3, R5 ;  /* 0x000000050383723e */ /* 0x002fce00000000ff */
[C---:B---3--:R-:W-:Y:S08]  /*56d0*/  HMMA.16816.F32 R148, R128.reuse, R144, R148 ;  /* 0x000000908094723c */ /* 0x048ff00000001894 */
[C---:B------:R-:W-:Y:S01]  /*56e0*/  HMMA.16816.F32 R144, R128.reuse, R146, R136 ;  /* 0x000000928090723c */ /* 0x040fe20000001888 */
[----:B------:R-:W1:Y:S07]  /*56f0*/  LDSM.16.MT88.4 R136, [R241+0x5080] ;  /* 0x00508000f188783b */ /* 0x000e6e0000004200 */
[C---:B------:R-:W-:Y:S08]  /*5700*/  HMMA.16816.F32 R156, R128.reuse, R152, R156 ;  /* 0x00000098809c723c */ /* 0x040ff0000000189c */
[----:B------:R-:W-:Y:S01]  /*5710*/  HMMA.16816.F32 R152, R128, R154, R32 ;  /* 0x0000009a8098723c */ /* 0x000fe20000001820 */
[----:B------:R-:W2:Y:S01]  /*5720*/  LDSM.16.MT88.4 R32, [R240+0x5080] ;  /* 0x00508000f020783b */ /* 0x000ea20000004200 */
[----:B------:R-:W-:-:S02]  /*5730*/  IMAD.MOV.U32 R94, RZ, RZ, R29 ;  /* 0x000000ffff5e7224 */ /* 0x000fc400078e001d */
[----:B------:R-:W-:-:S04]  /*5740*/  IMAD.MOV.U32 R29, RZ, RZ, R52 ;  /* 0x000000ffff1d7224 */ /* 0x000fc800078e0034 */
[C---:B-1----:R-:W-:Y:S08]  /*5750*/  HMMA.16816.F32 R140, R128.reuse, R136, R140 ;  /* 0x00000088808c723c */ /* 0x042ff0000000188c */
[C---:B------:R-:W-:Y:S08]  /*5760*/  HMMA.16816.F32 R136, R128.reuse, R138, R28 ;  /* 0x0000008a8088723c */ /* 0x040ff0000000181c */
[C---:B--2---:R-:W-:Y:S01]  /*5770*/  HMMA.16816.F32 R28, R128.reuse, R32, R48 ;  /* 0x00000020801c723c */ /* 0x044fe20000001830 */
[----:B------:R-:W-:Y:S01]  /*5780*/  MOV R47, R135 ;  /* 0x00000087002f7202 */ /* 0x000fe20000000f00 */
[----:B------:R-:W-:Y:S06]  /*5790*/  LDSM.16.MT88.4 R48, [R238+0x6880] ;  /* 0x00688000ee30783b */ /* 0x000fec0000004200 */
[----:B------:R-:W-:Y:S01]  /*57a0*/  HMMA.16816.F32 R32, R128, R34, R40 ;  /* 0x000000228020723c */ /* 0x000fe20000001828 */
[----:B------:R-:W1:Y:S01]  /*57b0*/  LDSM.16.MT88.4 R40, [R237+0x6880] ;  /* 0x00688000ed28783b */ /* 0x000e620000004200 */
[----:B------:R-:W-:-:S06]  /*57c0*/  IMAD.MOV.U32 R52, RZ, RZ, R134 ;  /* 0x000000ffff347224 */ /* 0x000fcc00078e0086 */
[C---:B-1----:R-:W-:Y:S08]  /*57d0*/  HMMA.16816.F32 R36, R128.reuse, R40, R44 ;  /* 0x000000288024723c */ /* 0x042ff0000000182c */
[C---:B------:R-:W-:Y:S01]  /*57e0*/  HMMA.16816.F32 R40, R128.reuse, R42, R56 ;  /* 0x0000002a8028723c */ /* 0x040fe20000001838 */
[----:B------:R-:W1:Y:S07]  /*57f0*/  LDSM.16.MT88.4 R56, [R241+0x6880] ;  /* 0x00688000f138783b */ /* 0x000e6e0000004200 */
[C---:B------:R-:W-:Y:S01]  /*5800*/  HMMA.16816.F32 R44, R128.reuse, R48, R64 ;  /* 0x00000030802c723c */ /* 0x040fe20000001840 */
[----:B------:R-:W2:Y:S07]  /*5810*/  LDSM.16.MT88.4 R64, [R240+0x6880] ;  /* 0x00688000f040783b */ /* 0x000eae0000004200 */
        /* <DEDUP_REMOVED lines=8> */
[C---:B------:R-:W-:Y:S01]  /*58a0*/  HMMA.16816.F32 R72, R128.reuse, R74, R96 ;  /* 0x0000004a8048723c */ /* 0x040fe20000001860 */
[----:B------:R-:W2:Y:S07]  /*58b0*/  LDSM.16.MT88.4 R96, [R240+0x8080] ;  /* 0x00808000f060783b */ /* 0x000eae0000004200 */
[C---:B-1----:R-:W-:Y:S08]  /*58c0*/  HMMA.16816.F32 R76, R128.reuse, R80, R76 ;  /* 0x00000050804c723c */ /* 0x042ff0000000184c */
[----:B------:R-:W-:Y:S01]  /*58d0*/  HMMA.16816.F32 R80, R128, R82, R104 ;  /* 0x000000528050723c */ /* 0x000fe20000001868 */
[----:B------:R-:W1:Y:S01]  /*58e0*/  LDSM.16.MT88.4 R104, [R237+0x9880] ;  /* 0x00988000ed68783b */ /* 0x000e620000004200 */
[----:B------:R-:W-:-:S02]  /*58f0*/  FADD.FTZ R2, R9, R2 ;  /* 0x0000000209027221 */ /* 0x000fc40000010000 */
[----:B------:R-:W-:Y:S02]  /*5900*/  FADD.FTZ R4, R90, R4 ;  /* 0x000000045a047221 */ /* 0x000fe40000010000 */
[----:B------:R-:W-:Y:S01]  /*5910*/  FADD.FTZ R2, R8, R2 ;  /* 0x0000000208027221 */ /* 0x000fe20000010000 */
[----:B------:R-:W-:Y:S04]  /*5920*/  LDSM.16.MT88.4 R88, [R241+0x8080] ;  /* 0x00808000f158783b */ /* 0x000fe80000004200 */
[----:B------:R-:W-:Y:S01]  /*5930*/  LDSM.16.MT88.4 R8, [R240+0x9880] ;  /* 0x00988000f008783b */ /* 0x000fe20000004200 */
[----:B------:R-:W-:Y:S01]  /*5940*/  FADD.FTZ R12, R7, R2 ;  /* 0x00000002070c7221 */ /* 0x000fe20000010000 */
[C---:B--2---:R-:W-:Y:S02]  /*5950*/  HMMA.16816.F32 R92, R128.reuse, R96, R112 ;  /* 0x00000060805c723c */ /* 0x044fe40000001870 */
[----:B------:R-:W2:Y:S06]  /*5960*/  LDSM.16.MT88.4 R112, [R238+0x9880] ;  /* 0x00988000ee70783b */ /* 0x000eac0000004200 */
[C---:B------:R-:W-:Y:S08]  /*5970*/  HMMA.16816.F32 R96, R128.reuse, R98, R100 ;  /* 0x000000628060723c */ /* 0x040ff00000001864 */
[C---:B-1----:R-:W-:Y:S08]  /*5980*/  HMMA.16816.F32 R100, R128.reuse, R104, R176 ;  /* 0x000000688064723c */ /* 0x042ff000000018b0 */
[----:B------:R-:W-:Y:S01]  /*5990*/  HMMA.16816.F32 R104, R128, R106, R120 ;  /* 0x0000006a8068723c */ /* 0x000fe20000001878 */
[----:B------:R-:W1:Y:S01]  /*59a0*/  LDSM.16.MT88.4 R120, [R241+0x9880] ;  /* 0x00988000f178783b */ /* 0x000e620000004200 */
[----:B------:R-:W-:-:S02]  /*59b0*/  FADD.FTZ R2, R0, R4 ;  /* 0x0000000400027221 */ /* 0x000fc40000010000 */
[----:B------:R-:W-:Y:S02]  /*59c0*/  FADD.FTZ R0, R13, R12 ;  /* 0x0000000c0d007221 */ /* 0x000fe40000010000 */
[----:B------:R-:W-:-:S04]  /*59d0*/  FADD.FTZ R6, R6, R2 ;  /* 0x0000000206067221 */ /* 0x000fc80000010000 */
[----:B------:R-:W-:Y:S01]  /*59e0*/  FADD.FTZ R5, R5, R6 ;  /* 0x0000000605057221 */ /* 0x000fe20000010000 */
[----:B------:R3:W-:Y:S01]  /*59f0*/  STL [R1+0x44], R0 ;  /* 0x0000440001007387 */ /* 0x0007e20000100800 */
[----:B------:R-:W-:Y:S01]  /*5a00*/  UIMAD.WIDE.U32 UR30, UR27, UR4, URZ ;  /* 0x000000041b1e72a5 */ /* 0x000fe2000f8e003f */
[----:B------:R-:W-:-:S06]  /*5a10*/  PLOP3.LUT P0, PT, PT, PT, UP6, 0x40, 0x0 ;  /* 0x000000000000781c */ /* 0x000fcc0003f0e868 */
[----:B------:R-:W-:Y:S02]  /*5a20*/  @UP5 UMOV UR29, UR31 ;  /* 0x0000001f001d5c82 */ /* 0x000fe40008000000 */
[----:B------:R-:W-:Y:S01]  /*5a30*/  @UP5 USHF.R.U32.HI UR27, URZ, UR5, UR29 ;  /* 0x000000053f1b5299 */ /* 0x000fe2000801161d */
[----:B---3--:R-:W-:-:S05]  /*5a40*/  FADD.FTZ R0, R3, R5 ;  /* 0x0000000503007221 */ /* 0x008fca0000010000 */
[----:B------:R3:W-:Y:S01]  /*5a50*/  STL [R1+0x4c], R0 ;  /* 0x00004c0001007387 */ /* 0x0007e20000100800 */
[----:B--2---:R-:W-:Y:S01]  /*5a60*/  HMMA.16816.F32 R108, R128, R112, R108 ;  /* 0x00000070806c723c */ /* 0x004fe2000000186c */
[----:B------:R-:W-:-:S03]  /*5a70*/  UIADD3 UR4, UR26, UR27, URZ ;  /* 0x0000001b1a047290 */ /* 0x000fc6000fffe03f */
[----:B------:R-:W-:-:S04]  /*5a80*/  ULDC UR27, c[0x0][0x328] ;  /* 0x0000ca00001b7ab9 */ /* 0x000fc80000000800 */
[----:B------:R-:W-:Y:S01]  /*5a90*/  HMMA.16816.F32 R112, R128, R114, R116 ;  /* 0x000000728070723c */ /* 0x000fe20000001874 */
[----:B------:R-:W-:Y:S02]  /*5aa0*/  UIADD3 UR23, UR23, -0x2, URZ ;  /* 0xfffffffe17177890 */ /* 0x000fe4000fffe03f */
[----:B------:R-:W-:-:S05]  /*5ab0*/  UIADD3 UR27, UR4, UR27, URZ ;  /* 0x0000001b041b7290 */ /* 0x000fca000fffe03f */
[C---:B------:R-:W-:Y:S08]  /*5ac0*/  HMMA.16816.F32 R84, R128.reuse, R88, R84 ;  /* 0x000000588054723c */ /* 0x040ff00000001854 */
[C---:B-1----:R-:W-:Y:S08]  /*5ad0*/  HMMA.16816.F32 R116, R128.reuse, R120, R172 ;  /* 0x000000788074723c */ /* 0x042ff000000018ac */
[C---:B------:R-:W-:Y:S08]  /*5ae0*/  HMMA.16816.F32 R88, R128.reuse, R90, R20 ;  /* 0x0000005a8058723c */ /* 0x040ff00000001814 */
[C---:B------:R-:W-:Y:S08]  /*5af0*/  HMMA.16816.F32 R120, R128.reuse, R122, R168 ;  /* 0x0000007a8078723c */ /* 0x040ff000000018a8 */
[C---:B------:R-:W-:Y:S08]  /*5b00*/  HMMA.16816.F32 R124, R128.reuse, R8, R124 ;  /* 0x00000008807c723c */ /* 0x040ff0000000187c */
[----:B------:R-:W-:Y:S01]  /*5b10*/  HMMA.16816.F32 R128, R128, R10, R16 ;  /* 0x0000000a8080723c */ /* 0x000fe20000001810 */
[----:B------:R-:W-:Y:S07]  /*5b20*/  @P0 BRA `(.L_x_1948) ;  /* 0x0000013000000947 */ /* 0x000fee0003800000 */
[----:B---3--:R-:W-:Y:S01]  /*5b30*/  ISETP.LT.AND P0, PT, RZ, UR4, PT ;  /* 0x00000004ff007c0c */ /* 0x008fe2000bf01270 */
        /* <DEDUP_REMOVED lines=10> */
.L_x_1949:
[----:B------:R-:W-:Y:S02]  /*5be0*/  UISETP.NE.AND UP0, UPT, UR26, 0x1, UPT ;  /* 0x000000011a00788c */ /* 0x000fe4000bf05270 */
[----:B------:R-:W-:Y:S02]  /*5bf0*/  ULDC.64 UR4, c[0x0][0x330] ;  /* 0x0000cc0000047ab9 */ /* 0x000fe40000000a00 */
[----:B------:R-:W-:-:S07]  /*5c00*/  UIMAD.WIDE.U32 UR30, UR29, UR4, URZ ;  /* 0x000000041d1e72a5 */ /* 0x000fce000f8e003f */
[----:B------:R-:W-:Y:S02]  /*5c10*/  @UP0 USHF.R.U32.HI UR29, URZ, UR5, UR31 ;  /* 0x000000053f1d0299 */ /* 0x000fe4000801161f */
.L_x_1950:
[----:B------:R-:W-:Y:S02]  /*5c20*/  ULDC UR4, c[0x0][0x32c] ;  /* 0x0000cb0000047ab9 */ /* 0x000fe40000000800 */
[----:B------:R-:W-:-:S04]  /*5c30*/  UIMAD UR4, UR29, UR26, UR4 ;  /* 0x0000001a1d0472a4 */ /* 0x000fc8000f8e0204 */
[----:B------:R-:W-:-:S04]  /*5c40*/  UISETP.LT.AND UP0, UPT, UR27, UR4, UPT ;  /* 0x000000041b00728c */ /* 0x000fc8000bf01270 */
[----:B------:R-:W-:-:S04]  /*5c50*/  USEL UR27, UR27, UR4, UP0 ;  /* 0x000000041b1b7287 */ /* 0x000fc80008000000 */
.L_x_1948:
[----:B---3--:R-:W-:-:S04]  /*5c60*/  UIMAD.WIDE UR4, UR27, 0x2aaaaaab, URZ ;  /* 0x2aaaaaab1b0478a5 */ /* 0x008fc8000f8e023f */
        /* <DEDUP_REMOVED lines=13> */
[----:B------:R-:W-:-:S02]  /*5d40*/  IMAD.MOV.U32 R135, RZ, RZ, R132 ;  /* 0x000000ffff877224 */ /* 0x000fc400078e0084 */
[----:B------:R-:W-:Y:S01]  /*5d50*/  IMAD.MOV.U32 R134, RZ, RZ, R133 ;  /* 0x000000ffff867224 */ /* 0x000fe200078e0085 */
[----:B------:R-:W-:Y:S01]  /*5d60*/  UMOV UR5, UR23 ;  /* 0x0000001700057c82 */ /* 0x000fe20008000000 */
[C---:B--2---:R-:W-:Y:S02]  /*5d70*/  SHF.L.U64.HI R6, R5.reuse, 0x1, R6 ;  /* 0x0000000105067819 */ /* 0x044fe40000010206 */
[----:B------:R-:W-:-:S03]  /*5d80*/  SHF.L.U32 R5, R5, 0x1, RZ ;  /* 0x0000000105057819 */ /* 0x000fc600000006ff */
[----:B------:R1:W-:Y:S01]  /*5d90*/  STL [R1+0x1c], R6 ;  /* 0x00001c0601007387 */ /* 0x0003e20000100800 */
[C---:B---3--:R-:W-:Y:S01]  /*5da0*/  SHF.L.U64.HI R4, R3.reuse, 0x1, R4 ;  /* 0x0000000103047819 */ /* 0x048fe20000010204 */
[----:B------:R-:W-:Y:S02]  /*5db0*/  IMAD.SHL.U32 R3, R3, 0x2, RZ ;  /* 0x0000000203037824 */ /* 0x000fe400078e00ff */
[----:B------:R1:W-:Y:S01]  /*5dc0*/  STL [R1+0x6c], R5 ;  /* 0x00006c0501007387 */ /* 0x0003e20000100800 */
[C---:B----4-:R-:W-:Y:S02]  /*5dd0*/  SHF.L.U64.HI R2, R0.reuse, 0x1, R2 ;  /* 0x0000000100027819 */ /* 0x050fe40000010202 */
[----:B------:R-:W-:Y:S01]  /*5de0*/  SHF.L.U32 R0, R0, 0x1, RZ ;  /* 0x0000000100007819 */ /* 0x000fe200000006ff */
[----:B------:R1:W-:Y:S04]  /*5df0*/  STL [R1+0x20], R4 ;  /* 0x0000200401007387 */ /* 0x0003e80000100800 */
[----:B------:R1:W-:Y:S04]  /*5e00*/  STL [R1+0x2c], R3 ;  /* 0x00002c0301007387 */ /* 0x0003e80000100800 */
[----:B------:R1:W-:Y:S04]  /*5e10*/  STL [R1+0x38], R2 ;  /* 0x0000380201007387 */ /* 0x0003e80000100800 */
[----:B------:R1:W-:Y:S02]  /*5e20*/  STL [R1+0x3c], R0 ;  /* 0x00003c0001007387 */ /* 0x0003e40000100800 */
.L_x_1964:
[----:B-1----:R-:W2:Y:S01]  /*5e30*/  LDL R2, [R1+0x4] ;  /* 0x0000040001027983 */ /* 0x002ea20000100800 */
[----:B------:R-:W-:Y:S04]  /*5e40*/  DEPBAR.LE SB0, 0x0 ;  /* 0x000080000000791a */ /* 0x000fe80000000000 */
[----:B------:R-:W3:Y:S01]  /*5e50*/  LDL R0, [R1] ;  /* 0x0000000001007983 */ /* 0x000ee20000100800 */
[----:B------:R-:W-:Y:S03]  /*5e60*/  UISETP.GT.AND UP0, UPT, UR7, UR5, UPT ;  /* 0x000000050700728c */ /* 0x000fe6000bf04270 */
[----:B------:R-:W-:Y:S03]  /*5e70*/  BAR.SYNC.DEFER_BLOCKING 0x0 ;  /* 0x0000000000007b1d */ /* 0x000fe60000010000 */
[----:B------:R-:W-:Y:S03]  /*5e80*/  PLOP3.LUT P0, PT, PT, PT, UP0, 0x80, 0x0 ;  /* 0x000000000000781c */ /* 0x000fe60003f0f008 */
[----:B------:R1:W4:Y:S04]  /*5e90*/  LDSM.16.M88.4 R8, [R236+0x14080] ;  /* 0x01408000ec08783b */ /* 0x0003280000000200 */
[----:B------:R1:W1:Y:S04]  /*5ea0*/  LDSM.16.M88.4 R16, [R236+0x14880] ;  /* 0x01488000ec10783b */ /* 0x0002680000000200 */
[----:B------:R1:W1:Y:S04]  /*5eb0*/  LDSM.16.M88.4 R24, [R236+0x15080] ;  /* 0x01508000ec18783b */ /* 0x0002680000000200 */
[----:B------:R1:W1:Y:S04]  /*5ec0*/  LDSM.16.M88.4 R168, [R243] ;  /* 0x00000000f3a8783b */ /* 0x0002680000000200 */
[----:B--2---:R2:W1:Y:S04]  /*5ed0*/  LDSM.16.M88.4 R172, [R2] ;  /* 0x0000000002ac783b */ /* 0x0044680000000200 */
[----:B---3--:R2:W3:Y:S01]  /*5ee0*/  LDSM.16.M88.4 R176, [R0] ;  /* 0x0000000000b0783b */ /* 0x0084e20000000200 */
[----:B------:R-:W-:-:S05]  /*5ef0*/  @P0 BRA `(.L_x_1952) ;  /* 0x000004b000000947 */ /* 0x000fca0003800000 */
[----:B----4-:R-:W4:Y:S01]  /*5f00*/  LDL R4, [R1+0x28] ;  /* 0x0000280001047983 */ /* 0x010f220000100800 */
[----:B------:R-:W-:Y:S03]  /*5f10*/  BSSY B0, `(.L_x_1952) ;  /* 0x0000049000007945 */ /* 0x000fe60003800000 */
[----:B--2---:R-:W2:Y:S04]  /*5f20*/  LDL R12, [R1+0x24] ;  /* 0x00002400010c7983 */ /* 0x004ea80000100800 */
[----:B---3--:R-:W3:Y:S04]  /*5f30*/  LDL R7, [R1+0x30] ;  /* 0x0000300001077983 */ /* 0x008ee80000100800 */
        /* <DEDUP_REMOVED lines=8> */
[----:B------:R-:W2:Y:S01]  /*5fc0*/  LDL R21, [R1+0x50] ;  /* 0x0000500001157983 */ /* 0x000ea20000100800 */
[----:B----4-:R-:W-:Y:S01]  /*5fd0*/  SHF.R.S32.HI R0, RZ, 0x1f, R4 ;  /* 0x0000001fff007819 */ /* 0x010fe20000011404 */
[----:B------:R-:W-:Y:S04]  /*5fe0*/  IMAD.WIDE.U32 R2, R4, c[0x0][0x208], RZ ;  /* 0x0000820004027a25 */ /* 0x000fe800078e00ff */
[----:B------:R-:W-:Y:S01]  /*5ff0*/  IMAD R0, R0, c[0x0][0x208], RZ ;  /* 0x0000820000007a24 */ /* 0x000fe200078e02ff */
[----:B---3--:R-:W-:Y:S03]  /*6000*/  ISETP.GE.AND P1, PT, R7, c[0x0][0x1d4], PT ;  /* 0x0000750007007a0c */ /* 0x008fe60003f26270 */
        /* <DEDUP_REMOVED lines=12> */
[----:B--2---:R-:W-:Y:S05]  /*60d0*/  IADD3 R6, P0, R0, R6, RZ ;  /* 0x0000000600067210 */ /* 0x004fea0007f1e0ff */
[----:B---3--:R-:W-:Y:S01]  /*60e0*/  IMAD.X R7, R2, 0x1, R132, P0 ;  /* 0x0000000102077824 */ /* 0x008fe200000e0684 */
[----:B------:R-:W-:Y:S04]  /*60f0*/  IADD3 R4, P0, R0, R5, RZ ;  /* 0x0000000500047210 */ /* 0x000fe80007f1e0ff */
[----:B------:R-:W-:Y:S01]  /*6100*/  @!PT LDS RZ, [RZ] ;  /* 0x00000000fffff984 */ /* 0x000fe20000000800 */
[----:B------:R2:W-:Y:S01]  /*6110*/  LDGSTS.E.BYPASS.LTC128B.128 [R15+0x4080], [R6.64], !P1 ;  /* 0x04080000060f7fae */ /* 0x0005e2000c901d52 */
[----:B------:R-:W-:Y:S05]  /*6120*/  IMAD.X R5, R2, 0x1, R23, P0 ;  /* 0x0000000102057824 */ /* 0x000fea00000e0617 */
[----:B------:R3:W-:Y:S01]  /*6130*/  LDGSTS.E.BYPASS.LTC128B.128 [R15+0x5880], [R4.64], !P6 ;  /* 0x05880000040f7fae */ /* 0x0007e2000f101d52 */
[C---:B--2---:R-:W-:Y:S01]  /*6140*/  IMAD.SHL.U32 R7, R13.reuse, 0x2, RZ ;  /* 0x000000020d077824 */ /* 0x044fe200078e00ff */
[----:B------:R-:W-:Y:S02]  /*6150*/  SHF.L.U64.HI R13, R13, 0x1, R21 ;  /* 0x000000010d0d7819 */ /* 0x000fe40000010215 */
[----:B---3--:R-:W-:Y:S05]  /*6160*/  IADD3 R4, P0, R0, R22, RZ ;  /* 0x0000001600047210 */ /* 0x008fea0007f1e0ff */
[----:B------:R-:W-:Y:S02]  /*6170*/  IMAD.X R5, R2, 0x1, R20, P0 ;  /* 0x0000000102057824 */ /* 0x000fe400000e0614 */
[----:B------:R-:W2:Y:S04]  /*6180*/  S2R R20, SR_TID.X ;  /* 0x0000000000147919 */ /* 0x000ea80000002100 */
[----:B------:R3:W-:Y:S01]  /*6190*/  LDGSTS.E.BYPASS.LTC128B.128 [R15+0x7080], [R4.64], !P5 ;  /* 0x07080000040f7fae */ /* 0x0007e2000e901d52 */
[----:B--2---:R-:W-:Y:S02]  /*61a0*/  ISETP.GT.AND P1, PT, R20, 0x7f, PT ;  /* 0x0000007f1400780c */ /* 0x004fe40003f24270 */
[----:B---3--:R-:W-:Y:S05]  /*61b0*/  IADD3 R4, P0, R0, R7, RZ ;  /* 0x0000000700047210 */ /* 0x008fea0007f1e0ff */
[----:B------:R-:W-:Y:S05]  /*61c0*/  IMAD.X R5, R2, 0x1, R13, P0 ;  /* 0x0000000102057824 */ /* 0x000fea00000e060d */
[----:B------:R2:W-:Y:S01]  /*61d0*/  LDGSTS.E.BYPASS.LTC128B.128 [R15+0x8880], [R4.64], !P4 ;  /* 0x08880000040f7fae */ /* 0x0005e2000e101d52 */
[----:B------:R-:W-:-:S05]  /*61e0*/  @P1 BRA `(.L_x_1953) ;  /* 0x000001b000001947 */ /* 0x000fca0003800000 */
[----:B------:R-:W-:-:S05]  /*61f0*/  BRA.DIV ~URZ, `(.L_x_1954) ;  /* 0x0000d7727f007947 */ /* 0x000fca000b800000 */
[----:B--2---:R2:W3:Y:S04]  /*6200*/  SHFL.IDX PT, R4, R3, 0x1, 0x181f ;  /* 0x00381f0003047f89 */ /* 0x0044e800000e0000 */
[----:B------:R2:W4:Y:S02]  /*6210*/  SHFL.IDX PT, R0, R12, 0x1, 0x181f ;  /* 0x00381f000c007f89 */ /* 0x00052400000e0000 */
.L_x_2004:
[----:B--2---:R-:W2:Y:S04]  /*6220*/  LDL R3, [R1+0x30] ;  /* 0x0000300001037983 */ /* 0x004ea80000100800 */
[----:B----4-:R-:W4:Y:S04]  /*6230*/  LDL R2, [R1+0x6c] ;  /* 0x00006c0001027983 */ /* 0x010f280000100800 */
[----:B---3--:R-:W3:Y:S04]  /*6240*/  LDL R20, [R1+0x1c] ;  /* 0x00001c0001147983 */ /* 0x008ee80000100800 */
[----:B------:R-:W3:Y:S04]  /*6250*/  LDL R5, [R1+0x8] ;  /* 0x0000080001057983 */ /* 0x000ee80000100800 */
[----:B------:R-:W3:Y:S04]  /*6260*/  LDL R15, [R1+0x2c] ;  /* 0x00002c00010f7983 */ /* 0x000ee80000100800 */
[----:B------:R-:W3:Y:S04]  /*6270*/  LDL R14, [R1+0x20] ;  /* 0x00002000010e7983 */ /* 0x000ee80000100800 */
[----:B------:R-:W3:Y:S04]  /*6280*/  LDL R6, [R1+0x3c] ;  /* 0x00003c0001067983 */ /* 0x000ee80000100800 */
[----:B------:R-:W3:Y:S01]  /*6290*/  LDL R12, [R1+0x38] ;  /* 0x00003800010c7983 */ /* 0x000ee20000100800 */
[----:B--2---:R-:W-:Y:S02]  /*62a0*/  ISETP.GE.AND P1, PT, R3, c[0x0][0x1d4], PT ;  /* 0x0000750003007a0c */ /* 0x004fe40003f26270 */
[----:B----4-:R-:W-:Y:S05]  /*62b0*/  IADD3 R2, P0, R0, R2, RZ ;  /* 0x0000000200027210 */ /* 0x010fea0007f1e0ff */
[----:B---3--:R-:W-:Y:S06]  /*62c0*/  IMAD.X R3, R4, 0x1, R20, P0 ;  /* 0x0000000104037824 */ /* 0x008fec00000e0614 */
[----:B------:R-:W-:Y:S01]  /*62d0*/  @!PT LDS RZ, [RZ] ;  /* 0x00000000fffff984 */ /* 0x000fe20000000800 */
[----:B------:R-:W-:Y:S01]  /*62e0*/  @!PT LDS RZ, [RZ] ;  /* 0x00000000fffff984 */ /* 0x000fe20000000800 */
[----:B------:R-:W-:Y:S01]  /*62f0*/  @!PT LDS RZ, [RZ] ;  /* 0x00000000fffff984 */ /* 0x000fe20000000800 */
[----:B------:R2:W-:Y:S01]  /*6300*/  LDGSTS.E.BYPASS.LTC128B.128 [R5+0x5080], [R2.64], !P1 ;  /* 0x0508000002057fae */ /* 0x0005e2000c901d52 */
[C---:B------:R-:W-:Y:S02]  /*6310*/  IADD3 R6, P1, R0.reuse, R6, RZ ;  /* 0x0000000600067210 */ /* 0x040fe40007f3e0ff */
[----:B--2---:R-:W-:Y:S05]  /*6320*/  IADD3 R2, P0, R0, R15, RZ ;  /* 0x0000000f00027210 */ /* 0x004fea0007f1e0ff */
[----:B------:R-:W-:Y:S05]  /*6330*/  IMAD.X R3, R4, 0x1, R14, P0 ;  /* 0x0000000104037824 */ /* 0x000fea00000e060e */
[----:B------:R2:W-:Y:S02]  /*6340*/  LDGSTS.E.BYPASS.LTC128B.128 [R5+0x6880], [R2.64], !P6 ;  /* 0x0688000002057fae */ /* 0x0005e4000f101d52 */
[----:B--2---:R-:W-:Y:S01]  /*6350*/  IADD3 R2, P0, R0, R7, RZ ;  /* 0x0000000700027210 */ /* 0x004fe20007f1e0ff */
[C---:B------:R-:W-:Y:S04]  /*6360*/  IMAD.X R7, R4.reuse, 0x1, R12, P1 ;  /* 0x0000000104077824 */ /* 0x040fe800008e060c */
[----:B------:R-:W-:Y:S01]  /*6370*/  IMAD.X R3, R4, 0x1, R13, P0 ;  /* 0x0000000104037824 */ /* 0x000fe200000e060d */
[----:B------:R2:W-:Y:S04]  /*6380*/  LDGSTS.E.BYPASS.LTC128B.128 [R5+0x8080], [R6.64], !P5 ;  /* 0x0808000006057fae */ /* 0x0005e8000e901d52 */
[----:B------:R2:W-:Y:S03]  /*6390*/  LDGSTS.E.BYPASS.LTC128B.128 [R5+0x9880], [R2.64], !P4 ;  /* 0x0988000002057fae */ /* 0x0005e6000e101d52 */
.L_x_1953:
[----:B------:R-:W-:Y:S05]  /*63a0*/  BSYNC B0 ;  /* 0x0000000000007941 */ /* 0x000fea0003800000 */
.L_x_1952:
[----:B----4-:R-:W0:Y:S01]  /*63b0*/  LDGDEPBAR ;  /* 0x00000000000079af */ /* 0x010e220000000000 */
[----:B------:R-:W-:Y:S01]  /*63c0*/  WARPSYNC 0xffffffff ;  /* 0xffffffff00007948 */ /* 0x000fe20003800000 */
[C---:B--2--5:R-:W-:Y:S01]  /*63d0*/  HMMA.16816.F32 R4, R160.reuse, R8, RZ ;  /* 0x00000008a004723c */ /* 0x064fe200000018ff */
[----:B------:R-:W-:Y:S06]  /*63e0*/  UISETP.GT.AND UP0, UPT, UR5, UR7, UPT ;  /* 0x000000070500728c */ /* 0x000fec000bf04270 */
[----:B------:R-:W-:Y:S01]  /*63f0*/  PLOP3.LUT P0, PT, PT, PT, UP0, 0x40, 0x0 ;  /* 0x000000000000781c */ /* 0x000fe20003f0e808 */
[C---:B------:R-:W-:Y:S08]  /*6400*/  HMMA.16816.F32 R8, R160.reuse, R10, RZ ;  /* 0x0000000aa008723c */ /* 0x040ff000000018ff */
[C---:B-1----:R-:W-:Y:S08]  /*6410*/  HMMA.16816.F32 R12, R160.reuse, R16, RZ ;  /* 0x00000010a00c723c */ /* 0x042ff000000018ff */
        /* <DEDUP_REMOVED lines=9> */
[C---:B---3--:R-:W-:Y:S08]  /*64b0*/  HMMA.16816.F32 R20, R164.reuse, R176, R20 ;  /* 0x000000b0a414723c */ /* 0x048ff00000001814 */
        /* <DEDUP_REMOVED lines=120> */
[----:B------:R-:W2:Y:S01]  /*6c40*/  LDSM.16.M88.4 R172, [R239+0x5800] ;  /* 0x00580000efac783b */ /* 0x000ea20000000200 */
[----:B------:R-:W-:Y:S06]  /*6c50*/  DEPBAR.LE SB0, 0x0 ;  /* 0x000080000000791a */ /* 0x000fec0000000000 */
[----:B------:R-:W-:Y:S01]  /*6c60*/  BAR.SYNC.DEFER_BLOCKING 0x0 ;  /* 0x0000000000007b1d */ /* 0x000fe20000010000 */
[C---:B-1----:R-:W-:Y:S08]  /*6c70*/  HMMA.16816.F32 R12, R232.reuse, R168, R12 ;  /* 0x000000a8e80c723c */ /* 0x042ff0000000180c */
[C---:B------:R-:W-:Y:S08]  /*6c80*/  HMMA.16816.F32 R16, R232.reuse, R170, R16 ;  /* 0x000000aae810723c */ /* 0x040ff00000001810 */
[C---:B--2---:R-:W-:Y:S08]  /*6c90*/  HMMA.16816.F32 R20, R232.reuse, R172, R20 ;  /* 0x000000ace814723c */ /* 0x044ff00000001814 */
[----:B------:R-:W-:Y:S01]  /*6ca0*/  HMMA.16816.F32 R24, R232, R174, R24 ;  /* 0x000000aee818723c */ /* 0x000fe20000001818 */
[----:B------:R-:W-:-:S07]  /*6cb0*/  @P0 BRA `(.L_x_1955) ;  /* 0x0000053000000947 */ /* 0x000fce0003800000 */
[----:B------:R-:W2:Y:S01]  /*6cc0*/  LDL R0, [R1+0x48] ;  /* 0x0000480001007983 */ /* 0x000ea20000100800 */
[----:B------:R-:W-:Y:S01]  /*6cd0*/  IMAD.MOV.U32 R2, RZ, RZ, c[0x0][0x2b8] ;  /* 0x0000ae00ff027624 */ /* 0x000fe200078e00ff */
[----:B------:R-:W-:Y:S01]  /*6ce0*/  UIMAD UR23, UR5, 0x30, UR12 ;  /* 0x00000030051778a4 */ /* 0x000fe2000f8e020c */
[----:B------:R-:W-:Y:S01]  /*6cf0*/  IMAD.MOV.U32 R168, RZ, RZ, RZ ;  /* 0x000000ffffa87224 */ /* 0x000fe200078e00ff */
[----:B------:R1:W-:Y:S02]  /*6d00*/  STL [R1+0x74], R4 ;  /* 0x0000740401007387 */ /* 0x0003e40000100800 */
[----:B------:R-:W-:Y:S02]  /*6d10*/  ISETP.NE.AND P1, PT, R2, 0x1, PT ;  /* 0x000000010200780c */ /* 0x000fe40003f25270 */
[----:B------:R-:W3:Y:S01]  /*6d20*/  LDL R169, [R1+0x30] ;  /* 0x0000300001a97983 */ /* 0x000ee20000100800 */
[----:B------:R-:W-:Y:S03]  /*6d30*/  IMAD.U32 R2, RZ, RZ, UR23 ;  /* 0x00000017ff027e24 */ /* 0x000fe6000f8e00ff */
[----:B------:R-:W4:Y:S04]  /*6d40*/  LDL R174, [R1+0x1c] ;  /* 0x00001c0001ae7983 */ /* 0x000f280000100800 */
[----:B------:R-:W4:Y:S04]  /*6d50*/  LDL R177, [R1+0x8] ;  /* 0x0000080001b17983 */ /* 0x000f280000100800 */
[----:B------:R-:W4:Y:S04]  /*6d60*/  LDL R175, [R1+0x2c] ;  /* 0x00002c0001af7983 */ /* 0x000f280000100800 */
[----:B------:R-:W4:Y:S04]  /*6d70*/  LDL R178, [R1+0x20] ;  /* 0x0000200001b27983 */ /* 0x000f280000100800 */
[----:B------:R-:W4:Y:S04]  /*6d80*/  LDL R179, [R1+0x3c] ;  /* 0x00003c0001b37983 */ /* 0x000f280000100800 */
[----:B-1----:R-:W4:Y:S04]  /*6d90*/  LDL R4, [R1+0x6c] ;  /* 0x00006c0001047983 */ /* 0x002f280000100800 */
[----:B------:R-:W4:Y:S01]  /*6da0*/  LDL R176, [R1+0x38] ;  /* 0x0000380001b07983 */ /* 0x000f220000100800 */
[----:B--2---:R-:W-:Y:S05]  /*6db0*/  IADD3 R2, R2, -0x30, R0 ;  /* 0xffffffd002027810 */ /* 0x004fea0007ffe000 */
[----:B------:R-:W-:Y:S01]  /*6dc0*/  @P1 IMAD.HI.U32 R3, R2, c[0x0][0x2bc], RZ ;  /* 0x0000af0002031a27 */ /* 0x000fe200078e00ff */
[----:B---3--:R-:W-:Y:S03]  /*6dd0*/  ISETP.GE.AND P2, PT, R169, c[0x0][0x1d4], PT ;  /* 0x00007500a9007a0c */ /* 0x008fe60003f46270 */
        /* <DEDUP_REMOVED lines=9> */
[----:B------:R1:W-:Y:S01]  /*6e70*/  STL [R1+0x28], R170 ;  /* 0x000028aa01007387 */ /* 0x0003e20000100800 */
[----:B------:R-:W-:Y:S03]  /*6e80*/  SHF.R.S32.HI R0, RZ, 0x1f, R170 ;  /* 0x0000001fff007819 */ /* 0x000fe600000114aa */
[----:B------:R2:W3:Y:S02]  /*6e90*/  @!P3 LDG.E R168, [R132.64] ;  /* 0x0000001284a8b981 */ /* 0x0004e4000c1e1900 */
[----:B------:R-:W-:Y:S04]  /*6ea0*/  IMAD R0, R0, c[0x0][0x1e0], RZ ;  /* 0x0000780000007a24 */ /* 0x000fe800078e02ff */
[----:B------:R-:W-:Y:S04]  /*6eb0*/  IMAD R0, R170, c[0x0][0x1e4], R0 ;  /* 0x00007900aa007a24 */ /* 0x000fe800078e0200 */
[----:B------:R-:W-:Y:S01]  /*6ec0*/  IMAD.IADD R3, R3, 0x1, R0 ;  /* 0x0000000103037824 */ /* 0x000fe200078e0200 */
[----:B--2---:R-:W2:Y:S04]  /*6ed0*/  S2R R133, SR_TID.X ;  /* 0x0000000000857919 */ /* 0x004ea80000002100 */
[----:B---3--:R2:W-:Y:S01]  /*6ee0*/  STL [R1+0x24], R168 ;  /* 0x000024a801007387 */ /* 0x0085e20000100800 */
[----:B-1----:R-:W-:Y:S01]  /*6ef0*/  SHF.R.S32.HI R170, RZ, 0x1f, R168 ;  /* 0x0000001fffaa7819 */ /* 0x002fe200000114a8 */
[----:B------:R-:W-:Y:S02]  /*6f00*/  IMAD.WIDE.U32 R2, R168, c[0x0][0x1f0], R2 ;  /* 0x00007c00a8027a25 */ /* 0x000fe400078e0002 */
[----:B------:R-:W3:Y:S02]  /*6f10*/  LDL R172, [R1+0x34] ;  /* 0x0000340001ac7983 */ /* 0x000ee40000100800 */
[----:B------:R-:W-:Y:S01]  /*6f20*/  IMAD R170, R170, c[0x0][0x1f0], RZ ;  /* 0x00007c00aaaa7a24 */ /* 0x000fe200078e02ff */
[----:B------:R-:W-:Y:S01]  /*6f30*/  IADD3 R0, P0, R2, UR20, RZ ;  /* 0x0000001402007c10 */ /* 0x000fe2000ff1e0ff */
[----:B------:R-:W3:Y:S02]  /*6f40*/  LDL R173, [R1+0x50] ;  /* 0x0000500001ad7983 */ /* 0x000ee40000100800 */
[----:B------:R-:W-:Y:S05]  /*6f50*/  IMAD R170, R168, c[0x0][0x1f4], R170 ;  /* 0x00007d00a8aa7a24 */ /* 0x000fea00078e02aa */
[----:B------:R-:W-:Y:S02]  /*6f60*/  IADD3.X R170, R3, UR8, R170, P0, !PT ;  /* 0x0000000803aa7c10 */ /* 0x000fe400087fe4aa */
[C---:B------:R-:W-:Y:S04]  /*6f70*/  LEA R171, P0, R0.reuse, c[0x0][0x1c8], 0x1 ;  /* 0x0000720000ab7a11 */ /* 0x040fe800078008ff */
[----:B------:R-:W-:Y:S02]  /*6f80*/  LEA.HI.X R170, R0, c[0x0][0x1cc], R170, 0x1, P0 ;  /* 0x0000730000aa7a11 */ /* 0x000fe400000f0caa */
[----:B------:R-:W4:Y:S01]  /*6f90*/  SHFL.IDX PT, R0, R171, RZ, 0x181f ;  /* 0x00181fffab007589 */ /* 0x000f2200000e0000 */
[----:B--2---:R-:W-:Y:S03]  /*6fa0*/  SHF.R.S32.HI R168, RZ, 0x1f, R133 ;  /* 0x0000001fffa87819 */ /* 0x004fe60000011485 */
[----:B------:R-:W1:Y:S01]  /*6fb0*/  SHFL.IDX PT, R2, R170, RZ, 0x181f ;  /* 0x00181fffaa027589 */ /* 0x000e6200000e0000 */
[----:B------:R-:W-:Y:S04]  /*6fc0*/  LEA.HI R168, R168, R133, RZ, 0x3 ;  /* 0x00000085a8a87211 */ /* 0x000fe800078f18ff */
[----:B------:R-:W-:Y:S04]  /*6fd0*/  SHF.R.S32.HI R168, RZ, 0x3, R168 ;  /* 0x00000003ffa87819 */ /* 0x000fe800000114a8 */
[----:B------:R-:W-:Y:S04]  /*6fe0*/  IADD3 R3, -R168, 0x30, RZ ;  /* 0x00000030a8037810 */ /* 0x000fe80007ffe1ff */
[C---:B------:R-:W-:Y:S11]  /*6ff0*/  ISETP.GE.AND P0, PT, R3.reuse, 0x1, PT ;  /* 0x000000010300780c */ /* 0x040ff60003f06270 */
[----:B------:R-:W-:Y:S02]  /*7000*/  @!UPT UIADD3 URZ, URZ, URZ, URZ ;  /* 0x0000003f3f3ff290 */ /* 0x000fe4000fffe03f */
[----:B----4-:R-:W-:Y:S05]  /*7010*/  @P0 IADD3 R132, P1, R0, R4, RZ ;  /* 0x0000000400840210 */ /* 0x010fea0007f3e0ff */
[----:B-1----:R-:W-:Y:S01]  /*7020*/  @P0 IMAD.X R133, R2, 0x1, R174, P1 ;  /* 0x0000000102850824 */ /* 0x002fe200008e06ae */
[----:B------:R-:W-:Y:S04]  /*7030*/  @P0 IADD3 R168, P1, R0, R175, RZ ;  /* 0x000000af00a80210 */ /* 0x000fe80007f3e0ff */
[----:B------:R-:W-:Y:S01]  /*7040*/  @!PT LDS RZ, [RZ] ;  /* 0x00000000fffff984 */ /* 0x000fe20000000800 */
[----:B------:R1:W-:Y:S01]  /*7050*/  @P0 LDGSTS.E.BYPASS.LTC128B.128 [R177+0x14080], [R132.64], !P2 ;  /* 0x1408000084b10fae */ /* 0x0003e2000d101d52 */
[----:B------:R-:W-:Y:S05]  /*7060*/  @P0 IMAD.X R169, R2, 0x1, R178, P1 ;  /* 0x0000000102a90824 */ /* 0x000fea00008e06b2 */
[----:B------:R2:W-:Y:S01]  /*7070*/  @P0 LDGSTS.E.BYPASS.LTC128B.128 [R177+0x15880], [R168.64], !P6 ;  /* 0x15880000a8b10fae */ /* 0x0005e2000f101d52 */
[----:B-1----:R-:W-:Y:S05]  /*7080*/  @P0 IADD3 R132, P1, R0, R179, RZ ;  /* 0x000000b300840210 */ /* 0x002fea0007f3e0ff */
[----:B------:R-:W-:Y:S05]  /*7090*/  @P0 IMAD.X R133, R2, 0x1, R176, P1 ;  /* 0x0000000102850824 */ /* 0x000fea00008e06b0 */
[----:B------:R3:W-:Y:S02]  /*70a0*/  @P0 LDGSTS.E.BYPASS.LTC128B.128 [R177+0x17080], [R132.64], !P5 ;  /* 0x1708000084b10fae */ /* 0x0007e4000e901d52 */
[C---:B---3--:R-:W-:Y:S02]  /*70b0*/  @P0 LEA R132, P1, R172.reuse, R0, 0x1 ;  /* 0x00000000ac840211 */ /* 0x048fe400078208ff */
[----:B------:R-:W1:Y:S02]  /*70c0*/  SHFL.IDX PT, R0, R171, 0x1, 0x181f ;  /* 0x00381f00ab007f89 */ /* 0x000e6400000e0000 */
[--C-:B------:R-:W-:Y:S02]  /*70d0*/  @P0 LEA.HI.X R133, R172, R2, R173.reuse, 0x1, P1 ;  /* 0x00000002ac850211 */ /* 0x100fe400008f0cad */
[----:B------:R-:W3:Y:S04]  /*70e0*/  SHFL.IDX PT, R2, R170, 0x1, 0x181f ;  /* 0x00381f00aa027f89 */ /* 0x000ee800000e0000 */
[----:B------:R1:W-:Y:S01]  /*70f0*/  @P0 LDGSTS.E.BYPASS.LTC128B.128 [R177+0x18880], [R132.64], !P4 ;  /* 0x1888000084b10fae */ /* 0x0003e2000e101d52 */
[----:B------:R-:W-:Y:S11]  /*7100*/  ISETP.GE.AND P0, PT, R3, 0x21, PT ;  /* 0x000000210300780c */ /* 0x000ff60003f06270 */
[----:B------:R-:W-:Y:S02]  /*7110*/  @!UPT UIADD3 URZ, URZ, URZ, URZ ;  /* 0x0000003f3f3ff290 */ /* 0x000fe4000fffe03f */
[----:B-1----:R-:W-:Y:S02]  /*7120*/  @P0 IADD3 R132, P1, R0, R4, RZ ;  /* 0x0000000400840210 */ /* 0x002fe40007f3e0ff */
[----:B------:R1:W5:Y:S03]  /*7130*/  LDL.LU R4, [R1+0x74] ;  /* 0x0000740001047983 */ /* 0x0003660000300800 */
[----:B---3--:R-:W-:Y:S05]  /*7140*/  @P0 IMAD.X R133, R2, 0x1, R174, P1 ;  /* 0x0000000102850824 */ /* 0x008fea00008e06ae */
[----:B------:R3:W-:Y:S02]  /*7150*/  @P0 LDGSTS.E.BYPASS.LTC128B.128 [R177+0x15080], [R132.64], !P2 ;  /* 0x1508000084b10fae */ /* 0x0007e4000d101d52 */
[----:B---3--:R-:W-:Y:S05]  /*7160*/  @P0 IADD3 R132, P1, R0, R175, RZ ;  /* 0x000000af00840210 */ /* 0x008fea0007f3e0ff */
[----:B------:R-:W-:Y:S01]  /*7170*/  @P0 IMAD.X R133, R2, 0x1, R178, P1 ;  /* 0x0000000102850824 */ /* 0x000fe200008e06b2 */
[----:B--2---:R-:W-:Y:S04]  /*7180*/  @P0 IADD3 R168, P1, R0, R179, RZ ;  /* 0x000000b300a80210 */ /* 0x004fe80007f3e0ff */
[----:B------:R2:W-:Y:S01]  /*7190*/  @P0 LDGSTS.E.BYPASS.LTC128B.128 [R177+0x16880], [R132.64], !P6 ;  /* 0x1688000084b10fae */ /* 0x0005e2000f101d52 */
[----:B------:R-:W-:Y:S05]  /*71a0*/  @P0 IMAD.X R169, R2, 0x1, R176, P1 ;  /* 0x0000000102a90824 */ /* 0x000fea00008e06b0 */
[----:B------:R1:W-:Y:S01]  /*71b0*/  @P0 LDGSTS.E.BYPASS.LTC128B.128 [R177+0x18080], [R168.64], !P5 ;  /* 0x18080000a8b10fae */ /* 0x0003e2000e901d52 */
[C---:B--2---:R-:W-:Y:S04]  /*71c0*/  @P0 LEA R132, P1, R172.reuse, R0, 0x1 ;  /* 0x00000000ac840211 */ /* 0x044fe800078208ff */
[----:B------:R-:W-:Y:S05]  /*71d0*/  @P0 LEA.HI.X R133, R172, R2, R173, 0x1, P1 ;  /* 0x00000002ac850211 */ /* 0x000fea00008f0cad */
[----:B------:R1:W-:Y:S04]  /*71e0*/  @P0 LDGSTS.E.BYPASS.LTC128B.128 [R177+0x19880], [R132.64], !P4 ;  /* 0x1988000084b10fae */ /* 0x0003e8000e101d52 */
.L_x_1955:
[----:B------:R-:W2:Y:S01]  /*71f0*/  LDL R2, [R1+0x58] ;  /* 0x0000580001027983 */ /* 0x000ea20000100800 */
        /* <DEDUP_REMOVED lines=10> */
[----:B------:R-:W-:Y:S08]  /*72a0*/  IMAD.U32 R2, RZ, RZ, UR28 ;  /* 0x0000001cff027e24 */ /* 0x000ff0000f8e00ff */
[----:B------:R-:W-:Y:S01]  /*72b0*/  @P0 SHF.R.U32.HI R132, RZ, c[0x0][0x2cc], R0 ;  /* 0x0000b300ff840a19 */ /* 0x000fe20000011600 */
[----:B------:R-:W-:Y:S01]  /*72c0*/  IMAD.U32 R0, RZ, RZ, UR23 ;  /* 0x00000017ff007e24 */ /* 0x000fe2000f8e00ff */
[----:B------:R-:W-:Y:S03]  /*72d0*/  PLOP3.LUT P0, PT, PT, PT, UP0, 0x40, 0x0 ;  /* 0x000000000000781c */ /* 0x000fe60003f0e808 */
[----:B------:R-:W1:Y:S01]  /*72e0*/  SHFL.IDX PT, R3, R132, RZ, 0x1c1f ;  /* 0x001c1fff84037589 */ /* 0x000e6200000e0000 */
[----:B---3--:R-:W-:Y:S05]  /*72f0*/  IADD3 R0, -R170, 0x1, R0 ;  /* 0x00000001aa007810 */ /* 0x008fea0007ffe100 */
        /* <DEDUP_REMOVED lines=22> */
.L_x_1958:
[----:B------:R-:W-:Y:S04]  /*7460*/  MOV R168, 0x1 ;  /* 0x0000000100a87802 */ /* 0x000fe80000000f00 */
[----:B------:R-:W-:Y:S11]  /*7470*/  ISETP.NE.AND P0, PT, R168, c[0x0][0x32c], PT ;  /* 0x0000cb00a8007a0c */ /* 0x000ff60003f05270 */
[----:B------:R-:W-:Y:S02]  /*7480*/  @!UPT UIADD3 URZ, URZ, URZ, URZ ;  /* 0x0000003f3f3ff290 */ /* 0x000fe4000fffe03f */
[----:B------:R-:W-:Y:S05]  /*7490*/  @P0 IMAD.HI.U32 R168, R3, c[0x0][0x330], RZ ;  /* 0x0000cc0003a80a27 */ /* 0x000fea00078e00ff */
[----:B------:R-:W-:Y:S02]  /*74a0*/  @P0 SHF.R.U32.HI R3, RZ, c[0x0][0x334], R168 ;  /* 0x0000cd00ff030a19 */ /* 0x000fe400000116a8 */
.L_x_1959:
[----:B------:R-:W-:Y:S05]  /*74b0*/  BSYNC B0 ;  /* 0x0000000000007941 */ /* 0x000fea0003800000 */
.L_x_1957:
[----:B------:R-:W-:Y:S05]  /*74c0*/  IADD3 R168, -R170, UR23, RZ ;  /* 0x00000017aaa87c10 */ /* 0x000fea000fffe1ff */
[----:B------:R-:W-:Y:S05]  /*74d0*/  IMAD R3, R3, c[0x0][0x32c], R168 ;  /* 0x0000cb0003037a24 */ /* 0x000fea00078e02a8 */
[----:B------:R-:W-:Y:S02]  /*74e0*/  IMNMX R0, R0, R3, !PT ;  /* 0x0000000300007217 */ /* 0x000fe40007800200 */
[----:B------:R-:W-:Y:S04]  /*74f0*/  IADD3 R3, R3, c[0x0][0x32c], RZ ;  /* 0x0000cb0003037a10 */ /* 0x000fe80007ffe0ff */
[----:B------:R-:W-:Y:S02]  /*7500*/  IMNMX R2, R2, R3, PT ;  /* 0x0000000302027217 */ /* 0x000fe40003800200 */
.L_x_1956:
        /* <DEDUP_REMOVED lines=9> */
[----:B------:R-:W-:Y:S01]  /*75a0*/  ISETP.LT.OR P0, PT, R2, 0x1, P0 ;  /* 0x000000010200780c */ /* 0x000fe20000701670 */
[----:B------:R-:W-:Y:S02]  /*75b0*/  UISETP.GE.AND UP3, UPT, UR23, 0x21, UPT ;  /* 0x000000211700788c */ /* 0x000fe4000bf66270 */
[----:B------:R-:W-:Y:S01]  /*75c0*/  UISETP.GE.AND UP2, UPT, UR23, 0x22, UPT ;  /* 0x000000221700788c */ /* 0x000fe2000bf46270 */
[----:B-----5:R-:W-:Y:S01]  /*75d0*/  FSEL R168, R4, -INF , !P0 ;  /* 0xff80000004a87808 */ /* 0x020fe20004000000 */
[----:B------:R-:W-:Y:S01]  /*75e0*/  UISETP.GE.AND UP1, UPT, UR23, 0x29, UPT ;  /* 0x000000291700788c */ /* 0x000fe2000bf26270 */
[----:B------:R-:W-:Y:S01]  /*75f0*/  PLOP3.LUT P0, PT, PT, PT, UP0, 0x40, 0x0 ;  /* 0x000000000000781c */ /* 0x000fe20003f0e808 */
[----:B------:R-:W-:Y:S02]  /*7600*/  UISETP.GE.AND UP0, UPT, UR23, 0x9, UPT ;  /* 0x000000091700788c */ /* 0x000fe4000bf06270 */
[----:B------:R-:W-:Y:S01]  /*7610*/  UP2UR UR32, UPR, URZ, 0x40 ;  /* 0x000000403f207883 */ /* 0x000fe20008000000 */
[----:B------:R-:W-:Y:S01]  /*7620*/  ISETP.GT.AND P0, PT, R0, 0x1, P0 ;  /* 0x000000010000780c */ /* 0x000fe20000704270 */
[----:B------:R-:W-:Y:S03]  /*7630*/  UP2UR UR29, UPR, URZ, 0x1 ;  /* 0x000000013f1d7883 */ /* 0x000fe60008000000 */
[----:B------:R-:W-:Y:S04]  /*7640*/  ISETP.LT.OR P0, PT, R2, 0x2, P0 ;  /* 0x000000020200780c */ /* 0x000fe80000701670 */
[----:B------:R-:W-:Y:S02]  /*7650*/  FSEL R5, R5, -INF , !P0 ;  /* 0xff80000005057808 */ /* 0x000fe40004000000 */
[----:B------:R-:W-:Y:S01]  /*7660*/  PLOP3.LUT P0, PT, PT, PT, UP0, 0x40, 0x0 ;  /* 0x000000000000781c */ /* 0x000fe20003f0e808 */
[----:B------:R-:W-:Y:S03]  /*7670*/  UISETP.GE.AND UP0, UPT, UR23, 0xa, UPT ;  /* 0x0000000a1700788c */ /* 0x000fe6000bf06270 */
        /* <DEDUP_REMOVED lines=12> */
[----:B------:R-:W-:Y:S04]  /*7740*/  ISETP.GT.AND P0, PT, R0, 0x10, P0 ;  /* 0x000000100000780c */ /* 0x000fe80000704270 */
[----:B------:R-:W-:Y:S04]  /*7750*/  ISETP.LT.OR P0, PT, R2, 0x11, P0 ;  /* 0x000000110200780c */ /* 0x000fe80000701670 */
[----:B------:R-:W-:Y:S02]  /*7760*/  FSEL R12, R12, -INF , !P0 ;  /* 0xff8000000c0c7808 */ /* 0x000fe40004000000 */
[----:B------:R-:W-:Y:S01]  /*7770*/  PLOP3.LUT P0, PT, PT, PT, UP6, 0x40, 0x0 ;  /* 0x000000000000781c */ /* 0x000fe20003f0e868 */
[----:B------:R-:W-:Y:S03]  /*7780*/  UISETP.NE.AND UP6, UPT, UR13, URZ, UPT ;  /* 0x0000003f0d00728c */ /* 0x000fe6000bfc5270 */
        /* <DEDUP_REMOVED lines=24> */
[----:B------:R-:W-:Y:S02]  /*7910*/  ISETP.GT.AND P0, PT, R0, 0x29, P0 ;  /* 0x000000290000780c */ /* 0x000fe40000704270 */
[----:B------:R-:W1:Y:S02]  /*7920*/  SHFL.IDX PT, R0, R132, 0x1, 0x1c1f ;  /* 0x003c1f0084007f89 */ /* 0x000e6400000e0000 */
[----:B------:R-:W-:Y:S04]  /*7930*/  ISETP.LT.OR P0, PT, R2, 0x2a, P0 ;  /* 0x0000002a0200780c */ /* 0x000fe80000701670 */
[----:B------:R-:W-:Y:S02]  /*7940*/  FSEL R25, R25, -INF , !P0 ;  /* 0xff80000019197808 */ /* 0x000fe40004000000 */
[----:B------:R-:W-:Y:S01]  /*7950*/  PLOP3.LUT P0, PT, PT, PT, UP6, 0x40, 0x0 ;  /* 0x000000000000781c */ /* 0x000fe20003f0e868 */
[----:B------:R-:W-:Y:S01]  /*7960*/  UISETP.NE.AND UP6, UPT, UR32, URZ, UPT ;  /* 0x0000003f2000728c */ /* 0x000fe2000bfc5270 */
[--C-:B-1----:R-:W-:Y:S02]  /*7970*/  IMAD.IADD R3, R169, 0x1, R0.reuse ;  /* 0x00000001a9037824 */ /* 0x102fe400078e0200 */
[----:B------:R-:W-:Y:S09]  /*7980*/  IMAD.IADD R2, R133, 0x1, R0 ;  /* 0x0000000185027824 */ /* 0x000ff200078e0200 */
        /* <DEDUP_REMOVED lines=16> */
.L_x_1962:
[----:B------:R-:W-:Y:S04]  /*7a90*/  MOV R4, 0x1 ;  /* 0x0000000100047802 */ /* 0x000fe80000000f00 */
[----:B------:R-:W-:Y:S11]  /*7aa0*/  ISETP.NE.AND P0, PT, R4, c[0x0][0x32c], PT ;  /* 0x0000cb0004007a0c */ /* 0x000ff60003f05270 */
[----:B------:R-:W-:Y:S02]  /*7ab0*/  @!UPT UIADD3 URZ, URZ, URZ, URZ ;  /* 0x0000003f3f3ff290 */ /* 0x000fe4000fffe03f */
[----:B------:R-:W-:Y:S05]  /*7ac0*/  @P0 IMAD.HI.U32 R4, R0, c[0x0][0x330], RZ ;  /* 0x0000cc0000040a27 */ /* 0x000fea00078e00ff */
[----:B------:R-:W-:Y:S02]  /*7ad0*/  @P0 SHF.R.U32.HI R0, RZ, c[0x0][0x334], R4 ;  /* 0x0000cd00ff000a19 */ /* 0x000fe40000011604 */
.L_x_1963:
[----:B------:R-:W-:Y:S05]  /*7ae0*/  BSYNC B0 ;  /* 0x0000000000007941 */ /* 0x000fea0003800000 */
.L_x_1961:
[----:B------:R-:W-:Y:S05]  /*7af0*/  IADD3 R4, -R170, UR23, RZ ;  /* 0x00000017aa047c10 */ /* 0x000fea000fffe1ff */
[----:B------:R-:W-:Y:S05]  /*7b00*/  IMAD R0, R0, c[0x0][0x32c], R4 ;  /* 0x0000cb0000007a24 */ /* 0x000fea00078e0204 */
[----:B------:R-:W-:Y:S02]  /*7b10*/  IMNMX R2, R2, R0, !PT ;  /* 0x0000000002027217 */ /* 0x000fe40007800200 */
[----:B------:R-:W-:Y:S04]  /*7b20*/  IADD3 R0, R0, c[0x0][0x32c], RZ ;  /* 0x0000cb0000007a10 */ /* 0x000fe80007ffe0ff */
[----:B------:R-:W-:Y:S02]  /*7b30*/  IMNMX R3, R3, R0, PT ;  /* 0x0000000003037217 */ /* 0x000fe40003800200 */
.L_x_1960:
        /* <DEDUP_REMOVED lines=31> */
[----:B------:R-:W-:Y:S01]  /*7d30*/  FADD.FTZ R0, -R0, R134 ;  /* 0x0000008600007221 */ /* 0x000fe20000010100 */
[----:B------:R-:W-:Y:S01]  /*7d40*/  UISETP.NE.AND UP4, UPT, UR23, URZ, UPT ;  /* 0x0000003f1700728c */ /* 0x000fe2000bf85270 */
[----:B------:R-:W2:Y:S01]  /*7d50*/  LDL.LU R134, [R1+0x44] ;  /* 0x0000440001867983 */ /* 0x000ea20000300800 */
[----:B------:R-:W-:Y:S01]  /*7d60*/  ISETP.GT.AND P0, PT, R2, RZ, P0 ;  /* 0x000000ff0200720c */ /* 0x000fe20000704270 */
[--C-:B------:R-:W-:Y:S01]  /*7d70*/  FFMA.FTZ R168, R168, c[0x0][0x2d0], -R4.reuse ;  /* 0x0000b400a8a87a23 */ /* 0x100fe20000010804 */
[----:B------:R-:W-:Y:S01]  /*7d80*/  UIADD3 UR23, UR5, -0x1, URZ ;  /* 0xffffffff05177890 */ /* 0x000fe2000fffe03f */
[----:B------:R-:W-:Y:S01]  /*7d90*/  FMUL.FTZ R0, R0, c[0x0][0x2d0] ;  /* 0x0000b40000007a20 */ /* 0x000fe20000410000 */
[----:B------:R-:W-:Y:S01]  /*7da0*/  ISETP.LT.OR P0, PT, R3, 0x1, P0 ;  /* 0x000000010300780c */ /* 0x000fe20000701670 */
[--C-:B------:R-:W-:Y:S02]  /*7db0*/  FFMA.FTZ R5, R5, c[0x0][0x2d0], -R4.reuse ;  /* 0x0000b40005057a23 */ /* 0x100fe40000010804 */
[----:B------:R-:W-:Y:S01]  /*7dc0*/  MUFU.EX2 R168, R168 ;  /* 0x000000a800a87308 */ /* 0x000fe20000000800 */
[----:B------:R-:W-:Y:S01]  /*7dd0*/  FSEL R6, R6, -INF , !P0 ;  /* 0xff80000006067808 */ /* 0x000fe20004000000 */
[--C-:B------:R-:W-:Y:S01]  /*7de0*/  FFMA.FTZ R8, R8, c[0x0][0x2d0], -R4.reuse ;  /* 0x0000b40008087a23 */ /* 0x100fe20000010804 */
[----:B------:R-:W-:Y:S01]  /*7df0*/  PLOP3.LUT P0, PT, PT, PT, UP3, 0x40, 0x0 ;  /* 0x000000000000781c */ /* 0x000fe20003f0e838 */
[----:B------:R-:W-:Y:S01]  /*7e00*/  UISETP.NE.AND UP3, UPT, UR31, URZ, UPT ;  /* 0x0000003f1f00728c */ /* 0x000fe2000bf65270 */
[--C-:B------:R-:W-:Y:S02]  /*7e10*/  FFMA.FTZ R9, R9, c[0x0][0x2d0], -R4.reuse ;  /* 0x0000b40009097a23 */ /* 0x100fe40000010804 */
[----:B------:R-:W-:Y:S01]  /*7e20*/  ISETP.GT.AND P0, PT, R2, 0x1, P0 ;  /* 0x000000010200780c */ /* 0x000fe20000704270 */
[--C-:B------:R-:W-:Y:S02]  /*7e30*/  FFMA.FTZ R17, R17, c[0x0][0x2d0], -R4.reuse ;  /* 0x0000b40011117a23 */ /* 0x100fe40000010804 */
[----:B------:R-:W-:Y:S01]  /*7e40*/  MUFU.EX2 R5, R5 ;  /* 0x0000000500057308 */ /* 0x000fe20000000800 */
[----:B------:R-:W-:Y:S01]  /*7e50*/  ISETP.LT.OR P0, PT, R3, 0x2, P0 ;  /* 0x000000020300780c */ /* 0x000fe20000701670 */
[--C-:B------:R-:W-:Y:S02]  /*7e60*/  FFMA.FTZ R21, R21, c[0x0][0x2d0], -R4.reuse ;  /* 0x0000b40015157a23 */ /* 0x100fe40000010804 */
        /* <DEDUP_REMOVED lines=10> */
[C---:B------:R-:W-:Y:S01]  /*7f10*/  ISETP.LT.OR P0, PT, R3.reuse, 0x9, P0 ;  /* 0x000000090300780c */ /* 0x040fe20000701670 */
[----:B------:R-:W-:Y:S01]  /*7f20*/  FFMA.FTZ R169, R20, c[0x0][0x2d0], -R4 ;  /* 0x0000b40014a97a23 */ /* 0x000fe20000010804 */
[----:B------:R-:W-:Y:S02]  /*7f30*/  MOV R20, R17 ;  /* 0x0000001100147202 */ /* 0x000fe40000000f00 */
[----:B------:R-:W-:Y:S01]  /*7f40*/  FSEL R10, R10, -INF , !P0 ;  /* 0xff8000000a0a7808 */ /* 0x000fe20004000000 */
[----:B------:R-:W1:Y:S01]  /*7f50*/  MUFU.EX2 R9, R9 ;  /* 0x0000000900097308 */ /* 0x000e620000000800 */
[----:B------:R-:W-:Y:S01]  /*7f60*/  PLOP3.LUT P0, PT, PT, PT, UP1, 0x40, 0x0 ;  /* 0x000000000000781c */ /* 0x000fe20003f0e818 */
[----:B------:R-:W-:Y:S03]  /*7f70*/  UISETP.NE.AND UP1, UPT, UR29, URZ, UPT ;  /* 0x0000003f1d00728c */ /* 0x000fe6000bf25270 */
[C---:B------:R-:W-:Y:S04]  /*7f80*/  ISETP.GT.AND P0, PT, R2.reuse, 0x9, P0 ;  /* 0x000000090200780c */ /* 0x040fe80000704270 */
[----:B------:R-:W-:Y:S04]  /*7f90*/  ISETP.LT.OR P0, PT, R3, 0xa, P0 ;  /* 0x0000000a0300780c */ /* 0x000fe80000701670 */
[----:B------:R-:W-:Y:S02]  /*7fa0*/  FSEL R171, R11, -INF , !P0 ;  /* 0xff8000000bab7808 */ /* 0x000fe40004000000 */
[----:B------:R-:W-:Y:S01]  /*7fb0*/  PLOP3.LUT P0, PT, PT, PT, UP0, 0x40, 0x0 ;  /* 0x000000000000781c */ /* 0x000fe20003f0e808 */
[----:B------:R-:W-:Y:S01]  /*7fc0*/  UISETP.NE.AND UP0, UPT, UR27, URZ, UPT ;  /* 0x0000003f1b00728c */ /* 0x000fe2000bf05270 */
[----:B------:R-:W-:Y:S02]  /*7fd0*/  MOV R11, R16 ;  /* 0x00000010000b7202 */ /* 0x000fe40000000f00 */
[----:B------:R-:W-:Y:S04]  /*7fe0*/  ISETP.GT.AND P0, PT, R2, 0x10, P0 ;  /* 0x000000100200780c */ /* 0x000fe80000704270 */
[C---:B------:R-:W-:Y:S04]  /*7ff0*/  ISETP.LT.OR P0, PT, R3.reuse, 0x11, P0 ;  /* 0x000000110300780c */ /* 0x040fe80000701670 */
[----:B------:R-:W-:Y:S02]  /*8000*/  FSEL R172, R14, -INF , !P0 ;  /* 0xff8000000eac7808 */ /* 0x000fe40004000000 */
[----:B------:R-:W-:Y:S02]  /*8010*/  PLOP3.LUT P0, PT, PT, PT, UP6, 0x40, 0x0 ;  /* 0x000000000000781c */ /* 0x000fe40003f0e868 */
[----:B------:R-:W-:Y:S02]  /*8020*/  MOV R14, R179 ;  /* 0x000000b3000e7202 */ /* 0x000fe40000000f00 */
[C---:B------:R-:W-:Y:S04]  /*8030*/  ISETP.GT.AND P0, PT, R2.reuse, 0x11, P0 ;  /* 0x000000110200780c */ /* 0x040fe80000704270 */
[----:B------:R-:W-:Y:S04]  /*8040*/  ISETP.LT.OR P0, PT, R3, 0x12, P0 ;  /* 0x000000120300780c */ /* 0x000fe80000701670 */
[----:B------:R-:W-:Y:S02]  /*8050*/  FSEL R173, R15, -INF , !P0 ;  /* 0xff8000000fad7808 */ /* 0x000fe40004000000 */
[----:B------:R-:W-:Y:S02]  /*8060*/  PLOP3.LUT P0, PT, PT, PT, UP5, 0x40, 0x0 ;  /* 0x000000000000781c */ /* 0x000fe40003f0e858 */
[----:B------:R-:W-:Y:S02]  /*8070*/  MOV R15, R170 ;  /* 0x000000aa000f7202 */ /* 0x000fe40000000f00 */
[----:B------:R-:W-:Y:S02]  /*8080*/  ISETP.GT.AND P0, PT, R2, 0x18, P0 ;  /* 0x000000180200780c */ /* 0x000fe40000704270 */
[----:B-1----:R-:W-:Y:S02]  /*8090*/  F2FP.PACK_AB R170, R9, R8 ;  /* 0x0000000809aa723e */ /* 0x002fe400000000ff */
        /* <DEDUP_REMOVED lines=21> */
[----:B------:R-:W-:Y:S01]  /*81f0*/  UMOV UR5, UR23 ;  /* 0x0000001700057c82 */ /* 0x000fe20008000000 */
[----:B------:R-:W1:Y:S02]  /*8200*/  MUFU.EX2 R2, R0 ;  /* 0x0000000000027308 */ /* 0x000e640000000800 */
[----:B------:R-:W-:Y:S04]  /*8210*/  ISETP.LT.OR P0, PT, R3, 0x2a, P0 ;  /* 0x0000002a0300780c */ /* 0x000fe80000701670 */
[----:B------:R-:W-:Y:S01]  /*8220*/  FSEL R132, R27, -INF , !P0 ;  /* 0xff8000001b847808 */ /* 0x000fe20004000000 */
[C---:B-1----:R-:W-:Y:S02]  /*8230*/  FMUL.FTZ R16, R2.reuse, R144 ;  /* 0x0000009002107220 */ /* 0x042fe40000410000 */
[C---:B------:R-:W-:Y:S01]  /*8240*/  FMUL.FTZ R12, R2.reuse, R148 ;  /* 0x00000094020c7220 */ /* 0x040fe20000410000 */
[----:B------:R-:W-:Y:S01]  /*8250*/  MOV R148, R11 ;  /* 0x0000000b00947202 */ /* 0x000fe20000000f00 */
[C---:B------:R-:W-:Y:S01]  /*8260*/  FMUL.FTZ R13, R2.reuse, R149 ;  /* 0x00000095020d7220 */ /* 0x040fe20000410000 */
[----:B------:R-:W-:Y:S01]  /*8270*/  MOV R149, R14 ;  /* 0x0000000e00957202 */ /* 0x000fe20000000f00 */
        /* <DEDUP_REMOVED lines=56> */
[----:B------:R-:W-:Y:S01]  /*8600*/  FADD.FTZ R4, R5, R0 ;  /* 0x0000000005047221 */ /* 0x000fe20000010000 */
        /* <DEDUP_REMOVED lines=8> */
[C---:B------:R-:W-:Y:S01]  /*8690*/  FMUL.FTZ R4, R2.reuse, R156 ;  /* 0x0000009c02047220 */ /* 0x040fe20000410000 */
[----:B------:R-:W-:Y:S01]  /*86a0*/  MOV R156, R20 ;  /* 0x00000014009c7202 */ /* 0x000fe20000000f00 */
[C---:B------:R-:W-:Y:S01]  /*86b0*/  FMUL.FTZ R20, R2.reuse, R140 ;  /* 0x0000008c02147220 */ /* 0x040fe20000410000 */
[----:B------:R-:W-:Y:S01]  /*86c0*/  FMNMX.FTZ R0, R171, R0, !PT ;  /* 0x00000000ab007209 */ /* 0x000fe20007810000 */
[----:B------:R-:W2:Y:S01]  /*86d0*/  LDL.LU R140, [R1+0x4c] ;  /* 0x00004c00018c7983 */ /* 0x000ea20000300800 */
        /* <DEDUP_REMOVED lines=8> */
[----:B------:R-:W-:Y:S03]  /*8760*/  MUFU.EX2 R156, R156 ;  /* 0x0000009c009c7308 */ /* 0x000fe60000000800 */
[----:B------:R-:W-:Y:S04]  /*8770*/  FMNMX.FTZ R0, R174, R0, !PT ;  /* 0x00000000ae007209 */ /* 0x000fe80007810000 */
[----:B------:R-:W-:Y:S03]  /*8780*/  FMNMX.FTZ R0, R175, R0, !PT ;  /* 0x00000000af007209 */ /* 0x000fe60007810000 */
[----:B------:R-:W-:Y:S01]  /*8790*/  MUFU.EX2 R152, R152 ;  /* 0x0000009800987308 */ /* 0x000fe20000000800 */
        /* <DEDUP_REMOVED lines=14> */
[----:B------:R-:W-:Y:S01]  /*8880*/  MOV R135, R169 ;  /* 0x000000a900877202 */ /* 0x000fe20000000f00 */
[--C-:B------:R-:W-:Y:S02]  /*8890*/  FFMA.FTZ R169, R6, c[0x0][0x2d0], -R134.reuse ;  /* 0x0000b40006a97a23 */ /* 0x100fe40000010886 */
[----:B------:R-:W-:Y:S02]  /*88a0*/  FMUL.FTZ R0, R0, c[0x0][0x2d0] ;  /* 0x0000b40000007a20 */ /* 0x000fe40000410000 */
[--C-:B------:R-:W-:Y:S02]  /*88b0*/  FFMA.FTZ R7, R7, c[0x0][0x2d0], -R134.reuse ;  /* 0x0000b40007077a23 */ /* 0x100fe40000010886 */
[----:B------:R-:W-:Y:S01]  /*88c0*/  MUFU.EX2 R169, R169 ;  /* 0x000000a900a97308 */ /* 0x000fe20000000800 */
[--C-:B------:R-:W-:Y:S09]  /*88d0*/  FFMA.FTZ R2, R10, c[0x0][0x2d0], -R134.reuse ;  /* 0x0000b4000a027a23 */ /* 0x100ff20000010886 */
[----:B------:R-:W1:Y:S10]  /*88e0*/  MUFU.EX2 R0, R0 ;  /* 0x0000000000007308 */ /* 0x000e740000000800 */
[----:B------:R3:W4:Y:S01]  /*88f0*/  MUFU.EX2 R144, R7 ;  /* 0x0000000700907308 */ /* 0x0007220000000800 */
[C---:B-1----:R-:W-:Y:S02]  /*8900*/  FMUL.FTZ R26, R0.reuse, R138 ;  /* 0x0000008a001a7220 */ /* 0x042fe40000410000 */
[C---:B------:R-:W-:Y:S02]  /*8910*/  FMUL.FTZ R27, R0.reuse, R139 ;  /* 0x0000008b001b7220 */ /* 0x040fe40000410000 */
[----:B------:R-:W1:Y:S01]  /*8920*/  LDSM.16.MT88.4 R136, [R237+0x4080] ;  /* 0x00408000ed88783b */ /* 0x000e620000004200 */
[C---:B------:R-:W-:Y:S02]  /*8930*/  FMUL.FTZ R10, R0.reuse, R154 ;  /* 0x0000009a000a7220 */ /* 0x040fe40000410000 */
[C---:B------:R-:W-:Y:S02]  /*8940*/  FMUL.FTZ R11, R0.reuse, R155 ;  /* 0x0000009b000b7220 */ /* 0x040fe40000410000 */
[C---:B------:R-:W-:Y:S02]  /*8950*/  FMUL.FTZ R22, R0.reuse, R142 ;  /* 0x0000008e00167220 */ /* 0x040fe40000410000 */
[C---:B------:R-:W-:Y:S02]  /*8960*/  FMUL.FTZ R23, R0.reuse, R143 ;  /* 0x0000008f00177220 */ /* 0x040fe40000410000 */
[C---:B------:R-:W-:Y:S01]  /*8970*/  FMUL.FTZ R6, R0.reuse, R158 ;  /* 0x0000009e00067220 */ /* 0x040fe20000410000 */
[----:B------:R-:W-:Y:S01]  /*8980*/  MOV R158, R135 ;  /* 0x00000087009e7202 */ /* 0x000fe20000000f00 */
[C---:B---3--:R-:W-:Y:S02]  /*8990*/  FMUL.FTZ R7, R0.reuse, R159 ;  /* 0x0000009f00077220 */ /* 0x048fe40000410000 */
        /* <DEDUP_REMOVED lines=61> */
[C---:B----4-:R-:W-:Y:S01]  /*8d70*/  F2FP.PACK_AB R169, R144.reuse, R169 ;  /* 0x000000a990a9723e */ /* 0x050fe200000000ff */
[----:B------:R-:W-:Y:S01]  /*8d80*/  FFMA.FTZ R0, R171, c[0x0][0x2d0], -R134 ;  /* 0x0000b400ab007a23 */ /* 0x000fe20000010886 */
[----:B------:R-:W-:Y:S01]  /*8d90*/  LDSM.16.MT88.4 R140, [R237+0x4880] ;  /* 0x00488000ed8c783b */ /* 0x000fe20000004200 */
[----:B------:R-:W-:Y:S02]  /*8da0*/  FADD.FTZ R144, R144, R150 ;  /* 0x0000009690907221 */ /* 0x000fe40000010000 */
[----:B------:R-:W2:Y:S02]  /*8db0*/  MUFU.EX2 R146, R0 ;  /* 0x0000000000927308 */ /* 0x000ea40000000800 */
[----:B--2---:R-:W-:Y:S01]  /*8dc0*/  F2FP.PACK_AB R171, R146, R147 ;  /* 0x0000009392ab723e */ /* 0x004fe200000000ff */
[--C-:B------:R-:W-:Y:S07]  /*8dd0*/  FFMA.FTZ R0, R172, c[0x0][0x2d0], -R134.reuse ;  /* 0x0000b400ac007a23 */ /* 0x100fee0000010886 */
[----:B------:R2:W-:Y:S01]  /*8de0*/  MUFU.EX2 R148, R0 ;  /* 0x0000000000947308 */ /* 0x0005e20000000800 */
[C---:B-1----:R-:W-:Y:S08]  /*8df0*/  HMMA.16816.F32 R4, R168.reuse, R136, R4 ;  /* 0x00000088a804723c */ /* 0x042ff00000001804 */
[C---:B------:R-:W-:Y:S01]  /*8e00*/  HMMA.16816.F32 R8, R168.reuse, R138, R8 ;  /* 0x0000008aa808723c */ /* 0x040fe20000001808 */
[----:B------:R-:W1:Y:S03]  /*8e10*/  LDSM.16.MT88.4 R136, [R238+0x4080] ;  /* 0x00408000ee88783b */ /* 0x000e660000004200 */
[--C-:B--2---:R-:W-:Y:S04]  /*8e20*/  FFMA.FTZ R0, R173, c[0x0][0x2d0], -R134.reuse ;  /* 0x0000b400ad007a23 */ /* 0x104fe80000010886 */
[----:B------:R2:W3:Y:S01]  /*8e30*/  MUFU.EX2 R149, R0 ;  /* 0x0000000000957308 */ /* 0x0004e20000000800 */
[C---:B-1----:R-:W-:Y:S03]  /*8e40*/  HMMA.16816.F32 R12, R168.reuse, R136, R12 ;  /* 0x00000088a80c723c */ /* 0x042fe6000000180c */
[--C-:B--2---:R-:W-:Y:S06]  /*8e50*/  FFMA.FTZ R0, R174, c[0x0][0x2d0], -R134.reuse ;  /* 0x0000b400ae007a23 */ /* 0x104fec0000010886 */
[----:B------:R1:W-:Y:S01]  /*8e60*/  MUFU.EX2 R135, R0 ;  /* 0x0000000000877308 */ /* 0x0003e20000000800 */
[C---:B------:R-:W-:Y:S01]  /*8e70*/  HMMA.16816.F32 R16, R168.reuse, R138, R16 ;  /* 0x0000008aa810723c */ /* 0x040fe20000001810 */
[----:B------:R-:W2:Y:S02]  /*8e80*/  LDSM.16.MT88.4 R136, [R241+0x4080] ;  /* 0x00408000f188783b */ /* 0x000ea40000004200 */
[----:B-1----:R-:W-:Y:S06]  /*8e90*/  FFMA.FTZ R0, R175, c[0x0][0x2d0], -R134 ;  /* 0x0000b400af007a23 */ /* 0x002fec0000010886 */
[----:B------:R-:W-:Y:S10]  /*8ea0*/  MUFU.EX2 R175, R158 ;  /* 0x0000009e00af7308 */ /* 0x000ff40000000800 */
[----:B------:R1:W4:Y:S01]  /*8eb0*/  MUFU.EX2 R174, R0 ;  /* 0x0000000000ae7308 */ /* 0x0003220000000800 */
[C---:B--2---:R-:W-:Y:S08]  /*8ec0*/  HMMA.16816.F32 R20, R168.reuse, R136, R20 ;  /* 0x00000088a814723c */ /* 0x044ff00000001814 */
[C---:B------:R-:W-:Y:S01]  /*8ed0*/  HMMA.16816.F32 R24, R168.reuse, R138, R24 ;  /* 0x0000008aa818723c */ /* 0x040fe20000001818 */
[----:B------:R-:W2:Y:S03]  /*8ee0*/  LDSM.16.MT88.4 R136, [R240+0x4080] ;  /* 0x00408000f088783b */ /* 0x000ea60000004200 */
[----:B-1----:R-:W-:Y:S02]  /*8ef0*/  FADD.FTZ R0, R2, R179 ;  /* 0x000000b302007221 */ /* 0x002fe40000010000 */
[----:B------:R-:W-:Y:S02]  /*8f00*/  MUFU.EX2 R179, R153 ;  /* 0x0000009900b37308 */ /* 0x000fe40000000800 */
[----:B------:R-:W-:Y:S04]  /*8f10*/  FADD.FTZ R150, R145, R0 ;  /* 0x0000000091967221 */ /* 0x000fe80000010000 */
[----:B------:R-:W-:Y:S04]  /*8f20*/  FADD.FTZ R0, R147, R144 ;  /* 0x0000009093007221 */ /* 0x000fe80000010000 */
[----:B------:R-:W1:Y:S01]  /*8f30*/  MUFU.EX2 R153, R157 ;  /* 0x0000009d00997308 */ /* 0x000e620000000800 */
        /* <DEDUP_REMOVED lines=41> */
[----:B------:R-:W-:Y:S01]  /*91d0*/  F2FP.PACK_AB R138, R156, R151 ;  /* 0x000000979c8a723e */ /* 0x000fe200000000ff */
[----:B------:R-:W-:Y:S01]  /*91e0*/  LDSM.16.MT88.4 R144, [R240+0x9080] ;  /* 0x00908000f090783b */ /* 0x000fe20000004200 */
[----:B----4-:R-:W-:Y:S03]  /*91f0*/  F2FP.PACK_AB R139, R174, R135 ;  /* 0x00000087ae8b723e */ /* 0x010fe600000000ff */
[----:B------:R-:W-:Y:S01]  /*9200*/  FFMA.FTZ R0, R176, c[0x0][0x2d0], -R134 ;  /* 0x0000b400b0007a23 */ /* 0x000fe20000010886 */
[----:B-1----:R-:W-:Y:S01]  /*9210*/  MOV R176, R153 ;  /* 0x0000009900b07202 */ /* 0x002fe20000000f00 */
[----:B------:R-:W-:Y:S01]  /*9220*/  FADD.FTZ R2, R148, R2 ;  /* 0x0000000294027221 */ /* 0x000fe20000010000 */
[----:B------:R-:W-:Y:S01]  /*9230*/  F2FP.PACK_AB R168, R179, R175 ;  /* 0x000000afb3a8723e */ /* 0x000fe200000000ff */
[C---:B------:R-:W-:Y:S01]  /*9240*/  HMMA.16816.F32 R4, R136.reuse, R140, R4 ;  /* 0x0000008c8804723c */ /* 0x040fe20000001804 */
[----:B------:R1:W2:Y:S04]  /*9250*/  MUFU.EX2 R172, R0 ;  /* 0x0000000000ac7308 */ /* 0x0002a80000000800 */
[----:B------:R-:W-:Y:S03]  /*9260*/  FADD.FTZ R2, R149, R2 ;  /* 0x0000000295027221 */ /* 0x000fe60000010000 */
[C---:B------:R-:W-:Y:S01]  /*9270*/  HMMA.16816.F32 R8, R136.reuse, R142, R8 ;  /* 0x0000008e8808723c */ /* 0x040fe20000001808 */
[----:B------:R-:W3:Y:S03]  /*9280*/  LDSM.16.MT88.4 R140, [R238+0x4880] ;  /* 0x00488000ee8c783b */ /* 0x000ee60000004200 */
[----:B------:R-:W-:Y:S01]  /*9290*/  FADD.FTZ R2, R135, R2 ;  /* 0x0000000287027221 */ /* 0x000fe20000010000 */
[----:B------:R-:W-:Y:S03]  /*92a0*/  MOV R135, R3 ;  /* 0x0000000300877202 */ /* 0x000fe60000000f00 */
[----:B------:R-:W-:Y:S04]  /*92b0*/  FADD.FTZ R2, R174, R2 ;  /* 0x00000002ae027221 */ /* 0x000fe80000010000 */
[----:B-1----:R-:W-:Y:S01]  /*92c0*/  FFMA.FTZ R0, R177, c[0x0][0x2d0], -R134 ;  /* 0x0000b400b1007a23 */ /* 0x002fe20000010886 */
[----:B------:R-:W-:Y:S01]  /*92d0*/  MOV R177, R152 ;  /* 0x0000009800b17202 */ /* 0x000fe20000000f00 */
[----:B--2---:R-:W-:Y:S01]  /*92e0*/  FADD.FTZ R2, R172, R2 ;  /* 0x00000002ac027221 */ /* 0x004fe20000010000 */
[----:B------:R-:W-:Y:S01]  /*92f0*/  LDSM.16.MT88.4 R152, [R237+0x5080] ;  /* 0x00508000ed98783b */ /* 0x000fe20000004200 */
[----:B------:R-:W1:Y:S01]  /*9300*/  MUFU.EX2 R173, R0 ;  /* 0x0000000000ad7308 */ /* 0x000e620000000800 */
[----:B------:R-:W-:Y:S01]  /*9310*/  F2FP.PACK_AB R170, R176, R177 ;  /* 0x000000b1b0aa723e */ /* 0x000fe200000000ff */
[C---:B---3--:R-:W-:Y:S03]  /*9320*/  HMMA.16816.F32 R12, R136.reuse, R140, R12 ;  /* 0x0000008c880c723c */ /* 0x048fe6000000180c */
[----:B-1----:R-:W-:Y:S01]  /*9330*/  F2FP.PACK_AB R169, R173, R172 ;  /* 0x000000acada9723e */ /* 0x002fe200000000ff */
[--C-:B------:R-:W-:Y:S02]  /*9340*/  FFMA.FTZ R0, R178, c[0x0][0x2d0], -R134.reuse ;  /* 0x0000b400b2007a23 */ /* 0x100fe40000010886 */
[----:B------:R-:W-:Y:S02]  /*9350*/  FFMA.FTZ R134, R132, c[0x0][0x2d0], -R134 ;  /* 0x0000b40084867a23 */ /* 0x000fe40000010886 */
[C---:B------:R-:W-:Y:S01]  /*9360*/  HMMA.16816.F32 R16, R136.reuse, R142, R16 ;  /* 0x0000008e8810723c */ /* 0x040fe20000001810 */
[----:B------:R-:W1:Y:S01]  /*9370*/  LDSM.16.MT88.4 R140, [R241+0x4880] ;  /* 0x00488000f18c783b */ /* 0x000e620000004200 */
[----:B------:R2:W-:Y:S10]  /*9380*/  MUFU.EX2 R132, R0 ;  /* 0x0000000000847308 */ /* 0x0005f40000000800 */
[----:B------:R-:W3:Y:S01]  /*9390*/  MUFU.EX2 R134, R134 ;  /* 0x0000008600867308 */ /* 0x000ee20000000800 */
[----:B--2---:R-:W-:Y:S04]  /*93a0*/  FADD.FTZ R0, R151, R150 ;  /* 0x0000009697007221 */ /* 0x004fe80000010000 */
[----:B------:R-:W-:Y:S04]  /*93b0*/  FADD.FTZ R0, R156, R0 ;  /* 0x000000009c007221 */ /* 0x000fe80000010000 */
[----:B------:R-:W-:Y:S01]  /*93c0*/  FADD.FTZ R0, R175, R0 ;  /* 0x00000000af007221 */ /* 0x000fe20000010000 */
[----:B---3--:R-:W-:Y:S03]  /*93d0*/  F2FP.PACK_AB R171, R134, R132 ;  /* 0x0000008486ab723e */ /* 0x008fe600000000ff */
        /* <DEDUP_REMOVED lines=38> */
[C---:B------:R-:W-:Y:S08]  /*9640*/  HMMA.16816.F32 R120, R136.reuse, R142, R120 ;  /* 0x0000008e8878723c */ /* 0x040ff00000001878 */
[C---:B------:R-:W-:Y:S08]  /*9650*/  HMMA.16816.F32 R124, R136.reuse, R144, R124 ;  /* 0x00000090887c723c */ /* 0x040ff0000000187c */
[----:B------:R-:W-:Y:S01]  /*9660*/  HMMA.16816.F32 R128, R136, R146, R128 ;  /* 0x000000928880723c */ /* 0x000fe20000001880 */
[----:B------:R-:W1:Y:S07]  /*9670*/  LDSM.16.MT88.4 R144, [R238+0x5080] ;  /* 0x00508000ee90783b */ /* 0x000e6e0000004200 */
[C---:B------:R-:W-:Y:S01]  /*9680*/  HMMA.16816.F32 R156, R168.reuse, R152, R4 ;  /* 0x00000098a89c723c */ /* 0x040fe20000001804 */
[----:B------:R-:W2:Y:S07]  /*9690*/  LDSM.16.MT88.4 R136, [R241+0x5080] ;  /* 0x00508000f188783b */ /* 0x000eae0000004200 */
[C---:B------:R-:W-:Y:S01]  /*96a0*/  HMMA.16816.F32 R152, R168.reuse, R154, R8 ;  /* 0x0000009aa898723c */ /* 0x040fe20000001808 */
[----:B------:R-:W3:Y:S08]  /*96b0*/  LDSM.16.MT88.4 R4, [R240+0x5080] ;  /* 0x00508000f004783b */ /* 0x000ef00000004200 */
[----:B------:R-:W4:Y:S01]  /*96c0*/  LDSM.16.MT88.4 R8, [R237+0x6880] ;  /* 0x00688000ed08783b */ /* 0x000f220000004200 */
[C---:B-1----:R-:W-:Y:S07]  /*96d0*/  HMMA.16816.F32 R148, R168.reuse, R144, R12 ;  /* 0x00000090a894723c */ /* 0x042fee000000180c */
[----:B------:R-:W1:Y:S01]  /*96e0*/  LDSM.16.MT88.4 R12, [R238+0x6880] ;  /* 0x00688000ee0c783b */ /* 0x000e620000004200 */
[C---:B------:R-:W-:Y:S08]  /*96f0*/  HMMA.16816.F32 R144, R168.reuse, R146, R16 ;  /* 0x00000092a890723c */ /* 0x040ff00000001810 */
[C---:B--2---:R-:W-:Y:S08]  /*9700*/  HMMA.16816.F32 R140, R168.reuse, R136, R20 ;  /* 0x00000088a88c723c */ /* 0x044ff00000001814 */
[C---:B------:R-:W-:Y:S08]  /*9710*/  HMMA.16816.F32 R136, R168.reuse, R138, R24 ;  /* 0x0000008aa888723c */ /* 0x040ff00000001818 */
        /* <DEDUP_REMOVED lines=33> */
[C---:B------:R-:W-:Y:S08]  /*9930*/  HMMA.16816.F32 R120, R168.reuse, R14, R120 ;  /* 0x0000000ea878723c */ /* 0x040ff00000001878 */
[C---:B--2---:R-:W-:Y:S07]  /*9940*/  HMMA.16816.F32 R124, R168.reuse, R4, R124 ;  /* 0x00000004a87c723c */ /* 0x044fee000000187c */
[----:B------:R-:W-:Y:S01]  /*9950*/  FADD.FTZ R4, R177, R0 ;  /* 0x00000000b1047221 */ /* 0x000fe20000010000 */
[----:B------:R-:W-:Y:S04]  /*9960*/  HMMA.16816.F32 R128, R168, R6, R128 ;  /* 0x00000006a880723c */ /* 0x000fe80000001880 */
[----:B------:R-:W-:Y:S02]  /*9970*/  FADD.FTZ R0, R173, R2 ;  /* 0x00000002ad007221 */ /* 0x000fe40000010000 */
[----:B------:R-:W-:Y:S02]  /*9980*/  FADD.FTZ R2, R176, R4 ;  /* 0x00000004b0027221 */ /* 0x000fe40000010000 */
[----:B------:R-:W-:Y:S01]  /*9990*/  FADD.FTZ R0, R132, R0 ;  /* 0x0000000084007221 */ /* 0x000fe20000010000 */
[----:B------:R-:W-:Y:S02]  /*99a0*/  MOV R132, R3 ;  /* 0x0000000300847202 */ /* 0x000fe40000000f00 */
[----:B------:R1:W-:Y:S01]  /*99b0*/  STL [R1+0x44], R2 ;  /* 0x0000440201007387 */ /* 0x0003e20000100800 */
[----:B------:R-:W-:Y:S01]  /*99c0*/  FADD.FTZ R0, R134, R0 ;  /* 0x0000000086007221 */ /* 0x000fe20000010000 */
[----:B------:R-:W-:Y:S04]  /*99d0*/  MOV R134, R133 ;  /* 0x0000008500867202 */ /* 0x000fe80000000f00 */
[----:B------:R1:W-:Y:S02]  /*99e0*/  STL [R1+0x4c], R0 ;  /* 0x00004c0001007387 */ /* 0x0003e40000100800 */
[----:B-1----:R-:W-:-:S05]  /*99f0*/  @P0 BRA `(.L_x_1964) ;  /* 0xffffc43000000947 */ /* 0x002fca000383ffff */
.L_x_1951:
        /* <DEDUP_REMOVED lines=29> */
.L_x_1966:
[----:B------:R-:W-:Y:S02]  /*9bd0*/  ULDC UR4, c[0x0][0x32c] ;  /* 0x0000cb0000047ab9 */ /* 0x000fe40000000800 */
[----:B------:R-:W-:-:S03]  /*9be0*/  UISETP.NE.AND UP0, UPT, UR27, UR4, UPT ;  /* 0x000000041b00728c */ /* 0x000fc6000bf05270 */
[----:B------:R-:W-:Y:S02]  /*9bf0*/  ULDC.64 UR4, c[0x0][0x330] ;  /* 0x0000cc0000047ab9 */ /* 0x000fe40000000a00 */
[----:B------:R-:W-:-:S07]  /*9c00*/  UIMAD.WIDE.U32 UR30, UR28, UR4, URZ ;  /* 0x000000041c1e72a5 */ /* 0x000fce000f8e003f */
[----:B------:R-:W-:Y:S02]  /*9c10*/  @UP0 UMOV UR27, UR31 ;  /* 0x0000001f001b0c82 */ /* 0x000fe40008000000 */
[----:B------:R-:W-:Y:S02]  /*9c20*/  @UP0 USHF.R.U32.HI UR28, URZ, UR5, UR27 ;  /* 0x000000053f1c0299 */ /* 0x000fe4000801161b */
.L_x_1967:
[----:B------:R-:W-:Y:S02]  /*9c30*/  ULDC UR4, c[0x0][0x32c] ;  /* 0x0000cb0000047ab9 */ /* 0x000fe40000000800 */
[----:B------:R-:W-:-:S04]  /*9c40*/  UIMAD UR4, UR28, UR4, URZ ;  /* 0x000000041c0472a4 */ /* 0x000fc8000f8e023f */
[----:B------:R-:W-:-:S04]  /*9c50*/  UISETP.LT.AND UP0, UPT, UR26, UR4, UPT ;  /* 0x000000041a00728c */ /* 0x000fc8000bf01270 */
[----:B------:R-:W-:-:S04]  /*9c60*/  USEL UR26, UR26, UR4, !UP0 ;  /* 0x000000041a1a7287 */ /* 0x000fc8000c000000 */
.L_x_1965:
        /* <DEDUP_REMOVED lines=18> */
[C---:B---3--:R-:W-:Y:S01]  /*9d90*/  SHF.L.U64.HI R4, R3.reuse, 0x1, R4 ;  /* 0x0000000103047819 */ /* 0x048fe20000010204 */
[----:B------:R-:W-:Y:S02]  /*9da0*/  IMAD.SHL.U32 R3, R3, 0x2, RZ ;  /* 0x0000000203037824 */ /* 0x000fe400078e00ff */
[----:B------:R1:W-:Y:S04]  /*9db0*/  STL [R1+0x6c], R5 ;  /* 0x00006c0501007387 */ /* 0x0003e80000100800 */
[----:B------:R1:W-:Y:S01]  /*9dc0*/  STL [R1+0x20], R4 ;  /* 0x0000200401007387 */ /* 0x0003e20000100800 */
[C---:B----4-:R-:W-:Y:S01]  /*9dd0*/  SHF.L.U64.HI R2, R0.reuse, 0x1, R2 ;  /* 0x0000000100027819 */ /* 0x050fe20000010202 */
[----:B------:R-:W-:-:S02]  /*9de0*/  IMAD.SHL.U32 R0, R0, 0x2, RZ ;  /* 0x0000000200007824 */ /* 0x000fc400078e00ff */
[----:B------:R1:W-:Y:S04]  /*9df0*/  STL [R1+0x1c], R3 ;  /* 0x00001c0301007387 */ /* 0x0003e80000100800 */
[----:B------:R1:W-:Y:S04]  /*9e00*/  STL [R1+0x14], R0 ;  /* 0x0000140001007387 */ /* 0x0003e80000100800 */
[----:B------:R1:W-:Y:S02]  /*9e10*/  STL [R1+0x18], R2 ;  /* 0x0000180201007387 */ /* 0x0003e40000100800 */
.L_x_1973:
[----:B-1----:R-:W2:Y:S01]  /*9e20*/  LDL R2, [R1+0x4] ;  /* 0x0000040001027983 */ /* 0x002ea20000100800 */
[----:B------:R-:W-:Y:S04]  /*9e30*/  DEPBAR.LE SB0, 0x0 ;  /* 0x000080000000791a */ /* 0x000fe80000000000 */
[----:B------:R-:W3:Y:S01]  /*9e40*/  LDL R0, [R1] ;  /* 0x0000000001007983 */ /* 0x000ee20000100800 */
[----:B------:R-:W-:Y:S03]  /*9e50*/  UISETP.GT.AND UP0, UPT, UR7, UR23, UPT ;  /* 0x000000170700728c */ /* 0x000fe6000bf04270 */
[----:B------:R-:W-:Y:S03]  /*9e60*/  BAR.SYNC.DEFER_BLOCKING 0x0 ;  /* 0x0000000000007b1d */ /* 0x000fe60000010000 */
[----:B------:R-:W-:Y:S03]  /*9e70*/  PLOP3.LUT P0, PT, PT, PT, UP0, 0x80, 0x0 ;  /* 0x000000000000781c */ /* 0x000fe60003f0f008 */
[----:B------:R-:W1:Y:S04]  /*9e80*/  LDSM.16.M88.4 R8, [R236+0x14080] ;  /* 0x01408000ec08783b */ /* 0x000e680000000200 */
[----:B------:R-:W4:Y:S04]  /*9e90*/  LDSM.16.M88.4 R16, [R236+0x14880] ;  /* 0x01488000ec10783b */ /* 0x000f280000000200 */
[----:B------:R-:W1:Y:S04]  /*9ea0*/  LDSM.16.M88.4 R24, [R236+0x15080] ;  /* 0x01508000ec18783b */ /* 0x000e680000000200 */
[----:B------:R-:W1:Y:S04]  /*9eb0*/  LDSM.16.M88.4 R168, [R243] ;  /* 0x00000000f3a8783b */ /* 0x000e680000000200 */
[----:B--2---:R-:W2:Y:S04]  /*9ec0*/  LDSM.16.M88.4 R172, [R2] ;  /* 0x0000000002ac783b */ /* 0x004ea80000000200 */
[----:B---3--:R3:W1:Y:S02]  /*9ed0*/  LDSM.16.M88.4 R176, [R0] ;  /* 0x0000000000b0783b */ /* 0x0086640000000200 */
[----:B---3--:R-:W-:Y:S01]  /*9ee0*/  MOV R0, R133 ;  /* 0x0000008500007202 */ /* 0x008fe20000000f00 */
[----:B------:R-:W-:-:S05]  /*9ef0*/  @P0 BRA `(.L_x_1969) ;  /* 0x000004b000000947 */ /* 0x000fca0003800000 */
[----:B----4-:R-:W3:Y:S01]  /*9f00*/  LDL R5, [R1+0x28] ;  /* 0x0000280001057983 */ /* 0x010ee20000100800 */
[----:B------:R-:W-:Y:S03]  /*9f10*/  BSSY B0, `(.L_x_1969) ;  /* 0x0000049000007945 */ /* 0x000fe60003800000 */
[----:B------:R-:W4:Y:S04]  /*9f20*/  LDL R7, [R1+0x24] ;  /* 0x0000240001077983 */ /* 0x000f280000100800 */
[----:B--2---:R-:W2:Y:S04]  /*9f30*/  LDL R135, [R1+0x30] ;  /* 0x0000300001877983 */ /* 0x004ea80000100800 */
        /* <DEDUP_REMOVED lines=8> */
[----:B---3--:R-:W-:Y:S05]  /*9fc0*/  SHF.R.S32.HI R2, RZ, 0x1f, R5 ;  /* 0x0000001fff027819 */ /* 0x008fea0000011405 */
[----:B------:R-:W-:Y:S02]  /*9fd0*/  IMAD R4, R2, c[0x0][0x208], RZ ;  /* 0x0000820002047a24 */ /* 0x000fe400078e02ff */
[----:B------:R-:W-:Y:S01]  /*9fe0*/  IMAD.WIDE.U32 R2, R5, c[0x0][0x208], RZ ;  /* 0x0000820005027a25 */ /* 0x000fe200078e00ff */
[----:B--2---:R-:W-:Y:S03]  /*9ff0*/  ISETP.GE.AND P1, PT, R135, c[0x0][0x1d4], PT ;  /* 0x0000750087007a0c */ /* 0x004fe60003f26270 */
[----:B------:R-:W-:Y:S02]  /*a000*/  IMAD R4, R5, c[0x0][0x20c], R4 ;  /* 0x0000830005047a24 */ /* 0x000fe400078e0204 */
[----:B------:R-:W2:Y:S02]  /*a010*/  LDL R5, [R1+0x6c] ;  /* 0x00006c0001057983 */ /* 0x000ea40000100800 */
[----:B------:R-:W-:Y:S01]  /*a020*/  IMAD.IADD R3, R3, 0x1, R4 ;  /* 0x0000000103037824 */ /* 0x000fe200078e0204 */
[----:B----4-:R-:W-:Y:S03]  /*a030*/  SHF.R.S32.HI R4, RZ, 0x1f, R7 ;  /* 0x0000001fff047819 */ /* 0x010fe60000011407 */
        /* <DEDUP_REMOVED lines=10> */
[C---:B---3--:R-:W-:Y:S05]  /*a0e0*/  IMAD.X R5, R3.reuse, 0x1, R134, P0 ;  /* 0x0000000103057824 */ /* 0x048fea00000e0686 */
[----:B------:R-:W-:Y:S01]  /*a0f0*/  @!PT LDS RZ, [RZ] ;  /* 0x00000000fffff984 */ /* 0x000fe20000000800 */
[----:B------:R2:W-:Y:S02]  /*a100*/  LDGSTS.E.BYPASS.LTC128B.128 [R13+0x4080], [R4.64], !P1 ;  /* 0x04080000040d7fae */ /* 0x0005e4000c901d52 */
[C---:B--2---:R-:W-:Y:S05]  /*a110*/  IADD3 R4, P0, R2.reuse, R23, RZ ;  /* 0x0000001702047210 */ /* 0x044fea0007f1e0ff */
[C---:B------:R-:W-:Y:S05]  /*a120*/  IMAD.X R5, R3.reuse, 0x1, R22, P0 ;  /* 0x0000000103057824 */ /* 0x040fea00000e0616 */
[----:B------:R2:W-:Y:S02]  /*a130*/  LDGSTS.E.BYPASS.LTC128B.128 [R13+0x5880], [R4.64], !P6 ;  /* 0x05880000040d7fae */ /* 0x0005e4000f101d52 */
[----:B--2---:R-:W-:Y:S05]  /*a140*/  IADD3 R4, P0, R2, R21, RZ ;  /* 0x0000001502047210 */ /* 0x004fea0007f1e0ff */
[----:B------:R-:W-:Y:S02]  /*a150*/  IMAD.X R5, R3, 0x1, R15, P0 ;  /* 0x0000000103057824 */ /* 0x000fe400000e060f */
[----:B------:R-:W2:Y:S04]  /*a160*/  S2R R15, SR_TID.X ;  /* 0x00000000000f7919 */ /* 0x000ea80000002100 */
[----:B------:R3:W-:Y:S01]  /*a170*/  LDGSTS.E.BYPASS.LTC128B.128 [R13+0x7080], [R4.64], !P5 ;  /* 0x07080000040d7fae */ /* 0x0007e2000e901d52 */
[----:B--2---:R-:W-:Y:S01]  /*a180*/  ISETP.GT.AND P1, PT, R15, 0x7f, PT ;  /* 0x0000007f0f00780c */ /* 0x004fe20003f24270 */
[C---:B---3--:R-:W-:Y:S01]  /*a190*/  IMAD.SHL.U32 R5, R12.reuse, 0x2, RZ ;  /* 0x000000020c057824 */ /* 0x048fe200078e00ff */
[----:B------:R-:W-:Y:S04]  /*a1a0*/  SHF.L.U64.HI R12, R12, 0x1, R20 ;  /* 0x000000010c0c7819 */ /* 0x000fe80000010214 */
[----:B------:R-:W-:Y:S05]  /*a1b0*/  IADD3 R2, P0, R2, R5, RZ ;  /* 0x0000000502027210 */ /* 0x000fea0007f1e0ff */
[----:B------:R-:W-:Y:S05]  /*a1c0*/  IMAD.X R3, R3, 0x1, R12, P0 ;  /* 0x0000000103037824 */ /* 0x000fea00000e060c */
[----:B------:R2:W-:Y:S01]  /*a1d0*/  LDGSTS.E.BYPASS.LTC128B.128 [R13+0x8880], [R2.64], !P4 ;  /* 0x08880000020d7fae */ /* 0x0005e2000e101d52 */
[----:B------:R-:W-:-:S05]  /*a1e0*/  @P1 BRA `(.L_x_1970) ;  /* 0x000001b000001947 */ /* 0x000fca0003800000 */
[----:B------:R-:W-:-:S05]  /*a1f0*/  BRA.DIV ~URZ, `(.L_x_1971) ;  /* 0x000097f27f007947 */ /* 0x000fca000b800000 */
[----:B------:R3:W4:Y:S04]  /*a200*/  SHFL.IDX PT, R4, R6, 0x1, 0x181f ;  /* 0x00381f0006047f89 */ /* 0x00072800000e0000 */
[----:B--2---:R3:W2:Y:S02]  /*a210*/  SHFL.IDX PT, R2, R7, 0x1, 0x181f ;  /* 0x00381f0007027f89 */ /* 0x0046a400000e0000 */
.L_x_2005:
[----:B---3--:R-:W3:Y:S04]  /*a220*/  LDL R7, [R1+0x30] ;  /* 0x0000300001077983 */ /* 0x008ee80000100800 */
[----:B----4-:R-:W4:Y:S04]  /*a230*/  LDL R6, [R1+0x6c] ;  /* 0x00006c0001067983 */ /* 0x010f280000100800 */
[----:B--2---:R-:W2:Y:S04]  /*a240*/  LDL R21, [R1+0x2c] ;  /* 0x00002c0001157983 */ /* 0x004ea80000100800 */
[----:B------:R-:W2:Y:S04]  /*a250*/  LDL R13, [R1+0x8] ;  /* 0x00000800010d7983 */ /* 0x000ea80000100800 */
[----:B------:R-:W2:Y:S04]  /*a260*/  LDL R20, [R1+0x1c] ;  /* 0x00001c0001147983 */ /* 0x000ea80000100800 */
[----:B------:R-:W2:Y:S04]  /*a270*/  LDL R15, [R1+0x20] ;  /* 0x00002000010f7983 */ /* 0x000ea80000100800 */
[----:B------:R-:W2:Y:S04]  /*a280*/  LDL R3, [R1+0x14] ;  /* 0x0000140001037983 */ /* 0x000ea80000100800 */
[----:B------:R-:W2:Y:S01]  /*a290*/  LDL R14, [R1+0x18] ;  /* 0x00001800010e7983 */ /* 0x000ea20000100800 */
[----:B---3--:R-:W-:Y:S02]  /*a2a0*/  ISETP.GE.AND P1, PT, R7, c[0x0][0x1d4], PT ;  /* 0x0000750007007a0c */ /* 0x008fe40003f26270 */
[----:B----4-:R-:W-:Y:S05]  /*a2b0*/  IADD3 R6, P0, R2, R6, RZ ;  /* 0x0000000602067210 */ /* 0x010fea0007f1e0ff */
[----:B--2---:R-:W-:Y:S06]  /*a2c0*/  IMAD.X R7, R4, 0x1, R21, P0 ;  /* 0x0000000104077824 */ /* 0x004fec00000e0615 */
[----:B------:R-:W-:Y:S01]  /*a2d0*/  @!PT LDS RZ, [RZ] ;  /* 0x00000000fffff984 */ /* 0x000fe20000000800 */
[----:B------:R-:W-:Y:S01]  /*a2e0*/  @!PT LDS RZ, [RZ] ;  /* 0x00000000fffff984 */ /* 0x000fe20000000800 */
[----:B------:R-:W-:Y:S01]  /*a2f0*/  @!PT LDS RZ, [RZ] ;  /* 0x00000000fffff984 */ /* 0x000fe20000000800 */
[----:B------:R2:W-:Y:S02]  /*a300*/  LDGSTS.E.BYPASS.LTC128B.128 [R13+0x5080], [R6.64], !P1 ;  /* 0x05080000060d7fae */ /* 0x0005e4000c901d52 */
[----:B--2---:R-:W-:Y:S05]  /*a310*/  IADD3 R6, P0, R2, R20, RZ ;  /* 0x0000001402067210 */ /* 0x004fea0007f1e0ff */
[----:B------:R-:W-:Y:S05]  /*a320*/  IMAD.X R7, R4, 0x1, R15, P0 ;  /* 0x0000000104077824 */ /* 0x000fea00000e060f */
[----:B------:R2:W-:Y:S02]  /*a330*/  LDGSTS.E.BYPASS.LTC128B.128 [R13+0x6880], [R6.64], !P6 ;  /* 0x06880000060d7fae */ /* 0x0005e4000f101d52 */
[C---:B--2---:R-:W-:Y:S02]  /*a340*/  IADD3 R6, P1, R2.reuse, R3, RZ ;  /* 0x0000000302067210 */ /* 0x044fe40007f3e0ff */
[----:B------:R-:W-:Y:S03]  /*a350*/  IADD3 R2, P0, R2, R5, RZ ;  /* 0x0000000502027210 */ /* 0x000fe60007f1e0ff */
[C---:B------:R-:W-:Y:S02]  /*a360*/  IMAD.X R7, R4.reuse, 0x1, R14, P1 ;  /* 0x0000000104077824 */ /* 0x040fe400008e060e */
[----:B------:R-:W-:Y:S03]  /*a370*/  IMAD.X R3, R4, 0x1, R12, P0 ;  /* 0x0000000104037824 */ /* 0x000fe600000e060c */
[----:B------:R2:W-:Y:S04]  /*a380*/  LDGSTS.E.BYPASS.LTC128B.128 [R13+0x8080], [R6.64], !P5 ;  /* 0x08080000060d7fae */ /* 0x0005e8000e901d52 */
[----:B------:R2:W-:Y:S02]  /*a390*/  LDGSTS.E.BYPASS.LTC128B.128 [R13+0x9880], [R2.64], !P4 ;  /* 0x09880000020d7fae */ /* 0x0005e4000e101d52 */
.L_x_1970:
[----:B------:R-:W-:Y:S05]  /*a3a0*/  BSYNC B0 ;  /* 0x0000000000007941 */ /* 0x000fea0003800000 */
.L_x_1969:
[----:B----4-:R-:W0:Y:S01]  /*a3b0*/  LDGDEPBAR ;  /* 0x00000000000079af */ /* 0x010e220000000000 */
[----:B------:R-:W-:Y:S01]  /*a3c0*/  WARPSYNC 0xffffffff ;  /* 0xffffffff00007948 */ /* 0x000fe20003800000 */
[C---:B-12--5:R-:W-:Y:S01]  /*a3d0*/  HMMA.16816.F32 R4, R160.reuse, R8, RZ ;  /* 0x00000008a004723c */ /* 0x066fe200000018ff */
        /* <DEDUP_REMOVED lines=146> */
[----:B------:R-:W3:Y:S02]  /*ad00*/  LDL R169, [R1+0x30] ;  /* 0x0000300001a97983 */ /* 0x000ee40000100800 */
[----:B------:R-:W-:Y:S02]  /*ad10*/  ISETP.NE.AND P1, PT, R3, 0x1, PT ;  /* 0x000000010300780c */ /* 0x000fe40003f25270 */
[----:B------:R-:W4:Y:S01]  /*ad20*/  LDL R174, [R1+0x6c] ;  /* 0x00006c0001ae7983 */ /* 0x000f220000100800 */
[----:B------:R-:W-:Y:S03]  /*ad30*/  IMAD.U32 R3, RZ, RZ, UR5 ;  /* 0x00000005ff037e24 */ /* 0x000fe6000f8e00ff */
[----:B------:R-:W5:Y:S04]  /*ad40*/  LDL R175, [R1+0x2c] ;  /* 0x00002c0001af7983 */ /* 0x000f680000100800 */
[----:B------:R-:W4:Y:S04]  /*ad50*/  LDL R177, [R1+0x8] ;  /* 0x0000080001b17983 */ /* 0x000f280000100800 */
[----:B------:R-:W4:Y:S04]  /*ad60*/  LDL R173, [R1+0x1c] ;  /* 0x00001c0001ad7983 */ /* 0x000f280000100800 */
[----:B------:R-:W4:Y:S04]  /*ad70*/  LDL R178, [R1+0x20] ;  /* 0x0000200001b27983 */ /* 0x000f280000100800 */
[----:B------:R-:W4:Y:S04]  /*ad80*/  LDL R179, [R1+0x14] ;  /* 0x0000140001b37983 */ /* 0x000f280000100800 */
[----:B------:R-:W4:Y:S01]  /*ad90*/  LDL R176, [R1+0x18] ;  /* 0x0000180001b07983 */ /* 0x000f220000100800 */
[----:B--2---:R-:W-:Y:S02]  /*ada0*/  IADD3 R3, R3, -0x30, R2 ;  /* 0xffffffd003037810 */ /* 0x004fe40007ffe002 */
[----:B---3--:R-:W-:Y:S03]  /*adb0*/  ISETP.GE.AND P2, PT, R169, c[0x0][0x1d4], PT ;  /* 0x00007500a9007a0c */ /* 0x008fe60003f46270 */
        /* <DEDUP_REMOVED lines=12> */
[----:B--2---:R-:W-:Y:S02]  /*ae80*/  IMAD R134, R2, c[0x0][0x1e0], RZ ;  /* 0x0000780002867a24 */ /* 0x004fe400078e02ff */
[C---:B------:R-:W-:Y:S04]  /*ae90*/  IMAD.WIDE.U32 R2, R171.reuse, c[0x0][0x1e0], RZ ;  /* 0x00007800ab027a25 */ /* 0x040fe800078e00ff */
[----:B------:R-:W-:Y:S04]  /*aea0*/  IMAD R134, R171, c[0x0][0x1e4], R134 ;  /* 0x00007900ab867a24 */ /* 0x000fe800078e0286 */
[----:B------:R-:W-:Y:S02]  /*aeb0*/  IMAD.IADD R3, R3, 0x1, R134 ;  /* 0x0000000103037824 */ /* 0x000fe400078e0286 */
[----:B------:R-:W2:Y:S02]  /*aec0*/  S2R R134, SR_TID.X ;  /* 0x0000000000867919 */ /* 0x000ea40000002100 */
[----:B--2---:R-:W-:Y:S04]  /*aed0*/  SHF.R.S32.HI R168, RZ, 0x1f, R134 ;  /* 0x0000001fffa87819 */ /* 0x004fe80000011486 */
[----:B------:R-:W-:Y:S04]  /*aee0*/  LEA.HI R168, R168, R134, RZ, 0x3 ;  /* 0x00000086a8a87211 */ /* 0x000fe800078f18ff */
[----:B------:R-:W-:Y:S04]  /*aef0*/  SHF.R.S32.HI R168, RZ, 0x3, R168 ;  /* 0x00000003ffa87819 */ /* 0x000fe800000114a8 */
[----:B------:R-:W-:Y:S01]  /*af00*/  IADD3 R134, -R168, 0x30, RZ ;  /* 0x00000030a8867810 */ /* 0x000fe20007ffe1ff */
[----:B---3--:R2:W-:Y:S01]  /*af10*/  STL [R1+0x24], R170 ;  /* 0x000024aa01007387 */ /* 0x0085e20000100800 */
[----:B------:R-:W-:Y:S01]  /*af20*/  SHF.R.S32.HI R135, RZ, 0x1f, R170 ;  /* 0x0000001fff877819 */ /* 0x000fe200000114aa */
[----:B------:R-:W-:Y:S02]  /*af30*/  IMAD.WIDE.U32 R2, R170, c[0x0][0x1f0], R2 ;  /* 0x00007c00aa027a25 */ /* 0x000fe400078e0002 */
[----:B-1----:R-:W3:Y:S02]  /*af40*/  LDL R171, [R1+0x34] ;  /* 0x0000340001ab7983 */ /* 0x002ee40000100800 */
[----:B------:R-:W-:Y:S01]  /*af50*/  IMAD R135, R135, c[0x0][0x1f0], RZ ;  /* 0x00007c0087877a24 */ /* 0x000fe200078e02ff */
[----:B------:R-:W-:Y:S01]  /*af60*/  IADD3 R2, P0, R2, UR20, RZ ;  /* 0x0000001402027c10 */ /* 0x000fe2000ff1e0ff */
[----:B------:R-:W3:Y:S02]  /*af70*/  LDL R172, [R1+0x50] ;  /* 0x0000500001ac7983 */ /* 0x000ee40000100800 */
[----:B------:R-:W-:Y:S05]  /*af80*/  IMAD R135, R170, c[0x0][0x1f4], R135 ;  /* 0x00007d00aa877a24 */ /* 0x000fea00078e0287 */
[----:B------:R-:W-:Y:S02]  /*af90*/  IADD3.X R135, R3, UR8, R135, P0, !PT ;  /* 0x0000000803877c10 */ /* 0x000fe400087fe487 */
[C---:B--2---:R-:W-:Y:S04]  /*afa0*/  LEA R170, P0, R2.reuse, c[0x0][0x1c8], 0x1 ;  /* 0x0000720002aa7a11 */ /* 0x044fe800078008ff */
[----:B------:R-:W-:Y:S02]  /*afb0*/  LEA.HI.X R135, R2, c[0x0][0x1cc], R135, 0x1, P0 ;  /* 0x0000730002877a11 */ /* 0x000fe400000f0c87 */
[----:B------:R-:W4:Y:S01]  /*afc0*/  SHFL.IDX PT, R2, R170, RZ, 0x181f ;  /* 0x00181fffaa027589 */ /* 0x000f2200000e0000 */
[----:B------:R-:W-:Y:S03]  /*afd0*/  ISETP.GE.AND P0, PT, R134, 0x1, PT ;  /* 0x000000018600780c */ /* 0x000fe60003f06270 */
[----:B------:R-:W5:Y:S10]  /*afe0*/  SHFL.IDX PT, R3, R135, RZ, 0x181f ;  /* 0x00181fff87037589 */ /* 0x000f7400000e0000 */
[C---:B----4-:R-:W-:Y:S05]  /*aff0*/  @P0 IADD3 R168, P1, R2.reuse, R174, RZ ;  /* 0x000000ae02a80210 */ /* 0x050fea0007f3e0ff */
[C-C-:B-----5:R-:W-:Y:S05]  /*b000*/  @P0 IMAD.X R169, R3.reuse, 0x1, R175.reuse, P1 ;  /* 0x0000000103a90824 */ /* 0x160fea00008e06af */
[----:B------:R-:W-:Y:S01]  /*b010*/  @!PT LDS RZ, [RZ] ;  /* 0x00000000fffff984 */ /* 0x000fe20000000800 */
[----:B------:R1:W-:Y:S02]  /*b020*/  @P0 LDGSTS.E.BYPASS.LTC128B.128 [R177+0x14080], [R168.64], !P2 ;  /* 0x14080000a8b10fae */ /* 0x0003e4000d101d52 */
[C---:B-1----:R-:W-:Y:S05]  /*b030*/  @P0 IADD3 R168, P1, R2.reuse, R173, RZ ;  /* 0x000000ad02a80210 */ /* 0x042fea0007f3e0ff */
[C---:B------:R-:W-:Y:S05]  /*b040*/  @P0 IMAD.X R169, R3.reuse, 0x1, R178, P1 ;  /* 0x0000000103a90824 */ /* 0x040fea00008e06b2 */
[----:B------:R1:W-:Y:S02]  /*b050*/  @P0 LDGSTS.E.BYPASS.LTC128B.128 [R177+0x15880], [R168.64], !P6 ;  /* 0x15880000a8b10fae */ /* 0x0003e4000f101d52 */
[----:B-1----:R-:W-:Y:S05]  /*b060*/  @P0 IADD3 R168, P1, R2, R179, RZ ;  /* 0x000000b302a80210 */ /* 0x002fea0007f3e0ff */
[----:B------:R-:W-:Y:S05]  /*b070*/  @P0 IMAD.X R169, R3, 0x1, R176, P1 ;  /* 0x0000000103a90824 */ /* 0x000fea00008e06b0 */
[----:B------:R1:W-:Y:S01]  /*b080*/  @P0 LDGSTS.E.BYPASS.LTC128B.128 [R177+0x17080], [R168.64], !P5 ;  /* 0x17080000a8b10fae */ /* 0x0003e2000e901d52 */
[C---:B---3--:R-:W-:Y:S04]  /*b090*/  @P0 LEA R2, P1, R171.reuse, R2, 0x1 ;  /* 0x00000002ab020211 */ /* 0x048fe800078208ff */
[----:B------:R-:W-:Y:S05]  /*b0a0*/  @P0 LEA.HI.X R3, R171, R3, R172, 0x1, P1 ;  /* 0x00000003ab030211 */ /* 0x000fea00008f0cac */
[----:B------:R2:W-:Y:S01]  /*b0b0*/  @P0 LDGSTS.E.BYPASS.LTC128B.128 [R177+0x18880], [R2.64], !P4 ;  /* 0x1888000002b10fae */ /* 0x0005e2000e101d52 */
[----:B------:R-:W-:Y:S03]  /*b0c0*/  ISETP.GE.AND P0, PT, R134, 0x21, PT ;  /* 0x000000218600780c */ /* 0x000fe60003f06270 */
[----:B--2---:R-:W2:Y:S04]  /*b0d0*/  SHFL.IDX PT, R2, R170, 0x1, 0x181f ;  /* 0x00381f00aa027f89 */ /* 0x004ea800000e0000 */
[----:B------:R-:W3:Y:S06]  /*b0e0*/  SHFL.IDX PT, R3, R135, 0x1, 0x181f ;  /* 0x00381f0087037f89 */ /* 0x000eec00000e0000 */
[C---:B--2---:R-:W-:Y:S05]  /*b0f0*/  @P0 IADD3 R134, P1, R2.reuse, R174, RZ ;  /* 0x000000ae02860210 */ /* 0x044fea0007f3e0ff */
[C---:B---3--:R-:W-:Y:S05]  /*b100*/  @P0 IMAD.X R135, R3.reuse, 0x1, R175, P1 ;  /* 0x0000000103870824 */ /* 0x048fea00008e06af */
        /* <DEDUP_REMOVED lines=10> */
.L_x_1972:
[----:B-1----:R-:W2:Y:S01]  /*b1b0*/  LDL.LU R134, [R1+0x44] ;  /* 0x0000440001867983 */ /* 0x002ea20000300800 */
[----:B------:R-:W-:Y:S01]  /*b1c0*/  FMNMX.FTZ R133, R4, R133, !PT ;  /* 0x0000008504857209 */ /* 0x000fe20007810000 */
[----:B------:R-:W-:Y:S02]  /*b1d0*/  UISETP.GT.AND UP0, UPT, UR23, UR4, UPT ;  /* 0x000000041700728c */ /* 0x000fe4000bf04270 */
[----:B------:R-:W3:Y:S01]  /*b1e0*/  LDL.LU R169, [R1+0x4c] ;  /* 0x00004c0001a97983 */ /* 0x000ee20000300800 */
[----:B------:R-:W-:Y:S01]  /*b1f0*/  FMNMX.FTZ R133, R5, R133, !PT ;  /* 0x0000008505857209 */ /* 0x000fe20007810000 */
[----:B------:R-:W-:Y:S02]  /*b200*/  UIADD3 UR5, UR23, -0x1, URZ ;  /* 0xffffffff17057890 */ /* 0x000fe4000fffe03f */
[----:B------:R-:W0:Y:S01]  /*b210*/  LDGDEPBAR ;  /* 0x00000000000079af */ /* 0x000e220000000000 */
[----:B------:R-:W-:Y:S02]  /*b220*/  FMNMX.FTZ R133, R8, R133, !PT ;  /* 0x0000008508857209 */ /* 0x000fe40007810000 */
[----:B------:R-:W-:Y:S02]  /*b230*/  PLOP3.LUT P0, PT, PT, PT, UP0, 0x80, 0x0 ;  /* 0x000000000000781c */ /* 0x000fe40003f0f008 */
        /* <DEDUP_REMOVED lines=30> */
[----:B------:R-:W-:Y:S01]  /*b420*/  FFMA.FTZ R176, R17, c[0x0][0x2d0], -R2 ;  /* 0x0000b40011b07a23 */ /* 0x000fe20000010802 */
[----:B------:R-:W4:Y:S01]  /*b430*/  MUFU.EX2 R5, R5 ;  /* 0x0000000500057308 */ /* 0x000f220000000800 */
[C---:B-1----:R-:W-:Y:S02]  /*b440*/  FMUL.FTZ R28, R3.reuse, R28 ;  /* 0x0000001c031c7220 */ /* 0x042fe40000410000 */
[C---:B------:R-:W-:Y:S02]  /*b450*/  FMUL.FTZ R29, R3.reuse, R29 ;  /* 0x0000001d031d7220 */ /* 0x040fe40000410000 */
[C---:B------:R-:W-:Y:S05]  /*b460*/  FMUL.FTZ R32, R3.reuse, R32 ;  /* 0x0000002003207220 */ /* 0x040fea0000410000 */
        /* <DEDUP_REMOVED lines=83> */
[--C-:B------:R-:W-:Y:S01]  /*b9a0*/  FFMA.FTZ R172, R15, c[0x0][0x2d0], -R4.reuse ;  /* 0x0000b4000fac7a23 */ /* 0x100fe20000010804 */
[----:B------:R-:W-:Y:S01]  /*b9b0*/  MOV R15, R25 ;  /* 0x00000019000f7202 */ /* 0x000fe20000000f00 */
[----:B------:R-:W-:Y:S02]  /*b9c0*/  FMUL.FTZ R25, R3, R137 ;  /* 0x0000008903197220 */ /* 0x000fe40000410000 */
[--C-:B------:R-:W-:Y:S02]  /*b9d0*/  FFMA.FTZ R16, R26, c[0x0][0x2d0], -R4.reuse ;  /* 0x0000b4001a107a23 */ /* 0x100fe40000010804 */
[--C-:B------:R-:W-:Y:S02]  /*b9e0*/  FFMA.FTZ R17, R27, c[0x0][0x2d0], -R4.reuse ;  /* 0x0000b4001b117a23 */ /* 0x100fe40000010804 */
[--C-:B------:R-:W-:Y:S01]  /*b9f0*/  FFMA.FTZ R171, R10, c[0x0][0x2d0], -R4.reuse ;  /* 0x0000b4000aab7a23 */ /* 0x100fe20000010804 */
[----:B------:R-:W3:Y:S01]  /*ba00*/  MUFU.EX2 R6, R6 ;  /* 0x0000000600067308 */ /* 0x000ee20000000800 */
[----:B------:R-:W-:Y:S01]  /*ba10*/  MOV R10, R24 ;  /* 0x00000018000a7202 */ /* 0x000fe20000000f00 */
[----:B------:R-:W-:Y:S01]  /*ba20*/  FMUL.FTZ R24, R3, R136 ;  /* 0x0000008803187220 */ /* 0x000fe20000410000 */
[----:B------:R-:W-:Y:S01]  /*ba30*/  MOV R157, R16 ;  /* 0x00000010009d7202 */ /* 0x000fe20000000f00 */
[--C-:B------:R-:W-:Y:S01]  /*ba40*/  FFMA.FTZ R173, R14, c[0x0][0x2d0], -R4.reuse ;  /* 0x0000b4000ead7a23 */ /* 0x100fe20000010804 */
[----:B------:R-:W-:Y:S01]  /*ba50*/  MOV R14, R20 ;  /* 0x00000014000e7202 */ /* 0x000fe20000000f00 */
[--C-:B------:R-:W-:Y:S02]  /*ba60*/  FFMA.FTZ R174, R18, c[0x0][0x2d0], -R4.reuse ;  /* 0x0000b40012ae7a23 */ /* 0x100fe40000010804 */
[--C-:B------:R-:W-:Y:S02]  /*ba70*/  FFMA.FTZ R175, R19, c[0x0][0x2d0], -R4.reuse ;  /* 0x0000b40013af7a23 */ /* 0x100fe40000010804 */
[----:B------:R-:W2:Y:S01]  /*ba80*/  MUFU.EX2 R7, R7 ;  /* 0x0000000700077308 */ /* 0x000ea20000000800 */
[--C-:B------:R-:W-:Y:S02]  /*ba90*/  FFMA.FTZ R12, R22, c[0x0][0x2d0], -R4.reuse ;  /* 0x0000b400160c7a23 */ /* 0x100fe40000010804 */
[--C-:B------:R-:W-:Y:S02]  /*baa0*/  FFMA.FTZ R13, R23, c[0x0][0x2d0], -R4.reuse ;  /* 0x0000b400170d7a23 */ /* 0x100fe40000010804 */
[C---:B-1----:R-:W-:Y:S01]  /*bab0*/  FMUL.FTZ R26, R0.reuse, R138 ;  /* 0x0000008a001a7220 */ /* 0x042fe20000410000 */
[----:B------:R-:W-:Y:S01]  /*bac0*/  MOV R153, R12 ;  /* 0x0000000c00997202 */ /* 0x000fe20000000f00 */
[C---:B------:R-:W-:Y:S01]  /*bad0*/  FMUL.FTZ R27, R0.reuse, R139 ;  /* 0x0000008b001b7220 */ /* 0x040fe20000410000 */
[----:B------:R-:W-:Y:S01]  /*bae0*/  MOV R152, R13 ;  /* 0x0000000d00987202 */ /* 0x000fe20000000f00 */
[----:B------:R-:W1:Y:S01]  /*baf0*/  LDSM.16.MT88.4 R136, [R237+0x4080] ;  /* 0x00408000ed88783b */ /* 0x000e620000004200 */
[----:B------:R-:W-:Y:S01]  /*bb00*/  FFMA.FTZ R134, R11, c[0x0][0x2d0], -R4 ;  /* 0x0000b4000b867a23 */ /* 0x000fe20000010804 */
[----:B------:R-:W-:Y:S01]  /*bb10*/  MOV R11, R21 ;  /* 0x00000015000b7202 */ /* 0x000fe20000000f00 */
[----:B------:R-:W4:Y:S01]  /*bb20*/  MUFU.EX2 R171, R171 ;  /* 0x000000ab00ab7308 */ /* 0x000f220000000800 */
[C---:B------:R-:W-:Y:S02]  /*bb30*/  FMUL.FTZ R12, R3.reuse, R148 ;  /* 0x00000094030c7220 */ /* 0x040fe40000410000 */
[C---:B---3--:R-:W-:Y:S02]  /*bb40*/  FFMA.FTZ R4, R0.reuse, R169, R6 ;  /* 0x000000a900047223 */ /* 0x048fe40000010006 */
[C---:B------:R-:W-:Y:S02]  /*bb50*/  FMUL.FTZ R13, R3.reuse, R149 ;  /* 0x00000095030d7220 */ /* 0x040fe40000410000 */
[----:B------:R-:W-:Y:S02]  /*bb60*/  FMUL.FTZ R16, R3, R144 ;  /* 0x0000009003107220 */ /* 0x000fe40000410000 */
[C---:B------:R-:W-:Y:S01]  /*bb70*/  FMUL.FTZ R18, R0.reuse, R146 ;  /* 0x0000009200127220 */ /* 0x040fe20000410000 */
[----:B------:R-:W-:Y:S01]  /*bb80*/  MUFU.EX2 R149, R173 ;  /* 0x000000ad00957308 */ /* 0x000fe20000000800 */
[C---:B------:R-:W-:Y:S01]  /*bb90*/  FMUL.FTZ R19, R0.reuse, R147 ;  /* 0x0000009300137220 */ /* 0x040fe20000410000 */
[C---:B--2---:R-:W-:Y:S01]  /*bba0*/  F2FP.PACK_AB R169, R7.reuse, R6 ;  /* 0x0000000607a9723e */ /* 0x044fe200000000ff */
[----:B------:R-:W-:Y:S02]  /*bbb0*/  FADD.FTZ R132, R7, R4 ;  /* 0x0000000407847221 */ /* 0x000fe40000010000 */
        /* <DEDUP_REMOVED lines=9> */
[----:B------:R-:W-:Y:S01]  /*bc50*/  MOV R156, R17 ;  /* 0x00000011009c7202 */ /* 0x000fe20000000f00 */
[C---:B------:R-:W-:Y:S01]  /*bc60*/  FMUL.FTZ R6, R0.reuse, R158 ;  /* 0x0000009e00067220 */ /* 0x040fe20000410000 */
[----:B------:R-:W-:Y:S01]  /*bc70*/  MOV R158, R15 ;  /* 0x0000000f009e7202 */ /* 0x000fe20000000f00 */
[----:B----4-:R-:W-:Y:S02]  /*bc80*/  FADD.FTZ R148, R171, R132 ;  /* 0x00000084ab947221 */ /* 0x010fe40000010000 */
[C---:B------:R-:W-:Y:S02]  /*bc90*/  FMUL.FTZ R15, R0.reuse, R151 ;  /* 0x00000097000f7220 */ /* 0x040fe40000410000 */
[C---:B------:R-:W-:Y:S01]  /*bca0*/  FMUL.FTZ R17, R3.reuse, R145 ;  /* 0x0000009103117220 */ /* 0x040fe20000410000 */
[----:B------:R-:W2:Y:S01]  /*bcb0*/  MUFU.EX2 R150, R134 ;  /* 0x0000008600967308 */ /* 0x000ea20000000800 */
[C---:B------:R-:W-:Y:S01]  /*bcc0*/  FMUL.FTZ R20, R3.reuse, R140 ;  /* 0x0000008c03147220 */ /* 0x040fe20000410000 */
[----:B------:R-:W-:Y:S01]  /*bcd0*/  LDSM.16.MT88.4 R144, [R238+0x4880] ;  /* 0x00488000ee90783b */ /* 0x000fe20000004200 */
[----:B------:R-:W-:Y:S02]  /*bce0*/  FMUL.FTZ R21, R3, R141 ;  /* 0x0000008d03157220 */ /* 0x000fe40000410000 */
[C---:B------:R-:W-:Y:S02]  /*bcf0*/  FMUL.FTZ R22, R0.reuse, R142 ;  /* 0x0000008e00167220 */ /* 0x040fe40000410000 */
[C---:B------:R-:W-:Y:S02]  /*bd00*/  FMUL.FTZ R23, R0.reuse, R143 ;  /* 0x0000008f00177220 */ /* 0x040fe40000410000 */
[C---:B------:R-:W-:Y:S01]  /*bd10*/  FMUL.FTZ R30, R0.reuse, R30 ;  /* 0x0000001e001e7220 */ /* 0x040fe20000410000 */
[----:B------:R-:W-:Y:S01]  /*bd20*/  LDSM.16.MT88.4 R140, [R237+0x4880] ;  /* 0x00488000ed8c783b */ /* 0x000fe20000004200 */
[C---:B------:R-:W-:Y:S01]  /*bd30*/  FMUL.FTZ R31, R0.reuse, R31 ;  /* 0x0000001f001f7220 */ /* 0x040fe20000410000 */
[----:B------:R-:W3:Y:S01]  /*bd40*/  MUFU.EX2 R132, R178 ;  /* 0x000000b200847308 */ /* 0x000ee20000000800 */
[C---:B------:R-:W-:Y:S02]  /*bd50*/  FMUL.FTZ R34, R0.reuse, R34 ;  /* 0x0000002200227220 */ /* 0x040fe40000410000 */
[C---:B------:R-:W-:Y:S02]  /*bd60*/  FMUL.FTZ R35, R0.reuse, R35 ;  /* 0x0000002300237220 */ /* 0x040fe40000410000 */
[C---:B------:R-:W-:Y:S02]  /*bd70*/  FMUL.FTZ R38, R0.reuse, R38 ;  /* 0x0000002600267220 */ /* 0x040fe40000410000 */
[C---:B------:R-:W-:Y:S02]  /*bd80*/  FMUL.FTZ R39, R0.reuse, R39 ;  /* 0x0000002700277220 */ /* 0x040fe40000410000 */
[C---:B------:R-:W-:Y:S01]  /*bd90*/  FMUL.FTZ R42, R0.reuse, R42 ;  /* 0x0000002a002a7220 */ /* 0x040fe20000410000 */
[----:B------:R-:W4:Y:S01]  /*bda0*/  MUFU.EX2 R3, R177 ;  /* 0x000000b100037308 */ /* 0x000f220000000800 */
[----:B------:R-:W-:Y:S01]  /*bdb0*/  FMUL.FTZ R43, R0, R43 ;  /* 0x0000002b002b7220 */ /* 0x000fe20000410000 */
[----:B--2---:R-:W-:Y:S01]  /*bdc0*/  F2FP.PACK_AB R171, R150, R171 ;  /* 0x000000ab96ab723e */ /* 0x004fe200000000ff */
[C---:B------:R-:W-:Y:S02]  /*bdd0*/  FMUL.FTZ R46, R0.reuse, R46 ;  /* 0x0000002e002e7220 */ /* 0x040fe40000410000 */
[C---:B------:R-:W-:Y:S02]  /*bde0*/  FMUL.FTZ R47, R0.reuse, R47 ;  /* 0x0000002f002f7220 */ /* 0x040fe40000410000 */
[C---:B------:R-:W-:Y:S02]  /*bdf0*/  FMUL.FTZ R50, R0.reuse, R50 ;  /* 0x0000003200327220 */ /* 0x040fe40000410000 */
[C---:B-1----:R-:W-:Y:S01]  /*be00*/  HMMA.16816.F32 R4, R168.reuse, R136, R4 ;  /* 0x00000088a804723c */ /* 0x042fe20000001804 */
[----:B------:R-:W1:Y:S04]  /*be10*/  MUFU.EX2 R134, R176 ;  /* 0x000000b000867308 */ /* 0x000e680000000800 */
[C---:B------:R-:W-:Y:S02]  /*be20*/  FMUL.FTZ R51, R0.reuse, R51 ;  /* 0x0000003300337220 */ /* 0x040fe40000410000 */
[C---:B------:R-:W-:Y:S01]  /*be30*/  FMUL.FTZ R54, R0.reuse, R54 ;  /* 0x0000003600367220 */ /* 0x040fe20000410000 */
[C---:B------:R-:W-:Y:S01]  /*be40*/  HMMA.16816.F32 R8, R168.reuse, R138, R8 ;  /* 0x0000008aa808723c */ /* 0x040fe20000001808 */
[----:B------:R-:W2:Y:S02]  /*be50*/  LDSM.16.MT88.4 R136, [R238+0x4080] ;  /* 0x00408000ee88783b */ /* 0x000ea40000004200 */
[----:B------:R-:W5:Y:S01]  /*be60*/  MUFU.EX2 R176, R172 ;  /* 0x000000ac00b07308 */ /* 0x000f620000000800 */
        /* <DEDUP_REMOVED lines=45> */
[C---:B--2---:R-:W-:Y:S03]  /*c140*/  HMMA.16816.F32 R20, R168.reuse, R136, R20 ;  /* 0x00000088a814723c */ /* 0x044fe60000001814 */
[----:B---3--:R-:W-:Y:S04]  /*c150*/  FADD.FTZ R0, R132, R179 ;  /* 0x000000b384007221 */ /* 0x008fe80000010000 */
[----:B----4-:R-:W-:Y:S01]  /*c160*/  FADD.FTZ R0, R3, R0 ;  /* 0x0000000003007221 */ /* 0x010fe20000010000 */
[C---:B------:R-:W-:Y:S01]  /*c170*/  HMMA.16816.F32 R24, R168.reuse, R138, R24 ;  /* 0x0000008aa818723c */ /* 0x040fe20000001818 */
[----:B------:R-:W2:Y:S03]  /*c180*/  LDSM.16.MT88.4 R136, [R240+0x4080] ;  /* 0x00408000f088783b */ /* 0x000ea60000004200 */
[----:B------:R-:W-:Y:S04]  /*c190*/  FADD.FTZ R0, R135, R0 ;  /* 0x0000000087007221 */ /* 0x000fe80000010000 */
[----:B-1----:R-:W-:Y:S01]  /*c1a0*/  FADD.FTZ R0, R134, R0 ;  /* 0x0000000086007221 */ /* 0x002fe20000010000 */
        /* <DEDUP_REMOVED lines=40> */
[----:B-----5:R-:W-:Y:S03]  /*c430*/  F2FP.PACK_AB R137, R176, R149 ;  /* 0x00000095b089723e */ /* 0x020fe600000000ff */
[----:B------:R-:W-:Y:S02]  /*c440*/  F2FP.PACK_AB R138, R134, R135 ;  /* 0x00000087868a723e */ /* 0x000fe400000000ff */
[----:B------:R-:W-:Y:S02]  /*c450*/  F2FP.PACK_AB R139, R175, R174 ;  /* 0x000000aeaf8b723e */ /* 0x000fe400000000ff */
[----:B------:R2:W3:Y:S01]  /*c460*/  MUFU.EX2 R168, R154 ;  /* 0x0000009a00a87308 */ /* 0x0004e20000000800 */
[----:B------:R-:W-:Y:S04]  /*c470*/  F2FP.PACK_AB R169, R173, R172 ;  /* 0x000000acada9723e */ /* 0x000fe800000000ff */
[C---:B------:R-:W-:Y:S05]  /*c480*/  HMMA.16816.F32 R4, R136.reuse, R140, R4 ;  /* 0x0000008c8804723c */ /* 0x040fea0000001804 */
[----:B------:R-:W4:Y:S03]  /*c490*/  MUFU.EX2 R132, R159 ;  /* 0x0000009f00847308 */ /* 0x000f260000000800 */
[C---:B------:R-:W-:Y:S01]  /*c4a0*/  HMMA.16816.F32 R8, R136.reuse, R142, R8 ;  /* 0x0000008e8808723c */ /* 0x040fe20000001808 */
[----:B------:R-:W5:Y:S03]  /*c4b0*/  LDSM.16.MT88.4 R140, [R241+0x4880] ;  /* 0x00488000f18c783b */ /* 0x000f660000004200 */
[----:B-1----:R-:W-:Y:S03]  /*c4c0*/  FADD.FTZ R0, R3, R0 ;  /* 0x0000000003007221 */ /* 0x002fe60000010000 */
[----:B------:R-:W-:Y:S01]  /*c4d0*/  MUFU.EX2 R170, R158 ;  /* 0x0000009e00aa7308 */ /* 0x000fe20000000800 */
[C---:B------:R-:W-:Y:S01]  /*c4e0*/  HMMA.16816.F32 R12, R136.reuse, R144, R12 ;  /* 0x00000090880c723c */ /* 0x040fe2000000180c */
[----:B--2---:R-:W-:Y:S03]  /*c4f0*/  LDSM.16.MT88.4 R152, [R237+0x5080] ;  /* 0x00508000ed98783b */ /* 0x004fe60000004200 */
[C---:B---3--:R-:W-:Y:S01]  /*c500*/  FADD.FTZ R0, R168.reuse, R0 ;  /* 0x00000000a8007221 */ /* 0x048fe20000010000 */
[----:B------:R-:W-:Y:S01]  /*c510*/  F2FP.PACK_AB R168, R168, R3 ;  /* 0x00000003a8a8723e */ /* 0x000fe200000000ff */
[----:B------:R-:W-:Y:S02]  /*c520*/  FADD.FTZ R3, R150, R148 ;  /* 0x0000009496037221 */ /* 0x000fe40000010000 */
[C---:B------:R-:W-:Y:S01]  /*c530*/  HMMA.16816.F32 R16, R136.reuse, R146, R16 ;  /* 0x000000928810723c */ /* 0x040fe20000001810 */
[----:B------:R-:W-:Y:S01]  /*c540*/  MUFU.EX2 R134, R157 ;  /* 0x0000009d00867308 */ /* 0x000fe20000000800 */
[----:B------:R-:W1:Y:S02]  /*c550*/  LDSM.16.MT88.4 R144, [R240+0x4880] ;  /* 0x00488000f090783b */ /* 0x000e640000004200 */
[----:B----4-:R-:W-:Y:S07]  /*c560*/  FADD.FTZ R0, R132, R0 ;  /* 0x0000000084007221 */ /* 0x010fee0000010000 */
[----:B------:R-:W2:Y:S01]  /*c570*/  MUFU.EX2 R135, R156 ;  /* 0x0000009c00877308 */ /* 0x000ea20000000800 */
[C---:B-----5:R-:W-:Y:S08]  /*c580*/  HMMA.16816.F32 R20, R136.reuse, R140, R20 ;  /* 0x0000008c8814723c */ /* 0x060ff00000001814 */
[C---:B------:R-:W-:Y:S01]  /*c590*/  HMMA.16816.F32 R24, R136.reuse, R142, R24 ;  /* 0x0000008e8818723c */ /* 0x040fe20000001818 */
[----:B------:R-:W3:Y:S03]  /*c5a0*/  LDSM.16.MT88.4 R140, [R237+0x6080] ;  /* 0x00608000ed8c783b */ /* 0x000ee60000004200 */
[----:B--2---:R-:W-:Y:S04]  /*c5b0*/  F2FP.PACK_AB R171, R135, R134 ;  /* 0x0000008687ab723e */ /* 0x004fe800000000ff */
[C---:B-1----:R-:W-:Y:S08]  /*c5c0*/  HMMA.16816.F32 R28, R136.reuse, R144, R28 ;  /* 0x00000090881c723c */ /* 0x042ff0000000181c */
[C---:B------:R-:W-:Y:S01]  /*c5d0*/  HMMA.16816.F32 R32, R136.reuse, R146, R32 ;  /* 0x000000928820723c */ /* 0x040fe20000001820 */
[----:B------:R-:W1:Y:S07]  /*c5e0*/  LDSM.16.MT88.4 R144, [R238+0x6080] ;  /* 0x00608000ee90783b */ /* 0x000e6e0000004200 */
        /* <DEDUP_REMOVED lines=30> */
[C---:B--2---:R-:W-:Y:S07]  /*c7d0*/  HMMA.16816.F32 R116, R136.reuse, R140, R116 ;  /* 0x0000008c8874723c */ /* 0x044fee0000001874 */
[C---:B------:R-:W-:Y:S01]  /*c7e0*/  FADD.FTZ R140, R170.reuse, R0 ;  /* 0x00000000aa8c7221 */ /* 0x040fe20000010000 */
[C---:B------:R-:W-:Y:S04]  /*c7f0*/  HMMA.16816.F32 R120, R136.reuse, R142, R120 ;  /* 0x0000008e8878723c */ /* 0x040fe80000001878 */
[----:B------:R-:W-:Y:S01]  /*c800*/  STL [R1+0x44], R140 ;  /* 0x0000448c01007387 */ /* 0x000fe20000100800 */
[----:B------:R-:W-:Y:S01]  /*c810*/  F2FP.PACK_AB R170, R170, R132 ;  /* 0x00000084aaaa723e */ /* 0x000fe200000000ff */
[----:B------:R-:W-:Y:S01]  /*c820*/  FADD.FTZ R0, R149, R3 ;  /* 0x0000000395007221 */ /* 0x000fe20000010000 */
[----:B------:R-:W-:Y:S01]  /*c830*/  MOV R132, R2 ;  /* 0x0000000200847202 */ /* 0x000fe20000000f00 */
[C---:B-1----:R-:W-:Y:S04]  /*c840*/  HMMA.16816.F32 R124, R136.reuse, R144, R124 ;  /* 0x00000090887c723c */ /* 0x042fe8000000187c */
[----:B------:R-:W-:Y:S04]  /*c850*/  FADD.FTZ R0, R176, R0 ;  /* 0x00000000b0007221 */ /* 0x000fe80000010000 */
[----:B------:R-:W-:Y:S01]  /*c860*/  FADD.FTZ R0, R174, R0 ;  /* 0x00000000ae007221 */ /* 0x000fe20000010000 */
[----:B------:R-:W-:Y:S01]  /*c870*/  HMMA.16816.F32 R128, R136, R146, R128 ;  /* 0x000000928880723c */ /* 0x000fe20000001880 */
[----:B------:R-:W1:Y:S02]  /*c880*/  LDSM.16.MT88.4 R144, [R238+0x5080] ;  /* 0x00508000ee90783b */ /* 0x000e640000004200 */
[----:B------:R-:W-:Y:S05]  /*c890*/  FADD.FTZ R0, R175, R0 ;  /* 0x00000000af007221 */ /* 0x000fea0000010000 */
[C---:B------:R-:W-:Y:S01]  /*c8a0*/  HMMA.16816.F32 R156, R168.reuse, R152, R4 ;  /* 0x00000098a89c723c */ /* 0x040fe20000001804 */
[----:B------:R-:W2:Y:S04]  /*c8b0*/  LDSM.16.MT88.4 R136, [R241+0x5080] ;  /* 0x00508000f188783b */ /* 0x000ea80000004200 */
[----:B------:R-:W-:Y:S03]  /*c8c0*/  FADD.FTZ R0, R172, R0 ;  /* 0x00000000ac007221 */ /* 0x000fe60000010000 */
[C---:B------:R-:W-:Y:S01]  /*c8d0*/  HMMA.16816.F32 R152, R168.reuse, R154, R8 ;  /* 0x0000009aa898723c */ /* 0x040fe20000001808 */
[----:B------:R-:W3:Y:S03]  /*c8e0*/  LDSM.16.MT88.4 R4, [R240+0x5080] ;  /* 0x00508000f004783b */ /* 0x000ee60000004200 */
[----:B------:R-:W-:Y:S04]  /*c8f0*/  FADD.FTZ R0, R173, R0 ;  /* 0x00000000ad007221 */ /* 0x000fe80000010000 */
[----:B------:R-:W-:Y:S01]  /*c900*/  FADD.FTZ R0, R134, R0 ;  /* 0x0000000086007221 */ /* 0x000fe20000010000 */
[----:B------:R-:W4:Y:S03]  /*c910*/  LDSM.16.MT88.4 R8, [R237+0x6880] ;  /* 0x00688000ed08783b */ /* 0x000f260000004200 */
[----:B------:R-:W-:Y:S05]  /*c920*/  FADD.FTZ R0, R135, R0 ;  /* 0x0000000087007221 */ /* 0x000fea0000010000 */
[----:B------:R-:W-:Y:S01]  /*c930*/  STL [R1+0x4c], R0 ;  /* 0x00004c0001007387 */ /* 0x000fe20000100800 */
[C---:B-1----:R-:W-:Y:S03]  /*c940*/  HMMA.16816.F32 R148, R168.reuse, R144, R12 ;  /* 0x00000090a894723c */ /* 0x042fe6000000180c */
[----:B------:R-:W1:Y:S05]  /*c950*/  LDSM.16.MT88.4 R12, [R238+0x6880] ;  /* 0x00688000ee0c783b */ /* 0x000e6a0000004200 */
        /* <DEDUP_REMOVED lines=37> */
[C---:B--2---:R-:W-:Y:S08]  /*cbb0*/  HMMA.16816.F32 R124, R168.reuse, R4, R124 ;  /* 0x00000004a87c723c */ /* 0x044ff0000000187c */
[----:B------:R-:W-:Y:S01]  /*cbc0*/  HMMA.16816.F32 R128, R168, R6, R128 ;  /* 0x00000006a880723c */ /* 0x000fe20000001880 */
[----:B------:R-:W-:-:S07]  /*cbd0*/  @P0 BRA `(.L_x_1973) ;  /* 0xffffd24000000947 */ /* 0x000fce000383ffff */
.L_x_1968:
        /* <DEDUP_REMOVED lines=8> */
[----:B------:R-:W-:Y:S01]  /*cc60*/  SHF.R.S32.HI R3, RZ, 0x3, R3 ;  /* 0x00000003ff037819 */ /* 0x000fe20000011403 */
[----:B------:R-:W-:Y:S02]  /*cc70*/  IMAD.MOV.U32 R135, RZ, RZ, R132 ;  /* 0x000000ffff877224 */ /* 0x000fe400078e0084 */
[----:B------:R-:W-:Y:S01]  /*cc80*/  IMAD.MOV.U32 R134, RZ, RZ, R133 ;  /* 0x000000ffff867224 */ /* 0x000fe200078e0085 */
[----:B------:R-:W-:Y:S02]  /*cc90*/  IADD3 R3, -R3, 0x30, RZ ;  /* 0x0000003003037810 */ /* 0x000fe40007ffe1ff */
[C---:B--2---:R-:W-:Y:S01]  /*cca0*/  SHF.L.U64.HI R2, R0.reuse, 0x1, R2 ;  /* 0x0000000100027819 */ /* 0x044fe20000010202 */
[----:B------:R-:W-:-:S04]  /*ccb0*/  IMAD.SHL.U32 R0, R0, 0x2, RZ ;  /* 0x0000000200007824 */ /* 0x000fc800078e00ff */
[----:B------:R1:W-:Y:S04]  /*ccc0*/  STL [R1+0x38], R2 ;  /* 0x0000380201007387 */ /* 0x0003e80000100800 */
[----:B------:R1:W-:Y:S02]  /*ccd0*/  STL [R1+0x40], R0 ;  /* 0x0000400001007387 */ /* 0x0003e40000100800 */
.L_x_1987:
[----:B------:R-:W2:Y:S01]  /*cce0*/  LDL R4, [R1+0x28] ;  /* 0x0000280001047983 */ /* 0x000ea20000100800 */
[----:B------:R-:W-:Y:S04]  /*ccf0*/  DEPBAR.LE SB0, 0x0 ;  /* 0x000080000000791a */ /* 0x000fe80000000000 */
[----:B------:R-:W3:Y:S01]  /*cd00*/  LDL R168, [R1+0x30] ;  /* 0x0000300001a87983 */ /* 0x000ee20000100800 */
[----:B------:R-:W-:Y:S03]  /*cd10*/  BSSY B0, `(.L_x_1975) ;  /* 0x000005f000007945 */ /* 0x000fe60003800000 */
[----:B------:R-:W4:Y:S04]  /*cd20*/  LDL R6, [R1+0x24] ;  /* 0x0000240001067983 */ /* 0x000f280000100800 */
[----:B------:R-:W2:Y:S04]  /*cd30*/  LDL R8, [R1+0x38] ;  /* 0x0000380001087983 */ /* 0x000ea80000100800 */
[----:B------:R-:W2:Y:S04]  /*cd40*/  LDL R5, [R1+0x40] ;  /* 0x0000400001057983 */ /* 0x000ea80000100800 */
[----:B------:R-:W2:Y:S04]  /*cd50*/  LDL R133, [R1+0x4] ;  /* 0x0000040001857983 */ /* 0x000ea80000100800 */
[----:B------:R-:W4:Y:S04]  /*cd60*/  LDL R7, [R1+0x8] ;  /* 0x0000080001077983 */ /* 0x000f280000100800 */
[----:B------:R-:W4:Y:S04]  /*cd70*/  LDL R132, [R1] ;  /* 0x0000000001847983 */ /* 0x000f280000100800 */
[----:B------:R-:W4:Y:S04]  /*cd80*/  LDL R15, [R1+0x60] ;  /* 0x00006000010f7983 */ /* 0x000f280000100800 */
[----:B------:R-:W4:Y:S04]  /*cd90*/  LDL R23, [R1+0x68] ;  /* 0x0000680001177983 */ /* 0x000f280000100800 */
[----:B------:R-:W4:Y:S04]  /*cda0*/  LDL R13, [R1+0x5c] ;  /* 0x00005c00010d7983 */ /* 0x000f280000100800 */
[----:B------:R-:W4:Y:S04]  /*cdb0*/  LDL R21, [R1+0x64] ;  /* 0x0000640001157983 */ /* 0x000f280000100800 */
[----:B------:R-:W4:Y:S04]  /*cdc0*/  LDL R12, [R1+0x34] ;  /* 0x00003400010c7983 */ /* 0x000f280000100800 */
[----:B------:R-:W4:Y:S04]  /*cdd0*/  LDL R20, [R1+0x50] ;  /* 0x0000500001147983 */ /* 0x000f280000100800 */
[----:B------:R-:W-:Y:S06]  /*cde0*/  BAR.SYNC.DEFER_BLOCKING 0x0 ;  /* 0x0000000000007b1d */ /* 0x000fec0000010000 */
[----:B------:R-:W-:Y:S04]  /*cdf0*/  LDSM.16.M88.4 R16, [R236+0x14880] ;  /* 0x01488000ec10783b */ /* 0x000fe80000000200 */
[----:B------:R-:W-:Y:S04]  /*ce00*/  LDSM.16.M88.4 R24, [R236+0x15080] ;  /* 0x01508000ec18783b */ /* 0x000fe80000000200 */
[----:B--2---:R-:W-:Y:S01]  /*ce10*/  LDSM.16.M88.4 R172, [R133] ;  /* 0x0000000085ac783b */ /* 0x004fe20000000200 */
[----:B-1----:R-:W-:Y:S01]  /*ce20*/  SHF.R.S32.HI R0, RZ, 0x1f, R4 ;  /* 0x0000001fff007819 */ /* 0x002fe20000011404 */
[----:B------:R-:W-:Y:S01]  /*ce30*/  IMAD.WIDE.U32 R2, R4, c[0x0][0x208], RZ ;  /* 0x0000820004027a25 */ /* 0x000fe200078e00ff */
[----:B---3--:R-:W-:Y:S02]  /*ce40*/  ISETP.GE.AND P1, PT, R168, c[0x0][0x1d4], PT ;  /* 0x00007500a8007a0c */ /* 0x008fe40003f26270 */
[----:B------:R-:W-:Y:S01]  /*ce50*/  LDSM.16.M88.4 R168, [R243] ;  /* 0x00000000f3a8783b */ /* 0x000fe20000000200 */
[----:B------:R-:W-:Y:S03]  /*ce60*/  IMAD R0, R0, c[0x0][0x208], RZ ;  /* 0x0000820000007a24 */ /* 0x000fe600078e02ff */
[----:B----4-:R-:W-:Y:S01]  /*ce70*/  LDSM.16.M88.4 R176, [R132] ;  /* 0x0000000084b0783b */ /* 0x010fe20000000200 */
[----:B------:R-:W-:Y:S01]  /*ce80*/  IMAD R0, R4, c[0x0][0x20c], R0 ;  /* 0x0000830004007a24 */ /* 0x000fe200078e0200 */
[----:B------:R-:W-:Y:S01]  /*ce90*/  SHF.R.S32.HI R4, RZ, 0x1f, R6 ;  /* 0x0000001fff047819 */ /* 0x000fe20000011406 */
[----:B------:R-:W-:Y:S02]  /*cea0*/  IMAD.SHL.U32 R22, R15, 0x2, RZ ;  /* 0x000000020f167824 */ /* 0x000fe400078e00ff */
[----:B------:R-:W-:Y:S02]  /*ceb0*/  IMAD.IADD R3, R3, 0x1, R0 ;  /* 0x0000000103037824 */ /* 0x000fe400078e0200 */
[----:B------:R-:W-:Y:S01]  /*cec0*/  IMAD R4, R4, c[0x0][0x218], RZ ;  /* 0x0000860004047a24 */ /* 0x000fe200078e02ff */
[----:B------:R-:W-:Y:S01]  /*ced0*/  STL [R1+0x18], R22 ;  /* 0x0000181601007387 */ /* 0x000fe20000100800 */
[C---:B------:R-:W-:Y:S01]  /*cee0*/  IMAD.WIDE.U32 R2, R6.reuse, c[0x0][0x218], R2 ;  /* 0x0000860006027a25 */ /* 0x040fe200078e0002 */
[----:B------:R-:W-:Y:S03]  /*cef0*/  SHF.L.U64.HI R15, R15, 0x1, R23 ;  /* 0x000000010f0f7819 */ /* 0x000fe60000010217 */
[----:B------:R-:W-:Y:S01]  /*cf00*/  IMAD R4, R6, c[0x0][0x21c], R4 ;  /* 0x0000870006047a24 */ /* 0x000fe200078e0204 */
[----:B------:R-:W-:Y:S01]  /*cf10*/  IADD3 R0, P0, R2, UR24, RZ ;  /* 0x0000001802007c10 */ /* 0x000fe2000ff1e0ff */
[----:B------:R-:W-:Y:S03]  /*cf20*/  STL [R1+0x1c], R15 ;  /* 0x00001c0f01007387 */ /* 0x000fe60000100800 */
[----:B------:R-:W-:Y:S02]  /*cf30*/  IADD3.X R3, R3, UR15, R4, P0, !PT ;  /* 0x0000000f03037c10 */ /* 0x000fe400087fe404 */
[C---:B------:R-:W-:Y:S04]  /*cf40*/  LEA R6, P0, R0.reuse, c[0x0][0x1f8], 0x1 ;  /* 0x00007e0000067a11 */ /* 0x040fe800078008ff */
[----:B------:R-:W-:Y:S02]  /*cf50*/  LEA.HI.X R3, R0, c[0x0][0x1fc], R3, 0x1, P0 ;  /* 0x00007f0000037a11 */ /* 0x000fe400000f0c03 */
[----:B------:R-:W1:Y:S04]  /*cf60*/  SHFL.IDX PT, R0, R6, RZ, 0x181f ;  /* 0x00181fff06007589 */ /* 0x000e6800000e0000 */
[----:B------:R-:W2:Y:S01]  /*cf70*/  SHFL.IDX PT, R2, R3, RZ, 0x181f ;  /* 0x00181fff03027589 */ /* 0x000ea200000e0000 */
[----:B-1----:R-:W-:Y:S05]  /*cf80*/  IADD3 R4, P0, R0, R5, RZ ;  /* 0x0000000500047210 */ /* 0x002fea0007f1e0ff */
[----:B--2---:R-:W-:Y:S02]  /*cf90*/  IMAD.X R5, R2, 0x1, R8, P0 ;  /* 0x0000000102057824 */ /* 0x004fe400000e0608 */
[----:B------:R-:W1:Y:S04]  /*cfa0*/  LDSM.16.M88.4 R8, [R236+0x14080] ;  /* 0x01408000ec08783b */ /* 0x000e680000000200 */
[----:B------:R-:W-:Y:S01]  /*cfb0*/  @!PT LDS RZ, [RZ] ;  /* 0x00000000fffff984 */ /* 0x000fe20000000800 */
[----:B------:R-:W-:Y:S01]  /*cfc0*/  @!PT LDS RZ, [RZ] ;  /* 0x00000000fffff984 */ /* 0x000fe20000000800 */
[----:B------:R-:W-:Y:S01]  /*cfd0*/  @!PT LDS RZ, [RZ] ;  /* 0x00000000fffff984 */ /* 0x000fe20000000800 */
[----:B------:R2:W-:Y:S02]  /*cfe0*/  LDGSTS.E.BYPASS.LTC128B.128 [R7+0x4080], [R4.64], !P1 ;  /* 0x0408000004077fae */ /* 0x0005e4000c901d52 */
[----:B--2---:R-:W-:Y:S05]  /*cff0*/  IADD3 R4, P0, R0, R22, RZ ;  /* 0x0000001600047210 */ /* 0x004fea0007f1e0ff */
[----:B------:R-:W-:Y:S02]  /*d000*/  IMAD.X R5, R2, 0x1, R15, P0 ;  /* 0x0000000102057824 */ /* 0x000fe400000e060f */
[C---:B------:R-:W-:Y:S01]  /*d010*/  IMAD.SHL.U32 R15, R13.reuse, 0x2, RZ ;  /* 0x000000020d0f7824 */ /* 0x040fe200078e00ff */
[----:B------:R-:W-:Y:S02]  /*d020*/  SHF.L.U64.HI R13, R13, 0x1, R21 ;  /* 0x000000010d0d7819 */ /* 0x000fe40000010215 */
[----:B------:R2:W-:Y:S04]  /*d030*/  LDGSTS.E.BYPASS.LTC128B.128 [R7+0x5880], [R4.64], !P6 ;  /* 0x0588000004077fae */ /* 0x0005e8000f101d52 */
[----:B------:R3:W-:Y:S04]  /*d040*/  STL [R1+0xc], R15 ;  /* 0x00000c0f01007387 */ /* 0x0007e80000100800 */
[----:B------:R4:W-:Y:S01]  /*d050*/  STL [R1+0x14], R13 ;  /* 0x0000140d01007387 */ /* 0x0009e20000100800 */
[----:B--2---:R-:W-:Y:S01]  /*d060*/  IADD3 R4, P0, R0, R15, RZ ;  /* 0x0000000f00047210 */ /* 0x004fe20007f1e0ff */
[C---:B---3--:R-:W-:Y:S01]  /*d070*/  IMAD.SHL.U32 R15, R12.reuse, 0x2, RZ ;  /* 0x000000020c0f7824 */ /* 0x048fe200078e00ff */
[----:B------:R-:W-:Y:S03]  /*d080*/  SHF.L.U64.HI R12, R12, 0x1, R20 ;  /* 0x000000010c0c7819 */ /* 0x000fe60000010214 */
[----:B------:R-:W-:Y:S02]  /*d090*/  IMAD.X R5, R2, 0x1, R13, P0 ;  /* 0x0000000102057824 */ /* 0x000fe400000e060d */
[----:B----4-:R-:W2:Y:S04]  /*d0a0*/  S2R R13, SR_TID.X ;  /* 0x00000000000d7919 */ /* 0x010ea80000002100 */
[----:B------:R3:W-:Y:S04]  /*d0b0*/  LDGSTS.E.BYPASS.LTC128B.128 [R7+0x7080], [R4.64], !P5 ;  /* 0x0708000004077fae */ /* 0x0007e8000e901d52 */
[----:B------:R4:W-:Y:S04]  /*d0c0*/  STL [R1+0x10], R15 ;  /* 0x0000100f01007387 */ /* 0x0009e80000100800 */
[----:B------:R4:W-:Y:S01]  /*d0d0*/  STL [R1+0x20], R12 ;  /* 0x0000200c01007387 */ /* 0x0009e20000100800 */
[----:B--2---:R-:W-:Y:S02]  /*d0e0*/  ISETP.GT.AND P1, PT, R13, 0x7f, PT ;  /* 0x0000007f0d00780c */ /* 0x004fe40003f24270 */
[----:B---3--:R-:W-:Y:S05]  /*d0f0*/  IADD3 R4, P0, R0, R15, RZ ;  /* 0x0000000f00047210 */ /* 0x008fea0007f1e0ff */
[----:B------:R-:W-:Y:S05]  /*d100*/  IMAD.X R5, R2, 0x1, R12, P0 ;  /* 0x0000000102057824 */ /* 0x000fea00000e060c */
[----:B------:R4:W-:Y:S01]  /*d110*/  LDGSTS.E.BYPASS.LTC128B.128 [R7+0x8880], [R4.64], !P4 ;  /* 0x0888000004077fae */ /* 0x0009e2000e101d52 */
[----:B------:R-:W-:-:S05]  /*d120*/  @P1 BRA `(.L_x_1976) ;  /* 0x000001d000001947 */ /* 0x000fca0003800000 */
[----:B-1----:R-:W-:-:S05]  /*d130*/  BRA.DIV ~URZ, `(.L_x_1977) ;  /* 0x000069427f007947 */ /* 0x002fca000b800000 */
[----:B----4-:R1:W2:Y:S04]  /*d140*/  SHFL.IDX PT, R4, R3, 0x1, 0x181f ;  /* 0x00381f0003047f89 */ /* 0x0102a800000e0000 */
[----:B------:R1:W3:Y:S02]  /*d150*/  SHFL.IDX PT, R0, R6, 0x1, 0x181f ;  /* 0x00381f0006007f89 */ /* 0x0002e400000e0000 */
.L_x_2006:
[----:B------:R-:W4:Y:S04]  /*d160*/  LDL R7, [R1+0x30] ;  /* 0x0000300001077983 */ /* 0x000f280000100800 */
[----:B-1-3--:R-:W3:Y:S04]  /*d170*/  LDL R6, [R1+0x40] ;  /* 0x0000400001067983 */ /* 0x00aee80000100800 */
[----:B--2---:R-:W2:Y:S04]  /*d180*/  LDL R3, [R1+0x38] ;  /* 0x0000380001037983 */ /* 0x004ea80000100800 */
[----:B------:R-:W2:Y:S04]  /*d190*/  LDL R2, [R1+0x18] ;  /* 0x0000180001027983 */ /* 0x000ea80000100800 */
[----:B------:R-:W2:Y:S04]  /*d1a0*/  LDL R20, [R1+0x1c] ;  /* 0x00001c0001147983 */ /* 0x000ea80000100800 */
[----:B------:R-:W2:Y:S04]  /*d1b0*/  LDL R5, [R1+0x8] ;  /* 0x0000080001057983 */ /* 0x000ea80000100800 */
[----:B------:R-:W2:Y:S04]  /*d1c0*/  LDL R15, [R1+0xc] ;  /* 0x00000c00010f7983 */ /* 0x000ea80000100800 */
[----:B------:R-:W2:Y:S04]  /*d1d0*/  LDL R14, [R1+0x14] ;  /* 0x00001400010e7983 */ /* 0x000ea80000100800 */
[----:B------:R-:W2:Y:S04]  /*d1e0*/  LDL R13, [R1+0x10] ;  /* 0x00001000010d7983 */ /* 0x000ea80000100800 */
[----:B------:R-:W2:Y:S01]  /*d1f0*/  LDL R12, [R1+0x20] ;  /* 0x00002000010c7983 */ /* 0x000ea20000100800 */
[----:B----4-:R-:W-:Y:S02]  /*d200*/  ISETP.GE.AND P1, PT, R7, c[0x0][0x1d4], PT ;  /* 0x0000750007007a0c */ /* 0x010fe40003f26270 */
[----:B---3--:R-:W-:Y:S05]  /*d210*/  IADD3 R6, P0, R0, R6, RZ ;  /* 0x0000000600067210 */ /* 0x008fea0007f1e0ff */
[----:B--2---:R-:W-:Y:S01]  /*d220*/  IMAD.X R7, R4, 0x1, R3, P0 ;  /* 0x0000000104077824 */ /* 0x004fe200000e0603 */
[----:B------:R-:W-:Y:S05]  /*d230*/  IADD3 R2, P0, R0, R2, RZ ;  /* 0x0000000200027210 */ /* 0x000fea0007f1e0ff */
[----:B------:R-:W-:Y:S01]  /*d240*/  IMAD.X R3, R4, 0x1, R20, P0 ;  /* 0x0000000104037824 */ /* 0x000fe200000e0614 */
[----:B------:R-:W-:Y:S01]  /*d250*/  @!PT LDS RZ, [RZ] ;  /* 0x00000000fffff984 */ /* 0x000fe20000000800 */
[----:B------:R-:W-:Y:S01]  /*d260*/  @!PT LDS RZ, [RZ] ;  /* 0x00000000fffff984 */ /* 0x000fe20000000800 */
[----:B------:R-:W-:Y:S01]  /*d270*/  @!PT LDS RZ, [RZ] ;  /* 0x00000000fffff984 */ /* 0x000fe20000000800 */
[----:B------:R1:W-:Y:S04]  /*d280*/  LDGSTS.E.BYPASS.LTC128B.128 [R5+0x5080], [R6.64], !P1 ;  /* 0x0508000006057fae */ /* 0x0003e8000c901d52 */
[----:B------:R2:W-:Y:S02]  /*d290*/  LDGSTS.E.BYPASS.LTC128B.128 [R5+0x6880], [R2.64], !P6 ;  /* 0x0688000002057fae */ /* 0x0005e4000f101d52 */
[----:B--2---:R-:W-:Y:S05]  /*d2a0*/  IADD3 R2, P0, R0, R15, RZ ;  /* 0x0000000f00027210 */ /* 0x004fea0007f1e0ff */
[----:B------:R-:W-:Y:S05]  /*d2b0*/  IMAD.X R3, R4, 0x1, R14, P0 ;  /* 0x0000000104037824 */ /* 0x000fea00000e060e */
[----:B------:R2:W-:Y:S02]  /*d2c0*/  LDGSTS.E.BYPASS.LTC128B.128 [R5+0x8080], [R2.64], !P5 ;  /* 0x0808000002057fae */ /* 0x0005e4000e901d52 */
[----:B--2---:R-:W-:Y:S05]  /*d2d0*/  IADD3 R2, P0, R0, R13, RZ ;  /* 0x0000000d00027210 */ /* 0x004fea0007f1e0ff */
[----:B------:R-:W-:Y:S05]  /*d2e0*/  IMAD.X R3, R4, 0x1, R12, P0 ;  /* 0x0000000104037824 */ /* 0x000fea00000e060c */
[----:B------:R1:W-:Y:S03]  /*d2f0*/  LDGSTS.E.BYPASS.LTC128B.128 [R5+0x9880], [R2.64], !P4 ;  /* 0x0988000002057fae */ /* 0x0003e6000e101d52 */
.L_x_1976:
[----:B-1----:R-:W-:Y:S05]  /*d300*/  BSYNC B0 ;  /* 0x0000000000007941 */ /* 0x002fea0003800000 */
.L_x_1975:
[----:B------:R-:W0:Y:S01]  /*d310*/  LDGDEPBAR ;  /* 0x00000000000079af */ /* 0x000e220000000000 */
[----:B------:R-:W-:Y:S01]  /*d320*/  WARPSYNC 0xffffffff ;  /* 0xffffffff00007948 */ /* 0x000fe20003800000 */
[C---:B----45:R-:W-:Y:S01]  /*d330*/  HMMA.16816.F32 R4, R160.reuse, R8, RZ ;  /* 0x00000008a004723c */ /* 0x070fe200000018ff */
        /* <DEDUP_REMOVED lines=146> */
[----:B------:R-:W3:Y:S02]  /*dc60*/  LDL.LU R173, [R1+0x18] ;  /* 0x0000180001ad7983 */ /* 0x000ee40000300800 */
[----:B------:R-:W-:Y:S02]  /*dc70*/  ISETP.NE.AND P1, PT, R2, 0x1, PT ;  /* 0x000000010200780c */ /* 0x000fe40003f25270 */
[----:B------:R-:W4:Y:S01]  /*dc80*/  LDL.LU R170, [R1+0x1c] ;  /* 0x00001c0001aa7983 */ /* 0x000f220000300800 */
[----:B------:R-:W-:Y:S03]  /*dc90*/  IMAD.U32 R2, RZ, RZ, UR4 ;  /* 0x00000004ff027e24 */ /* 0x000fe6000f8e00ff */
[----:B------:R-:W5:Y:S04]  /*dca0*/  LDL.LU R171, [R1+0xc] ;  /* 0x00000c0001ab7983 */ /* 0x000f680000300800 */
[----:B------:R-:W3:Y:S04]  /*dcb0*/  LDL.LU R174, [R1+0x14] ;  /* 0x0000140001ae7983 */ /* 0x000ee80000300800 */
[----:B------:R-:W3:Y:S04]  /*dcc0*/  LDL R175, [R1+0x30] ;  /* 0x0000300001af7983 */ /* 0x000ee80000100800 */
[----:B------:R-:W4:Y:S04]  /*dcd0*/  LDL R169, [R1+0x40] ;  /* 0x0000400001a97983 */ /* 0x000f280000100800 */
[----:B------:R-:W4:Y:S04]  /*dce0*/  LDL R178, [R1+0x38] ;  /* 0x0000380001b27983 */ /* 0x000f280000100800 */
[----:B------:R-:W4:Y:S04]  /*dcf0*/  LDL.LU R179, [R1+0x10] ;  /* 0x0000100001b37983 */ /* 0x000f280000300800 */
[----:B------:R-:W4:Y:S04]  /*dd00*/  LDL.LU R176, [R1+0x20] ;  /* 0x0000200001b07983 */ /* 0x000f280000300800 */
[----:B------:R-:W4:Y:S01]  /*dd10*/  LDL R177, [R1+0x8] ;  /* 0x0000080001b17983 */ /* 0x000f220000100800 */
[----:B--2---:R-:W-:Y:S05]  /*dd20*/  IADD3 R2, R2, -0x30, R0 ;  /* 0xffffffd002027810 */ /* 0x004fea0007ffe000 */
[----:B------:R-:W-:Y:S04]  /*dd30*/  @P1 IMAD.HI.U32 R3, R2, c[0x0][0x2bc], RZ ;  /* 0x0000af0002031a27 */ /* 0x000fe800078e00ff */
[----:B------:R-:W-:Y:S01]  /*dd40*/  IMAD.MOV.U32 R0, RZ, RZ, R2 ;  /* 0x000000ffff007224 */ /* 0x000fe200078e0002 */
[----:B------:R-:W-:Y:S04]  /*dd50*/  @P1 SHF.R.U32.HI R0, RZ, c[0x0][0x2c0], R3 ;  /* 0x0000b000ff001a19 */ /* 0x000fe80000011603 */
[C---:B------:R-:W-:Y:S04]  /*dd60*/  @!P3 IADD3 R3, P0, R0.reuse, UR16, RZ ;  /* 0x000000100003bc10 */ /* 0x040fe8000ff1e0ff */
[----:B------:R-:W-:Y:S01]  /*dd70*/  @!P3 LEA.HI.X.SX32 R133, R0, UR6, 0x1, P0 ;  /* 0x000000060085bc11 */ /* 0x000fe200080f0eff */
[----:B------:R-:W-:Y:S01]  /*dd80*/  IMAD.MOV R0, RZ, RZ, -R0 ;  /* 0x000000ffff007224 */ /* 0x000fe200078e0a00 */
[----:B------:R-:W-:Y:S02]  /*dd90*/  @!P3 LEA R132, P0, R3, c[0x0][0x2a0], 0x2 ;  /* 0x0000a8000384ba11 */ /* 0x000fe400078010ff */
[----:B---3--:R-:W-:Y:S01]  /*dda0*/  ISETP.GE.AND P2, PT, R175, c[0x0][0x1d4], PT ;  /* 0x00007500af007a0c */ /* 0x008fe20003f46270 */
        /* <DEDUP_REMOVED lines=9> */
[----:B--2---:R-:W1:Y:S02]  /*de40*/  S2R R133, SR_TID.X ;  /* 0x0000000000857919 */ /* 0x004e640000002100 */
[----:B-1----:R-:W-:Y:S04]  /*de50*/  SHF.R.S32.HI R172, RZ, 0x1f, R133 ;  /* 0x0000001fffac7819 */ /* 0x002fe80000011485 */
[----:B------:R-:W-:Y:S04]  /*de60*/  LEA.HI R172, R172, R133, RZ, 0x3 ;  /* 0x00000085acac7211 */ /* 0x000fe800078f18ff */
[----:B------:R-:W-:Y:S04]  /*de70*/  SHF.R.S32.HI R172, RZ, 0x3, R172 ;  /* 0x00000003ffac7819 */ /* 0x000fe800000114ac */
[----:B------:R-:W-:Y:S04]  /*de80*/  IADD3 R172, -R172, 0x30, RZ ;  /* 0x00000030acac7810 */ /* 0x000fe80007ffe1ff */
[----:B------:R-:W-:Y:S01]  /*de90*/  ISETP.GE.AND P1, PT, R172, 0x1, PT ;  /* 0x00000001ac00780c */ /* 0x000fe20003f26270 */
[----:B---3--:R1:W-:Y:S01]  /*dea0*/  STL [R1+0x24], R168 ;  /* 0x000024a801007387 */ /* 0x0083e20000100800 */
[----:B------:R-:W-:Y:S01]  /*deb0*/  SHF.R.S32.HI R132, RZ, 0x1f, R168 ;  /* 0x0000001fff847819 */ /* 0x000fe200000114a8 */
[----:B------:R-:W-:Y:S04]  /*dec0*/  IMAD.WIDE.U32 R2, R168, c[0x0][0x1f0], R2 ;  /* 0x00007c00a8027a25 */ /* 0x000fe800078e0002 */
[----:B------:R-:W-:Y:S01]  /*ded0*/  IMAD R132, R132, c[0x0][0x1f0], RZ ;  /* 0x00007c0084847a24 */ /* 0x000fe200078e02ff */
[----:B------:R-:W-:Y:S03]  /*dee0*/  IADD3 R0, P0, R2, UR20, RZ ;  /* 0x0000001402007c10 */ /* 0x000fe6000ff1e0ff */
[----:B------:R-:W-:Y:S05]  /*def0*/  IMAD R132, R168, c[0x0][0x1f4], R132 ;  /* 0x00007d00a8847a24 */ /* 0x000fea00078e0284 */
[----:B------:R-:W-:Y:S02]  /*df00*/  IADD3.X R3, R3, UR8, R132, P0, !PT ;  /* 0x0000000803037c10 */ /* 0x000fe400087fe484 */
[C---:B-1----:R-:W-:Y:S04]  /*df10*/  LEA R168, P0, R0.reuse, c[0x0][0x1c8], 0x1 ;  /* 0x0000720000a87a11 */ /* 0x042fe800078008ff */
[----:B------:R-:W-:Y:S02]  /*df20*/  LEA.HI.X R3, R0, c[0x0][0x1cc], R3, 0x1, P0 ;  /* 0x0000730000037a11 */ /* 0x000fe400000f0c03 */
[----:B------:R-:W4:Y:S04]  /*df30*/  SHFL.IDX PT, R0, R168, RZ, 0x181f ;  /* 0x00181fffa8007589 */ /* 0x000f2800000e0000 */
[----:B------:R-:W1:Y:S01]  /*df40*/  SHFL.IDX PT, R2, R3, RZ, 0x181f ;  /* 0x00181fff03027589 */ /* 0x000e6200000e0000 */
[----:B----4-:R-:W-:Y:S05]  /*df50*/  @P1 IADD3 R132, P0, R0, R169, RZ ;  /* 0x000000a900841210 */ /* 0x010fea0007f1e0ff */
[----:B-1----:R-:W-:Y:S05]  /*df60*/  @P1 IMAD.X R133, R2, 0x1, R178, P0 ;  /* 0x0000000102851824 */ /* 0x002fea00000e06b2 */
[----:B------:R-:W-:Y:S01]  /*df70*/  @!PT LDS RZ, [RZ] ;  /* 0x00000000fffff984 */ /* 0x000fe20000000800 */
[----:B------:R1:W-:Y:S02]  /*df80*/  @P1 LDGSTS.E.BYPASS.LTC128B.128 [R177+0x14080], [R132.64], !P2 ;  /* 0x1408000084b11fae */ /* 0x0003e4000d101d52 */
[----:B-1----:R-:W-:Y:S05]  /*df90*/  @P1 IADD3 R132, P0, R0, R173, RZ ;  /* 0x000000ad00841210 */ /* 0x002fea0007f1e0ff */
[----:B------:R-:W-:Y:S05]  /*dfa0*/  @P1 IMAD.X R133, R2, 0x1, R170, P0 ;  /* 0x0000000102851824 */ /* 0x000fea00000e06aa */
[----:B------:R5:W-:Y:S02]  /*dfb0*/  @P1 LDGSTS.E.BYPASS.LTC128B.128 [R177+0x15880], [R132.64], !P6 ;  /* 0x1588000084b11fae */ /* 0x000be4000f101d52 */
[----:B-----5:R-:W-:Y:S05]  /*dfc0*/  @P1 IADD3 R132, P0, R0, R171, RZ ;  /* 0x000000ab00841210 */ /* 0x020fea0007f1e0ff */
[----:B------:R-:W-:Y:S05]  /*dfd0*/  @P1 IMAD.X R133, R2, 0x1, R174, P0 ;  /* 0x0000000102851824 */ /* 0x000fea00000e06ae */
[----:B------:R1:W-:Y:S02]  /*dfe0*/  @P1 LDGSTS.E.BYPASS.LTC128B.128 [R177+0x17080], [R132.64], !P5 ;  /* 0x1708000084b11fae */ /* 0x0003e4000e901d52 */
[----:B-1----:R-:W-:Y:S02]  /*dff0*/  @P1 IADD3 R132, P0, R0, R179, RZ ;  /* 0x000000b300841210 */ /* 0x002fe40007f1e0ff */
[----:B------:R-:W1:Y:S03]  /*e000*/  SHFL.IDX PT, R0, R168, 0x1, 0x181f ;  /* 0x00381f00a8007f89 */ /* 0x000e6600000e0000 */
[----:B------:R-:W-:Y:S01]  /*e010*/  @P1 IMAD.X R133, R2, 0x1, R176, P0 ;  /* 0x0000000102851824 */ /* 0x000fe200000e06b0 */
[----:B------:R-:W-:Y:S01]  /*e020*/  ISETP.GE.AND P0, PT, R172, 0x21, PT ;  /* 0x00000021ac00780c */ /* 0x000fe20003f06270 */
[----:B------:R-:W2:Y:S04]  /*e030*/  SHFL.IDX PT, R2, R3, 0x1, 0x181f ;  /* 0x00381f0003027f89 */ /* 0x000ea800000e0000 */
[----:B------:R3:W-:Y:S08]  /*e040*/  @P1 LDGSTS.E.BYPASS.LTC128B.128 [R177+0x18880], [R132.64], !P4 ;  /* 0x1888000084b11fae */ /* 0x0007f0000e101d52 */
[C---:B-1----:R-:W-:Y:S02]  /*e050*/  @P0 IADD3 R172, P2, R0.reuse, R173, RZ ;  /* 0x000000ad00ac0210 */ /* 0x042fe40007f5e0ff */
[----:B------:R-:W-:Y:S03]  /*e060*/  @P0 IADD3 R168, P1, R0, R169, RZ ;  /* 0x000000a900a80210 */ /* 0x000fe60007f3e0ff */
[----:B--2---:R-:W-:Y:S01]  /*e070*/  @P0 IMAD.X R173, R2, 0x1, R170, P2 ;  /* 0x0000000102ad0824 */ /* 0x004fe200010e06aa */
[----:B------:R-:W-:Y:S01]  /*e080*/  @P0 IADD3 R170, P2, R0, R171, RZ ;  /* 0x000000ab00aa0210 */ /* 0x000fe20007f5e0ff */
[C---:B------:R-:W-:Y:S04]  /*e090*/  @P0 IMAD.X R169, R2.reuse, 0x1, R178, P1 ;  /* 0x0000000102a90824 */ /* 0x040fe800008e06b2 */
[----:B------:R-:W-:Y:S01]  /*e0a0*/  @P0 IMAD.X R171, R2, 0x1, R174, P2 ;  /* 0x0000000102ab0824 */ /* 0x000fe200010e06ae */
[----:B------:R-:W-:Y:S02]  /*e0b0*/  ISETP.GE.AND P2, PT, R175, c[0x0][0x1d4], PT ;  /* 0x00007500af007a0c */ /* 0x000fe40003f46270 */
[----:B---3--:R-:W-:Y:S05]  /*e0c0*/  @P0 IADD3 R132, P1, R0, R179, RZ ;  /* 0x000000b300840210 */ /* 0x008fea0007f3e0ff */
[----:B------:R-:W-:Y:S06]  /*e0d0*/  @P0 IMAD.X R133, R2, 0x1, R176, P1 ;  /* 0x0000000102850824 */ /* 0x000fec00008e06b0 */
[----:B------:R1:W-:Y:S04]  /*e0e0*/  @P0 LDGSTS.E.BYPASS.LTC128B.128 [R177+0x15080], [R168.64], !P2 ;  /* 0x15080000a8b10fae */ /* 0x0003e8000d101d52 */
[----:B------:R1:W-:Y:S04]  /*e0f0*/  @P0 LDGSTS.E.BYPASS.LTC128B.128 [R177+0x16880], [R172.64], !P6 ;  /* 0x16880000acb10fae */ /* 0x0003e8000f101d52 */
[----:B------:R1:W-:Y:S04]  /*e100*/  @P0 LDGSTS.E.BYPASS.LTC128B.128 [R177+0x18080], [R170.64], !P5 ;  /* 0x18080000aab10fae */ /* 0x0003e8000e901d52 */
[----:B------:R1:W-:Y:S02]  /*e110*/  @P0 LDGSTS.E.BYPASS.LTC128B.128 [R177+0x19880], [R132.64], !P4 ;  /* 0x1988000084b10fae */ /* 0x0003e4000e101d52 */
.L_x_1978:
[----:B------:R-:W2:Y:S01]  /*e120*/  LDL R2, [R1+0x58] ;  /* 0x0000580001027983 */ /* 0x000ea20000100800 */
[----:B------:R-:W-:Y:S02]  /*e130*/  UISETP.NE.AND UP1, UPT, UR14, URZ, UPT ;  /* 0x0000003f0e00728c */ /* 0x000fe4000bf25270 */
[----:B------:R-:W-:Y:S01]  /*e140*/  UIMAD UR4, UR23, -0x30, URZ ;  /* 0xffffffd0170478a4 */ /* 0x000fe2000f8e023f */
[----:B-1----:R-:W3:Y:S01]  /*e150*/  LDL R168, [R1+0x54] ;  /* 0x0000540001a87983 */ /* 0x002ee20000100800 */
[----:B------:R-:W-:Y:S02]  /*e160*/  UISETP.NE.AND UP0, UPT, UR13, URZ, UPT ;  /* 0x0000003f0d00728c */ /* 0x000fe4000bf05270 */
[----:B------:R-:W-:Y:S01]  /*e170*/  PLOP3.LUT P0, PT, PT, PT, UP1, 0x80, 0x0 ;  /* 0x000000000000781c */ /* 0x000fe20003f0f018 */
[----:B------:R-:W0:Y:S01]  /*e180*/  LDGDEPBAR ;  /* 0x00000000000079af */ /* 0x000e220000000000 */
[----:B---3--:R-:W-:Y:S11]  /*e190*/  IADD3 R170, -R168, UR4, RZ ;  /* 0x00000004a8aa7c10 */ /* 0x008ff6000fffe1ff */
[----:B--2---:R-:W-:Y:S01]  /*e1a0*/  @P0 IMAD.HI.U32 R0, R2, c[0x0][0x2c8], RZ ;  /* 0x0000b20002000a27 */ /* 0x004fe200078e00ff */
[----:B------:R-:W-:Y:S03]  /*e1b0*/  PLOP3.LUT P0, PT, PT, PT, UP1, 0x80, 0x0 ;  /* 0x000000000000781c */ /* 0x000fe60003f0f018 */
[----:B------:R-:W-:Y:S02]  /*e1c0*/  IMAD.MOV.U32 R132, RZ, RZ, R2 ;  /* 0x000000ffff847224 */ /* 0x000fe400078e0002 */
[----:B------:R-:W-:Y:S08]  /*e1d0*/  IMAD.U32 R2, RZ, RZ, UR10 ;  /* 0x0000000aff027e24 */ /* 0x000ff0000f8e00ff */
[----:B------:R-:W-:Y:S01]  /*e1e0*/  @P0 SHF.R.U32.HI R132, RZ, c[0x0][0x2cc], R0 ;  /* 0x0000b300ff840a19 */ /* 0x000fe20000011600 */
[----:B------:R-:W-:Y:S01]  /*e1f0*/  IMAD.U32 R0, RZ, RZ, UR4 ;  /* 0x00000004ff007e24 */ /* 0x000fe2000f8e00ff */
[----:B------:R-:W-:Y:S03]  /*e200*/  PLOP3.LUT P0, PT, PT, PT, UP0, 0x40, 0x0 ;  /* 0x000000000000781c */ /* 0x000fe60003f0e808 */
[----:B------:R-:W1:Y:S01]  /*e210*/  SHFL.IDX PT, R3, R132, RZ, 0x1c1f ;  /* 0x001c1fff84037589 */ /* 0x000e6200000e0000 */
[----:B------:R-:W-:Y:S04]  /*e220*/  IADD3 R0, -R168, 0x1, R0 ;  /* 0x00000001a8007810 */ /* 0x000fe80007ffe100 */
[----:B------:R-:W-:Y:S04]  /*e230*/  IADD3 R0, R0, -c[0x0][0x168], R2 ;  /* 0x80005a0000007a10 */ /* 0x000fe80007ffe002 */
[C---:B------:R-:W-:Y:S02]  /*e240*/  IADD3 R169, R0.reuse, c[0x0][0x328], RZ ;  /* 0x0000ca0000a97a10 */ /* 0x040fe40007ffe0ff */
[----:B------:R-:W-:Y:S03]  /*e250*/  IADD3 R133, R0, UR22, RZ ;  /* 0x0000001600857c10 */ /* 0x000fe6000fffe0ff */
        /* <DEDUP_REMOVED lines=18> */
.L_x_1981:
[----:B------:R-:W-:Y:S04]  /*e380*/  MOV R168, 0x1 ;  /* 0x0000000100a87802 */ /* 0x000fe80000000f00 */
[----:B------:R-:W-:Y:S11]  /*e390*/  ISETP.NE.AND P0, PT, R168, c[0x0][0x32c], PT ;  /* 0x0000cb00a8007a0c */ /* 0x000ff60003f05270 */
[----:B------:R-:W-:Y:S02]  /*e3a0*/  @!UPT UIADD3 URZ, URZ, URZ, URZ ;  /* 0x0000003f3f3ff290 */ /* 0x000fe4000fffe03f */
[----:B------:R-:W-:Y:S05]  /*e3b0*/  @P0 IMAD.HI.U32 R168, R3, c[0x0][0x330], RZ ;  /* 0x0000cc0003a80a27 */ /* 0x000fea00078e00ff */
[----:B------:R-:W-:Y:S02]  /*e3c0*/  @P0 SHF.R.U32.HI R3, RZ, c[0x0][0x334], R168 ;  /* 0x0000cd00ff030a19 */ /* 0x000fe400000116a8 */
.L_x_1982:
[----:B------:R-:W-:Y:S05]  /*e3d0*/  BSYNC B0 ;  /* 0x0000000000007941 */ /* 0x000fea0003800000 */
.L_x_1980:
[----:B------:R-:W-:Y:S05]  /*e3e0*/  IMAD R3, R3, c[0x0][0x32c], R170 ;  /* 0x0000cb0003037a24 */ /* 0x000fea00078e02aa */
[----:B------:R-:W-:Y:S02]  /*e3f0*/  IMNMX R0, R0, R3, !PT ;  /* 0x0000000300007217 */ /* 0x000fe40007800200 */
[----:B------:R-:W-:Y:S04]  /*e400*/  IADD3 R3, R3, c[0x0][0x32c], RZ ;  /* 0x0000cb0003037a10 */ /* 0x000fe80007ffe0ff */
[----:B------:R-:W-:Y:S02]  /*e410*/  IMNMX R2, R2, R3, PT ;  /* 0x0000000302027217 */ /* 0x000fe40003800200 */
.L_x_1979:
        /* <DEDUP_REMOVED lines=88> */
.L_x_1985:
[----:B------:R-:W-:Y:S04]  /*e9a0*/  MOV R4, 0x1 ;  /* 0x0000000100047802 */ /* 0x000fe80000000f00 */
[----:B------:R-:W-:Y:S11]  /*e9b0*/  ISETP.NE.AND P0, PT, R4, c[0x0][0x32c], PT ;  /* 0x0000cb0004007a0c */ /* 0x000ff60003f05270 */
[----:B------:R-:W-:Y:S02]  /*e9c0*/  @!UPT UIADD3 URZ, URZ, URZ, URZ ;  /* 0x0000003f3f3ff290 */ /* 0x000fe4000fffe03f */
[----:B------:R-:W-:Y:S05]  /*e9d0*/  @P0 IMAD.HI.U32 R4, R0, c[0x0][0x330], RZ ;  /* 0x0000cc0000040a27 */ /* 0x000fea00078e00ff */
[----:B------:R-:W-:Y:S02]  /*e9e0*/  @P0 SHF.R.U32.HI R0, RZ, c[0x0][0x334], R4 ;  /* 0x0000cd00ff000a19 */ /* 0x000fe40000011604 */
.L_x_1986:
[----:B------:R-:W-:Y:S05]  /*e9f0*/  BSYNC B0 ;  /* 0x0000000000007941 */ /* 0x000fea0003800000 */
.L_x_1984:
[----:B------:R-:W-:Y:S05]  /*ea00*/  IMAD R0, R0, c[0x0][0x32c], R170 ;  /* 0x0000cb0000007a24 */ /* 0x000fea00078e02aa */
[----:B------:R-:W-:Y:S02]  /*ea10*/  IMNMX R2, R2, R0, !PT ;  /* 0x0000000002027217 */ /* 0x000fe40007800200 */
[----:B------:R-:W-:Y:S04]  /*ea20*/  IADD3 R0, R0, c[0x0][0x32c], RZ ;  /* 0x0000cb0000007a10 */ /* 0x000fe80007ffe0ff */
[----:B------:R-:W-:Y:S02]  /*ea30*/  IMNMX R3, R3, R0, PT ;  /* 0x0000000003037217 */ /* 0x000fe40003800200 */
.L_x_1983:
        /* <DEDUP_REMOVED lines=492> */
.L_x_1974:
[----:B------:R-:W2:Y:S04]  /*10900*/  LDL.LU R0, [R1+0x44] ;  /* 0x0000440001007983 */ /* 0x000ea80000300800 */
[----:B------:R-:W3:Y:S01]  /*10910*/  LDL.LU R3, [R1+0x4c] ;  /* 0x00004c0001037983 */ /* 0x000ee20000300800 */
[----:B------:R-:W-:-:S03]  /*10920*/  PLOP3.LUT P2, PT, PT, PT, PT, 0x8, 0x0 ;  /* 0x000000000000781c */ /* 0x000fc60003f4e170 */
        /* <DEDUP_REMOVED lines=154> */
.L_x_1935:
[----:B------:R-:W-:Y:S05]  /*112d0*/  @P2 BRA `(.L_x_1988) ;  /* 0x000019a000002947 */ /* 0x000fea0003800000 */
[----:B------:R-:W-:Y:S01]  /*112e0*/  F2FP.PACK_AB R109, R12, R13 ;  /* 0x0000000d0c6d723e */ /* 0x000fe200000000ff */
[----:B------:R-:W-:Y:S01]  /*112f0*/  ULDC.64 UR4, c[0x0][0x490] ;  /* 0x0001240000047ab9 */ /* 0x000fe20000000a00 */
[----:B------:R-:W3:Y:S01]  /*11300*/  S2R R13, SR_TID.X ;  /* 0x00000000000d7919 */ /* 0x000ee20000002100 */
[----:B------:R-:W-:Y:S01]  /*11310*/  UIMAD UR6, UR9, UR4, URZ ;  /* 0x00000004090672a4 */ /* 0x000fe2000f8e023f */
[----:B------:R-:W-:Y:S01]  /*11320*/  F2FP.PACK_AB R117, R14, R15 ;  /* 0x0000000f0e75723e */ /* 0x000fe200000000ff */
[----:B--2---:R-:W-:Y:S01]  /*11330*/  UIMAD.WIDE.U32 UR12, UR11, UR4, URZ ;  /* 0x000000040b0c72a5 */ /* 0x004fe2000f8e003f */
[----:B------:R-:W2:Y:S01]  /*11340*/  S2R R14, SR_CTAID.Z ;  /* 0x00000000000e7919 */ /* 0x000ea20000002700 */
[----:B------:R-:W-:Y:S01]  /*11350*/  UIMAD UR6, UR11, UR5, UR6 ;  /* 0x000000050b0672a4 */ /* 0x000fe2000f8e0206 */
[----:B------:R-:W-:Y:S01]  /*11360*/  F2FP.PACK_AB R65, R8, R9 ;  /* 0x000000090841723e */ /* 0x000fe200000000ff */
[----:B------:R-:W-:Y:S01]  /*11370*/  BSSY B0, `(.L_x_1989) ;  /* 0x0000133000007945 */ /* 0x000fe20003800000 */
[----:B------:R-:W-:Y:S01]  /*11380*/  ULDC.64 UR4, c[0x0][0x3e8] ;  /* 0x0000fa0000047ab9 */ /* 0x000fe20000000a00 */
[----:B------:R-:W-:Y:S01]  /*11390*/  F2FP.PACK_AB R45, R45, R7 ;  /* 0x000000072d2d723e */ /* 0x000fe200000000ff */
[----:B------:R-:W-:Y:S01]  /*113a0*/  UIMAD.WIDE.U32 UR14, UR11, UR4, URZ ;  /* 0x000000040b0e72a5 */ /* 0x000fe2000f8e003f */
[----:B------:R-:W-:Y:S01]  /*113b0*/  IMAD.U32 R3, RZ, RZ, UR13 ;  /* 0x0000000dff037e24 */ /* 0x000fe2000f8e00ff */
[----:B------:R-:W-:Y:S01]  /*113c0*/  F2FP.PACK_AB R89, R10, R11 ;  /* 0x0000000b0a59723e */ /* 0x000fe200000000ff */
[----:B-1----:R-:W-:Y:S01]  /*113d0*/  IMAD.U32 R2, RZ, RZ, UR12 ;  /* 0x0000000cff027e24 */ /* 0x002fe2000f8e00ff */
[----:B------:R-:W-:Y:S01]  /*113e0*/  F2FP.PACK_AB R105, R35, R34 ;  /* 0x000000222369723e */ /* 0x000fe200000000ff */
[----:B------:R-:W-:Y:S01]  /*113f0*/  UIMAD UR9, UR9, UR4, URZ ;  /* 0x00000004090972a4 */ /* 0x000fe2000f8e023f */
[----:B------:R-:W-:Y:S01]  /*11400*/  IMAD.U32 R7, RZ, RZ, UR15 ;  /* 0x0000000fff077e24 */ /* 0x000fe2000f8e00ff */
[----:B------:R-:W-:Y:S01]  /*11410*/  F2FP.PACK_AB R35, R81, R80 ;  /* 0x000000505123723e */ /* 0x000fe200000000ff */
[----:B------:R-:W-:Y:S01]  /*11420*/  IMAD.U32 R6, RZ, RZ, UR14 ;  /* 0x0000000eff067e24 */ /* 0x000fe2000f8e00ff */
[----:B------:R-:W1:Y:S01]  /*11430*/  S2R R81, SR_CTAID.X ;  /* 0x0000000000517919 */ /* 0x000e620000002500 */
[----:B------:R-:W-:Y:S01]  /*11440*/  UIMAD UR5, UR11, UR5, UR9 ;  /* 0x000000050b0572a4 */ /* 0x000fe2000f8e0209 */
[----:B------:R-:W-:Y:S01]  /*11450*/  IMAD.MOV.U32 R80, RZ, RZ, c[0x0][0x4e8] ;  /* 0x00013a00ff507624 */ /* 0x000fe200078e00ff */
[----:B------:R-:W-:Y:S01]  /*11460*/  UIADD3 UR6, UR13, UR6, URZ ;  /* 0x000000060d067290 */ /* 0x000fe2000fffe03f */
[----:B------:R-:W-:Y:S01]  /*11470*/  F2FP.PACK_AB R44, R157, R156 ;  /* 0x0000009c9d2c723e */ /* 0x000fe200000000ff */
[----:B------:R-:W-:Y:S01]  /*11480*/  UIADD3 UR5, UR15, UR5, URZ ;  /* 0x000000050f057290 */ /* 0x000fe2000fffe03f */
[----:B---3--:R-:W-:-:S02]  /*11490*/  SHF.R.S32.HI R21, RZ, 0x1f, R13 ;  /* 0x0000001fff157819 */ /* 0x008fc4000001140d */
[C---:B------:R-:W-:Y:S01]  /*114a0*/  ISETP.NE.AND P3, PT, R80.reuse, 0x1, PT ;  /* 0x000000015000780c */ /* 0x040fe20003f65270 */
[----:B------:R-:W-:Y:S01]  /*114b0*/  IMAD.U32 R5, RZ, RZ, UR6 ;  /* 0x00000006ff057e24 */ /* 0x000fe2000f8e00ff */
[CC--:B------:R-:W-:Y:S01]  /*114c0*/  LEA.HI R0, R21.reuse, R13.reuse, RZ, 0x2 ;  /* 0x0000000d15007211 */ /* 0x0c0fe200078f10ff */
[----:B------:R-:W-:Y:S01]  /*114d0*/  IMAD R80, R80, c[0x0][0x388], RZ ;  /* 0x0000e20050507a24 */ /* 0x000fe200078e02ff */
[----:B------:R-:W-:Y:S02]  /*114e0*/  LEA.HI R8, R21, R13, RZ, 0x5 ;  /* 0x0000000d15087211 */ /* 0x000fe400078f28ff */
[--C-:B------:R-:W-:Y:S02]  /*114f0*/  SHF.R.S32.HI R7, RZ, 0x2, R0.reuse ;  /* 0x00000002ff077819 */ /* 0x100fe40000011400 */
[----:B------:R-:W-:Y:S02]  /*11500*/  SHF.R.S32.HI R3, RZ, 0x1f, R0 ;  /* 0x0000001fff037819 */ /* 0x000fe40000011400 */
[----:B------:R-:W-:-:S02]  /*11510*/  LOP3.LUT R0, R0, 0xfffffffc, RZ, 0xc0, !PT ;  /* 0xfffffffc00007812 */ /* 0x000fc400078ec0ff */
[----:B------:R-:W-:Y:S02]  /*11520*/  LOP3.LUT R4, R8, 0xffffffe0, RZ, 0xc0, !PT ;  /* 0xffffffe008047812 */ /* 0x000fe400078ec0ff */
        /* <DEDUP_REMOVED lines=13> */
[----:B--2---:R-:W-:Y:S01]  /*11600*/  IMAD.WIDE.U32 R16, R14, c[0x0][0x498], R4 ;  /* 0x000126000e107a25 */ /* 0x004fe200078e0004 */
        /* <DEDUP_REMOVED lines=11> */
[----:B------:R-:W-:Y:S01]  /*116c0*/  LOP3.LUT R4, R0, 0xffffff8, RZ, 0xc0, !PT ;  /* 0x0ffffff800047812 */ /* 0x000fe200078ec0ff */
[----:B------:R-:W-:Y:S01]  /*116d0*/  IMAD.WIDE.U32 R12, R14, c[0x0][0x3f0], R2 ;  /* 0x0000fc000e0c7a25 */ /* 0x000fe200078e0002 */
[----:B------:R-:W-:-:S02]  /*116e0*/  LEA.HI R3, R10, R10, RZ, 0x1 ;  /* 0x0000000a0a037211 */ /* 0x000fc400078f08ff */
[----:B------:R-:W-:Y:S01]  /*116f0*/  LOP3.LUT R2, R7, 0x1c0, RZ, 0xc0, !PT ;  /* 0x000001c007027812 */ /* 0x000fe200078ec0ff */
[----:B------:R-:W-:Y:S01]  /*11700*/  IMAD.SHL.U32 R0, R11, 0x8, RZ ;  /* 0x000000080b007824 */ /* 0x000fe200078e00ff */
[----:B------:R-:W-:Y:S01]  /*11710*/  R2P PR, R9, 0x6 ;  /* 0x0000000609007804 */ /* 0x000fe20000000000 */
[----:B------:R-:W-:Y:S01]  /*11720*/  IMAD R7, R11, 0x20, R20 ;  /* 0x000000200b077824 */ /* 0x000fe200078e0214 */
[----:B------:R-:W-:Y:S01]  /*11730*/  LOP3.LUT R8, R5, 0x1c0, RZ, 0xc0, !PT ;  /* 0x000001c005087812 */ /* 0x000fe200078ec0ff */
[----:B------:R-:W-:Y:S01]  /*11740*/  IMAD.IADD R11, R6, 0x1, -R4 ;  /* 0x00000001060b7824 */ /* 0x000fe200078e0a04 */
[----:B------:R-:W-:Y:S01]  /*11750*/  LOP3.LUT R4, R3, 0x1ffffffe, RZ, 0xc0, !PT ;  /* 0x1ffffffe03047812 */ /* 0x000fe200078ec0ff */
[----:B-1----:R-:W-:Y:S01]  /*11760*/  IMAD R7, R81, 0x80, R7 ;  /* 0x0000008051077824 */ /* 0x002fe200078e0207 */
[----:B------:R-:W-:Y:S01]  /*11770*/  SHF.R.U32.HI R3, RZ, 0x3, R2 ;  /* 0x00000003ff037819 */ /* 0x000fe20000011602 */
[----:B------:R-:W-:Y:S01]  /*11780*/  IMAD R22, R14, c[0x0][0x49c], R22 ;  /* 0x000127000e167a24 */ /* 0x000fe200078e0216 */
[----:B------:R-:W-:Y:S01]  /*11790*/  LOP3.LUT R2, R2, 0x38, R0, 0xf8, !PT ;  /* 0x0000003802027812 */ /* 0x000fe200078ef800 */
[----:B------:R-:W-:Y:S01]  /*117a0*/  IMAD R19, R14, c[0x0][0x3f4], R19 ;  /* 0x0000fd000e137a24 */ /* 0x000fe200078e0213 */
[----:B------:R-:W-:Y:S01]  /*117b0*/  F2FP.PACK_AB R158, R159, R158 ;  /* 0x0000009e9f9e723e */ /* 0x000fe200000000ff */
        /* <DEDUP_REMOVED lines=12> */
[----:B------:R-:W-:Y:S02]  /*11880*/  SHF.R.S32.HI R4, RZ, 0x2, R18 ;  /* 0x00000002ff047819 */ /* 0x000fe40000011412 */
        /* <DEDUP_REMOVED lines=119> */
[----:B------:R-:W-:Y:S01]  /*12000*/  LEA R16, P0, R10, c[0x0][0x450], 0x2 ;  /* 0x000114000a107a11 */ /* 0x000fe200078010ff */
        /* <DEDUP_REMOVED lines=40> */
[----:B-1----:R-:W-:-:S03]  /*12290*/  LEA R30, P0, R12, c[0x0][0x380], 0x1 ;  /* 0x0000e0000c1e7a11 */ /* 0x002fc600078008ff */
[----:B------:R-:W-:Y:S01]  /*122a0*/  STS [R5+0xc400], R114 ;  /* 0x00c4007205007388 */ /* 0x000fe20000000800 */
[----:B--2---:R-:W-:-:S03]  /*122b0*/  IMAD.SHL.U32 R2, R18, 0x2, RZ ;  /* 0x0000000212027824 */ /* 0x004fc600078e00ff */
[----:B------:R-:W-:Y:S04]  /*122c0*/  STS [R7+0xc080], R26 ;  /* 0x00c0801a07007388 */ /* 0x000fe80000000800 */
[----:B------:R-:W-:Y:S01]  /*122d0*/  STS [R7+0xc480], R118 ;  /* 0x00c4807607007388 */ /* 0x000fe20000000800 */
[----:B---3--:R-:W-:-:S03]  /*122e0*/  IMAD.IADD R3, R13, 0x1, R17 ;  /* 0x000000010d037824 */ /* 0x008fc600078e0211 */
[----:B------:R-:W-:Y:S01]  /*122f0*/  STS [R9+0xc000], R25 ;  /* 0x00c0001909007388 */ /* 0x000fe20000000800 */
[----:B----4-:R-:W-:Y:S01]  /*12300*/  IMAD R28, R81, 0x80, R20 ;  /* 0x00000080511c7824 */ /* 0x010fe200078e0214 */
[----:B------:R-:W-:Y:S02]  /*12310*/  LEA.HI.X R29, R12, c[0x0][0x384], R3, 0x1, P0 ;  /* 0x0000e1000c1d7a11 */ /* 0x000fe400000f0c03 */
[----:B------:R-:W-:Y:S02]  /*12320*/  STS [R9+0xc400], R122 ;  /* 0x00c4007a09007388 */ /* 0x000fe40000000800 */
[----:B------:R-:W-:Y:S02]  /*12330*/  ISETP.GE.AND P0, PT, R28, R80, PT ;  /* 0x000000501c00720c */ /* 0x000fe40003f06270 */
        /* <DEDUP_REMOVED lines=9> */
[----:B------:R3:W4:Y:S04]  /*123d0*/  SHFL.IDX PT, R4, R30, RZ, 0x181f ;  /* 0x00181fff1e047589 */ /* 0x00072800000e0000 */
[----:B------:R3:W3:Y:S04]  /*123e0*/  SHFL.IDX PT, R5, R29, RZ, 0x181f ;  /* 0x00181fff1d057589 */ /* 0x0006e800000e0000 */
[----:B-1----:R1:W-:Y:S04]  /*123f0*/  @!P6 ST.E [R14.64], R36 ;  /* 0x000000240e00e985 */ /* 0x0023e8000c101912 */
[----:B--2---:R1:W-:Y:S04]  /*12400*/  @!P5 ST.E [R10.64], R37 ;  /* 0x000000250a00d985 */ /* 0x0043e8000c101912 */
[----:B------:R1:W2:Y:S04]  /*12410*/  LDS.128 R44, [R2+0x1080] ;  /* 0x00108000022c7984 */ /* 0x0002a80000000c00 */
        /* <DEDUP_REMOVED lines=21> */
[----:B-1----:R1:W3:Y:S01]  /*12570*/  LDS.128 R12, [R2+0xc080] ;  /* 0x00c08000020c7984 */ /* 0x0022e20000000c00 */
        /* <DEDUP_REMOVED lines=17> */
[----:B------:R1:W-:Y:S02]  /*12690*/  @!P0 ST.E.128 [R2.64], R12 ;  /* 0x0000000c02008985 */ /* 0x0003e4000c101d12 */
.L_x_1990:
[----:B--234-:R-:W-:Y:S05]  /*126a0*/  BSYNC B0 ;  /* 0x0000000000007941 */ /* 0x01cfea0003800000 */
.L_x_1989:
        /* <DEDUP_REMOVED lines=30> */
.L_x_1992:
[----:B------:R-:W-:Y:S05]  /*12890*/  BSYNC B0 ;  /* 0x0000000000007941 */ /* 0x000fea0003800000 */
.L_x_1991:
        /* <DEDUP_REMOVED lines=30> */
.L_x_1994:
[----:B------:R-:W-:Y:S05]  /*12a80*/  BSYNC B0 ;  /* 0x0000000000007941 */ /* 0x000fea0003800000 */
.L_x_1993:
        /* <DEDUP_REMOVED lines=31> */
.L_x_1988:
        /* <DEDUP_REMOVED lines=41> */
.L_x_1996:
[----:B------:R-:W-:Y:S05]  /*12f10*/  BSYNC B0 ;  /* 0x0000000000007941 */ /* 0x000fea0003800000 */
.L_x_1995:
        /* <DEDUP_REMOVED lines=44> */
[----:B------:R1:W3:Y:S03]  /*131e0*/  SHFL.IDX PT, R2, R16, RZ, 0x181f ;  /* 0x00181fff10027589 */ /* 0x0002e600000e0000 */
[C---:B------:R-:W-:Y:S01]  /*131f0*/  IADD3 R11, R0.reuse, 0x40, RZ ;  /* 0x00000040000b7810 */ /* 0x040fe20007ffe0ff */
[----:B------:R1:W4:Y:S01]  /*13200*/  SHFL.IDX PT, R3, R15, RZ, 0x181f ;  /* 0x00181fff0f037589 */ /* 0x00032200000e0000 */
        /* <DEDUP_REMOVED lines=24> */
.L_x_1998:
[----:B------:R-:W-:Y:S05]  /*13390*/  BSYNC B0 ;  /* 0x0000000000007941 */ /* 0x000fea0003800000 */
.L_x_1997:
[----:B---3--:R-:W-:Y:S01]  /*133a0*/  IADD3 R4, R14, 0x20, RZ ;  /* 0x000000200e047810 */ /* 0x008fe20007ffe0ff */
[----:B----4-:R3:W4:Y:S01]  /*133b0*/  SHFL.IDX PT, R3, R15, 0x1, 0x181f ;  /* 0x00381f000f037f89 */ /* 0x01072200000e0000 */
        /* <DEDUP_REMOVED lines=25> */
.L_x_2000:
[----:B------:R-:W-:Y:S05]  /*13550*/  BSYNC B0 ;  /* 0x0000000000007941 */ /* 0x000fea0003800000 */
.L_x_1999:
[----:B-1----:R-:W-:Y:S01]  /*13560*/  IADD3 R4, R14, 0x40, RZ ;  /* 0x000000400e047810 */ /* 0x002fe20007ffe0ff */
[----:B----4-:R1:W4:Y:S01]  /*13570*/  SHFL.IDX PT, R3, R15, 0x2, 0x181f ;  /* 0x00581f000f037f89 */ /* 0x01032200000e0000 */
        /* <DEDUP_REMOVED lines=25> */
.L_x_2002:
[----:B------:R-:W-:Y:S05]  /*13710*/  BSYNC B0 ;  /* 0x0000000000007941 */ /* 0x000fea0003800000 */
.L_x_2001:
[----:B---3--:R-:W-:Y:S01]  /*13720*/  IADD3 R4, R14, 0x60, RZ ;  /* 0x000000600e047810 */ /* 0x008fe20007ffe0ff */
[----:B----4-:R3:W4:Y:S03]  /*13730*/  SHFL.IDX PT, R3, R15, 0x3, 0x181f ;  /* 0x00781f000f037f89 */ /* 0x01072600000e0000 */
[----:B------:R-:W-:Y:S01]  /*13740*/  ISETP.GE.AND P0, PT, R4, R17, PT ;  /* 0x000000110400720c */ /* 0x000fe20003f06270 */
[----:B------:R3:W1:-:S12]  /*13750*/  SHFL.IDX PT, R2, R16, 0x3, 0x181f ;  /* 0x00781f0010027f89 */ /* 0x00065800000e0000 */
        /* <DEDUP_REMOVED lines=24> */
.L_x_1938:
[----:B-1----:R-:W-:Y:S02]  /*138e0*/  MOV R3, R12 ;  /* 0x0000000c00037202 */ /* 0x002fe40000000f00 */
[----:B------:R-:W-:Y:S02]  /*138f0*/  MOV R2, 0x13910 ;  /* 0x0001391000027802 */ /* 0x000fe40000000f00 */
[----:B------:R-:W-:Y:S05]  /*13900*/  CALL.REL.NOINC `($__internal_10_$__cuda_sm70_shflsync_idx_p) ;  /* 0x000001f000007944 */ /* 0x000fea0003c00000 */
[----:B------:R-:W-:Y:S01]  /*13910*/  IMAD.MOV.U32 R7, RZ, RZ, R14 ;  /* 0x000000ffff077224 */ /* 0x000fe200078e000e */
[----:B------:R-:W-:Y:S02]  /*13920*/  MOV R3, R15 ;  /* 0x0000000f00037202 */ /* 0x000fe40000000f00 */
[----:B------:R-:W-:Y:S02]  /*13930*/  MOV R2, 0x13950 ;  /* 0x0001395000027802 */ /* 0x000fe40000000f00 */
[----:B-1---5:R-:W-:Y:S05]  /*13940*/  CALL.REL.NOINC `($__internal_10_$__cuda_sm70_shflsync_idx_p) ;  /* 0x000001b000007944 */ /* 0x022fea0003c00000 */
[----:B------:R-:W-:Y:S01]  /*13950*/  MOV R2, R14 ;  /* 0x0000000e00027202 */ /* 0x000fe20000000f00 */
[----:B-1---5:R-:W-:Y:S05]  /*13960*/  BRA `(.L_x_2003) ;  /* 0xfffee83000007947 */ /* 0x022fea000383ffff */
.L_x_1954:
[----:B------:R-:W-:Y:S02]  /*13970*/  MOV R2, 0x13990 ;  /* 0x0001399000027802 */ /* 0x000fe40000000f00 */
[----:B-12--5:R-:W-:Y:S05]  /*13980*/  CALL.REL.NOINC `($__internal_10_$__cuda_sm70_shflsync_idx_p) ;  /* 0x0000017000007944 */ /* 0x026fea0003c00000 */
[----:B------:R-:W-:Y:S01]  /*13990*/  MOV R3, R12 ;  /* 0x0000000c00037202 */ /* 0x000fe20000000f00 */
[----:B-----5:R-:W-:Y:S01]  /*139a0*/  IMAD.MOV.U32 R4, RZ, RZ, R14 ;  /* 0x000000ffff047224 */ /* 0x020fe200078e000e */
[----:B------:R-:W-:Y:S02]  /*139b0*/  MOV R2, 0x139d0 ;  /* 0x000139d000027802 */ /* 0x000fe40000000f00 */
[----:B-1----:R-:W-:Y:S05]  /*139c0*/  CALL.REL.NOINC `($__internal_10_$__cuda_sm70_shflsync_idx_p) ;  /* 0x0000013000007944 */ /* 0x002fea0003c00000 */
[----:B-----5:R-:W-:Y:S01]  /*139d0*/  MOV R0, R14 ;  /* 0x0000000e00007202 */ /* 0x020fe20000000f00 */
[----:B-1----:R-:W-:-:S05]  /*139e0*/  BRA `(.L_x_2004) ;  /* 0xffff283000007947 */ /* 0x002fca000383ffff */
.L_x_1971:
[----:B--2---:R-:W-:Y:S02]  /*139f0*/  MOV R3, R6 ;  /* 0x0000000600037202 */ /* 0x004fe40000000f00 */
[----:B------:R-:W-:Y:S02]  /*13a00*/  MOV R2, 0x13a20 ;  /* 0x00013a2000027802 */ /* 0x000fe40000000f00 */
[----:B-1---5:R-:W-:Y:S05]  /*13a10*/  CALL.REL.NOINC `($__internal_10_$__cuda_sm70_shflsync_idx_p) ;  /* 0x000000e000007944 */ /* 0x022fea0003c00000 */
[----:B------:R-:W-:Y:S01]  /*13a20*/  MOV R3, R7 ;  /* 0x0000000700037202 */ /* 0x000fe20000000f00 */
[----:B-----5:R-:W-:Y:S01]  /*13a30*/  IMAD.MOV.U32 R4, RZ, RZ, R14 ;  /* 0x000000ffff047224 */ /* 0x020fe200078e000e */
[----:B------:R-:W-:Y:S02]  /*13a40*/  MOV R2, 0x13a60 ;  /* 0x00013a6000027802 */ /* 0x000fe40000000f00 */
[----:B-1----:R-:W-:Y:S05]  /*13a50*/  CALL.REL.NOINC `($__internal_10_$__cuda_sm70_shflsync_idx_p) ;  /* 0x000000a000007944 */ /* 0x002fea0003c00000 */
[----:B------:R-:W-:Y:S01]  /*13a60*/  MOV R2, R14 ;  /* 0x0000000e00027202 */ /* 0x000fe20000000f00 */
[----:B-1---5:R-:W-:-:S05]  /*13a70*/  BRA `(.L_x_2005) ;  /* 0xffff67a000007947 */ /* 0x022fca000383ffff */
.L_x_1977:
[----:B------:R-:W-:Y:S02]  /*13a80*/  MOV R2, 0x13aa0 ;  /* 0x00013aa000027802 */ /* 0x000fe40000000f00 */
[----:B----45:R-:W-:Y:S05]  /*13a90*/  CALL.REL.NOINC `($__internal_10_$__cuda_sm70_shflsync_idx_p) ;  /* 0x0000006000007944 */ /* 0x030fea0003c00000 */
[----:B------:R-:W-:Y:S01]  /*13aa0*/  MOV R3, R6 ;  /* 0x0000000600037202 */ /* 0x000fe20000000f00 */
[----:B-----5:R-:W-:Y:S01]  /*13ab0*/  IMAD.MOV.U32 R4, RZ, RZ, R14 ;  /* 0x000000ffff047224 */ /* 0x020fe200078e000e */
[----:B------:R-:W-:Y:S02]  /*13ac0*/  MOV R2, 0x13ae0 ;  /* 0x00013ae000027802 */ /* 0x000fe40000000f00 */
[----:B-1----:R-:W-:Y:S05]  /*13ad0*/  CALL.REL.NOINC `($__internal_10_$__cuda_sm70_shflsync_idx_p) ;  /* 0x0000002000007944 */ /* 0x002fea0003c00000 */
[----:B-----5:R-:W-:Y:S01]  /*13ae0*/  MOV R0, R14 ;  /* 0x0000000e00007202 */ /* 0x020fe20000000f00 */
[----:B-1----:R-:W-:-:S05]  /*13af0*/  BRA `(.L_x_2006) ;  /* 0xffff966000007947 */ /* 0x002fca000383ffff */
        .weak           $__internal_10_$__cuda_sm70_shflsync_idx_p
        .type           $__internal_10_$__cuda_sm70_shflsync_idx_p,@function
        .size           $__internal_10_$__cuda_sm70_shflsync_idx_p,(.L_x_3564 - $__internal_10_$__cuda_sm70_shflsync_idx_p)
$__internal_10_$__cuda_sm70_shflsync_idx_p:
[----:B------:R1:W-:Y:S01]  /*13b00*/  STL [R1+0x78], R4 ;  /* 0x0000780401007387 */ /* 0x0003e20000100800 */
[----:B------:R-:W-:-:S03]  /*13b10*/  MOV R14, 0x1 ;  /* 0x00000001000e7802 */ /* 0x000fc60000000f00 */
[----:B------:R2:W-:Y:S01]  /*13b20*/  STL [R1+0x74], R0 ;  /* 0x0000740001007387 */ /* 0x0005e20000100800 */
[----:B-1----:R-:W-:Y:S02]  /*13b30*/  IMAD.MOV.U32 R4, RZ, RZ, -0x1 ;  /* 0xffffffffff047424 */ /* 0x002fe400078e00ff */
[----:B--2---:R-:W-:Y:S02]  /*13b40*/  IMAD.MOV.U32 R0, RZ, RZ, 0x181f ;  /* 0x0000181fff007424 */ /* 0x004fe400078e00ff */
[----:B------:R-:W-:Y:S04]  /*13b50*/  WARPSYNC R4 ;  /* 0x0000000400007348 */ /* 0x000fe80003800000 */
[----:B------:R1:W2:Y:S04]  /*13b60*/  SHFL.IDX PT, R14, R3, R14, R0 ;  /* 0x0000000e030e7389 */ /* 0x0002a800000e0000 */
[----:B-1----:R1:W5:Y:S04]  /*13b70*/  LDL.LU R4, [R1+0x78] ;  /* 0x0000780001047983 */ /* 0x0023680000300800 */
[----:B------:R1:W5:Y:S01]  /*13b80*/  LDL.LU R0, [R1+0x74] ;  /* 0x0000740001007983 */ /* 0x0003620000300800 */
[----:B------:R-:W-:-:S04]  /*13b90*/  MOV R3, 0x0 ;  /* 0x0000000000037802 */ /* 0x000fc80000000f00 */
[----:B--2---:R-:W-:Y:S05]  /*13ba0*/  RET.REL.NODEC R2 `(_ZN7cutlass13device_kernelIN5flash19enable_sm80_to_sm89INS1_16FlashAttnFwdSm80INS1_25CollectiveMainloopFwdSm80ILi8ELi1ELb1EN4cute5tupleIJNS5_1CILi128EEENS7_ILi48EEENS7_ILi256EEEEEELi256ENS_6half_tEfNS_4arch4Sm80ELb0ELb1ELb0ELb0ELb1ELb0ELb1ELb0EEENS1_21CollectiveEpilogueFwdINS6_IJS8_SA_S9_EEENS6_IJNS7_ILi1EEESI_SI_EEESC_SE_Li256ELb0ELb1ELb0ELb0EEENS1_19SingleTileSchedulerILb0ELb0ELb1ELi128EEEEEEEEEvNT_6ParamsE) ;  /* 0xfffec45002007950 */ /* 0x004fea0003c3ffff */
.L_x_2007:
        /* <DEDUP_REMOVED lines=13> */
.L_x_3564:


//--------------------- .text._ZN7cutlass13device_kernelIN5flash19enable_sm80_to_sm89INS1_16FlashAttnFwdSm80INS1_25CollectiveMainloopFwdSm80ILi8ELi1ELb1EN4cute5tupleIJNS5_1CILi128EEENS7_ILi48EEENS7_ILi256EEEEEELi256ENS_6half_tEfNS_4arch4Sm80ELb0ELb1ELb0ELb1ELb1ELb0ELb1ELb0EEENS1_21CollectiveEpilogueFwdINS6_IJS8_SA_S9_EEENS6_IJNS7_ILi1EEESI_SI_EEESC_SE_Li256ELb1ELb1ELb0ELb0EEENS1_19SingleTileSchedulerILb1ELb0ELb1ELi128EEEEEEEEEvNT_6ParamsE --------------------------
	.section	.text._ZN7cutlass13device_kernelIN5flash19enable_sm80_to_sm89INS1_16FlashAttnFwdSm80INS1_25CollectiveMainloopFwdSm80ILi8ELi1ELb1EN4cute5tupleIJNS5_1CILi128EEENS7_ILi48EEENS7_ILi256EEEEEELi256ENS_6half_tEfNS_4arch4Sm80ELb0ELb1ELb0ELb1ELb1ELb0ELb1ELb0EEENS1_21CollectiveEpilogueFwdINS6_IJS8_SA_S9_EEENS6_IJNS7_ILi1EEESI_SI_EEESC_SE_Li256ELb1ELb1ELb0ELb0EEENS1_19SingleTileSchedulerILb1ELb0ELb1ELi128EEEEEEEEEvNT_6ParamsE,"ax",@progbits
	.sectioninfo	@"SHI_REGISTERS=255"
	.align	128
.text._ZN7cutlass13device_kernelIN5flash19enable_sm80_to_sm89INS1_16FlashAttnFwdSm80INS1_25CollectiveMainloopFwdSm80ILi8ELi1ELb1EN4cute5tupleIJNS5_1CILi128EEENS7_ILi48EEENS7_ILi256EEEEEELi256ENS_6half_tEfNS_4arch4Sm80ELb0ELb1ELb0ELb1ELb1ELb0ELb1ELb0EEENS1_21CollectiveEpilogueFwdINS6_IJS8_SA_S9_EEENS6_IJNS7_ILi1EEESI_SI_EEESC_SE_Li256ELb1ELb1ELb0ELb0EEENS1_19SingleTileSchedulerILb1ELb0ELb1ELi128EEEEEEEEEvNT_6ParamsE:
        .type           _ZN7cutlass13device_kernelIN5flash19enable_sm80_to_sm89INS1_16FlashAttnFwdSm80INS1_25CollectiveMainloopFwdSm80ILi8ELi1ELb1EN4cute5tupleIJNS5_1CILi128EEENS7_ILi48EEENS7_ILi256EEEEEELi256ENS_6half_tEfNS_4arch4Sm80ELb0ELb1ELb0ELb1ELb1ELb0ELb1ELb0EEENS1_21CollectiveEpilogueFwdINS6_IJS8_SA_S9_EEENS6_IJNS7_ILi1EEESI_SI_EEESC_SE_Li256ELb1ELb1ELb0ELb0EEENS1_19SingleTileSchedulerILb1ELb0ELb1ELi128EEEEEEEEEvNT_6ParamsE,@function
        .size           _ZN7cutlass13device_kernelIN5flash19enable_sm80_to_sm89INS1_16FlashAttnFwdSm80INS1_25CollectiveMainloopFwdSm80ILi8ELi1ELb1EN4cute5tupleIJNS5_1CILi128EEENS7_ILi48EEENS7_ILi256EEEEEELi256ENS_6half_tEfNS_4arch4Sm80ELb0ELb1ELb0ELb1ELb1ELb0ELb1ELb0EEENS1_21CollectiveEpilogueFwdINS6_IJS8_SA_S9_EEENS6_IJNS7_ILi1EEESI_SI_EEESC_SE_Li256ELb1ELb1ELb0ELb0EEENS1_19SingleTileSchedulerILb1ELb0ELb1ELi128EEEEEEEEEvNT_6ParamsE,(.L_x_3566 - _ZN7cutlass13device_kernelIN5flash19enable_sm80_to_sm89INS1_16FlashAttnFwdSm80INS1_25CollectiveMainloopFwdSm80ILi8ELi1ELb1EN4cute5tupleIJNS5_1CILi128EEENS7_ILi48EEENS7_ILi256EEEEEELi256ENS_6half_tEfNS_4arch4Sm80ELb0ELb1ELb0ELb1ELb1ELb0ELb1ELb0EEENS1_21CollectiveEpilogueFwdINS6_IJS8_SA_S9_EEENS6_IJNS7_ILi1EEESI_SI_EEESC_SE_Li256ELb1ELb1ELb0ELb0EEENS1_19SingleTileSchedulerILb1ELb0ELb1ELi128EEEEEEEEEvNT_6ParamsE)
        .other          _ZN7cutlass13device_kernelIN5flash19enable_sm80_to_sm89INS1_16FlashAttnFwdSm80INS1_25CollectiveMainloopFwdSm80ILi8ELi1ELb1EN4cute5tupleIJNS5_1CILi128EEENS7_ILi48EEENS7_ILi256EEEEEELi256ENS_6half_tEfNS_4arch4Sm80ELb0ELb1ELb0ELb1ELb1ELb0ELb1ELb0EEENS1_21CollectiveEpilogueFwdINS6_IJS8_SA_S9_EEENS6_IJNS7_ILi1EEESI_SI_EEESC_SE_Li256ELb1ELb1ELb0ELb0EEENS1_19SingleTileSchedulerILb1ELb0ELb1ELi128EEEEEEEEEvNT_6ParamsE,@"STO_CUDA_ENTRY STV_DEFAULT"
_ZN7cutlass13device_kernelIN5flash19enable_sm80_to_sm89INS1_16FlashAttnFwdSm80INS1_25CollectiveMainloopFwdSm80ILi8ELi1ELb1EN4cute5tupleIJNS5_1CILi128EEENS7_ILi48EEENS7_ILi256EEEEEELi256ENS_6half_tEfNS_4arch4Sm80ELb0ELb1ELb0ELb1ELb1ELb0ELb1ELb0EEENS1_21CollectiveEpilogueFwdINS6_IJS8_SA_S9_EEENS6_IJNS7_ILi1EEESI_SI_EEESC_SE_Li256ELb1ELb1ELb0ELb0EEENS1_19SingleTileSchedulerILb1ELb0ELb1ELi128EEEEEEEEEvNT_6ParamsE:
        /* <DEDUP_REMOVED lines=21> */
.L_x_2009:
        /* <DEDUP_REMOVED lines=13> */
.L_x_2011:
[----:B------:R-:W-:Y:S02]  /*0220*/  ULDC UR5, c[0x0][0x54c] ;  /* 0x0001530000057ab9 */ /* 0x000fe40000000800 */
.L_x_2010:
[----:B------:R-:W-:Y:S02]  /*0230*/  ULDC UR4, c[0x0][0x548] ;  /* 0x0001520000047ab9 */ /* 0x000fe40000000800 */
[----:B------:R-:W-:-:S02]  /*0240*/  USHF.L.U32 UR23, UR28, 0x7, URZ ;  /* 0x000000071c177899 */ /* 0x000fc4000800063f */
[----:B------:R-:W-:-:S04]  /*0250*/  UIMAD UR4, UR5, UR4, URZ ;  /* 0x00000004050472a4 */ /* 0x000fc8000f8e023f */
[----:B------:R-:W-:-:S04]  /*0260*/  UISETP.GE.AND UP0, UPT, UR23, UR4, UPT ;  /* 0x000000041700728c */ /* 0x000fc8000bf06270 */
[----:B------:R-:W-:Y:S01]  /*0270*/  USEL UR13, UR13, 0xffffffff, !UP0 ;  /* 0xffffffff0d0d7887 */ /* 0x000fe2000c000000 */
[----:B------:R-:W-:Y:S05]  /*0280*/  BRA `(.L_x_2012) ;  /* 0x000001b000007947 */ /* 0x000fea0003800000 */
.L_x_2008:
        /* <DEDUP_REMOVED lines=8> */
.L_x_2013:
        /* <DEDUP_REMOVED lines=13> */
.L_x_2015:
[----:B------:R-:W-:Y:S02]  /*03e0*/  ULDC UR5, c[0x0][0x54c] ;  /* 0x0001530000057ab9 */ /* 0x000fe40000000800 */
.L_x_2014:
[----:B------:R-:W-:Y:S02]  /*03f0*/  ULDC UR4, c[0x0][0x548] ;  /* 0x0001520000047ab9 */ /* 0x000fe40000000800 */
[----:B------:R-:W-:-:S02]  /*0400*/  USHF.L.U32 UR23, UR28, 0x7, URZ ;  /* 0x000000071c177899 */ /* 0x000fc4000800063f */
[----:B------:R-:W-:-:S04]  /*0410*/  UIMAD UR4, UR5, UR4, URZ ;  /* 0x00000004050472a4 */ /* 0x000fc8000f8e023f */
[----:B------:R-:W-:-:S04]  /*0420*/  UISETP.GE.AND UP0, UPT, UR23, UR4, UPT ;  /* 0x000000041700728c */ /* 0x000fc8000bf06270 */
[----:B------:R-:W-:-:S06]  /*0430*/  USEL UR13, UR13, 0xffffffff, !UP0 ;  /* 0xffffffff0d0d7887 */ /* 0x000fcc000c000000 */
.L_x_2012:
        /* <DEDUP_REMOVED lines=47> */
.L_x_2016:
        /* <DEDUP_REMOVED lines=10> */
.L_x_2017:
        /* <DEDUP_REMOVED lines=12> */
.L_x_2018:
        /* <DEDUP_REMOVED lines=27> */
.L_x_2020:
[----:B------:R-:W-:Y:S02]  /*0a40*/  UISETP.NE.AND UP0, UPT, UR5, 0x1, UPT ;  /* 0x000000010500788c */ /* 0x000fe4000bf05270 */
[----:B------:R-:W-:Y:S02]  /*0a50*/  ULDC.64 UR6, c[0x0][0x330] ;  /* 0x0000cc0000067ab9 */ /* 0x000fe40000000a00 */
[----:B------:R-:W-:-:S07]  /*0a60*/  UIMAD.WIDE.U32 UR20, UR17, UR6, URZ ;  /* 0x00000006111472a5 */ /* 0x000fce000f8e003f */
[----:B------:R-:W-:Y:S02]  /*0a70*/  @UP0 USHF.R.U32.HI UR17, URZ, UR7, UR21 ;  /* 0x000000073f110299 */ /* 0x000fe40008011615 */
.L_x_2021:
[----:B------:R-:W-:Y:S02]  /*0a80*/  ULDC UR6, c[0x0][0x32c] ;  /* 0x0000cb0000067ab9 */ /* 0x000fe40000000800 */
[----:B------:R-:W-:-:S04]  /*0a90*/  UIMAD UR6, UR17, UR5, UR6 ;  /* 0x00000005110672a4 */ /* 0x000fc8000f8e0206 */
[----:B------:R-:W-:-:S04]  /*0aa0*/  UISETP.LT.AND UP0, UPT, UR4, UR6, UPT ;  /* 0x000000060400728c */ /* 0x000fc8000bf01270 */
[----:B------:R-:W-:Y:S02]  /*0ab0*/  USEL UR4, UR4, UR6, UP0 ;  /* 0x0000000604047287 */ /* 0x000fe40008000000 */
.L_x_2019:
        /* <DEDUP_REMOVED lines=36> */
.L_x_2023:
[----:B------:R-:W-:-:S03]  /*0d00*/  UISETP.NE.AND UP0, UPT, UR5, 0x1, UPT ;  /* 0x000000010500788c */ /* 0x000fc6000bf05270 */
[----:B------:R-:W-:Y:S02]  /*0d10*/  ULDC.64 UR4, c[0x0][0x330] ;  /* 0x0000cc0000047ab9 */ /* 0x000fe40000000a00 */
[----:B------:R-:W-:-:S07]  /*0d20*/  UIMAD.WIDE.U32 UR24, UR7, UR4, URZ ;  /* 0x00000004071872a5 */ /* 0x000fce000f8e003f */
[----:B------:R-:W-:Y:S02]  /*0d30*/  @UP0 UMOV UR17, UR25 ;  /* 0x0000001900110c82 */ /* 0x000fe40008000000 */
[----:B------:R-:W-:Y:S02]  /*0d40*/  @UP0 USHF.R.U32.HI UR7, URZ, UR5, UR17 ;  /* 0x000000053f070299 */ /* 0x000fe40008011611 */
.L_x_2024:
[----:B------:R-:W-:Y:S02]  /*0d50*/  ULDC UR4, c[0x0][0x32c] ;  /* 0x0000cb0000047ab9 */ /* 0x000fe40000000800 */
[----:B------:R-:W-:-:S04]  /*0d60*/  UIMAD UR4, UR7, UR4, URZ ;  /* 0x00000004070472a4 */ /* 0x000fc8000f8e023f */
[----:B------:R-:W-:-:S04]  /*0d70*/  UISETP.LT.AND UP0, UPT, UR6, UR4, UPT ;  /* 0x000000040600728c */ /* 0x000fc8000bf01270 */
[----:B------:R-:W-:-:S04]  /*0d80*/  USEL UR6, UR6, UR4, !UP0 ;  /* 0x0000000406067287 */ /* 0x000fc8000c000000 */
.L_x_2022:
[----:B------:R-:W-:Y:S01]  /*0d90*/  UIMAD.WIDE UR4, UR6, 0x2aaaaaab, URZ ;  /* 0x2aaaaaab060478a5 */ /* 0x000fe2000f8e023f */
[----:B------:R-:W-:Y:S01]  /*0da0*/  PLOP3.LUT P2, PT, PT, PT, PT, 0x80, 0x0 ;  /* 0x000000000000781c */ /* 0x000fe20003f4f070 */
[----:B------:R-:W-:Y:S01]  /*0db0*/  CS2R R10, SRZ ;  /* 0x00000000000a7805 */ /* 0x000fe2000001ff00 */
[----:B------:R-:W-:Y:S01]  /*0dc0*/  IMAD.MOV.U32 R130, RZ, RZ, RZ ;  /* 0x000000ffff827224 */ /* 0x000fe200078e00ff */
[----:B------:R-:W-:Y:S01]  /*0dd0*/  USHF.R.U32.HI UR4, URZ, 0x1f, UR5 ;  /* 0x0000001f3f047899 */ /* 0x000fe20008011605 */
[----:B------:R-:W-:Y:S01]  /*0de0*/  CS2R R128, SRZ ;  /* 0x0000000000807805 */ /* 0x000fe2000001ff00 */
[----:B------:R-:W-:Y:S01]  /*0df0*/  CS2R R14, SRZ ;  /* 0x00000000000e7805 */ /* 0x000fe2000001ff00 */
[----:B------:R-:W-:Y:S01]  /*0e00*/  IMAD.MOV.U32 R126, RZ, RZ, RZ ;  /* 0x000000ffff7e7224 */ /* 0x000fe200078e00ff */
[----:B------:R-:W-:Y:S01]  /*0e10*/  ULEA.HI.SX32 UR4, UR5, UR4, 0x1d ;  /* 0x0000000405047291 */ /* 0x000fe2000f8fea3f */
        /* <DEDUP_REMOVED lines=81> */
[----:B------:R-:W-:Y:S01]  /*1330*/  SHF.R.S32.HI R66, RZ, 0x1f, R44 ;  /* 0x0000001fff427819 */ /* 0x000fe2000001142c */
[----:B------:R-:W-:Y:S01]  /*1340*/  UMOV UR25, 0x30 ;  /* 0x0000003000197882 */ /* 0x000fe20000000000 */
[----:B------:R-:W-:Y:S01]  /*1350*/  IMAD.MOV.U32 R4, RZ, RZ, c[0x0][0x2b8] ;  /* 0x0000ae00ff047624 */ /* 0x000fe200078e00ff */
[----:B------:R-:W-:Y:S01]  /*1360*/  ULDC.64 UR4, c[0x0][0x2b0] ;  /* 0x0000ac0000047ab9 */ /* 0x000fe20000000a00 */
[----:B------:R-:W-:Y:S01]  /*1370*/  LEA.HI R21, R66, R44, RZ, 0x3 ;  /* 0x0000002c42157211 */ /* 0x000fe200078f18ff */
[----:B------:R-:W2:Y:S01]  /*1380*/  @P0 LDG.E R0, [R2.64] ;  /* 0x0000001202000981 */ /* 0x000ea2000c1e1900 */
[----:B------:R-:W-:Y:S01]  /*1390*/  UIMAD UR24, UR21, UR25, -0x30 ;  /* 0xffffffd0151874a4 */ /* 0x000fe2000f8e0219 */
[----:B------:R-:W-:Y:S01]  /*13a0*/  ISETP.NE.AND P1, PT, R4, 0x1, PT ;  /* 0x000000010400780c */ /* 0x000fe20003f25270 */
[----:B------:R-:W-:Y:S01]  /*13b0*/  IMAD.MOV.U32 R24, RZ, RZ, RZ ;  /* 0x000000ffff187224 */ /* 0x000fe200078e00ff */
[----:B------:R-:W-:Y:S01]  /*13c0*/  SHF.R.S32.HI R23, RZ, 0x3, R21 ;  /* 0x00000003ff177819 */ /* 0x000fe20000011415 */
[----:B------:R-:W-:Y:S01]  /*13d0*/  BAR.SYNC.DEFER_BLOCKING 0x0 ;  /* 0x0000000000007b1d */ /* 0x000fe20000010000 */
[----:B------:R-:W-:-:S05]  /*13e0*/  USEL UR27, UR13, URZ, !UP1 ;  /* 0x0000003f0d1b7287 */ /* 0x000fca000c800000 */
        /* <DEDUP_REMOVED lines=10> */
[----:B------:R-:W-:-:S03]  /*1490*/  ULDC.64 UR4, c[0x0][0x178] ;  /* 0x00005e0000047ab9 */ /* 0x000fc60000000a00 */
[----:B------:R-:W-:-:S05]  /*14a0*/  IMAD R31, R17, 0x20, R23 ;  /* 0x00000020111f7824 */ /* 0x000fca00078e0217 */
[----:B------:R-:W-:Y:S01]  /*14b0*/  IADD3 R0, R31, UR24, RZ ;  /* 0x000000181f007c10 */ /* 0x000fe2000fffe0ff */
[----:B------:R-:W-:Y:S02]  /*14c0*/  UIMAD UR26, UR26, UR4, URZ ;  /* 0x000000041a1a72a4 */ /* 0x000fe4000f8e023f */
[----:B------:R-:W-:Y:S01]  /*14d0*/  UIMAD.WIDE.U32 UR30, UR22, UR4, URZ ;  /* 0x00000004161e72a5 */ /* 0x000fe2000f8e003f */
[C---:B------:R-:W-:Y:S01]  /*14e0*/  ISETP.GE.AND P0, PT, R0.reuse, UR8, PT ;  /* 0x0000000800007c0c */ /* 0x040fe2000bf06270 */
[----:B------:R-:W-:Y:S01]  /*14f0*/  IMAD.SHL.U32 R39, R17, 0x8, RZ ;  /* 0x0000000811277824 */ /* 0x000fe200078e00ff */
[----:B------:R-:W-:Y:S02]  /*1500*/  IADD3 R8, R0, UR11, RZ ;  /* 0x0000000b00087c10 */ /* 0x000fe4000fffe0ff */
[----:B------:R-:W-:Y:S01]  /*1510*/  LEA.HI R22, R66, R44, RZ, 0x4 ;  /* 0x0000002c42167211 */ /* 0x000fe200078f20ff */
[----:B------:R-:W-:Y:S01]  /*1520*/  UIMAD UR29, UR21, -0x30, UR25 ;  /* 0xffffffd0151d78a4 */ /* 0x000fe2000f8e0219 */
[C---:B------:R-:W-:Y:S01]  /*1530*/  ISETP.GT.OR P0, PT, R31.reuse, 0x2f, P0 ;  /* 0x0000002f1f00780c */ /* 0x040fe20000704670 */
[----:B------:R-:W-:Y:S01]  /*1540*/  @P1 IMAD.HI.U32 R0, R8, c[0x0][0x2bc], RZ ;  /* 0x0000af0008001a27 */ /* 0x000fe200078e00ff */
[----:B------:R-:W-:Y:S01]  /*1550*/  IADD3 R4, R31, UR23, RZ ;  /* 0x000000171f047c10 */ /* 0x000fe2000fffe0ff */
[----:B------:R-:W-:Y:S02]  /*1560*/  STL [R1+0x48], R31 ;  /* 0x0000481f01007387 */ /* 0x000fe40000100800 */
[----:B------:R-:W-:Y:S01]  /*1570*/  IMAD.MOV.U32 R7, RZ, RZ, R8 ;  /* 0x000000ffff077224 */ /* 0x000fe200078e0008 */
[----:B------:R-:W-:-:S07]  /*1580*/  @P1 SHF.R.U32.HI R7, RZ, c[0x0][0x2c0], R0 ;  /* 0x0000b000ff071a19 */ /* 0x000fce0000011600 */
[----:B------:R-:W-:-:S04]  /*1590*/  @!P0 IADD3 R0, P2, R7, UR16, RZ ;  /* 0x0000001007008c10 */ /* 0x000fc8000ff5e0ff */
[----:B------:R-:W-:Y:S02]  /*15a0*/  @!P0 LEA R2, P1, R0, c[0x0][0x2a0], 0x2 ;  /* 0x0000a80000028a11 */ /* 0x000fe400078210ff */
[----:B------:R-:W-:-:S04]  /*15b0*/  @!P0 LEA.HI.X.SX32 R3, R7, UR6, 0x1, P2 ;  /* 0x0000000607038c11 */ /* 0x000fc800090f0eff */
[----:B------:R-:W-:-:S05]  /*15c0*/  @!P0 LEA.HI.X R3, R0, c[0x0][0x2a4], R3, 0x2, P1 ;  /* 0x0000a90000038a11 */ /* 0x000fca00008f1403 */
[----:B------:R1:W2:Y:S01]  /*15d0*/  @!P0 LDG.E R24, [R2.64] ;  /* 0x0000001202188981 */ /* 0x0002a2000c1e1900 */
[----:B------:R-:W-:Y:S01]  /*15e0*/  UIMAD UR26, UR22, UR5, UR26 ;  /* 0x00000005161a72a4 */ /* 0x000fe2000f8e021a */
[----:B------:R-:W-:Y:S01]  /*15f0*/  PLOP3.LUT P1, PT, PT, PT, UP2, 0x80, 0x0 ;  /* 0x000000000000781c */ /* 0x000fe20003f2f028 */
[----:B------:R-:W-:Y:S01]  /*1600*/  IMAD.MOV.U32 R0, RZ, RZ, R4 ;  /* 0x000000ffff007224 */ /* 0x000fe200078e0004 */
[----:B------:R-:W-:Y:S01]  /*1610*/  ULDC.64 UR4, c[0x0][0x1b8] ;  /* 0x00006e0000047ab9 */ /* 0x000fe20000000a00 */
[----:B------:R-:W-:Y:S01]  /*1620*/  PLOP3.LUT P0, PT, PT, PT, UP2, 0x80, 0x0 ;  /* 0x000000000000781c */ /* 0x000fe20003f0f028 */
[----:B------:R-:W-:Y:S01]  /*1630*/  UIADD3 UR31, UR31, UR26, URZ ;  /* 0x0000001a1f1f7290 */ /* 0x000fe2000fffe03f */
[----:B------:R-:W-:Y:S01]  /*1640*/  IADD3 R15, R23, UR23, RZ ;  /* 0x00000017170f7c10 */ /* 0x000fe2000fffe0ff */
[----:B------:R-:W-:Y:S01]  /*1650*/  UIMAD UR22, UR9, UR4, URZ ;  /* 0x00000004091672a4 */ /* 0x000fe2000f8e023f */
[C---:B------:R-:W-:Y:S01]  /*1660*/  IADD3 R29, R39.reuse, 0x40, RZ ;  /* 0x00000040271d7810 */ /* 0x040fe20007ffe0ff */
[----:B------:R-:W-:Y:S01]  /*1670*/  USHF.R.S32.HI UR26, URZ, 0x1f, UR13 ;  /* 0x0000001f3f1a7899 */ /* 0x000fe2000801140d */
[C---:B------:R-:W-:Y:S01]  /*1680*/  IADD3 R30, R39.reuse, 0xc0, RZ ;  /* 0x000000c0271e7810 */ /* 0x040fe20007ffe0ff */
[----:B------:R-:W-:Y:S01]  /*1690*/  UIMAD UR22, UR10, UR5, UR22 ;  /* 0x000000050a1672a4 */ /* 0x000fe2000f8e0216 */
[C---:B------:R-:W-:Y:S01]  /*16a0*/  IADD3 R28, R39.reuse, 0x80, RZ ;  /* 0x00000080271c7810 */ /* 0x040fe20007ffe0ff */
[----:B------:R-:W-:Y:S01]  /*16b0*/  UIMAD.WIDE.U32 UR30, UR10, UR4, UR30 ;  /* 0x000000040a1e72a5 */ /* 0x000fe2000f8e001e */
[----:B------:R-:W-:Y:S01]  /*16c0*/  ISETP.GE.AND P3, PT, R39, c[0x0][0x198], PT ;  /* 0x0000660027007a0c */ /* 0x000fe20003f66270 */
[----:B------:R-:W-:Y:S01]  /*16d0*/  USEL UR26, UR26, URZ, !UP1 ;  /* 0x0000003f1a1a7287 */ /* 0x000fe2000c800000 */
[C---:B------:R-:W-:Y:S01]  /*16e0*/  ISETP.GE.AND P2, PT, R29.reuse, c[0x0][0x198], PT ;  /* 0x000066001d007a0c */ /* 0x040fe20003f46270 */
[----:B------:R-:W-:Y:S01]  /*16f0*/  ULDC.64 UR4, c[0x0][0x1c0] ;  /* 0x0000700000047ab9 */ /* 0x000fe20000000a00 */
[----:B------:R-:W-:Y:S01]  /*1700*/  ISETP.GE.AND P4, PT, R28, c[0x0][0x198], PT ;  /* 0x000066001c007a0c */ /* 0x000fe20003f86270 */
[----:B------:R-:W-:Y:S01]  /*1710*/  UIMAD UR26, UR26, UR4, URZ ;  /* 0x000000041a1a72a4 */ /* 0x000fe2000f8e023f */
[----:B------:R-:W-:Y:S01]  /*1720*/  ISETP.GE.AND P5, PT, R30, c[0x0][0x198], PT ;  /* 0x000066001e007a0c */ /* 0x000fe20003fa6270 */
[----:B------:R-:W-:Y:S01]  /*1730*/  UIADD3 UR31, UR31, UR22, URZ ;  /* 0x000000161f1f7290 */ /* 0x000fe2000fffe03f */
[----:B------:R-:W-:Y:S01]  /*1740*/  ISETP.GE.AND P6, PT, R29, c[0x0][0x1d4], PT ;  /* 0x000075001d007a0c */ /* 0x000fe20003fc6270 */
[----:B------:R-:W-:Y:S01]  /*1750*/  UIMAD UR5, UR27, UR5, UR26 ;  /* 0x000000051b0572a4 */ /* 0x000fe2000f8e021a */
[----:B-1----:R-:W-:Y:S01]  /*1760*/  @P1 IMAD.HI.U32 R2, R4, c[0x0][0x2c8], RZ ;  /* 0x0000b20004021a27 */ /* 0x002fe200078e00ff */
[----:B------:R-:W-:Y:S01]  /*1770*/  UIMAD.WIDE.U32 UR30, UR27, UR4, UR30 ;  /* 0x000000041b1e72a5 */ /* 0x000fe2000f8e001e */
[----:B------:R-:W-:Y:S01]  /*1780*/  LEA.HI R65, R66, R44, RZ, 0x5 ;  /* 0x0000002c42417211 */ /* 0x000fe200078f28ff */
[----:B------:R-:W-:Y:S01]  /*1790*/  UIADD3 UR32, UR8, UR29, URZ ;  /* 0x0000001d08207290 */ /* 0x000fe2000fffe03f */
[----:B------:R-:W-:Y:S01]  /*17a0*/  BSSY B0, `(.L_x_2026) ;  /* 0x0000138000007945 */ /* 0x000fe20003800000 */
[----:B------:R-:W-:Y:S01]  /*17b0*/  @P0 SHF.R.U32.HI R0, RZ, c[0x0][0x2cc], R2 ;  /* 0x0000b300ff000a19 */ /* 0x000fe20000011602 */
[----:B------:R-:W-:Y:S01]  /*17c0*/  UIADD3 UR5, UR31, UR5, URZ ;  /* 0x000000051f057290 */ /* 0x000fe2000fffe03f */
[----:B------:R-:W-:Y:S01]  /*17d0*/  IMAD.U32 R3, RZ, RZ, UR31 ;  /* 0x0000001fff037e24 */ /* 0x000fe2000f8e00ff */
[----:B------:R-:W-:Y:S01]  /*17e0*/  UISETP.LT.AND UP0, UPT, UR32, 0x30, UPT ;  /* 0x000000302000788c */ /* 0x000fe2000bf01270 */
[--C-:B------:R-:W-:Y:S01]  /*17f0*/  SHF.R.S32.HI R6, RZ, 0x1f, R0.reuse ;  /* 0x0000001fff067819 */ /* 0x100fe20000011400 */
[----:B------:R-:W-:Y:S01]  /*1800*/  IMAD.MOV R5, RZ, RZ, -R0 ;  /* 0x000000ffff057224 */ /* 0x000fe200078e0a00 */
[----:B------:R-:W-:Y:S01]  /*1810*/  SHF.R.S32.HI R64, RZ, 0x5, R65 ;  /* 0x00000005ff407819 */ /* 0x000fe20000011441 */
[----:B------:R-:W-:Y:S01]  /*1820*/  IMAD.U32 R2, RZ, RZ, UR30 ;  /* 0x0000001eff027e24 */ /* 0x000fe2000f8e00ff */
[----:B------:R-:W-:Y:S01]  /*1830*/  ULDC UR30, c[0x0][0x2c4] ;  /* 0x0000b100001e7ab9 */ /* 0x000fe20000000800 */
[----:B------:R-:W-:Y:S01]  /*1840*/  IMAD.U32 R3, RZ, RZ, UR5 ;  /* 0x00000005ff037e24 */ /* 0x000fe2000f8e00ff */
[----:B------:R-:W-:Y:S01]  /*1850*/  UIMAD UR30, UR12, UR30, URZ ;  /* 0x0000001e0c1e72a4 */ /* 0x000fe2000f8e023f */
[----:B------:R-:W-:Y:S01]  /*1860*/  IMAD R6, R6, c[0x0][0x1b0], RZ ;  /* 0x00006c0006067a24 */ /* 0x000fe200078e02ff */
[----:B------:R-:W-:Y:S01]  /*1870*/  ULDC.64 UR4, c[0x0][0x1e8] ;  /* 0x00007a0000047ab9 */ /* 0x000fe20000000a00 */
[----:B------:R-:W-:Y:S01]  /*1880*/  IMAD R4, R5, c[0x0][0x2c4], R4 ;  /* 0x0000b10005047a24 */ /* 0x000fe200078e0204 */
[----:B------:R-:W-:Y:S01]  /*1890*/  UIMAD.WIDE.U32 UR26, UR10, UR4, URZ ;  /* 0x000000040a1a72a5 */ /* 0x000fe2000f8e003f */
[C---:B------:R-:W-:Y:S01]  /*18a0*/  IMAD R5, R0.reuse, c[0x0][0x1b4], R6 ;  /* 0x00006d0000057a24 */ /* 0x040fe200078e0206 */
[----:B------:R-:W-:Y:S01]  /*18b0*/  UIMAD UR22, UR9, UR4, URZ ;  /* 0x00000004091672a4 */ /* 0x000fe2000f8e023f */
[----:B------:R-:W-:Y:S01]  /*18c0*/  IMAD.WIDE.U32 R2, R0, c[0x0][0x1b0], R2 ;  /* 0x00006c0000027a25 */ /* 0x000fe200078e0002 */
[----:B------:R-:W-:Y:S01]  /*18d0*/  SHF.R.S32.HI R0, RZ, 0x1f, R4 ;  /* 0x0000001fff007819 */ /* 0x000fe20000011404 */
[----:B------:R-:W-:-:S02]  /*18e0*/  USEL UR4, UR32, 0x30, UP0 ;  /* 0x0000003020047887 */ /* 0x000fc40008000000 */
[----:B------:R-:W-:Y:S01]  /*18f0*/  IMAD.IADD R3, R3, 0x1, R5 ;  /* 0x0000000103037824 */ /* 0x000fe200078e0205 */
[----:B------:R-:W-:Y:S01]  /*1900*/  UIMAD UR22, UR10, UR5, UR22 ;  /* 0x000000050a1672a4 */ /* 0x000fe2000f8e0216 */
[----:B------:R-:W-:Y:S02]  /*1910*/  IMAD R0, R0, c[0x0][0x1a8], RZ ;  /* 0x00006a0000007a24 */ /* 0x000fe400078e02ff */
[----:B------:R-:W-:Y:S01]  /*1920*/  IMAD.WIDE.U32 R2, R4, c[0x0][0x1a8], R2 ;  /* 0x00006a0004027a25 */ /* 0x000fe200078e0002 */
[----:B------:R-:W-:-:S03]  /*1930*/  UIADD3 UR22, UR27, UR22, URZ ;  /* 0x000000161b167290 */ /* 0x000fc6000fffe03f */
[----:B------:R-:W-:Y:S01]  /*1940*/  IMAD R5, R4, c[0x0][0x1ac], R0 ;  /* 0x00006b0004057a24 */ /* 0x000fe200078e0200 */
[----:B------:R-:W-:Y:S01]  /*1950*/  LEA R13, P0, R2, c[0x0][0x160], 0x1 ;  /* 0x00005800020d7a11 */ /* 0x000fe200078008ff */
[----:B------:R-:W-:Y:S02]  /*1960*/  IMAD.SHL.U32 R6, R23, 0x40, RZ ;  /* 0x0000004017067824 */ /* 0x000fe400078e00ff */
[----:B------:R-:W-:Y:S01]  /*1970*/  IMAD.IADD R3, R3, 0x1, R5 ;  /* 0x0000000103037824 */ /* 0x000fe200078e0205 */
[----:B------:R-:W-:Y:S02]  /*1980*/  LEA.HI R5, R66, R44, RZ, 0x6 ;  /* 0x0000002c42057211 */ /* 0x000fe400078f30ff */
[----:B------:R-:W-:Y:S02]  /*1990*/  LOP3.LUT R0, R6, 0x1c0, RZ, 0xc0, !PT ;  /* 0x000001c006007812 */ /* 0x000fe400078ec0ff */
[----:B------:R-:W-:Y:S01]  /*19a0*/  LEA.HI.X R12, R2, c[0x0][0x164], R3, 0x1, P0 ;  /* 0x00005900020c7a11 */ /* 0x000fe200000f0c03 */
[----:B------:R-:W-:Y:S01]  /*19b0*/  IMAD.SHL.U32 R5, R5, 0x8, RZ ;  /* 0x0000000805057824 */ /* 0x000fe200078e00ff */
[----:B------:R-:W-:Y:S01]  /*19c0*/  SHFL.IDX PT, R2, R13, RZ, 0x181f ;  /* 0x00181fff0d027589 */ /* 0x000fe200000e0000 */
[----:B------:R-:W-:-:S02]  /*19d0*/  SHF.R.U32.HI R4, RZ, 0x3, R0 ;  /* 0x00000003ff047819 */ /* 0x000fc40000011600 */
[----:B------:R-:W-:Y:S01]  /*19e0*/  LOP3.LUT R0, R0, 0x38, R39, 0xf8, !PT ;  /* 0x0000003800007812 */ /* 0x000fe200078ef827 */
[----:B------:R-:W1:Y:S01]  /*19f0*/  SHFL.IDX PT, R3, R12, RZ, 0x181f ;  /* 0x00181fff0c037589 */ /* 0x000e6200000e0000 */
[----:B------:R-:W-:Y:S02]  /*1a00*/  ISETP.GE.AND P0, PT, R15, UR30, PT ;  /* 0x0000001e0f007c0c */ /* 0x000fe4000bf06270 */
[----:B------:R-:W-:Y:S01]  /*1a10*/  LOP3.LUT R4, R0, R4, RZ, 0x3c, !PT ;  /* 0x0000000400047212 */ /* 0x000fe200078e3cff */
[----:B------:R-:W-:-:S03]  /*1a20*/  IMAD.MOV R0, RZ, RZ, -R7 ;  /* 0x000000ffff007224 */ /* 0x000fc600078e0a07 */
[----:B------:R-:W-:Y:S01]  /*1a30*/  LOP3.LUT R6, R4, 0xfffffe00, R5, 0xf8, !PT ;  /* 0xfffffe0004067812 */ /* 0x000fe200078ef805 */
[----:B------:R-:W-:Y:S01]  /*1a40*/  IMAD R25, R0, c[0x0][0x2b8], R8 ;  /* 0x0000ae0000197a24 */ /* 0x000fe200078e0208 */
[----:B------:R-:W-:Y:S02]  /*1a50*/  SHF.R.S32.HI R4, RZ, 0x1f, R29 ;  /* 0x0000001fff047819 */ /* 0x000fe4000001141d */
[----:B------:R-:W-:Y:S01]  /*1a60*/  SHF.R.S32.HI R5, RZ, 0x1f, R30 ;  /* 0x0000001fff057819 */ /* 0x000fe2000001141e */
[----:B------:R-:W-:Y:S01]  /*1a70*/  IMAD.SHL.U32 R45, R6, 0x2, RZ ;  /* 0x00000002062d7824 */ /* 0x000fe200078e00ff */
[----:B------:R-:W-:Y:S02]  /*1a80*/  SHF.R.S32.HI R0, RZ, 0x1f, R28 ;  /* 0x0000001fff007819 */ /* 0x000fe4000001141c */
[----:B------:R-:W-:Y:S02]  /*1a90*/  LEA.HI R4, R4, R29, RZ, 0x3 ;  /* 0x0000001d04047211 */ /* 0x000fe400078f18ff */
[----:B------:R-:W-:-:S02]  /*1aa0*/  LEA.HI R5, R5, R30, RZ, 0x3 ;  /* 0x0000001e05057211 */ /* 0x000fc400078f18ff */
[----:B------:R-:W-:Y:S02]  /*1ab0*/  LEA.HI R0, R0, R28, RZ, 0x3 ;  /* 0x0000001c00007211 */ /* 0x000fe400078f18ff */
[----:B------:R-:W-:Y:S02]  /*1ac0*/  LOP3.LUT R38, R4, 0xfffffff8, RZ, 0xc0, !PT ;  /* 0xfffffff804267812 */ /* 0x000fe400078ec0ff */
[----:B------:R-:W-:Y:S01]  /*1ad0*/  LOP3.LUT R37, R0, 0xfffffff8, RZ, 0xc0, !PT ;  /* 0xfffffff800257812 */ /* 0x000fe200078ec0ff */
[----:B-1----:R-:W-:Y:S01]  /*1ae0*/  @!P0 IMAD.WIDE R6, R39, 0x2, R2 ;  /* 0x0000000227068825 */ /* 0x002fe200078e0202 */
[----:B------:R-:W-:Y:S01]  /*1af0*/  LOP3.LUT R36, R5, 0xfffffff8, RZ, 0xc0, !PT ;  /* 0xfffffff805247812 */ /* 0x000fe200078ec0ff */
[----:B------:R-:W-:Y:S01]  /*1b00*/  SHFL.IDX PT, R4, R13, 0x1, 0x181f ;  /* 0x00381f000d047f89 */ /* 0x000fe200000e0000 */
[----:B------:R-:W-:Y:S01]  /*1b10*/  SHF.R.S32.HI R16, RZ, 0x1f, R25 ;  /* 0x0000001fff107819 */ /* 0x000fe20000011419 */
[----:B------:R-:W-:Y:S02]  /*1b20*/  @!P0 IMAD.WIDE R8, R38, 0x2, R2 ;  /* 0x0000000226088825 */ /* 0x000fe400078e0202 */
[----:B------:R-:W1:Y:S02]  /*1b30*/  SHFL.IDX PT, R5, R12, 0x1, 0x181f ;  /* 0x00381f000c057f89 */ /* 0x000e6400000e0000 */
[----:B------:R-:W-:-:S02]  /*1b40*/  IMAD R0, R16, c[0x0][0x1e0], RZ ;  /* 0x0000780010007a24 */ /* 0x000fc400078e02ff */
[----:B------:R3:W-:Y:S02]  /*1b50*/  @!P0 LDGSTS.E.BYPASS.LTC128B.128 [R45+0x4080], [R6.64], !P3 ;  /* 0x04080000062d8fae */ /* 0x0007e4000d901d52 */
[----:B------:R-:W-:Y:S02]  /*1b60*/  IMAD R0, R25, c[0x0][0x1e4], R0 ;  /* 0x0000790019007a24 */ /* 0x000fe400078e0200 */
[----:B------:R4:W-:Y:S01]  /*1b70*/  @!P0 LDGSTS.E.BYPASS.LTC128B.128 [R45+0x8080], [R8.64], !P2 ;  /* 0x08080000082d8fae */ /* 0x0009e2000d101d52 */
[----:B---3--:R-:W-:-:S04]  /*1b80*/  @!P0 IMAD.WIDE R6, R37, 0x2, R2 ;  /* 0x0000000225068825 */ /* 0x008fc800078e0202 */
[----:B------:R-:W-:Y:S01]  /*1b90*/  @!P0 IMAD.WIDE R2, R36, 0x2, R2 ;  /* 0x0000000224028825 */ /* 0x000fe200078e0202 */
[----:B----4-:R-:W-:Y:S01]  /*1ba0*/  IADD3 R8, R15, 0x20, RZ ;  /* 0x000000200f087810 */ /* 0x010fe20007ffe0ff */
[----:B------:R3:W-:Y:S04]  /*1bb0*/  @!P0 LDGSTS.E.BYPASS.LTC128B.128 [R45+0xc080], [R6.64], !P4 ;  /* 0x0c080000062d8fae */ /* 0x0007e8000e101d52 */
[----:B------:R4:W-:Y:S01]  /*1bc0*/  @!P0 LDGSTS.E.BYPASS.LTC128B.128 [R45+0x10080], [R2.64], !P5 ;  /* 0x10080000022d8fae */ /* 0x0009e2000e901d52 */
[----:B------:R-:W-:-:S13]  /*1bd0*/  ISETP.GE.AND P0, PT, R8, UR30, PT ;  /* 0x0000001e08007c0c */ /* 0x000fda000bf06270 */
[----:B-1----:R-:W-:-:S04]  /*1be0*/  @!P0 IMAD.WIDE R10, R39, 0x2, R4 ;  /* 0x00000002270a8825 */ /* 0x002fc800078e0204 */
[--C-:B------:R-:W-:Y:S01]  /*1bf0*/  @!P0 IMAD.WIDE R8, R38, 0x2, R4.reuse ;  /* 0x0000000226088825 */ /* 0x100fe200078e0204 */
[----:B------:R1:W-:Y:S03]  /*1c00*/  @!P0 LDGSTS.E.BYPASS.LTC128B.128 [R45+0x5080], [R10.64], !P3 ;  /* 0x050800000a2d8fae */ /* 0x0003e6000d901d52 */
[----:B---3--:R-:W-:Y:S01]  /*1c10*/  @!P0 IMAD.WIDE R6, R37, 0x2, R4 ;  /* 0x0000000225068825 */ /* 0x008fe200078e0204 */
[----:B------:R3:W-:Y:S03]  /*1c20*/  @!P0 LDGSTS.E.BYPASS.LTC128B.128 [R45+0x9080], [R8.64], !P2 ;  /* 0x09080000082d8fae */ /* 0x0007e6000d101d52 */
[----:B----4-:R-:W-:Y:S01]  /*1c30*/  IMAD.WIDE.U32 R2, R25, c[0x0][0x1e0], RZ ;  /* 0x0000780019027a25 */ /* 0x010fe200078e00ff */
[----:B------:R4:W-:Y:S03]  /*1c40*/  @!P0 LDGSTS.E.BYPASS.LTC128B.128 [R45+0xd080], [R6.64], !P4 ;  /* 0x0d080000062d8fae */ /* 0x0009e6000e101d52 */
[----:B------:R-:W-:-:S02]  /*1c50*/  IMAD.IADD R3, R3, 0x1, R0 ;  /* 0x0000000103037824 */ /* 0x000fc400078e0200 */
[----:B------:R-:W-:-:S05]  /*1c60*/  @!P0 IMAD.WIDE R4, R36, 0x2, R4 ;  /* 0x0000000224048825 */ /* 0x000fca00078e0204 */
[----:B------:R5:W-:Y:S01]  /*1c70*/  @!P0 LDGSTS.E.BYPASS.LTC128B.128 [R45+0x11080], [R4.64], !P5 ;  /* 0x11080000042d8fae */ /* 0x000be2000e901d52 */
[C---:B---3--:R-:W-:Y:S02]  /*1c80*/  IADD3 R8, R15.reuse, 0x40, RZ ;  /* 0x000000400f087810 */ /* 0x048fe40007ffe0ff */
[----:B------:R-:W-:Y:S02]  /*1c90*/  SHF.R.S32.HI R9, RZ, 0x4, R22 ;  /* 0x00000004ff097819 */ /* 0x000fe40000011416 */
[----:B------:R-:W-:Y:S02]  /*1ca0*/  ISETP.GE.AND P0, PT, R8, UR30, PT ;  /* 0x0000001e08007c0c */ /* 0x000fe4000bf06270 */
[----:B------:R-:W-:Y:S01]  /*1cb0*/  IADD3 R8, R15, 0x60, RZ ;  /* 0x000000600f087810 */ /* 0x000fe20007ffe0ff */
[----:B-----5:R-:W-:Y:S01]  /*1cc0*/  IMAD.SHL.U32 R4, R17, 0x40, RZ ;  /* 0x0000004011047824 */ /* 0x020fe200078e00ff */
[----:B------:R-:W-:Y:S02]  /*1cd0*/  LEA.HI R5, R22, R9, RZ, 0x1 ;  /* 0x0000000916057211 */ /* 0x000fe400078f08ff */
[----:B--2---:R-:W-:Y:S01]  /*1ce0*/  SHF.R.S32.HI R20, RZ, 0x1f, R24 ;  /* 0x0000001fff147819 */ /* 0x004fe20000011418 */
[----:B----4-:R-:W-:Y:S01]  /*1cf0*/  IMAD.WIDE.U32 R6, R24, c[0x0][0x1f0], R2 ;  /* 0x00007c0018067a25 */ /* 0x010fe200078e0002 */
[----:B------:R-:W-:Y:S03]  /*1d00*/  STL [R1+0x24], R24 ;  /* 0x0000241801007387 */ /* 0x000fe60000100800 */
[----:B------:R-:W-:Y:S01]  /*1d10*/  IMAD R3, R20, c[0x0][0x1f0], RZ ;  /* 0x00007c0014037a24 */ /* 0x000fe200078e02ff */
[----:B------:R-:W-:Y:S01]  /*1d20*/  IADD3 R0, P1, R6, UR26, RZ ;  /* 0x0000001a06007c10 */ /* 0x000fe2000ff3e0ff */
[----:B------:R-:W-:Y:S02]  /*1d30*/  SHFL.IDX PT, R2, R13, 0x2, 0x181f ;  /* 0x00581f000d027f89 */ /* 0x000fe400000e0000 */
[----:B------:R-:W-:-:S02]  /*1d40*/  IMAD R6, R24, c[0x0][0x1f4], R3 ;  /* 0x00007d0018067a24 */ /* 0x000fc400078e0203 */
[----:B------:R-:W1:Y:S03]  /*1d50*/  SHFL.IDX PT, R3, R12, 0x2, 0x181f ;  /* 0x00581f000c037f89 */ /* 0x000e6600000e0000 */
[----:B------:R-:W-:Y:S01]  /*1d60*/  IADD3.X R6, R7, UR22, R6, P1, !PT ;  /* 0x0000001607067c10 */ /* 0x000fe20008ffe406 */
[----:B------:R-:W-:Y:S01]  /*1d70*/  STL [R1+0x30], R39 ;  /* 0x0000302701007387 */ /* 0x000fe20000100800 */
[----:B------:R-:W-:-:S03]  /*1d80*/  LEA R19, P1, R0, c[0x0][0x1c8], 0x1 ;  /* 0x0000720000137a11 */ /* 0x000fc600078208ff */
[----:B------:R-:W-:Y:S01]  /*1d90*/  SHFL.IDX PT, R7, R12, 0x3, 0x181f ;  /* 0x00781f000c077f89 */ /* 0x000fe200000e0000 */
[----:B------:R-:W-:Y:S02]  /*1da0*/  LEA.HI.X R18, R0, c[0x0][0x1cc], R6, 0x1, P1 ;  /* 0x0000730000127a11 */ /* 0x000fe400008f0c06 */
[----:B------:R-:W-:Y:S01]  /*1db0*/  LOP3.LUT R0, R4, 0x1c0, RZ, 0xc0, !PT ;  /* 0x000001c004007812 */ /* 0x000fe200078ec0ff */
[----:B------:R2:W3:Y:S01]  /*1dc0*/  SHFL.IDX PT, R6, R13, 0x3, 0x181f ;  /* 0x00781f000d067f89 */ /* 0x0004e200000e0000 */
[----:B------:R-:W-:Y:S02]  /*1dd0*/  LOP3.LUT R4, R5, 0xfffffffe, RZ, 0xc0, !PT ;  /* 0xfffffffe05047812 */ /* 0x000fe400078ec0ff */
[----:B------:R-:W-:Y:S01]  /*1de0*/  ISETP.GE.AND P1, PT, R8, UR30, PT ;  /* 0x0000001e08007c0c */ /* 0x000fe2000bf26270 */
[----:B------:R-:W-:Y:S01]  /*1df0*/  STL [R1+0x28], R25 ;  /* 0x0000281901007387 */ /* 0x000fe20000100800 */
[----:B------:R-:W-:Y:S01]  /*1e00*/  LOP3.LUT R5, R0, 0x8, R21, 0xf8, !PT ;  /* 0x0000000800057812 */ /* 0x000fe200078ef815 */
[----:B------:R-:W-:Y:S01]  /*1e10*/  IMAD.IADD R15, R9, 0x1, -R4 ;  /* 0x00000001090f7824 */ /* 0x000fe200078e0a04 */
[----:B------:R-:W-:Y:S01]  /*1e20*/  SHF.R.U32.HI R0, RZ, 0x3, R0 ;  /* 0x00000003ff007819 */ /* 0x000fe20000011600 */
[----:B------:R-:W-:Y:S03]  /*1e30*/  SHFL.IDX PT, R4, R19, RZ, 0x181f ;  /* 0x00181fff13047589 */ /* 0x000fe600000e0000 */
[----:B------:R-:W-:Y:S01]  /*1e40*/  LOP3.LUT R21, R5, R0, RZ, 0x3c, !PT ;  /* 0x0000000005157212 */ /* 0x000fe200078e3cff */
[--C-:B-1----:R-:W-:Y:S01]  /*1e50*/  @!P0 IMAD.WIDE R10, R38, 0x2, R2.reuse ;  /* 0x00000002260a8825 */ /* 0x102fe200078e0202 */
[----:B------:R-:W1:Y:S03]  /*1e60*/  SHFL.IDX PT, R5, R18, RZ, 0x181f ;  /* 0x00181fff12057589 */ /* 0x000e6600000e0000 */
[--C-:B------:R-:W-:Y:S01]  /*1e70*/  @!P0 IMAD.WIDE R8, R37, 0x2, R2.reuse ;  /* 0x0000000225088825 */ /* 0x100fe200078e0202 */
[----:B------:R-:W-:Y:S03]  /*1e80*/  STL [R1+0x8], R45 ;  /* 0x0000082d01007387 */ /* 0x000fe60000100800 */
[----:B------:R-:W-:Y:S01]  /*1e90*/  IMAD R0, R16, c[0x0][0x208], RZ ;  /* 0x0000820010007a24 */ /* 0x000fe200078e02ff */
[----:B------:R-:W-:Y:S01]  /*1ea0*/  STL [R1+0x60], R38 ;  /* 0x0000602601007387 */ /* 0x000fe20000100800 */
[----:B--2---:R-:W-:-:S03]  /*1eb0*/  @!P0 IMAD.WIDE R12, R39, 0x2, R2 ;  /* 0x00000002270c8825 */ /* 0x004fc600078e0202 */
[----:B------:R-:W-:Y:S01]  /*1ec0*/  STL [R1+0x5c], R37 ;  /* 0x00005c2501007387 */ /* 0x000fe20000100800 */
[----:B------:R-:W-:-:S03]  /*1ed0*/  IMAD R0, R25, c[0x0][0x20c], R0 ;  /* 0x0000830019007a24 */ /* 0x000fc600078e0200 */
[----:B------:R2:W-:Y:S04]  /*1ee0*/  @!P0 LDGSTS.E.BYPASS.LTC128B.128 [R45+0x6080], [R12.64], !P3 ;  /* 0x060800000c2d8fae */ /* 0x0005e8000d901d52 */
[----:B------:R3:W-:Y:S04]  /*1ef0*/  @!P0 LDGSTS.E.BYPASS.LTC128B.128 [R45+0xa080], [R10.64], !P2 ;  /* 0x0a0800000a2d8fae */ /* 0x0007e8000d101d52 */
[----:B------:R4:W-:Y:S04]  /*1f00*/  @!P0 LDGSTS.E.BYPASS.LTC128B.128 [R45+0xe080], [R8.64], !P4 ;  /* 0x0e080000082d8fae */ /* 0x0009e8000e101d52 */
[----:B------:R-:W-:Y:S01]  /*1f10*/  STL [R1+0x34], R36 ;  /* 0x0000342401007387 */ /* 0x000fe20000100800 */
[----:B--2---:R-:W-:Y:S01]  /*1f20*/  IADD3 R13, -R23, UR4, RZ ;  /* 0x00000004170d7c10 */ /* 0x004fe2000fffe1ff */
[----:B------:R-:W-:-:S02]  /*1f30*/  ULDC.64 UR4, c[0x0][0x210] ;  /* 0x0000840000047ab9 */ /* 0x000fc40000000a00 */
[----:B------:R-:W-:Y:S01]  /*1f40*/  UIMAD UR25, UR9, UR4, URZ ;  /* 0x00000004091972a4 */ /* 0x000fe2000f8e023f */
[----:B---3--:R-:W-:Y:S01]  /*1f50*/  @!P1 IMAD.WIDE R10, R39, 0x2, R6 ;  /* 0x00000002270a9825 */ /* 0x008fe200078e0206 */
[----:B------:R-:W-:Y:S02]  /*1f60*/  UIMAD.WIDE.U32 UR30, UR10, UR4, URZ ;  /* 0x000000040a1e72a5 */ /* 0x000fe4000f8e003f */
[----:B------:R-:W-:Y:S01]  /*1f70*/  UIMAD UR25, UR10, UR5, UR25 ;  /* 0x000000050a1972a4 */ /* 0x000fe2000f8e0219 */
[----:B----4-:R-:W-:Y:S01]  /*1f80*/  @!P0 IMAD.WIDE R8, R36, 0x2, R2 ;  /* 0x0000000224088825 */ /* 0x010fe200078e0202 */
[----:B------:R-:W-:Y:S02]  /*1f90*/  UIADD3 UR4, UR21, -0x1, URZ ;  /* 0xffffffff15047890 */ /* 0x000fe4000fffe03f */
[----:B------:R-:W-:Y:S01]  /*1fa0*/  UIADD3 UR25, UR31, UR25, URZ ;  /* 0x000000191f197290 */ /* 0x000fe2000fffe03f */
[----:B------:R-:W-:Y:S01]  /*1fb0*/  IMAD.WIDE.U32 R2, R25, c[0x0][0x208], RZ ;  /* 0x0000820019027a25 */ /* 0x000fe200078e00ff */
[----:B------:R2:W-:Y:S01]  /*1fc0*/  @!P0 LDGSTS.E.BYPASS.LTC128B.128 [R45+0x12080], [R8.64], !P5 ;  /* 0x12080000082d8fae */ /* 0x0005e2000e901d52 */
[----:B------:R-:W-:-:S02]  /*1fd0*/  ISETP.GE.AND P0, PT, R13, 0x1, PT ;  /* 0x000000010d00780c */ /* 0x000fc40003f06270 */
[----:B------:R-:W-:Y:S01]  /*1fe0*/  ISETP.GE.AND P5, PT, R28, c[0x0][0x1d4], PT ;  /* 0x000075001c007a0c */ /* 0x000fe20003fa6270 */
[----:B------:R3:W-:Y:S01]  /*1ff0*/  @!P1 LDGSTS.E.BYPASS.LTC128B.128 [R45+0x7080], [R10.64], !P3 ;  /* 0x070800000a2d9fae */ /* 0x0007e2000d901d52 */
[----:B------:R-:W-:Y:S01]  /*2000*/  ISETP.GE.AND P3, PT, R39, c[0x0][0x1d4], PT ;  /* 0x0000750027007a0c */ /* 0x000fe20003f66270 */
[----:B------:R-:W-:Y:S01]  /*2010*/  IMAD.IADD R3, R3, 0x1, R0 ;  /* 0x0000000103037824 */ /* 0x000fe200078e0200 */
[----:B------:R-:W-:Y:S01]  /*2020*/  LOP3.LUT R0, R22, 0xfffffff0, RZ, 0xc0, !PT ;  /* 0xfffffff016007812 */ /* 0x000fe200078ec0ff */
[----:B--2---:R-:W-:-:S04]  /*2030*/  @!P1 IMAD.WIDE R8, R38, 0x2, R6 ;  /* 0x0000000226089825 */ /* 0x004fc800078e0206 */
[--C-:B---3--:R-:W-:Y:S01]  /*2040*/  @!P1 IMAD.WIDE R10, R37, 0x2, R6.reuse ;  /* 0x00000002250a9825 */ /* 0x108fe200078e0206 */
[----:B------:R1:W-:Y:S01]  /*2050*/  @!P1 LDGSTS.E.BYPASS.LTC128B.128 [R45+0xb080], [R8.64], !P2 ;  /* 0x0b080000082d9fae */ /* 0x0003e2000d101d52 */
[----:B------:R-:W-:Y:S02]  /*2060*/  ISETP.GE.AND P2, PT, R30, c[0x0][0x198], PT ;  /* 0x000066001e007a0c */ /* 0x000fe40003f46270 */
[----:B------:R-:W-:Y:S01]  /*2070*/  @!P1 IMAD.WIDE R6, R36, 0x2, R6 ;  /* 0x0000000224069825 */ /* 0x000fe200078e0206 */
[----:B------:R2:W-:Y:S01]  /*2080*/  @!P1 LDGSTS.E.BYPASS.LTC128B.128 [R45+0xf080], [R10.64], !P4 ;  /* 0x0f0800000a2d9fae */ /* 0x0005e2000e101d52 */
[----:B------:R-:W-:-:S09]  /*2090*/  ISETP.GE.AND P4, PT, R30, c[0x0][0x1d4], PT ;  /* 0x000075001e007a0c */ /* 0x000fd20003f86270 */
[----:B------:R3:W-:Y:S01]  /*20a0*/  @!P1 LDGSTS.E.BYPASS.LTC128B.128 [R45+0x13080], [R6.64], !P2 ;  /* 0x13080000062d9fae */ /* 0x0007e2000d101d52 */
[----:B------:R-:W-:Y:S02]  /*20b0*/  LOP3.LUT P1, RZ, R17, 0x2, RZ, 0xc0, !PT ;  /* 0x0000000211ff7812 */ /* 0x000fe4000782c0ff */
[C---:B------:R-:W-:Y:S01]  /*20c0*/  ISETP.GE.AND P2, PT, R39.reuse, c[0x0][0x1d4], PT ;  /* 0x0000750027007a0c */ /* 0x040fe20003f46270 */
[----:B------:R-:W0:Y:S01]  /*20d0*/  LDGDEPBAR ;  /* 0x00000000000079af */ /* 0x000e220000000000 */
[----:B-1----:R-:W-:-:S05]  /*20e0*/  @P0 IMAD.WIDE R8, R39, 0x2, R4 ;  /* 0x0000000227080825 */ /* 0x002fca00078e0204 */
[----:B------:R1:W-:Y:S01]  /*20f0*/  @P0 LDGSTS.E.BYPASS.LTC128B.128 [R45+0x14080], [R8.64], !P3 ;  /* 0x14080000082d0fae */ /* 0x0003e2000d901d52 */
[----:B---3--:R-:W-:-:S05]  /*2100*/  @P0 IMAD.WIDE R6, R38, 0x2, R4 ;  /* 0x0000000226060825 */ /* 0x008fca00078e0204 */
[----:B------:R3:W-:Y:S01]  /*2110*/  @P0 LDGSTS.E.BYPASS.LTC128B.128 [R45+0x15880], [R6.64], !P6 ;  /* 0x15880000062d0fae */ /* 0x0007e2000f101d52 */
[----:B-1----:R-:W-:-:S04]  /*2120*/  @P0 IMAD.WIDE R8, R37, 0x2, R4 ;  /* 0x0000000225080825 */ /* 0x002fc800078e0204 */
[----:B------:R-:W-:Y:S01]  /*2130*/  @P0 IMAD.WIDE R4, R36, 0x2, R4 ;  /* 0x0000000224040825 */ /* 0x000fe200078e0204 */
[----:B------:R1:W-:Y:S04]  /*2140*/  @P0 LDGSTS.E.BYPASS.LTC128B.128 [R45+0x17080], [R8.64], !P5 ;  /* 0x17080000082d0fae */ /* 0x0003e8000e901d52 */
[----:B------:R4:W-:Y:S01]  /*2150*/  @P0 LDGSTS.E.BYPASS.LTC128B.128 [R45+0x18880], [R4.64], !P4 ;  /* 0x18880000042d0fae */ /* 0x0009e2000e101d52 */
[----:B---3--:R-:W-:-:S05]  /*2160*/  IMAD.IADD R7, R44, 0x1, -R0 ;  /* 0x000000012c077824 */ /* 0x008fca00078e0a00 */
[----:B------:R-:W-:-:S04]  /*2170*/  SHF.R.S32.HI R0, RZ, 0x1f, R7 ;  /* 0x0000001fff007819 */ /* 0x000fc80000011407 */
[----:B------:R-:W-:Y:S01]  /*2180*/  LEA.HI R12, R0, R7, RZ, 0x3 ;  /* 0x00000007000c7211 */ /* 0x000fe200078f18ff */
[----:B------:R-:W-:-:S04]  /*2190*/  IMAD R0, R20, c[0x0][0x218], RZ ;  /* 0x0000860014007a24 */ /* 0x000fc800078e02ff */
[----:B------:R-:W-:Y:S02]  /*21a0*/  IMAD R6, R24, c[0x0][0x21c], R0 ;  /* 0x0000870018067a24 */ /* 0x000fe400078e0200 */
[----:B------:R-:W-:Y:S01]  /*21b0*/  IMAD R0, R15, 0x200, R21 ;  /* 0x000002000f007824 */ /* 0x000fe200078e0215 */
[----:B-1----:R-:W-:-:S03]  /*21c0*/  LOP3.LUT R8, R12, 0xfffffff8, RZ, 0xc0, !PT ;  /* 0xfffffff80c087812 */ /* 0x002fc600078ec0ff */
[----:B------:R-:W-:Y:S02]  /*21d0*/  IMAD.SHL.U32 R236, R0, 0x2, RZ ;  /* 0x0000000200ec7824 */ /* 0x000fe400078e00ff */
[----:B----4-:R-:W-:Y:S02]  /*21e0*/  IMAD.WIDE.U32 R4, R24, c[0x0][0x218], R2 ;  /* 0x0000860018047a25 */ /* 0x010fe400078e0002 */
[----:B------:R-:W-:Y:S01]  /*21f0*/  SHFL.IDX PT, R2, R19, 0x1, 0x181f ;  /* 0x00381f0013027f89 */ /* 0x000fe200000e0000 */
[----:B------:R-:W-:Y:S01]  /*2200*/  IADD3 R243, R236, 0x140a0, RZ ;  /* 0x000140a0ecf37810 */ /* 0x000fe20007ffe0ff */
[----:B------:R-:W-:Y:S01]  /*2210*/  IMAD.IADD R9, R7, 0x1, -R8 ;  /* 0x0000000107097824 */ /* 0x000fe200078e0a08 */
[----:B--2---:R-:W-:Y:S01]  /*2220*/  IADD3 R10, P0, R4, UR30, RZ ;  /* 0x0000001e040a7c10 */ /* 0x004fe2000ff1e0ff */
[----:B------:R-:W1:Y:S01]  /*2230*/  SHFL.IDX PT, R3, R18, 0x1, 0x181f ;  /* 0x00381f0012037f89 */ /* 0x000e6200000e0000 */
[----:B------:R-:W-:Y:S01]  /*2240*/  IADD3 R4, R236, 0x14080, RZ ;  /* 0x00014080ec047810 */ /* 0x000fe20007ffe0ff */
[----:B------:R-:W-:Y:S01]  /*2250*/  IMAD.SHL.U32 R0, R9, 0x40, RZ ;  /* 0x0000004009007824 */ /* 0x000fe200078e00ff */
[----:B------:R-:W-:Y:S01]  /*2260*/  IADD3.X R11, R5, UR25, R6, P0, !PT ;  /* 0x00000019050b7c10 */ /* 0x000fe200087fe406 */
[----:B------:R-:W-:Y:S01]  /*2270*/  IMAD.SHL.U32 R5, R15, 0x8, RZ ;  /* 0x000000080f057824 */ /* 0x000fe200078e00ff */
[----:B------:R-:W-:-:S02]  /*2280*/  ISETP.GT.AND P0, PT, R13, 0x20, PT ;  /* 0x000000200d00780c */ /* 0x000fc40003f04270 */
[----:B------:R-:W-:Y:S02]  /*2290*/  LOP3.LUT R0, R0, 0x1c0, RZ, 0xc0, !PT ;  /* 0x000001c000007812 */ /* 0x000fe400078ec0ff */
[----:B------:R-:W-:Y:S02]  /*22a0*/  @P1 IADD3 R243, R4, -0x20, RZ ;  /* 0xffffffe004f31810 */ /* 0x000fe40007ffe0ff */
[----:B------:R-:W-:Y:S02]  /*22b0*/  LOP3.LUT R8, R0, 0x8, R5, 0xf8, !PT ;  /* 0x0000000800087812 */ /* 0x000fe400078ef805 */
[----:B------:R-:W-:Y:S02]  /*22c0*/  SHF.R.U32.HI R0, RZ, 0x3, R0 ;  /* 0x00000003ff007819 */ /* 0x000fe40000011600 */
[----:B------:R-:W-:Y:S02]  /*22d0*/  LEA R13, P1, R10, c[0x0][0x1f8], 0x1 ;  /* 0x00007e000a0d7a11 */ /* 0x000fe400078208ff */
[----:B------:R-:W-:-:S02]  /*22e0*/  LOP3.LUT R0, R8, R0, RZ, 0x3c, !PT ;  /* 0x0000000008007212 */ /* 0x000fc400078e3cff */
[----:B------:R-:W-:Y:S02]  /*22f0*/  LEA.HI.X R8, R10, c[0x0][0x1fc], R11, 0x1, P1 ;  /* 0x00007f000a087a11 */ /* 0x000fe400008f0c0b */
[----:B------:R-:W-:Y:S01]  /*2300*/  LOP3.LUT P1, RZ, R9, 0x4, RZ, 0xc0, !PT ;  /* 0x0000000409ff7812 */ /* 0x000fe2000782c0ff */
[----:B------:R-:W-:Y:S01]  /*2310*/  SHFL.IDX PT, R10, R13, RZ, 0x181f ;  /* 0x00181fff0d0a7589 */ /* 0x000fe200000e0000 */
[----:B-1----:R-:W-:-:S03]  /*2320*/  @P0 IMAD.WIDE R4, R39, 0x2, R2 ;  /* 0x0000000227040825 */ /* 0x002fc600078e0202 */
[----:B------:R-:W1:Y:S01]  /*2330*/  SHFL.IDX PT, R11, R8, RZ, 0x181f ;  /* 0x00181fff080b7589 */ /* 0x000e6200000e0000 */
[----:B------:R-:W-:-:S03]  /*2340*/  @P0 IMAD.WIDE R6, R38, 0x2, R2 ;  /* 0x0000000226060825 */ /* 0x000fc600078e0202 */
[----:B------:R2:W-:Y:S01]  /*2350*/  @P0 LDGSTS.E.BYPASS.LTC128B.128 [R45+0x15080], [R4.64], !P3 ;  /* 0x15080000042d0fae */ /* 0x0005e2000d901d52 */
[----:B------:R-:W-:-:S03]  /*2360*/  ISETP.GT.AND P3, PT, R31, 0x2f, PT ;  /* 0x0000002f1f00780c */ /* 0x000fc60003f64270 */
[----:B------:R3:W-:Y:S01]  /*2370*/  @P0 LDGSTS.E.BYPASS.LTC128B.128 [R45+0x16880], [R6.64], !P6 ;  /* 0x16880000062d0fae */ /* 0x0007e2000f101d52 */
[----:B--2---:R-:W-:-:S04]  /*2380*/  @P0 IMAD.WIDE R4, R37, 0x2, R2 ;  /* 0x0000000225040825 */ /* 0x004fc800078e0202 */
[----:B------:R-:W-:Y:S01]  /*2390*/  @P0 IMAD.WIDE R2, R36, 0x2, R2 ;  /* 0x0000000224020825 */ /* 0x000fe200078e0202 */
[----:B------:R2:W-:Y:S01]  /*23a0*/  @P0 LDGSTS.E.BYPASS.LTC128B.128 [R45+0x18080], [R4.64], !P5 ;  /* 0x18080000042d0fae */ /* 0x0005e2000e901d52 */
[----:B---3--:R-:W-:Y:S02]  /*23b0*/  IADD3 R7, -R23, UR32, RZ ;  /* 0x0000002017077c10 */ /* 0x008fe4000fffe1ff */
[----:B------:R-:W-:Y:S01]  /*23c0*/  IMAD.MOV.U32 R6, RZ, RZ, 0x10 ;  /* 0x00000010ff067424 */ /* 0x000fe200078e00ff */
[----:B------:R1:W-:Y:S01]  /*23d0*/  @P0 LDGSTS.E.BYPASS.LTC128B.128 [R45+0x19880], [R2.64], !P4 ;  /* 0x19880000022d0fae */ /* 0x0003e2000e101d52 */
[----:B------:R-:W-:Y:S02]  /*23e0*/  LOP3.LUT P0, RZ, R9, 0x2, RZ, 0xc0, !PT ;  /* 0x0000000209ff7812 */ /* 0x000fe4000780c0ff */
[----:B------:R-:W-:Y:S01]  /*23f0*/  SHF.R.S32.HI R9, RZ, 0x1f, R39 ;  /* 0x0000001fff097819 */ /* 0x000fe20000011427 */
[----:B------:R-:W0:Y:S01]  /*2400*/  LDGDEPBAR ;  /* 0x00000000000079af */ /* 0x000e220000000000 */
[----:B------:R-:W-:-:S02]  /*2410*/  SEL R6, R6, 0xfffffff0, !P0 ;  /* 0xfffffff006067807 */ /* 0x000fc40004000000 */
[----:B------:R-:W-:Y:S01]  /*2420*/  ISETP.LT.OR P0, PT, R7, 0x1, P2 ;  /* 0x000000010700780c */ /* 0x000fe20001701670 */
[----:B------:R3:W-:Y:S01]  /*2430*/  STL [R1+0x70], R9 ;  /* 0x0000700901007387 */ /* 0x0007e20000100800 */
[----:B------:R-:W-:Y:S01]  /*2440*/  ISETP.GE.AND P2, PT, R28, c[0x0][0x1d4], PT ;  /* 0x000075001c007a0c */ /* 0x000fe20003f46270 */
[----:B--2---:R-:W-:Y:S02]  /*2450*/  IMAD.SHL.U32 R5, R12, 0x40, RZ ;  /* 0x000000400c057824 */ /* 0x004fe400078e00ff */
[----:B------:R-:W-:Y:S02]  /*2460*/  IMAD.MOV.U32 R4, RZ, RZ, 0x20 ;  /* 0x00000020ff047424 */ /* 0x000fe400078e00ff */
[----:B-1----:R-:W-:Y:S01]  /*2470*/  IMAD.WIDE R2, R39, 0x2, R10 ;  /* 0x0000000227027825 */ /* 0x002fe200078e020a */
[----:B------:R-:W-:-:S04]  /*2480*/  DEPBAR.LE SB0, 0x1 ;  /* 0x000080400000791a */ /* 0x000fc80000000000 */
[----:B------:R-:W-:Y:S02]  /*2490*/  LOP3.LUT R5, R0, 0xfffffe00, R5, 0xf8, !PT ;  /* 0xfffffe0000057812 */ /* 0x000fe400078ef805 */
[----:B------:R-:W-:Y:S01]  /*24a0*/  SEL R0, R4, 0xffffffe0, !P1 ;  /* 0xffffffe004007807 */ /* 0x000fe20004800000 */
[----:B------:R-:W-:Y:S01]  /*24b0*/  BAR.SYNC.DEFER_BLOCKING 0x0 ;  /* 0x0000000000007b1d */ /* 0x000fe20000010000 */
[----:B------:R-:W-:Y:S01]  /*24c0*/  ISETP.GE.AND P1, PT, R29, c[0x0][0x1d4], PT ;  /* 0x000075001d007a0c */ /* 0x000fe20003f26270 */
[----:B------:R-:W-:Y:S01]  /*24d0*/  IMAD R220, R64, 0x400, R5 ;  /* 0x0000040040dc7824 */ /* 0x000fe200078e0205 */
[----:B---3--:R-:W-:-:S04]  /*24e0*/  SHF.R.S32.HI R9, RZ, 0x1f, R36 ;  /* 0x0000001fff097819 */ /* 0x008fc80000011424 */
[C---:B------:R-:W-:Y:S01]  /*24f0*/  LEA R228, R220.reuse, 0x4080, 0x1 ;  /* 0x00004080dce47811 */ /* 0x040fe200078e08ff */
[----:B------:R-:W-:-:S04]  /*2500*/  IMAD.SHL.U32 R220, R220, 0x2, RZ ;  /* 0x00000002dcdc7824 */ /* 0x000fc800078e00ff */
[--C-:B------:R-:W-:Y:S02]  /*2510*/  IMAD R224, R6, 0x2, R228.reuse ;  /* 0x0000000206e07824 */ /* 0x100fe400078e02e4 */
[C---:B------:R-:W-:Y:S02]  /*2520*/  IMAD R228, R0.reuse, 0x2, R228 ;  /* 0x0000000200e47824 */ /* 0x040fe400078e02e4 */
[----:B------:R-:W-:Y:S01]  /*2530*/  IMAD R232, R0, 0x2, R224 ;  /* 0x0000000200e87824 */ /* 0x000fe200078e02e0 */
        /* <DEDUP_REMOVED lines=39> */
[----:B------:R-:W-:-:S04]  /*27b0*/  LOP3.LUT P0, RZ, R17, 0x4, RZ, 0xc0, !PT ;  /* 0x0000000411ff7812 */ /* 0x000fc8000780c0ff */
[----:B------:R-:W-:Y:S02]  /*27c0*/  SEL R4, R4, 0xffffffe0, !P0 ;  /* 0xffffffe004047807 */ /* 0x000fe40004000000 */
        /* <DEDUP_REMOVED lines=12> */
[----:B------:R-:W2:Y:S04]  /*2890*/  SHFL.IDX PT, R8, R8, 0x1, 0x181f ;  /* 0x00381f0008087f89 */ /* 0x000ea800000e0000 */
[----:B-1----:R1:W3:Y:S02]  /*28a0*/  SHFL.IDX PT, R2, R13, 0x1, 0x181f ;  /* 0x00381f000d027f89 */ /* 0x0022e400000e0000 */
.L_x_2098:
        /* <DEDUP_REMOVED lines=8> */
[----:B-1----:R-:W-:Y:S02]  /*2930*/  SHF.R.S32.HI R13, RZ, 0x1f, R29 ;  /* 0x0000001fff0d7819 */ /* 0x002fe4000001141d */
[-C--:B------:R-:W-:Y:S02]  /*2940*/  LEA.HI R12, R12, R29.reuse, RZ, 0x3 ;  /* 0x0000001d0c0c7211 */ /* 0x080fe400078f18ff */
[----:B------:R-:W-:Y:S02]  /*2950*/  LEA.HI R13, R13, R29, RZ, 0x3 ;  /* 0x0000001d0d0d7211 */ /* 0x000fe400078f18ff */
[----:B------:R-:W-:Y:S02]  /*2960*/  LOP3.LUT R12, R12, 0xfffffff8, RZ, 0xc0, !PT ;  /* 0xfffffff80c0c7812 */ /* 0x000fe400078ec0ff */
[----:B------:R-:W-:Y:S02]  /*2970*/  LOP3.LUT R13, R13, 0xfffffff8, RZ, 0xc0, !PT ;  /* 0xfffffff80d0d7812 */ /* 0x000fe400078ec0ff */
[----:B------:R-:W-:-:S02]  /*2980*/  LEA R14, P0, R12, R2, 0x1 ;  /* 0x000000020c0e7211 */ /* 0x000fc400078008ff */
[----:B------:R-:W-:Y:S02]  /*2990*/  SHF.R.S32.HI R13, RZ, 0x1f, R13 ;  /* 0x0000001fff0d7819 */ /* 0x000fe4000001140d */
[----:B------:R-:W-:-:S04]  /*29a0*/  LEA.HI R3, R66, R19, RZ, 0x3 ;  /* 0x0000001342037211 */ /* 0x000fc800078f18ff */
        /* <DEDUP_REMOVED lines=23> */
.L_x_2027:
[----:B--234-:R-:W-:Y:S05]  /*2b20*/  BSYNC B0 ;  /* 0x0000000000007941 */ /* 0x01cfea0003800000 */
.L_x_2026:
[----:B------:R-:W0:Y:S01]  /*2b30*/  LDGDEPBAR ;  /* 0x00000000000079af */ /* 0x000e220000000000 */
[----:B------:R-:W-:Y:S01]  /*2b40*/  WARPSYNC 0xffffffff ;  /* 0xffffffff00007948 */ /* 0x000fe20003800000 */
[C---:B-1----:R-:W-:Y:S01]  /*2b50*/  HMMA.16816.F32 R8, R160.reuse, R22, RZ ;  /* 0x00000016a008723c */ /* 0x042fe200000018ff */
[C---:B------:R-:W-:Y:S01]  /*2b60*/  IMAD R242, R4.reuse, 0x2, R236 ;  /* 0x0000000204f27824 */ /* 0x040fe200078e02ec */
[----:B------:R-:W-:Y:S01]  /*2b70*/  LDSM.16.M88.4 R60, [R243+0x5800] ;  /* 0x00580000f33c783b */ /* 0x000fe20000000200 */
[----:B------:R-:W-:Y:S01]  /*2b80*/  IMAD R239, R4, 0x2, R243 ;  /* 0x0000000204ef7824 */ /* 0x000fe200078e02f3 */
[----:B------:R-:W-:Y:S01]  /*2b90*/  UISETP.GT.AND UP0, UPT, UR4, UR7, UPT ;  /* 0x000000070400728c */ /* 0x000fe2000bf04270 */
[C---:B------:R-:W-:Y:S01]  /*2ba0*/  IADD3 R252, R243.reuse, 0x1800, RZ ;  /* 0x00001800f3fc7810 */ /* 0x040fe20007ffe0ff */
[----:B------:R-:W1:Y:S01]  /*2bb0*/  LDSM.16.M88.4 R36, [R242+0x14080] ;  /* 0x01408000f224783b */ /* 0x000e620000000200 */
[C---:B------:R-:W-:Y:S01]  /*2bc0*/  IADD3 R251, R243.reuse, 0x2000, RZ ;  /* 0x00002000f3fb7810 */ /* 0x040fe20007ffe0ff */
[----:B------:R-:W-:Y:S01]  /*2bd0*/  HMMA.16816.F32 R12, R160, R20, RZ ;  /* 0x00000014a00c723c */ /* 0x000fe200000018ff */
[----:B------:R-:W-:Y:S01]  /*2be0*/  IADD3 R250, R243, 0x2800, RZ ;  /* 0x00002800f3fa7810 */ /* 0x000fe20007ffe0ff */
[----:B------:R-:W2:Y:S01]  /*2bf0*/  LDSM.16.M88.4 R44, [R242+0x14880] ;  /* 0x01488000f22c783b */ /* 0x000ea20000000200 */
[----:B------:R-:W-:-:S02]  /*2c00*/  PLOP3.LUT P0, PT, PT, PT, UP0, 0x40, 0x0 ;  /* 0x000000000000781c */ /* 0x000fc40003f0e808 */
[C---:B------:R-:W-:Y:S01]  /*2c10*/  IADD3 R249, R243.reuse, 0x3000, RZ ;  /* 0x00003000f3f97810 */ /* 0x040fe20007ffe0ff */
[----:B------:R-:W3:Y:S01]  /*2c20*/  LDSM.16.M88.4 R52, [R242+0x15080] ;  /* 0x01508000f234783b */ /* 0x000ee20000000200 */
[C---:B------:R-:W-:Y:S01]  /*2c30*/  IADD3 R248, R243.reuse, 0x3800, RZ ;  /* 0x00003800f3f87810 */ /* 0x040fe20007ffe0ff */
[C---:B------:R-:W-:Y:S01]  /*2c40*/  HMMA.16816.F32 R16, R160.reuse, R24, RZ ;  /* 0x00000018a010723c */ /* 0x040fe200000018ff */
[C---:B------:R-:W-:Y:S02]  /*2c50*/  IADD3 R247, R243.reuse, 0x4000, RZ ;  /* 0x00004000f3f77810 */ /* 0x040fe40007ffe0ff */
[C---:B------:R-:W-:Y:S02]  /*2c60*/  IADD3 R246, R243.reuse, 0x4800, RZ ;  /* 0x00004800f3f67810 */ /* 0x040fe40007ffe0ff */
[C---:B------:R-:W-:Y:S02]  /*2c70*/  IADD3 R245, R243.reuse, 0x5000, RZ ;  /* 0x00005000f3f57810 */ /* 0x040fe40007ffe0ff */
[----:B------:R-:W-:Y:S01]  /*2c80*/  IADD3 R244, R243, 0x5800, RZ ;  /* 0x00005800f3f47810 */ /* 0x000fe20007ffe0ff */
[C---:B------:R-:W-:Y:S08]  /*2c90*/  HMMA.16816.F32 R20, R160.reuse, R26, RZ ;  /* 0x0000001aa014723c */ /* 0x040ff000000018ff */
        /* <DEDUP_REMOVED lines=136> */
[----:B------:R-:W1:Y:S04]  /*3520*/  S2R R75, SR_TID.X ;  /* 0x00000000004b7919 */ /* 0x000e680000002100 */
[----:B------:R2:W5:Y:S04]  /*3530*/  LDL R71, [R1+0x64] ;  /* 0x0000640001477983 */ /* 0x0005680000100800 */
[----:B------:R2:W5:Y:S04]  /*3540*/  LDL R67, [R1+0x8] ;  /* 0x0000080001437983 */ /* 0x0005680000100800 */
[----:B------:R2:W5:Y:S04]  /*3550*/  LDL R68, [R1+0x34] ;  /* 0x0000340001447983 */ /* 0x0005680000100800 */
[----:B------:R2:W5:Y:S04]  /*3560*/  LDL R69, [R1+0x50] ;  /* 0x0000500001457983 */ /* 0x0005680000100800 */
[----:B------:R2:W5:Y:S01]  /*3570*/  LDL R70, [R1+0x5c] ;  /* 0x00005c0001467983 */ /* 0x0005620000100800 */
[----:B-1----:R-:W-:-:S02]  /*3580*/  LEA.HI R73, R66, R75, RZ, 0x3 ;  /* 0x0000004b42497211 */ /* 0x002fc400078f18ff */
[----:B------:R-:W-:Y:S02]  /*3590*/  LEA.HI R74, R66, R75, RZ, 0x3 ;  /* 0x0000004b424a7211 */ /* 0x000fe400078f18ff */
[----:B------:R-:W-:Y:S02]  /*35a0*/  LOP3.LUT R73, R73, 0xfffffff8, RZ, 0xc0, !PT ;  /* 0xfffffff849497812 */ /* 0x000fe400078ec0ff */
[----:B------:R-:W-:-:S03]  /*35b0*/  SHF.R.S32.HI R74, RZ, 0x3, R74 ;  /* 0x00000003ff4a7819 */ /* 0x000fc6000001144a */
[----:B------:R-:W-:-:S04]  /*35c0*/  IMAD.IADD R73, R75, 0x1, -R73 ;  /* 0x000000014b497824 */ /* 0x000fc800078e0a49 */
[----:B------:R-:W-:Y:S02]  /*35d0*/  IMAD R73, R73, 0x20, R74 ;  /* 0x0000002049497824 */ /* 0x000fe400078e024a */
[----:B------:R-:W-:Y:S02]  /*35e0*/  IMAD.MOV.U32 R10, RZ, RZ, RZ ;  /* 0x000000ffff0a7224 */ /* 0x000fe400078e00ff */
[----:B--2---:R-:W-:Y:S02]  /*35f0*/  IMAD.MOV.U32 R72, RZ, RZ, R7 ;  /* 0x000000ffff487224 */ /* 0x004fe400078e0007 */
[----:B---3--:R-:W-:Y:S02]  /*3600*/  IMAD.MOV.U32 R7, RZ, RZ, R2 ;  /* 0x000000ffff077224 */ /* 0x008fe400078e0002 */
[----:B------:R-:W-:-:S05]  /*3610*/  IMAD.MOV.U32 R2, RZ, RZ, c[0x0][0x2b8] ;  /* 0x0000ae00ff027624 */ /* 0x000fca00078e00ff */
[----:B------:R-:W-:Y:S01]  /*3620*/  ISETP.NE.AND P1, PT, R2, 0x1, PT ;  /* 0x000000010200780c */ /* 0x000fe20003f25270 */
[----:B------:R-:W-:Y:S02]  /*3630*/  IMAD.U32 R2, RZ, RZ, UR11 ;  /* 0x0000000bff027e24 */ /* 0x000fe4000f8e00ff */
[----:B----4-:R-:W-:-:S03]  /*3640*/  IMAD.MOV.U32 R75, RZ, RZ, R3 ;  /* 0x000000ffff4b7224 */ /* 0x010fc600078e0003 */
[----:B------:R-:W-:-:S04]  /*3650*/  IADD3 R2, R73, UR24, R2 ;  /* 0x0000001849027c10 */ /* 0x000fc8000fffe002 */
[----:B------:R-:W-:-:S05]  /*3660*/  IADD3 R3, R2, -0x30, RZ ;  /* 0xffffffd002037810 */ /* 0x000fca0007ffe0ff */
[----:B------:R-:W-:-:S04]  /*3670*/  @P1 IMAD.HI.U32 R4, R3, c[0x0][0x2bc], RZ ;  /* 0x0000af0003041a27 */ /* 0x000fc800078e00ff */
[----:B------:R-:W-:Y:S01]  /*3680*/  IMAD.MOV.U32 R2, RZ, RZ, R3 ;  /* 0x000000ffff027224 */ /* 0x000fe200078e0003 */
[----:B------:R-:W-:Y:S01]  /*3690*/  @P1 SHF.R.U32.HI R2, RZ, c[0x0][0x2c0], R4 ;  /* 0x0000b000ff021a19 */ /* 0x000fe20000011604 */
[----:B------:R-:W-:-:S03]  /*36a0*/  IMAD.MOV.U32 R73, RZ, RZ, R7 ;  /* 0x000000ffff497224 */ /* 0x000fc600078e0007 */
[----:B------:R-:W-:-:S04]  /*36b0*/  @!P3 IADD3 R4, P0, R2, UR16, RZ ;  /* 0x000000100204bc10 */ /* 0x000fc8000ff1e0ff */
[----:B------:R-:W-:Y:S02]  /*36c0*/  @!P3 LEA.HI.X.SX32 R7, R2, UR6, 0x1, P0 ;  /* 0x000000060207bc11 */ /* 0x000fe400080f0eff */
[----:B------:R-:W-:-:S04]  /*36d0*/  @!P3 LEA R8, P0, R4, c[0x0][0x2a0], 0x2 ;  /* 0x0000a8000408ba11 */ /* 0x000fc800078010ff */
[----:B------:R-:W-:-:S05]  /*36e0*/  @!P3 LEA.HI.X R9, R4, c[0x0][0x2a4], R7, 0x2, P0 ;  /* 0x0000a9000409ba11 */ /* 0x000fca00000f1407 */
[----:B------:R-:W2:Y:S01]  /*36f0*/  @!P3 LDG.E R10, [R8.64] ;  /* 0x00000012080ab981 */ /* 0x000ea2000c1e1900 */
[----:B------:R-:W-:-:S04]  /*3700*/  IMAD.MOV R2, RZ, RZ, -R2 ;  /* 0x000000ffff027224 */ /* 0x000fc800078e0a02 */
[----:B------:R-:W-:Y:S01]  /*3710*/  IMAD R11, R2, c[0x0][0x2b8], R3 ;  /* 0x0000ae00020b7a24 */ /* 0x000fe200078e0203 */
[----:B------:R-:W1:Y:S04]  /*3720*/  S2R R76, SR_TID.X ;  /* 0x00000000004c7919 */ /* 0x000e680000002100 */
[----:B------:R-:W-:-:S05]  /*3730*/  SHF.R.S32.HI R2, RZ, 0x1f, R11 ;  /* 0x0000001fff027819 */ /* 0x000fca000001140b */
[----:B------:R-:W-:Y:S02]  /*3740*/  IMAD R4, R2, c[0x0][0x1e0], RZ ;  /* 0x0000780002047a24 */ /* 0x000fe400078e02ff */
[----:B------:R-:W-:-:S04]  /*3750*/  IMAD.WIDE.U32 R2, R11, c[0x0][0x1e0], RZ ;  /* 0x000078000b027a25 */ /* 0x000fc800078e00ff */
[----:B------:R-:W-:-:S04]  /*3760*/  IMAD R4, R11, c[0x0][0x1e4], R4 ;  /* 0x000079000b047a24 */ /* 0x000fc800078e0204 */
[----:B------:R-:W-:Y:S01]  /*3770*/  IMAD.IADD R3, R3, 0x1, R4 ;  /* 0x0000000103037824 */ /* 0x000fe200078e0204 */
[----:B------:R-:W-:Y:S01]  /*3780*/  STL [R1+0x28], R11 ;  /* 0x0000280b01007387 */ /* 0x000fe20000100800 */
[----:B-1----:R-:W-:-:S04]  /*3790*/  LEA.HI R74, R66, R76, RZ, 0x3 ;  /* 0x0000004c424a7211 */ /* 0x002fc800078f18ff */
[----:B------:R-:W-:-:S05]  /*37a0*/  LOP3.LUT R74, R74, 0xfffffff8, RZ, 0xc0, !PT ;  /* 0xfffffff84a4a7812 */ /* 0x000fca00078ec0ff */
[----:B------:R-:W-:Y:S01]  /*37b0*/  IMAD.IADD R74, R76, 0x1, -R74 ;  /* 0x000000014c4a7824 */ /* 0x000fe200078e0a4a */
[----:B------:R-:W-:Y:S03]  /*37c0*/  BSSY B0, `(.L_x_2030) ;  /* 0x0000020000007945 */ /* 0x000fe60003800000 */
[----:B------:R-:W-:-:S05]  /*37d0*/  IMAD.SHL.U32 R74, R74, 0x8, RZ ;  /* 0x000000084a4a7824 */ /* 0x000fca00078e00ff */
[----:B------:R-:W-:Y:S02]  /*37e0*/  ISETP.GE.AND P1, PT, R74, c[0x0][0x1d4], PT ;  /* 0x000075004a007a0c */ /* 0x000fe40003f26270 */
[----:B--2---:R-:W-:Y:S01]  /*37f0*/  SHF.R.S32.HI R4, RZ, 0x1f, R10 ;  /* 0x0000001fff047819 */ /* 0x004fe2000001140a */
        /* <DEDUP_REMOVED lines=17> */
[----:B------:R-:W-:-:S03]  /*3910*/  LEA R10, P0, R72, R2, 0x1 ;  /* 0x00000002480a7211 */ /* 0x000fc600078008ff */
[----:B------:R-:W-:Y:S01]  /*3920*/  @!PT LDS RZ, [RZ] ;  /* 0x00000000fffff984 */ /* 0x000fe20000000800 */
[----:B-----5:R2:W-:Y:S01]  /*3930*/  LDGSTS.E.BYPASS.LTC128B.128 [R67+0x14080], [R12.64], !P1 ;  /* 0x140800000c437fae */ /* 0x0205e2000c901d52 */
        /* <DEDUP_REMOVED lines=8> */
.L_x_2031:
[----:B------:R-:W-:Y:S05]  /*39c0*/  BSYNC B0 ;  /* 0x0000000000007941 */ /* 0x000fea0003800000 */
.L_x_2030:
[----:B------:R-:W-:Y:S01]  /*39d0*/  ISETP.GE.AND P0, PT, R14, 0x21, PT ;  /* 0x000000210e00780c */ /* 0x000fe20003f06270 */
[----:B--23--:R2:W3:Y:S01]  /*39e0*/  SHFL.IDX PT, R3, R4, 0x1, 0x181f ;  /* 0x00381f0004037f89 */ /* 0x00c4e200000e0000 */
[----:B------:R-:W-:Y:S03]  /*39f0*/  BSSY B0, `(.L_x_2029) ;  /* 0x0000010000007945 */ /* 0x000fe60003800000 */
[----:B------:R2:W4:Y:S08]  /*3a00*/  SHFL.IDX PT, R2, R7, 0x1, 0x181f ;  /* 0x00381f0007027f89 */ /* 0x00053000000e0000 */
[----:B------:R-:W-:Y:S05]  /*3a10*/  @!P0 BRA `(.L_x_2032) ;  /* 0x000000d000008947 */ /* 0x000fea0003800000 */
[----:B----4-:R-:W-:-:S04]  /*3a20*/  LEA R12, P0, R74, R2, 0x1 ;  /* 0x000000024a0c7211 */ /* 0x010fc800078008ff */
        /* <DEDUP_REMOVED lines=12> */
.L_x_2032:
[----:B------:R-:W-:Y:S05]  /*3af0*/  BSYNC B0 ;  /* 0x0000000000007941 */ /* 0x000fea0003800000 */
.L_x_2029:
[----:B---3--:R-:W3:Y:S01]  /*3b00*/  S2R R8, SR_TID.X ;  /* 0x0000000000087919 */ /* 0x008ee20000002100 */
[----:B----4-:R-:W-:Y:S01]  /*3b10*/  LOP3.LUT R2, R65, 0xffffffe0, RZ, 0xc0, !PT ;  /* 0xffffffe041027812 */ /* 0x010fe200078ec0ff */
[----:B------:R-:W-:Y:S01]  /*3b20*/  UISETP.NE.AND UP1, UPT, UR15, URZ, UPT ;  /* 0x0000003f0f00728c */ /* 0x000fe2000bf25270 */
[----:B-12---:R-:W-:Y:S01]  /*3b30*/  SHF.R.S32.HI R7, RZ, 0x1f, R64 ;  /* 0x0000001fff077819 */ /* 0x006fe20000011440 */
[----:B------:R-:W-:Y:S01]  /*3b40*/  UISETP.NE.AND UP0, UPT, UR14, URZ, UPT ;  /* 0x0000003f0e00728c */ /* 0x000fe2000bf05270 */
[----:B------:R-:W0:Y:S01]  /*3b50*/  LDGDEPBAR ;  /* 0x00000000000079af */ /* 0x000e220000000000 */
[----:B------:R-:W-:Y:S01]  /*3b60*/  ULDC UR24, c[0x0][0x324] ;  /* 0x0000c90000187ab9 */ /* 0x000fe20000000800 */
[----:B------:R-:W-:Y:S01]  /*3b70*/  LEA.HI R7, R7, R64, RZ, 0x3 ;  /* 0x0000004007077211 */ /* 0x000fe200078f18ff */
[----:B------:R-:W-:Y:S01]  /*3b80*/  ULOP3.LUT UR24, URZ, UR24, URZ, 0x33, !UPT ;  /* 0x000000183f187292 */ /* 0x000fe2000f8e333f */
[----:B------:R-:W-:Y:S02]  /*3b90*/  PLOP3.LUT P0, PT, PT, PT, UP1, 0x80, 0x0 ;  /* 0x000000000000781c */ /* 0x000fe40003f0f018 */
[----:B------:R-:W-:-:S05]  /*3ba0*/  LOP3.LUT R7, R7, 0xffffff8, RZ, 0xc0, !PT ;  /* 0x0ffffff807077812 */ /* 0x000fca00078ec0ff */
[----:B------:R-:W-:Y:S01]  /*3bb0*/  IMAD.IADD R9, R64, 0x1, -R7 ;  /* 0x0000000140097824 */ /* 0x000fe200078e0a07 */
[----:B---3--:R-:W-:Y:S01]  /*3bc0*/  LEA.HI R3, R66, R8, RZ, 0x2 ;  /* 0x0000000842037211 */ /* 0x008fe200078f10ff */
        /* <DEDUP_REMOVED lines=20> */
[----:B------:R-:W-:Y:S02]  /*3d10*/  IMAD.U32 R2, RZ, RZ, UR32 ;  /* 0x00000020ff027e24 */ /* 0x000fe4000f8e00ff */
[----:B------:R-:W-:-:S02]  /*3d20*/  IMAD.SHL.U32 R11, R3, 0x2, RZ ;  /* 0x00000002030b7824 */ /* 0x000fc400078e00ff */
[----:B------:R-:W-:-:S03]  /*3d30*/  IMAD.U32 R3, RZ, RZ, UR29 ;  /* 0x0000001dff037e24 */ /* 0x000fc6000f8e00ff */
[C---:B------:R-:W-:Y:S01]  /*3d40*/  IADD3 R2, -R11.reuse, 0x1, R2 ;  /* 0x000000010b027810 */ /* 0x040fe20007ffe102 */
[----:B------:R3:W-:Y:S01]  /*3d50*/  STL [R1+0x54], R11 ;  /* 0x0000540b01007387 */ /* 0x0007e20000100800 */
[----:B------:R-:W-:Y:S02]  /*3d60*/  IADD3 R9, -R11, UR8, R3 ;  /* 0x000000080b097c10 */ /* 0x000fe4000fffe103 */
[----:B------:R-:W-:-:S04]  /*3d70*/  IADD3 R2, R2, -UR12, RZ ;  /* 0x8000000c02027c10 */ /* 0x000fc8000fffe0ff */
        /* <DEDUP_REMOVED lines=19> */
.L_x_2035:
[----:B------:R-:W-:-:S04]  /*3eb0*/  MOV R12, 0x1 ;  /* 0x00000001000c7802 */ /* 0x000fc80000000f00 */
[----:B------:R-:W-:-:S13]  /*3ec0*/  ISETP.NE.AND P0, PT, R12, c[0x0][0x32c], PT ;  /* 0x0000cb000c007a0c */ /* 0x000fda0003f05270 */
[----:B------:R-:W-:-:S05]  /*3ed0*/  @P0 IMAD.HI.U32 R12, R4, c[0x0][0x330], RZ ;  /* 0x0000cc00040c0a27 */ /* 0x000fca00078e00ff */
[----:B------:R-:W-:Y:S02]  /*3ee0*/  @P0 SHF.R.U32.HI R4, RZ, c[0x0][0x334], R12 ;  /* 0x0000cd00ff040a19 */ /* 0x000fe4000001160c */
.L_x_2036:
[----:B------:R-:W-:Y:S05]  /*3ef0*/  BSYNC B0 ;  /* 0x0000000000007941 */ /* 0x000fea0003800000 */
.L_x_2034:
[----:B------:R-:W-:-:S05]  /*3f00*/  IMAD R4, R4, c[0x0][0x32c], R11 ;  /* 0x0000cb0004047a24 */ /* 0x000fca00078e020b */
[----:B------:R-:W-:Y:S02]  /*3f10*/  IADD3 R12, R4, c[0x0][0x32c], RZ ;  /* 0x0000cb00040c7a10 */ /* 0x000fe40007ffe0ff */
[----:B------:R-:W-:Y:S02]  /*3f20*/  IMNMX R2, R2, R4, !PT ;  /* 0x0000000402027217 */ /* 0x000fe40007800200 */
[----:B------:R-:W-:Y:S02]  /*3f30*/  IMNMX R3, R3, R12, PT ;  /* 0x0000000c03037217 */ /* 0x000fe40003800200 */
.L_x_2033:
        /* <DEDUP_REMOVED lines=86> */
.L_x_2039:
[----:B------:R-:W-:-:S04]  /*44a0*/  MOV R7, 0x1 ;  /* 0x0000000100077802 */ /* 0x000fc80000000f00 */
[----:B------:R-:W-:-:S13]  /*44b0*/  ISETP.NE.AND P0, PT, R7, c[0x0][0x32c], PT ;  /* 0x0000cb0007007a0c */ /* 0x000fda0003f05270 */
[----:B------:R-:W-:-:S05]  /*44c0*/  @P0 IMAD.HI.U32 R7, R4, c[0x0][0x330], RZ ;  /* 0x0000cc0004070a27 */ /* 0x000fca00078e00ff */
[----:B------:R-:W-:Y:S02]  /*44d0*/  @P0 SHF.R.U32.HI R4, RZ, c[0x0][0x334], R7 ;  /* 0x0000cd00ff040a19 */ /* 0x000fe40000011607 */
.L_x_2040:
[----:B------:R-:W-:Y:S05]  /*44e0*/  BSYNC B0 ;  /* 0x0000000000007941 */ /* 0x000fea0003800000 */
.L_x_2038:
[----:B------:R-:W-:-:S05]  /*44f0*/  IMAD R4, R4, c[0x0][0x32c], R11 ;  /* 0x0000cb0004047a24 */ /* 0x000fca00078e020b */
[----:B------:R-:W-:Y:S02]  /*4500*/  IADD3 R7, R4, c[0x0][0x32c], RZ ;  /* 0x0000cb0004077a10 */ /* 0x000fe40007ffe0ff */
[----:B------:R-:W-:Y:S02]  /*4510*/  IMNMX R2, R2, R4, !PT ;  /* 0x0000000402027217 */ /* 0x000fe40007800200 */
[----:B------:R-:W-:Y:S02]  /*4520*/  IMNMX R3, R3, R7, PT ;  /* 0x0000000703037217 */ /* 0x000fe40003800200 */
.L_x_2037:
        /* <DEDUP_REMOVED lines=25> */
[----:B-----5:R-:W-:Y:S01]  /*46c0*/  LDSM.16.MT88.4 R68, [R238+0x4880] ;  /* 0x00488000ee44783b */ /* 0x020fe20000004200 */
[----:B------:R-:W-:Y:S01]  /*46d0*/  ISETP.GT.AND P0, PT, R2, 0x1, P0 ;  /* 0x000000010200780c */ /* 0x000fe20000704270 */
[----:B------:R-:W-:Y:S01]  /*46e0*/  IMAD R240, R0, 0x2, R238 ;  /* 0x0000000200f07824 */ /* 0x000fe200078e02ee */
[----:B------:R-:W-:Y:S01]  /*46f0*/  FMNMX.FTZ R133, R22, R133, !PT ;  /* 0x0000008516857209 */ /* 0x000fe20007810000 */
[----:B------:R-:W-:Y:S01]  /*4700*/  LDSM.16.MT88.4 R72, [R238+0x5880] ;  /* 0x00588000ee48783b */ /* 0x000fe20000004200 */
[----:B------:R-:W-:-:S02]  /*4710*/  ISETP.LT.OR P0, PT, R3, 0x2, P0 ;  /* 0x000000020300780c */ /* 0x000fc40000701670 */
[----:B------:R-:W-:Y:S01]  /*4720*/  FMNMX.FTZ R133, R91, R133, !PT ;  /* 0x000000855b857209 */ /* 0x000fe20007810000 */
[----:B------:R-:W-:Y:S01]  /*4730*/  LDSM.16.MT88.4 R64, [R237+0x5880] ;  /* 0x00588000ed40783b */ /* 0x000fe20000004200 */
[----:B------:R-:W-:Y:S02]  /*4740*/  FSEL R7, R35, -INF , !P0 ;  /* 0xff80000023077808 */ /* 0x000fe40004000000 */
[----:B------:R-:W-:Y:S01]  /*4750*/  PLOP3.LUT P0, PT, PT, PT, UP2, 0x40, 0x0 ;  /* 0x000000000000781c */ /* 0x000fe20003f0e828 */
[----:B------:R-:W-:Y:S01]  /*4760*/  UISETP.NE.AND UP2, UPT, UR33, URZ, UPT ;  /* 0x0000003f2100728c */ /* 0x000fe2000bf45270 */
[----:B------:R-:W-:Y:S01]  /*4770*/  FMNMX.FTZ R133, R90, R133, !PT ;  /* 0x000000855a857209 */ /* 0x000fe20007810000 */
        /* <DEDUP_REMOVED lines=10> */
[----:B------:R-:W-:Y:S01]  /*4820*/  LEA R241, R0, R237, 0x1 ;  /* 0x000000ed00f17211 */ /* 0x000fe200078e08ff */
[----:B------:R-:W-:Y:S01]  /*4830*/  STL [R1+0x78], R161 ;  /* 0x000078a101007387 */ /* 0x000fe20000100800 */
[----:B------:R-:W-:-:S03]  /*4840*/  ISETP.GT.AND P0, PT, R2, 0x9, P0 ;  /* 0x000000090200780c */ /* 0x000fc60000704270 */
[----:B------:R-:W-:Y:S01]  /*4850*/  STL [R1+0x74], R160 ;  /* 0x000074a001007387 */ /* 0x000fe20000100800 */
[----:B------:R-:W-:-:S04]  /*4860*/  ISETP.LT.OR P0, PT, R3, 0xa, P0 ;  /* 0x0000000a0300780c */ /* 0x000fc80000701670 */
[----:B------:R-:W-:Y:S02]  /*4870*/  FSEL R10, R47, -INF , !P0 ;  /* 0xff8000002f0a7808 */ /* 0x000fe40004000000 */
[----:B------:R-:W-:Y:S01]  /*4880*/  PLOP3.LUT P0, PT, PT, PT, UP0, 0x40, 0x0 ;  /* 0x000000000000781c */ /* 0x000fe20003f0e808 */
[----:B------:R-:W-:Y:S01]  /*4890*/  UISETP.NE.AND UP0, UPT, UR5, URZ, UPT ;  /* 0x0000003f0500728c */ /* 0x000fe2000bf05270 */
[----:B------:R-:W-:Y:S02]  /*48a0*/  LDSM.16.MT88.4 R44, [R241+0x4880] ;  /* 0x00488000f12c783b */ /* 0x000fe40000004200 */
[----:B------:R-:W-:Y:S01]  /*48b0*/  ISETP.GT.AND P0, PT, R2, 0x10, P0 ;  /* 0x000000100200780c */ /* 0x000fe20000704270 */
[----:B------:R-:W-:-:S03]  /*48c0*/  ULDC.64 UR4, c[0x0][0x2c8] ;  /* 0x0000b20000047ab9 */ /* 0x000fc60000000a00 */
[----:B------:R-:W-:-:S04]  /*48d0*/  ISETP.LT.OR P0, PT, R3, 0x11, P0 ;  /* 0x000000110300780c */ /* 0x000fc80000701670 */
[----:B------:R-:W-:Y:S02]  /*48e0*/  FSEL R9, R30, -INF , !P0 ;  /* 0xff8000001e097808 */ /* 0x000fe40004000000 */
[----:B------:R-:W-:Y:S01]  /*48f0*/  PLOP3.LUT P0, PT, PT, PT, UP6, 0x40, 0x0 ;  /* 0x000000000000781c */ /* 0x000fe20003f0e868 */
[----:B------:R-:W-:-:S03]  /*4900*/  UISETP.NE.AND UP6, UPT, UR14, URZ, UPT ;  /* 0x0000003f0e00728c */ /* 0x000fc6000bfc5270 */
[----:B------:R-:W-:-:S04]  /*4910*/  ISETP.GT.AND P0, PT, R2, 0x11, P0 ;  /* 0x000000110200780c */ /* 0x000fc80000704270 */
[----:B------:R-:W-:-:S04]  /*4920*/  ISETP.LT.OR P0, PT, R3, 0x12, P0 ;  /* 0x000000120300780c */ /* 0x000fc80000701670 */
[----:B------:R-:W-:Y:S02]  /*4930*/  FSEL R12, R31, -INF , !P0 ;  /* 0xff8000001f0c7808 */ /* 0x000fe40004000000 */
[----:B------:R-:W-:Y:S01]  /*4940*/  PLOP3.LUT P0, PT, PT, PT, UP5, 0x40, 0x0 ;  /* 0x000000000000781c */ /* 0x000fe20003f0e858 */
[----:B------:R-:W-:Y:S01]  /*4950*/  LDSM.16.MT88.4 R28, [R237+0x4880] ;  /* 0x00488000ed1c783b */ /* 0x000fe20000004200 */
[----:B------:R-:W-:Y:S02]  /*4960*/  UISETP.NE.AND UP5, UPT, UR15, URZ, UPT ;  /* 0x0000003f0f00728c */ /* 0x000fe4000bfa5270 */
[----:B------:R-:W-:-:S04]  /*4970*/  ISETP.GT.AND P0, PT, R2, 0x18, P0 ;  /* 0x000000180200780c */ /* 0x000fc80000704270 */
[----:B------:R-:W-:-:S04]  /*4980*/  ISETP.LT.OR P0, PT, R3, 0x19, P0 ;  /* 0x000000190300780c */ /* 0x000fc80000701670 */
[----:B------:R-:W-:Y:S02]  /*4990*/  FSEL R13, R42, -INF , !P0 ;  /* 0xff8000002a0d7808 */ /* 0x000fe40004000000 */
[----:B------:R-:W-:-:S04]  /*49a0*/  PLOP3.LUT P0, PT, PT, PT, UP4, 0x40, 0x0 ;  /* 0x000000000000781c */ /* 0x000fc80003f0e848 */
[----:B------:R-:W-:-:S04]  /*49b0*/  ISETP.GT.AND P0, PT, R2, 0x19, P0 ;  /* 0x000000190200780c */ /* 0x000fc80000704270 */
[----:B------:R-:W-:-:S04]  /*49c0*/  ISETP.LT.OR P0, PT, R3, 0x1a, P0 ;  /* 0x0000001a0300780c */ /* 0x000fc80000701670 */
[----:B------:R-:W-:Y:S02]  /*49d0*/  FSEL R14, R43, -INF , !P0 ;  /* 0xff8000002b0e7808 */ /* 0x000fe40004000000 */
[----:B------:R-:W-:Y:S01]  /*49e0*/  PLOP3.LUT P0, PT, PT, PT, UP3, 0x40, 0x0 ;  /* 0x000000000000781c */ /* 0x000fe20003f0e838 */
[----:B------:R-:W-:Y:S03]  /*49f0*/  LDSM.16.MT88.4 R40, [R240+0x4880] ;  /* 0x00488000f028783b */ /* 0x000fe60000004200 */
        /* <DEDUP_REMOVED lines=13> */
[----:B------:R-:W-:Y:S02]  /*4ad0*/  ISETP.GT.AND P0, PT, R2, 0x29, P0 ;  /* 0x000000290200780c */ /* 0x000fe40000704270 */
[----:B------:R-:W1:Y:S02]  /*4ae0*/  SHFL.BFLY PT, R2, R133, 0x2, 0x1f ;  /* 0x0c401f0085027f89 */ /* 0x000e6400000e0000 */
[----:B------:R-:W-:-:S04]  /*4af0*/  ISETP.LT.OR P0, PT, R3, 0x2a, P0 ;  /* 0x0000002a0300780c */ /* 0x000fc80000701670 */
[----:B------:R-:W-:Y:S02]  /*4b00*/  FSEL R85, R39, -INF , !P0 ;  /* 0xff80000027557808 */ /* 0x000fe40004000000 */
[----:B------:R-:W-:Y:S01]  /*4b10*/  LDSM.16.MT88.4 R36, [R237+0x6080] ;  /* 0x00608000ed24783b */ /* 0x000fe20000004200 */
        /* <DEDUP_REMOVED lines=20> */
[----:B------:R-:W-:Y:S01]  /*4c60*/  FFMA.FTZ R20, R20, c[0x0][0x2d0], -R3 ;  /* 0x0000b40014147a23 */ /* 0x000fe20000010803 */
[----:B------:R-:W-:Y:S02]  /*4c70*/  FMNMX.FTZ R2, R84, R2, !PT ;  /* 0x0000000254027209 */ /* 0x000fe40007810000 */
[----:B------:R-:W-:Y:S02]  /*4c80*/  MUFU.EX2 R116, R19 ;  /* 0x0000001300747308 */ /* 0x000fe40000000800 */
[----:B------:R-:W-:-:S04]  /*4c90*/  FMNMX.FTZ R2, R86, R2, !PT ;  /* 0x0000000256027209 */ /* 0x000fc80007810000 */
[----:B------:R-:W-:Y:S02]  /*4ca0*/  FMNMX.FTZ R2, R88, R2, !PT ;  /* 0x0000000258027209 */ /* 0x000fe40007810000 */
[----:B------:R-:W-:Y:S02]  /*4cb0*/  MUFU.EX2 R124, R18 ;  /* 0x00000012007c7308 */ /* 0x000fe40000000800 */
[----:B------:R-:W-:-:S05]  /*4cc0*/  FMNMX.FTZ R2, R85, R2, !PT ;  /* 0x0000000255027209 */ /* 0x000fca0007810000 */
[----:B------:R-:W1:Y:S01]  /*4cd0*/  SHFL.BFLY PT, R11, R2, 0x2, 0x1f ;  /* 0x0c401f00020b7f89 */ /* 0x000e6200000e0000 */
[----:B------:R2:W-:Y:S08]  /*4ce0*/  MUFU.EX2 R128, R17 ;  /* 0x0000001100807308 */ /* 0x0005f00000000800 */
[----:B------:R-:W-:Y:S01]  /*4cf0*/  MUFU.EX2 R109, R15 ;  /* 0x0000000f006d7308 */ /* 0x000fe20000000800 */
[----:B--2---:R-:W-:Y:S07]  /*4d00*/  LDSM.16.MT88.4 R16, [R237+0x4080] ;  /* 0x00408000ed10783b */ /* 0x004fee0000004200 */
[----:B------:R-:W-:Y:S01]  /*4d10*/  MUFU.EX2 R108, R21 ;  /* 0x00000015006c7308 */ /* 0x000fe20000000800 */
[----:B-1----:R-:W-:-:S07]  /*4d20*/  FMNMX.FTZ R2, R2, R11, !PT ;  /* 0x0000000b02027209 */ /* 0x002fce0007810000 */
[----:B------:R-:W1:Y:S01]  /*4d30*/  MUFU.EX2 R117, R20 ;  /* 0x0000001400757308 */ /* 0x000e620000000800 */
[----:B------:R-:W2:Y:S02]  /*4d40*/  SHFL.BFLY PT, R132, R2, 0x1, 0x1f ;  /* 0x0c201f0002847f89 */ /* 0x000ea400000e0000 */
[----:B--2---:R-:W-:-:S04]  /*4d50*/  FMNMX.FTZ R132, R132, R2, !PT ;  /* 0x0000000284847209 */ /* 0x004fc80007810000 */
[C---:B------:R-:W-:Y:S01]  /*4d60*/  FSETP.NEU.FTZ.AND P0, PT, R132.reuse, -INF , PT ;  /* 0xff8000008400780b */ /* 0x040fe20003f1d000 */
[----:B------:R-:W-:-:S05]  /*4d70*/  FMUL.FTZ R2, R132, c[0x0][0x2d0] ;  /* 0x0000b40084027a20 */ /* 0x000fca0000410000 */
[----:B------:R-:W-:-:S05]  /*4d80*/  FSEL R2, R2, RZ, P0 ;  /* 0x000000ff02027208 */ /* 0x000fca0000000000 */
[--C-:B------:R-:W-:Y:S02]  /*4d90*/  FFMA.FTZ R4, R4, c[0x0][0x2d0], -R2.reuse ;  /* 0x0000b40004047a23 */ /* 0x100fe40000010802 */
[--C-:B------:R-:W-:Y:S02]  /*4da0*/  FFMA.FTZ R8, R8, c[0x0][0x2d0], -R2.reuse ;  /* 0x0000b40008087a23 */ /* 0x100fe40000010802 */
[----:B------:R2:W-:Y:S01]  /*4db0*/  MUFU.EX2 R78, R4 ;  /* 0x00000004004e7308 */ /* 0x0005e20000000800 */
[--C-:B------:R-:W-:Y:S02]  /*4dc0*/  FFMA.FTZ R7, R7, c[0x0][0x2d0], -R2.reuse ;  /* 0x0000b40007077a23 */ /* 0x100fe40000010802 */
[----:B------:R-:W-:-:S05]  /*4dd0*/  FFMA.FTZ R0, R14, c[0x0][0x2d0], -R2 ;  /* 0x0000b4000e007a23 */ /* 0x000fca0000010802 */
[----:B------:R3:W-:Y:S01]  /*4de0*/  MUFU.EX2 R77, R8 ;  /* 0x00000008004d7308 */ /* 0x0007e20000000800 */
[----:B--2---:R-:W-:-:S07]  /*4df0*/  FFMA.FTZ R4, R10, c[0x0][0x2d0], -R2 ;  /* 0x0000b4000a047a23 */ /* 0x004fce0000010802 */
[----:B------:R-:W-:Y:S01]  /*4e00*/  MUFU.EX2 R76, R7 ;  /* 0x00000007004c7308 */ /* 0x000fe20000000800 */
[----:B-1----:R-:W-:Y:S02]  /*4e10*/  F2FP.PACK_AB R10, R117, R108 ;  /* 0x0000006c750a723e */ /* 0x002fe400000000ff */
[----:B---3--:R-:W-:-:S05]  /*4e20*/  F2FP.PACK_AB R8, R109, R110 ;  /* 0x0000006e6d08723e */ /* 0x008fca00000000ff */
[----:B------:R1:W2:Y:S08]  /*4e30*/  MUFU.EX2 R79, R4 ;  /* 0x00000004004f7308 */ /* 0x0002b00000000800 */
[----:B------:R-:W-:Y:S01]  /*4e40*/  MUFU.EX2 R82, R0 ;  /* 0x0000000000527308 */ /* 0x000fe20000000800 */
[----:B-1----:R-:W-:Y:S01]  /*4e50*/  FFMA.FTZ R4, R22, c[0x0][0x2d0], -R3 ;  /* 0x0000b40016047a23 */ /* 0x002fe20000010803 */
[----:B--2---:R-:W-:-:S06]  /*4e60*/  F2FP.PACK_AB R11, R79, R78 ;  /* 0x0000004e4f0b723e */ /* 0x004fcc00000000ff */
[----:B------:R1:W2:Y:S02]  /*4e70*/  MUFU.EX2 R129, R4 ;  /* 0x0000000400817308 */ /* 0x0002a40000000800 */
[----:B-1----:R-:W-:Y:S01]  /*4e80*/  FFMA.FTZ R4, R9, c[0x0][0x2d0], -R2 ;  /* 0x0000b40009047a23 */ /* 0x002fe20000010802 */
[----:B------:R-:W-:Y:S02]  /*4e90*/  F2FP.PACK_AB R9, R76, R77 ;  /* 0x0000004d4c09723e */ /* 0x000fe400000000ff */
[----:B--2---:R-:W-:-:S03]  /*4ea0*/  F2FP.PACK_AB R6, R129, R128 ;  /* 0x000000808106723e */ /* 0x004fc600000000ff */
[----:B------:R1:W-:Y:S02]  /*4eb0*/  MUFU.EX2 R80, R4 ;  /* 0x0000000400507308 */ /* 0x0003e40000000800 */
[C---:B------:R-:W-:Y:S08]  /*4ec0*/  HMMA.16816.F32 R20, R8.reuse, R16, RZ ;  /* 0x000000100814723c */ /* 0x040ff000000018ff */
[----:B------:R-:W-:Y:S01]  /*4ed0*/  HMMA.16816.F32 R16, R8, R18, RZ ;  /* 0x000000120810723c */ /* 0x000fe200000018ff */
[----:B-1----:R-:W-:-:S04]  /*4ee0*/  FFMA.FTZ R4, R12, c[0x0][0x2d0], -R2 ;  /* 0x0000b4000c047a23 */ /* 0x002fc80000010802 */
[----:B------:R1:W2:Y:S03]  /*4ef0*/  MUFU.EX2 R81, R4 ;  /* 0x0000000400517308 */ /* 0x0002a60000000800 */
[----:B------:R-:W-:Y:S01]  /*4f00*/  HMMA.16816.F32 R60, R8, R34, RZ ;  /* 0x00000022083c723c */ /* 0x000fe200000018ff */
[----:B-1----:R-:W-:Y:S01]  /*4f10*/  FFMA.FTZ R4, R13, c[0x0][0x2d0], -R2 ;  /* 0x0000b4000d047a23 */ /* 0x002fe20000010802 */
[----:B--2---:R-:W-:-:S06]  /*4f20*/  F2FP.PACK_AB R5, R81, R80 ;  /* 0x000000505105723e */ /* 0x004fcc00000000ff */
[C---:B------:R-:W-:Y:S01]  /*4f30*/  HMMA.16816.F32 R12, R8.reuse, R32, RZ ;  /* 0x00000020080c723c */ /* 0x040fe200000018ff */
[----:B------:R1:W2:Y:S07]  /*4f40*/  MUFU.EX2 R83, R4 ;  /* 0x0000000400537308 */ /* 0x0002ae0000000800 */
[----:B------:R-:W-:Y:S01]  /*4f50*/  HMMA.16816.F32 R32, R8, R26, RZ ;  /* 0x0000001a0820723c */ /* 0x000fe200000018ff */
[----:B-1----:R-:W-:Y:S02]  /*4f60*/  F2FP.PACK_AB R4, R124, R116 ;  /* 0x000000747c04723e */ /* 0x002fe400000000ff */
[----:B--2---:R-:W-:-:S07]  /*4f70*/  F2FP.PACK_AB R7, R82, R83 ;  /* 0x000000535207723e */ /* 0x004fce00000000ff */
[C---:B------:R-:W-:Y:S08]  /*4f80*/  HMMA.16816.F32 R48, R4.reuse, R30, R16 ;  /* 0x0000001e0430723c */ /* 0x040ff00000001810 */
[----:B------:R-:W-:Y:S08]  /*4f90*/  HMMA.16816.F32 R148, R4, R68, R12 ;  /* 0x000000440494723c */ /* 0x000ff0000000180c */
[----:B------:R-:W-:Y:S08]  /*4fa0*/  HMMA.16816.F32 R12, R8, R72, RZ ;  /* 0x00000048080c723c */ /* 0x000ff000000018ff */
[----:B------:R-:W-:Y:S01]  /*4fb0*/  HMMA.16816.F32 R156, R4, R28, R20 ;  /* 0x0000001c049c723c */ /* 0x000fe20000001814 */
[----:B------:R-:W-:Y:S01]  /*4fc0*/  IMAD.MOV.U32 R123, RZ, RZ, R50 ;  /* 0x000000ffff7b7224 */ /* 0x000fe200078e0032 */
[----:B------:R-:W-:Y:S01]  /*4fd0*/  MOV R122, R51 ;  /* 0x00000033007a7202 */ /* 0x000fe20000000f00 */
[----:B------:R-:W-:-:S02]  /*4fe0*/  IMAD.MOV.U32 R121, RZ, RZ, R48 ;  /* 0x000000ffff797224 */ /* 0x000fc400078e0030 */
[----:B------:R-:W-:-:S03]  /*4ff0*/  IMAD.MOV.U32 R120, RZ, RZ, R49 ;  /* 0x000000ffff787224 */ /* 0x000fc600078e0031 */
[C---:B------:R-:W-:Y:S08]  /*5000*/  HMMA.16816.F32 R20, R8.reuse, R64, RZ ;  /* 0x000000400814723c */ /* 0x040ff000000018ff */
[C---:B------:R-:W-:Y:S08]  /*5010*/  HMMA.16816.F32 R48, R8.reuse, R24, RZ ;  /* 0x000000180830723c */ /* 0x040ff000000018ff */
[C---:B------:R-:W-:Y:S08]  /*5020*/  HMMA.16816.F32 R28, R8.reuse, R56, RZ ;  /* 0x00000038081c723c */ /* 0x040ff000000018ff */
[----:B------:R-:W-:Y:S08]  /*5030*/  HMMA.16816.F32 R24, R8, R58, RZ ;  /* 0x0000003a0818723c */ /* 0x000ff000000018ff */
[----:B------:R-:W-:Y:S08]  /*5040*/  HMMA.16816.F32 R12, R4, R52, R12 ;  /* 0x00000034040c723c */ /* 0x000ff0000000180c */
[C---:B------:R-:W-:Y:S08]  /*5050*/  HMMA.16816.F32 R56, R8.reuse, R74, RZ ;  /* 0x0000004a0838723c */ /* 0x040ff000000018ff */
[----:B------:R-:W-:Y:S01]  /*5060*/  HMMA.16816.F32 R16, R8, R66, RZ ;  /* 0x000000420810723c */ /* 0x000fe200000018ff */
[----:B------:R-:W1:Y:S07]  /*5070*/  LDSM.16.MT88.4 R64, [R241+0x5880] ;  /* 0x00588000f140783b */ /* 0x000e6e0000004200 */
[----:B------:R-:W-:Y:S01]  /*5080*/  HMMA.16816.F32 R20, R4, R36, R20 ;  /* 0x000000240414723c */ /* 0x000fe20000001814 */
[----:B------:R-:W-:Y:S01]  /*5090*/  IMAD.MOV.U32 R99, RZ, RZ, R13 ;  /* 0x000000ffff637224 */ /* 0x000fe200078e000d */
[----:B------:R-:W-:Y:S01]  /*50a0*/  MOV R98, R12 ;  /* 0x0000000c00627202 */ /* 0x000fe20000000f00 */
[----:B------:R-:W-:-:S02]  /*50b0*/  IMAD.MOV.U32 R161, RZ, RZ, R14 ;  /* 0x000000ffffa17224 */ /* 0x000fc400078e000e */
[----:B------:R-:W-:-:S03]  /*50c0*/  IMAD.MOV.U32 R160, RZ, RZ, R15 ;  /* 0x000000ffffa07224 */ /* 0x000fc600078e000f */
[C---:B------:R-:W-:Y:S01]  /*50d0*/  HMMA.16816.F32 R12, R4.reuse, R54, R56 ;  /* 0x00000036040c723c */ /* 0x040fe20000001838 */
[----:B------:R-:W-:Y:S04]  /*50e0*/  LDSM.16.MT88.4 R52, [R238+0x7080] ;  /* 0x00708000ee34783b */ /* 0x000fe80000004200 */
[----:B------:R-:W-:Y:S03]  /*50f0*/  LDSM.16.MT88.4 R56, [R241+0x7080] ;  /* 0x00708000f138783b */ /* 0x000fe60000004200 */
[C---:B------:R-:W-:Y:S08]  /*5100*/  HMMA.16816.F32 R24, R4.reuse, R42, R24 ;  /* 0x0000002a0418723c */ /* 0x040ff00000001818 */
[----:B------:R-:W-:Y:S01]  /*5110*/  MOV R147, R20 ;  /* 0x0000001400937202 */ /* 0x000fe20000000f00 */
[----:B------:R-:W-:Y:S01]  /*5120*/  IMAD.MOV.U32 R146, RZ, RZ, R21 ;  /* 0x000000ffff927224 */ /* 0x000fe200078e0015 */
[----:B------:R-:W-:Y:S01]  /*5130*/  MOV R144, R23 ;  /* 0x0000001700907202 */ /* 0x000fe20000000f00 */
[----:B------:R-:W-:Y:S01]  /*5140*/  IMAD.MOV.U32 R145, RZ, RZ, R22 ;  /* 0x000000ffff917224 */ /* 0x000fe200078e0016 */
[C---:B------:R-:W-:Y:S01]  /*5150*/  HMMA.16816.F32 R16, R4.reuse, R38, R16 ;  /* 0x000000260410723c */ /* 0x040fe20000001810 */
[----:B------:R-:W2:Y:S03]  /*5160*/  LDSM.16.MT88.4 R20, [R241+0x6080] ;  /* 0x00608000f114783b */ /* 0x000ea60000004200 */
[----:B------:R-:W-:Y:S01]  /*5170*/  MOV R135, R12 ;  /* 0x0000000c00877202 */ /* 0x000fe20000000f00 */
[----:B------:R-:W-:Y:S01]  /*5180*/  IMAD.MOV.U32 R134, RZ, RZ, R13 ;  /* 0x000000ffff867224 */ /* 0x000fe200078e000d */
[----:B------:R-:W-:Y:S01]  /*5190*/  MOV R130, R15 ;  /* 0x0000000f00827202 */ /* 0x000fe20000000f00 */
[----:B------:R-:W-:Y:S01]  /*51a0*/  IMAD.MOV.U32 R131, RZ, RZ, R14 ;  /* 0x000000ffff837224 */ /* 0x000fe200078e000e */
[----:B------:R-:W-:Y:S01]  /*51b0*/  HMMA.16816.F32 R136, R4, R70, R60 ;  /* 0x000000460488723c */ /* 0x000fe2000000183c */
[----:B------:R-:W3:Y:S03]  /*51c0*/  LDSM.16.MT88.4 R60, [R240+0x5880] ;  /* 0x00588000f03c783b */ /* 0x000ee60000004200 */
[----:B------:R-:W-:Y:S01]  /*51d0*/  IMAD.MOV.U32 R168, RZ, RZ, R26 ;  /* 0x000000ffffa87224 */ /* 0x000fe200078e001a */
[----:B------:R-:W-:Y:S01]  /*51e0*/  MOV R127, R27 ;  /* 0x0000001b007f7202 */ /* 0x000fe20000000f00 */
[----:B------:R-:W-:Y:S01]  /*51f0*/  IMAD.MOV.U32 R126, RZ, RZ, R24 ;  /* 0x000000ffff7e7224 */ /* 0x000fe200078e0018 */
[----:B------:R-:W-:Y:S01]  /*5200*/  LDSM.16.MT88.4 R36, [R237+0x7880] ;  /* 0x00788000ed24783b */ /* 0x000fe20000004200 */
[----:B-1----:R-:W-:Y:S01]  /*5210*/  HMMA.16816.F32 R12, R8, R66, RZ ;  /* 0x00000042080c723c */ /* 0x002fe200000018ff */
[----:B------:R-:W-:-:S02]  /*5220*/  IMAD.MOV.U32 R125, RZ, RZ, R25 ;  /* 0x000000ffff7d7224 */ /* 0x000fc400078e0019 */
[----:B------:R-:W1:Y:S05]  /*5230*/  LDSM.16.MT88.4 R24, [R237+0x7080] ;  /* 0x00708000ed18783b */ /* 0x000e6a0000004200 */
[----:B------:R-:W-:Y:S01]  /*5240*/  IMAD.MOV.U32 R172, RZ, RZ, R18 ;  /* 0x000000ffffac7224 */ /* 0x000fe200078e0012 */
[----:B------:R-:W-:Y:S01]  /*5250*/  MOV R170, R16 ;  /* 0x0000001000aa7202 */ /* 0x000fe20000000f00 */
[----:B------:R-:W-:Y:S01]  /*5260*/  IMAD.MOV.U32 R171, RZ, RZ, R19 ;  /* 0x000000ffffab7224 */ /* 0x000fe200078e0013 */
[----:B------:R-:W-:Y:S01]  /*5270*/  HMMA.16816.F32 R92, R4, R46, R32 ;  /* 0x0000002e045c723c */ /* 0x000fe20000001820 */
[----:B------:R-:W-:-:S07]  /*5280*/  IMAD.MOV.U32 R169, RZ, RZ, R17 ;  /* 0x000000ffffa97224 */ /* 0x000fce00078e0011 */
[----:B------:R-:W-:Y:S08]  /*5290*/  HMMA.16816.F32 R16, R8, R64, RZ ;  /* 0x000000400810723c */ /* 0x000ff000000018ff */
[C---:B--2---:R-:W-:Y:S08]  /*52a0*/  HMMA.16816.F32 R12, R4.reuse, R22, R12 ;  /* 0x00000016040c723c */ /* 0x044ff0000000180c */
[----:B------:R-:W-:Y:S01]  /*52b0*/  HMMA.16816.F32 R28, R4, R40, R28 ;  /* 0x00000028041c723c */ /* 0x000fe2000000181c */
[----:B------:R-:W2:Y:S01]  /*52c0*/  LDSM.16.MT88.4 R40, [R240+0x6080] ;  /* 0x00608000f028783b */ /* 0x000ea20000004200 */
[----:B------:R-:W-:Y:S01]  /*52d0*/  MOV R155, R92 ;  /* 0x0000005c009b7202 */ /* 0x000fe20000000f00 */
[----:B------:R-:W-:Y:S01]  /*52e0*/  IMAD.MOV.U32 R154, RZ, RZ, R93 ;  /* 0x000000ffff9a7224 */ /* 0x000fe200078e005d */
[----:B------:R-:W-:Y:S01]  /*52f0*/  MOV R152, R95 ;  /* 0x0000005f00987202 */ /* 0x000fe20000000f00 */
[----:B------:R-:W-:-:S03]  /*5300*/  IMAD.MOV.U32 R153, RZ, RZ, R94 ;  /* 0x000000ffff997224 */ /* 0x000fc600078e005e */
[C---:B------:R-:W-:Y:S01]  /*5310*/  HMMA.16816.F32 R140, R4.reuse, R44, R48 ;  /* 0x0000002c048c723c */ /* 0x040fe20000001830 */
[----:B------:R-:W-:Y:S07]  /*5320*/  LDSM.16.MT88.4 R48, [R238+0x7880] ;  /* 0x00788000ee30783b */ /* 0x000fee0000004200 */
[----:B------:R-:W-:Y:S01]  /*5330*/  HMMA.16816.F32 R44, R4, R20, R16 ;  /* 0x00000014042c723c */ /* 0x000fe20000001810 */
[----:B------:R-:W-:Y:S01]  /*5340*/  IMAD.MOV.U32 R93, RZ, RZ, R14 ;  /* 0x000000ffff5d7224 */ /* 0x000fe200078e000e */
[----:B------:R-:W-:Y:S01]  /*5350*/  MOV R92, R15 ;  /* 0x0000000f005c7202 */ /* 0x000fe20000000f00 */
[----:B------:R-:W-:-:S02]  /*5360*/  IMAD.MOV.U32 R67, RZ, RZ, R13 ;  /* 0x000000ffff437224 */ /* 0x000fc400078e000d */
[----:B------:R-:W-:-:S03]  /*5370*/  IMAD.MOV.U32 R66, RZ, RZ, R12 ;  /* 0x000000ffff427224 */ /* 0x000fc600078e000c */
[----:B---3--:R-:W-:Y:S01]  /*5380*/  HMMA.16816.F32 R32, R8, R60, RZ ;  /* 0x0000003c0820723c */ /* 0x008fe200000018ff */
[----:B------:R-:W-:Y:S01]  /*5390*/  IMAD.MOV.U32 R119, RZ, RZ, R30 ;  /* 0x000000ffff777224 */ /* 0x000fe200078e001e */
[----:B------:R-:W-:Y:S01]  /*53a0*/  MOV R111, R28 ;  /* 0x0000001c006f7202 */ /* 0x000fe20000000f00 */
[----:B------:R-:W-:Y:S02]  /*53b0*/  IMAD.MOV.U32 R118, RZ, RZ, R31 ;  /* 0x000000ffff767224 */ /* 0x000fe400078e001f */
[----:B------:R-:W-:-:S03]  /*53c0*/  IMAD.MOV.U32 R103, RZ, RZ, R29 ;  /* 0x000000ffff677224 */ /* 0x000fc600078e001d */
[C---:B-1----:R-:W-:Y:S08]  /*53d0*/  HMMA.16816.F32 R12, R8.reuse, R26, RZ ;  /* 0x0000001a080c723c */ /* 0x042ff000000018ff */
[----:B------:R-:W-:Y:S01]  /*53e0*/  HMMA.16816.F32 R16, R8, R24, RZ ;  /* 0x000000180810723c */ /* 0x000fe200000018ff */
[----:B------:R-:W-:Y:S01]  /*53f0*/  IMAD.MOV.U32 R97, RZ, RZ, R45 ;  /* 0x000000ffff617224 */ /* 0x000fe200078e002d */
[----:B------:R-:W-:Y:S01]  /*5400*/  MOV R95, R47 ;  /* 0x0000002f005f7202 */ /* 0x000fe20000000f00 */
[----:B------:R-:W-:-:S02]  /*5410*/  IMAD.MOV.U32 R96, RZ, RZ, R46 ;  /* 0x000000ffff607224 */ /* 0x000fc400078e002e */
[----:B------:R-:W-:Y:S02]  /*5420*/  IMAD.MOV.U32 R94, RZ, RZ, R44 ;  /* 0x000000ffff5e7224 */ /* 0x000fe400078e002c */
[----:B------:R-:W-:Y:S01]  /*5430*/  LDSM.16.MT88.4 R44, [R241+0x7880] ;  /* 0x00788000f12c783b */ /* 0x000fe20000004200 */
[----:B------:R-:W-:Y:S03]  /*5440*/  HMMA.16816.F32 R28, R8, R62, RZ ;  /* 0x0000003e081c723c */ /* 0x000fe600000018ff */
[----:B------:R-:W1:Y:S05]  /*5450*/  LDSM.16.MT88.4 R60, [R240+0x7080] ;  /* 0x00708000f03c783b */ /* 0x000e6a0000004200 */
[----:B--2---:R-:W-:Y:S01]  /*5460*/  HMMA.16816.F32 R72, R4, R40, R32 ;  /* 0x000000280448723c */ /* 0x004fe20000001820 */
[----:B------:R-:W2:Y:S07]  /*5470*/  LDSM.16.MT88.4 R32, [R237+0x8880] ;  /* 0x00888000ed20783b */ /* 0x000eae0000004200 */
[----:B------:R-:W-:Y:S07]  /*5480*/  HMMA.16816.F32 R24, R8, R54, RZ ;  /* 0x000000360818723c */ /* 0x000fee00000018ff */
[----:B------:R-:W-:Y:S01]  /*5490*/  MOV R55, R95 ;  /* 0x0000005f00377202 */ /* 0x000fe20000000f00 */
[----:B------:R-:W-:Y:S01]  /*54a0*/  HMMA.16816.F32 R12, R4, R38, R12 ;  /* 0x00000026040c723c */ /* 0x000fe2000000180c */
[----:B------:R-:W-:-:S06]  /*54b0*/  IMAD.MOV.U32 R54, RZ, RZ, R96 ;  /* 0x000000ffff367224 */ /* 0x000fcc00078e0060 */
[----:B------:R-:W-:Y:S01]  /*54c0*/  IMAD.MOV.U32 R38, RZ, RZ, R121 ;  /* 0x000000ffff267224 */ /* 0x000fe200078e0079 */
[----:B------:R-:W-:Y:S01]  /*54d0*/  HMMA.16816.F32 R20, R4, R36, R16 ;  /* 0x000000240414723c */ /* 0x000fe20000001810 */
[----:B------:R-:W-:-:S07]  /*54e0*/  MOV R39, R120 ;  /* 0x0000007800277202 */ /* 0x000fce0000000f00 */
[----:B------:R-:W-:Y:S01]  /*54f0*/  HMMA.16816.F32 R68, R4, R42, R28 ;  /* 0x0000002a0444723c */ /* 0x000fe2000000181c */
[----:B------:R-:W3:Y:S07]  /*5500*/  LDSM.16.MT88.4 R40, [R240+0x7880] ;  /* 0x00788000f028783b */ /* 0x000eee0000004200 */
[----:B------:R-:W-:Y:S01]  /*5510*/  HMMA.16816.F32 R16, R8, R58, RZ ;  /* 0x0000003a0810723c */ /* 0x000fe200000018ff */
[----:B------:R-:W-:Y:S01]  /*5520*/  IMAD.MOV.U32 R102, RZ, RZ, R14 ;  /* 0x000000ffff667224 */ /* 0x000fe200078e000e */
[----:B------:R-:W-:Y:S01]  /*5530*/  MOV R100, R12 ;  /* 0x0000000c00647202 */ /* 0x000fe20000000f00 */
[----:B------:R-:W-:-:S02]  /*5540*/  IMAD.MOV.U32 R101, RZ, RZ, R15 ;  /* 0x000000ffff657224 */ /* 0x000fc400078e000f */
[----:B------:R-:W-:Y:S02]  /*5550*/  IMAD.MOV.U32 R0, RZ, RZ, R13 ;  /* 0x000000ffff007224 */ /* 0x000fe400078e000d */
[----:B------:R-:W-:Y:S01]  /*5560*/  IMAD.MOV.U32 R58, RZ, RZ, R93 ;  /* 0x000000ffff3a7224 */ /* 0x000fe200078e005d */
[C---:B------:R-:W-:Y:S01]  /*5570*/  HMMA.16816.F32 R28, R8.reuse, R52, RZ ;  /* 0x00000034081c723c */ /* 0x040fe200000018ff */
[----:B------:R-:W-:Y:S01]  /*5580*/  MOV R59, R92 ;  /* 0x0000005c003b7202 */ /* 0x000fe20000000f00 */
[----:B------:R-:W-:Y:S01]  /*5590*/  IMAD.MOV.U32 R64, RZ, RZ, R23 ;  /* 0x000000ffff407224 */ /* 0x000fe200078e0017 */
[----:B------:R-:W-:Y:S01]  /*55a0*/  MOV R65, R22 ;  /* 0x0000001600417202 */ /* 0x000fe20000000f00 */
[----:B------:R-:W-:Y:S01]  /*55b0*/  IMAD.MOV.U32 R37, RZ, RZ, R21 ;  /* 0x000000ffff257224 */ /* 0x000fe200078e0015 */
[----:B------:R-:W-:Y:S02]  /*55c0*/  MOV R36, R20 ;  /* 0x0000001400247202 */ /* 0x000fe40000000f00 */
[----:B------:R-:W-:Y:S01]  /*55d0*/  IMAD.MOV.U32 R52, RZ, RZ, R94 ;  /* 0x000000ffff347224 */ /* 0x000fe200078e005e */
[----:B-1----:R-:W-:Y:S01]  /*55e0*/  HMMA.16816.F32 R12, R8, R60, RZ ;  /* 0x0000003c080c723c */ /* 0x002fe200000018ff */
[----:B------:R-:W-:-:S06]  /*55f0*/  IMAD.MOV.U32 R53, RZ, RZ, R97 ;  /* 0x000000ffff357224 */ /* 0x000fcc00078e0061 */
[----:B------:R-:W-:Y:S01]  /*5600*/  IMAD.MOV.U32 R60, RZ, RZ, R66 ;  /* 0x000000ffff3c7224 */ /* 0x000fe200078e0042 */
[----:B------:R-:W-:Y:S01]  /*5610*/  HMMA.16816.F32 R92, R4, R50, R24 ;  /* 0x00000032045c723c */ /* 0x000fe20000001818 */
[----:B------:R-:W1:Y:S01]  /*5620*/  LDSM.16.MT88.4 R24, [R237+0x9080] ;  /* 0x00908000ed18783b */ /* 0x000e620000004200 */
[----:B------:R-:W-:Y:S01]  /*5630*/  IMAD.MOV.U32 R61, RZ, RZ, R67 ;  /* 0x000000ffff3d7224 */ /* 0x000fe200078e0043 */
[----:B------:R-:W-:Y:S01]  /*5640*/  MOV R66, R111 ;  /* 0x0000006f00427202 */ /* 0x000fe20000000f00 */
[----:B------:R-:W-:-:S03]  /*5650*/  IMAD.MOV.U32 R67, RZ, RZ, R103 ;  /* 0x000000ffff437224 */ /* 0x000fc600078e0067 */
[----:B------:R-:W-:Y:S01]  /*5660*/  IMAD.MOV.U32 R50, RZ, RZ, R168 ;  /* 0x000000ffff327224 */ /* 0x000fe200078e00a8 */
[----:B------:R-:W-:Y:S01]  /*5670*/  HMMA.16816.F32 R20, R8, R56, RZ ;  /* 0x000000380814723c */ /* 0x000fe200000018ff */
[----:B------:R-:W-:-:S06]  /*5680*/  MOV R51, R127 ;  /* 0x0000007f00337202 */ /* 0x000fcc0000000f00 */
[----:B------:R-:W-:Y:S01]  /*5690*/  IMAD.MOV.U32 R57, RZ, RZ, R99 ;  /* 0x000000ffff397224 */ /* 0x000fe200078e0063 */
[----:B------:R-:W-:Y:S01]  /*56a0*/  MOV R56, R98 ;  /* 0x0000006200387202 */ /* 0x000fe20000000f00 */
[C---:B------:R-:W-:Y:S07]  /*56b0*/  HMMA.16816.F32 R112, R4.reuse, R46, R16 ;  /* 0x0000002e0470723c */ /* 0x040fee0000001810 */
[----:B------:R-:W-:Y:S01]  /*56c0*/  IMAD.MOV.U32 R46, RZ, RZ, R172 ;  /* 0x000000ffff2e7224 */ /* 0x000fe200078e00ac */
[----:B------:R-:W-:Y:S01]  /*56d0*/  HMMA.16816.F32 R96, R4, R48, R28 ;  /* 0x000000300460723c */ /* 0x000fe2000000181c */
[----:B------:R-:W4:Y:S01]  /*56e0*/  LDSM.16.MT88.4 R28, [R238+0x8880] ;  /* 0x00888000ee1c783b */ /* 0x000f220000004200 */
[----:B------:R-:W-:-:S05]  /*56f0*/  IMAD.MOV.U32 R47, RZ, RZ, R171 ;  /* 0x000000ffff2f7224 */ /* 0x000fca00078e00ab */
[----:B------:R-:W-:Y:S01]  /*5700*/  IMAD.MOV.U32 R48, RZ, RZ, R126 ;  /* 0x000000ffff307224 */ /* 0x000fe200078e007e */
[----:B--2---:R-:W-:Y:S01]  /*5710*/  HMMA.16816.F32 R16, R8, R32, RZ ;  /* 0x000000200810723c */ /* 0x004fe200000018ff */
[----:B------:R-:W-:-:S06]  /*5720*/  IMAD.MOV.U32 R49, RZ, RZ, R125 ;  /* 0x000000ffff317224 */ /* 0x000fcc00078e007d */
[----:B------:R-:W-:Y:S01]  /*5730*/  IMAD.MOV.U32 R32, RZ, RZ, R102 ;  /* 0x000000ffff207224 */ /* 0x000fe200078e0066 */
[----:B---3--:R-:W-:Y:S01]  /*5740*/  HMMA.16816.F32 R104, R4, R40, R12 ;  /* 0x000000280468723c */ /* 0x008fe2000000180c */
[----:B------:R-:W-:-:S06]  /*5750*/  MOV R33, R101 ;  /* 0x0000006500217202 */ /* 0x000fcc0000000f00 */
[----:B------:R-:W-:Y:S01]  /*5760*/  MOV R40, R65 ;  /* 0x0000004100287202 */ /* 0x000fe20000000f00 */
[----:B------:R-:W-:Y:S01]  /*5770*/  HMMA.16816.F32 R12, R8, R34, RZ ;  /* 0x00000022080c723c */ /* 0x000fe200000018ff */
[----:B------:R-:W-:Y:S02]  /*5780*/  IMAD.MOV.U32 R41, RZ, RZ, R64 ;  /* 0x000000ffff297224 */ /* 0x000fe400078e0040 */
[----:B------:R-:W-:Y:S02]  /*5790*/  IMAD.MOV.U32 R64, RZ, RZ, R119 ;  /* 0x000000ffff407224 */ /* 0x000fe400078e0077 */
[----:B------:R-:W-:Y:S02]  /*57a0*/  IMAD.MOV.U32 R65, RZ, RZ, R118 ;  /* 0x000000ffff417224 */ /* 0x000fe400078e0076 */
[----:B------:R-:W-:Y:S01]  /*57b0*/  IMAD.MOV.U32 R35, RZ, RZ, R0 ;  /* 0x000000ffff237224 */ /* 0x000fe200078e0000 */
[----:B-1----:R-:W-:Y:S01]  /*57c0*/  HMMA.16816.F32 R172, R4, R24, R16 ;  /* 0x0000001804ac723c */ /* 0x002fe20000001810 */
[----:B------:R-:W1:Y:S01]  /*57d0*/  LDSM.16.MT88.4 R16, [R238+0x9080] ;  /* 0x00908000ee10783b */ /* 0x000e620000004200 */
[----:B------:R-:W-:-:S02]  /*57e0*/  FADD.FTZ R0, R110, R109 ;  /* 0x0000006d6e007221 */ /* 0x000fc40000010000 */
[----:B------:R-:W-:Y:S02]  /*57f0*/  IMAD.MOV.U32 R34, RZ, RZ, R100 ;  /* 0x000000ffff227224 */ /* 0x000fe400078e0064 */
[----:B------:R-:W-:Y:S02]  /*5800*/  FADD.FTZ R0, R108, R0 ;  /* 0x000000006c007221 */ /* 0x000fe40000010000 */
[----:B------:R-:W-:Y:S02]  /*5810*/  HMMA.16816.F32 R176, R4, R44, R20 ;  /* 0x0000002c04b0723c */ /* 0x000fe40000001814 */
[----:B------:R-:W-:-:S04]  /*5820*/  FADD.FTZ R0, R117, R0 ;  /* 0x0000000075007221 */ /* 0x000fc80000010000 */
[----:B------:R-:W-:Y:S01]  /*5830*/  FADD.FTZ R0, R116, R0 ;  /* 0x0000000074007221 */ /* 0x000fe20000010000 */
[----:B------:R-:W-:Y:S01]  /*5840*/  MOV R44, R170 ;  /* 0x000000aa002c7202 */ /* 0x000fe20000000f00 */
[----:B------:R-:W-:Y:S01]  /*5850*/  HMMA.16816.F32 R20, R8, R62, RZ ;  /* 0x0000003e0814723c */ /* 0x000fe200000018ff */
[----:B------:R-:W-:Y:S02]  /*5860*/  IMAD.MOV.U32 R45, RZ, RZ, R169 ;  /* 0x000000ffff2d7224 */ /* 0x000fe400078e00a9 */
[----:B------:R-:W-:Y:S02]  /*5870*/  FADD.FTZ R24, R124, R0 ;  /* 0x000000007c187221 */ /* 0x000fe40000010000 */
[----:B------:R-:W-:Y:S01]  /*5880*/  FADD.FTZ R0, R77, R76 ;  /* 0x0000004c4d007221 */ /* 0x000fe20000010000 */
[----:B------:R-:W-:Y:S01]  /*5890*/  MOV R76, R34 ;  /* 0x00000022004c7202 */ /* 0x000fe20000000f00 */
[----:B------:R-:W-:Y:S01]  /*58a0*/  IMAD.MOV.U32 R63, RZ, RZ, R37 ;  /* 0x000000ffff3f7224 */ /* 0x000fe200078e0025 */
[----:B------:R-:W-:Y:S01]  /*58b0*/  MOV R62, R36 ;  /* 0x00000024003e7202 */ /* 0x000fe20000000f00 */
[----:B------:R-:W-:Y:S01]  /*58c0*/  IMAD.MOV.U32 R37, RZ, RZ, R122 ;  /* 0x000000ffff257224 */ /* 0x000fe200078e007a */
[----:B------:R-:W-:Y:S01]  /*58d0*/  MOV R36, R123 ;  /* 0x0000007b00247202 */ /* 0x000fe20000000f00 */
[----:B------:R-:W-:Y:S01]  /*58e0*/  FADD.FTZ R0, R78, R0 ;  /* 0x000000004e007221 */ /* 0x000fe20000010000 */
[----:B------:R-:W-:Y:S01]  /*58f0*/  HMMA.16816.F32 R120, R4, R26, R12 ;  /* 0x0000001a0478723c */ /* 0x000fe2000000180c */
[----:B------:R-:W-:-:S02]  /*5900*/  IMAD.MOV.U32 R78, RZ, RZ, R32 ;  /* 0x000000ffff4e7224 */ /* 0x000fc400078e0020 */
[----:B------:R-:W-:Y:S01]  /*5910*/  IMAD.MOV.U32 R32, RZ, RZ, R62 ;  /* 0x000000ffff207224 */ /* 0x000fe200078e003e */
[----:B------:R-:W-:Y:S01]  /*5920*/  MOV R62, R40 ;  /* 0x00000028003e7202 */ /* 0x000fe20000000f00 */
[----:B------:R-:W-:Y:S02]  /*5930*/  IMAD.MOV.U32 R77, RZ, RZ, R35 ;  /* 0x000000ffff4d7224 */ /* 0x000fe400078e0023 */
[----:B------:R-:W-:Y:S01]  /*5940*/  FADD.FTZ R24, R128, R24 ;  /* 0x0000001880187221 */ /* 0x000fe20000010000 */
[----:B----4-:R-:W-:Y:S08]  /*5950*/  HMMA.16816.F32 R12, R8, R28, RZ ;  /* 0x0000001c080c723c */ /* 0x010ff000000018ff */
[----:B------:R-:W-:Y:S01]  /*5960*/  HMMA.16816.F32 R100, R4, R42, R20 ;  /* 0x0000002a0464723c */ /* 0x000fe20000001814 */
[----:B------:R-:W2:Y:S01]  /*5970*/  LDSM.16.MT88.4 R20, [R241+0x8880] ;  /* 0x00888000f114783b */ /* 0x000ea20000004200 */
[----:B------:R-:W-:-:S02]  /*5980*/  IMAD.MOV.U32 R34, RZ, RZ, R36 ;  /* 0x000000ffff227224 */ /* 0x000fc400078e0024 */
[----:B------:R-:W-:Y:S11]  /*5990*/  IMAD.MOV.U32 R40, RZ, RZ, R58 ;  /* 0x000000ffff287224 */ /* 0x000ff600078e003a */
[----:B------:R-:W-:Y:S01]  /*59a0*/  @!UPT UIADD3 URZ, URZ, URZ, URZ ;  /* 0x0000003f3f3ff290 */ /* 0x000fe2000fffe03f */
[----:B-1----:R-:W-:Y:S01]  /*59b0*/  HMMA.16816.F32 R108, R4, R16, R12 ;  /* 0x00000010046c723c */ /* 0x002fe2000000180c */
[----:B------:R-:W-:Y:S01]  /*59c0*/  MOV R35, R37 ;  /* 0x0000002500237202 */ /* 0x000fe20000000f00 */
[----:B------:R-:W-:Y:S01]  /*59d0*/  IMAD.MOV.U32 R28, RZ, RZ, R155 ;  /* 0x000000ffff1c7224 */ /* 0x000fe200078e009b */
[----:B------:R-:W-:Y:S02]  /*59e0*/  MOV R36, R147 ;  /* 0x0000009300247202 */ /* 0x000fe40000000f00 */
[----:B------:R-:W-:Y:S01]  /*59f0*/  MOV R29, R154 ;  /* 0x0000009a001d7202 */ /* 0x000fe20000000f00 */
[----:B------:R-:W-:Y:S02]  /*5a00*/  IMAD.MOV.U32 R43, RZ, RZ, R65 ;  /* 0x000000ffff2b7224 */ /* 0x000fe400078e0041 */
[----:B------:R-:W-:Y:S01]  /*5a10*/  HMMA.16816.F32 R12, R8, R30, RZ ;  /* 0x0000001e080c723c */ /* 0x000fe200000018ff */
[----:B------:R-:W-:Y:S01]  /*5a20*/  MOV R42, R64 ;  /* 0x00000040002a7202 */ /* 0x000fe20000000f00 */
[----:B------:R-:W-:Y:S11]  /*5a30*/  IMAD.MOV.U32 R58, RZ, RZ, R161 ;  /* 0x000000ffff3a7224 */ /* 0x000ff600078e00a1 */
[----:B------:R-:W-:Y:S11]  /*5a40*/  @!UPT UIADD3 URZ, URZ, URZ, URZ ;  /* 0x0000003f3f3ff290 */ /* 0x000ff6000fffe03f */
[----:B------:R-:W-:Y:S01]  /*5a50*/  HMMA.16816.F32 R116, R4, R18, R12 ;  /* 0x000000120474723c */ /* 0x000fe2000000180c */
[----:B------:R-:W1:Y:S01]  /*5a60*/  LDSM.16.MT88.4 R16, [R241+0x9080] ;  /* 0x00908000f110783b */ /* 0x000e620000004200 */
[----:B------:R-:W-:Y:S02]  /*5a70*/  IMAD.MOV.U32 R37, RZ, RZ, R146 ;  /* 0x000000ffff257224 */ /* 0x000fe400078e0092 */
[----:B------:R-:W-:Y:S01]  /*5a80*/  IMAD.MOV.U32 R30, RZ, RZ, R153 ;  /* 0x000000ffff1e7224 */ /* 0x000fe200078e0099 */
[----:B------:R-:W-:Y:S01]  /*5a90*/  MOV R65, R134 ;  /* 0x0000008600417202 */ /* 0x000fe20000000f00 */
[----:B------:R-:W-:Y:S01]  /*5aa0*/  IMAD.MOV.U32 R31, RZ, RZ, R152 ;  /* 0x000000ffff1f7224 */ /* 0x000fe200078e0098 */
[----:B------:R3:W5:Y:S01]  /*5ab0*/  LDL.LU R161, [R1+0x78] ;  /* 0x0000780001a17983 */ /* 0x0007620000300800 */
[----:B--2---:R-:W-:Y:S03]  /*5ac0*/  HMMA.16816.F32 R12, R8, R20, RZ ;  /* 0x00000014080c723c */ /* 0x004fe600000018ff */
[----:B------:R-:W-:Y:S04]  /*5ad0*/  LDSM.16.MT88.4 R152, [R237+0x5080] ;  /* 0x00508000ed98783b */ /* 0x000fe80000004200 */
[----:B------:R-:W-:Y:S01]  /*5ae0*/  FADD.FTZ R20, R79, R0 ;  /* 0x000000004f147221 */ /* 0x000fe20000010000 */
[----:B------:R-:W-:Y:S01]  /*5af0*/  MOV R79, R33 ;  /* 0x00000021004f7202 */ /* 0x000fe20000000f00 */
[----:B------:R-:W-:-:S02]  /*5b00*/  IMAD.MOV.U32 R33, RZ, RZ, R63 ;  /* 0x000000ffff217224 */ /* 0x000fc400078e003f */
[----:B------:R-:W-:Y:S11]  /*5b10*/  FFMA.FTZ R21, R89, c[0x0][0x2d0], -R3 ;  /* 0x0000b40059157a23 */ /* 0x000ff60000010803 */
[----:B------:R-:W-:Y:S02]  /*5b20*/  @!UPT UIADD3 URZ, URZ, URZ, URZ ;  /* 0x0000003f3f3ff290 */ /* 0x000fe4000fffe03f */
[----:B-1----:R-:W-:Y:S01]  /*5b30*/  HMMA.16816.F32 R168, R4, R16, R12 ;  /* 0x0000001004a8723c */ /* 0x002fe2000000180c */
[----:B------:R-:W-:Y:S02]  /*5b40*/  FFMA.FTZ R0, R84, c[0x0][0x2d0], -R2 ;  /* 0x0000b40054007a23 */ /* 0x000fe40000010802 */
[----:B------:R-:W-:Y:S02]  /*5b50*/  IMAD.MOV.U32 R63, RZ, RZ, R41 ;  /* 0x000000ffff3f7224 */ /* 0x000fe400078e0029 */
[----:B------:R-:W-:Y:S01]  /*5b60*/  IMAD.MOV.U32 R89, RZ, RZ, R33 ;  /* 0x000000ffff597224 */ /* 0x000fe200078e0021 */
[----:B------:R-:W-:Y:S02]  /*5b70*/  MUFU.EX2 R21, R21 ;  /* 0x0000001500157308 */ /* 0x000fe40000000800 */
[----:B------:R-:W-:Y:S01]  /*5b80*/  HMMA.16816.F32 R12, R8, R22, RZ ;  /* 0x00000016080c723c */ /* 0x000fe200000018ff */
[----:B------:R-:W-:Y:S01]  /*5b90*/  IMAD.MOV.U32 R33, RZ, RZ, R39 ;  /* 0x000000ffff217224 */ /* 0x000fe200078e0027 */
[----:B------:R-:W-:-:S05]  /*5ba0*/  MOV R41, R59 ;  /* 0x0000003b00297202 */ /* 0x000fca0000000f00 */
[--C-:B------:R-:W-:Y:S02]  /*5bb0*/  FFMA.FTZ R22, R90, c[0x0][0x2d0], -R3.reuse ;  /* 0x0000b4005a167a23 */ /* 0x100fe40000010803 */
[--C-:B------:R-:W-:Y:S11]  /*5bc0*/  FFMA.FTZ R23, R91, c[0x0][0x2d0], -R3.reuse ;  /* 0x0000b4005b177a23 */ /* 0x100ff60000010803 */
[----:B------:R-:W-:Y:S04]  /*5bd0*/  @!UPT UIADD3 URZ, URZ, URZ, URZ ;  /* 0x0000003f3f3ff290 */ /* 0x000fe8000fffe03f */
[----:B------:R-:W-:Y:S01]  /*5be0*/  HMMA.16816.F32 R124, R4, R18, R12 ;  /* 0x00000012047c723c */ /* 0x000fe2000000180c */
[----:B------:R-:W1:Y:S01]  /*5bf0*/  LDSM.16.MT88.4 R12, [R240+0x8880] ;  /* 0x00888000f00c783b */ /* 0x000e620000004200 */
[----:B------:R-:W-:Y:S01]  /*5c00*/  MOV R39, R144 ;  /* 0x0000009000277202 */ /* 0x000fe20000000f00 */
[----:B------:R-:W-:-:S05]  /*5c10*/  FFMA.FTZ R3, R87, c[0x0][0x2d0], -R3 ;  /* 0x0000b40057037a23 */ /* 0x000fca0000010803 */
[C---:B-1----:R-:W-:Y:S08]  /*5c20*/  HMMA.16816.F32 R16, R8.reuse, R12, RZ ;  /* 0x0000000c0810723c */ /* 0x042ff000000018ff */
[----:B------:R-:W-:Y:S01]  /*5c30*/  HMMA.16816.F32 R8, R8, R14, RZ ;  /* 0x0000000e0808723c */ /* 0x000fe200000018ff */
[----:B------:R-:W1:Y:S01]  /*5c40*/  LDSM.16.MT88.4 R12, [R240+0x9080] ;  /* 0x00908000f00c783b */ /* 0x000e620000004200 */
[----:B------:R-:W-:Y:S01]  /*5c50*/  IMAD.MOV.U32 R90, RZ, RZ, R62 ;  /* 0x000000ffff5a7224 */ /* 0x000fe200078e003e */
[----:B------:R-:W-:Y:S01]  /*5c60*/  MOV R91, R63 ;  /* 0x0000003f005b7202 */ /* 0x000fe20000000f00 */
[----:B------:R-:W-:Y:S11]  /*5c70*/  IMAD.MOV.U32 R62, RZ, RZ, R40 ;  /* 0x000000ffff3e7224 */ /* 0x000ff600078e0028 */
[----:B------:R-:W-:Y:S01]  /*5c80*/  @!UPT UIADD3 URZ, URZ, URZ, URZ ;  /* 0x0000003f3f3ff290 */ /* 0x000fe2000fffe03f */
[C---:B-1----:R-:W-:Y:S08]  /*5c90*/  HMMA.16816.F32 R16, R4.reuse, R12, R16 ;  /* 0x0000000c0410723c */ /* 0x042ff00000001810 */
[----:B------:R-:W-:Y:S07]  /*5ca0*/  HMMA.16816.F32 R12, R4, R14, R8 ;  /* 0x0000000e040c723c */ /* 0x000fee0000001808 */
[----:B------:R-:W-:Y:S01]  /*5cb0*/  FFMA.FTZ R4, R88, c[0x0][0x2d0], -R2 ;  /* 0x0000b40058047a23 */ /* 0x000fe20000010802 */
[----:B------:R-:W-:-:S02]  /*5cc0*/  MOV R88, R32 ;  /* 0x0000002000587202 */ /* 0x000fc40000000f00 */
[----:B------:R-:W-:Y:S01]  /*5cd0*/  MOV R32, R38 ;  /* 0x0000002600207202 */ /* 0x000fe20000000f00 */
[----:B------:R-:W-:Y:S02]  /*5ce0*/  IMAD.MOV.U32 R38, RZ, RZ, R145 ;  /* 0x000000ffff267224 */ /* 0x000fe400078e0091 */
[----:B------:R-:W1:Y:S01]  /*5cf0*/  LDSM.16.MT88.4 R144, [R238+0x5080] ;  /* 0x00508000ee90783b */ /* 0x000e620000004200 */
[----:B------:R2:W-:Y:S08]  /*5d00*/  MUFU.EX2 R7, R0 ;  /* 0x0000000000077308 */ /* 0x0005f00000000800 */
[----:B------:R-:W-:Y:S01]  /*5d10*/  MUFU.EX2 R8, R22 ;  /* 0x0000001600087308 */ /* 0x000fe20000000800 */
[----:B--2---:R-:W-:-:S02]  /*5d20*/  FFMA.FTZ R0, R86, c[0x0][0x2d0], -R2 ;  /* 0x0000b40056007a23 */ /* 0x004fc40000010802 */
[----:B------:R-:W-:-:S05]  /*5d30*/  FFMA.FTZ R2, R85, c[0x0][0x2d0], -R2 ;  /* 0x0000b40055027a23 */ /* 0x000fca0000010802 */
[----:B------:R-:W-:Y:S08]  /*5d40*/  MUFU.EX2 R5, R4 ;  /* 0x0000000400057308 */ /* 0x000ff00000000800 */
[----:B------:R-:W2:Y:S08]  /*5d50*/  MUFU.EX2 R9, R23 ;  /* 0x0000001700097308 */ /* 0x000eb00000000800 */
[----:B------:R4:W1:Y:S08]  /*5d60*/  MUFU.EX2 R22, R3 ;  /* 0x0000000300167308 */ /* 0x0008700000000800 */
[----:B------:R-:W1:Y:S08]  /*5d70*/  MUFU.EX2 R6, R0 ;  /* 0x0000000000067308 */ /* 0x000e700000000800 */
[----:B------:R-:W3:Y:S01]  /*5d80*/  MUFU.EX2 R4, R2 ;  /* 0x0000000200047308 */ /* 0x000ee20000000800 */
[----:B------:R-:W-:-:S02]  /*5d90*/  IMAD.MOV.U32 R63, RZ, RZ, R41 ;  /* 0x000000ffff3f7224 */ /* 0x000fc400078e0029 */
[----:B------:R-:W-:Y:S02]  /*5da0*/  IMAD.MOV.U32 R40, RZ, RZ, R66 ;  /* 0x000000ffff287224 */ /* 0x000fe400078e0042 */
[----:B------:R-:W-:Y:S01]  /*5db0*/  IMAD.MOV.U32 R41, RZ, RZ, R67 ;  /* 0x000000ffff297224 */ /* 0x000fe200078e0043 */
[----:B------:R-:W-:Y:S01]  /*5dc0*/  MOV R67, R130 ;  /* 0x0000008200437202 */ /* 0x000fe20000000f00 */
[----:B------:R-:W-:Y:S01]  /*5dd0*/  IMAD.MOV.U32 R66, RZ, RZ, R131 ;  /* 0x000000ffff427224 */ /* 0x000fe200078e0083 */
[----:B--2---:R-:W-:Y:S01]  /*5de0*/  F2FP.PACK_AB R128, R8, R9 ;  /* 0x000000090880723e */ /* 0x004fe200000000ff */
[----:B----4-:R-:W-:Y:S01]  /*5df0*/  FADD.FTZ R3, R129, R24 ;  /* 0x0000001881037221 */ /* 0x010fe20000010000 */
[----:B-1----:R-:W-:Y:S02]  /*5e00*/  F2FP.PACK_AB R130, R22, R21 ;  /* 0x000000151682723e */ /* 0x002fe400000000ff */
[----:B------:R-:W-:Y:S02]  /*5e10*/  F2FP.PACK_AB R129, R6, R7 ;  /* 0x000000070681723e */ /* 0x000fe400000000ff */
[----:B---3--:R-:W-:-:S07]  /*5e20*/  F2FP.PACK_AB R131, R4, R5 ;  /* 0x000000050483723e */ /* 0x008fce00000000ff */
[C---:B------:R-:W-:Y:S08]  /*5e30*/  HMMA.16816.F32 R148, R128.reuse, R144, R148 ;  /* 0x000000908094723c */ /* 0x040ff00000001894 */
[C---:B------:R-:W-:Y:S01]  /*5e40*/  HMMA.16816.F32 R144, R128.reuse, R146, R136 ;  /* 0x000000928090723c */ /* 0x040fe20000001888 */
[----:B------:R-:W1:Y:S07]  /*5e50*/  LDSM.16.MT88.4 R136, [R241+0x5080] ;  /* 0x00508000f188783b */ /* 0x000e6e0000004200 */
[C---:B------:R-:W-:Y:S08]  /*5e60*/  HMMA.16816.F32 R156, R128.reuse, R152, R156 ;  /* 0x00000098809c723c */ /* 0x040ff0000000189c */
[C---:B------:R-:W-:Y:S01]  /*5e70*/  HMMA.16816.F32 R152, R128.reuse, R154, R32 ;  /* 0x0000009a8098723c */ /* 0x040fe20000001820 */
[----:B------:R-:W2:Y:S07]  /*5e80*/  LDSM.16.MT88.4 R32, [R240+0x5080] ;  /* 0x00508000f020783b */ /* 0x000eae0000004200 */
[C---:B-1----:R-:W-:Y:S08]  /*5e90*/  HMMA.16816.F32 R140, R128.reuse, R136, R140 ;  /* 0x00000088808c723c */ /* 0x042ff0000000188c */
[C---:B------:R-:W-:Y:S08]  /*5ea0*/  HMMA.16816.F32 R136, R128.reuse, R138, R28 ;  /* 0x0000008a8088723c */ /* 0x040ff0000000181c */
[C---:B--2---:R-:W-:Y:S01]  /*5eb0*/  HMMA.16816.F32 R28, R128.reuse, R32, R40 ;  /* 0x00000020801c723c */ /* 0x044fe20000001828 */
[----:B------:R-:W1:Y:S07]  /*5ec0*/  LDSM.16.MT88.4 R40, [R237+0x6880] ;  /* 0x00688000ed28783b */ /* 0x000e6e0000004200 */
[----:B------:R-:W-:Y:S01]  /*5ed0*/  HMMA.16816.F32 R32, R128, R34, R48 ;  /* 0x000000228020723c */ /* 0x000fe20000001830 */
[----:B------:R-:W2:Y:S01]  /*5ee0*/  LDSM.16.MT88.4 R48, [R238+0x6880] ;  /* 0x00688000ee30783b */ /* 0x000ea20000004200 */
[----:B------:R-:W-:-:S02]  /*5ef0*/  IMAD.MOV.U32 R59, RZ, RZ, R160 ;  /* 0x000000ffff3b7224 */ /* 0x000fc400078e00a0 */
[----:B------:R-:W-:Y:S01]  /*5f00*/  IMAD.MOV.U32 R64, RZ, RZ, R135 ;  /* 0x000000ffff407224 */ /* 0x000fe200078e0087 */
[----:B------:R3:W5:Y:S03]  /*5f10*/  LDL.LU R160, [R1+0x74] ;  /* 0x0000740001a07983 */ /* 0x0007660000300800 */
[C---:B-1----:R-:W-:Y:S08]  /*5f20*/  HMMA.16816.F32 R36, R128.reuse, R40, R36 ;  /* 0x000000288024723c */ /* 0x042ff00000001824 */
[C---:B------:R-:W-:Y:S08]  /*5f30*/  HMMA.16816.F32 R40, R128.reuse, R42, R44 ;  /* 0x0000002a8028723c */ /* 0x040ff0000000182c */
[C---:B--2---:R-:W-:Y:S01]  /*5f40*/  HMMA.16816.F32 R44, R128.reuse, R48, R56 ;  /* 0x00000030802c723c */ /* 0x044fe20000001838 */
[----:B------:R-:W1:Y:S07]  /*5f50*/  LDSM.16.MT88.4 R56, [R241+0x6880] ;  /* 0x00688000f138783b */ /* 0x000e6e0000004200 */
[----:B------:R-:W-:Y:S01]  /*5f60*/  HMMA.16816.F32 R48, R128, R50, R64 ;  /* 0x000000328030723c */ /* 0x000fe20000001840 */
[----:B------:R-:W2:Y:S01]  /*5f70*/  LDSM.16.MT88.4 R64, [R240+0x6880] ;  /* 0x00688000f040783b */ /* 0x000ea20000004200 */
[----:B------:R-:W-:-:S04]  /*5f80*/  FADD.FTZ R0, R80, R20 ;  /* 0x0000001450007221 */ /* 0x000fc80000010000 */
[----:B------:R-:W-:-:S04]  /*5f90*/  FADD.FTZ R0, R81, R0 ;  /* 0x0000000051007221 */ /* 0x000fc80000010000 */
[----:B------:R-:W-:-:S04]  /*5fa0*/  FADD.FTZ R2, R83, R0 ;  /* 0x0000000053027221 */ /* 0x000fc80000010000 */
[----:B------:R-:W-:Y:S02]  /*5fb0*/  FADD.FTZ R2, R82, R2 ;  /* 0x0000000252027221 */ /* 0x000fe40000010000 */
[----:B------:R-:W-:Y:S01]  /*5fc0*/  LDSM.16.MT88.4 R80, [R238+0x8080] ;  /* 0x00808000ee50783b */ /* 0x000fe20000004200 */
[C---:B-1----:R-:W-:Y:S08]  /*5fd0*/  HMMA.16816.F32 R52, R128.reuse, R56, R52 ;  /* 0x000000388034723c */ /* 0x042ff00000001834 */
[C---:B------:R-:W-:Y:S08]  /*5fe0*/  HMMA.16816.F32 R56, R128.reuse, R58, R60 ;  /* 0x0000003a8038723c */ /* 0x040ff0000000183c */
[C---:B--2---:R-:W-:Y:S01]  /*5ff0*/  HMMA.16816.F32 R60, R128.reuse, R64, R72 ;  /* 0x00000040803c723c */ /* 0x044fe20000001848 */
[----:B------:R-:W1:Y:S07]  /*6000*/  LDSM.16.MT88.4 R72, [R237+0x8080] ;  /* 0x00808000ed48783b */ /* 0x000e6e0000004200 */
[C---:B------:R-:W-:Y:S08]  /*6010*/  HMMA.16816.F32 R64, R128.reuse, R66, R68 ;  /* 0x000000428040723c */ /* 0x040ff00000001844 */
[C---:B-1----:R-:W-:Y:S01]  /*6020*/  HMMA.16816.F32 R68, R128.reuse, R72, R88 ;  /* 0x000000488044723c */ /* 0x042fe20000001858 */
[----:B------:R-:W-:Y:S07]  /*6030*/  LDSM.16.MT88.4 R88, [R241+0x8080] ;  /* 0x00808000f158783b */ /* 0x000fee0000004200 */
[C---:B------:R-:W-:Y:S08]  /*6040*/  HMMA.16816.F32 R72, R128.reuse, R74, R76 ;  /* 0x0000004a8048723c */ /* 0x040ff0000000184c */
[C---:B------:R-:W-:Y:S01]  /*6050*/  HMMA.16816.F32 R76, R128.reuse, R80, R96 ;  /* 0x00000050804c723c */ /* 0x040fe20000001860 */
[----:B------:R-:W1:Y:S07]  /*6060*/  LDSM.16.MT88.4 R96, [R240+0x8080] ;  /* 0x00808000f060783b */ /* 0x000e6e0000004200 */
[C---:B------:R-:W-:Y:S08]  /*6070*/  HMMA.16816.F32 R80, R128.reuse, R82, R92 ;  /* 0x000000528050723c */ /* 0x040ff0000000185c */
[----:B-1----:R-:W-:Y:S01]  /*6080*/  HMMA.16816.F32 R92, R128, R96, R104 ;  /* 0x00000060805c723c */ /* 0x002fe20000001868 */
[----:B------:R-:W1:Y:S01]  /*6090*/  LDSM.16.MT88.4 R104, [R237+0x9880] ;  /* 0x00988000ed68783b */ /* 0x000e620000004200 */
[----:B------:R-:W-:-:S06]  /*60a0*/  FADD.FTZ R0, R9, R3 ;  /* 0x0000000309007221 */ /* 0x000fcc0000010000 */
[C---:B------:R-:W-:Y:S01]  /*60b0*/  HMMA.16816.F32 R84, R128.reuse, R88, R176 ;  /* 0x000000588054723c */ /* 0x040fe200000018b0 */
[----:B------:R-:W-:Y:S02]  /*60c0*/  FADD.FTZ R0, R8, R0 ;  /* 0x0000000008007221 */ /* 0x000fe40000010000 */
[----:B------:R-:W-:Y:S05]  /*60d0*/  LDSM.16.MT88.4 R8, [R240+0x9880] ;  /* 0x00988000f008783b */ /* 0x000fea0000004200 */
[C---:B------:R-:W-:Y:S01]  /*60e0*/  HMMA.16816.F32 R88, R128.reuse, R90, R112 ;  /* 0x0000005a8058723c */ /* 0x040fe20000001870 */
[----:B------:R-:W2:Y:S07]  /*60f0*/  LDSM.16.MT88.4 R112, [R238+0x9880] ;  /* 0x00988000ee70783b */ /* 0x000eae0000004200 */
[----:B------:R-:W-:Y:S01]  /*6100*/  HMMA.16816.F32 R96, R128, R98, R100 ;  /* 0x000000628060723c */ /* 0x000fe20000001864 */
[----:B------:R-:W-:-:S07]  /*6110*/  FADD.FTZ R7, R7, R2 ;  /* 0x0000000207077221 */ /* 0x000fce0000010000 */
[C---:B-1----:R-:W-:Y:S08]  /*6120*/  HMMA.16816.F32 R100, R128.reuse, R104, R172 ;  /* 0x000000688064723c */ /* 0x042ff000000018ac */
[----:B------:R-:W-:Y:S01]  /*6130*/  HMMA.16816.F32 R104, R128, R106, R120 ;  /* 0x0000006a8068723c */ /* 0x000fe20000001878 */
[----:B------:R-:W1:Y:S01]  /*6140*/  LDSM.16.MT88.4 R120, [R241+0x9880] ;  /* 0x00988000f178783b */ /* 0x000e620000004200 */
[----:B------:R-:W-:-:S02]  /*6150*/  FADD.FTZ R6, R6, R7 ;  /* 0x0000000706067221 */ /* 0x000fc40000010000 */
[----:B------:R-:W-:Y:S02]  /*6160*/  FADD.FTZ R0, R21, R0 ;  /* 0x0000000015007221 */ /* 0x000fe40000010000 */
[----:B------:R-:W-:Y:S02]  /*6170*/  FADD.FTZ R5, R5, R6 ;  /* 0x0000000605057221 */ /* 0x000fe40000010000 */
[----:B------:R-:W-:Y:S02]  /*6180*/  FADD.FTZ R2, R22, R0 ;  /* 0x0000000016027221 */ /* 0x000fe40000010000 */
[----:B------:R-:W-:Y:S01]  /*6190*/  FADD.FTZ R0, R4, R5 ;  /* 0x0000000504007221 */ /* 0x000fe20000010000 */
[----:B------:R-:W-:Y:S02]  /*61a0*/  @UP5 USHF.L.U32 UR28, UR28, 0x7, URZ ;  /* 0x000000071c1c5899 */ /* 0x000fe4000800063f */
[----:B------:R3:W-:Y:S04]  /*61b0*/  STL [R1+0x44], R2 ;  /* 0x0000440201007387 */ /* 0x0007e80000100800 */
[----:B------:R3:W-:Y:S01]  /*61c0*/  STL [R1+0x4c], R0 ;  /* 0x00004c0001007387 */ /* 0x0007e20000100800 */
[----:B------:R-:W-:Y:S01]  /*61d0*/  UIMAD.WIDE.U32 UR28, UR28, UR4, URZ ;  /* 0x000000041c1c72a5 */ /* 0x000fe2000f8e003f */
[----:B------:R-:W-:-:S03]  /*61e0*/  PLOP3.LUT P0, PT, PT, PT, UP6, 0x40, 0x0 ;  /* 0x000000000000781c */ /* 0x000fc60003f0e868 */
[----:B------:R-:W-:Y:S01]  /*61f0*/  @UP5 USHF.R.U32.HI UR23, URZ, UR5, UR29 ;  /* 0x000000053f175299 */ /* 0x000fe2000801161d */
[----:B--2---:R-:W-:Y:S03]  /*6200*/  HMMA.16816.F32 R108, R128, R112, R108 ;  /* 0x00000070806c723c */ /* 0x004fe6000000186c */
[----:B------:R-:W-:-:S03]  /*6210*/  UIADD3 UR4, UR20, UR23, URZ ;  /* 0x0000001714047290 */ /* 0x000fc6000fffe03f */
[----:B------:R-:W-:Y:S02]  /*6220*/  ULDC UR20, c[0x0][0x328] ;  /* 0x0000ca0000147ab9 */ /* 0x000fe40000000800 */
[----:B------:R-:W-:Y:S01]  /*6230*/  HMMA.16816.F32 R112, R128, R114, R116 ;  /* 0x000000728070723c */ /* 0x000fe20000001874 */
[----:B------:R-:W-:Y:S02]  /*6240*/  UIADD3 UR21, UR21, -0x2, URZ ;  /* 0xfffffffe15157890 */ /* 0x000fe4000fffe03f */
[----:B------:R-:W-:-:S05]  /*6250*/  UIADD3 UR20, UR4, UR20, URZ ;  /* 0x0000001404147290 */ /* 0x000fca000fffe03f */
[C---:B-1----:R-:W-:Y:S08]  /*6260*/  HMMA.16816.F32 R116, R128.reuse, R120, R168 ;  /* 0x000000788074723c */ /* 0x042ff000000018a8 */
[C---:B------:R-:W-:Y:S08]  /*6270*/  HMMA.16816.F32 R120, R128.reuse, R122, R124 ;  /* 0x0000007a8078723c */ /* 0x040ff0000000187c */
[C---:B------:R-:W-:Y:S08]  /*6280*/  HMMA.16816.F32 R124, R128.reuse, R8, R16 ;  /* 0x00000008807c723c */ /* 0x040ff00000001810 */
[----:B------:R-:W-:Y:S01]  /*6290*/  HMMA.16816.F32 R128, R128, R10, R12 ;  /* 0x0000000a8080723c */ /* 0x000fe2000000180c */
[----:B------:R-:W-:Y:S07]  /*62a0*/  @P0 BRA `(.L_x_2041) ;  /* 0x0000016000000947 */ /* 0x000fee0003800000 */
[----:B---3--:R-:W-:Y:S01]  /*62b0*/  ISETP.LT.AND P0, PT, RZ, UR4, PT ;  /* 0x00000004ff007c0c */ /* 0x008fe2000bf01270 */
        /* <DEDUP_REMOVED lines=11> */
.L_x_2042:
[----:B------:R-:W-:Y:S02]  /*6370*/  UMOV UR5, 0x1 ;  /* 0x0000000100057882 */ /* 0x000fe40000000000 */
[----:B------:R-:W-:Y:S02]  /*6380*/  ULDC UR4, c[0x0][0x32c] ;  /* 0x0000cb0000047ab9 */ /* 0x000fe40000000800 */
[----:B------:R-:W-:-:S03]  /*6390*/  UISETP.NE.AND UP0, UPT, UR5, UR4, UPT ;  /* 0x000000040500728c */ /* 0x000fc6000bf05270 */
[----:B------:R-:W-:Y:S02]  /*63a0*/  ULDC.64 UR4, c[0x0][0x330] ;  /* 0x0000cc0000047ab9 */ /* 0x000fe40000000a00 */
[----:B------:R-:W-:-:S06]  /*63b0*/  UIMAD.WIDE.U32 UR28, UR23, UR4, URZ ;  /* 0x00000004171c72a5 */ /* 0x000fcc000f8e003f */
[----:B------:R-:W-:Y:S02]  /*63c0*/  @UP0 USHF.R.U32.HI UR23, URZ, UR5, UR29 ;  /* 0x000000053f170299 */ /* 0x000fe4000801161d */
.L_x_2043:
[----:B------:R-:W-:Y:S02]  /*63d0*/  ULDC UR4, c[0x0][0x32c] ;  /* 0x0000cb0000047ab9 */ /* 0x000fe40000000800 */
[----:B------:R-:W-:-:S04]  /*63e0*/  UIMAD UR4, UR23, UR4, UR4 ;  /* 0x00000004170472a4 */ /* 0x000fc8000f8e0204 */
[----:B------:R-:W-:-:S04]  /*63f0*/  UISETP.LT.AND UP0, UPT, UR20, UR4, UPT ;  /* 0x000000041400728c */ /* 0x000fc8000bf01270 */
[----:B------:R-:W-:-:S04]  /*6400*/  USEL UR20, UR20, UR4, UP0 ;  /* 0x0000000414147287 */ /* 0x000fc80008000000 */
.L_x_2041:
        /* <DEDUP_REMOVED lines=29> */
.L_x_2057:
        /* <DEDUP_REMOVED lines=63> */
.L_x_2099:
        /* <DEDUP_REMOVED lines=24> */
.L_x_2046:
[----:B------:R-:W-:Y:S05]  /*6b50*/  BSYNC B0 ;  /* 0x0000000000007941 */ /* 0x000fea0003800000 */
.L_x_2045:
        /* <DEDUP_REMOVED lines=228> */
.L_x_2048:
        /* <DEDUP_REMOVED lines=16> */
[----:B---3--:R-:W-:Y:S04]  /*7aa0*/  IADD3 R0, -R170, 0x1, R0 ;  /* 0x00000001aa007810 */ /* 0x008fe80007ffe100 */
        /* <DEDUP_REMOVED lines=20> */
.L_x_2051:
[----:B------:R-:W-:Y:S04]  /*7bf0*/  MOV R168, 0x1 ;  /* 0x0000000100a87802 */ /* 0x000fe80000000f00 */
[----:B------:R-:W-:Y:S11]  /*7c00*/  ISETP.NE.AND P0, PT, R168, c[0x0][0x32c], PT ;  /* 0x0000cb00a8007a0c */ /* 0x000ff60003f05270 */
[----:B------:R-:W-:Y:S02]  /*7c10*/  @!UPT UIADD3 URZ, URZ, URZ, URZ ;  /* 0x0000003f3f3ff290 */ /* 0x000fe4000fffe03f */
[----:B------:R-:W-:Y:S05]  /*7c20*/  @P0 IMAD.HI.U32 R168, R3, c[0x0][0x330], RZ ;  /* 0x0000cc0003a80a27 */ /* 0x000fea00078e00ff */
[----:B------:R-:W-:Y:S02]  /*7c30*/  @P0 SHF.R.U32.HI R3, RZ, c[0x0][0x334], R168 ;  /* 0x0000cd00ff030a19 */ /* 0x000fe400000116a8 */
.L_x_2052:
[----:B------:R-:W-:Y:S05]  /*7c40*/  BSYNC B0 ;  /* 0x0000000000007941 */ /* 0x000fea0003800000 */
.L_x_2050:
[----:B------:R-:W-:Y:S05]  /*7c50*/  IADD3 R168, -R170, UR20, RZ ;  /* 0x00000014aaa87c10 */ /* 0x000fea000fffe1ff */
[----:B------:R-:W-:Y:S05]  /*7c60*/  IMAD R3, R3, c[0x0][0x32c], R168 ;  /* 0x0000cb0003037a24 */ /* 0x000fea00078e02a8 */
[----:B------:R-:W-:Y:S02]  /*7c70*/  IMNMX R0, R0, R3, !PT ;  /* 0x0000000300007217 */ /* 0x000fe40007800200 */
[----:B------:R-:W-:Y:S04]  /*7c80*/  IADD3 R3, R3, c[0x0][0x32c], RZ ;  /* 0x0000cb0003037a10 */ /* 0x000fe80007ffe0ff */
[----:B------:R-:W-:Y:S02]  /*7c90*/  IMNMX R2, R2, R3, PT ;  /* 0x0000000302027217 */ /* 0x000fe40003800200 */
.L_x_2049:
        /* <DEDUP_REMOVED lines=87> */
.L_x_2055:
[----:B------:R-:W-:Y:S04]  /*8210*/  MOV R4, 0x1 ;  /* 0x0000000100047802 */ /* 0x000fe80000000f00 */
[----:B------:R-:W-:Y:S11]  /*8220*/  ISETP.NE.AND P0, PT, R4, c[0x0][0x32c], PT ;  /* 0x0000cb0004007a0c */ /* 0x000ff60003f05270 */
[----:B------:R-:W-:Y:S02]  /*8230*/  @!UPT UIADD3 URZ, URZ, URZ, URZ ;  /* 0x0000003f3f3ff290 */ /* 0x000fe4000fffe03f */
[----:B------:R-:W-:Y:S05]  /*8240*/  @P0 IMAD.HI.U32 R4, R0, c[0x0][0x330], RZ ;  /* 0x0000cc0000040a27 */ /* 0x000fea00078e00ff */
[----:B------:R-:W-:Y:S02]  /*8250*/  @P0 SHF.R.U32.HI R0, RZ, c[0x0][0x334], R4 ;  /* 0x0000cd00ff000a19 */ /* 0x000fe40000011604 */
.L_x_2056:
[----:B------:R-:W-:Y:S05]  /*8260*/  BSYNC B0 ;  /* 0x0000000000007941 */ /* 0x000fea0003800000 */
.L_x_2054:
[----:B------:R-:W-:Y:S05]  /*8270*/  IADD3 R4, -R170, UR20, RZ ;  /* 0x00000014aa047c10 */ /* 0x000fea000fffe1ff */
[----:B------:R-:W-:Y:S05]  /*8280*/  IMAD R0, R0, c[0x0][0x32c], R4 ;  /* 0x0000cb0000007a24 */ /* 0x000fea00078e0204 */
[----:B------:R-:W-:Y:S02]  /*8290*/  IMNMX R2, R2, R0, !PT ;  /* 0x0000000002027217 */ /* 0x000fe40007800200 */
[----:B------:R-:W-:Y:S04]  /*82a0*/  IADD3 R0, R0, c[0x0][0x32c], RZ ;  /* 0x0000cb0000007a10 */ /* 0x000fe80007ffe0ff */
[----:B------:R-:W-:Y:S02]  /*82b0*/  IMNMX R3, R3, R0, PT ;  /* 0x0000000003037217 */ /* 0x000fe40003800200 */
.L_x_2053:
        /* <DEDUP_REMOVED lines=36> */
[--C-:B------:R-:W-:Y:S02]  /*8500*/  FFMA.FTZ R168, R168, c[0x0][0x2d0], -R4.reuse ;  /* 0x0000b400a8a87a23 */ /* 0x100fe40000010804 */
        /* <DEDUP_REMOVED lines=455> */
.L_x_2044:
[----:B------:R-:W1:Y:S01]  /*a180*/  S2UR UR20, SR_CTAID.X ;  /* 0x00000000001479c3 */ /* 0x000e620000002500 */
[----:B------:R-:W-:-:S02]  /*a190*/  UISETP.NE.AND UP1, UPT, UR15, URZ, UPT ;  /* 0x0000003f0f00728c */ /* 0x000fc4000bf25270 */
[----:B------:R-:W-:Y:S02]  /*a1a0*/  ULDC.64 UR4, c[0x0][0x2c8] ;  /* 0x0000b20000047ab9 */ /* 0x000fe40000000a00 */
[----:B------:R-:W-:-:S06]  /*a1b0*/  UISETP.NE.AND UP0, UPT, UR14, URZ, UPT ;  /* 0x0000003f0e00728c */ /* 0x000fcc000bf05270 */
[----:B------:R-:W-:Y:S01]  /*a1c0*/  PLOP3.LUT P0, PT, PT, PT, UP0, 0x40, 0x0 ;  /* 0x000000000000781c */ /* 0x000fe20003f0e808 */
[----:B-1----:R-:W-:-:S04]  /*a1d0*/  ULEA UR20, UR20, 0x7f, 0x7 ;  /* 0x0000007f14147891 */ /* 0x002fc8000f8e383f */
        /* <DEDUP_REMOVED lines=20> */
.L_x_2059:
[----:B------:R-:W-:Y:S02]  /*a320*/  UMOV UR5, 0x1 ;  /* 0x0000000100057882 */ /* 0x000fe40000000000 */
[----:B------:R-:W-:Y:S02]  /*a330*/  ULDC UR4, c[0x0][0x32c] ;  /* 0x0000cb0000047ab9 */ /* 0x000fe40000000800 */
[----:B------:R-:W-:-:S03]  /*a340*/  UISETP.NE.AND UP0, UPT, UR5, UR4, UPT ;  /* 0x000000040500728c */ /* 0x000fc6000bf05270 */
[----:B------:R-:W-:Y:S02]  /*a350*/  ULDC.64 UR4, c[0x0][0x330] ;  /* 0x0000cc0000047ab9 */ /* 0x000fe40000000a00 */
[----:B------:R-:W-:-:S06]  /*a360*/  UIMAD.WIDE.U32 UR28, UR23, UR4, URZ ;  /* 0x00000004171c72a5 */ /* 0x000fcc000f8e003f */
[----:B------:R-:W-:Y:S02]  /*a370*/  @UP0 USHF.R.U32.HI UR23, URZ, UR5, UR29 ;  /* 0x000000053f170299 */ /* 0x000fe4000801161d */
.L_x_2060:
[----:B------:R-:W-:Y:S02]  /*a380*/  ULDC UR4, c[0x0][0x32c] ;  /* 0x0000cb0000047ab9 */ /* 0x000fe40000000800 */
[----:B------:R-:W-:-:S04]  /*a390*/  UIMAD UR4, UR23, UR4, URZ ;  /* 0x00000004170472a4 */ /* 0x000fc8000f8e023f */
[----:B------:R-:W-:-:S04]  /*a3a0*/  UISETP.LT.AND UP0, UPT, UR20, UR4, UPT ;  /* 0x000000041400728c */ /* 0x000fc8000bf01270 */
[----:B------:R-:W-:-:S04]  /*a3b0*/  USEL UR20, UR20, UR4, !UP0 ;  /* 0x0000000414147287 */ /* 0x000fc8000c000000 */
.L_x_2058:
        /* <DEDUP_REMOVED lines=27> */
.L_x_2066:
        /* <DEDUP_REMOVED lines=28> */
[C---:B------:R-:W-:Y:S01]  /*a730*/  IMAD.WIDE.U32 R2, R5.reuse, c[0x0][0x208], RZ ;  /* 0x0000820005027a25 */ /* 0x040fe200078e00ff */
        /* <DEDUP_REMOVED lines=22> */
[C---:B------:R-:W-:Y:S02]  /*a8a0*/  IMAD.X R5, R3.reuse, 0x1, R14, P0 ;  /* 0x0000000103057824 */ /* 0x040fe400000e060e */
        /* <DEDUP_REMOVED lines=12> */
.L_x_2100:
        /* <DEDUP_REMOVED lines=24> */
.L_x_2063:
[----:B------:R-:W-:Y:S05]  /*aaf0*/  BSYNC B0 ;  /* 0x0000000000007941 */ /* 0x000fea0003800000 */
.L_x_2062:
        /* <DEDUP_REMOVED lines=224> */
.L_x_2065:
        /* <DEDUP_REMOVED lines=419> */
.L_x_2061:
        /* <DEDUP_REMOVED lines=16> */
.L_x_2080:
[----:B------:R-:W2:Y:S01]  /*d430*/  LDL R4, [R1+0x28] ;  /* 0x0000280001047983 */ /* 0x000ea20000100800 */
[----:B------:R-:W-:Y:S04]  /*d440*/  DEPBAR.LE SB0, 0x0 ;  /* 0x000080000000791a */ /* 0x000fe80000000000 */
[----:B------:R-:W3:Y:S01]  /*d450*/  LDL R8, [R1+0x38] ;  /* 0x0000380001087983 */ /* 0x000ee20000100800 */
[----:B------:R-:W-:Y:S03]  /*d460*/  BSSY B0, `(.L_x_2068) ;  /* 0x000005f000007945 */ /* 0x000fe60003800000 */
[----:B------:R-:W4:Y:S04]  /*d470*/  LDL R6, [R1+0x24] ;  /* 0x0000240001067983 */ /* 0x000f280000100800 */
[----:B------:R-:W2:Y:S04]  /*d480*/  LDL R132, [R1+0x4] ;  /* 0x0000040001847983 */ /* 0x000ea80000100800 */
[----:B------:R-:W3:Y:S04]  /*d490*/  LDL R133, [R1+0x30] ;  /* 0x0000300001857983 */ /* 0x000ee80000100800 */
[----:B------:R-:W4:Y:S04]  /*d4a0*/  LDL R23, [R1] ;  /* 0x0000000001177983 */ /* 0x000f280000100800 */
        /* <DEDUP_REMOVED lines=11> */
[----:B------:R-:W-:Y:S04]  /*d560*/  LDSM.16.M88.4 R168, [R243] ;  /* 0x00000000f3a8783b */ /* 0x000fe80000000200 */
[----:B--2---:R-:W-:Y:S01]  /*d570*/  LDSM.16.M88.4 R172, [R132] ;  /* 0x0000000084ac783b */ /* 0x004fe20000000200 */
[----:B-1----:R-:W-:Y:S01]  /*d580*/  SHF.R.S32.HI R0, RZ, 0x1f, R4 ;  /* 0x0000001fff007819 */ /* 0x002fe20000011404 */
[----:B------:R-:W-:Y:S01]  /*d590*/  IMAD.WIDE.U32 R2, R4, c[0x0][0x208], RZ ;  /* 0x0000820004027a25 */ /* 0x000fe200078e00ff */
[----:B---3--:R-:W-:Y:S03]  /*d5a0*/  ISETP.GE.AND P1, PT, R133, c[0x0][0x1d4], PT ;  /* 0x0000750085007a0c */ /* 0x008fe60003f26270 */
[----:B------:R-:W-:Y:S01]  /*d5b0*/  IMAD R0, R0, c[0x0][0x208], RZ ;  /* 0x0000820000007a24 */ /* 0x000fe200078e02ff */
[----:B----4-:R-:W-:Y:S03]  /*d5c0*/  LDSM.16.M88.4 R176, [R23] ;  /* 0x0000000017b0783b */ /* 0x010fe60000000200 */
[----:B------:R-:W-:Y:S01]  /*d5d0*/  IMAD R0, R4, c[0x0][0x20c], R0 ;  /* 0x0000830004007a24 */ /* 0x000fe200078e0200 */
[----:B------:R-:W-:Y:S03]  /*d5e0*/  SHF.R.S32.HI R4, RZ, 0x1f, R6 ;  /* 0x0000001fff047819 */ /* 0x000fe60000011406 */
[----:B------:R-:W-:Y:S02]  /*d5f0*/  IMAD.IADD R3, R3, 0x1, R0 ;  /* 0x0000000103037824 */ /* 0x000fe400078e0200 */
[----:B------:R-:W-:Y:S02]  /*d600*/  IMAD R4, R4, c[0x0][0x218], RZ ;  /* 0x0000860004047a24 */ /* 0x000fe400078e02ff */
[C---:B------:R-:W-:Y:S04]  /*d610*/  IMAD.WIDE.U32 R2, R6.reuse, c[0x0][0x218], R2 ;  /* 0x0000860006027a25 */ /* 0x040fe800078e0002 */
[----:B------:R-:W-:Y:S01]  /*d620*/  IMAD R4, R6, c[0x0][0x21c], R4 ;  /* 0x0000870006047a24 */ /* 0x000fe200078e0204 */
[----:B------:R-:W-:Y:S01]  /*d630*/  IADD3 R0, P0, R2, UR30, RZ ;  /* 0x0000001e02007c10 */ /* 0x000fe2000ff1e0ff */
[C---:B------:R-:W-:Y:S01]  /*d640*/  IMAD.SHL.U32 R21, R14.reuse, 0x2, RZ ;  /* 0x000000020e157824 */ /* 0x040fe200078e00ff */
[----:B------:R-:W-:Y:S02]  /*d650*/  SHF.L.U64.HI R14, R14, 0x1, R22 ;  /* 0x000000010e0e7819 */ /* 0x000fe40000010216 */
[----:B------:R-:W-:Y:S02]  /*d660*/  IADD3.X R3, R3, UR25, R4, P0, !PT ;  /* 0x0000001903037c10 */ /* 0x000fe400087fe404 */
[----:B------:R-:W-:Y:S01]  /*d670*/  STL [R1+0x18], R21 ;  /* 0x0000181501007387 */ /* 0x000fe20000100800 */
[C---:B------:R-:W-:Y:S03]  /*d680*/  LEA R6, P0, R0.reuse, c[0x0][0x1f8], 0x1 ;  /* 0x00007e0000067a11 */ /* 0x040fe600078008ff */
[----:B------:R-:W-:Y:S01]  /*d690*/  STL [R1+0x1c], R14 ;  /* 0x00001c0e01007387 */ /* 0x000fe20000100800 */
[----:B------:R-:W-:Y:S03]  /*d6a0*/  LEA.HI.X R3, R0, c[0x0][0x1fc], R3, 0x1, P0 ;  /* 0x00007f0000037a11 */ /* 0x000fe600000f0c03 */
        /* <DEDUP_REMOVED lines=32> */
.L_x_2101:
        /* <DEDUP_REMOVED lines=26> */
.L_x_2069:
[----:B-1----:R-:W-:Y:S05]  /*da50*/  BSYNC B0 ;  /* 0x0000000000007941 */ /* 0x002fea0003800000 */
.L_x_2068:
        /* <DEDUP_REMOVED lines=225> */
.L_x_2071:
        /* <DEDUP_REMOVED lines=37> */
.L_x_2074:
[----:B------:R-:W-:Y:S04]  /*eac0*/  MOV R168, 0x1 ;  /* 0x0000000100a87802 */ /* 0x000fe80000000f00 */
[----:B------:R-:W-:Y:S11]  /*ead0*/  ISETP.NE.AND P0, PT, R168, c[0x0][0x32c], PT ;  /* 0x0000cb00a8007a0c */ /* 0x000ff60003f05270 */
[----:B------:R-:W-:Y:S02]  /*eae0*/  @!UPT UIADD3 URZ, URZ, URZ, URZ ;  /* 0x0000003f3f3ff290 */ /* 0x000fe4000fffe03f */
[----:B------:R-:W-:Y:S05]  /*eaf0*/  @P0 IMAD.HI.U32 R168, R3, c[0x0][0x330], RZ ;  /* 0x0000cc0003a80a27 */ /* 0x000fea00078e00ff */
[----:B------:R-:W-:Y:S02]  /*eb00*/  @P0 SHF.R.U32.HI R3, RZ, c[0x0][0x334], R168 ;  /* 0x0000cd00ff030a19 */ /* 0x000fe400000116a8 */
.L_x_2075:
[----:B------:R-:W-:Y:S05]  /*eb10*/  BSYNC B0 ;  /* 0x0000000000007941 */ /* 0x000fea0003800000 */
.L_x_2073:
[----:B------:R-:W-:Y:S05]  /*eb20*/  IMAD R3, R3, c[0x0][0x32c], R170 ;  /* 0x0000cb0003037a24 */ /* 0x000fea00078e02aa */
[----:B------:R-:W-:Y:S02]  /*eb30*/  IMNMX R0, R0, R3, !PT ;  /* 0x0000000300007217 */ /* 0x000fe40007800200 */
[----:B------:R-:W-:Y:S04]  /*eb40*/  IADD3 R3, R3, c[0x0][0x32c], RZ ;  /* 0x0000cb0003037a10 */ /* 0x000fe80007ffe0ff */
[----:B------:R-:W-:Y:S02]  /*eb50*/  IMNMX R2, R2, R3, PT ;  /* 0x0000000302027217 */ /* 0x000fe40003800200 */
.L_x_2072:
        /* <DEDUP_REMOVED lines=87> */
.L_x_2078:
[----:B------:R-:W-:Y:S04]  /*f0d0*/  MOV R4, 0x1 ;  /* 0x0000000100047802 */ /* 0x000fe80000000f00 */
[----:B------:R-:W-:Y:S11]  /*f0e0*/  ISETP.NE.AND P0, PT, R4, c[0x0][0x32c], PT ;  /* 0x0000cb0004007a0c */ /* 0x000ff60003f05270 */
[----:B------:R-:W-:Y:S02]  /*f0f0*/  @!UPT UIADD3 URZ, URZ, URZ, URZ ;  /* 0x0000003f3f3ff290 */ /* 0x000fe4000fffe03f */
[----:B------:R-:W-:Y:S05]  /*f100*/  @P0 IMAD.HI.U32 R4, R0, c[0x0][0x330], RZ ;  /* 0x0000cc0000040a27 */ /* 0x000fea00078e00ff */
[----:B------:R-:W-:Y:S02]  /*f110*/  @P0 SHF.R.U32.HI R0, RZ, c[0x0][0x334], R4 ;  /* 0x0000cd00ff000a19 */ /* 0x000fe40000011604 */
.L_x_2079:
[----:B------:R-:W-:Y:S05]  /*f120*/  BSYNC B0 ;  /* 0x0000000000007941 */ /* 0x000fea0003800000 */
.L_x_2077:
[----:B------:R-:W-:Y:S05]  /*f130*/  IMAD R0, R0, c[0x0][0x32c], R170 ;  /* 0x0000cb0000007a24 */ /* 0x000fea00078e02aa */
[----:B------:R-:W-:Y:S02]  /*f140*/  IMNMX R2, R2, R0, !PT ;  /* 0x0000000002027217 */ /* 0x000fe40007800200 */
[----:B------:R-:W-:Y:S04]  /*f150*/  IADD3 R0, R0, c[0x0][0x32c], RZ ;  /* 0x0000cb0000007a10 */ /* 0x000fe80007ffe0ff */
[----:B------:R-:W-:Y:S02]  /*f160*/  IMNMX R3, R3, R0, PT ;  /* 0x0000000003037217 */ /* 0x000fe40003800200 */
.L_x_2076:
        /* <DEDUP_REMOVED lines=492> */
.L_x_2067:
        /* <DEDUP_REMOVED lines=47> */
[----:B------:R-:W-:Y:S01]  /*11320*/  MOV R56, 0xff800000 ;  /* 0xff80000000387802 */ /* 0x000fe20000000f00 */
        /* <DEDUP_REMOVED lines=38> */
[----:B------:R-:W-:Y:S01]  /*11590*/  @P0 MOV R2, 0x3f317218 ;  /* 0x3f31721800020802 */ /* 0x000fe20000000f00 */
[----:B------:R-:W-:Y:S02]  /*115a0*/  @P1 FMUL.FTZ R4, R3, c[0x0][0x2d0] ;  /* 0x0000b40003041a20 */ /* 0x000fe40000410000 */
[----:B--2---:R-:W-:Y:S02]  /*115b0*/  @P1 FMUL.FTZ R5, R5, 0.69314718246459960938 ;  /* 0x3f31721805051820 */ /* 0x004fe40000410000 */
[----:B---3--:R-:W-:-:S02]  /*115c0*/  @P0 FMUL.FTZ R3, R6, 0.69314718246459960938 ;  /* 0x3f31721806030820 */ /* 0x008fc40000410000 */
[----:B------:R-:W-:Y:S02]  /*115d0*/  @P0 FMUL.FTZ R2, R2, c[0x0][0x2d0] ;  /* 0x0000b40002020a20 */ /* 0x000fe40000410000 */
[C---:B----4-:R-:W-:Y:S02]  /*115e0*/  FMUL.FTZ R158, R0.reuse, R158 ;  /* 0x0000009e009e7220 */ /* 0x050fe40000410000 */
        /* <DEDUP_REMOVED lines=63> */
[----:B------:R-:W-:-:S02]  /*119e0*/  @P1 FFMA.FTZ R56, R4, R133, R5 ;  /* 0x0000008504381223 */ /* 0x000fc40000010005 */
[----:B------:R-:W-:Y:S02]  /*119f0*/  @P0 FFMA.FTZ R57, R2, R132, R3 ;  /* 0x0000008402390223 */ /* 0x000fe40000010003 */
.L_x_2025:
        /* <DEDUP_REMOVED lines=10> */
[----:B------:R-:W-:Y:S02]  /*11aa0*/  F2FP.PACK_AB R37, R12, R22 ;  /* 0x000000160c25723e */ /* 0x000fe400000000ff */
[----:B------:R-:W-:Y:S01]  /*11ab0*/  F2FP.PACK_AB R38, R9, R40 ;  /* 0x000000280926723e */ /* 0x000fe200000000ff */
[----:B------:R-:W-:Y:S01]  /*11ac0*/  ULDC.64 UR4, c[0x0][0x500] ;  /* 0x0001400000047ab9 */ /* 0x000fe20000000a00 */
[----:B------:R-:W-:Y:S01]  /*11ad0*/  F2FP.PACK_AB R8, R8, R156 ;  /* 0x0000009c0808723e */ /* 0x000fe200000000ff */
[----:B------:R-:W-:Y:S01]  /*11ae0*/  UIMAD.WIDE UR4, UR13, UR6, UR4 ;  /* 0x000000060d0472a5 */ /* 0x000fe2000f8e0204 */
[----:B------:R-:W-:-:S02]  /*11af0*/  F2FP.PACK_AB R158, R159, R158 ;  /* 0x0000009e9f9e723e */ /* 0x000fc400000000ff */
[----:B------:R-:W-:Y:S02]  /*11b00*/  F2FP.PACK_AB R6, R153, R152 ;  /* 0x000000989906723e */ /* 0x000fe400000000ff */
[----:B------:R-:W-:Y:S02]  /*11b10*/  F2FP.PACK_AB R154, R155, R154 ;  /* 0x0000009a9b9a723e */ /* 0x000fe400000000ff */
[----:B------:R-:W-:Y:S02]  /*11b20*/  F2FP.PACK_AB R5, R149, R148 ;  /* 0x000000949505723e */ /* 0x000fe400000000ff */
[----:B------:R-:W-:Y:S02]  /*11b30*/  F2FP.PACK_AB R150, R151, R150 ;  /* 0x000000969796723e */ /* 0x000fe400000000ff */
[----:B-1----:R-:W-:Y:S02]  /*11b40*/  SHF.R.S32.HI R47, RZ, 0x1f, R65 ;  /* 0x0000001fff2f7819 */ /* 0x002fe40000011441 */
[----:B------:R-:W-:-:S02]  /*11b50*/  F2FP.PACK_AB R7, R7, R144 ;  /* 0x000000900707723e */ /* 0x000fc400000000ff */
[CC--:B------:R-:W-:Y:S02]  /*11b60*/  LEA.HI R2, R47.reuse, R65.reuse, RZ, 0x2 ;  /* 0x000000412f027211 */ /* 0x0c0fe400078f10ff */
[----:B------:R-:W-:Y:S02]  /*11b70*/  LEA.HI R43, R47, R65, RZ, 0x5 ;  /* 0x000000412f2b7211 */ /* 0x000fe400078f28ff */
[--C-:B------:R-:W-:Y:S02]  /*11b80*/  SHF.R.S32.HI R4, RZ, 0x2, R2.reuse ;  /* 0x00000002ff047819 */ /* 0x100fe40000011402 */
[----:B------:R-:W-:Y:S02]  /*11b90*/  SHF.R.S32.HI R0, RZ, 0x1f, R2 ;  /* 0x0000001fff007819 */ /* 0x000fe40000011402 */
[----:B------:R-:W-:Y:S02]  /*11ba0*/  SHF.R.S32.HI R40, RZ, 0x5, R43 ;  /* 0x00000005ff287819 */ /* 0x000fe4000001142b */
[----:B------:R-:W-:-:S02]  /*11bb0*/  LEA.HI R0, R0, R4, RZ, 0x3 ;  /* 0x0000000400007211 */ /* 0x000fc400078f18ff */
[----:B------:R-:W-:Y:S02]  /*11bc0*/  F2FP.PACK_AB R146, R147, R146 ;  /* 0x000000929392723e */ /* 0x000fe400000000ff */
[----:B------:R-:W-:Y:S02]  /*11bd0*/  LOP3.LUT R0, R0, 0xfffffff8, RZ, 0xc0, !PT ;  /* 0xfffffff800007812 */ /* 0x000fe400078ec0ff */
[----:B------:R-:W-:Y:S02]  /*11be0*/  F2FP.PACK_AB R53, R141, R140 ;  /* 0x0000008c8d35723e */ /* 0x000fe400000000ff */
[----:B------:R-:W-:Y:S01]  /*11bf0*/  F2FP.PACK_AB R142, R143, R142 ;  /* 0x0000008e8f8e723e */ /* 0x000fe200000000ff */
[----:B------:R-:W-:Y:S01]  /*11c00*/  IMAD.IADD R4, R4, 0x1, -R0 ;  /* 0x0000000104047824 */ /* 0x000fe200078e0a00 */
[----:B------:R-:W-:Y:S02]  /*11c10*/  LOP3.LUT R0, R2, 0xfffffffc, RZ, 0xc0, !PT ;  /* 0xfffffffc02007812 */ /* 0x000fe400078ec0ff */
[----:B------:R-:W-:Y:S01]  /*11c20*/  F2FP.PACK_AB R52, R137, R136 ;  /* 0x000000888934723e */ /* 0x000fe200000000ff */
[C---:B------:R-:W-:Y:S01]  /*11c30*/  IMAD.SHL.U32 R2, R4.reuse, 0x40, RZ ;  /* 0x0000004004027824 */ /* 0x040fe200078e00ff */
[----:B------:R-:W-:Y:S01]  /*11c40*/  LOP3.LUT R3, R4, 0x1, RZ, 0xc0, !PT ;  /* 0x0000000104037812 */ /* 0x000fe200078ec0ff */
[----:B------:R-:W-:Y:S01]  /*11c50*/  IMAD.IADD R22, R65, 0x1, -R0 ;  /* 0x0000000141167824 */ /* 0x000fe200078e0a00 */
[----:B------:R-:W-:-:S02]  /*11c60*/  F2FP.PACK_AB R138, R139, R138 ;  /* 0x0000008a8b8a723e */ /* 0x000fc400000000ff */
[----:B------:R-:W-:Y:S01]  /*11c70*/  LOP3.LUT R0, R2, 0x1c0, RZ, 0xc0, !PT ;  /* 0x000001c002007812 */ /* 0x000fe200078ec0ff */
[----:B------:R-:W-:Y:S01]  /*11c80*/  IMAD R2, R40, 0x200, R22 ;  /* 0x0000020028027824 */ /* 0x000fe200078e0216 */
[----:B------:R-:W-:Y:S02]  /*11c90*/  ISETP.NE.U32.AND P0, PT, R3, 0x1, PT ;  /* 0x000000010300780c */ /* 0x000fe40003f05070 */
[----:B------:R-:W-:Y:S02]  /*11ca0*/  LEA.HI R0, R0, R0, RZ, 0x1d ;  /* 0x0000000000007211 */ /* 0x000fe400078fe8ff */
[----:B------:R-:W-:Y:S01]  /*11cb0*/  R2P PR, R4, 0x6 ;  /* 0x0000000604007804 */ /* 0x000fe20000000000 */
[----:B------:R-:W-:Y:S01]  /*11cc0*/  IMAD.MOV.U32 R4, RZ, RZ, 0x20 ;  /* 0x00000020ff047424 */ /* 0x000fe200078e00ff */
[----:B------:R-:W-:Y:S01]  /*11cd0*/  F2FP.PACK_AB R49, R29, R18 ;  /* 0x000000121d31723e */ /* 0x000fe200000000ff */
[----:B------:R-:W-:Y:S01]  /*11ce0*/  IMAD.U32 R0, R2, 0x2, R0 ;  /* 0x0000000202007824 */ /* 0x000fe200078e0000 */
[----:B------:R-:W-:-:S02]  /*11cf0*/  F2FP.PACK_AB R48, R31, R30 ;  /* 0x0000001e1f30723e */ /* 0x000fc400000000ff */
[----:B------:R-:W-:Y:S01]  /*11d00*/  SEL R4, R4, 0xffffffe0, !P1 ;  /* 0xffffffe004047807 */ /* 0x000fe20004800000 */
[----:B------:R-:W-:Y:S01]  /*11d10*/  IMAD.SHL.U32 R0, R0, 0x2, RZ ;  /* 0x0000000200007824 */ /* 0x000fe200078e00ff */
[----:B------:R-:W-:Y:S01]  /*11d20*/  BAR.SYNC.DEFER_BLOCKING 0x1, 0x100 ;  /* 0x0044000000007b1d */ /* 0x000fe20000010000 */
[----:B------:R-:W-:Y:S02]  /*11d30*/  F2FP.PACK_AB R45, R33, R20 ;  /* 0x00000014212d723e */ /* 0x000fe400000000ff */
[----:B------:R-:W-:Y:S02]  /*11d40*/  F2FP.PACK_AB R44, R35, R34 ;  /* 0x00000022232c723e */ /* 0x000fe400000000ff */
[C---:B------:R-:W-:Y:S02]  /*11d50*/  IADD3 R3, R0.reuse, 0x80, RZ ;  /* 0x0000008000037810 */ /* 0x040fe40007ffe0ff */
[C---:B------:R-:W-:Y:S02]  /*11d60*/  IADD3 R2, R0.reuse, 0x70, RZ ;  /* 0x0000007000027810 */ /* 0x040fe40007ffe0ff */
[----:B------:R-:W-:Y:S01]  /*11d70*/  @P0 IADD3 R2, R3, 0x10, RZ ;  /* 0x0000001003020810 */ /* 0x000fe20007ffe0ff */
[----:B------:R-:W-:Y:S01]  /*11d80*/  IMAD.IADD R3, R0, 0x1, R4 ;  /* 0x0000000100037824 */ /* 0x000fe200078e0204 */
[----:B------:R-:W-:-:S02]  /*11d90*/  F2FP.PACK_AB R36, R36, R23 ;  /* 0x000000172424723e */ /* 0x000fc400000000ff */
[----:B------:R-:W-:Y:S02]  /*11da0*/  F2FP.PACK_AB R50, R51, R50 ;  /* 0x000000323332723e */ /* 0x000fe400000000ff */
        /* <DEDUP_REMOVED lines=137> */
.L_x_2082:
        /* <DEDUP_REMOVED lines=157> */
.L_x_2084:
[----:B--234-:R-:W-:Y:S05]  /*13010*/  BSYNC B0 ;  /* 0x0000000000007941 */ /* 0x01cfea0003800000 */
.L_x_2083:
        /* <DEDUP_REMOVED lines=30> */
.L_x_2086:
[----:B------:R-:W-:Y:S05]  /*13200*/  BSYNC B0 ;  /* 0x0000000000007941 */ /* 0x000fea0003800000 */
.L_x_2085:
        /* <DEDUP_REMOVED lines=30> */
.L_x_2088:
[----:B------:R-:W-:Y:S05]  /*133f0*/  BSYNC B0 ;  /* 0x0000000000007941 */ /* 0x000fea0003800000 */
.L_x_2087:
        /* <DEDUP_REMOVED lines=31> */
.L_x_2081:
        /* <DEDUP_REMOVED lines=31> */
.L_x_2089:
        /* <DEDUP_REMOVED lines=43> */
.L_x_2091:
[----:B------:R-:W-:Y:S05]  /*13a90*/  BSYNC B0 ;  /* 0x0000000000007941 */ /* 0x000fea0003800000 */
.L_x_2090:
        /* <DEDUP_REMOVED lines=77> */
.L_x_2093:
[----:B------:R-:W-:Y:S05]  /*13f70*/  BSYNC B0 ;  /* 0x0000000000007941 */ /* 0x000fea0003800000 */
.L_x_2092:
        /* <DEDUP_REMOVED lines=27> */
.L_x_2095:
[----:B------:R-:W-:Y:S05]  /*14130*/  BSYNC B0 ;  /* 0x0000000000007941 */ /* 0x000fea0003800000 */
.L_x_2094:
        /* <DEDUP_REMOVED lines=27> */
.L_x_2097:
[----:B------:R-:W-:Y:S05]  /*142f0*/  BSYNC B0 ;  /* 0x0000000000007941 */ /* 0x000fea0003800000 */
.L_x_2096:
        /* <DEDUP_REMOVED lines=28> */
.L_x_2028:
[----:B-1----:R-:W-:Y:S01]  /*144c0*/  IMAD.MOV.U32 R3, RZ, RZ, R8 ;  /* 0x000000ffff037224 */ /* 0x002fe200078e0008 */
[----:B------:R-:W-:Y:S01]  /*144d0*/  MOV R15, 0x1 ;  /* 0x00000001000f7802 */ /* 0x000fe20000000f00 */
[----:B------:R-:W-:Y:S01]  /*144e0*/  IMAD.MOV.U32 R14, RZ, RZ, 0x181f ;  /* 0x0000181fff0e7424 */ /* 0x000fe200078e00ff */
[----:B------:R-:W-:Y:S02]  /*144f0*/  MOV R2, 0x14510 ;  /* 0x0001451000027802 */ /* 0x000fe40000000f00 */
[----:B------:R-:W-:Y:S05]  /*14500*/  CALL.REL.NOINC `($__internal_11_$__cuda_sm70_shflsync_idx_p) ;  /* 0x000002d000007944 */ /* 0x000fea0003c00000 */
[----:B------:R-:W-:Y:S01]  /*14510*/  IMAD.MOV.U32 R8, RZ, RZ, R14 ;  /* 0x000000ffff087224 */ /* 0x000fe200078e000e */
[----:B------:R-:W-:Y:S01]  /*14520*/  MOV R15, 0x1 ;  /* 0x00000001000f7802 */ /* 0x000fe20000000f00 */
[----:B------:R-:W-:Y:S01]  /*14530*/  IMAD.MOV.U32 R3, RZ, RZ, R13 ;  /* 0x000000ffff037224 */ /* 0x000fe200078e000d */
[----:B------:R-:W-:Y:S02]  /*14540*/  MOV R14, 0x181f ;  /* 0x0000181f000e7802 */ /* 0x000fe40000000f00 */
[----:B------:R-:W-:Y:S02]  /*14550*/  MOV R2, 0x14570 ;  /* 0x0001457000027802 */ /* 0x000fe40000000f00 */
[----:B-1---5:R-:W-:Y:S05]  /*14560*/  CALL.REL.NOINC `($__internal_11_$__cuda_sm70_shflsync_idx_p) ;  /* 0x0000027000007944 */ /* 0x022fea0003c00000 */
[----:B------:R-:W-:Y:S01]  /*14570*/  MOV R2, R14 ;  /* 0x0000000e00027202 */ /* 0x000fe20000000f00 */
[----:B-1---5:R-:W-:Y:S05]  /*14580*/  BRA `(.L_x_2098) ;  /* 0xfffee32000007947 */ /* 0x022fea000383ffff */
.L_x_2047:
[----:B--2---:R-:W-:Y:S01]  /*14590*/  MOV R14, 0x181f ;  /* 0x0000181f000e7802 */ /* 0x004fe20000000f00 */
[----:B------:R-:W-:Y:S01]  /*145a0*/  IMAD.MOV.U32 R15, RZ, RZ, 0x1 ;  /* 0x00000001ff0f7424 */ /* 0x000fe200078e00ff */
[----:B------:R-:W-:Y:S02]  /*145b0*/  MOV R2, 0x145d0 ;  /* 0x000145d000027802 */ /* 0x000fe40000000f00 */
[----:B-1---5:R-:W-:Y:S05]  /*145c0*/  CALL.REL.NOINC `($__internal_11_$__cuda_sm70_shflsync_idx_p) ;  /* 0x0000021000007944 */ /* 0x022fea0003c00000 */
[----:B------:R-:W-:Y:S01]  /*145d0*/  MOV R15, 0x1 ;  /* 0x00000001000f7802 */ /* 0x000fe20000000f00 */
[----:B------:R-:W-:Y:S01]  /*145e0*/  IMAD.MOV.U32 R4, RZ, RZ, R14 ;  /* 0x000000ffff047224 */ /* 0x000fe200078e000e */
[----:B------:R-:W-:Y:S01]  /*145f0*/  MOV R14, 0x181f ;  /* 0x0000181f000e7802 */ /* 0x000fe20000000f00 */
[----:B------:R-:W-:Y:S01]  /*14600*/  IMAD.MOV.U32 R3, RZ, RZ, R12 ;  /* 0x000000ffff037224 */ /* 0x000fe200078e000c */
[----:B------:R-:W-:Y:S02]  /*14610*/  MOV R2, 0x14630 ;  /* 0x0001463000027802 */ /* 0x000fe40000000f00 */
[----:B-1---5:R-:W-:Y:S05]  /*14620*/  CALL.REL.NOINC `($__internal_11_$__cuda_sm70_shflsync_idx_p) ;  /* 0x000001b000007944 */ /* 0x022fea0003c00000 */
[----:B-----5:R-:W-:Y:S01]  /*14630*/  MOV R0, R14 ;  /* 0x0000000e00007202 */ /* 0x020fe20000000f00 */
[----:B-1----:R-:W-:-:S05]  /*14640*/  BRA `(.L_x_2099) ;  /* 0xffff238000007947 */ /* 0x002fca000383ffff */
.L_x_2064:
[----:B------:R-:W-:Y:S01]  /*14650*/  MOV R15, 0x1 ;  /* 0x00000001000f7802 */ /* 0x000fe20000000f00 */
[----:B--2---:R-:W-:Y:S01]  /*14660*/  IMAD.MOV.U32 R3, RZ, RZ, R6 ;  /* 0x000000ffff037224 */ /* 0x004fe200078e0006 */
[----:B------:R-:W-:Y:S01]  /*14670*/  MOV R2, 0x146a0 ;  /* 0x000146a000027802 */ /* 0x000fe20000000f00 */
[----:B------:R-:W-:Y:S02]  /*14680*/  IMAD.MOV.U32 R14, RZ, RZ, 0x181f ;  /* 0x0000181fff0e7424 */ /* 0x000fe400078e00ff */
[----:B-1---5:R-:W-:Y:S05]  /*14690*/  CALL.REL.NOINC `($__internal_11_$__cuda_sm70_shflsync_idx_p) ;  /* 0x0000014000007944 */ /* 0x022fea0003c00000 */
[----:B------:R-:W-:Y:S01]  /*146a0*/  MOV R15, 0x1 ;  /* 0x00000001000f7802 */ /* 0x000fe20000000f00 */
[----:B------:R-:W-:Y:S01]  /*146b0*/  IMAD.MOV.U32 R4, RZ, RZ, R14 ;  /* 0x000000ffff047224 */ /* 0x000fe200078e000e */
[----:B------:R-:W-:Y:S01]  /*146c0*/  MOV R14, 0x181f ;  /* 0x0000181f000e7802 */ /* 0x000fe20000000f00 */
[----:B------:R-:W-:Y:S01]  /*146d0*/  IMAD.MOV.U32 R3, RZ, RZ, R7 ;  /* 0x000000ffff037224 */ /* 0x000fe200078e0007 */
[----:B------:R-:W-:Y:S02]  /*146e0*/  MOV R2, 0x14700 ;  /* 0x0001470000027802 */ /* 0x000fe40000000f00 */
[----:B-1---5:R-:W-:Y:S05]  /*146f0*/  CALL.REL.NOINC `($__internal_11_$__cuda_sm70_shflsync_idx_p) ;  /* 0x000000e000007944 */ /* 0x022fea0003c00000 */
[----:B------:R-:W-:Y:S01]  /*14700*/  MOV R2, R14 ;  /* 0x0000000e00027202 */ /* 0x000fe20000000f00 */
[----:B-1---5:R-:W-:-:S05]  /*14710*/  BRA `(.L_x_2100) ;  /* 0xffff625000007947 */ /* 0x022fca000383ffff */
.L_x_2070:
[----:B----4-:R-:W-:Y:S01]  /*14720*/  MOV R14, 0x181f ;  /* 0x0000181f000e7802 */ /* 0x010fe20000000f00 */
[----:B------:R-:W-:Y:S01]  /*14730*/  IMAD.MOV.U32 R15, RZ, RZ, 0x1 ;  /* 0x00000001ff0f7424 */ /* 0x000fe200078e00ff */
[----:B------:R-:W-:Y:S02]  /*14740*/  MOV R2, 0x14760 ;  /* 0x0001476000027802 */ /* 0x000fe40000000f00 */
[----:B-----5:R-:W-:Y:S05]  /*14750*/  CALL.REL.NOINC `($__internal_11_$__cuda_sm70_shflsync_idx_p) ;  /* 0x0000008000007944 */ /* 0x020fea0003c00000 */
        /* <DEDUP_REMOVED lines=8> */
        .weak           $__internal_11_$__cuda_sm70_shflsync_idx_p
        .type           $__internal_11_$__cuda_sm70_shflsync_idx_p,@function
        .size           $__internal_11_$__cuda_sm70_shflsync_idx_p,(.L_x_3566 - $__internal_11_$__cuda_sm70_shflsync_idx_p)
$__internal_11_$__cuda_sm70_shflsync_idx_p:
[----:B------:R1:W-:Y:S02]  /*147e0*/  STL [R1+0x74], R0 ;  /* 0x0000740001007387 */ /* 0x0003e40000100800 */
[----:B-1----:R-:W-:-:S04]  /*147f0*/  MOV R0, 0xffffffff ;  /* 0xffffffff00007802 */ /* 0x002fc80000000f00 */
[----:B------:R-:W-:Y:S04]  /*14800*/  WARPSYNC R0 ;  /* 0x0000000000007348 */ /* 0x000fe80003800000 */
[----:B------:R1:W2:Y:S04]  /*14810*/  SHFL.IDX PT, R14, R3, R15, R14 ;  /* 0x0000000f030e7389 */ /* 0x0002a800000e000e */
[----:B-1----:R1:W5:Y:S01]  /*14820*/  LDL.LU R0, [R1+0x74] ;  /* 0x0000740001007983 */ /* 0x0023620000300800 */
[----:B------:R-:W-:-:S04]  /*14830*/  MOV R3, 0x0 ;  /* 0x0000000000037802 */ /* 0x000fc80000000f00 */
[----:B--2---:R-:W-:Y:S05]  /*14840*/  RET.REL.NODEC R2 `(_ZN7cutlass13device_kernelIN5flash19enable_sm80_to_sm89INS1_16FlashAttnFwdSm80INS1_25CollectiveMainloopFwdSm80ILi8ELi1ELb1EN4cute5tupleIJNS5_1CILi128EEENS7_ILi48EEENS7_ILi256EEEEEELi256ENS_6half_tEfNS_4arch4Sm80ELb0ELb1ELb0ELb1ELb1ELb0ELb1ELb0EEENS1_21CollectiveEpilogueFwdINS6_IJS8_SA_S9_EEENS6_IJNS7_ILi1EEESI_SI_EEESC_SE_Li256ELb1ELb1ELb0ELb0EEENS1_19SingleTileSchedulerILb1ELb0ELb1ELi128EEEEEEEEEvNT_6ParamsE) ;  /* 0xfffeb7b002007950 */ /* 0x004fea0003c3ffff */
.L_x_2102:
        /* <DEDUP_REMOVED lines=11> */
.L_x_3566:


//--------------------- .text._ZN7cutlass13device_kernelIN5flash19enable_sm80_to_sm89INS1_16FlashAttnFwdSm80INS1_25CollectiveMainloopFwdSm80ILi8ELi1ELb0EN4cute5tupleIJNS5_1CILi128EEENS7_ILi32EEENS7_ILi256EEEEEELi256ENS_6half_tEfNS_4arch4Sm80ELb0ELb1ELb0ELb1ELb1ELb1ELb1ELb0EEENS1_21CollectiveEpilogueFwdINS6_IJS8_SA_S9_EEENS6_IJNS7_ILi1EEESI_SI_EEESC_SE_Li256ELb1ELb1ELb0ELb0EEENS1_19SingleTileSchedulerILb1ELb0ELb1ELi128EEEEEEEEEvNT_6ParamsE --------------------------
	.section	.text._ZN7cutlass13device_kernelIN5flash19enable_sm80_to_sm89INS1_16FlashAttnFwdSm80INS1_25CollectiveMainloopFwdSm80ILi8ELi1ELb0EN4cute5tupleIJNS5_1CILi128EEENS7_ILi32EEENS7_ILi256EEEEEELi256ENS_6half_tEfNS_4arch4Sm80ELb0ELb1ELb0ELb1ELb1ELb1ELb1ELb0EEENS1_21CollectiveEpilogueFwdINS6_IJS8_SA_S9_EEENS6_IJNS7_ILi1EEESI_SI_EEESC_SE_Li256ELb1ELb1ELb0ELb0EEENS1_19SingleTileSchedulerILb1ELb0ELb1ELi128EEEEEEEEEvNT_6ParamsE,"ax",@progbits
	.sectioninfo	@"SHI_REGISTERS=249"
	.align	128
.text._ZN7cutlass13device_kernelIN5flash19enable_sm80_to_sm89INS1_16FlashAttnFwdSm80INS1_25CollectiveMainloopFwdSm80ILi8ELi1ELb0EN4cute5tupleIJNS5_1CILi128EEENS7_ILi32EEENS7_ILi256EEEEEELi256ENS_6half_tEfNS_4arch4Sm80ELb0ELb1ELb0ELb1ELb1ELb1ELb1ELb0EEENS1_21CollectiveEpilogueFwdINS6_IJS8_SA_S9_EEENS6_IJNS7_ILi1EEESI_SI_EEESC_SE_Li256ELb1ELb1ELb0ELb0EEENS1_19SingleTileSchedulerILb1ELb0ELb1ELi128EEEEEEEEEvNT_6ParamsE:
        .type           _ZN7cutlass13device_kernelIN5flash19enable_sm80_to_sm89INS1_16FlashAttnFwdSm80INS1_25CollectiveMainloopFwdSm80ILi8ELi1ELb0EN4cute5tupleIJNS5_1CILi128EEENS7_ILi32EEENS7_ILi256EEEEEELi256ENS_6half_tEfNS_4arch4Sm80ELb0ELb1ELb0ELb1ELb1ELb1ELb1ELb0EEENS1_21CollectiveEpilogueFwdINS6_IJS8_SA_S9_EEENS6_IJNS7_ILi1EEESI_SI_EEESC_SE_Li256ELb1ELb1ELb0ELb0EEENS1_19SingleTileSchedulerILb1ELb0ELb1ELi128EEEEEEEEEvNT_6ParamsE,@function
        .size           _ZN7cutlass13device_kernelIN5flash19enable_sm80_to_sm89INS1_16FlashAttnFwdSm80INS1_25CollectiveMainloopFwdSm80ILi8ELi1ELb0EN4cute5tupleIJNS5_1CILi128EEENS7_ILi32EEENS7_ILi256EEEEEELi256ENS_6half_tEfNS_4arch4Sm80ELb0ELb1ELb0ELb1ELb1ELb1ELb1ELb0EEENS1_21CollectiveEpilogueFwdINS6_IJS8_SA_S9_EEENS6_IJNS7_ILi1EEESI_SI_EEESC_SE_Li256ELb1ELb1ELb0ELb0EEENS1_19SingleTileSchedulerILb1ELb0ELb1ELi128EEEEEEEEEvNT_6ParamsE,(.L_x_3568 - _ZN7cutlass13device_kernelIN5flash19enable_sm80_to_sm89INS1_16FlashAttnFwdSm80INS1_25CollectiveMainloopFwdSm80ILi8ELi1ELb0EN4cute5tupleIJNS5_1CILi128EEENS7_ILi32EEENS7_ILi256EEEEEELi256ENS_6half_tEfNS_4arch4Sm80ELb0ELb1ELb0ELb1ELb1ELb1ELb1ELb0EEENS1_21CollectiveEpilogueFwdINS6_IJS8_SA_S9_EEENS6_IJNS7_ILi1EEESI_SI_EEESC_SE_Li256ELb1ELb1ELb0ELb0EEENS1_19SingleTileSchedulerILb1ELb0ELb1ELi128EEEEEEEEEvNT_6ParamsE)
        .other          _ZN7cutlass13device_kernelIN5flash19enable_sm80_to_sm89INS1_16FlashAttnFwdSm80INS1_25CollectiveMainloopFwdSm80ILi8ELi1ELb0EN4cute5tupleIJNS5_1CILi128EEENS7_ILi32EEENS7_ILi256EEEEEELi256ENS_6half_tEfNS_4arch4Sm80ELb0ELb1ELb0ELb1ELb1ELb1ELb1ELb0EEENS1_21CollectiveEpilogueFwdINS6_IJS8_SA_S9_EEENS6_IJNS7_ILi1EEESI_SI_EEESC_SE_Li256ELb1ELb1ELb0ELb0EEENS1_19SingleTileSchedulerILb1ELb0ELb1ELi128EEEEEEEEEvNT_6ParamsE,@"STO_CUDA_ENTRY STV_DEFAULT"
_ZN7cutlass13device_kernelIN5flash19enable_sm80_to_sm89INS1_16FlashAttnFwdSm80INS1_25CollectiveMainloopFwdSm80ILi8ELi1ELb0EN4cute5tupleIJNS5_1CILi128EEENS7_ILi32EEENS7_ILi256EEEEEELi256ENS_6half_tEfNS_4arch4Sm80ELb0ELb1ELb0ELb1ELb1ELb1ELb1ELb0EEENS1_21CollectiveEpilogueFwdINS6_IJS8_SA_S9_EEENS6_IJNS7_ILi1EEESI_SI_EEESC_SE_Li256ELb1ELb1ELb0ELb0EEENS1_19SingleTileSchedulerILb1ELb0ELb1ELi128EEEEEEEEEvNT_6ParamsE:
        /* <DEDUP_REMOVED lines=20> */
.L_x_2104:
        /* <DEDUP_REMOVED lines=13> */
.L_x_2106:
[----:B------:R-:W-:Y:S02]  /*0210*/  ULDC UR5, c[0x0][0x54c] ;  /* 0x0001530000057ab9 */ /* 0x000fe40000000800 */
.L_x_2105:
[----:B------:R-:W-:Y:S02]  /*0220*/  ULDC UR4, c[0x0][0x548] ;  /* 0x0001520000047ab9 */ /* 0x000fe40000000800 */
[----:B------:R-:W-:-:S02]  /*0230*/  USHF.L.U32 UR15, UR14, 0x7, URZ ;  /* 0x000000070e0f7899 */ /* 0x000fc4000800063f */
[----:B------:R-:W-:-:S04]  /*0240*/  UIMAD UR4, UR5, UR4, URZ ;  /* 0x00000004050472a4 */ /* 0x000fc8000f8e023f */
[----:B------:R-:W-:-:S04]  /*0250*/  UISETP.GE.AND UP0, UPT, UR15, UR4, UPT ;  /* 0x000000040f00728c */ /* 0x000fc8000bf06270 */
[----:B------:R-:W-:Y:S01]  /*0260*/  USEL UR21, UR21, 0xffffffff, !UP0 ;  /* 0xffffffff15157887 */ /* 0x000fe2000c000000 */
[----:B------:R-:W-:Y:S05]  /*0270*/  BRA `(.L_x_2107) ;  /* 0x000001b000007947 */ /* 0x000fea0003800000 */
.L_x_2103:
        /* <DEDUP_REMOVED lines=8> */
.L_x_2108:
        /* <DEDUP_REMOVED lines=13> */
.L_x_2110:
[----:B------:R-:W-:Y:S02]  /*03d0*/  ULDC UR5, c[0x0][0x54c] ;  /* 0x0001530000057ab9 */ /* 0x000fe40000000800 */
.L_x_2109:
[----:B------:R-:W-:Y:S02]  /*03e0*/  ULDC UR4, c[0x0][0x548] ;  /* 0x0001520000047ab9 */ /* 0x000fe40000000800 */
[----:B------:R-:W-:-:S02]  /*03f0*/  USHF.L.U32 UR15, UR14, 0x7, URZ ;  /* 0x000000070e0f7899 */ /* 0x000fc4000800063f */
[----:B------:R-:W-:-:S04]  /*0400*/  UIMAD UR4, UR5, UR4, URZ ;  /* 0x00000004050472a4 */ /* 0x000fc8000f8e023f */
[----:B------:R-:W-:-:S04]  /*0410*/  UISETP.GE.AND UP0, UPT, UR15, UR4, UPT ;  /* 0x000000040f00728c */ /* 0x000fc8000bf06270 */
[----:B------:R-:W-:-:S06]  /*0420*/  USEL UR21, UR21, 0xffffffff, !UP0 ;  /* 0xffffffff15157887 */ /* 0x000fcc000c000000 */
.L_x_2107:
        /* <DEDUP_REMOVED lines=64> */
.L_x_2111:
        /* <DEDUP_REMOVED lines=10> */
.L_x_2112:
[----:B------:R-:W-:Y:S05]  /*08d0*/  @!P4 BRA `(.L_x_2113) ;  /* 0x000000500000c947 */ /* 0x000fea0003800000 */
[----:B-1--4-:R-:W4:Y:S04]  /*08e0*/  LDG.E R2, [R8.64] ;  /* 0x0000001808027981 */ /* 0x012f28000c1e1900 */
[----:B---3--:R-:W3:Y:S01]  /*08f0*/  LDG.E R3, [R8.64+0x4] ;  /* 0x0000041808037981 */ /* 0x008ee2000c1e1900 */
[----:B----4-:R-:W1:Y:S08]  /*0900*/  R2UR UR19, R2 ;  /* 0x00000000021373c2 */ /* 0x010e7000000e0000 */
[----:B---3--:R-:W1:Y:S02]  /*0910*/  R2UR UR4, R3 ;  /* 0x00000000030473c2 */ /* 0x008e6400000e0000 */
[----:B-1----:R-:W-:-:S06]  /*0920*/  UIADD3 UR19, -UR19, UR4, URZ ;  /* 0x0000000413137290 */ /* 0x002fcc000fffe13f */
.L_x_2113:
        /* <DEDUP_REMOVED lines=42> */
.L_x_2115:
[----:B------:R-:W-:Y:S02]  /*0bd0*/  UISETP.NE.AND UP0, UPT, UR5, 0x1, UPT ;  /* 0x000000010500788c */ /* 0x000fe4000bf05270 */
[----:B------:R-:W-:Y:S02]  /*0be0*/  ULDC.64 UR6, c[0x0][0x330] ;  /* 0x0000cc0000067ab9 */ /* 0x000fe40000000a00 */
[----:B------:R-:W-:-:S07]  /*0bf0*/  UIMAD.WIDE.U32 UR8, UR4, UR6, URZ ;  /* 0x00000006040872a5 */ /* 0x000fce000f8e003f */
[----:B------:R-:W-:Y:S02]  /*0c00*/  @UP0 USHF.R.U32.HI UR4, URZ, UR7, UR9 ;  /* 0x000000073f040299 */ /* 0x000fe40008011609 */
.L_x_2116:
[----:B------:R-:W-:Y:S02]  /*0c10*/  ULDC UR6, c[0x0][0x32c] ;  /* 0x0000cb0000067ab9 */ /* 0x000fe40000000800 */
[----:B------:R-:W-:-:S06]  /*0c20*/  UIMAD UR6, UR4, UR5, UR6 ;  /* 0x00000005040672a4 */ /* 0x000fcc000f8e0206 */
[----:B------:R-:W-:Y:S02]  /*0c30*/  IMNMX R4, R4, UR6, PT ;  /* 0x0000000604047c17 */ /* 0x000fe4000b800200 */
.L_x_2114:
        /* <DEDUP_REMOVED lines=26> */
.L_x_2118:
[----:B------:R-:W-:-:S03]  /*0de0*/  UISETP.NE.AND UP0, UPT, UR5, 0x1, UPT ;  /* 0x000000010500788c */ /* 0x000fc6000bf05270 */
[----:B------:R-:W-:Y:S02]  /*0df0*/  ULDC.64 UR4, c[0x0][0x330] ;  /* 0x0000cc0000047ab9 */ /* 0x000fe40000000a00 */
[----:B------:R-:W-:-:S07]  /*0e00*/  UIMAD.WIDE.U32 UR26, UR6, UR4, URZ ;  /* 0x00000004061a72a5 */ /* 0x000fce000f8e003f */
[----:B------:R-:W-:Y:S02]  /*0e10*/  @UP0 UMOV UR7, UR27 ;  /* 0x0000001b00070c82 */ /* 0x000fe40008000000 */
[----:B------:R-:W-:Y:S02]  /*0e20*/  @UP0 USHF.R.U32.HI UR6, URZ, UR5, UR7 ;  /* 0x000000053f060299 */ /* 0x000fe40008011607 */
.L_x_2119:
[----:B------:R-:W-:Y:S02]  /*0e30*/  ULDC UR4, c[0x0][0x32c] ;  /* 0x0000cb0000047ab9 */ /* 0x000fe40000000800 */
[----:B------:R-:W-:-:S06]  /*0e40*/  UIMAD UR4, UR6, UR4, URZ ;  /* 0x00000004060472a4 */ /* 0x000fcc000f8e023f */
[----:B------:R-:W-:Y:S02]  /*0e50*/  IMNMX R5, R5, UR4, !PT ;  /* 0x0000000405057c17 */ /* 0x000fe4000f800200 */
.L_x_2117:
        /* <DEDUP_REMOVED lines=123> */
.L_x_2122:
[----:B------:R-:W-:Y:S05]  /*1610*/  BSYNC B0 ;  /* 0x0000000000007941 */ /* 0x000fea0003800000 */
.L_x_2121:
        /* <DEDUP_REMOVED lines=128> */
.L_x_2141:
        /* <DEDUP_REMOVED lines=85> */
.L_x_2127:
[----:B------:R-:W-:Y:S05]  /*2370*/  BSYNC B0 ;  /* 0x0000000000007941 */ /* 0x000fea0003800000 */
.L_x_2126:
        /* <DEDUP_REMOVED lines=81> */
.L_x_2130:
[----:B------:R-:W-:Y:S05]  /*2890*/  BSYNC B0 ;  /* 0x0000000000007941 */ /* 0x000fea0003800000 */
.L_x_2129:
        /* <DEDUP_REMOVED lines=57> */
.L_x_2132:
[----:B------:R-:W-:Y:S05]  /*2c30*/  BSYNC B0 ;  /* 0x0000000000007941 */ /* 0x000fea0003800000 */
.L_x_2131:
        /* <DEDUP_REMOVED lines=57> */
.L_x_2134:
[----:B------:R-:W-:Y:S05]  /*2fd0*/  BSYNC B0 ;  /* 0x0000000000007941 */ /* 0x000fea0003800000 */
.L_x_2133:
        /* <DEDUP_REMOVED lines=57> */
.L_x_2125:
        /* <DEDUP_REMOVED lines=29> */
.L_x_2136:
[----:B------:R-:W-:Y:S05]  /*3540*/  BSYNC B0 ;  /* 0x0000000000007941 */ /* 0x000fea0003800000 */
.L_x_2135:
        /* <DEDUP_REMOVED lines=145> */
.L_x_2138:
[----:B------:R-:W-:Y:S05]  /*3e60*/  BSYNC B0 ;  /* 0x0000000000007941 */ /* 0x000fea0003800000 */
.L_x_2137:
        /* <DEDUP_REMOVED lines=124> */
.L_x_2124:
        /* <DEDUP_REMOVED lines=27> */
.L_x_2128:
[----:B------:R-:W-:Y:S05]  /*47e0*/  BSYNC B1 ;  /* 0x0000000000017941 */ /* 0x000fea0003800000 */
.L_x_2123:
        /* <DEDUP_REMOVED lines=61> */
.L_x_2140:
[----:B--2---:R-:W-:Y:S05]  /*4bc0*/  BSYNC B0 ;  /* 0x0000000000007941 */ /* 0x004fea0003800000 */
.L_x_2139:
        /* <DEDUP_REMOVED lines=25> */
.L_x_2120:
        /* <DEDUP_REMOVED lines=20> */
.L_x_2143:
[----:B------:R-:W-:Y:S02]  /*4ea0*/  UISETP.NE.AND UP0, UPT, UR6, 0x1, UPT ;  /* 0x000000010600788c */ /* 0x000fe4000bf05270 */
[----:B------:R-:W-:Y:S02]  /*4eb0*/  ULDC.64 UR4, c[0x0][0x330] ;  /* 0x0000cc0000047ab9 */ /* 0x000fe40000000a00 */
[----:B------:R-:W-:-:S07]  /*4ec0*/  UIMAD.WIDE.U32 UR18, UR10, UR4, URZ ;  /* 0x000000040a1272a5 */ /* 0x000fce000f8e003f */
[----:B------:R-:W-:Y:S02]  /*4ed0*/  @UP0 USHF.R.U32.HI UR10, URZ, UR5, UR19 ;  /* 0x000000053f0a0299 */ /* 0x000fe40008011613 */
.L_x_2144:
[----:B------:R-:W-:Y:S02]  /*4ee0*/  ULDC UR4, c[0x0][0x32c] ;  /* 0x0000cb0000047ab9 */ /* 0x000fe40000000800 */
[----:B------:R-:W-:-:S04]  /*4ef0*/  UIMAD UR4, UR10, UR6, UR4 ;  /* 0x000000060a0472a4 */ /* 0x000fc8000f8e0204 */
[----:B------:R-:W-:-:S04]  /*4f00*/  UISETP.LT.AND UP0, UPT, UR7, UR4, UPT ;  /* 0x000000040700728c */ /* 0x000fc8000bf01270 */
[----:B------:R-:W-:-:S04]  /*4f10*/  USEL UR7, UR7, UR4, UP0 ;  /* 0x0000000407077287 */ /* 0x000fc80008000000 */
.L_x_2142:
        /* <DEDUP_REMOVED lines=27> */
.L_x_2146:
[----:B------:R-:W-:Y:S02]  /*50d0*/  ULDC UR4, c[0x0][0x32c] ;  /* 0x0000cb0000047ab9 */ /* 0x000fe40000000800 */
[----:B------:R-:W-:-:S03]  /*50e0*/  UISETP.NE.AND UP0, UPT, UR4, 0x1, UPT ;  /* 0x000000010400788c */ /* 0x000fc6000bf05270 */
[----:B------:R-:W-:Y:S02]  /*50f0*/  ULDC.64 UR4, c[0x0][0x330] ;  /* 0x0000cc0000047ab9 */ /* 0x000fe40000000a00 */
[----:B------:R-:W-:-:S06]  /*5100*/  UIMAD.WIDE.U32 UR18, UR7, UR4, URZ ;  /* 0x00000004071272a5 */ /* 0x000fcc000f8e003f */
[----:B------:R-:W-:Y:S02]  /*5110*/  @UP0 USHF.R.U32.HI UR7, URZ, UR5, UR19 ;  /* 0x000000053f070299 */ /* 0x000fe40008011613 */
.L_x_2147:
[----:B------:R-:W-:Y:S02]  /*5120*/  ULDC UR4, c[0x0][0x32c] ;  /* 0x0000cb0000047ab9 */ /* 0x000fe40000000800 */
[----:B------:R-:W-:-:S04]  /*5130*/  UIMAD UR4, UR7, UR4, URZ ;  /* 0x00000004070472a4 */ /* 0x000fc8000f8e023f */
[----:B------:R-:W-:-:S04]  /*5140*/  UISETP.LT.AND UP0, UPT, UR6, UR4, UPT ;  /* 0x000000040600728c */ /* 0x000fc8000bf01270 */
[----:B------:R-:W-:-:S04]  /*5150*/  USEL UR6, UR6, UR4, !UP0 ;  /* 0x0000000406067287 */ /* 0x000fc8000c000000 */
.L_x_2145:
        /* <DEDUP_REMOVED lines=93> */
[----:B------:R-:W-:Y:S01]  /*5730*/  LOP3.LUT R61, R60, 0xfffffff8, RZ, 0xc0, !PT ;  /* 0xfffffff83c3d7812 */ /* 0x000fe200078ec0ff */
[----:B------:R-:W-:Y:S01]  /*5740*/  UIMAD UR17, UR17, UR5, UR6 ;  /* 0x00000005111172a4 */ /* 0x000fe2000f8e0206 */
[----:B------:R-:W-:Y:S01]  /*5750*/  SHF.R.S32.HI R60, RZ, 0x3, R60 ;  /* 0x00000003ff3c7819 */ /* 0x000fe2000001143c */
[----:B------:R-:W-:Y:S01]  /*5760*/  ULDC UR29, c[0x0][0x2c4] ;  /* 0x0000b100001d7ab9 */ /* 0x000fe20000000800 */
[----:B------:R-:W-:Y:S01]  /*5770*/  PLOP3.LUT P0, PT, PT, PT, UP3, 0x80, 0x0 ;  /* 0x000000000000781c */ /* 0x000fe20003f0f038 */
[----:B------:R-:W-:Y:S01]  /*5780*/  ULDC.64 UR6, c[0x0][0x348] ;  /* 0x0000d20000067ab9 */ /* 0x000fe20000000a00 */
[----:B------:R-:W-:Y:S01]  /*5790*/  IMAD.IADD R61, R62, 0x1, -R61 ;  /* 0x000000013e3d7824 */ /* 0x000fe200078e0a3d */
[----:B------:R-:W-:Y:S01]  /*57a0*/  UISETP.NE.U32.AND UP0, UPT, URZ, UR6, UPT ;  /* 0x000000063f00728c */ /* 0x000fe2000bf05070 */
[-C--:B------:R-:W-:Y:S01]  /*57b0*/  LEA.HI R65, R45, R62.reuse, RZ, 0x4 ;  /* 0x0000003e2d417211 */ /* 0x080fe200078f20ff */
[----:B------:R-:W-:Y:S01]  /*57c0*/  ULDC.64 UR4, c[0x0][0x1b8] ;  /* 0x00006e0000047ab9 */ /* 0x000fe20000000a00 */
[C---:B------:R-:W-:Y:S01]  /*57d0*/  IMAD R216, R61.reuse, 0x20, R60 ;  /* 0x000000203dd87824 */ /* 0x040fe200078e023c */
[----:B------:R-:W-:Y:S01]  /*57e0*/  UISETP.NE.AND.EX UP0, UPT, URZ, UR7, UPT, UP0 ;  /* 0x000000073f00728c */ /* 0x000fe2000bf05300 */
[----:B------:R-:W-:Y:S01]  /*57f0*/  IMAD.SHL.U32 R120, R60, 0x40, RZ ;  /* 0x000000403c787824 */ /* 0x000fe200078e00ff */
[----:B------:R-:W-:Y:S01]  /*5800*/  UIADD3 UR19, UR19, UR17, URZ ;  /* 0x0000001113137290 */ /* 0x000fe2000fffe03f */
[----:B------:R-:W-:Y:S01]  /*5810*/  IMAD.SHL.U32 R225, R61, 0x8, RZ ;  /* 0x000000083de17824 */ /* 0x000fe200078e00ff */
[----:B------:R-:W-:Y:S01]  /*5820*/  UIMAD UR6, UR12, UR4, URZ ;  /* 0x000000040c0672a4 */ /* 0x000fe2000f8e023f */
[----:B------:R-:W-:Y:S01]  /*5830*/  IADD3 R0, R216, UR15, RZ ;  /* 0x0000000fd8007c10 */ /* 0x000fe2000fffe0ff */
[----:B------:R-:W-:Y:S01]  /*5840*/  USHF.R.S32.HI UR7, URZ, 0x1f, UR21 ;  /* 0x0000001f3f077899 */ /* 0x000fe20008011415 */
[----:B------:R-:W-:Y:S01]  /*5850*/  LEA.HI R117, R45, R62, RZ, 0x6 ;  /* 0x0000003e2d757211 */ /* 0x000fe200078f30ff */
[----:B------:R-:W-:Y:S01]  /*5860*/  UIMAD UR6, UR13, UR5, UR6 ;  /* 0x000000050d0672a4 */ /* 0x000fe2000f8e0206 */
[----:B------:R-:W-:Y:S01]  /*5870*/  LOP3.LUT R120, R120, 0x1c0, RZ, 0xc0, !PT ;  /* 0x000001c078787812 */ /* 0x000fe200078ec0ff */
[----:B------:R-:W-:Y:S01]  /*5880*/  UIMAD.WIDE.U32 UR18, UR13, UR4, UR18 ;  /* 0x000000040d1272a5 */ /* 0x000fe2000f8e0012 */
[----:B-1----:R-:W-:Y:S01]  /*5890*/  @P1 IMAD.HI.U32 R3, R0, c[0x0][0x2c8], RZ ;  /* 0x0000b20000031a27 */ /* 0x002fe200078e00ff */
[----:B------:R-:W-:Y:S01]  /*58a0*/  USEL UR7, UR7, URZ, !UP0 ;  /* 0x0000003f07077287 */ /* 0x000fe2000c000000 */
[C---:B------:R-:W-:Y:S01]  /*58b0*/  IADD3 R50, R225.reuse, 0x80, RZ ;  /* 0x00000080e1327810 */ /* 0x040fe20007ffe0ff */
[----:B------:R-:W-:Y:S01]  /*58c0*/  ULDC.64 UR4, c[0x0][0x1c0] ;  /* 0x0000700000047ab9 */ /* 0x000fe20000000a00 */
[----:B------:R-:W-:Y:S01]  /*58d0*/  IMAD.MOV.U32 R8, RZ, RZ, R0 ;  /* 0x000000ffff087224 */ /* 0x000fe200078e0000 */
[----:B------:R-:W-:Y:S01]  /*58e0*/  USEL UR17, UR21, URZ, !UP0 ;  /* 0x0000003f15117287 */ /* 0x000fe2000c000000 */
        /* <DEDUP_REMOVED lines=10> */
[----:B------:R-:W-:Y:S01]  /*5990*/  UIMAD UR29, UR20, UR29, URZ ;  /* 0x0000001d141d72a4 */ /* 0x000fe2000f8e023f */
[----:B------:R-:W-:Y:S01]  /*59a0*/  IMAD R4, R3, c[0x0][0x2c4], R0 ;  /* 0x0000b10003047a24 */ /* 0x000fe200078e0200 */
[----:B------:R-:W-:Y:S01]  /*59b0*/  UIADD3 UR5, UR19, UR5, URZ ;  /* 0x0000000513057290 */ /* 0x000fe2000fffe03f */
[----:B------:R-:W-:Y:S01]  /*59c0*/  IMAD.U32 R7, RZ, RZ, UR19 ;  /* 0x00000013ff077e24 */ /* 0x000fe2000f8e00ff */
[----:B------:R-:W-:Y:S01]  /*59d0*/  LOP3.LUT R3, R65, 0xfffffff0, RZ, 0xc0, !PT ;  /* 0xfffffff041037812 */ /* 0x000fe200078ec0ff */
[----:B------:R-:W-:Y:S01]  /*59e0*/  IMAD.U32 R6, RZ, RZ, UR18 ;  /* 0x00000012ff067e24 */ /* 0x000fe2000f8e00ff */
[----:B------:R-:W-:Y:S01]  /*59f0*/  SHF.R.U32.HI R118, RZ, 0x3, R120 ;  /* 0x00000003ff767819 */ /* 0x000fe20000011678 */
[----:B------:R-:W-:Y:S01]  /*5a00*/  IMAD R5, R8, c[0x0][0x1b4], R5 ;  /* 0x00006d0008057a24 */ /* 0x000fe200078e0205 */
[----:B------:R-:W-:Y:S01]  /*5a10*/  ISETP.GE.AND P4, PT, R225, c[0x0][0x198], PT ;  /* 0x00006600e1007a0c */ /* 0x000fe20003f86270 */
[----:B------:R-:W-:Y:S01]  /*5a20*/  IMAD.U32 R7, RZ, RZ, UR5 ;  /* 0x00000005ff077e24 */ /* 0x000fe2000f8e00ff */
[----:B------:R-:W-:Y:S01]  /*5a30*/  ISETP.GE.AND P3, PT, R50, c[0x0][0x198], PT ;  /* 0x0000660032007a0c */ /* 0x000fe20003f66270 */
[----:B------:R-:W-:Y:S01]  /*5a40*/  IMAD.IADD R3, R62, 0x1, -R3 ;  /* 0x000000013e037824 */ /* 0x000fe200078e0a03 */
[----:B------:R-:W-:Y:S01]  /*5a50*/  ISETP.GE.AND P5, PT, R49, c[0x0][0x198], PT ;  /* 0x0000660031007a0c */ /* 0x000fe20003fa6270 */
[----:B------:R-:W-:Y:S01]  /*5a60*/  IMAD.WIDE.U32 R8, R8, c[0x0][0x1b0], R6 ;  /* 0x00006c0008087a25 */ /* 0x000fe200078e0006 */
[----:B------:R-:W-:Y:S01]  /*5a70*/  SHF.R.S32.HI R7, RZ, 0x1f, R4 ;  /* 0x0000001fff077819 */ /* 0x000fe20000011404 */
[----:B------:R-:W-:Y:S01]  /*5a80*/  BSSY B0, `(.L_x_2149) ;  /* 0x0000032000007945 */ /* 0x000fe20003800000 */
[----:B------:R-:W-:Y:S01]  /*5a90*/  SHF.R.S32.HI R46, RZ, 0x1f, R3 ;  /* 0x0000001fff2e7819 */ /* 0x000fe20000011403 */
[----:B------:R-:W-:-:S02]  /*5aa0*/  IMAD.IADD R9, R9, 0x1, R5 ;  /* 0x0000000109097824 */ /* 0x000fc400078e0205 */
[----:B------:R-:W-:Y:S01]  /*5ab0*/  IMAD R7, R7, c[0x0][0x1a8], RZ ;  /* 0x00006a0007077a24 */ /* 0x000fe200078e02ff */
[----:B------:R-:W-:Y:S01]  /*5ac0*/  LEA.HI R46, R46, R3, RZ, 0x3 ;  /* 0x000000032e2e7211 */ /* 0x000fe200078f18ff */
[----:B------:R-:W-:Y:S02]  /*5ad0*/  IMAD.SHL.U32 R117, R117, 0x8, RZ ;  /* 0x0000000875757824 */ /* 0x000fe400078e00ff */
[----:B------:R-:W-:Y:S01]  /*5ae0*/  IMAD R7, R4, c[0x0][0x1ac], R7 ;  /* 0x00006b0004077a24 */ /* 0x000fe200078e0207 */
[----:B------:R-:W-:Y:S01]  /*5af0*/  LOP3.LUT R0, R46, 0xfffffff8, RZ, 0xc0, !PT ;  /* 0xfffffff82e007812 */ /* 0x000fe200078ec0ff */
[----:B------:R-:W-:Y:S01]  /*5b00*/  IMAD.WIDE.U32 R4, R4, c[0x0][0x1a8], R8 ;  /* 0x00006a0004047a25 */ /* 0x000fe200078e0008 */
[----:B------:R-:W-:Y:S02]  /*5b10*/  IADD3 R8, R60, UR15, RZ ;  /* 0x0000000f3c087c10 */ /* 0x000fe4000fffe0ff */
[----:B------:R-:W-:Y:S01]  /*5b20*/  LOP3.LUT R117, R117, 0xfffffe00, RZ, 0xc0, !PT ;  /* 0xfffffe0075757812 */ /* 0x000fe200078ec0ff */
[----:B------:R-:W-:Y:S01]  /*5b30*/  IMAD.IADD R5, R5, 0x1, R7 ;  /* 0x0000000105057824 */ /* 0x000fe200078e0207 */
[----:B------:R-:W-:Y:S01]  /*5b40*/  ISETP.GE.AND P6, PT, R8, UR29, PT ;  /* 0x0000001d08007c0c */ /* 0x000fe2000bfc6270 */
[----:B------:R-:W-:Y:S01]  /*5b50*/  IMAD.IADD R0, R3, 0x1, -R0 ;  /* 0x0000000103007824 */ /* 0x000fe200078e0a00 */
[----:B------:R-:W-:-:S02]  /*5b60*/  LEA R13, P0, R4, c[0x0][0x160], 0x1 ;  /* 0x00005800040d7a11 */ /* 0x000fc400078008ff */
[----:B------:R-:W-:Y:S02]  /*5b70*/  LOP3.LUT R3, R120, 0x38, R225, 0xf8, !PT ;  /* 0x0000003878037812 */ /* 0x000fe400078ef8e1 */
[----:B------:R-:W-:Y:S01]  /*5b80*/  LEA.HI.X R5, R4, c[0x0][0x164], R5, 0x1, P0 ;  /* 0x0000590004057a11 */ /* 0x000fe200000f0c05 */
[----:B------:R1:W3:Y:S01]  /*5b90*/  SHFL.IDX PT, R14, R13, RZ, 0x181f ;  /* 0x00181fff0d0e7589 */ /* 0x0002e200000e0000 */
[----:B------:R-:W-:Y:S02]  /*5ba0*/  ISETP.GE.AND P0, PT, R219, c[0x0][0x198], PT ;  /* 0x00006600db007a0c */ /* 0x000fe40003f06270 */
        /* <DEDUP_REMOVED lines=16> */
[----:B------:R-:W-:Y:S01]  /*5cb0*/  LEA.HI R9, R10, R219, RZ, 0x3 ;  /* 0x000000db0a097211 */ /* 0x000fe200078f18ff */
[----:B------:R-:W-:Y:S01]  /*5cc0*/  IMAD.SHL.U32 R10, R51, 0x2, RZ ;  /* 0x00000002330a7824 */ /* 0x000fe200078e00ff */
[----:B------:R-:W-:Y:S02]  /*5cd0*/  LEA.HI R7, R7, R50, RZ, 0x3 ;  /* 0x0000003207077211 */ /* 0x000fe400078f18ff */
[----:B------:R-:W-:-:S02]  /*5ce0*/  LEA.HI R4, R4, R49, RZ, 0x3 ;  /* 0x0000003104047211 */ /* 0x000fc400078f18ff */
[----:B------:R-:W-:Y:S01]  /*5cf0*/  LOP3.LUT R9, R9, 0xfffffff8, RZ, 0xc0, !PT ;  /* 0xfffffff809097812 */ /* 0x000fe200078ec0ff */
[----:B------:R-:W-:Y:S01]  /*5d00*/  @!PT LDS RZ, [RZ] ;  /* 0x00000000fffff984 */ /* 0x000fe20000000800 */
[----:B------:R1:W-:Y:S01]  /*5d10*/  LDGSTS.E.BYPASS.LTC128B.128 [R10+0x10080], [R16.64], !P4 ;  /* 0x10080000100a7fae */ /* 0x0003e2000e101d58 */
        /* <DEDUP_REMOVED lines=8> */
.L_x_2150:
[----:B-1-34-:R-:W-:Y:S05]  /*5da0*/  BSYNC B0 ;  /* 0x0000000000007941 */ /* 0x01afea0003800000 */
.L_x_2149:
        /* <DEDUP_REMOVED lines=26> */
.L_x_2152:
[----:B------:R-:W-:Y:S05]  /*5f50*/  BSYNC B0 ;  /* 0x0000000000007941 */ /* 0x000fea0003800000 */
.L_x_2151:
        /* <DEDUP_REMOVED lines=26> */
.L_x_2154:
[----:B------:R-:W-:Y:S05]  /*6100*/  BSYNC B0 ;  /* 0x0000000000007941 */ /* 0x000fea0003800000 */
.L_x_2153:
[----:B------:R-:W-:Y:S01]  /*6110*/  IADD3 R7, R8, 0x60, RZ ;  /* 0x0000006008077810 */ /* 0x000fe20007ffe0ff */
[----:B---3--:R-:W-:Y:S01]  /*6120*/  SHFL.IDX PT, R14, R13, 0x3, 0x181f ;  /* 0x00781f000d0e7f89 */ /* 0x008fe200000e0000 */
[----:B------:R-:W-:Y:S01]  /*6130*/  UIADD3 UR17, UR10, -0x1, URZ ;  /* 0xffffffff0a117890 */ /* 0x000fe2000fffe03f */
[----:B------:R-:W-:Y:S01]  /*6140*/  IMAD.MOV.U32 R215, RZ, RZ, c[0x0][0x2b8] ;  /* 0x0000ae00ffd77624 */ /* 0x000fe200078e00ff */
[----:B------:R-:W-:Y:S01]  /*6150*/  ISETP.GE.AND P6, PT, R7, UR29, PT ;  /* 0x0000001d07007c0c */ /* 0x000fe2000bfc6270 */
[----:B----4-:R-:W3:Y:S01]  /*6160*/  SHFL.IDX PT, R15, R5, 0x3, 0x181f ;  /* 0x00781f00050f7f89 */ /* 0x010ee200000e0000 */
        /* <DEDUP_REMOVED lines=13> */
[----:B------:R-:W-:Y:S02]  /*6240*/  @!P6 LEA.HI R21, R16, R219, RZ, 0x3 ;  /* 0x000000db1015e211 */ /* 0x000fe400078f18ff */
[----:B------:R-:W-:Y:S01]  /*6250*/  @!P6 LEA.HI R19, R19, R50, RZ, 0x3 ;  /* 0x000000321313e211 */ /* 0x000fe200078f18ff */
[----:B------:R-:W-:Y:S01]  /*6260*/  UIADD3 UR6, UR19, UR6, URZ ;  /* 0x0000000613067290 */ /* 0x000fe2000fffe03f */
[----:B------:R-:W-:Y:S01]  /*6270*/  @!P6 SHF.R.S32.HI R16, RZ, 0x1f, R49 ;  /* 0x0000001fff10e819 */ /* 0x000fe20000011431 */
[----:B------:R-:W-:Y:S01]  /*6280*/  ULDC.64 UR4, c[0x0][0x1e8] ;  /* 0x00007a0000047ab9 */ /* 0x000fe20000000a00 */
[----:B------:R-:W-:-:S02]  /*6290*/  @!P6 LOP3.LUT R21, R21, 0xfffffff8, RZ, 0xc0, !PT ;  /* 0xfffffff81515e812 */ /* 0x000fc400078ec0ff */
[----:B------:R-:W-:Y:S01]  /*62a0*/  @!P6 LOP3.LUT R19, R19, 0xfffffff8, RZ, 0xc0, !PT ;  /* 0xfffffff81313e812 */ /* 0x000fe200078ec0ff */
[--C-:B---3--:R-:W-:Y:S01]  /*62b0*/  @!P6 IMAD.WIDE R22, R225, 0x2, R14.reuse ;  /* 0x00000002e116e825 */ /* 0x108fe200078e020e */
[----:B------:R-:W-:Y:S02]  /*62c0*/  @!P6 LEA.HI R7, R16, R49, RZ, 0x3 ;  /* 0x000000311007e211 */ /* 0x000fe400078f18ff */
[----:B------:R-:W-:Y:S01]  /*62d0*/  @P1 LOP3.LUT R12, R12, 0x8, RZ, 0xfc, !PT ;  /* 0x000000080c0c1812 */ /* 0x000fe200078efcff */
[--C-:B------:R-:W-:Y:S01]  /*62e0*/  @!P6 IMAD.WIDE R20, R21, 0x2, R14.reuse ;  /* 0x000000021514e825 */ /* 0x100fe200078e020e */
[----:B------:R-:W-:Y:S01]  /*62f0*/  @!P6 LOP3.LUT R7, R7, 0xfffffff8, RZ, 0xc0, !PT ;  /* 0xfffffff80707e812 */ /* 0x000fe200078ec0ff */
[----:B------:R-:W-:Y:S01]  /*6300*/  @!PT LDS RZ, [RZ] ;  /* 0x00000000fffff984 */ /* 0x000fe20000000800 */
[----:B------:R3:W-:Y:S02]  /*6310*/  @!P6 LDGSTS.E.BYPASS.LTC128B.128 [R10+0x13080], [R22.64], !P4 ;  /* 0x13080000160aefae */ /* 0x0007e4000e101d58 */
[----:B------:R-:W-:Y:S02]  /*6320*/  @!P6 IMAD.WIDE R18, R19, 0x2, R14 ;  /* 0x000000021312e825 */ /* 0x000fe400078e020e */
[----:B------:R3:W-:Y:S01]  /*6330*/  @!P6 LDGSTS.E.BYPASS.LTC128B.128 [R10+0x17080], [R20.64], !P0 ;  /* 0x17080000140aefae */ /* 0x0007e2000c101d58 */
[----:B------:R-:W-:-:S02]  /*6340*/  ISETP.GE.AND P0, PT, R218, UR11, PT ;  /* 0x0000000bda007c0c */ /* 0x000fc4000bf06270 */
[----:B------:R-:W-:Y:S01]  /*6350*/  IADD3 R218, R218, UR16, RZ ;  /* 0x00000010dada7c10 */ /* 0x000fe2000fffe0ff */
[----:B------:R4:W-:Y:S01]  /*6360*/  @!P6 LDGSTS.E.BYPASS.LTC128B.128 [R10+0x1b080], [R18.64], !P3 ;  /* 0x1b080000120aefae */ /* 0x0009e2000d901d58 */
[----:B------:R-:W-:-:S03]  /*6370*/  ISETP.GT.OR P0, PT, R216, 0x1f, P0 ;  /* 0x0000001fd800780c */ /* 0x000fc60000704670 */
[----:B------:R-:W-:-:S04]  /*6380*/  @P1 IMAD.HI.U32 R11, R218, c[0x0][0x2bc], RZ ;  /* 0x0000af00da0b1a27 */ /* 0x000fc800078e00ff */
[----:B-12---:R-:W-:Y:S01]  /*6390*/  IMAD.MOV.U32 R5, RZ, RZ, R218 ;  /* 0x000000ffff057224 */ /* 0x006fe200078e00da */
[----:B------:R-:W-:Y:S01]  /*63a0*/  @P1 SHF.R.U32.HI R5, RZ, c[0x0][0x2c0], R11 ;  /* 0x0000b000ff051a19 */ /* 0x000fe2000001160b */
[----:B----4-:R-:W-:-:S04]  /*63b0*/  @!P6 IMAD.WIDE R18, R7, 0x2, R14 ;  /* 0x000000020712e825 */ /* 0x010fc800078e020e */
[C---:B------:R-:W-:Y:S01]  /*63c0*/  @!P0 IADD3 R14, P1, R5.reuse, UR18, RZ ;  /* 0x00000012050e8c10 */ /* 0x040fe2000ff3e0ff */
[----:B------:R3:W-:Y:S03]  /*63d0*/  @!P6 LDGSTS.E.BYPASS.LTC128B.128 [R10+0x1f080], [R18.64], !P5 ;  /* 0x1f080000120aefae */ /* 0x0007e6000e901d58 */
[----:B------:R-:W-:Y:S02]  /*63e0*/  @!P0 LEA.HI.X.SX32 R7, R5, UR6, 0x1, P1 ;  /* 0x0000000605078c11 */ /* 0x000fe400088f0eff */
[C---:B------:R-:W-:Y:S01]  /*63f0*/  @!P0 LEA R16, P1, R14.reuse, c[0x0][0x2a0], 0x2 ;  /* 0x0000a8000e108a11 */ /* 0x040fe200078210ff */
[----:B------:R-:W0:Y:S03]  /*6400*/  LDGDEPBAR ;  /* 0x00000000000079af */ /* 0x000e260000000000 */
        /* <DEDUP_REMOVED lines=14> */
[----:B------:R-:W-:Y:S01]  /*64f0*/  ISETP.GE.AND P4, PT, R50, c[0x0][0x1d4], PT ;  /* 0x0000750032007a0c */ /* 0x000fe20003f86270 */
[----:B------:R-:W-:Y:S01]  /*6500*/  ULDC.64 UR4, c[0x0][0x210] ;  /* 0x0000840000047ab9 */ /* 0x000fe20000000a00 */
[----:B------:R-:W-:Y:S01]  /*6510*/  IADD3 R11, -R60, UR30, RZ ;  /* 0x0000001e3c0b7c10 */ /* 0x000fe2000fffe1ff */
[----:B------:R-:W-:Y:S01]  /*6520*/  IMAD R5, R64, c[0x0][0x1e0], RZ ;  /* 0x0000780040057a24 */ /* 0x000fe200078e02ff */
[----:B------:R-:W-:Y:S01]  /*6530*/  ISETP.GE.AND P3, PT, R49, c[0x0][0x1d4], PT ;  /* 0x0000750031007a0c */ /* 0x000fe20003f66270 */
[----:B------:R-:W-:Y:S01]  /*6540*/  UIMAD UR12, UR12, UR4, URZ ;  /* 0x000000040c0c72a4 */ /* 0x000fe2000f8e023f */
[----:B------:R-:W-:Y:S01]  /*6550*/  LOP3.LUT R12, R12, 0xfffffffe, RZ, 0xc0, !PT ;  /* 0xfffffffe0c0c7812 */ /* 0x000fe200078ec0ff */
[----:B------:R-:W-:Y:S01]  /*6560*/  IMAD R5, R218, c[0x0][0x1e4], R5 ;  /* 0x00007900da057a24 */ /* 0x000fe200078e0205 */
[----:B------:R-:W-:Y:S01]  /*6570*/  UIMAD.WIDE.U32 UR26, UR13, UR4, URZ ;  /* 0x000000040d1a72a5 */ /* 0x000fe2000f8e003f */
[----:B------:R-:W-:Y:S01]  /*6580*/  LEA.HI R48, R45, R62, RZ, 0x5 ;  /* 0x0000003e2d307211 */ /* 0x000fe200078f28ff */
[----:B------:R-:W-:Y:S01]  /*6590*/  UIMAD UR12, UR13, UR5, UR12 ;  /* 0x000000050d0c72a4 */ /* 0x000fe2000f8e020c */
[----:B------:R-:W-:Y:S01]  /*65a0*/  IMAD.IADD R15, R15, 0x1, R5 ;  /* 0x000000010f0f7824 */ /* 0x000fe200078e0205 */
[----:B------:R-:W-:Y:S01]  /*65b0*/  @P2 LOP3.LUT R12, R12, 0x1, RZ, 0xfc, !PT ;  /* 0x000000010c0c2812 */ /* 0x000fe200078efcff */
[----:B------:R-:W-:Y:S01]  /*65c0*/  IMAD.U32 R5, RZ, RZ, UR13 ;  /* 0x0000000dff057e24 */ /* 0x000fe2000f8e00ff */
[----:B------:R-:W-:Y:S01]  /*65d0*/  UIADD3 UR12, UR27, UR12, URZ ;  /* 0x0000000c1b0c7290 */ /* 0x000fe2000fffe03f */
[----:B------:R-:W-:-:S02]  /*65e0*/  SHF.R.S32.HI R44, RZ, 0x5, R48 ;  /* 0x00000005ff2c7819 */ /* 0x000fc40000011430 */
[----:B--2---:R-:W-:Y:S01]  /*65f0*/  SHF.R.S32.HI R47, RZ, 0x1f, R217 ;  /* 0x0000001fff2f7819 */ /* 0x004fe200000114d9 */
[----:B------:R-:W-:-:S04]  /*6600*/  IMAD.WIDE.U32 R14, R217, c[0x0][0x1f0], R14 ;  /* 0x00007c00d90e7a25 */ /* 0x000fc800078e000e */
[----:B---3--:R-:W-:Y:S02]  /*6610*/  IMAD R10, R47, c[0x0][0x1f0], RZ ;  /* 0x00007c002f0a7a24 */ /* 0x008fe400078e02ff */
        /* <DEDUP_REMOVED lines=9> */
[----:B------:R-:W-:-:S05]  /*66b0*/  LEA.HI.X R13, R10, c[0x0][0x1cc], R7, 0x1, P1 ;  /* 0x000073000a0d7a11 */ /* 0x000fca00008f0c07 */
[----:B------:R-:W1:Y:S06]  /*66c0*/  SHFL.IDX PT, R15, R13, RZ, 0x181f ;  /* 0x00181fff0d0f7589 */ /* 0x000e6c00000e0000 */
[----:B------:R-:W-:Y:S01]  /*66d0*/  @P0 SHF.R.S32.HI R10, RZ, 0x1f, R219 ;  /* 0x0000001fff0a0819 */ /* 0x000fe200000114db */
[----:B------:R-:W-:Y:S01]  /*66e0*/  @P0 IMAD.SHL.U32 R11, R51, 0x2, RZ ;  /* 0x00000002330b0824 */ /* 0x000fe200078e00ff */
[----:B------:R-:W-:Y:S02]  /*66f0*/  @P0 SHF.R.S32.HI R7, RZ, 0x1f, R50 ;  /* 0x0000001fff070819 */ /* 0x000fe40000011432 */
[----:B------:R-:W-:-:S02]  /*6700*/  @P0 SHF.R.S32.HI R16, RZ, 0x1f, R49 ;  /* 0x0000001fff100819 */ /* 0x000fc40000011431 */
[----:B------:R-:W-:Y:S02]  /*6710*/  @P0 LEA.HI R10, R10, R219, RZ, 0x3 ;  /* 0x000000db0a0a0211 */ /* 0x000fe400078f18ff */
        /* <DEDUP_REMOVED lines=20> */
.L_x_2155:
        /* <DEDUP_REMOVED lines=91> */
.L_x_2159:
[----:B------:R-:W-:Y:S05]  /*6e10*/  BSYNC B0 ;  /* 0x0000000000007941 */ /* 0x000fea0003800000 */
.L_x_2158:
        /* <DEDUP_REMOVED lines=78> */
.L_x_2161:
[----:B------:R-:W-:Y:S05]  /*7300*/  BSYNC B0 ;  /* 0x0000000000007941 */ /* 0x000fea0003800000 */
.L_x_2160:
        /* <DEDUP_REMOVED lines=80> */
.L_x_2163:
[----:B------:R-:W-:Y:S05]  /*7810*/  BSYNC B0 ;  /* 0x0000000000007941 */ /* 0x000fea0003800000 */
.L_x_2162:
        /* <DEDUP_REMOVED lines=77> */
.L_x_2165:
[----:B------:R-:W-:Y:S05]  /*7cf0*/  BSYNC B0 ;  /* 0x0000000000007941 */ /* 0x000fea0003800000 */
.L_x_2164:
        /* <DEDUP_REMOVED lines=79> */
.L_x_2169:
[----:B------:R-:W-:Y:S05]  /*81f0*/  BSYNC B0 ;  /* 0x0000000000007941 */ /* 0x000fea0003800000 */
.L_x_2168:
        /* <DEDUP_REMOVED lines=46> */
.L_x_2171:
[----:B------:R-:W-:Y:S05]  /*84e0*/  BSYNC B0 ;  /* 0x0000000000007941 */ /* 0x000fea0003800000 */
.L_x_2170:
        /* <DEDUP_REMOVED lines=46> */
.L_x_2173:
[----:B------:R-:W-:Y:S05]  /*87d0*/  BSYNC B0 ;  /* 0x0000000000007941 */ /* 0x000fea0003800000 */
.L_x_2172:
        /* <DEDUP_REMOVED lines=45> */
.L_x_2167:
[----:B------:R-:W-:Y:S05]  /*8ab0*/  BSYNC B1 ;  /* 0x0000000000017941 */ /* 0x000fea0003800000 */
.L_x_2166:
        /* <DEDUP_REMOVED lines=49> */
.L_x_2177:
[----:B------:R-:W-:Y:S05]  /*8dd0*/  BSYNC B0 ;  /* 0x0000000000007941 */ /* 0x000fea0003800000 */
.L_x_2176:
        /* <DEDUP_REMOVED lines=46> */
.L_x_2179:
[----:B------:R-:W-:Y:S05]  /*90c0*/  BSYNC B0 ;  /* 0x0000000000007941 */ /* 0x000fea0003800000 */
.L_x_2178:
        /* <DEDUP_REMOVED lines=46> */
.L_x_2181:
[----:B------:R-:W-:Y:S05]  /*93b0*/  BSYNC B0 ;  /* 0x0000000000007941 */ /* 0x000fea0003800000 */
.L_x_2180:
        /* <DEDUP_REMOVED lines=45> */
.L_x_2175:
[----:B------:R-:W-:Y:S05]  /*9690*/  BSYNC B1 ;  /* 0x0000000000017941 */ /* 0x000fea0003800000 */
.L_x_2174:
        /* <DEDUP_REMOVED lines=49> */
.L_x_2185:
[----:B------:R-:W-:Y:S05]  /*99b0*/  BSYNC B0 ;  /* 0x0000000000007941 */ /* 0x000fea0003800000 */
.L_x_2184:
        /* <DEDUP_REMOVED lines=46> */
.L_x_2187:
[----:B------:R-:W-:Y:S05]  /*9ca0*/  BSYNC B0 ;  /* 0x0000000000007941 */ /* 0x000fea0003800000 */
.L_x_2186:
        /* <DEDUP_REMOVED lines=46> */
.L_x_2189:
[----:B------:R-:W-:Y:S05]  /*9f90*/  BSYNC B0 ;  /* 0x0000000000007941 */ /* 0x000fea0003800000 */
.L_x_2188:
        /* <DEDUP_REMOVED lines=45> */
.L_x_2183:
[----:B------:R-:W-:Y:S05]  /*a270*/  BSYNC B1 ;  /* 0x0000000000017941 */ /* 0x000fea0003800000 */
.L_x_2182:
        /* <DEDUP_REMOVED lines=48> */
.L_x_2192:
[----:B------:R-:W-:Y:S05]  /*a580*/  BSYNC B0 ;  /* 0x0000000000007941 */ /* 0x000fea0003800000 */
.L_x_2191:
        /* <DEDUP_REMOVED lines=46> */
.L_x_2194:
[----:B------:R-:W-:Y:S05]  /*a870*/  BSYNC B0 ;  /* 0x0000000000007941 */ /* 0x000fea0003800000 */
.L_x_2193:
        /* <DEDUP_REMOVED lines=46> */
.L_x_2196:
[----:B------:R-:W-:Y:S05]  /*ab60*/  BSYNC B0 ;  /* 0x0000000000007941 */ /* 0x000fea0003800000 */
.L_x_2195:
        /* <DEDUP_REMOVED lines=46> */
.L_x_2157:
        /* <DEDUP_REMOVED lines=57> */
.L_x_2198:
[----:B--2---:R-:W-:Y:S05]  /*b1e0*/  BSYNC B0 ;  /* 0x0000000000007941 */ /* 0x004fea0003800000 */
.L_x_2197:
        /* <DEDUP_REMOVED lines=59> */
.L_x_2200:
[----:B--2---:R-:W-:Y:S05]  /*b5a0*/  BSYNC B0 ;  /* 0x0000000000007941 */ /* 0x004fea0003800000 */
.L_x_2199:
        /* <DEDUP_REMOVED lines=61> */
.L_x_2202:
[----:B--23--:R-:W-:Y:S05]  /*b980*/  BSYNC B0 ;  /* 0x0000000000007941 */ /* 0x00cfea0003800000 */
.L_x_2201:
        /* <DEDUP_REMOVED lines=58> */
.L_x_2204:
[----:B------:R-:W-:Y:S05]  /*bd30*/  BSYNC B0 ;  /* 0x0000000000007941 */ /* 0x000fea0003800000 */
.L_x_2203:
        /* <DEDUP_REMOVED lines=133> */
.L_x_2208:
[----:B------:R-:W-:Y:S05]  /*c590*/  BSYNC B0 ;  /* 0x0000000000007941 */ /* 0x000fea0003800000 */
.L_x_2207:
        /* <DEDUP_REMOVED lines=105> */
.L_x_2206:
[----:B------:R-:W-:Y:S05]  /*cc30*/  BSYNC B1 ;  /* 0x0000000000017941 */ /* 0x000fea0003800000 */
.L_x_2205:
        /* <DEDUP_REMOVED lines=114> */
.L_x_2212:
[----:B------:R-:W-:Y:S05]  /*d360*/  BSYNC B0 ;  /* 0x0000000000007941 */ /* 0x000fea0003800000 */
.L_x_2211:
        /* <DEDUP_REMOVED lines=105> */
.L_x_2210:
[----:B------:R-:W-:Y:S05]  /*da00*/  BSYNC B1 ;  /* 0x0000000000017941 */ /* 0x000fea0003800000 */
.L_x_2209:
        /* <DEDUP_REMOVED lines=114> */
.L_x_2216:
[----:B------:R-:W-:Y:S05]  /*e130*/  BSYNC B0 ;  /* 0x0000000000007941 */ /* 0x000fea0003800000 */
.L_x_2215:
        /* <DEDUP_REMOVED lines=105> */
.L_x_2214:
[----:B------:R-:W-:Y:S05]  /*e7d0*/  BSYNC B1 ;  /* 0x0000000000017941 */ /* 0x000fea0003800000 */
.L_x_2213:
        /* <DEDUP_REMOVED lines=113> */
.L_x_2218:
[----:B------:R-:W-:Y:S05]  /*eef0*/  BSYNC B0 ;  /* 0x0000000000007941 */ /* 0x000fea0003800000 */
.L_x_2217:
        /* <DEDUP_REMOVED lines=105> */
.L_x_2190:
[----:B------:R-:W-:Y:S05]  /*f590*/  BSYNC B2 ;  /* 0x0000000000027941 */ /* 0x000fea0003800000 */
.L_x_2156:
        /* <DEDUP_REMOVED lines=19> */
[----:B------:R-:W-:Y:S01]  /*f6d0*/  ISETP.LT.AND P1, PT, R60, UR30, PT ;  /* 0x0000001e3c007c0c */ /* 0x000fe2000bf21270 */
[----:B------:R-:W-:Y:S01]  /*f6e0*/  IMAD R4, R47, c[0x0][0x218], RZ ;  /* 0x000086002f047a24 */ /* 0x000fe200078e02ff */
[----:B------:R-:W-:Y:S01]  /*f6f0*/  SHF.R.S32.HI R228, RZ, 0x1f, R219 ;  /* 0x0000001fffe47819 */ /* 0x000fe200000114db */
[----:B------:R-:W-:Y:S01]  /*f700*/  IMAD R213, R11, 0x200, R8 ;  /* 0x000002000bd57824 */ /* 0x000fe200078e0208 */
[----:B------:R-:W-:Y:S01]  /*f710*/  SHF.R.S32.HI R227, RZ, 0x1f, R50 ;  /* 0x0000001fffe37819 */ /* 0x000fe20000011432 */
[----:B------:R-:W-:Y:S01]  /*f720*/  IMAD.WIDE.U32 R6, R217, c[0x0][0x218], R6 ;  /* 0x00008600d9067a25 */ /* 0x000fe200078e0006 */
[----:B------:R-:W-:Y:S01]  /*f730*/  LEA.HI R228, R228, R219, RZ, 0x3 ;  /* 0x000000dbe4e47211 */ /* 0x000fe200078f18ff */
[----:B------:R-:W-:Y:S01]  /*f740*/  UISETP.GT.AND UP0, UPT, UR17, UR8, UPT ;  /* 0x000000081100728c */ /* 0x000fe2000bf04270 */
[----:B------:R-:W-:Y:S01]  /*f750*/  LEA.HI R227, R227, R50, RZ, 0x3 ;  /* 0x00000032e3e37211 */ /* 0x000fe200078f18ff */
[----:B------:R-:W-:Y:S01]  /*f760*/  IMAD.SHL.U32 R213, R213, 0x2, RZ ;  /* 0x00000002d5d57824 */ /* 0x000fe200078e00ff */
[----:B------:R-:W-:Y:S01]  /*f770*/  BAR.SYNC.DEFER_BLOCKING 0x0 ;  /* 0x0000000000007b1d */ /* 0x000fe20000010000 */
[----:B------:R-:W-:Y:S01]  /*f780*/  IMAD R4, R217, c[0x0][0x21c], R4 ;  /* 0x00008700d9047a24 */ /* 0x000fe200078e0204 */
[----:B------:R-:W-:Y:S01]  /*f790*/  LOP3.LUT R228, R228, 0xfffffff8, RZ, 0xc0, !PT ;  /* 0xfffffff8e4e47812 */ /* 0x000fe200078ec0ff */
[----:B------:R-:W-:Y:S01]  /*f7a0*/  IMAD.SHL.U32 R11, R11, 0x8, RZ ;  /* 0x000000080b0b7824 */ /* 0x000fe200078e00ff */
[C---:B------:R-:W-:Y:S01]  /*f7b0*/  IADD3 R5, R213.reuse, 0xc080, RZ ;  /* 0x0000c080d5057810 */ /* 0x040fe20007ffe0ff */
[----:B------:R-:W-:Y:S01]  /*f7c0*/  IMAD.SHL.U32 R47, R46, 0x40, RZ ;  /* 0x000000402e2f7824 */ /* 0x000fe200078e00ff */
[----:B------:R-:W-:-:S02]  /*f7d0*/  IADD3 R212, R213, 0xc0a0, RZ ;  /* 0x0000c0a0d5d47810 */ /* 0x000fc40007ffe0ff */
[----:B------:R-:W-:Y:S02]  /*f7e0*/  @P0 IADD3 R212, R5, -0x20, RZ ;  /* 0xffffffe005d40810 */ /* 0x000fe40007ffe0ff */
[----:B------:R-:W-:Y:S02]  /*f7f0*/  IADD3 R5, P0, R6, UR26, RZ ;  /* 0x0000001a06057c10 */ /* 0x000fe4000ff1e0ff */
[----:B------:R-:W-:Y:S02]  /*f800*/  LOP3.LUT R11, R0, 0x8, R11, 0xf8, !PT ;  /* 0x00000008000b7812 */ /* 0x000fe400078ef80b */
[----:B------:R-:W-:Y:S02]  /*f810*/  IADD3.X R6, R7, UR12, R4, P0, !PT ;  /* 0x0000000c07067c10 */ /* 0x000fe400087fe404 */
[C---:B------:R-:W-:Y:S02]  /*f820*/  LEA R4, P0, R5.reuse, c[0x0][0x1f8], 0x1 ;  /* 0x00007e0005047a11 */ /* 0x040fe400078008ff */
[----:B------:R-:W-:Y:S01]  /*f830*/  SHF.R.U32.HI R46, RZ, 0x3, R0 ;  /* 0x00000003ff2e7819 */ /* 0x000fe20000011600 */
[----:B------:R-:W-:Y:S01]  /*f840*/  IMAD.MOV.U32 R0, RZ, RZ, 0x40 ;  /* 0x00000040ff007424 */ /* 0x000fe200078e00ff */
[----:B------:R-:W-:Y:S01]  /*f850*/  LEA.HI.X R5, R5, c[0x0][0x1fc], R6, 0x1, P0 ;  /* 0x00007f0005057a11 */ /* 0x000fe200000f0c06 */
[----:B------:R-:W-:Y:S01]  /*f860*/  SHFL.IDX PT, R24, R4, RZ, 0x181f ;  /* 0x00181fff04187589 */ /* 0x000fe200000e0000 */
[----:B------:R-:W-:-:S02]  /*f870*/  LOP3.LUT R47, R47, 0xfffffe00, RZ, 0xc0, !PT ;  /* 0xfffffe002f2f7812 */ /* 0x000fc400078ec0ff */
[----:B------:R-:W-:Y:S01]  /*f880*/  LOP3.LUT R46, R11, R46, RZ, 0x3c, !PT ;  /* 0x0000002e0b2e7212 */ /* 0x000fe200078e3cff */
[----:B------:R-:W1:Y:S01]  /*f890*/  SHFL.IDX PT, R25, R5, RZ, 0x181f ;  /* 0x00181fff05197589 */ /* 0x000e6200000e0000 */
[----:B------:R-:W-:Y:S01]  /*f8a0*/  LOP3.LUT P0, RZ, R61, 0x4, RZ, 0xc0, !PT ;  /* 0x000000043dff7812 */ /* 0x000fe2000780c0ff */
[----:B------:R-:W-:Y:S01]  /*f8b0*/  IMAD R7, R44, 0x400, R47 ;  /* 0x000004002c077824 */ /* 0x000fe200078e022f */
[----:B------:R-:W-:Y:S01]  /*f8c0*/  LOP3.LUT R227, R227, 0xfffffff8, RZ, 0xc0, !PT ;  /* 0xfffffff8e3e37812 */ /* 0x000fe200078ec0ff */
[----:B------:R-:W-:Y:S01]  /*f8d0*/  LDSM.16.M88.4 R12, [R213+0xc080] ;  /* 0x00c08000d50c783b */ /* 0x000fe20000000200 */
[----:B------:R-:W-:Y:S01]  /*f8e0*/  SEL R0, R0, 0xffffffc0, !P0 ;  /* 0xffffffc000007807 */ /* 0x000fe20004000000 */
[----:B------:R-:W-:Y:S01]  /*f8f0*/  IMAD.IADD R214, R46, 0x1, R7 ;  /* 0x000000012ed67824 */ /* 0x000fe200078e0207 */
[----:B------:R-:W-:Y:S01]  /*f900*/  ISETP.GE.OR P0, PT, R225, c[0x0][0x1d4], !P1 ;  /* 0x00007500e1007a0c */ /* 0x000fe20004f06670 */
[----:B------:R-:W-:Y:S01]  /*f910*/  LDSM.16.M88.4 R20, [R213+0xc880] ;  /* 0x00c88000d514783b */ /* 0x000fe20000000200 */
[----:B------:R-:W-:Y:S01]  /*f920*/  SHF.R.S32.HI R226, RZ, 0x1f, R49 ;  /* 0x0000001fffe27819 */ /* 0x000fe20000011431 */
[----:B------:R-:W-:Y:S01]  /*f930*/  IMAD.SHL.U32 R214, R214, 0x2, RZ ;  /* 0x00000002d6d67824 */ /* 0x000fe200078e00ff */
[----:B------:R-:W-:Y:S01]  /*f940*/  IADD3 R203, R212, 0x800, RZ ;  /* 0x00000800d4cb7810 */ /* 0x000fe20007ffe0ff */
[----:B------:R-:W-:Y:S01]  /*f950*/  LDSM.16.M88.4 R40, [R212] ;  /* 0x00000000d428783b */ /* 0x000fe20000000200 */
[----:B------:R-:W-:Y:S01]  /*f960*/  LEA.HI R226, R226, R49, RZ, 0x3 ;  /* 0x00000031e2e27211 */ /* 0x000fe200078f18ff */
[--C-:B------:R-:W-:Y:S01]  /*f970*/  IMAD R210, R2, 0x2, R214.reuse ;  /* 0x0000000202d27824 */ /* 0x100fe200078e02d6 */
[----:B------:R-:W-:Y:S01]  /*f980*/  IADD3 R201, R212, 0x1000, RZ ;  /* 0x00001000d4c97810 */ /* 0x000fe20007ffe0ff */
[----:B------:R-:W2:Y:S01]  /*f990*/  LDSM.16.M88.4 R4, [R214+0x10080] ;  /* 0x01008000d604783b */ /* 0x000ea20000000200 */
[----:B------:R-:W-:Y:S01]  /*f9a0*/  LOP3.LUT R226, R226, 0xfffffff8, RZ, 0xc0, !PT ;  /* 0xfffffff8e2e27812 */ /* 0x000fe200078ec0ff */
[----:B------:R-:W-:Y:S01]  /*f9b0*/  IMAD R209, R3, 0x2, R214 ;  /* 0x0000000203d17824 */ /* 0x000fe200078e02d6 */
[C---:B------:R-:W-:Y:S01]  /*f9c0*/  IADD3 R200, R212.reuse, 0x1800, RZ ;  /* 0x00001800d4c87810 */ /* 0x040fe20007ffe0ff */
[----:B------:R-:W-:Y:S01]  /*f9d0*/  LDSM.16.M88.4 R36, [R212+0x800] ;  /* 0x00080000d424783b */ /* 0x000fe20000000200 */
[----:B------:R-:W-:Y:S01]  /*f9e0*/  IMAD.IADD R208, R213, 0x1, R0 ;  /* 0x00000001d5d07824 */ /* 0x000fe200078e0200 */
[----:B------:R-:W-:Y:S01]  /*f9f0*/  SHF.R.S32.HI R229, RZ, 0x1f, R226 ;  /* 0x0000001fffe57819 */ /* 0x000fe200000114e2 */
[----:B------:R-:W-:Y:S01]  /*fa00*/  IMAD R207, R3, 0x2, R210 ;  /* 0x0000000203cf7824 */ /* 0x000fe200078e02d2 */
[----:B------:R-:W3:Y:S01]  /*fa10*/  LDSM.16.M88.4 R32, [R210+0x10080] ;  /* 0x01008000d220783b */ /* 0x000ee20000000200 */
[----:B-1----:R-:W-:Y:S01]  /*fa20*/  IMAD.WIDE R10, R225, 0x2, R24 ;  /* 0x00000002e10a7825 */ /* 0x002fe200078e0218 */
[----:B------:R-:W-:-:S02]  /*fa30*/  IADD3 R199, R212, 0x2000, RZ ;  /* 0x00002000d4c77810 */ /* 0x000fc40007ffe0ff */
[----:B------:R-:W-:Y:S01]  /*fa40*/  IADD3 R198, R212, 0x2800, RZ ;  /* 0x00002800d4c67810 */ /* 0x000fe20007ffe0ff */
[--C-:B------:R-:W-:Y:S01]  /*fa50*/  IMAD.WIDE R8, R228, 0x2, R24.reuse ;  /* 0x00000002e4087825 */ /* 0x100fe200078e0218 */
[----:B------:R-:W-:Y:S01]  /*fa60*/  @!PT LDS RZ, [RZ] ;  /* 0x00000000fffff984 */ /* 0x000fe20000000800 */
[----:B------:R-:W-:Y:S01]  /*fa70*/  @!PT LDS RZ, [RZ] ;  /* 0x00000000fffff984 */ /* 0x000fe20000000800 */
[----:B------:R-:W-:Y:S01]  /*fa80*/  @!PT LDS RZ, [RZ] ;  /* 0x00000000fffff984 */ /* 0x000fe20000000800 */
[----:B------:R1:W-:Y:S01]  /*fa90*/  LDGSTS.E.BYPASS.LTC128B.128 [R220+0x8080], [R10.64], !P0 ;  /* 0x080800000adc7fae */ /* 0x0003e2000c101d58 */
[----:B------:R-:W-:Y:S02]  /*faa0*/  ISETP.GE.OR P0, PT, R219, c[0x0][0x1d4], !P1 ;  /* 0x00007500db007a0c */ /* 0x000fe40004f06670 */
[----:B------:R-:W-:Y:S01]  /*fab0*/  IMAD.WIDE R26, R227, 0x2, R24 ;  /* 0x00000002e31a7825 */ /* 0x000fe200078e0218 */
[C---:B------:R-:W-:Y:S02]  /*fac0*/  IADD3 R197, R212.reuse, 0x3000, RZ ;  /* 0x00003000d4c57810 */ /* 0x040fe40007ffe0ff */
[----:B------:R-:W-:Y:S01]  /*fad0*/  IADD3 R196, R212, 0x3800, RZ ;  /* 0x00003800d4c47810 */ /* 0x000fe20007ffe0ff */
[----:B------:R-:W-:Y:S01]  /*fae0*/  IMAD.IADD R202, R0, 0x1, R212 ;  /* 0x0000000100ca7824 */ /* 0x000fe200078e02d4 */
[----:B------:R-:W-:-:S06]  /*faf0*/  SHF.R.S32.HI R0, RZ, 0x1f, R227 ;  /* 0x0000001fff007819 */ /* 0x000fcc00000114e3 */
[----:B------:R1:W-:Y:S01]  /*fb00*/  LDGSTS.E.BYPASS.LTC128B.128 [R220+0x9080], [R8.64], !P0 ;  /* 0x0908000008dc7fae */ /* 0x0003e2000c101d58 */
[----:B------:R-:W-:Y:S01]  /*fb10*/  ISETP.GE.OR P0, PT, R50, c[0x0][0x1d4], !P1 ;  /* 0x0000750032007a0c */ /* 0x000fe20004f06670 */
[----:B------:R-:W-:Y:S01]  /*fb20*/  IMAD.WIDE R50, R226, 0x2, R24 ;  /* 0x00000002e2327825 */ /* 0x000fe200078e0218 */
[C---:B--2---:R-:W-:Y:S11]  /*fb30*/  HMMA.16816.F32 R16, R4.reuse, R12, RZ ;  /* 0x0000000c0410723c */ /* 0x044ff600000018ff */
[----:B------:R2:W-:Y:S01]  /*fb40*/  LDGSTS.E.BYPASS.LTC128B.128 [R220+0xa080], [R26.64], !P0 ;  /* 0x0a0800001adc7fae */ /* 0x0005e2000c101d58 */
[----:B------:R-:W-:Y:S01]  /*fb50*/  ISETP.GE.OR P0, PT, R49, c[0x0][0x1d4], !P1 ;  /* 0x0000750031007a0c */ /* 0x000fe20004f06670 */
[C---:B------:R-:W-:Y:S08]  /*fb60*/  HMMA.16816.F32 R12, R4.reuse, R14, RZ ;  /* 0x0000000e040c723c */ /* 0x040ff000000018ff */
[----:B-1----:R-:W-:Y:S04]  /*fb70*/  HMMA.16816.F32 R8, R4, R20, RZ ;  /* 0x000000140408723c */ /* 0x002fe800000018ff */
[----:B------:R1:W-:Y:S01]  /*fb80*/  LDGSTS.E.BYPASS.LTC128B.128 [R220+0xb080], [R50.64], !P0 ;  /* 0x0b08000032dc7fae */ /* 0x0003e2000c101d58 */
[----:B------:R-:W-:-:S03]  /*fb90*/  PLOP3.LUT P0, PT, PT, PT, UP0, 0x40, 0x0 ;  /* 0x000000000000781c */ /* 0x000fc60003f0e808 */
[----:B------:R-:W-:Y:S01]  /*fba0*/  LDSM.16.M88.4 R28, [R209+0x10080] ;  /* 0x01008000d11c783b */ /* 0x000fe20000000200 */
[----:B------:R-:W-:Y:S03]  /*fbb0*/  HMMA.16816.F32 R4, R4, R22, RZ ;  /* 0x000000160404723c */ /* 0x000fe600000018ff */
[----:B------:R-:W-:Y:S04]  /*fbc0*/  LDSM.16.M88.4 R20, [R208+0xc880] ;  /* 0x00c88000d014783b */ /* 0x000fe80000000200 */
[----:B--2---:R-:W2:Y:S01]  /*fbd0*/  LDSM.16.M88.4 R24, [R208+0xc080] ;  /* 0x00c08000d018783b */ /* 0x004ea20000000200 */
[C---:B---3--:R-:W-:Y:S03]  /*fbe0*/  HMMA.16816.F32 R16, R32.reuse, R40, R16 ;  /* 0x000000282010723c */ /* 0x048fe60000001810 */
[----:B------:R-:W0:Y:S05]  /*fbf0*/  LDGDEPBAR ;  /* 0x00000000000079af */ /* 0x000e2a0000000000 */
[C---:B------:R-:W-:Y:S01]  /*fc00*/  HMMA.16816.F32 R12, R32.reuse, R42, R12 ;  /* 0x0000002a200c723c */ /* 0x040fe2000000180c */
[----:B------:R-:W-:Y:S07]  /*fc10*/  LDSM.16.M88.4 R40, [R207+0x10080] ;  /* 0x01008000cf28783b */ /* 0x000fee0000000200 */
[C---:B------:R-:W-:Y:S08]  /*fc20*/  HMMA.16816.F32 R8, R32.reuse, R36, R8 ;  /* 0x000000242008723c */ /* 0x040ff00000001808 */
[----:B------:R-:W-:Y:S01]  /*fc30*/  HMMA.16816.F32 R4, R32, R38, R4 ;  /* 0x000000262004723c */ /* 0x000fe20000001804 */
[----:B------:R-:W3:Y:S04]  /*fc40*/  LDSM.16.M88.4 R36, [R202] ;  /* 0x00000000ca24783b */ /* 0x000ee80000000200 */
[----:B------:R-:W4:Y:S03]  /*fc50*/  LDSM.16.M88.4 R32, [R202+0x800] ;  /* 0x00080000ca20783b */ /* 0x000f260000000200 */
[C---:B--2---:R-:W-:Y:S08]  /*fc60*/  HMMA.16816.F32 R16, R28.reuse, R24, R16 ;  /* 0x000000181c10723c */ /* 0x044ff00000001810 */
[C---:B------:R-:W-:Y:S01]  /*fc70*/  HMMA.16816.F32 R12, R28.reuse, R26, R12 ;  /* 0x0000001a1c0c723c */ /* 0x040fe2000000180c */
[----:B------:R-:W-:Y:S07]  /*fc80*/  LDSM.16.M88.4 R24, [R214+0x14080] ;  /* 0x01408000d618783b */ /* 0x000fee0000000200 */
[C---:B------:R-:W-:Y:S08]  /*fc90*/  HMMA.16816.F32 R8, R28.reuse, R20, R8 ;  /* 0x000000141c08723c */ /* 0x040ff00000001808 */
[----:B------:R-:W-:Y:S01]  /*fca0*/  HMMA.16816.F32 R28, R28, R22, R4 ;  /* 0x000000161c1c723c */ /* 0x000fe20000001804 */
[----:B------:R-:W2:Y:S04]  /*fcb0*/  LDSM.16.M88.4 R20, [R213+0xd080] ;  /* 0x00d08000d514783b */ /* 0x000ea80000000200 */
[----:B------:R-:W5:Y:S03]  /*fcc0*/  LDSM.16.M88.4 R4, [R213+0xd880] ;  /* 0x00d88000d504783b */ /* 0x000f660000000200 */
[C---:B---3--:R-:W-:Y:S08]  /*fcd0*/  HMMA.16816.F32 R16, R40.reuse, R36, R16 ;  /* 0x000000242810723c */ /* 0x048ff00000001810 */
[C---:B------:R-:W-:Y:S01]  /*fce0*/  HMMA.16816.F32 R12, R40.reuse, R38, R12 ;  /* 0x00000026280c723c */ /* 0x040fe2000000180c */
[----:B------:R-:W-:Y:S07]  /*fcf0*/  LDSM.16.M88.4 R36, [R210+0x14080] ;  /* 0x01408000d224783b */ /* 0x000fee0000000200 */
[C---:B----4-:R-:W-:Y:S08]  /*fd00*/  HMMA.16816.F32 R8, R40.reuse, R32, R8 ;  /* 0x000000202808723c */ /* 0x050ff00000001808 */
[----:B------:R-:W-:Y:S01]  /*fd10*/  HMMA.16816.F32 R40, R40, R34, R28 ;  /* 0x000000222828723c */ /* 0x000fe2000000181c */
[----:B------:R-:W3:Y:S04]  /*fd20*/  LDSM.16.M88.4 R32, [R212+0x1000] ;  /* 0x00100000d420783b */ /* 0x000ee80000000200 */
[----:B------:R-:W4:Y:S03]  /*fd30*/  LDSM.16.M88.4 R28, [R212+0x1800] ;  /* 0x00180000d41c783b */ /* 0x000f260000000200 */
[C---:B--2---:R-:W-:Y:S08]  /*fd40*/  HMMA.16816.F32 R16, R24.reuse, R20, R16 ;  /* 0x000000141810723c */ /* 0x044ff00000001810 */
[C---:B------:R-:W-:Y:S01]  /*fd50*/  HMMA.16816.F32 R12, R24.reuse, R22, R12 ;  /* 0x00000016180c723c */ /* 0x040fe2000000180c */
[----:B------:R-:W-:Y:S07]  /*fd60*/  LDSM.16.M88.4 R20, [R208+0xd080] ;  /* 0x00d08000d014783b */ /* 0x000fee0000000200 */
[C---:B-----5:R-:W-:Y:S08]  /*fd70*/  HMMA.16816.F32 R8, R24.reuse, R4, R8 ;  /* 0x000000041808723c */ /* 0x060ff00000001808 */
        /* <DEDUP_REMOVED lines=65> */
[----:B------:R-:W4:Y:S01]  /*10190*/  LDSM.16.M88.4 R28, [R202+0x3800] ;  /* 0x00380000ca1c783b */ /* 0x000f220000000200 */
[----:B------:R-:W-:-:S04]  /*101a0*/  DEPBAR.LE SB0, 0x0 ;  /* 0x000080000000791a */ /* 0x000fc80000000000 */
[C---:B--2---:R-:W-:Y:S08]  /*101b0*/  HMMA.16816.F32 R16, R24.reuse, R20, R16 ;  /* 0x000000141810723c */ /* 0x044ff00000001810 */
[C---:B------:R-:W-:Y:S08]  /*101c0*/  HMMA.16816.F32 R12, R24.reuse, R22, R12 ;  /* 0x00000016180c723c */ /* 0x040ff0000000180c */
[C---:B-----5:R-:W-:Y:S07]  /*101d0*/  HMMA.16816.F32 R8, R24.reuse, R4, R8 ;  /* 0x000000041808723c */ /* 0x060fee0000001808 */
[----:B------:R-:W-:Y:S01]  /*101e0*/  SHF.R.S32.HI R4, RZ, 0x1f, R225 ;  /* 0x0000001fff047819 */ /* 0x000fe200000114e1 */
[----:B------:R-:W-:Y:S01]  /*101f0*/  HMMA.16816.F32 R40, R24, R6, R40 ;  /* 0x000000061828723c */ /* 0x000fe20000001828 */
[----:B------:R-:W-:-:S07]  /*10200*/  SHF.R.S32.HI R5, RZ, 0x1f, R228 ;  /* 0x0000001fff057819 */ /* 0x000fce00000114e4 */
[C---:B---3--:R-:W-:Y:S08]  /*10210*/  HMMA.16816.F32 R16, R36.reuse, R32, R16 ;  /* 0x000000202410723c */ /* 0x048ff00000001810 */
[C---:B------:R-:W-:Y:S08]  /*10220*/  HMMA.16816.F32 R12, R36.reuse, R34, R12 ;  /* 0x00000022240c723c */ /* 0x040ff0000000180c */
[C---:B----4-:R-:W-:Y:S08]  /*10230*/  HMMA.16816.F32 R8, R36.reuse, R28, R8 ;  /* 0x0000001c2408723c */ /* 0x050ff00000001808 */
[----:B------:R-:W-:Y:S01]  /*10240*/  HMMA.16816.F32 R40, R36, R30, R40 ;  /* 0x0000001e2428723c */ /* 0x000fe20000001828 */
[----:B------:R-:W-:Y:S06]  /*10250*/  BAR.SYNC.DEFER_BLOCKING 0x0 ;  /* 0x0000000000007b1d */ /* 0x000fec0000010000 */
[----:B------:R-:W-:Y:S05]  /*10260*/  @P0 BRA `(.L_x_2219) ;  /* 0x000002c000000947 */ /* 0x000fea0003800000 */
[----:B-1----:R-:W-:Y:S01]  /*10270*/  IMAD.U32 R7, RZ, RZ, UR28 ;  /* 0x0000001cff077e24 */ /* 0x002fe2000f8e00ff */
        /* <DEDUP_REMOVED lines=43> */
.L_x_2219:
[----:B-1----:R-:W-:Y:S01]  /*10530*/  LOP3.LUT R5, R48, 0xffffffe0, RZ, 0xc0, !PT ;  /* 0xffffffe030057812 */ /* 0x002fe200078ec0ff */
[----:B------:R-:W-:Y:S01]  /*10540*/  UIADD3 UR4, UR11, 0x1, -UR28 ;  /* 0x000000010b047890 */ /* 0x000fe2000fffe81c */
[----:B------:R-:W-:Y:S01]  /*10550*/  LEA.HI R21, R45, R62, RZ, 0x2 ;  /* 0x0000003e2d157211 */ /* 0x000fe200078f10ff */
[----:B------:R-:W-:Y:S01]  /*10560*/  ULDC UR17, c[0x0][0x324] ;  /* 0x0000c90000117ab9 */ /* 0x000fe20000000800 */
[----:B------:R-:W-:Y:S01]  /*10570*/  SHF.R.S32.HI R7, RZ, 0x1f, R44 ;  /* 0x0000001fff077819 */ /* 0x000fe2000001142c */
[C---:B------:R-:W-:Y:S01]  /*10580*/  IMAD.IADD R0, R62.reuse, 0x1, -R5 ;  /* 0x000000013e007824 */ /* 0x040fe200078e0a05 */
[----:B------:R-:W-:Y:S01]  /*10590*/  LOP3.LUT R21, R21, 0xfffffffc, RZ, 0xc0, !PT ;  /* 0xfffffffc15157812 */ /* 0x000fe200078ec0ff */
[----:B------:R-:W-:Y:S01]  /*105a0*/  ULOP3.LUT UR17, URZ, UR17, URZ, 0x33, !UPT ;  /* 0x000000113f117292 */ /* 0x000fe2000f8e333f */
[----:B------:R-:W-:Y:S01]  /*105b0*/  LEA.HI R7, R7, R44, RZ, 0x3 ;  /* 0x0000002c07077211 */ /* 0x000fe200078f18ff */
[----:B------:R-:W-:Y:S01]  /*105c0*/  IMAD.U32 R25, RZ, RZ, UR28 ;  /* 0x0000001cff197e24 */ /* 0x000fe2000f8e00ff */
[----:B------:R-:W-:Y:S01]  /*105d0*/  SHF.R.S32.HI R5, RZ, 0x1f, R0 ;  /* 0x0000001fff057819 */ /* 0x000fe20000011400 */
[----:B------:R-:W-:Y:S01]  /*105e0*/  IMAD.IADD R62, R62, 0x1, -R21 ;  /* 0x000000013e3e7824 */ /* 0x000fe200078e0a15 */
[----:B------:R-:W-:Y:S01]  /*105f0*/  LOP3.LUT R7, R7, 0xffffff8, RZ, 0xc0, !PT ;  /* 0x0ffffff807077812 */ /* 0x000fe200078ec0ff */
[----:B------:R-:W0:Y:S01]  /*10600*/  LDGDEPBAR ;  /* 0x00000000000079af */ /* 0x000e220000000000 */
[----:B------:R-:W-:-:S02]  /*10610*/  LEA.HI R4, R5, R0, RZ, 0x2 ;  /* 0x0000000005047211 */ /* 0x000fc400078f10ff */
[----:B------:R-:W-:Y:S01]  /*10620*/  LEA.HI R5, R62, R62, RZ, 0x1 ;  /* 0x0000003e3e057211 */ /* 0x000fe200078f08ff */
[----:B------:R-:W-:Y:S01]  /*10630*/  IMAD.IADD R7, R44, 0x1, -R7 ;  /* 0x000000012c077824 */ /* 0x000fe200078e0a07 */
[----:B------:R-:W-:Y:S02]  /*10640*/  PLOP3.LUT P0, PT, PT, PT, UP3, 0x80, 0x0 ;  /* 0x000000000000781c */ /* 0x000fe40003f0f038 */
[----:B------:R-:W-:Y:S02]  /*10650*/  LEA.HI.SX32 R6, R4, UR15, 0x1e ;  /* 0x0000000f04067c11 */ /* 0x000fe4000f8ff2ff */
[----:B------:R-:W-:-:S03]  /*10660*/  LOP3.LUT R5, R5, 0x1ffffffe, RZ, 0xc0, !PT ;  /* 0x1ffffffe05057812 */ /* 0x000fc600078ec0ff */
[----:B------:R-:W-:Y:S01]  /*10670*/  IMAD R6, R7, 0x10, R6 ;  /* 0x0000001007067824 */ /* 0x000fe200078e0206 */
[----:B------:R-:W-:Y:S01]  /*10680*/  LOP3.LUT R7, R4, 0x7ffffffc, RZ, 0xc0, !PT ;  /* 0x7ffffffc04077812 */ /* 0x000fe200078ec0ff */
[----:B------:R-:W-:Y:S02]  /*10690*/  IMAD.IADD R5, R62, 0x1, -R5 ;  /* 0x000000013e057824 */ /* 0x000fe400078e0a05 */
[----:B------:R-:W-:Y:S02]  /*106a0*/  IMAD.IADD R4, R47, 0x1, R46 ;  /* 0x000000012f047824 */ /* 0x000fe400078e022e */
[----:B------:R-:W-:Y:S02]  /*106b0*/  IMAD R221, R5, 0x8, R6 ;  /* 0x0000000805dd7824 */ /* 0x000fe400078e0206 */
[----:B------:R-:W-:Y:S02]  /*106c0*/  IMAD.IADD R222, R0, 0x1, -R7 ;  /* 0x0000000100de7824 */ /* 0x000fe400078e0a07 */
[----:B------:R-:W-:Y:S01]  /*106d0*/  @P0 IMAD.HI.U32 R5, R221, c[0x0][0x2c8], RZ ;  /* 0x0000b200dd050a27 */ /* 0x000fe200078e00ff */
[----:B------:R-:W-:-:S03]  /*106e0*/  PLOP3.LUT P0, PT, PT, PT, UP3, 0x80, 0x0 ;  /* 0x000000000000781c */ /* 0x000fc60003f0f038 */
[----:B------:R-:W-:Y:S02]  /*106f0*/  IMAD.MOV.U32 R24, RZ, RZ, R221 ;  /* 0x000000ffff187224 */ /* 0x000fe400078e00dd */
[----:B------:R-:W-:Y:S02]  /*10700*/  IMAD.U32 R7, RZ, RZ, UR4 ;  /* 0x00000004ff077e24 */ /* 0x000fe4000f8e00ff */
[----:B------:R-:W-:-:S05]  /*10710*/  IMAD.SHL.U32 R222, R222, 0x2, RZ ;  /* 0x00000002dede7824 */ /* 0x000fca00078e00ff */
[----:B------:R-:W-:Y:S02]  /*10720*/  IADD3 R6, R7, -UR20, -R222 ;  /* 0x8000001407067c10 */ /* 0x000fe4000fffe8de */
[----:B------:R-:W-:Y:S02]  /*10730*/  @P0 SHF.R.U32.HI R24, RZ, c[0x0][0x2cc], R5 ;  /* 0x0000b300ff180a19 */ /* 0x000fe40000011605 */
[----:B------:R-:W-:Y:S02]  /*10740*/  PLOP3.LUT P0, PT, PT, PT, UP2, 0x40, 0x0 ;  /* 0x000000000000781c */ /* 0x000fe40003f0e828 */
[C---:B------:R-:W-:Y:S01]  /*10750*/  IADD3 R20, R6.reuse, c[0x0][0x328], RZ ;  /* 0x0000ca0006147a10 */ /* 0x040fe20007ffe0ff */
[----:B------:R-:W1:Y:S01]  /*10760*/  SHFL.IDX PT, R5, R24, RZ, 0x1c1f ;  /* 0x001c1fff18057589 */ /* 0x000e6200000e0000 */
[----:B------:R-:W-:Y:S02]  /*10770*/  IADD3 R6, R6, UR17, RZ ;  /* 0x0000001106067c10 */ /* 0x000fe4000fffe0ff */
[----:B------:R-:W-:Y:S01]  /*10780*/  IADD3 R0, -R222, UR11, -R25 ;  /* 0x0000000bde007c10 */ /* 0x000fe2000fffe919 */
[----:B-1----:R-:W-:-:S02]  /*10790*/  IMAD.IADD R27, R20, 0x1, R5 ;  /* 0x00000001141b7824 */ /* 0x002fc400078e0205 */
[----:B------:R-:W-:-:S03]  /*107a0*/  IMAD.IADD R26, R6, 0x1, R5 ;  /* 0x00000001061a7824 */ /* 0x000fc600078e0205 */
[----:B------:R-:W-:Y:S01]  /*107b0*/  IMNMX R27, R27, R0, PT ;  /* 0x000000001b1b7217 */ /* 0x000fe20003800200 */
[----:B------:R-:W-:Y:S05]  /*107c0*/  @P0 BRA `(.L_x_2220) ;  /* 0x0000016000000947 */ /* 0x000fea0003800000 */
[----:B------:R-:W-:Y:S01]  /*107d0*/  IMAD.U32 R22, RZ, RZ, UR20 ;  /* 0x00000014ff167e24 */ /* 0x000fe2000f8e00ff */
        /* <DEDUP_REMOVED lines=11> */
.L_x_2222:
[----:B------:R-:W-:-:S04]  /*10890*/  MOV R5, c[0x0][0x32c] ;  /* 0x0000cb0000057a02 */ /* 0x000fc80000000f00 */
[----:B------:R-:W-:-:S13]  /*108a0*/  ISETP.NE.AND P0, PT, R5, 0x1, PT ;  /* 0x000000010500780c */ /* 0x000fda0003f05270 */
[----:B------:R-:W-:-:S05]  /*108b0*/  @P0 IMAD.HI.U32 R5, R22, c[0x0][0x330], RZ ;  /* 0x0000cc0016050a27 */ /* 0x000fca00078e00ff */
[----:B------:R-:W-:Y:S02]  /*108c0*/  @P0 SHF.R.U32.HI R22, RZ, c[0x0][0x334], R5 ;  /* 0x0000cd00ff160a19 */ /* 0x000fe40000011605 */
.L_x_2223:
[----:B------:R-:W-:Y:S05]  /*108d0*/  BSYNC B0 ;  /* 0x0000000000007941 */ /* 0x000fea0003800000 */
.L_x_2221:
[----:B------:R-:W-:-:S04]  /*108e0*/  IMAD R5, R22, c[0x0][0x32c], -R25 ;  /* 0x0000cb0016057a24 */ /* 0x000fc800078e0a19 */
[----:B------:R-:W-:-:S05]  /*108f0*/  IMAD.IADD R5, R5, 0x1, -R222 ;  /* 0x0000000105057824 */ /* 0x000fca00078e0ade */
[----:B------:R-:W-:Y:S02]  /*10900*/  IADD3 R22, R5, c[0x0][0x32c], RZ ;  /* 0x0000cb0005167a10 */ /* 0x000fe40007ffe0ff */
[----:B------:R-:W-:Y:S02]  /*10910*/  IMNMX R26, R26, R5, !PT ;  /* 0x000000051a1a7217 */ /* 0x000fe40007800200 */
[----:B------:R-:W-:Y:S02]  /*10920*/  IMNMX R27, R27, R22, PT ;  /* 0x000000161b1b7217 */ /* 0x000fe40003800200 */
.L_x_2220:
[----:B------:R-:W-:-:S04]  /*10930*/  ISETP.LT.AND P1, PT, RZ, UR10, PT ;  /* 0x0000000aff007c0c */ /* 0x000fc8000bf21270 */
        /* <DEDUP_REMOVED lines=19> */
[----:B------:R-:W1:Y:S03]  /*10a70*/  SHFL.IDX PT, R9, R24, 0x1, 0x1c1f ;  /* 0x003c1f0018097f89 */ /* 0x000e6600000e0000 */
[----:B------:R-:W-:-:S04]  /*10a80*/  ISETP.LT.OR P0, PT, R27, 0x19, P0 ;  /* 0x000000191b00780c */ /* 0x000fc80000701670 */
[----:B------:R-:W-:Y:S02]  /*10a90*/  FSEL R5, R40, -INF , !P0 ;  /* 0xff80000028057808 */ /* 0x000fe40004000000 */
[----:B------:R-:W-:-:S04]  /*10aa0*/  ISETP.GT.AND P0, PT, R26, 0x19, P1 ;  /* 0x000000191a00780c */ /* 0x000fc80000f04270 */
[----:B------:R-:W-:-:S04]  /*10ab0*/  ISETP.LT.OR P0, PT, R27, 0x1a, P0 ;  /* 0x0000001a1b00780c */ /* 0x000fc80000701670 */
[----:B------:R-:W-:Y:S02]  /*10ac0*/  FSEL R17, R41, -INF , !P0 ;  /* 0xff80000029117808 */ /* 0x000fe40004000000 */
[----:B------:R-:W-:Y:S01]  /*10ad0*/  PLOP3.LUT P0, PT, PT, PT, UP2, 0x40, 0x0 ;  /* 0x000000000000781c */ /* 0x000fe20003f0e828 */
[--C-:B-1----:R-:W-:Y:S02]  /*10ae0*/  IMAD.IADD R27, R20, 0x1, R9.reuse ;  /* 0x00000001141b7824 */ /* 0x102fe400078e0209 */
[----:B------:R-:W-:-:S03]  /*10af0*/  IMAD.IADD R8, R6, 0x1, R9 ;  /* 0x0000000106087824 */ /* 0x000fc600078e0209 */
[----:B------:R-:W-:-:S07]  /*10b00*/  IMNMX R0, R27, R0, PT ;  /* 0x000000001b007217 */ /* 0x000fce0003800200 */
        /* <DEDUP_REMOVED lines=13> */
.L_x_2226:
[----:B------:R-:W-:-:S04]  /*10be0*/  MOV R6, c[0x0][0x32c] ;  /* 0x0000cb0000067a02 */ /* 0x000fc80000000f00 */
[----:B------:R-:W-:-:S13]  /*10bf0*/  ISETP.NE.AND P0, PT, R6, 0x1, PT ;  /* 0x000000010600780c */ /* 0x000fda0003f05270 */
[----:B------:R-:W-:-:S05]  /*10c00*/  @P0 IMAD.HI.U32 R6, R12, c[0x0][0x330], RZ ;  /* 0x0000cc000c060a27 */ /* 0x000fca00078e00ff */
[----:B------:R-:W-:Y:S02]  /*10c10*/  @P0 SHF.R.U32.HI R12, RZ, c[0x0][0x334], R6 ;  /* 0x0000cd00ff0c0a19 */ /* 0x000fe40000011606 */
.L_x_2227:
[----:B------:R-:W-:Y:S05]  /*10c20*/  BSYNC B0 ;  /* 0x0000000000007941 */ /* 0x000fea0003800000 */
.L_x_2225:
[----:B------:R-:W-:-:S04]  /*10c30*/  IMAD R25, R12, c[0x0][0x32c], -R25 ;  /* 0x0000cb000c197a24 */ /* 0x000fc800078e0a19 */
[----:B------:R-:W-:-:S05]  /*10c40*/  IMAD.IADD R25, R25, 0x1, -R222 ;  /* 0x0000000119197824 */ /* 0x000fca00078e0ade */
[----:B------:R-:W-:Y:S02]  /*10c50*/  IADD3 R9, R25, c[0x0][0x32c], RZ ;  /* 0x0000cb0019097a10 */ /* 0x000fe40007ffe0ff */
[----:B------:R-:W-:Y:S02]  /*10c60*/  IMNMX R8, R8, R25, !PT ;  /* 0x0000001908087217 */ /* 0x000fe40007800200 */
[----:B------:R-:W-:Y:S02]  /*10c70*/  IMNMX R0, R0, R9, PT ;  /* 0x0000000900007217 */ /* 0x000fe40003800200 */
.L_x_2224:
[----:B------:R-:W-:Y:S01]  /*10c80*/  ISETP.GT.AND P0, PT, R8, 0x8, P1 ;  /* 0x000000080800780c */ /* 0x000fe20000f04270 */
        /* <DEDUP_REMOVED lines=24> */
[----:B------:R-:W-:Y:S01]  /*10e10*/  ISETP.GT.AND P0, PT, R8, 0x11, P1 ;  /* 0x000000110800780c */ /* 0x000fe20000f04270 */
[----:B------:R-:W-:Y:S01]  /*10e20*/  LDSM.16.MT88.4 R72, [R211+0xa080] ;  /* 0x00a08000d348783b */ /* 0x000fe20000004200 */
[----:B------:R-:W-:Y:S01]  /*10e30*/  FMNMX.FTZ R10, R22, R23, !PT ;  /* 0x00000017160a7209 */ /* 0x000fe20007810000 */
[----:B------:R-:W-:Y:S01]  /*10e40*/  UIADD3 UR10, UR10, -0x2, URZ ;  /* 0xfffffffe0a0a7890 */ /* 0x000fe2000fffe03f */
[----:B------:R-:W-:Y:S01]  /*10e50*/  ISETP.LT.OR P0, PT, R0, 0x12, P0 ;  /* 0x000000120000780c */ /* 0x000fe20000701670 */
[----:B------:R-:W-:Y:S01]  /*10e60*/  LDSM.16.MT88.4 R80, [R206+0xa080] ;  /* 0x00a08000ce50783b */ /* 0x000fe20000004200 */
[----:B------:R-:W-:Y:S01]  /*10e70*/  FMNMX.FTZ R10, R21, R10, !PT ;  /* 0x0000000a150a7209 */ /* 0x000fe20007810000 */
[----:B------:R-:W-:Y:S01]  /*10e80*/  UIADD3 UR9, UR15, UR9, URZ ;  /* 0x000000090f097290 */ /* 0x000fe2000fffe03f */
[----:B------:R-:W-:Y:S01]  /*10e90*/  FSEL R100, R11, -INF , !P0 ;  /* 0xff8000000b647808 */ /* 0x000fe20004000000 */
        /* <DEDUP_REMOVED lines=8> */
[----:B------:R-:W-:Y:S01]  /*10f20*/  ISETP.GT.AND P0, PT, R8, RZ, P1 ;  /* 0x000000ff0800720c */ /* 0x000fe20000f04270 */
[----:B------:R-:W-:Y:S01]  /*10f30*/  LDSM.16.MT88.4 R112, [R206+0xb080] ;  /* 0x00b08000ce70783b */ /* 0x000fe20000004200 */
        /* <DEDUP_REMOVED lines=21> */
[----:B------:R-:W-:Y:S02]  /*11090*/  FMNMX.FTZ R9, R17, R10, !PT ;  /* 0x0000000a11097209 */ /* 0x000fe40007810000 */
[----:B------:R-:W-:Y:S01]  /*110a0*/  FSEL R12, R43, -INF , !P0 ;  /* 0xff8000002b0c7808 */ /* 0x000fe20004000000 */
[----:B------:R-:W-:Y:S01]  /*110b0*/  LDSM.16.MT88.4 R168, [R211+0xa880] ;  /* 0x00a88000d3a8783b */ /* 0x000fe20000004200 */
[----:B------:R-:W-:-:S03]  /*110c0*/  FMNMX.FTZ R15, R14, R15, !PT ;  /* 0x0000000f0e0f7209 */ /* 0x000fc60007810000 */
[----:B------:R-:W1:Y:S01]  /*110d0*/  SHFL.BFLY PT, R10, R9, 0x2, 0x1f ;  /* 0x0c401f00090a7f89 */ /* 0x000e6200000e0000 */
[----:B------:R-:W-:-:S03]  /*110e0*/  FMNMX.FTZ R15, R12, R15, !PT ;  /* 0x0000000f0c0f7209 */ /* 0x000fc60007810000 */
[----:B------:R-:W-:Y:S04]  /*110f0*/  LDSM.16.MT88.4 R40, [R211+0x9080] ;  /* 0x00908000d328783b */ /* 0x000fe80000004200 */
[----:B------:R-:W2:Y:S04]  /*11100*/  SHFL.BFLY PT, R0, R15, 0x2, 0x1f ;  /* 0x0c401f000f007f89 */ /* 0x000ea800000e0000 */
[----:B------:R-:W-:Y:S04]  /*11110*/  LDSM.16.MT88.4 R164, [R206+0xa880] ;  /* 0x00a88000cea4783b */ /* 0x000fe80000004200 */
[----:B------:R-:W-:Y:S04]  /*11120*/  LDSM.16.MT88.4 R160, [R205+0xa880] ;  /* 0x00a88000cda0783b */ /* 0x000fe80000004200 */
[----:B------:R-:W-:Y:S01]  /*11130*/  LDSM.16.MT88.4 R156, [R204+0xa880] ;  /* 0x00a88000cc9c783b */ /* 0x000fe20000004200 */
[----:B-1----:R-:W-:-:S03]  /*11140*/  FMNMX.FTZ R10, R9, R10, !PT ;  /* 0x0000000a090a7209 */ /* 0x002fc60007810000 */
[----:B------:R-:W-:Y:S04]  /*11150*/  LDSM.16.MT88.4 R152, [R211+0xb880] ;  /* 0x00b88000d398783b */ /* 0x000fe80000004200 */
[----:B------:R-:W1:Y:S01]  /*11160*/  SHFL.BFLY PT, R19, R10, 0x1, 0x1f ;  /* 0x0c201f000a137f89 */ /* 0x000e6200000e0000 */
[----:B--2---:R-:W-:-:S03]  /*11170*/  FMNMX.FTZ R9, R0, R15, !PT ;  /* 0x0000000f00097209 */ /* 0x004fc60007810000 */
[----:B------:R-:W-:Y:S04]  /*11180*/  LDSM.16.MT88.4 R148, [R206+0xb880] ;  /* 0x00b88000ce94783b */ /* 0x000fe80000004200 */
        /* <DEDUP_REMOVED lines=12> */
[----:B------:R1:W-:Y:S01]  /*11250*/  MUFU.EX2 R9, R15 ;  /* 0x0000000f00097308 */ /* 0x0003e20000000800 */
[----:B------:R-:W-:Y:S01]  /*11260*/  FFMA.FTZ R10, R21, c[0x0][0x2d0], -R18 ;  /* 0x0000b400150a7a23 */ /* 0x000fe20000010812 */
[----:B------:R-:W-:Y:S01]  /*11270*/  PLOP3.LUT P0, PT, PT, PT, UP2, 0x40, 0x0 ;  /* 0x000000000000781c */ /* 0x000fe20003f0e828 */
[----:B------:R-:W-:-:S02]  /*11280*/  FFMA.FTZ R231, R11, c[0x0][0x2d0], -R13 ;  /* 0x0000b4000be77a23 */ /* 0x000fc4000001080d */
[--C-:B------:R-:W-:Y:S02]  /*11290*/  FFMA.FTZ R230, R24, c[0x0][0x2d0], -R13.reuse ;  /* 0x0000b40018e67a23 */ /* 0x100fe4000001080d */
[--C-:B------:R-:W-:Y:S01]  /*112a0*/  FFMA.FTZ R11, R20, c[0x0][0x2d0], -R13.reuse ;  /* 0x0000b400140b7a23 */ /* 0x100fe2000001080d */
[----:B------:R-:W2:Y:S01]  /*112b0*/  LDSM.16.MT88.4 R24, [R205+0x8080] ;  /* 0x00808000cd18783b */ /* 0x000ea20000004200 */
[----:B------:R-:W-:Y:S01]  /*112c0*/  FFMA.FTZ R2, R6, c[0x0][0x2d0], -R13 ;  /* 0x0000b40006027a23 */ /* 0x000fe2000001080d */
[----:B------:R-:W-:Y:S01]  /*112d0*/  MUFU.EX2 R224, R224 ;  /* 0x000000e000e07308 */ /* 0x000fe20000000800 */
[--C-:B------:R-:W-:Y:S02]  /*112e0*/  FFMA.FTZ R3, R7, c[0x0][0x2d0], -R18.reuse ;  /* 0x0000b40007037a23 */ /* 0x100fe40000010812 */
[--C-:B------:R-:W-:Y:S02]  /*112f0*/  FFMA.FTZ R232, R5, c[0x0][0x2d0], -R18.reuse ;  /* 0x0000b40005e87a23 */ /* 0x100fe40000010812 */
[----:B------:R-:W3:Y:S01]  /*11300*/  LDSM.16.MT88.4 R4, [R204+0xb080] ;  /* 0x00b08000cc04783b */ /* 0x000ee20000004200 */
[----:B------:R-:W-:-:S02]  /*11310*/  FFMA.FTZ R234, R85, c[0x0][0x2d0], -R18 ;  /* 0x0000b40055ea7a23 */ /* 0x000fc40000010812 */
[----:B------:R-:W4:Y:S01]  /*11320*/  MUFU.EX2 R223, R223 ;  /* 0x000000df00df7308 */ /* 0x000f220000000800 */
[----:B------:R-:W-:Y:S02]  /*11330*/  FFMA.FTZ R233, R17, c[0x0][0x2d0], -R18 ;  /* 0x0000b40011e97a23 */ /* 0x000fe40000010812 */
[--C-:B------:R-:W-:Y:S02]  /*11340*/  FFMA.FTZ R235, R16, c[0x0][0x2d0], -R13.reuse ;  /* 0x0000b40010eb7a23 */ /* 0x100fe4000001080d */
[--C-:B------:R-:W-:Y:S01]  /*11350*/  FFMA.FTZ R236, R100, c[0x0][0x2d0], -R13.reuse ;  /* 0x0000b40064ec7a23 */ /* 0x100fe2000001080d */
[----:B------:R-:W5:Y:S01]  /*11360*/  LDSM.16.MT88.4 R16, [R211+0x8880] ;  /* 0x00888000d310783b */ /* 0x000f620000004200 */
[--C-:B------:R-:W-:Y:S01]  /*11370*/  FFMA.FTZ R237, R14, c[0x0][0x2d0], -R13.reuse ;  /* 0x0000b4000eed7a23 */ /* 0x100fe2000001080d */
[----:B------:R-:W2:Y:S01]  /*11380*/  MUFU.EX2 R10, R10 ;  /* 0x0000000a000a7308 */ /* 0x000ea20000000800 */
[----:B------:R-:W-:Y:S02]  /*11390*/  FFMA.FTZ R238, R12, c[0x0][0x2d0], -R13 ;  /* 0x0000b4000cee7a23 */ /* 0x000fe4000001080d */
[----:B-1----:R-:W1:Y:S05]  /*113a0*/  LDSM.16.MT88.4 R12, [R206+0x8880] ;  /* 0x00888000ce0c783b */ /* 0x002e6a0000004200 */
[----:B------:R-:W-:Y:S01]  /*113b0*/  MUFU.EX2 R231, R231 ;  /* 0x000000e700e77308 */ /* 0x000fe20000000800 */
[----:B----4-:R-:W-:Y:S01]  /*113c0*/  F2FP.PACK_AB R128, R223, R224 ;  /* 0x000000e0df80723e */ /* 0x010fe200000000ff */
[----:B------:R-:W-:-:S06]  /*113d0*/  FADD.FTZ R223, R224, R223 ;  /* 0x000000dfe0df7221 */ /* 0x000fcc0000010000 */
[----:B------:R-:W4:Y:S01]  /*113e0*/  MUFU.EX2 R230, R230 ;  /* 0x000000e600e67308 */ /* 0x000f220000000800 */
[----:B--2---:R-:W-:Y:S01]  /*113f0*/  F2FP.PACK_AB R130, R9, R10 ;  /* 0x0000000a0982723e */ /* 0x004fe200000000ff */
[----:B------:R-:W-:-:S04]  /*11400*/  FADD.FTZ R10, R10, R223 ;  /* 0x000000df0a0a7221 */ /* 0x000fc80000010000 */
[----:B------:R-:W-:Y:S02]  /*11410*/  FADD.FTZ R9, R9, R10 ;  /* 0x0000000a09097221 */ /* 0x000fe40000010000 */
[----:B------:R-:W-:Y:S08]  /*11420*/  MUFU.EX2 R11, R11 ;  /* 0x0000000b000b7308 */ /* 0x000ff00000000800 */
[----:B------:R-:W2:Y:S01]  /*11430*/  MUFU.EX2 R2, R2 ;  /* 0x0000000200027308 */ /* 0x000ea20000000800 */
[----:B----4-:R-:W-:Y:S01]  /*11440*/  F2FP.PACK_AB R129, R230, R231 ;  /* 0x000000e7e681723e */ /* 0x010fe200000000ff */
        /* <DEDUP_REMOVED lines=13> */
[----:B------:R-:W4:Y:S06]  /*11520*/  MUFU.EX2 R236, R236 ;  /* 0x000000ec00ec7308 */ /* 0x000f2c0000000800 */
        /* <DEDUP_REMOVED lines=31> */
[----:B----4-:R-:W-:Y:S01]  /*11720*/  F2FP.PACK_AB R5, R236, R235 ;  /* 0x000000ebec05723e */ /* 0x010fe200000000ff */
        /* <DEDUP_REMOVED lines=9> */
[----:B-----5:R-:W-:Y:S01]  /*117c0*/  HMMA.16816.F32 R144, R4, R16, R144 ;  /* 0x000000100490723c */ /* 0x020fe20000001890 */
        /* <DEDUP_REMOVED lines=48> */
.L_x_2229:
[----:B------:R-:W-:Y:S02]  /*11ad0*/  UMOV UR5, 0x1 ;  /* 0x0000000100057882 */ /* 0x000fe40000000000 */
[----:B------:R-:W-:Y:S02]  /*11ae0*/  ULDC UR4, c[0x0][0x32c] ;  /* 0x0000cb0000047ab9 */ /* 0x000fe40000000800 */
[----:B------:R-:W-:-:S03]  /*11af0*/  UISETP.NE.AND UP0, UPT, UR5, UR4, UPT ;  /* 0x000000040500728c */ /* 0x000fc6000bf05270 */
[----:B------:R-:W-:Y:S02]  /*11b00*/  ULDC.64 UR4, c[0x0][0x330] ;  /* 0x0000cc0000047ab9 */ /* 0x000fe40000000a00 */
[----:B------:R-:W-:-:S07]  /*11b10*/  UIMAD.WIDE.U32 UR28, UR14, UR4, URZ ;  /* 0x000000040e1c72a5 */ /* 0x000fce000f8e003f */
[----:B------:R-:W-:Y:S02]  /*11b20*/  @UP0 UMOV UR15, UR29 ;  /* 0x0000001d000f0c82 */ /* 0x000fe40008000000 */
[----:B------:R-:W-:Y:S02]  /*11b30*/  @UP0 USHF.R.U32.HI UR14, URZ, UR5, UR15 ;  /* 0x000000053f0e0299 */ /* 0x000fe4000801160f */
.L_x_2230:
[----:B------:R-:W-:Y:S02]  /*11b40*/  ULDC UR4, c[0x0][0x32c] ;  /* 0x0000cb0000047ab9 */ /* 0x000fe40000000800 */
[----:B------:R-:W-:-:S04]  /*11b50*/  UIMAD UR4, UR14, UR4, UR4 ;  /* 0x000000040e0472a4 */ /* 0x000fc8000f8e0204 */
[----:B------:R-:W-:-:S04]  /*11b60*/  UISETP.LT.AND UP0, UPT, UR9, UR4, UPT ;  /* 0x000000040900728c */ /* 0x000fc8000bf01270 */
[----:B------:R-:W-:-:S04]  /*11b70*/  USEL UR9, UR9, UR4, UP0 ;  /* 0x0000000409097287 */ /* 0x000fc80008000000 */
.L_x_2228:
        /* <DEDUP_REMOVED lines=19> */
.L_x_2242:
        /* <DEDUP_REMOVED lines=40> */
.L_x_2232:
[C---:B--234-:R-:W-:Y:S01]  /*11f30*/  HMMA.16816.F32 R4, R148.reuse, R152, RZ ;  /* 0x000000989404723c */ /* 0x05cfe200000018ff */
[----:B------:R-:W0:Y:S01]  /*11f40*/  LDGDEPBAR ;  /* 0x00000000000079af */ /* 0x000e220000000000 */
[----:B------:R-:W-:Y:S06]  /*11f50*/  UISETP.GT.AND UP0, UPT, UR10, UR8, UPT ;  /* 0x000000080a00728c */ /* 0x000fec000bf04270 */
[C---:B------:R-:W-:Y:S01]  /*11f60*/  HMMA.16816.F32 R8, R148.reuse, R154, RZ ;  /* 0x0000009a9408723c */ /* 0x040fe200000018ff */
[----:B------:R-:W-:Y:S01]  /*11f70*/  LDSM.16.M88.4 R152, [R208+0xc080] ;  /* 0x00c08000d098783b */ /* 0x000fe20000000200 */
[----:B------:R-:W-:Y:S06]  /*11f80*/  PLOP3.LUT P0, PT, PT, PT, UP0, 0x40, 0x0 ;  /* 0x000000000000781c */ /* 0x000fec0003f0e808 */
[C---:B------:R-:W-:Y:S08]  /*11f90*/  HMMA.16816.F32 R12, R148.reuse, R156, RZ ;  /* 0x0000009c940c723c */ /* 0x040ff000000018ff */
[----:B------:R-:W-:Y:S01]  /*11fa0*/  HMMA.16816.F32 R16, R148, R158, RZ ;  /* 0x0000009e9410723c */ /* 0x000fe200000018ff */
[----:B------:R-:W2:Y:S05]  /*11fb0*/  LDSM.16.M88.4 R148, [R209+0x10080] ;  /* 0x01008000d194783b */ /* 0x000eaa0000000200 */
[----:B------:R-:W3:Y:S02]  /*11fc0*/  LDSM.16.M88.4 R156, [R208+0xc880] ;  /* 0x00c88000d09c783b */ /* 0x000ee40000000200 */
[C---:B-1----:R-:W-:Y:S08]  /*11fd0*/  HMMA.16816.F32 R4, R160.reuse, R164, R4 ;  /* 0x000000a4a004723c */ /* 0x042ff00000001804 */
[C---:B------:R-:W-:Y:S01]  /*11fe0*/  HMMA.16816.F32 R8, R160.reuse, R166, R8 ;  /* 0x000000a6a008723c */ /* 0x040fe20000001808 */
[----:B------:R-:W-:Y:S07]  /*11ff0*/  LDSM.16.M88.4 R164, [R202] ;  /* 0x00000000caa4783b */ /* 0x000fee0000000200 */
[C---:B------:R-:W-:Y:S08]  /*12000*/  HMMA.16816.F32 R12, R160.reuse, R168, R12 ;  /* 0x000000a8a00c723c */ /* 0x040ff0000000180c */
[----:B------:R-:W-:Y:S01]  /*12010*/  HMMA.16816.F32 R16, R160, R170, R16 ;  /* 0x000000aaa010723c */ /* 0x000fe20000001810 */
[----:B------:R-:W1:Y:S05]  /*12020*/  LDSM.16.M88.4 R160, [R207+0x10080] ;  /* 0x01008000cfa0783b */ /* 0x000e6a0000000200 */
[----:B------:R-:W4:Y:S02]  /*12030*/  LDSM.16.M88.4 R168, [R202+0x800] ;  /* 0x00080000caa8783b */ /* 0x000f240000000200 */
[C---:B--2---:R-:W-:Y:S08]  /*12040*/  HMMA.16816.F32 R4, R148.reuse, R152, R4 ;  /* 0x000000989404723c */ /* 0x044ff00000001804 */
[C---:B------:R-:W-:Y:S01]  /*12050*/  HMMA.16816.F32 R8, R148.reuse, R154, R8 ;  /* 0x0000009a9408723c */ /* 0x040fe20000001808 */
[----:B------:R-:W-:Y:S07]  /*12060*/  LDSM.16.M88.4 R152, [R213+0xd080] ;  /* 0x00d08000d598783b */ /* 0x000fee0000000200 */
[C---:B---3--:R-:W-:Y:S08]  /*12070*/  HMMA.16816.F32 R12, R148.reuse, R156, R12 ;  /* 0x0000009c940c723c */ /* 0x048ff0000000180c */
[----:B------:R-:W-:Y:S01]  /*12080*/  HMMA.16816.F32 R16, R148, R158, R16 ;  /* 0x0000009e9410723c */ /* 0x000fe20000001810 */
[----:B------:R-:W2:Y:S05]  /*12090*/  LDSM.16.M88.4 R148, [R214+0x14080] ;  /* 0x01408000d694783b */ /* 0x000eaa0000000200 */
[----:B------:R-:W3:Y:S02]  /*120a0*/  LDSM.16.M88.4 R156, [R213+0xd880] ;  /* 0x00d88000d59c783b */ /* 0x000ee40000000200 */
[C---:B-1----:R-:W-:Y:S08]  /*120b0*/  HMMA.16816.F32 R4, R160.reuse, R164, R4 ;  /* 0x000000a4a004723c */ /* 0x042ff00000001804 */
[C---:B------:R-:W-:Y:S01]  /*120c0*/  HMMA.16816.F32 R8, R160.reuse, R166, R8 ;  /* 0x000000a6a008723c */ /* 0x040fe20000001808 */
[----:B------:R-:W-:Y:S07]  /*120d0*/  LDSM.16.M88.4 R164, [R201] ;  /* 0x00000000c9a4783b */ /* 0x000fee0000000200 */
[C---:B----4-:R-:W-:Y:S08]  /*120e0*/  HMMA.16816.F32 R12, R160.reuse, R168, R12 ;  /* 0x000000a8a00c723c */ /* 0x050ff0000000180c */
[----:B------:R-:W-:Y:S01]  /*120f0*/  HMMA.16816.F32 R16, R160, R170, R16 ;  /* 0x000000aaa010723c */ /* 0x000fe20000001810 */
[----:B------:R-:W1:Y:S05]  /*12100*/  LDSM.16.M88.4 R160, [R210+0x14080] ;  /* 0x01408000d2a0783b */ /* 0x000e6a0000000200 */
[----:B------:R-:W4:Y:S02]  /*12110*/  LDSM.16.M88.4 R168, [R200] ;  /* 0x00000000c8a8783b */ /* 0x000f240000000200 */
        /* <DEDUP_REMOVED lines=9> */
[----:B------:R-:W-:Y:S07]  /*121b0*/  LDSM.16.M88.4 R164, [R202+0x1000] ;  /* 0x00100000caa4783b */ /* 0x000fee0000000200 */
[C---:B----4-:R-:W-:Y:S08]  /*121c0*/  HMMA.16816.F32 R12, R160.reuse, R168, R12 ;  /* 0x000000a8a00c723c */ /* 0x050ff0000000180c */
        /* <DEDUP_REMOVED lines=59> */
[----:B------:R-:W-:Y:S04]  /*12580*/  DEPBAR.LE SB0, 0x0 ;  /* 0x000080000000791a */ /* 0x000fe80000000000 */
[C---:B--2---:R-:W-:Y:S01]  /*12590*/  HMMA.16816.F32 R4, R148.reuse, R152, R4 ;  /* 0x000000989404723c */ /* 0x044fe20000001804 */
[----:B------:R-:W-:Y:S07]  /*125a0*/  BAR.SYNC.DEFER_BLOCKING 0x0 ;  /* 0x0000000000007b1d */ /* 0x000fee0000010000 */
[C---:B------:R-:W-:Y:S08]  /*125b0*/  HMMA.16816.F32 R8, R148.reuse, R154, R8 ;  /* 0x0000009a9408723c */ /* 0x040ff00000001808 */
[C---:B---3--:R-:W-:Y:S08]  /*125c0*/  HMMA.16816.F32 R12, R148.reuse, R156, R12 ;  /* 0x0000009c940c723c */ /* 0x048ff0000000180c */
[----:B------:R-:W-:Y:S08]  /*125d0*/  HMMA.16816.F32 R16, R148, R158, R16 ;  /* 0x0000009e9410723c */ /* 0x000ff00000001810 */
[C---:B-1----:R-:W-:Y:S08]  /*125e0*/  HMMA.16816.F32 R4, R160.reuse, R164, R4 ;  /* 0x000000a4a004723c */ /* 0x042ff00000001804 */
[C---:B------:R-:W-:Y:S08]  /*125f0*/  HMMA.16816.F32 R8, R160.reuse, R166, R8 ;  /* 0x000000a6a008723c */ /* 0x040ff00000001808 */
[C---:B----4-:R-:W-:Y:S08]  /*12600*/  HMMA.16816.F32 R12, R160.reuse, R168, R12 ;  /* 0x000000a8a00c723c */ /* 0x050ff0000000180c */
[----:B------:R-:W-:Y:S01]  /*12610*/  HMMA.16816.F32 R16, R160, R170, R16 ;  /* 0x000000aaa010723c */ /* 0x000fe20000001810 */
[----:B------:R-:W-:-:S07]  /*12620*/  @P0 BRA `(.L_x_2233) ;  /* 0x000002b000000947 */ /* 0x000fce0003800000 */
        /* <DEDUP_REMOVED lines=43> */
.L_x_2233:
[----:B------:R-:W-:Y:S01]  /*128e0*/  PLOP3.LUT P0, PT, PT, PT, UP3, 0x80, 0x0 ;  /* 0x000000000000781c */ /* 0x000fe20003f0f038 */
[----:B------:R-:W0:Y:S01]  /*128f0*/  LDGDEPBAR ;  /* 0x00000000000079af */ /* 0x000e220000000000 */
[----:B-1----:R-:W-:Y:S01]  /*12900*/  IMAD.MOV.U32 R155, RZ, RZ, R221 ;  /* 0x000000ffff9b7224 */ /* 0x002fe200078e00dd */
        /* <DEDUP_REMOVED lines=29> */
.L_x_2236:
[----:B------:R-:W-:Y:S04]  /*12ae0*/  MOV R150, c[0x0][0x32c] ;  /* 0x0000cb0000967a02 */ /* 0x000fe80000000f00 */
[----:B------:R-:W-:Y:S11]  /*12af0*/  ISETP.NE.AND P0, PT, R150, 0x1, PT ;  /* 0x000000019600780c */ /* 0x000ff60003f05270 */
[----:B------:R-:W-:Y:S02]  /*12b00*/  @!UPT UIADD3 URZ, URZ, URZ, URZ ;  /* 0x0000003f3f3ff290 */ /* 0x000fe4000fffe03f */
[----:B------:R-:W-:Y:S05]  /*12b10*/  @P0 IMAD.HI.U32 R150, R152, c[0x0][0x330], RZ ;  /* 0x0000cc0098960a27 */ /* 0x000fea00078e00ff */
[----:B------:R-:W-:Y:S02]  /*12b20*/  @P0 SHF.R.U32.HI R152, RZ, c[0x0][0x334], R150 ;  /* 0x0000cd00ff980a19 */ /* 0x000fe40000011696 */
.L_x_2237:
[----:B------:R-:W-:Y:S05]  /*12b30*/  BSYNC B0 ;  /* 0x0000000000007941 */ /* 0x000fea0003800000 */
.L_x_2235:
[----:B------:R-:W-:Y:S04]  /*12b40*/  IMAD R157, R152, c[0x0][0x32c], -R149 ;  /* 0x0000cb00989d7a24 */ /* 0x000fe800078e0a95 */
[----:B------:R-:W-:Y:S05]  /*12b50*/  IMAD.IADD R152, R157, 0x1, -R222 ;  /* 0x000000019d987824 */ /* 0x000fea00078e0ade */
[----:B------:R-:W-:Y:S02]  /*12b60*/  IADD3 R150, R152, c[0x0][0x32c], RZ ;  /* 0x0000cb0098967a10 */ /* 0x000fe40007ffe0ff */
[----:B------:R-:W-:Y:S02]  /*12b70*/  IMNMX R151, R151, R152, !PT ;  /* 0x0000009897977217 */ /* 0x000fe40007800200 */
[----:B------:R-:W-:Y:S02]  /*12b80*/  IMNMX R153, R153, R150, PT ;  /* 0x0000009699997217 */ /* 0x000fe40003800200 */
.L_x_2234:
[----:B------:R-:W-:Y:S06]  /*12b90*/  UISETP.GT.AND UP0, UPT, UR10, -0x1, UPT ;  /* 0xffffffff0a00788c */ /* 0x000fec000bf04270 */
        /* <DEDUP_REMOVED lines=8> */
[----:B------:R-:W-:Y:S01]  /*12c20*/  PLOP3.LUT P0, PT, PT, PT, UP0, 0x80, 0x0 ;  /* 0x000000000000781c */ /* 0x000fe20003f0f008 */
[----:B------:R-:W1:Y:S03]  /*12c30*/  SHFL.IDX PT, R5, R155, 0x1, 0x1c1f ;  /* 0x003c1f009b057f89 */ /* 0x000e6600000e0000 */
[----:B------:R-:W-:Y:S04]  /*12c40*/  ISETP.GT.AND P0, PT, R151, 0x8, P0 ;  /* 0x000000089700780c */ /* 0x000fe80000704270 */
        /* <DEDUP_REMOVED lines=41> */
.L_x_2240:
[----:B------:R-:W-:Y:S04]  /*12ee0*/  MOV R4, c[0x0][0x32c] ;  /* 0x0000cb0000047a02 */ /* 0x000fe80000000f00 */
[----:B------:R-:W-:Y:S11]  /*12ef0*/  ISETP.NE.AND P0, PT, R4, 0x1, PT ;  /* 0x000000010400780c */ /* 0x000ff60003f05270 */
[----:B------:R-:W-:Y:S02]  /*12f00*/  @!UPT UIADD3 URZ, URZ, URZ, URZ ;  /* 0x0000003f3f3ff290 */ /* 0x000fe4000fffe03f */
[----:B------:R-:W-:Y:S05]  /*12f10*/  @P0 IMAD.HI.U32 R4, R12, c[0x0][0x330], RZ ;  /* 0x0000cc000c040a27 */ /* 0x000fea00078e00ff */
[----:B------:R-:W-:Y:S02]  /*12f20*/  @P0 SHF.R.U32.HI R12, RZ, c[0x0][0x334], R4 ;  /* 0x0000cd00ff0c0a19 */ /* 0x000fe40000011604 */
.L_x_2241:
[----:B------:R-:W-:Y:S05]  /*12f30*/  BSYNC B0 ;  /* 0x0000000000007941 */ /* 0x000fea0003800000 */
.L_x_2239:
[----:B------:R-:W-:Y:S04]  /*12f40*/  IMAD R149, R12, c[0x0][0x32c], -R149 ;  /* 0x0000cb000c957a24 */ /* 0x000fe800078e0a95 */
[----:B------:R-:W-:Y:S05]  /*12f50*/  IMAD.IADD R149, R149, 0x1, -R222 ;  /* 0x0000000195957824 */ /* 0x000fea00078e0ade */
[----:B------:R-:W-:Y:S02]  /*12f60*/  IADD3 R5, R149, c[0x0][0x32c], RZ ;  /* 0x0000cb0095057a10 */ /* 0x000fe40007ffe0ff */
[----:B------:R-:W-:Y:S02]  /*12f70*/  IMNMX R0, R0, R149, !PT ;  /* 0x0000009500007217 */ /* 0x000fe40007800200 */
[----:B------:R-:W-:Y:S02]  /*12f80*/  IMNMX R148, R148, R5, PT ;  /* 0x0000000594947217 */ /* 0x000fe40003800200 */
.L_x_2238:
[----:B------:R-:W-:Y:S01]  /*12f90*/  PLOP3.LUT P0, PT, PT, PT, UP0, 0x80, 0x0 ;  /* 0x000000000000781c */ /* 0x000fe20003f0f008 */
[----:B------:R-:W-:Y:S01]  /*12fa0*/  LDSM.16.MT88.4 R156, [R206+0x8080] ;  /* 0x00808000ce9c783b */ /* 0x000fe20000004200 */
[----:B------:R-:W-:Y:S02]  /*12fb0*/  FMNMX.FTZ R5, R154, R3, !PT ;  /* 0x000000039a057209 */ /* 0x000fe40007810000 */
[----:B------:R-:W-:Y:S02]  /*12fc0*/  ISETP.GT.AND P0, PT, R0, RZ, P0 ;  /* 0x000000ff0000720c */ /* 0x000fe40000704270 */
[----:B------:R-:W-:Y:S02]  /*12fd0*/  FMNMX.FTZ R5, R152, R5, !PT ;  /* 0x0000000598057209 */ /* 0x000fe40007810000 */
[----:B------:R-:W-:Y:S01]  /*12fe0*/  ISETP.LT.OR P0, PT, R148, 0x1, P0 ;  /* 0x000000019400780c */ /* 0x000fe20000701670 */
        /* <DEDUP_REMOVED lines=20> */
[----:B------:R-:W1:Y:S01]  /*13130*/  SHFL.BFLY PT, R5, R4, 0x2, 0x1f ;  /* 0x0c401f0004057f89 */ /* 0x000e6200000e0000 */
[----:B------:R-:W-:Y:S02]  /*13140*/  PLOP3.LUT P0, PT, PT, PT, UP0, 0x80, 0x0 ;  /* 0x000000000000781c */ /* 0x000fe40003f0f008 */
[----:B------:R-:W-:Y:S02]  /*13150*/  FMNMX.FTZ R6, R13, R6, !PT ;  /* 0x000000060d067209 */ /* 0x000fe40007810000 */
[----:B------:R-:W-:Y:S02]  /*13160*/  ISETP.GT.AND P0, PT, R0, 0x9, P0 ;  /* 0x000000090000780c */ /* 0x000fe40000704270 */
[----:B------:R-:W-:Y:S01]  /*13170*/  FMNMX.FTZ R6, R9, R6, !PT ;  /* 0x0000000609067209 */ /* 0x000fe20007810000 */
[----:B------:R-:W-:Y:S01]  /*13180*/  LDSM.16.MT88.4 R188, [R206+0xb880] ;  /* 0x00b88000cebc783b */ /* 0x000fe20000004200 */
[----:B------:R-:W-:Y:S04]  /*13190*/  ISETP.LT.OR P0, PT, R148, 0xa, P0 ;  /* 0x0000000a9400780c */ /* 0x000fe80000701670 */
        /* <DEDUP_REMOVED lines=66> */
[----:B------:R-:W-:Y:S02]  /*135c0*/  FMUL.FTZ R2, R5, c[0x0][0x2d0] ;  /* 0x0000b40005027a20 */ /* 0x000fe40000410000 */
        /* <DEDUP_REMOVED lines=31> */
[----:B------:R-:W2:Y:S01]  /*137c0*/  LDSM.16.MT88.4 R132, [R204+0x8080] ;  /* 0x00808000cc84783b */ /* 0x000ea20000004200 */
[C---:B------:R-:W-:Y:S02]  /*137d0*/  FMUL.FTZ R19, R2.reuse, R143 ;  /* 0x0000008f02137220 */ /* 0x040fe40000410000 */
[----:B------:R5:W-:Y:S01]  /*137e0*/  MUFU.EX2 R149, R160 ;  /* 0x000000a000957308 */ /* 0x000be20000000800 */
[C---:B------:R-:W-:Y:S02]  /*137f0*/  FMUL.FTZ R30, R2.reuse, R30 ;  /* 0x0000001e021e7220 */ /* 0x040fe40000410000 */
[C---:B------:R-:W-:Y:S02]  /*13800*/  FMUL.FTZ R31, R2.reuse, R31 ;  /* 0x0000001f021f7220 */ /* 0x040fe40000410000 */
[----:B------:R-:W-:Y:S01]  /*13810*/  LDSM.16.MT88.4 R140, [R206+0x9080] ;  /* 0x00908000ce8c783b */ /* 0x000fe20000004200 */
[C---:B------:R-:W-:Y:S02]  /*13820*/  FMUL.FTZ R34, R2.reuse, R34 ;  /* 0x0000002202227220 */ /* 0x040fe40000410000 */
[C---:B------:R-:W-:Y:S02]  /*13830*/  FMUL.FTZ R35, R2.reuse, R35 ;  /* 0x0000002302237220 */ /* 0x040fe40000410000 */
[C---:B------:R-:W-:Y:S01]  /*13840*/  FMUL.FTZ R38, R2.reuse, R38 ;  /* 0x0000002602267220 */ /* 0x040fe20000410000 */
[----:B------:R-:W-:Y:S01]  /*13850*/  MUFU.EX2 R238, R238 ;  /* 0x000000ee00ee7308 */ /* 0x000fe20000000800 */
[----:B------:R-:W-:Y:S01]  /*13860*/  FMUL.FTZ R39, R2, R39 ;  /* 0x0000002702277220 */ /* 0x000fe20000410000 */
[----:B----4-:R-:W-:Y:S01]  /*13870*/  F2FP.PACK_AB R155, R234, R235 ;  /* 0x000000ebea9b723e */ /* 0x010fe200000000ff */
[C---:B------:R-:W-:Y:S02]  /*13880*/  FMUL.FTZ R42, R2.reuse, R42 ;  /* 0x0000002a022a7220 */ /* 0x040fe40000410000 */
[C---:B------:R-:W-:Y:S02]  /*13890*/  FMUL.FTZ R43, R2.reuse, R43 ;  /* 0x0000002b022b7220 */ /* 0x040fe40000410000 */
[C---:B------:R-:W-:Y:S02]  /*138a0*/  FMUL.FTZ R45, R3.reuse, R45 ;  /* 0x0000002d032d7220 */ /* 0x040fe40000410000 */
[C---:B---3--:R-:W-:Y:S01]  /*138b0*/  HMMA.16816.F32 R4, R152.reuse, R12, R4 ;  /* 0x0000000c9804723c */ /* 0x048fe20000001804 */
[----:B------:R-:W3:Y:S01]  /*138c0*/  MUFU.EX2 R239, R239 ;  /* 0x000000ef00ef7308 */ /* 0x000ee20000000800 */
[----:B-----5:R-:W-:Y:S03]  /*138d0*/  LDSM.16.MT88.4 R160, [R204+0x8880] ;  /* 0x00888000cca0783b */ /* 0x020fe60000004200 */
[C---:B------:R-:W-:Y:S02]  /*138e0*/  FMUL.FTZ R46, R2.reuse, R46 ;  /* 0x0000002e022e7220 */ /* 0x040fe40000410000 */
[C---:B------:R-:W-:Y:S01]  /*138f0*/  FMUL.FTZ R12, R3.reuse, R136 ;  /* 0x00000088030c7220 */ /* 0x040fe20000410000 */
[C---:B------:R-:W-:Y:S03]  /*13900*/  HMMA.16816.F32 R8, R152.reuse, R14, R8 ;  /* 0x0000000e9808723c */ /* 0x040fe60000001808 */
[----:B------:R-:W4:Y:S01]  /*13910*/  MUFU.EX2 R240, R240 ;  /* 0x000000f000f07308 */ /* 0x000f220000000800 */
[C---:B------:R-:W-:Y:S02]  /*13920*/  FMUL.FTZ R13, R3.reuse, R137 ;  /* 0x00000089030d7220 */ /* 0x040fe40000410000 */
[C---:B------:R-:W-:Y:S02]  /*13930*/  FMUL.FTZ R20, R3.reuse, R20 ;  /* 0x0000001403147220 */ /* 0x040fe40000410000 */
[C---:B------:R-:W-:Y:S04]  /*13940*/  FMUL.FTZ R14, R2.reuse, R138 ;  /* 0x0000008a020e7220 */ /* 0x040fe80000410000 */
[C---:B------:R-:W-:Y:S01]  /*13950*/  FMUL.FTZ R15, R2.reuse, R139 ;  /* 0x0000008b020f7220 */ /* 0x040fe20000410000 */
[----:B------:R-:W-:Y:S01]  /*13960*/  MUFU.EX2 R242, R242 ;  /* 0x000000f200f27308 */ /* 0x000fe20000000800 */
[----:B------:R-:W5:Y:S01]  /*13970*/  LDSM.16.MT88.4 R136, [R211+0x9080] ;  /* 0x00908000d388783b */ /* 0x000f620000004200 */
[C---:B------:R-:W-:Y:S02]  /*13980*/  FMUL.FTZ R47, R2.reuse, R47 ;  /* 0x0000002f022f7220 */ /* 0x040fe40000410000 */
[C---:B------:R-:W-:Y:S02]  /*13990*/  FMUL.FTZ R48, R3.reuse, R48 ;  /* 0x0000003003307220 */ /* 0x040fe40000410000 */
[C---:B------:R-:W-:Y:S03]  /*139a0*/  HMMA.16816.F32 R12, R152.reuse, R156, R12 ;  /* 0x0000009c980c723c */ /* 0x040fe6000000180c */
[C---:B------:R-:W-:Y:S01]  /*139b0*/  FMUL.FTZ R49, R3.reuse, R49 ;  /* 0x0000003103317220 */ /* 0x040fe20000410000 */
[----:B------:R-:W2:Y:S01]  /*139c0*/  MUFU.EX2 R243, R243 ;  /* 0x000000f300f37308 */ /* 0x000ea20000000800 */
[C---:B------:R-:W-:Y:S02]  /*139d0*/  FMUL.FTZ R50, R2.reuse, R50 ;  /* 0x0000003202327220 */ /* 0x040fe40000410000 */
[C---:B------:R-:W-:Y:S01]  /*139e0*/  FMUL.FTZ R51, R2.reuse, R51 ;  /* 0x0000003302337220 */ /* 0x040fe20000410000 */
[C---:B------:R-:W-:Y:S01]  /*139f0*/  HMMA.16816.F32 R16, R152.reuse, R158, R16 ;  /* 0x0000009e9810723c */ /* 0x040fe20000001810 */
[----:B------:R-:W-:Y:S03]  /*13a00*/  LDSM.16.MT88.4 R156, [R205+0x8880] ;  /* 0x00888000cd9c783b */ /* 0x000fe60000004200 */
[C---:B------:R-:W-:Y:S02]  /*13a10*/  FMUL.FTZ R21, R3.reuse, R21 ;  /* 0x0000001503157220 */ /* 0x040fe40000410000 */
[C---:B------:R-:W-:Y:S01]  /*13a20*/  FMUL.FTZ R22, R2.reuse, R22 ;  /* 0x0000001602167220 */ /* 0x040fe20000410000 */
[----:B------:R-:W2:Y:S01]  /*13a30*/  MUFU.EX2 R244, R244 ;  /* 0x000000f400f47308 */ /* 0x000ea20000000800 */
        /* <DEDUP_REMOVED lines=18> */
[----:B------:R-:W1:Y:S03]  /*13b60*/  LDSM.16.MT88.4 R132, [R205+0x9080] ;  /* 0x00908000cd84783b */ /* 0x000e660000004200 */
[C---:B------:R-:W-:Y:S02]  /*13b70*/  FMUL.FTZ R61, R3.reuse, R61 ;  /* 0x0000003d033d7220 */ /* 0x040fe40000410000 */
[C---:B------:R-:W-:Y:S02]  /*13b80*/  FMUL.FTZ R62, R2.reuse, R62 ;  /* 0x0000003e023e7220 */ /* 0x040fe40000410000 */
[C---:B-----5:R-:W-:Y:S04]  /*13b90*/  HMMA.16816.F32 R36, R152.reuse, R136, R36 ;  /* 0x000000889824723c */ /* 0x060fe80000001824 */
        /* <DEDUP_REMOVED lines=55> */
[C---:B-----5:R-:W-:Y:S03]  /*13f10*/  HMMA.16816.F32 R92, R152.reuse, R140, R92 ;  /* 0x0000008c985c723c */ /* 0x060fe6000000185c */
[C---:B------:R-:W-:Y:S02]  /*13f20*/  FMUL.FTZ R98, R2.reuse, R98 ;  /* 0x0000006202627220 */ /* 0x040fe40000410000 */
[C---:B------:R-:W-:Y:S02]  /*13f30*/  FMUL.FTZ R99, R2.reuse, R99 ;  /* 0x0000006302637220 */ /* 0x040fe40000410000 */
[C---:B------:R-:W-:Y:S02]  /*13f40*/  FMUL.FTZ R100, R3.reuse, R100 ;  /* 0x0000006403647220 */ /* 0x040fe40000410000 */
[C---:B------:R-:W-:Y:S03]  /*13f50*/  FMUL.FTZ R101, R3.reuse, R101 ;  /* 0x0000006503657220 */ /* 0x040fe60000410000 */
[C---:B------:R-:W-:Y:S01]  /*13f60*/  HMMA.16816.F32 R96, R152.reuse, R142, R96 ;  /* 0x0000008e9860723c */ /* 0x040fe20000001860 */
[----:B------:R-:W5:Y:S02]  /*13f70*/  LDSM.16.MT88.4 R140, [R205+0xb080] ;  /* 0x00b08000cd8c783b */ /* 0x000f640000004200 */
        /* <DEDUP_REMOVED lines=46> */
[----:B---3--:R-:W-:Y:S01]  /*14260*/  F2FP.PACK_AB R152, R239, R238 ;  /* 0x000000eeef98723e */ /* 0x008fe200000000ff */
[----:B------:R-:W-:Y:S01]  /*14270*/  FADD.FTZ R150, R150, R151 ;  /* 0x0000009796967221 */ /* 0x000fe20000010000 */
[----:B----4-:R-:W-:Y:S03]  /*14280*/  F2FP.PACK_AB R154, R241, R240 ;  /* 0x000000f0f19a723e */ /* 0x010fe600000000ff */
[----:B------:R-:W-:Y:S01]  /*14290*/  F2FP.PACK_AB R153, R243, R242 ;  /* 0x000000f2f399723e */ /* 0x000fe200000000ff */
[----:B------:R-:W-:Y:S01]  /*142a0*/  FADD.FTZ R3, R235, R236 ;  /* 0x000000eceb037221 */ /* 0x000fe20000010000 */
[----:B------:R-:W-:Y:S01]  /*142b0*/  F2FP.PACK_AB R155, R149, R244 ;  /* 0x000000f4959b723e */ /* 0x000fe200000000ff */
[----:B------:R-:W-:Y:S02]  /*142c0*/  FADD.FTZ R233, R233, R150 ;  /* 0x00000096e9e97221 */ /* 0x000fe40000010000 */
[----:B------:R-:W-:Y:S02]  /*142d0*/  FADD.FTZ R3, R234, R3 ;  /* 0x00000003ea037221 */ /* 0x000fe40000010000 */
[----:B------:R-:W-:Y:S02]  /*142e0*/  FADD.FTZ R238, R238, R233 ;  /* 0x000000e9eeee7221 */ /* 0x000fe40000010000 */
[C---:B--2---:R-:W-:Y:S01]  /*142f0*/  HMMA.16816.F32 R144, R152.reuse, R136, R4 ;  /* 0x000000889890723c */ /* 0x044fe20000001804 */
        /* <DEDUP_REMOVED lines=9> */
[C---:B-----5:R-:W-:Y:S01]  /*14390*/  HMMA.16816.F32 R136, R152.reuse, R140, R12 ;  /* 0x0000008c9888723c */ /* 0x060fe2000000180c */
[----:B------:R-:W3:Y:S03]  /*143a0*/  LDSM.16.MT88.4 R12, [R205+0xa880] ;  /* 0x00a88000cd0c783b */ /* 0x000ee60000004200 */
[----:B------:R-:W-:Y:S02]  /*143b0*/  FADD.FTZ R224, R241, R224 ;  /* 0x000000e0f1e07221 */ /* 0x000fe40000010000 */
[----:B------:R-:W-:Y:S02]  /*143c0*/  FADD.FTZ R223, R149, R244 ;  /* 0x000000f495df7221 */ /* 0x000fe40000010000 */
[C---:B------:R-:W-:Y:S01]  /*143d0*/  HMMA.16816.F32 R140, R152.reuse, R142, R16 ;  /* 0x0000008e988c723c */ /* 0x040fe20000001810 */
[----:B------:R-:W4:Y:S07]  /*143e0*/  LDSM.16.MT88.4 R16, [R205+0xb880] ;  /* 0x00b88000cd10783b */ /* 0x000f2e0000004200 */
[C---:B------:R-:W-:Y:S08]  /*143f0*/  HMMA.16816.F32 R20, R152.reuse, R156, R20 ;  /* 0x0000009c9814723c */ /* 0x040ff00000001814 */
[C---:B------:R-:W-:Y:S01]  /*14400*/  HMMA.16816.F32 R24, R152.reuse, R158, R24 ;  /* 0x0000009e9818723c */ /* 0x040fe20000001818 */
[----:B------:R-:W5:Y:S07]  /*14410*/  LDSM.16.MT88.4 R156, [R204+0xb880] ;  /* 0x00b88000cc9c783b */ /* 0x000f6e0000004200 */
[C---:B------:R-:W-:Y:S08]  /*14420*/  HMMA.16816.F32 R28, R152.reuse, R160, R28 ;  /* 0x000000a0981c723c */ /* 0x040ff0000000181c */
[C---:B------:R-:W-:Y:S08]  /*14430*/  HMMA.16816.F32 R32, R152.reuse, R162, R32 ;  /* 0x000000a29820723c */ /* 0x040ff00000001820 */
[C---:B-1----:R-:W-:Y:S08]  /*14440*/  HMMA.16816.F32 R36, R152.reuse, R4, R36 ;  /* 0x000000049824723c */ /* 0x042ff00000001824 */
[C---:B------:R-:W-:Y:S08]  /*14450*/  HMMA.16816.F32 R40, R152.reuse, R6, R40 ;  /* 0x000000069828723c */ /* 0x040ff00000001828 */
[C---:B------:R-:W-:Y:S08]  /*14460*/  HMMA.16816.F32 R44, R152.reuse, R164, R44 ;  /* 0x000000a4982c723c */ /* 0x040ff0000000182c */
[C---:B------:R-:W-:Y:S08]  /*14470*/  HMMA.16816.F32 R48, R152.reuse, R166, R48 ;  /* 0x000000a69830723c */ /* 0x040ff00000001830 */
[C---:B--2---:R-:W-:Y:S07]  /*14480*/  HMMA.16816.F32 R52, R152.reuse, R8, R52 ;  /* 0x000000089834723c */ /* 0x044fee0000001834 */
[----:B------:R-:W-:Y:S01]  /*14490*/  MOV R8, R148 ;  /* 0x0000009400087202 */ /* 0x000fe20000000f00 */
        /* <DEDUP_REMOVED lines=20> */
.L_x_2231:
        /* <DEDUP_REMOVED lines=26> */
.L_x_2244:
[----:B------:R-:W-:Y:S02]  /*14780*/  UMOV UR5, 0x1 ;  /* 0x0000000100057882 */ /* 0x000fe40000000000 */
[----:B------:R-:W-:Y:S02]  /*14790*/  ULDC UR4, c[0x0][0x32c] ;  /* 0x0000cb0000047ab9 */ /* 0x000fe40000000800 */
[----:B------:R-:W-:-:S03]  /*147a0*/  UISETP.NE.AND UP0, UPT, UR5, UR4, UPT ;  /* 0x000000040500728c */ /* 0x000fc6000bf05270 */
[----:B------:R-:W-:Y:S02]  /*147b0*/  ULDC.64 UR4, c[0x0][0x330] ;  /* 0x0000cc0000047ab9 */ /* 0x000fe40000000a00 */
[----:B------:R-:W-:-:S07]  /*147c0*/  UIMAD.WIDE.U32 UR28, UR14, UR4, URZ ;  /* 0x000000040e1c72a5 */ /* 0x000fce000f8e003f */
[----:B------:R-:W-:Y:S02]  /*147d0*/  @UP0 UMOV UR15, UR29 ;  /* 0x0000001d000f0c82 */ /* 0x000fe40008000000 */
[----:B------:R-:W-:Y:S02]  /*147e0*/  @UP0 USHF.R.U32.HI UR14, URZ, UR5, UR15 ;  /* 0x000000053f0e0299 */ /* 0x000fe4000801160f */
.L_x_2245:
[----:B------:R-:W-:Y:S02]  /*147f0*/  ULDC UR4, c[0x0][0x32c] ;  /* 0x0000cb0000047ab9 */ /* 0x000fe40000000800 */
[----:B------:R-:W-:-:S04]  /*14800*/  UIMAD UR4, UR14, UR4, URZ ;  /* 0x000000040e0472a4 */ /* 0x000fc8000f8e023f */
[----:B------:R-:W-:-:S04]  /*14810*/  UISETP.LT.AND UP0, UPT, UR9, UR4, UPT ;  /* 0x000000040900728c */ /* 0x000fc8000bf01270 */
[----:B------:R-:W-:-:S04]  /*14820*/  USEL UR9, UR9, UR4, !UP0 ;  /* 0x0000000409097287 */ /* 0x000fc8000c000000 */
.L_x_2243:
        /* <DEDUP_REMOVED lines=20> */
.L_x_2249:
        /* <DEDUP_REMOVED lines=40> */
.L_x_2247:
[C---:B--234-:R-:W-:Y:S01]  /*14bf0*/  HMMA.16816.F32 R4, R152.reuse, R156, RZ ;  /* 0x0000009c9804723c */ /* 0x05cfe200000018ff */
[----:B------:R-:W-:Y:S01]  /*14c00*/  LDSM.16.M88.4 R172, [R208+0xc880] ;  /* 0x00c88000d0ac783b */ /* 0x000fe20000000200 */
[----:B------:R-:W-:Y:S04]  /*14c10*/  UISETP.GT.AND UP0, UPT, UR10, UR8, UPT ;  /* 0x000000080a00728c */ /* 0x000fe8000bf04270 */
[----:B------:R-:W0:Y:S02]  /*14c20*/  LDGDEPBAR ;  /* 0x00000000000079af */ /* 0x000e240000000000 */
[C---:B------:R-:W-:Y:S01]  /*14c30*/  HMMA.16816.F32 R8, R152.reuse, R158, RZ ;  /* 0x0000009e9808723c */ /* 0x040fe200000018ff */
[----:B------:R-:W-:Y:S02]  /*14c40*/  PLOP3.LUT P0, PT, PT, PT, UP0, 0x40, 0x0 ;  /* 0x000000000000781c */ /* 0x000fe40003f0e808 */
[----:B------:R-:W-:Y:S05]  /*14c50*/  LDSM.16.M88.4 R156, [R208+0xc080] ;  /* 0x00c08000d09c783b */ /* 0x000fea0000000200 */
[C---:B------:R-:W-:Y:S08]  /*14c60*/  HMMA.16816.F32 R12, R152.reuse, R16, RZ ;  /* 0x00000010980c723c */ /* 0x040ff000000018ff */
[----:B------:R-:W-:Y:S01]  /*14c70*/  HMMA.16816.F32 R16, R152, R18, RZ ;  /* 0x000000129810723c */ /* 0x000fe200000018ff */
[----:B------:R-:W2:Y:S07]  /*14c80*/  LDSM.16.M88.4 R152, [R209+0x10080] ;  /* 0x01008000d198783b */ /* 0x000eae0000000200 */
[C---:B-1----:R-:W-:Y:S08]  /*14c90*/  HMMA.16816.F32 R4, R160.reuse, R164, R4 ;  /* 0x000000a4a004723c */ /* 0x042ff00000001804 */
[C---:B------:R-:W-:Y:S01]  /*14ca0*/  HMMA.16816.F32 R8, R160.reuse, R166, R8 ;  /* 0x000000a6a008723c */ /* 0x040fe20000001808 */
[----:B------:R-:W-:Y:S07]  /*14cb0*/  LDSM.16.M88.4 R164, [R202] ;  /* 0x00000000caa4783b */ /* 0x000fee0000000200 */
[C---:B------:R-:W-:Y:S08]  /*14cc0*/  HMMA.16816.F32 R12, R160.reuse, R168, R12 ;  /* 0x000000a8a00c723c */ /* 0x040ff0000000180c */
[----:B------:R-:W-:Y:S01]  /*14cd0*/  HMMA.16816.F32 R16, R160, R170, R16 ;  /* 0x000000aaa010723c */ /* 0x000fe20000001810 */
[----:B------:R-:W1:Y:S05]  /*14ce0*/  LDSM.16.M88.4 R160, [R207+0x10080] ;  /* 0x01008000cfa0783b */ /* 0x000e6a0000000200 */
[----:B------:R-:W3:Y:S02]  /*14cf0*/  LDSM.16.M88.4 R168, [R202+0x800] ;  /* 0x00080000caa8783b */ /* 0x000ee40000000200 */
[C---:B--2---:R-:W-:Y:S08]  /*14d00*/  HMMA.16816.F32 R4, R152.reuse, R156, R4 ;  /* 0x0000009c9804723c */ /* 0x044ff00000001804 */
[C---:B------:R-:W-:Y:S01]  /*14d10*/  HMMA.16816.F32 R8, R152.reuse, R158, R8 ;  /* 0x0000009e9808723c */ /* 0x040fe20000001808 */
[----:B------:R-:W-:Y:S07]  /*14d20*/  LDSM.16.M88.4 R156, [R213+0xd080] ;  /* 0x00d08000d59c783b */ /* 0x000fee0000000200 */
[C---:B------:R-:W-:Y:S08]  /*14d30*/  HMMA.16816.F32 R12, R152.reuse, R172, R12 ;  /* 0x000000ac980c723c */ /* 0x040ff0000000180c */
[----:B------:R-:W-:Y:S01]  /*14d40*/  HMMA.16816.F32 R16, R152, R174, R16 ;  /* 0x000000ae9810723c */ /* 0x000fe20000001810 */
[----:B------:R-:W2:Y:S05]  /*14d50*/  LDSM.16.M88.4 R152, [R214+0x14080] ;  /* 0x01408000d698783b */ /* 0x000eaa0000000200 */
[----:B------:R-:W4:Y:S02]  /*14d60*/  LDSM.16.M88.4 R172, [R213+0xd880] ;  /* 0x00d88000d5ac783b */ /* 0x000f240000000200 */
[C---:B-1----:R-:W-:Y:S08]  /*14d70*/  HMMA.16816.F32 R4, R160.reuse, R164, R4 ;  /* 0x000000a4a004723c */ /* 0x042ff00000001804 */
[C---:B------:R-:W-:Y:S01]  /*14d80*/  HMMA.16816.F32 R8, R160.reuse, R166, R8 ;  /* 0x000000a6a008723c */ /* 0x040fe20000001808 */
[----:B------:R-:W-:Y:S07]  /*14d90*/  LDSM.16.M88.4 R164, [R201] ;  /* 0x00000000c9a4783b */ /* 0x000fee0000000200 */
[C---:B---3--:R-:W-:Y:S08]  /*14da0*/  HMMA.16816.F32 R12, R160.reuse, R168, R12 ;  /* 0x000000a8a00c723c */ /* 0x048ff0000000180c */
[----:B------:R-:W-:Y:S01]  /*14db0*/  HMMA.16816.F32 R16, R160, R170, R16 ;  /* 0x000000aaa010723c */ /* 0x000fe20000001810 */
[----:B------:R-:W1:Y:S05]  /*14dc0*/  LDSM.16.M88.4 R160, [R210+0x14080] ;  /* 0x01408000d2a0783b */ /* 0x000e6a0000000200 */
[----:B------:R-:W3:Y:S02]  /*14dd0*/  LDSM.16.M88.4 R168, [R200] ;  /* 0x00000000c8a8783b */ /* 0x000ee40000000200 */
[C---:B--2---:R-:W-:Y:S08]  /*14de0*/  HMMA.16816.F32 R4, R152.reuse, R156, R4 ;  /* 0x0000009c9804723c */ /* 0x044ff00000001804 */
[C---:B------:R-:W-:Y:S01]  /*14df0*/  HMMA.16816.F32 R8, R152.reuse, R158, R8 ;  /* 0x0000009e9808723c */ /* 0x040fe20000001808 */
[----:B------:R-:W-:Y:S07]  /*14e00*/  LDSM.16.M88.4 R156, [R208+0xd080] ;  /* 0x00d08000d09c783b */ /* 0x000fee0000000200 */
[C---:B----4-:R-:W-:Y:S08]  /*14e10*/  HMMA.16816.F32 R12, R152.reuse, R172, R12 ;  /* 0x000000ac980c723c */ /* 0x050ff0000000180c */
[----:B------:R-:W-:Y:S01]  /*14e20*/  HMMA.16816.F32 R16, R152, R174, R16 ;  /* 0x000000ae9810723c */ /* 0x000fe20000001810 */
[----:B------:R-:W2:Y:S05]  /*14e30*/  LDSM.16.M88.4 R152, [R209+0x14080] ;  /* 0x01408000d198783b */ /* 0x000eaa0000000200 */
[----:B------:R-:W4:Y:S02]  /*14e40*/  LDSM.16.M88.4 R172, [R208+0xd880] ;  /* 0x00d88000d0ac783b */ /* 0x000f240000000200 */
[C---:B-1----:R-:W-:Y:S08]  /*14e50*/  HMMA.16816.F32 R4, R160.reuse, R164, R4 ;  /* 0x000000a4a004723c */ /* 0x042ff00000001804 */
[C---:B------:R-:W-:Y:S01]  /*14e60*/  HMMA.16816.F32 R8, R160.reuse, R166, R8 ;  /* 0x000000a6a008723c */ /* 0x040fe20000001808 */
[----:B------:R-:W-:Y:S07]  /*14e70*/  LDSM.16.M88.4 R164, [R202+0x1000] ;  /* 0x00100000caa4783b */ /* 0x000fee0000000200 */
[C---:B---3--:R-:W-:Y:S08]  /*14e80*/  HMMA.16816.F32 R12, R160.reuse, R168, R12 ;  /* 0x000000a8a00c723c */ /* 0x048ff0000000180c */
[----:B------:R-:W-:Y:S01]  /*14e90*/  HMMA.16816.F32 R16, R160, R170, R16 ;  /* 0x000000aaa010723c */ /* 0x000fe20000001810 */
[----:B------:R-:W1:Y:S05]  /*14ea0*/  LDSM.16.M88.4 R160, [R207+0x14080] ;  /* 0x01408000cfa0783b */ /* 0x000e6a0000000200 */
[----:B------:R-:W3:Y:S02]  /*14eb0*/  LDSM.16.M88.4 R168, [R202+0x1800] ;  /* 0x00180000caa8783b */ /* 0x000ee40000000200 */
        /* <DEDUP_REMOVED lines=56> */
[----:B------:R-:W-:Y:S04]  /*15240*/  DEPBAR.LE SB0, 0x0 ;  /* 0x000080000000791a */ /* 0x000fe80000000000 */
[C---:B--2---:R-:W-:Y:S01]  /*15250*/  HMMA.16816.F32 R4, R152.reuse, R156, R4 ;  /* 0x0000009c9804723c */ /* 0x044fe20000001804 */
[----:B------:R-:W-:Y:S07]  /*15260*/  BAR.SYNC.DEFER_BLOCKING 0x0 ;  /* 0x0000000000007b1d */ /* 0x000fee0000010000 */
[C---:B------:R-:W-:Y:S08]  /*15270*/  HMMA.16816.F32 R8, R152.reuse, R158, R8 ;  /* 0x0000009e9808723c */ /* 0x040ff00000001808 */
[C---:B----4-:R-:W-:Y:S08]  /*15280*/  HMMA.16816.F32 R12, R152.reuse, R172, R12 ;  /* 0x000000ac980c723c */ /* 0x050ff0000000180c */
[----:B------:R-:W-:Y:S08]  /*15290*/  HMMA.16816.F32 R16, R152, R174, R16 ;  /* 0x000000ae9810723c */ /* 0x000ff00000001810 */
[C---:B-1----:R-:W-:Y:S08]  /*152a0*/  HMMA.16816.F32 R4, R160.reuse, R164, R4 ;  /* 0x000000a4a004723c */ /* 0x042ff00000001804 */
[C---:B------:R-:W-:Y:S08]  /*152b0*/  HMMA.16816.F32 R8, R160.reuse, R166, R8 ;  /* 0x000000a6a008723c */ /* 0x040ff00000001808 */
[C---:B---3--:R-:W-:Y:S08]  /*152c0*/  HMMA.16816.F32 R12, R160.reuse, R168, R12 ;  /* 0x000000a8a00c723c */ /* 0x048ff0000000180c */
        /* <DEDUP_REMOVED lines=45> */
.L_x_2248:
[----:B------:R-:W-:Y:S01]  /*155a0*/  FMNMX.FTZ R0, R4, R3, !PT ;  /* 0x0000000304007209 */ /* 0x000fe20007810000 */
        /* <DEDUP_REMOVED lines=18> */
[----:B------:R-:W-:Y:S02]  /*156d0*/  PLOP3.LUT P0, PT, PT, PT, UP0, 0x80, 0x0 ;  /* 0x000000000000781c */ /* 0x000fe40003f0f008 */
        /* <DEDUP_REMOVED lines=15> */
[----:B-1----:R-:W-:Y:S07]  /*157d0*/  FMNMX.FTZ R0, R152, R155, !PT ;  /* 0x0000009b98007209 */ /* 0x002fee0007810000 */
[----:B------:R-:W1:Y:S01]  /*157e0*/  LDSM.16.MT88.4 R152, [R211+0x8080] ;  /* 0x00808000d398783b */ /* 0x000e620000004200 */
[C---:B------:R-:W-:Y:S02]  /*157f0*/  FADD.FTZ R2, -R0.reuse, R3 ;  /* 0x0000000300027221 */ /* 0x040fe40000010100 */
[----:B------:R-:W-:Y:S01]  /*15800*/  FMUL.FTZ R165, R0, c[0x0][0x2d0] ;  /* 0x0000b40000a57a20 */ /* 0x000fe20000410000 */
[----:B--2---:R-:W-:Y:S01]  /*15810*/  FMNMX.FTZ R148, R148, R151, !PT ;  /* 0x0000009794947209 */ /* 0x004fe20007810000 */
[----:B------:R-:W-:Y:S02]  /*15820*/  FMUL.FTZ R3, R2, c[0x0][0x2d0] ;  /* 0x0000b40002037a20 */ /* 0x000fe40000410000 */
[----:B------:R-:W-:Y:S02]  /*15830*/  FFMA.FTZ R150, R4, c[0x0][0x2d0], -R165 ;  /* 0x0000b40004967a23 */ /* 0x000fe400000108a5 */
[C---:B------:R-:W-:Y:S02]  /*15840*/  FADD.FTZ R2, -R148.reuse, R149 ;  /* 0x0000009594027221 */ /* 0x040fe40000010100 */
[----:B------:R-:W-:Y:S01]  /*15850*/  FMUL.FTZ R164, R148, c[0x0][0x2d0] ;  /* 0x0000b40094a47a20 */ /* 0x000fe20000410000 */
[----:B------:R-:W2:Y:S01]  /*15860*/  MUFU.EX2 R3, R3 ;  /* 0x0000000300037308 */ /* 0x000ea20000000800 */
[----:B------:R-:W-:Y:S02]  /*15870*/  FMUL.FTZ R149, R2, c[0x0][0x2d0] ;  /* 0x0000b40002957a20 */ /* 0x000fe40000410000 */
[--C-:B------:R-:W-:Y:S02]  /*15880*/  FFMA.FTZ R5, R5, c[0x0][0x2d0], -R165.reuse ;  /* 0x0000b40005057a23 */ /* 0x100fe400000108a5 */
[--C-:B------:R-:W-:Y:S02]  /*15890*/  FFMA.FTZ R151, R8, c[0x0][0x2d0], -R165.reuse ;  /* 0x0000b40008977a23 */ /* 0x100fe400000108a5 */
[--C-:B------:R-:W-:Y:S02]  /*158a0*/  FFMA.FTZ R236, R9, c[0x0][0x2d0], -R165.reuse ;  /* 0x0000b40009ec7a23 */ /* 0x100fe400000108a5 */
[--C-:B------:R-:W-:Y:S01]  /*158b0*/  FFMA.FTZ R6, R6, c[0x0][0x2d0], -R164.reuse ;  /* 0x0000b40006067a23 */ /* 0x100fe200000108a4 */
[----:B------:R3:W4:Y:S01]  /*158c0*/  MUFU.EX2 R2, R149 ;  /* 0x0000009500027308 */ /* 0x0007220000000800 */
[--C-:B------:R-:W-:Y:S02]  /*158d0*/  FFMA.FTZ R7, R7, c[0x0][0x2d0], -R164.reuse ;  /* 0x0000b40007077a23 */ /* 0x100fe400000108a4 */
[--C-:B------:R-:W-:Y:S02]  /*158e0*/  FFMA.FTZ R238, R11, c[0x0][0x2d0], -R164.reuse ;  /* 0x0000b4000bee7a23 */ /* 0x100fe400000108a4 */
[--C-:B------:R-:W-:Y:S02]  /*158f0*/  FFMA.FTZ R237, R12, c[0x0][0x2d0], -R165.reuse ;  /* 0x0000b4000ced7a23 */ /* 0x100fe400000108a5 */
[--C-:B------:R-:W-:Y:S02]  /*15900*/  FFMA.FTZ R240, R13, c[0x0][0x2d0], -R165.reuse ;  /* 0x0000b4000df07a23 */ /* 0x100fe400000108a5 */
[--C-:B------:R-:W-:Y:S01]  /*15910*/  FFMA.FTZ R239, R14, c[0x0][0x2d0], -R164.reuse ;  /* 0x0000b4000eef7a23 */ /* 0x100fe200000108a4 */
[----:B------:R-:W-:Y:S01]  /*15920*/  MUFU.EX2 R150, R150 ;  /* 0x0000009600967308 */ /* 0x000fe20000000800 */
[--C-:B------:R-:W-:Y:S02]  /*15930*/  FFMA.FTZ R242, R15, c[0x0][0x2d0], -R164.reuse ;  /* 0x0000b4000ff27a23 */ /* 0x100fe400000108a4 */
[----:B------:R-:W-:Y:S01]  /*15940*/  LDSM.16.MT88.4 R12, [R204+0xb080] ;  /* 0x00b08000cc0c783b */ /* 0x000fe20000004200 */
[C---:B--2---:R-:W-:Y:S02]  /*15950*/  FMUL.FTZ R8, R3.reuse, R144 ;  /* 0x0000009003087220 */ /* 0x044fe40000410000 */
[C---:B------:R-:W-:Y:S02]  /*15960*/  FMUL.FTZ R9, R3.reuse, R145 ;  /* 0x0000009103097220 */ /* 0x040fe40000410000 */
[C---:B------:R-:W-:Y:S02]  /*15970*/  FMUL.FTZ R132, R3.reuse, R132 ;  /* 0x0000008403847220 */ /* 0x040fe40000410000 */
[----:B------:R-:W2:Y:S01]  /*15980*/  MUFU.EX2 R5, R5 ;  /* 0x0000000500057308 */ /* 0x000ea20000000800 */
[C---:B------:R-:W-:Y:S02]  /*15990*/  FMUL.FTZ R133, R3.reuse, R133 ;  /* 0x0000008503857220 */ /* 0x040fe40000410000 */
[C---:B------:R-:W-:Y:S02]  /*159a0*/  FMUL.FTZ R136, R3.reuse, R136 ;  /* 0x0000008803887220 */ /* 0x040fe40000410000 */
[--C-:B---3--:R-:W-:Y:S02]  /*159b0*/  FFMA.FTZ R149, R10, c[0x0][0x2d0], -R164.reuse ;  /* 0x0000b4000a957a23 */ /* 0x108fe400000108a4 */
[C---:B----4-:R-:W-:Y:S02]  /*159c0*/  FMUL.FTZ R10, R2.reuse, R146 ;  /* 0x00000092020a7220 */ /* 0x050fe40000410000 */
        /* <DEDUP_REMOVED lines=10> */
[----:B--2---:R-:W-:Y:S01]  /*15a70*/  F2FP.PACK_AB R144, R5, R150 ;  /* 0x000000960590723e */ /* 0x004fe200000000ff */
[C---:B------:R-:W-:Y:S02]  /*15a80*/  FMUL.FTZ R142, R2.reuse, R142 ;  /* 0x0000008e028e7220 */ /* 0x040fe40000410000 */
[----:B------:R-:W-:Y:S02]  /*15a90*/  FMUL.FTZ R143, R2, R143 ;  /* 0x0000008f028f7220 */ /* 0x000fe40000410000 */
[--C-:B------:R-:W-:Y:S01]  /*15aa0*/  FFMA.FTZ R241, R16, c[0x0][0x2d0], -R165.reuse ;  /* 0x0000b40010f17a23 */ /* 0x100fe200000108a5 */
[----:B------:R-:W-:Y:S01]  /*15ab0*/  MUFU.EX2 R6, R6 ;  /* 0x0000000600067308 */ /* 0x000fe20000000800 */
[--C-:B------:R-:W-:Y:S02]  /*15ac0*/  FFMA.FTZ R243, R18, c[0x0][0x2d0], -R164.reuse ;  /* 0x0000b40012f37a23 */ /* 0x100fe400000108a4 */
[----:B------:R-:W-:Y:S02]  /*15ad0*/  FFMA.FTZ R165, R17, c[0x0][0x2d0], -R165 ;  /* 0x0000b40011a57a23 */ /* 0x000fe400000108a5 */
[----:B------:R-:W-:Y:S02]  /*15ae0*/  FFMA.FTZ R164, R19, c[0x0][0x2d0], -R164 ;  /* 0x0000b40013a47a23 */ /* 0x000fe400000108a4 */
[----:B------:R-:W-:Y:S01]  /*15af0*/  LDSM.16.MT88.4 R16, [R206+0x8880] ;  /* 0x00888000ce10783b */ /* 0x000fe20000004200 */
[C---:B------:R-:W-:Y:S02]  /*15b00*/  FMUL.FTZ R20, R3.reuse, R20 ;  /* 0x0000001403147220 */ /* 0x040fe40000410000 */
[----:B------:R-:W2:Y:S01]  /*15b10*/  MUFU.EX2 R7, R7 ;  /* 0x0000000700077308 */ /* 0x000ea20000000800 */
[C---:B------:R-:W-:Y:S02]  /*15b20*/  FMUL.FTZ R21, R3.reuse, R21 ;  /* 0x0000001503157220 */ /* 0x040fe40000410000 */
[----:B------:R-:W-:Y:S01]  /*15b30*/  FMUL.FTZ R22, R2, R22 ;  /* 0x0000001602167220 */ /* 0x000fe20000410000 */
        /* <DEDUP_REMOVED lines=35> */
[----:B------:R-:W1:Y:S01]  /*15d70*/  LDSM.16.MT88.4 R152, [R204+0x8080] ;  /* 0x00808000cc98783b */ /* 0x000e620000004200 */
[----:B------:R-:W3:Y:S02]  /*15d80*/  MUFU.EX2 R240, R240 ;  /* 0x000000f000f07308 */ /* 0x000ee40000000800 */
[C---:B------:R-:W-:Y:S02]  /*15d90*/  FMUL.FTZ R48, R3.reuse, R48 ;  /* 0x0000003003307220 */ /* 0x040fe40000410000 */
[C---:B------:R-:W-:Y:S02]  /*15da0*/  FMUL.FTZ R49, R3.reuse, R49 ;  /* 0x0000003103317220 */ /* 0x040fe40000410000 */
[C---:B------:R-:W-:Y:S01]  /*15db0*/  HMMA.16816.F32 R136, R144.reuse, R156, R136 ;  /* 0x0000009c9088723c */ /* 0x040fe20000001888 */
[----:B--2---:R-:W-:Y:S03]  /*15dc0*/  LDSM.16.MT88.4 R164, [R206+0x9880] ;  /* 0x00988000cea4783b */ /* 0x004fe60000004200 */
[C---:B------:R-:W-:Y:S01]  /*15dd0*/  FMUL.FTZ R50, R2.reuse, R50 ;  /* 0x0000003202327220 */ /* 0x040fe20000410000 */
[----:B------:R-:W-:Y:S01]  /*15de0*/  MUFU.EX2 R239, R239 ;  /* 0x000000ef00ef7308 */ /* 0x000fe20000000800 */
[C---:B------:R-:W-:Y:S02]  /*15df0*/  FMUL.FTZ R51, R2.reuse, R51 ;  /* 0x0000003302337220 */ /* 0x040fe40000410000 */
[C---:B------:R-:W-:Y:S01]  /*15e00*/  HMMA.16816.F32 R140, R144.reuse, R158, R140 ;  /* 0x0000009e908c723c */ /* 0x040fe2000000188c */
[----:B------:R-:W2:Y:S03]  /*15e10*/  LDSM.16.MT88.4 R156, [R211+0x9080] ;  /* 0x00908000d39c783b */ /* 0x000ea60000004200 */
[C---:B------:R-:W-:Y:S02]  /*15e20*/  FMUL.FTZ R52, R3.reuse, R52 ;  /* 0x0000003403347220 */ /* 0x040fe40000410000 */
[C---:B------:R-:W-:Y:S01]  /*15e30*/  FMUL.FTZ R53, R3.reuse, R53 ;  /* 0x0000003503357220 */ /* 0x040fe20000410000 */
[----:B------:R-:W4:Y:S01]  /*15e40*/  MUFU.EX2 R242, R242 ;  /* 0x000000f200f27308 */ /* 0x000f220000000800 */
[C---:B------:R-:W-:Y:S04]  /*15e50*/  HMMA.16816.F32 R20, R144.reuse, R160, R20 ;  /* 0x000000a09014723c */ /* 0x040fe80000001814 */
[C---:B------:R-:W-:Y:S02]  /*15e60*/  FMUL.FTZ R54, R2.reuse, R54 ;  /* 0x0000003602367220 */ /* 0x040fe40000410000 */
[C---:B------:R-:W-:Y:S02]  /*15e70*/  FMUL.FTZ R55, R2.reuse, R55 ;  /* 0x0000003702377220 */ /* 0x040fe40000410000 */
[C---:B------:R-:W-:Y:S01]  /*15e80*/  HMMA.16816.F32 R24, R144.reuse, R162, R24 ;  /* 0x000000a29018723c */ /* 0x040fe20000001818 */
[----:B------:R-:W5:Y:S01]  /*15e90*/  LDSM.16.MT88.4 R160, [R206+0x9080] ;  /* 0x00908000cea0783b */ /* 0x000f620000004200 */
[----:B------:R-:W3:Y:S02]  /*15ea0*/  MUFU.EX2 R241, R241 ;  /* 0x000000f100f17308 */ /* 0x000ee40000000800 */
[C---:B------:R-:W-:Y:S02]  /*15eb0*/  FMUL.FTZ R56, R3.reuse, R56 ;  /* 0x0000003803387220 */ /* 0x040fe40000410000 */
[C---:B------:R-:W-:Y:S02]  /*15ec0*/  FMUL.FTZ R57, R3.reuse, R57 ;  /* 0x0000003903397220 */ /* 0x040fe40000410000 */
[C---:B------:R-:W-:Y:S01]  /*15ed0*/  FMUL.FTZ R58, R2.reuse, R58 ;  /* 0x0000003a023a7220 */ /* 0x040fe20000410000 */
[C---:B-1----:R-:W-:Y:S03]  /*15ee0*/  HMMA.16816.F32 R28, R144.reuse, R152, R28 ;  /* 0x00000098901c723c */ /* 0x042fe6000000181c */
[C---:B------:R-:W-:Y:S01]  /*15ef0*/  FMUL.FTZ R59, R2.reuse, R59 ;  /* 0x0000003b023b7220 */ /* 0x040fe20000410000 */
[----:B------:R-:W1:Y:S01]  /*15f00*/  MUFU.EX2 R243, R243 ;  /* 0x000000f300f37308 */ /* 0x000e620000000800 */
        /* <DEDUP_REMOVED lines=59> */
[C---:B------:R-:W-:Y:S04]  /*162c0*/  FMUL.FTZ R96, R3.reuse, R96 ;  /* 0x0000006003607220 */ /* 0x040fe80000410000 */
[C---:B------:R-:W-:Y:S01]  /*162d0*/  FMUL.FTZ R97, R3.reuse, R97 ;  /* 0x0000006103617220 */ /* 0x040fe20000410000 */
        /* <DEDUP_REMOVED lines=44> */
[C---:B------:R-:W-:Y:S03]  /*165a0*/  HMMA.16816.F32 R124, R144.reuse, R12, R124 ;  /* 0x0000000c907c723c */ /* 0x040fe6000000187c */
[C---:B------:R-:W-:Y:S02]  /*165b0*/  FMUL.FTZ R130, R2.reuse, R130 ;  /* 0x0000008202827220 */ /* 0x040fe40000410000 */
[----:B------:R-:W-:Y:S02]  /*165c0*/  FMUL.FTZ R131, R2, R131 ;  /* 0x0000008302837220 */ /* 0x000fe40000410000 */
[----:B---3--:R-:W-:Y:S01]  /*165d0*/  F2FP.PACK_AB R12, R240, R237 ;  /* 0x000000edf00c723e */ /* 0x008fe200000000ff */
[----:B------:R-:W-:Y:S01]  /*165e0*/  FFMA.FTZ R150, R3, R224, R150 ;  /* 0x000000e003967223 */ /* 0x000fe20000010096 */
[----:B----4-:R-:W-:Y:S03]  /*165f0*/  F2FP.PACK_AB R13, R242, R239 ;  /* 0x000000eff20d723e */ /* 0x010fe600000000ff */
[----:B------:R-:W-:Y:S03]  /*16600*/  HMMA.16816.F32 R128, R144, R14, R128 ;  /* 0x0000000e9080723c */ /* 0x000fe60000001880 */
[----:B------:R-:W-:Y:S01]  /*16610*/  MOV R3, R0 ;  /* 0x0000000000037202 */ /* 0x000fe20000000f00 */
[----:B------:R-:W-:Y:S02]  /*16620*/  FFMA.FTZ R6, R2, R223, R6 ;  /* 0x000000df02067223 */ /* 0x000fe40000010006 */
[----:B------:R-:W-:Y:S01]  /*16630*/  FADD.FTZ R150, R5, R150 ;  /* 0x0000009605967221 */ /* 0x000fe20000010000 */
[----:B------:R-:W-:Y:S01]  /*16640*/  F2FP.PACK_AB R14, R244, R241 ;  /* 0x000000f1f40e723e */ /* 0x000fe200000000ff */
[----:B------:R-:W-:Y:S01]  /*16650*/  FADD.FTZ R6, R7, R6 ;  /* 0x0000000607067221 */ /* 0x000fe20000010000 */
[----:B------:R-:W-:Y:S03]  /*16660*/  F2FP.PACK_AB R15, R246, R243 ;  /* 0x000000f3f60f723e */ /* 0x000fe600000000ff */
[----:B------:R-:W-:Y:S02]  /*16670*/  FADD.FTZ R151, R151, R150 ;  /* 0x0000009697977221 */ /* 0x000fe40000010000 */
[----:B------:R-:W-:Y:S02]  /*16680*/  FADD.FTZ R149, R149, R6 ;  /* 0x0000000695957221 */ /* 0x000fe40000010000 */
[C---:B-1----:R-:W-:Y:S01]  /*16690*/  HMMA.16816.F32 R144, R12.reuse, R152, R8 ;  /* 0x000000980c90723c */ /* 0x042fe20000001808 */
[----:B------:R-:W1:Y:S04]  /*166a0*/  LDSM.16.MT88.4 R8, [R211+0x9880] ;  /* 0x00988000d308783b */ /* 0x000e680000004200 */
[----:B------:R-:W-:Y:S02]  /*166b0*/  FADD.FTZ R236, R236, R151 ;  /* 0x00000097ecec7221 */ /* 0x000fe40000010000 */
[----:B------:R-:W-:Y:S01]  /*166c0*/  FADD.FTZ R238, R238, R149 ;  /* 0x00000095eeee7221 */ /* 0x000fe20000010000 */
[C---:B------:R-:W-:Y:S01]  /*166d0*/  HMMA.16816.F32 R132, R12.reuse, R154, R132 ;  /* 0x0000009a0c84723c */ /* 0x040fe20000001884 */
[----:B------:R-:W3:Y:S03]  /*166e0*/  LDSM.16.MT88.4 R152, [R205+0x9880] ;  /* 0x00988000cd98783b */ /* 0x000ee60000004200 */
[-C--:B------:R-:W-:Y:S01]  /*166f0*/  MOV R149, R148.reuse ;  /* 0x0000009400957202 */ /* 0x080fe20000000f00 */
[----:B------:R-:W-:Y:S02]  /*16700*/  FADD.FTZ R237, R237, R236 ;  /* 0x000000eceded7221 */ /* 0x000fe40000010000 */
[----:B------:R-:W-:Y:S01]  /*16710*/  FADD.FTZ R239, R239, R238 ;  /* 0x000000eeefef7221 */ /* 0x000fe20000010000 */
        /* <DEDUP_REMOVED lines=10> */
[C---:B------:R-:W-:Y:S01]  /*167c0*/  HMMA.16816.F32 R24, R12.reuse, R158, R24 ;  /* 0x0000009e0c18723c */ /* 0x040fe20000001818 */
[----:B------:R-:W2:Y:S07]  /*167d0*/  LDSM.16.MT88.4 R156, [R204+0xb880] ;  /* 0x00b88000cc9c783b */ /* 0x000eae0000004200 */
[C---:B-----5:R-:W-:Y:S08]  /*167e0*/  HMMA.16816.F32 R28, R12.reuse, R160, R28 ;  /* 0x000000a00c1c723c */ /* 0x060ff0000000181c */
[C---:B------:R-:W-:Y:S08]  /*167f0*/  HMMA.16816.F32 R32, R12.reuse, R162, R32 ;  /* 0x000000a20c20723c */ /* 0x040ff00000001820 */
[C---:B-1----:R-:W-:Y:S07]  /*16800*/  HMMA.16816.F32 R36, R12.reuse, R8, R36 ;  /* 0x000000080c24723c */ /* 0x042fee0000001824 */
[----:B------:R-:W-:Y:S01]  /*16810*/  MOV R8, R148 ;  /* 0x0000009400087202 */ /* 0x000fe20000000f00 */
        /* <DEDUP_REMOVED lines=21> */
[C---:B--2---:R-:W-:Y:S08]  /*16970*/  HMMA.16816.F32 R124, R12.reuse, R156, R124 ;  /* 0x0000009c0c7c723c */ /* 0x044ff0000000187c */
[----:B------:R-:W-:Y:S01]  /*16980*/  HMMA.16816.F32 R128, R12, R158, R128 ;  /* 0x0000009e0c80723c */ /* 0x000fe20000001880 */
[----:B------:R-:W-:-:S07]  /*16990*/  @P0 BRA `(.L_x_2249) ;  /* 0xffffdfd000000947 */ /* 0x000fce000383ffff */
.L_x_2246:
[----:B------:R-:W-:-:S06]  /*169a0*/  UISETP.GE.AND UP0, UPT, UR10, UR8, UPT ;  /* 0x000000080a00728c */ /* 0x000fcc000bf06270 */
[----:B------:R-:W-:-:S13]  /*169b0*/  PLOP3.LUT P0, PT, PT, PT, UP0, 0x40, 0x0 ;  /* 0x000000000000781c */ /* 0x000fda0003f0e808 */
[----:B------:R-:W-:Y:S05]  /*169c0*/  @P0 BRA `(.L_x_2250) ;  /* 0x000029e000000947 */ /* 0x000fea0003800000 */
[----:B------:R-:W-:Y:S01]  /*169d0*/  SHF.R.S32.HI R192, RZ, 0x1f, R225 ;  /* 0x0000001fffc07819 */ /* 0x000fe200000114e1 */
[----:B------:R-:W-:Y:S01]  /*169e0*/  IMAD.MOV.U32 R2, RZ, RZ, R8 ;  /* 0x000000ffff027224 */ /* 0x000fe200078e0008 */
[----:B------:R-:W-:Y:S01]  /*169f0*/  SHF.R.S32.HI R193, RZ, 0x1f, R228 ;  /* 0x0000001fffc17819 */ /* 0x000fe200000114e4 */
[----:B------:R-:W-:Y:S01]  /*16a00*/  IMAD.MOV.U32 R3, RZ, RZ, R0 ;  /* 0x000000ffff037224 */ /* 0x000fe200078e0000 */
[----:B------:R-:W-:Y:S02]  /*16a10*/  SHF.R.S32.HI R194, RZ, 0x1f, R227 ;  /* 0x0000001fffc27819 */ /* 0x000fe400000114e3 */
[C---:B------:R-:W-:Y:S01]  /*16a20*/  SHF.L.U64.HI R192, R225.reuse, 0x1, R192 ;  /* 0x00000001e1c07819 */ /* 0x040fe200000102c0 */
[----:B------:R-:W-:Y:S01]  /*16a30*/  IMAD.SHL.U32 R225, R225, 0x2, RZ ;  /* 0x00000002e1e17824 */ /* 0x000fe200078e00ff */
[C---:B------:R-:W-:Y:S01]  /*16a40*/  SHF.L.U64.HI R229, R226.reuse, 0x1, R229 ;  /* 0x00000001e2e57819 */ /* 0x040fe200000102e5 */
[----:B------:R-:W-:Y:S01]  /*16a50*/  IMAD.SHL.U32 R226, R226, 0x2, RZ ;  /* 0x00000002e2e27824 */ /* 0x000fe200078e00ff */
[C---:B------:R-:W-:Y:S01]  /*16a60*/  SHF.L.U64.HI R193, R228.reuse, 0x1, R193 ;  /* 0x00000001e4c17819 */ /* 0x040fe200000102c1 */
[----:B------:R-:W-:Y:S01]  /*16a70*/  IMAD.SHL.U32 R228, R228, 0x2, RZ ;  /* 0x00000002e4e47824 */ /* 0x000fe200078e00ff */
[C---:B------:R-:W-:Y:S01]  /*16a80*/  SHF.L.U64.HI R194, R227.reuse, 0x1, R194 ;  /* 0x00000001e3c27819 */ /* 0x040fe200000102c2 */
[----:B------:R-:W-:-:S02]  /*16a90*/  IMAD.SHL.U32 R227, R227, 0x2, RZ ;  /* 0x00000002e3e37824 */ /* 0x000fc400078e00ff */
.L_x_2260:
[----:B------:R-:W-:Y:S04]  /*16aa0*/  DEPBAR.LE SB0, 0x0 ;  /* 0x000080000000791a */ /* 0x000fe80000000000 */
[----:B------:R-:W-:Y:S01]  /*16ab0*/  BAR.SYNC.DEFER_BLOCKING 0x0 ;  /* 0x0000000000007b1d */ /* 0x000fe20000010000 */
[----:B------:R-:W-:Y:S01]  /*16ac0*/  SHF.R.S32.HI R5, RZ, 0x1f, R218 ;  /* 0x0000001fff057819 */ /* 0x000fe200000114da */
[----:B------:R-:W-:Y:S01]  /*16ad0*/  IMAD.WIDE.U32 R6, R218, c[0x0][0x208], RZ ;  /* 0x00008200da067a25 */ /* 0x000fe200078e00ff */
[----:B------:R-:W-:Y:S01]  /*16ae0*/  SHF.R.S32.HI R4, RZ, 0x1f, R217 ;  /* 0x0000001fff047819 */ /* 0x000fe200000114d9 */
[----:B------:R-:W-:Y:S01]  /*16af0*/  UISETP.GT.AND UP0, UPT, UR10, UR8, UPT ;  /* 0x000000080a00728c */ /* 0x000fe2000bf04270 */
        /* <DEDUP_REMOVED lines=16> */
[----:B------:R-:W-:Y:S04]  /*16c00*/  LDSM.16.M88.4 R152, [R210+0x10080] ;  /* 0x01008000d298783b */ /* 0x000fe80000000200 */
[----:B------:R-:W4:Y:S04]  /*16c10*/  LDSM.16.M88.4 R156, [R212] ;  /* 0x00000000d49c783b */ /* 0x000f280000000200 */
[----:B------:R-:W5:Y:S01]  /*16c20*/  LDSM.16.M88.4 R160, [R203] ;  /* 0x00000000cba0783b */ /* 0x000f620000000200 */
[C---:B-1----:R-:W-:Y:S03]  /*16c30*/  HMMA.16816.F32 R4, R16.reuse, R8, RZ ;  /* 0x000000081004723c */ /* 0x042fe600000018ff */
[----:B--2---:R-:W-:Y:S05]  /*16c40*/  IADD3 R174, P0, R164, R225, RZ ;  /* 0x000000e1a4ae7210 */ /* 0x004fea0007f1e0ff */
[C---:B------:R-:W-:Y:S01]  /*16c50*/  HMMA.16816.F32 R8, R16.reuse, R10, RZ ;  /* 0x0000000a1008723c */ /* 0x040fe200000018ff */
[----:B---3--:R-:W-:Y:S03]  /*16c60*/  IMAD.X R175, R0, 0x1, R192, P0 ;  /* 0x0000000100af7824 */ /* 0x008fe600000e06c0 */
[----:B------:R-:W-:Y:S02]  /*16c70*/  IADD3 R172, P0, R164, R228, RZ ;  /* 0x000000e4a4ac7210 */ /* 0x000fe40007f1e0ff */
[----:B------:R-:W-:Y:S01]  /*16c80*/  @!PT LDS RZ, [RZ] ;  /* 0x00000000fffff984 */ /* 0x000fe20000000800 */
[----:B------:R-:W-:Y:S01]  /*16c90*/  @!PT LDS RZ, [RZ] ;  /* 0x00000000fffff984 */ /* 0x000fe20000000800 */
[----:B------:R-:W-:Y:S01]  /*16ca0*/  @!PT LDS RZ, [RZ] ;  /* 0x00000000fffff984 */ /* 0x000fe20000000800 */
[----:B------:R1:W-:Y:S02]  /*16cb0*/  LDGSTS.E.BYPASS.LTC128B.128 [R220+0x8080], [R174.64], !P5 ;  /* 0x08080000aedc7fae */ /* 0x0003e4000e901d58 */
[C---:B------:R-:W-:Y:S01]  /*16cc0*/  HMMA.16816.F32 R12, R16.reuse, R148, RZ ;  /* 0x00000094100c723c */ /* 0x040fe200000018ff */
[----:B------:R-:W-:Y:S03]  /*16cd0*/  IMAD.X R173, R0, 0x1, R193, P0 ;  /* 0x0000000100ad7824 */ /* 0x000fe600000e06c1 */
[----:B------:R-:W-:Y:S02]  /*16ce0*/  IADD3 R176, P0, R164, R227, RZ ;  /* 0x000000e3a4b07210 */ /* 0x000fe40007f1e0ff */
[----:B------:R1:W-:Y:S02]  /*16cf0*/  LDGSTS.E.BYPASS.LTC128B.128 [R220+0x9080], [R172.64], !P1 ;  /* 0x09080000acdc7fae */ /* 0x0003e4000c901d58 */
[----:B------:R-:W-:Y:S01]  /*16d00*/  HMMA.16816.F32 R16, R16, R150, RZ ;  /* 0x000000961010723c */ /* 0x000fe200000018ff */
[----:B------:R-:W-:Y:S03]  /*16d10*/  IMAD.X R177, R0, 0x1, R194, P0 ;  /* 0x0000000100b17824 */ /* 0x000fe600000e06c2 */
[----:B------:R-:W-:Y:S02]  /*16d20*/  IADD3 R178, P0, R164, R226, RZ ;  /* 0x000000e2a4b27210 */ /* 0x000fe40007f1e0ff */
[----:B------:R1:W-:Y:S02]  /*16d30*/  LDGSTS.E.BYPASS.LTC128B.128 [R220+0xa080], [R176.64], !P4 ;  /* 0x0a080000b0dc7fae */ /* 0x0003e4000e101d58 */
[C---:B----4-:R-:W-:Y:S05]  /*16d40*/  HMMA.16816.F32 R4, R152.reuse, R156, R4 ;  /* 0x0000009c9804723c */ /* 0x050fea0000001804 */
[----:B------:R-:W-:Y:S01]  /*16d50*/  IMAD.X R179, R0, 0x1, R229, P0 ;  /* 0x0000000100b37824 */ /* 0x000fe200000e06e5 */
[----:B------:R-:W-:Y:S02]  /*16d60*/  PLOP3.LUT P0, PT, PT, PT, UP0, 0x40, 0x0 ;  /* 0x000000000000781c */ /* 0x000fe40003f0e808 */
[C---:B------:R-:W-:Y:S02]  /*16d70*/  HMMA.16816.F32 R8, R152.reuse, R158, R8 ;  /* 0x0000009e9808723c */ /* 0x040fe40000001808 */
[----:B------:R1:W-:Y:S04]  /*16d80*/  LDGSTS.E.BYPASS.LTC128B.128 [R220+0xb080], [R178.64], !P3 ;  /* 0x0b080000b2dc7fae */ /* 0x0003e8000d901d58 */
[----:B------:R-:W-:Y:S02]  /*16d90*/  LDSM.16.M88.4 R148, [R209+0x10080] ;  /* 0x01008000d194783b */ /* 0x000fe40000000200 */
[C---:B-----5:R-:W-:Y:S02]  /*16da0*/  HMMA.16816.F32 R12, R152.reuse, R160, R12 ;  /* 0x000000a0980c723c */ /* 0x060fe4000000180c */
[----:B------:R-:W2:Y:S04]  /*16db0*/  LDSM.16.M88.4 R164, [R208+0xc080] ;  /* 0x00c08000d0a4783b */ /* 0x000ea80000000200 */
[----:B------:R-:W3:Y:S02]  /*16dc0*/  LDSM.16.M88.4 R168, [R208+0xc880] ;  /* 0x00c88000d0a8783b */ /* 0x000ee40000000200 */
[----:B------:R-:W-:Y:S02]  /*16dd0*/  HMMA.16816.F32 R16, R152, R162, R16 ;  /* 0x000000a29810723c */ /* 0x000fe40000001810 */
[----:B------:R-:W-:Y:S04]  /*16de0*/  LDSM.16.M88.4 R152, [R207+0x10080] ;  /* 0x01008000cf98783b */ /* 0x000fe80000000200 */
[----:B------:R-:W4:Y:S04]  /*16df0*/  LDSM.16.M88.4 R156, [R202] ;  /* 0x00000000ca9c783b */ /* 0x000f280000000200 */
[----:B------:R-:W0:Y:S04]  /*16e00*/  LDGDEPBAR ;  /* 0x00000000000079af */ /* 0x000e280000000000 */
[----:B------:R-:W5:Y:S01]  /*16e10*/  LDSM.16.M88.4 R160, [R202+0x800] ;  /* 0x00080000caa0783b */ /* 0x000f620000000200 */
[C---:B--2---:R-:W-:Y:S08]  /*16e20*/  HMMA.16816.F32 R4, R148.reuse, R164, R4 ;  /* 0x000000a49404723c */ /* 0x044ff00000001804 */
[C---:B------:R-:W-:Y:S01]  /*16e30*/  HMMA.16816.F32 R8, R148.reuse, R166, R8 ;  /* 0x000000a69408723c */ /* 0x040fe20000001808 */
[----:B------:R-:W-:Y:S07]  /*16e40*/  LDSM.16.M88.4 R164, [R213+0xd080] ;  /* 0x00d08000d5a4783b */ /* 0x000fee0000000200 */
[C---:B---3--:R-:W-:Y:S08]  /*16e50*/  HMMA.16816.F32 R12, R148.reuse, R168, R12 ;  /* 0x000000a8940c723c */ /* 0x048ff0000000180c */
[----:B------:R-:W-:Y:S01]  /*16e60*/  HMMA.16816.F32 R16, R148, R170, R16 ;  /* 0x000000aa9410723c */ /* 0x000fe20000001810 */
[----:B------:R-:W2:Y:S04]  /*16e70*/  LDSM.16.M88.4 R148, [R214+0x14080] ;  /* 0x01408000d694783b */ /* 0x000ea80000000200 */
        /* <DEDUP_REMOVED lines=79> */
[C---:B--2---:R-:W-:Y:S01]  /*17370*/  HMMA.16816.F32 R4, R148.reuse, R164, R4 ;  /* 0x000000a49404723c */ /* 0x044fe20000001804 */
        /* <DEDUP_REMOVED lines=8> */
[----:B------:R-:W-:-:S07]  /*17400*/  @P0 BRA `(.L_x_2251) ;  /* 0x000002b000000947 */ /* 0x000fce0003800000 */
[----:B-1----:R-:W-:Y:S01]  /*17410*/  IMAD.MOV.U32 R217, RZ, RZ, RZ ;  /* 0x000000ffffd97224 */ /* 0x002fe200078e00ff */
        /* <DEDUP_REMOVED lines=42> */
.L_x_2251:
[----:B-1----:R-:W-:Y:S01]  /*176c0*/  PLOP3.LUT P0, PT, PT, PT, UP3, 0x80, 0x0 ;  /* 0x000000000000781c */ /* 0x002fe20003f0f038 */
        /* <DEDUP_REMOVED lines=31> */
.L_x_2254:
[----:B------:R-:W-:Y:S04]  /*178c0*/  MOV R148, c[0x0][0x32c] ;  /* 0x0000cb0000947a02 */ /* 0x000fe80000000f00 */
[----:B------:R-:W-:Y:S11]  /*178d0*/  ISETP.NE.AND P0, PT, R148, 0x1, PT ;  /* 0x000000019400780c */ /* 0x000ff60003f05270 */
[----:B------:R-:W-:Y:S02]  /*178e0*/  @!UPT UIADD3 URZ, URZ, URZ, URZ ;  /* 0x0000003f3f3ff290 */ /* 0x000fe4000fffe03f */
[----:B------:R-:W-:Y:S05]  /*178f0*/  @P0 IMAD.HI.U32 R148, R150, c[0x0][0x330], RZ ;  /* 0x0000cc0096940a27 */ /* 0x000fea00078e00ff */
[----:B------:R-:W-:Y:S02]  /*17900*/  @P0 SHF.R.U32.HI R150, RZ, c[0x0][0x334], R148 ;  /* 0x0000cd00ff960a19 */ /* 0x000fe40000011694 */
.L_x_2255:
[----:B------:R-:W-:Y:S05]  /*17910*/  BSYNC B0 ;  /* 0x0000000000007941 */ /* 0x000fea0003800000 */
.L_x_2253:
[----:B------:R-:W-:Y:S04]  /*17920*/  IMAD R157, R150, c[0x0][0x32c], -R149 ;  /* 0x0000cb00969d7a24 */ /* 0x000fe800078e0a95 */
[----:B------:R-:W-:Y:S05]  /*17930*/  IMAD.IADD R148, R157, 0x1, -R222 ;  /* 0x000000019d947824 */ /* 0x000fea00078e0ade */
[----:B------:R-:W-:Y:S02]  /*17940*/  IADD3 R157, R148, c[0x0][0x32c], RZ ;  /* 0x0000cb00949d7a10 */ /* 0x000fe40007ffe0ff */
[----:B------:R-:W-:Y:S02]  /*17950*/  IMNMX R153, R153, R148, !PT ;  /* 0x0000009499997217 */ /* 0x000fe40007800200 */
[----:B------:R-:W-:Y:S02]  /*17960*/  IMNMX R154, R154, R157, PT ;  /* 0x0000009d9a9a7217 */ /* 0x000fe40003800200 */
.L_x_2252:
[----:B------:R-:W-:Y:S06]  /*17970*/  UISETP.GT.AND UP0, UPT, UR10, -0x1, UPT ;  /* 0xffffffff0a00788c */ /* 0x000fec000bf04270 */
[----:B------:R-:W-:Y:S04]  /*17980*/  PLOP3.LUT P0, PT, PT, PT, UP0, 0x80, 0x0 ;  /* 0x000000000000781c */ /* 0x000fe80003f0f008 */
[C---:B------:R-:W-:Y:S04]  /*17990*/  ISETP.GT.AND P0, PT, R153.reuse, RZ, P0 ;  /* 0x000000ff9900720c */ /* 0x040fe80000704270 */
[----:B------:R-:W-:Y:S04]  /*179a0*/  ISETP.LT.OR P0, PT, R154, 0x1, P0 ;  /* 0x000000019a00780c */ /* 0x000fe80000701670 */
[----:B------:R-:W-:Y:S02]  /*179b0*/  FSEL R162, R4, -INF , !P0 ;  /* 0xff80000004a27808 */ /* 0x000fe40004000000 */
        /* <DEDUP_REMOVED lines=48> */
.L_x_2258:
[----:B------:R-:W-:Y:S04]  /*17cc0*/  MOV R5, c[0x0][0x32c] ;  /* 0x0000cb0000057a02 */ /* 0x000fe80000000f00 */
[----:B------:R-:W-:Y:S11]  /*17cd0*/  ISETP.NE.AND P0, PT, R5, 0x1, PT ;  /* 0x000000010500780c */ /* 0x000ff60003f05270 */
[----:B------:R-:W-:Y:S02]  /*17ce0*/  @!UPT UIADD3 URZ, URZ, URZ, URZ ;  /* 0x0000003f3f3ff290 */ /* 0x000fe4000fffe03f */
[----:B------:R-:W-:Y:S05]  /*17cf0*/  @P0 IMAD.HI.U32 R5, R8, c[0x0][0x330], RZ ;  /* 0x0000cc0008050a27 */ /* 0x000fea00078e00ff */
[----:B------:R-:W-:Y:S02]  /*17d00*/  @P0 SHF.R.U32.HI R8, RZ, c[0x0][0x334], R5 ;  /* 0x0000cd00ff080a19 */ /* 0x000fe40000011605 */
.L_x_2259:
[----:B------:R-:W-:Y:S05]  /*17d10*/  BSYNC B0 ;  /* 0x0000000000007941 */ /* 0x000fea0003800000 */
.L_x_2257:
[----:B------:R-:W-:Y:S04]  /*17d20*/  IMAD R149, R8, c[0x0][0x32c], -R149 ;  /* 0x0000cb0008957a24 */ /* 0x000fe800078e0a95 */
[----:B------:R-:W-:Y:S05]  /*17d30*/  IMAD.IADD R149, R149, 0x1, -R222 ;  /* 0x0000000195957824 */ /* 0x000fea00078e0ade */
[----:B------:R-:W-:Y:S02]  /*17d40*/  IADD3 R5, R149, c[0x0][0x32c], RZ ;  /* 0x0000cb0095057a10 */ /* 0x000fe40007ffe0ff */
[----:B------:R-:W-:Y:S02]  /*17d50*/  IMNMX R0, R0, R149, !PT ;  /* 0x0000009500007217 */ /* 0x000fe40007800200 */
[----:B------:R-:W-:Y:S02]  /*17d60*/  IMNMX R4, R4, R5, PT ;  /* 0x0000000504047217 */ /* 0x000fe40003800200 */
.L_x_2256:
        /* <DEDUP_REMOVED lines=94> */
[----:B------:R-:W4:Y:S01]  /*18350*/  LDSM.16.MT88.4 R16, [R211+0x8080] ;  /* 0x00808000d310783b */ /* 0x000f220000004200 */
[----:B------:R-:W-:Y:S02]  /*18360*/  FMUL.FTZ R2, R5, c[0x0][0x2d0] ;  /* 0x0000b40005027a20 */ /* 0x000fe40000410000 */
[--C-:B------:R-:W-:Y:S02]  /*18370*/  FFMA.FTZ R234, R151, c[0x0][0x2d0], -R152.reuse ;  /* 0x0000b40097ea7a23 */ /* 0x100fe40000010898 */
[--C-:B------:R-:W-:Y:S02]  /*18380*/  FFMA.FTZ R233, R149, c[0x0][0x2d0], -R152.reuse ;  /* 0x0000b40095e97a23 */ /* 0x100fe40000010898 */
[--C-:B------:R-:W-:Y:S01]  /*18390*/  FFMA.FTZ R231, R13, c[0x0][0x2d0], -R152.reuse ;  /* 0x0000b4000de77a23 */ /* 0x100fe20000010898 */
[----:B------:R-:W5:Y:S01]  /*183a0*/  LDSM.16.MT88.4 R148, [R206+0x8080] ;  /* 0x00808000ce94783b */ /* 0x000f620000004200 */
[----:B------:R-:W2:Y:S01]  /*183b0*/  MUFU.EX2 R2, R2 ;  /* 0x0000000200027308 */ /* 0x000ea20000000800 */
[C---:B---3--:R-:W-:Y:S02]  /*183c0*/  FMUL.FTZ R4, R3.reuse, R144 ;  /* 0x0000009003047220 */ /* 0x048fe40000410000 */
        /* <DEDUP_REMOVED lines=8> */
[----:B------:R-:W-:Y:S02]  /*18450*/  FMUL.FTZ R141, R3, R141 ;  /* 0x0000008d038d7220 */ /* 0x000fe40000410000 */
[--C-:B------:R-:W-:Y:S02]  /*18460*/  FFMA.FTZ R239, R157, c[0x0][0x2d0], -R152.reuse ;  /* 0x0000b4009def7a23 */ /* 0x100fe40000010898 */
[----:B--2---:R-:W-:Y:S01]  /*18470*/  LDSM.16.MT88.4 R156, [R204+0x8880] ;  /* 0x00888000cc9c783b */ /* 0x004fe20000004200 */
[----:B------:R-:W1:Y:S01]  /*18480*/  MUFU.EX2 R233, R233 ;  /* 0x000000e900e97308 */ /* 0x000e620000000800 */
[--C-:B------:R-:W-:Y:S02]  /*18490*/  FFMA.FTZ R240, R155, c[0x0][0x2d0], -R152.reuse ;  /* 0x0000b4009bf07a23 */ /* 0x100fe40000010898 */
[--C-:B------:R-:W-:Y:S02]  /*184a0*/  FFMA.FTZ R241, R153, c[0x0][0x2d0], -R152.reuse ;  /* 0x0000b40099f17a23 */ /* 0x100fe40000010898 */
[C---:B------:R-:W-:Y:S02]  /*184b0*/  FMUL.FTZ R6, R2.reuse, R146 ;  /* 0x0000009202067220 */ /* 0x040fe40000410000 */
[C---:B------:R-:W-:Y:S02]  /*184c0*/  FMUL.FTZ R7, R2.reuse, R147 ;  /* 0x0000009302077220 */ /* 0x040fe40000410000 */
[----:B------:R-:W2:Y:S01]  /*184d0*/  LDSM.16.MT88.4 R144, [R205+0x8080] ;  /* 0x00808000cd90783b */ /* 0x000ea20000004200 */
        /* <DEDUP_REMOVED lines=8> */
[----:B------:R-:W-:Y:S01]  /*18560*/  FFMA.FTZ R152, R9, c[0x0][0x2d0], -R152 ;  /* 0x0000b40009987a23 */ /* 0x000fe20000010898 */
[----:B-1----:R-:W-:Y:S01]  /*18570*/  F2FP.PACK_AB R13, R233, R234 ;  /* 0x000000eae90d723e */ /* 0x002fe200000000ff */
        /* <DEDUP_REMOVED lines=18> */
[----:B-1----:R-:W-:Y:S04]  /*186a0*/  LDSM.16.MT88.4 R152, [R206+0x8880] ;  /* 0x00888000ce98783b */ /* 0x002fe80000004200 */
[C---:B------:R-:W-:Y:S02]  /*186b0*/  FMUL.FTZ R33, R3.reuse, R33 ;  /* 0x0000002103217220 */ /* 0x040fe40000410000 */
[C---:B------:R-:W-:Y:S01]  /*186c0*/  FMUL.FTZ R34, R2.reuse, R34 ;  /* 0x0000002202227220 */ /* 0x040fe20000410000 */
[C---:B------:R-:W-:Y:S01]  /*186d0*/  HMMA.16816.F32 R132, R12.reuse, R18, R132 ;  /* 0x000000120c84723c */ /* 0x040fe20000001884 */
[----:B------:R-:W1:Y:S01]  /*186e0*/  MUFU.EX2 R237, R237 ;  /* 0x000000ed00ed7308 */ /* 0x000e620000000800 */
[----:B------:R-:W4:Y:S02]  /*186f0*/  LDSM.16.MT88.4 R16, [R204+0x8080] ;  /* 0x00808000cc10783b */ /* 0x000f240000004200 */
[C---:B------:R-:W-:Y:S02]  /*18700*/  FMUL.FTZ R35, R2.reuse, R35 ;  /* 0x0000002302237220 */ /* 0x040fe40000410000 */
[C---:B------:R-:W-:Y:S02]  /*18710*/  FMUL.FTZ R36, R3.reuse, R36 ;  /* 0x0000002403247220 */ /* 0x040fe40000410000 */
[C---:B-----5:R-:W-:Y:S03]  /*18720*/  HMMA.16816.F32 R136, R12.reuse, R148, R136 ;  /* 0x000000940c88723c */ /* 0x060fe60000001888 */
[----:B------:R-:W-:Y:S01]  /*18730*/  MUFU.EX2 R239, R239 ;  /* 0x000000ef00ef7308 */ /* 0x000fe20000000800 */
[C---:B------:R-:W-:Y:S02]  /*18740*/  FMUL.FTZ R37, R3.reuse, R37 ;  /* 0x0000002503257220 */ /* 0x040fe40000410000 */
[C---:B------:R-:W-:Y:S02]  /*18750*/  FMUL.FTZ R38, R2.reuse, R38 ;  /* 0x0000002602267220 */ /* 0x040fe40000410000 */
[C---:B------:R-:W-:Y:S01]  /*18760*/  HMMA.16816.F32 R140, R12.reuse, R150, R140 ;  /* 0x000000960c8c723c */ /* 0x040fe2000000188c */
[----:B------:R-:W5:Y:S03]  /*18770*/  LDSM.16.MT88.4 R148, [R211+0x9080] ;  /* 0x00908000d394783b */ /* 0x000f660000004200 */
[C---:B------:R-:W-:Y:S01]  /*18780*/  FMUL.FTZ R39, R2.reuse, R39 ;  /* 0x0000002702277220 */ /* 0x040fe20000410000 */
[----:B------:R-:W1:Y:S01]  /*18790*/  MUFU.EX2 R240, R240 ;  /* 0x000000f000f07308 */ /* 0x000e620000000800 */
[C---:B------:R-:W-:Y:S02]  /*187a0*/  FMUL.FTZ R40, R3.reuse, R40 ;  /* 0x0000002803287220 */ /* 0x040fe40000410000 */
[C---:B--2---:R-:W-:Y:S04]  /*187b0*/  HMMA.16816.F32 R20, R12.reuse, R144, R20 ;  /* 0x000000900c14723c */ /* 0x044fe80000001814 */
[C---:B------:R-:W-:Y:S02]  /*187c0*/  FMUL.FTZ R41, R3.reuse, R41 ;  /* 0x0000002903297220 */ /* 0x040fe40000410000 */
[C---:B------:R-:W-:Y:S01]  /*187d0*/  FMUL.FTZ R42, R2.reuse, R42 ;  /* 0x0000002a022a7220 */ /* 0x040fe20000410000 */
[----:B------:R-:W2:Y:S01]  /*187e0*/  MUFU.EX2 R241, R241 ;  /* 0x000000f100f17308 */ /* 0x000ea20000000800 */
[C---:B------:R-:W-:Y:S01]  /*187f0*/  HMMA.16816.F32 R24, R12.reuse, R146, R24 ;  /* 0x000000920c18723c */ /* 0x040fe20000001818 */
[----:B------:R-:W1:Y:S03]  /*18800*/  LDSM.16.MT88.4 R144, [R206+0x9080] ;  /* 0x00908000ce90783b */ /* 0x000e660000004200 */
        /* <DEDUP_REMOVED lines=112> */
[C---:B------:R-:W-:Y:S02]  /*18f10*/  FMUL.FTZ R126, R2.reuse, R126 ;  /* 0x0000007e027e7220 */ /* 0x040fe40000410000 */
[C---:B------:R-:W-:Y:S02]  /*18f20*/  FMUL.FTZ R127, R2.reuse, R127 ;  /* 0x0000007f027f7220 */ /* 0x040fe40000410000 */
        /* <DEDUP_REMOVED lines=10> */
[----:B------:R-:W-:Y:S01]  /*18fd0*/  FFMA.FTZ R230, R3, R224, R230 ;  /* 0x000000e003e67223 */ /* 0x000fe200000100e6 */
[C---:B----4-:R-:W-:Y:S04]  /*18fe0*/  HMMA.16816.F32 R124, R12.reuse, R16, R124 ;  /* 0x000000100c7c723c */ /* 0x050fe8000000187c */
[----:B------:R-:W-:Y:S01]  /*18ff0*/  MOV R3, R0 ;  /* 0x0000000000037202 */ /* 0x000fe20000000f00 */
[----:B------:R-:W-:Y:S02]  /*19000*/  FFMA.FTZ R234, R2, R223, R234 ;  /* 0x000000df02ea7223 */ /* 0x000fe400000100ea */
[----:B------:R-:W-:Y:S01]  /*19010*/  FADD.FTZ R11, R11, R230 ;  /* 0x000000e60b0b7221 */ /* 0x000fe20000010000 */
[----:B------:R-:W-:Y:S01]  /*19020*/  HMMA.16816.F32 R128, R12, R18, R128 ;  /* 0x000000120c80723c */ /* 0x000fe20000001880 */
[----:B------:R-:W1:Y:S03]  /*19030*/  LDSM.16.MT88.4 R16, [R205+0x8880] ;  /* 0x00888000cd10783b */ /* 0x000e660000004200 */
[----:B------:R-:W-:Y:S02]  /*19040*/  FADD.FTZ R233, R233, R234 ;  /* 0x000000eae9e97221 */ /* 0x000fe40000010000 */
[----:B------:R-:W-:Y:S01]  /*19050*/  FADD.FTZ R10, R10, R11 ;  /* 0x0000000b0a0a7221 */ /* 0x000fe20000010000 */
[----:B---3--:R-:W-:Y:S01]  /*19060*/  F2FP.PACK_AB R12, R236, R235 ;  /* 0x000000ebec0c723e */ /* 0x008fe200000000ff */
[----:B------:R-:W-:Y:S01]  /*19070*/  FADD.FTZ R2, R232, R233 ;  /* 0x000000e9e8027221 */ /* 0x000fe20000010000 */
[----:B------:R-:W-:Y:S03]  /*19080*/  F2FP.PACK_AB R14, R238, R237 ;  /* 0x000000edee0e723e */ /* 0x000fe600000000ff */
[----:B------:R-:W-:Y:S01]  /*19090*/  F2FP.PACK_AB R13, R240, R239 ;  /* 0x000000eff00d723e */ /* 0x000fe200000000ff */
[----:B------:R-:W-:Y:S01]  /*190a0*/  FADD.FTZ R10, R195, R10 ;  /* 0x0000000ac30a7221 */ /* 0x000fe20000010000 */
[----:B--2---:R-:W-:Y:S01]  /*190b0*/  F2FP.PACK_AB R15, R242, R241 ;  /* 0x000000f1f20f723e */ /* 0x004fe200000000ff */
[----:B------:R-:W-:Y:S02]  /*190c0*/  FADD.FTZ R2, R231, R2 ;  /* 0x00000002e7027221 */ /* 0x000fe40000010000 */
[----:B------:R-:W-:Y:S02]  /*190d0*/  FADD.FTZ R235, R235, R10 ;  /* 0x0000000aebeb7221 */ /* 0x000fe40000010000 */
[----:B------:R-:W-:Y:S01]  /*190e0*/  FADD.FTZ R239, R239, R2 ;  /* 0x00000002efef7221 */ /* 0x000fe20000010000 */
[----:B------:R-:W-:Y:S01]  /*190f0*/  MOV R2, R8 ;  /* 0x0000000800027202 */ /* 0x000fe20000000f00 */
[C---:B-----5:R-:W-:Y:S01]  /*19100*/  HMMA.16816.F32 R144, R12.reuse, R148, R4 ;  /* 0x000000940c90723c */ /* 0x060fe20000001804 */
[----:B------:R-:W2:Y:S02]  /*19110*/  LDSM.16.MT88.4 R4, [R211+0x9880] ;  /* 0x00988000d304783b */ /* 0x000ea40000004200 */
[----:B------:R-:W-:Y:S02]  /*19120*/  FADD.FTZ R236, R236, R235 ;  /* 0x000000ebecec7221 */ /* 0x000fe40000010000 */
[----:B------:R-:W-:Y:S02]  /*19130*/  FADD.FTZ R240, R240, R239 ;  /* 0x000000eff0f07221 */ /* 0x000fe40000010000 */
[----:B------:R-:W-:Y:S01]  /*19140*/  FADD.FTZ R237, R237, R236 ;  /* 0x000000eceded7221 */ /* 0x000fe20000010000 */
[C---:B------:R-:W-:Y:S01]  /*19150*/  HMMA.16816.F32 R132, R12.reuse, R150, R132 ;  /* 0x000000960c84723c */ /* 0x040fe20000001884 */
[----:B------:R-:W3:Y:S03]  /*19160*/  LDSM.16.MT88.4 R148, [R205+0x9880] ;  /* 0x00988000cd94783b */ /* 0x000ee60000004200 */
[----:B------:R-:W-:Y:S02]  /*19170*/  FADD.FTZ R223, R241, R240 ;  /* 0x000000f0f1df7221 */ /* 0x000fe40000010000 */
[----:B------:R-:W-:Y:S02]  /*19180*/  FADD.FTZ R224, R238, R237 ;  /* 0x000000edeee07221 */ /* 0x000fe40000010000 */
[C---:B------:R-:W-:Y:S04]  /*19190*/  HMMA.16816.F32 R136, R12.reuse, R152, R136 ;  /* 0x000000980c88723c */ /* 0x040fe80000001888 */
[----:B------:R-:W-:Y:S04]  /*191a0*/  FADD.FTZ R223, R242, R223 ;  /* 0x000000dff2df7221 */ /* 0x000fe80000010000 */
[C---:B------:R-:W-:Y:S01]  /*191b0*/  HMMA.16816.F32 R140, R12.reuse, R154, R140 ;  /* 0x0000009a0c8c723c */ /* 0x040fe2000000188c */
[----:B------:R-:W4:Y:S07]  /*191c0*/  LDSM.16.MT88.4 R152, [R205+0xb880] ;  /* 0x00b88000cd98783b */ /* 0x000f2e0000004200 */
[C---:B-1----:R-:W-:Y:S08]  /*191d0*/  HMMA.16816.F32 R20, R12.reuse, R16, R20 ;  /* 0x000000100c14723c */ /* 0x042ff00000001814 */
[C---:B------:R-:W-:Y:S01]  /*191e0*/  HMMA.16816.F32 R24, R12.reuse, R18, R24 ;  /* 0x000000120c18723c */ /* 0x040fe20000001818 */
[----:B------:R-:W1:Y:S07]  /*191f0*/  LDSM.16.MT88.4 R16, [R204+0xb880] ;  /* 0x00b88000cc10783b */ /* 0x000e6e0000004200 */
[C---:B------:R-:W-:Y:S08]  /*19200*/  HMMA.16816.F32 R28, R12.reuse, R156, R28 ;  /* 0x0000009c0c1c723c */ /* 0x040ff0000000181c */
[C---:B------:R-:W-:Y:S08]  /*19210*/  HMMA.16816.F32 R32, R12.reuse, R158, R32 ;  /* 0x0000009e0c20723c */ /* 0x040ff00000001820 */
[C---:B--2---:R-:W-:Y:S08]  /*19220*/  HMMA.16816.F32 R36, R12.reuse, R4, R36 ;  /* 0x000000040c24723c */ /* 0x044ff00000001824 */
        /* <DEDUP_REMOVED lines=21> */
[C---:B-1----:R-:W-:Y:S08]  /*19380*/  HMMA.16816.F32 R124, R12.reuse, R16, R124 ;  /* 0x000000100c7c723c */ /* 0x042ff0000000187c */
[----:B------:R-:W-:Y:S01]  /*19390*/  HMMA.16816.F32 R128, R12, R18, R128 ;  /* 0x000000120c80723c */ /* 0x000fe20000001880 */
[----:B------:R-:W-:-:S07]  /*193a0*/  @P0 BRA `(.L_x_2260) ;  /* 0xffffd6f000000947 */ /* 0x000fce000383ffff */
.L_x_2250:
        /* <DEDUP_REMOVED lines=155> */
.L_x_2148:
        /* <DEDUP_REMOVED lines=52> */
[----:B------:R-:W-:Y:S01]  /*1a0a0*/  F2FP.PACK_AB R42, R43, R42 ;  /* 0x0000002a2b2a723e */ /* 0x000fe200000000ff */
[----:B------:R-:W-:Y:S01]  /*1a0b0*/  IMAD.U32 R12, RZ, RZ, UR4 ;  /* 0x00000004ff0c7e24 */ /* 0x000fe2000f8e00ff */
[----:B------:R-:W-:Y:S01]  /*1a0c0*/  F2FP.PACK_AB R44, R45, R44 ;  /* 0x0000002c2d2c723e */ /* 0x000fe200000000ff */
[C---:B------:R-:W-:Y:S01]  /*1a0d0*/  IMAD.IADD R17, R13.reuse, 0x1, R8 ;  /* 0x000000010d117824 */ /* 0x040fe200078e0208 */
[----:B------:R-:W-:-:S02]  /*1a0e0*/  IADD3 R10, R13, 0x80, RZ ;  /* 0x000000800d0a7810 */ /* 0x000fc40007ffe0ff */
[----:B------:R-:W-:Y:S02]  /*1a0f0*/  IADD3 R15, R13, 0x70, RZ ;  /* 0x000000700d0f7810 */ /* 0x000fe40007ffe0ff */
[----:B------:R-:W-:Y:S01]  /*1a100*/  @P0 IADD3 R15, R10, 0x10, RZ ;  /* 0x000000100a0f0810 */ /* 0x000fe20007ffe0ff */
[----:B------:R-:W-:Y:S01]  /*1a110*/  IMAD.MOV.U32 R10, RZ, RZ, 0x40 ;  /* 0x00000040ff0a7424 */ /* 0x000fe200078e00ff */
[----:B------:R-:W-:Y:S02]  /*1a120*/  F2FP.PACK_AB R46, R47, R46 ;  /* 0x0000002e2f2e723e */ /* 0x000fe400000000ff */
[----:B------:R-:W-:Y:S01]  /*1a130*/  F2FP.PACK_AB R48, R49, R48 ;  /* 0x000000303130723e */ /* 0x000fe200000000ff */
[----:B------:R-:W-:Y:S01]  /*1a140*/  IMAD.IADD R19, R8, 0x1, R15 ;  /* 0x0000000108137824 */ /* 0x000fe200078e020f */
[----:B------:R-:W-:Y:S02]  /*1a150*/  SEL R10, R10, 0xffffffc0, !P2 ;  /* 0xffffffc00a0a7807 */ /* 0x000fe40005000000 */
[----:B------:R-:W-:-:S02]  /*1a160*/  F2FP.PACK_AB R50, R51, R50 ;  /* 0x000000323332723e */ /* 0x000fc400000000ff */
[----:B------:R-:W-:Y:S01]  /*1a170*/  F2FP.PACK_AB R52, R53, R52 ;  /* 0x000000343534723e */ /* 0x000fe200000000ff */
[--C-:B------:R-:W-:Y:S01]  /*1a180*/  IMAD.IADD R21, R13, 0x1, R10.reuse ;  /* 0x000000010d157824 */ /* 0x100fe200078e020a */
[----:B------:R-:W-:Y:S01]  /*1a190*/  F2FP.PACK_AB R54, R55, R54 ;  /* 0x000000363736723e */ /* 0x000fe200000000ff */
[C---:B------:R-:W-:Y:S01]  /*1a1a0*/  IMAD.IADD R23, R10.reuse, 0x1, R15 ;  /* 0x000000010a177824 */ /* 0x040fe200078e020f */
[----:B------:R-:W-:Y:S01]  /*1a1b0*/  F2FP.PACK_AB R56, R57, R56 ;  /* 0x000000383938723e */ /* 0x000fe200000000ff */
[----:B------:R-:W-:Y:S01]  /*1a1c0*/  STS [R13+0x80], R144 ;  /* 0x000080900d007388 */ /* 0x000fe20000000800 */
[----:B------:R-:W-:Y:S01]  /*1a1d0*/  IMAD.IADD R25, R10, 0x1, R17 ;  /* 0x000000010a197824 */ /* 0x000fe200078e0211 */
[----:B------:R-:W-:Y:S01]  /*1a1e0*/  F2FP.PACK_AB R58, R59, R58 ;  /* 0x0000003a3b3a723e */ /* 0x000fe200000000ff */
[----:B------:R-:W-:Y:S01]  /*1a1f0*/  IMAD.IADD R27, R19, 0x1, R10 ;  /* 0x00000001131b7824 */ /* 0x000fe200078e020a */
        /* <DEDUP_REMOVED lines=53> */
[----:B------:R-:W-:Y:S01]  /*1a550*/  PLOP3.LUT P0, PT, PT, PT, UP1, 0x80, 0x0 ;  /* 0x000000000000781c */ /* 0x000fe20003f0f018 */
        /* <DEDUP_REMOVED lines=33> */
[----:B------:R3:W-:Y:S04]  /*1a770*/  STS [R17+0xc080], R108 ;  /* 0x00c0806c11007388 */ /* 0x0007e80000000800 */
        /* <DEDUP_REMOVED lines=35> */
.L_x_2262:
        /* <DEDUP_REMOVED lines=79> */
[----:B------:R-:W-:Y:S01]  /*1aea0*/  SHFL.IDX PT, R12, R17, RZ, 0x1c1f ;  /* 0x001c1fff110c7589 */ /* 0x000fe200000e0000 */
[----:B------:R-:W-:Y:S01]  /*1aeb0*/  UIADD3 UR7, UR17, UR7, URZ ;  /* 0x0000000711077290 */ /* 0x000fe2000fffe03f */
[--C-:B------:R-:W-:Y:S01]  /*1aec0*/  IMAD.MOV R18, RZ, RZ, -R7.reuse ;  /* 0x000000ffff127224 */ /* 0x100fe200078e0a07 */
[----:B------:R-:W-:Y:S01]  /*1aed0*/  LOP3.LUT R3, R8, R3, RZ, 0x3c, !PT ;  /* 0x0000000308037212 */ /* 0x000fe200078e3cff */
[----:B------:R-:W1:Y:S01]  /*1aee0*/  SHFL.IDX PT, R13, R14, RZ, 0x1c1f ;  /* 0x001c1fff0e0d7589 */ /* 0x000e6200000e0000 */
[----:B------:R-:W-:Y:S01]  /*1aef0*/  SHF.R.S32.HI R8, RZ, 0x1f, R7 ;  /* 0x0000001fff087819 */ /* 0x000fe20000011407 */
[----:B------:R-:W-:Y:S01]  /*1af00*/  IMAD R18, R18, c[0x0][0x4e8], R15 ;  /* 0x00013a0012127a24 */ /* 0x000fe200078e020f */
[----:B------:R-:W-:Y:S01]  /*1af10*/  MOV R20, UR16 ;  /* 0x0000001000147c02 */ /* 0x000fe20008000f00 */
[----:B------:R-:W-:Y:S01]  /*1af20*/  SHFL.IDX PT, R10, R17, 0x1, 0x1c1f ;  /* 0x003c1f00110a7f89 */ /* 0x000fe200000e0000 */
[----:B------:R-:W-:-:S02]  /*1af30*/  IMAD R15, R75, 0x80, R2 ;  /* 0x000000804b0f7824 */ /* 0x000fc400078e0202 */
[----:B-----5:R-:W-:Y:S01]  /*1af40*/  IMAD R2, R4, c[0x0][0x4e8], RZ ;  /* 0x00013a0004027a24 */ /* 0x020fe200078e02ff */
[----:B------:R2:W3:Y:S01]  /*1af50*/  SHFL.IDX PT, R11, R14, 0x1, 0x1c1f ;  /* 0x003c1f000e0b7f89 */ /* 0x0004e200000e0000 */
[----:B------:R-:W-:Y:S01]  /*1af60*/  IMAD.U32 R21, RZ, RZ, UR17 ;  /* 0x00000011ff157e24 */ /* 0x000fe2000f8e00ff */
[C---:B------:R-:W-:Y:S01]  /*1af70*/  IADD3 R19, R15.reuse, 0x8, RZ ;  /* 0x000000080f137810 */ /* 0x040fe20007ffe0ff */
[----:B------:R-:W-:Y:S01]  /*1af80*/  IMAD.U32 R21, RZ, RZ, UR7 ;  /* 0x00000007ff157e24 */ /* 0x000fe2000f8e00ff */
[-C--:B------:R-:W-:Y:S01]  /*1af90*/  ISETP.GE.OR P1, PT, R15, R2.reuse, P2 ;  /* 0x000000020f00720c */ /* 0x080fe20001726670 */
[----:B------:R-:W-:Y:S01]  /*1afa0*/  IMAD R8, R8, c[0x0][0x3e0], RZ ;  /* 0x0000f80008087a24 */ /* 0x000fe200078e02ff */
[----:B------:R-:W-:Y:S01]  /*1afb0*/  ISETP.GE.OR P0, PT, R19, R2, P2 ;  /* 0x000000021300720c */ /* 0x000fe20001706670 */
[----:B------:R-:W-:Y:S01]  /*1afc0*/  IMAD.WIDE.U32 R20, R7, c[0x0][0x3e0], R20 ;  /* 0x0000f80007147a25 */ /* 0x000fe200078e0014 */
[----:B------:R-:W-:-:S03]  /*1afd0*/  SHF.R.S32.HI R4, RZ, 0x1f, R18 ;  /* 0x0000001fff047819 */ /* 0x000fc60000011412 */
[----:B------:R-:W-:Y:S02]  /*1afe0*/  IMAD R8, R7, c[0x0][0x3e4], R8 ;  /* 0x0000f90007087a24 */ /* 0x000fe400078e0208 */
[----:B------:R-:W-:-:S03]  /*1aff0*/  IMAD R75, R75, 0x80, R16 ;  /* 0x000000804b4b7824 */ /* 0x000fc600078e0210 */
[----:B------:R-:W-:Y:S01]  /*1b000*/  IADD3 R21, R21, R8, RZ ;  /* 0x0000000815157210 */ /* 0x000fe20007ffe0ff */
        /* <DEDUP_REMOVED lines=55> */
.L_x_2264:
[----:B--234-:R-:W-:Y:S05]  /*1b380*/  BSYNC B0 ;  /* 0x0000000000007941 */ /* 0x01cfea0003800000 */
.L_x_2263:
        /* <DEDUP_REMOVED lines=30> */
.L_x_2266:
[----:B------:R-:W-:Y:S05]  /*1b570*/  BSYNC B0 ;  /* 0x0000000000007941 */ /* 0x000fea0003800000 */
.L_x_2265:
        /* <DEDUP_REMOVED lines=30> */
.L_x_2268:
[----:B------:R-:W-:Y:S05]  /*1b760*/  BSYNC B0 ;  /* 0x0000000000007941 */ /* 0x000fea0003800000 */
.L_x_2267:
        /* <DEDUP_REMOVED lines=31> */
.L_x_2261:
        /* <DEDUP_REMOVED lines=31> */
.L_x_2269:
        /* <DEDUP_REMOVED lines=43> */
.L_x_2271:
[----:B------:R-:W-:Y:S05]  /*1be00*/  BSYNC B0 ;  /* 0x0000000000007941 */ /* 0x000fea0003800000 */
.L_x_2270:
        /* <DEDUP_REMOVED lines=77> */
.L_x_2273:
[----:B------:R-:W-:Y:S05]  /*1c2e0*/  BSYNC B0 ;  /* 0x0000000000007941 */ /* 0x000fea0003800000 */
.L_x_2272:
        /* <DEDUP_REMOVED lines=27> */
.L_x_2275:
[----:B------:R-:W-:Y:S05]  /*1c4a0*/  BSYNC B0 ;  /* 0x0000000000007941 */ /* 0x000fea0003800000 */
.L_x_2274:
        /* <DEDUP_REMOVED lines=27> */
.L_x_2277:
[----:B------:R-:W-:Y:S05]  /*1c660*/  BSYNC B0 ;  /* 0x0000000000007941 */ /* 0x000fea0003800000 */
.L_x_2276:
        /* <DEDUP_REMOVED lines=28> */
.L_x_2278:
        /* <DEDUP_REMOVED lines=13> */
.L_x_3568:


//--------------------- .text._ZN7cutlass13device_kernelIN5flash19enable_sm80_to_sm89INS1_16FlashAttnFwdSm80INS1_25CollectiveMainloopFwdSm80ILi8ELi1ELb1EN4cute5tupleIJNS5_1CILi128EEENS7_ILi64EEENS7_ILi256EEEEEELi256ENS_6half_tEfNS_4arch4Sm80ELb1ELb0ELb0ELb0ELb1ELb0ELb1ELb0EEENS1_21CollectiveEpilogueFwdINS6_IJS8_SA_S9_EEENS6_IJNS7_ILi1EEESI_SI_EEESC_SE_Li256ELb0ELb1ELb0ELb0EEENS1_30DynamicPersistentTileSchedulerILi256ELi256ELb0ELb1ELb0EEEEEEEEEvNT_6ParamsE --------------------------
	.section	.text._ZN7cutlass13device_kernelIN5flash19enable_sm80_to_sm89INS1_16FlashAttnFwdSm80INS1_25CollectiveMainloopFwdSm80ILi8ELi1ELb1EN4cute5tupleIJNS5_1CILi128EEENS7_ILi64EEENS7_ILi256EEEEEELi256ENS_6half_tEfNS_4arch4Sm80ELb1ELb0ELb0ELb0ELb1ELb0ELb1ELb0EEENS1_21CollectiveEpilogueFwdINS6_IJS8_SA_S9_EEENS6_IJNS7_ILi1EEESI_SI_EEESC_SE_Li256ELb0ELb1ELb0ELb0EEENS1_30DynamicPersistentTileSchedulerILi256ELi256ELb0ELb1ELb0EEEEEEEEEvNT_6ParamsE,"ax",@progbits
	.sectioninfo	@"SHI_REGISTERS=255"
	.align	128
.text._ZN7cutlass13device_kernelIN5flash19enable_sm80_to_sm89INS1_16FlashAttnFwdSm80INS1_25CollectiveMainloopFwdSm80ILi8ELi1ELb1EN4cute5tupleIJNS5_1CILi128EEENS7_ILi64EEENS7_ILi256EEEEEELi256ENS_6half_tEfNS_4arch4Sm80ELb1ELb0ELb0ELb0ELb1ELb0ELb1ELb0EEENS1_21CollectiveEpilogueFwdINS6_IJS8_SA_S9_EEENS6_IJNS7_ILi1EEESI_SI_EEESC_SE_Li256ELb0ELb1ELb0ELb0EEENS1_30DynamicPersistentTileSchedulerILi256ELi256ELb0ELb1ELb0EEEEEEEEEvNT_6ParamsE:
        .type           _ZN7cutlass13device_kernelIN5flash19enable_sm80_to_sm89INS1_16FlashAttnFwdSm80INS1_25CollectiveMainloopFwdSm80ILi8ELi1ELb1EN4cute5tupleIJNS5_1CILi128EEENS7_ILi64EEENS7_ILi256EEEEEELi256ENS_6half_tEfNS_4arch4Sm80ELb1ELb0ELb0ELb0ELb1ELb0ELb1ELb0EEENS1_21CollectiveEpilogueFwdINS6_IJS8_SA_S9_EEENS6_IJNS7_ILi1EEESI_SI_EEESC_SE_Li256ELb0ELb1ELb0ELb0EEENS1_30DynamicPersistentTileSchedulerILi256ELi256ELb0ELb1ELb0EEEEEEEEEvNT_6ParamsE,@function
        .size           _ZN7cutlass13device_kernelIN5flash19enable_sm80_to_sm89INS1_16FlashAttnFwdSm80INS1_25CollectiveMainloopFwdSm80ILi8ELi1ELb1EN4cute5tupleIJNS5_1CILi128EEENS7_ILi64EEENS7_ILi256EEEEEELi256ENS_6half_tEfNS_4arch4Sm80ELb1ELb0ELb0ELb0ELb1ELb0ELb1ELb0EEENS1_21CollectiveEpilogueFwdINS6_IJS8_SA_S9_EEENS6_IJNS7_ILi1EEESI_SI_EEESC_SE_Li256ELb0ELb1ELb0ELb0EEENS1_30DynamicPersistentTileSchedulerILi256ELi256ELb0ELb1ELb0EEEEEEEEEvNT_6ParamsE,(.L_x_3569 - _ZN7cutlass13device_kernelIN5flash19enable_sm80_to_sm89INS1_16FlashAttnFwdSm80INS1_25CollectiveMainloopFwdSm80ILi8ELi1ELb1EN4cute5tupleIJNS5_1CILi128EEENS7_ILi64EEENS7_ILi256EEEEEELi256ENS_6half_tEfNS_4arch4Sm80ELb1ELb0ELb0ELb0ELb1ELb0ELb1ELb0EEENS1_21CollectiveEpilogueFwdINS6_IJS8_SA_S9_EEENS6_IJNS7_ILi1EEESI_SI_EEESC_SE_Li256ELb0ELb1ELb0ELb0EEENS1_30DynamicPersistentTileSchedulerILi256ELi256ELb0ELb1ELb0EEEEEEEEEvNT_6ParamsE)
        .other          _ZN7cutlass13device_kernelIN5flash19enable_sm80_to_sm89INS1_16FlashAttnFwdSm80INS1_25CollectiveMainloopFwdSm80ILi8ELi1ELb1EN4cute5tupleIJNS5_1CILi128EEENS7_ILi64EEENS7_ILi256EEEEEELi256ENS_6half_tEfNS_4arch4Sm80ELb1ELb0ELb0ELb0ELb1ELb0ELb1ELb0EEENS1_21CollectiveEpilogueFwdINS6_IJS8_SA_S9_EEENS6_IJNS7_ILi1EEESI_SI_EEESC_SE_Li256ELb0ELb1ELb0ELb0EEENS1_30DynamicPersistentTileSchedulerILi256ELi256ELb0ELb1ELb0EEEEEEEEEvNT_6ParamsE,@"STO_CUDA_ENTRY STV_DEFAULT"
_ZN7cutlass13device_kernelIN5flash19enable_sm80_to_sm89INS1_16FlashAttnFwdSm80INS1_25CollectiveMainloopFwdSm80ILi8ELi1ELb1EN4cute5tupleIJNS5_1CILi128EEENS7_ILi64EEENS7_ILi256EEEEEELi256ENS_6half_tEfNS_4arch4Sm80ELb1ELb0ELb0ELb0ELb1ELb0ELb1ELb0EEENS1_21CollectiveEpilogueFwdINS6_IJS8_SA_S9_EEENS6_IJNS7_ILi1EEESI_SI_EEESC_SE_Li256ELb0ELb1ELb0ELb0EEENS1_30DynamicPersistentTileSchedulerILi256ELi256ELb0ELb1ELb0EEEEEEEEEvNT_6ParamsE:
        /* <DEDUP_REMOVED lines=31> */
[----:B------:R-:W-:Y:S01]  /*01f0*/  IMAD.SHL.U32 R3, R23, 0x40, RZ ;  /* 0x0000004017037824 */ /* 0x000fe200078e00ff */
[----:B------:R-:W-:Y:S01]  /*0200*/  SHF.R.S32.HI R10, RZ, 0x5, R7 ;  /* 0x00000005ff0a7819 */ /* 0x000fe20000011407 */
        /* <DEDUP_REMOVED lines=19> */
[----:B------:R-:W-:Y:S02]  /*0340*/  SHF.R.S32.HI R0, RZ, 0x1f, R7 ;  /* 0x0000001fff007819 */ /* 0x000fe40000011407 */
[----:B------:R-:W-:Y:S02]  /*0350*/  LOP3.LUT R9, R4, R2, RZ, 0x3c, !PT ;  /* 0x0000000204097212 */ /* 0x000fe400078e3cff */
[----:B------:R-:W-:Y:S02]  /*0360*/  LEA.HI R0, R0, R10, RZ, 0x3 ;  /* 0x0000000a00007211 */ /* 0x000fe400078f18ff */
[----:B------:R-:W-:Y:S02]  /*0370*/  SHF.R.S32.HI R2, RZ, 0x1f, R20 ;  /* 0x0000001fff027819 */ /* 0x000fe40000011414 */
        /* <DEDUP_REMOVED lines=15> */
[C---:B------:R-:W-:Y:S01]  /*0470*/  LOP3.LUT P3, RZ, R6.reuse, 0x2, RZ, 0xc0, !PT ;  /* 0x0000000206ff7812 */ /* 0x040fe2000786c0ff */
[----:B------:R-:W-:Y:S01]  /*0480*/  IMAD.IADD R8, R3, 0x1, -R4 ;  /* 0x0000000103087824 */ /* 0x000fe200078e0a04 */
[----:B------:R-:W-:Y:S01]  /*0490*/  LOP3.LUT P0, RZ, R6, 0x4, RZ, 0xc0, !PT ;  /* 0x0000000406ff7812 */ /* 0x000fe2000780c0ff */
[C---:B------:R-:W-:Y:S01]  /*04a0*/  IMAD.SHL.U32 R6, R13.reuse, 0x8, RZ ;  /* 0x000000080d067824 */ /* 0x040fe200078e00ff */
[----:B------:R-:W-:Y:S01]  /*04b0*/  LOP3.LUT R2, R2, 0x1c0, RZ, 0xc0, !PT ;  /* 0x000001c002027812 */ /* 0x000fe200078ec0ff */
[----:B------:R-:W-:Y:S01]  /*04c0*/  IMAD R0, R13, 0x200, R9 ;  /* 0x000002000d007824 */ /* 0x000fe200078e0209 */
[----:B------:R-:W-:Y:S01]  /*04d0*/  LOP3.LUT R4, R5, 0x1c0, RZ, 0xc0, !PT ;  /* 0x000001c005047812 */ /* 0x000fe200078ec0ff */
[----:B------:R-:W-:Y:S01]  /*04e0*/  STL [R1+0x100], R19 ;  /* 0x0001001301007387 */ /* 0x000fe20000100800 */
[----:B------:R-:W-:Y:S01]  /*04f0*/  LOP3.LUT R11, R11, 0x7ffffe00, R7, 0xf8, !PT ;  /* 0x7ffffe000b0b7812 */ /* 0x000fe200078ef807 */
[----:B------:R-:W-:Y:S01]  /*0500*/  IMAD R7, R10, 0x200, R3 ;  /* 0x000002000a077824 */ /* 0x000fe200078e0203 */
[----:B------:R-:W-:Y:S01]  /*0510*/  LOP3.LUT R6, R2, 0x8, R6, 0xf8, !PT ;  /* 0x0000000802067812 */ /* 0x000fe200078ef806 */
[----:B------:R-:W-:Y:S01]  /*0520*/  STL [R1+0xc8], R18 ;  /* 0x0000c81201007387 */ /* 0x000fe20000100800 */
[----:B------:R-:W-:Y:S01]  /*0530*/  SHF.R.U32.HI R3, RZ, 0x3, R2 ;  /* 0x00000003ff037819 */ /* 0x000fe20000011602 */
[----:B------:R-:W-:Y:S01]  /*0540*/  IMAD.MOV.U32 R9, RZ, RZ, 0x40 ;  /* 0x00000040ff097424 */ /* 0x000fe200078e00ff */
[----:B------:R-:W-:-:S02]  /*0550*/  LEA.HI R2, R4, R4, RZ, 0x1d ;  /* 0x0000000404027211 */ /* 0x000fc400078fe8ff */
[----:B------:R-:W-:Y:S02]  /*0560*/  SEL R5, R17, 0xfffffff0, !P3 ;  /* 0xfffffff011057807 */ /* 0x000fe40005800000 */
[----:B------:R-:W-:Y:S01]  /*0570*/  SEL R4, R16, 0xffffffe0, !P0 ;  /* 0xffffffe010047807 */ /* 0x000fe20004000000 */
[----:B------:R-:W-:Y:S01]  /*0580*/  IMAD.U32 R7, R7, 0x2, R2 ;  /* 0x0000000207077824 */ /* 0x000fe200078e0002 */
[----:B------:R-:W-:Y:S02]  /*0590*/  LEA.HI R2, R15, R24, RZ, 0x7 ;  /* 0x000000180f027211 */ /* 0x000fe400078f38ff */
[----:B------:R-:W-:Y:S01]  /*05a0*/  LOP3.LUT R3, R6, R3, RZ, 0x3c, !PT ;  /* 0x0000000306037212 */ /* 0x000fe200078e3cff */
[----:B------:R-:W-:Y:S01]  /*05b0*/  IMAD.SHL.U32 R6, R14, 0x40, RZ ;  /* 0x000000400e067824 */ /* 0x000fe200078e00ff */
[----:B------:R-:W-:Y:S01]  /*05c0*/  IADD3 R13, R21, 0x40, RZ ;  /* 0x00000040150d7810 */ /* 0x000fe20007ffe0ff */
[----:B------:R-:W-:Y:S01]  /*05d0*/  IMAD.IADD R4, R5, 0x1, R4 ;  /* 0x0000000105047824 */ /* 0x000fe200078e0204 */
[----:B------:R-:W-:Y:S01]  /*05e0*/  SHF.R.S32.HI R5, RZ, 0x7, R2 ;  /* 0x00000007ff057819 */ /* 0x000fe20000011402 */
[----:B------:R-:W-:Y:S01]  /*05f0*/  IMAD R2, R22, 0x20, R23 ;  /* 0x0000002016027824 */ /* 0x000fe200078e0217 */
[----:B------:R-:W-:-:S02]  /*0600*/  LOP3.LUT R3, R3, 0x7ffffe00, R6, 0xf8, !PT ;  /* 0x7ffffe0003037812 */ /* 0x000fc400078ef806 */
[C---:B------:R-:W-:Y:S02]  /*0610*/  IADD3 R6, R21.reuse, 0x80, RZ ;  /* 0x0000008015067810 */ /* 0x040fe40007ffe0ff */
[----:B------:R-:W-:Y:S01]  /*0620*/  SHF.R.S32.HI R14, RZ, 0x1f, R21 ;  /* 0x0000001fff0e7819 */ /* 0x000fe20000011415 */
[----:B------:R1:W-:Y:S01]  /*0630*/  STL [R1+0x80], R2 ;  /* 0x0000800201007387 */ /* 0x0003e20000100800 */
[----:B------:R-:W-:Y:S02]  /*0640*/  IADD3 R5, R21, 0xc0, RZ ;  /* 0x000000c015057810 */ /* 0x000fe40007ffe0ff */
[----:B------:R-:W-:Y:S01]  /*0650*/  LEA R7, R7, 0x80, 0x1 ;  /* 0x0000008007077811 */ /* 0x000fe200078e08ff */
[----:B------:R2:W-:Y:S01]  /*0660*/  STL [R1+0x70], R13 ;  /* 0x0000700d01007387 */ /* 0x0005e20000100800 */
[----:B------:R-:W-:-:S03]  /*0670*/  LEA R0, R0, 0x10100, 0x1 ;  /* 0x0001010000007811 */ /* 0x000fc600078e08ff */
[----:B------:R-:W-:Y:S04]  /*0680*/  STL [R1+0xf8], R14 ;  /* 0x0000f80e01007387 */ /* 0x000fe80000100800 */
[----:B------:R3:W-:Y:S04]  /*0690*/  STL [R1+0x6c], R6 ;  /* 0x00006c0601007387 */ /* 0x0007e80000100800 */
[----:B------:R4:W-:Y:S01]  /*06a0*/  STL [R1+0x74], R5 ;  /* 0x0000740501007387 */ /* 0x0009e20000100800 */
[----:B-1----:R-:W-:Y:S02]  /*06b0*/  LOP3.LUT R2, R12, 0x7ffffffc, RZ, 0xc0, !PT ;  /* 0x7ffffffc0c027812 */ /* 0x002fe400078ec0ff */
[----:B------:R-:W-:-:S02]  /*06c0*/  SHF.R.S32.HI R12, RZ, 0x1f, R6 ;  /* 0x0000001fff0c7819 */ /* 0x000fc40000011406 */
[----:B--2---:R-:W-:Y:S01]  /*06d0*/  SHF.R.S32.HI R13, RZ, 0x1f, R13 ;  /* 0x0000001fff0d7819 */ /* 0x004fe2000001140d */
[----:B------:R-:W-:-:S04]  /*06e0*/  IMAD.IADD R2, R20, 0x1, -R2 ;  /* 0x0000000114027824 */ /* 0x000fc800078e0a02 */
[----:B------:R-:W-:Y:S01]  /*06f0*/  STL [R1+0xf4], R13 ;  /* 0x0000f40d01007387 */ /* 0x000fe20000100800 */
[----:B---3--:R-:W-:-:S03]  /*0700*/  SHF.R.S32.HI R6, RZ, 0x1f, R5 ;  /* 0x0000001fff067819 */ /* 0x008fc60000011405 */
[----:B------:R1:W-:Y:S01]  /*0710*/  STL [R1+0xf0], R12 ;  /* 0x0000f00c01007387 */ /* 0x0003e20000100800 */
[----:B----4-:R-:W-:-:S03]  /*0720*/  SEL R5, R16, 0xffffffe0, !P1 ;  /* 0xffffffe010057807 */ /* 0x010fc60004800000 */
[----:B------:R2:W-:Y:S01]  /*0730*/  STL [R1+0xec], R6 ;  /* 0x0000ec0601007387 */ /* 0x0005e20000100800 */
[----:B-1----:R-:W-:Y:S02]  /*0740*/  IMAD.SHL.U32 R12, R11, 0x2, RZ ;  /* 0x000000020b0c7824 */ /* 0x002fe400078e00ff */
[----:B------:R-:W-:Y:S02]  /*0750*/  IMAD.SHL.U32 R11, R2, 0x2, RZ ;  /* 0x00000002020b7824 */ /* 0x000fe400078e00ff */
[----:B------:R-:W-:Y:S01]  /*0760*/  IMAD R2, R8, 0x8, R19 ;  /* 0x0000000808027824 */ /* 0x000fe200078e0213 */
[----:B------:R-:W-:Y:S01]  /*0770*/  STL [R1+0x50], R12 ;  /* 0x0000500c01007387 */ /* 0x000fe20000100800 */
[----:B--2---:R-:W-:Y:S01]  /*0780*/  SEL R6, R9, 0xffffffc0, !P2 ;  /* 0xffffffc009067807 */ /* 0x004fe20005000000 */
[C---:B------:R-:W-:Y:S02]  /*0790*/  IMAD.IADD R8, R7.reuse, 0x1, R5 ;  /* 0x0000000107087824 */ /* 0x040fe400078e0205 */
[----:B------:R1:W-:Y:S04]  /*07a0*/  STL [R1+0xc4], R11 ;  /* 0x0000c40b01007387 */ /* 0x0003e80000100800 */
[----:B------:R-:W-:Y:S04]  /*07b0*/  STL [R1+0xcc], R7 ;  /* 0x0000cc0701007387 */ /* 0x000fe80000100800 */
[----:B------:R2:W-:Y:S04]  /*07c0*/  STL [R1+0xc0], R2 ;  /* 0x0000c00201007387 */ /* 0x0005e80000100800 */
[----:B------:R3:W-:Y:S04]  /*07d0*/  STL [R1+0x20], R0 ;  /* 0x0000200001007387 */ /* 0x0007e80000100800 */
[----:B------:R4:W-:Y:S01]  /*07e0*/  STL [R1+0xd8], R8 ;  /* 0x0000d80801007387 */ /* 0x0009e20000100800 */
[----:B-1----:R-:W-:-:S02]  /*07f0*/  IADD3 R11, R7, -0x10, RZ ;  /* 0xfffffff0070b7810 */ /* 0x002fc40007ffe0ff */
[----:B------:R-:W-:Y:S02]  /*0800*/  @P4 IADD3 R11, R7, 0x10, RZ ;  /* 0x00000010070b4810 */ /* 0x000fe40007ffe0ff */
[----:B--2---:R-:W-:Y:S02]  /*0810*/  SEL R2, R16, 0xffffffe0, !P3 ;  /* 0xffffffe010027807 */ /* 0x004fe40005800000 */
[----:B---3--:R-:W-:Y:S01]  /*0820*/  SEL R0, R9, 0xffffffc0, !P0 ;  /* 0xffffffc009007807 */ /* 0x008fe20004000000 */
[--C-:B------:R-:W-:Y:S01]  /*0830*/  IMAD.IADD R9, R7, 0x1, R6.reuse ;  /* 0x0000000107097824 */ /* 0x100fe200078e0206 */
[----:B------:R-:W-:Y:S01]  /*0840*/  LEA R7, R3, 0x100, 0x1 ;  /* 0x0000010003077811 */ /* 0x000fe200078e08ff */
[----:B------:R-:W-:Y:S02]  /*0850*/  IMAD.IADD R3, R8, 0x1, R6 ;  /* 0x0000000108037824 */ /* 0x000fe400078e0206 */
[----:B----4-:R-:W-:Y:S01]  /*0860*/  IMAD.IADD R8, R5, 0x1, R11 ;  /* 0x0000000105087824 */ /* 0x010fe200078e020b */
[----:B------:R1:W-:Y:S01]  /*0870*/  STL [R1+0xe8], R9 ;  /* 0x0000e80901007387 */ /* 0x0003e20000100800 */
[----:B------:R-:W-:-:S03]  /*0880*/  IMAD R5, R10, 0x800, R7 ;  /* 0x000008000a057824 */ /* 0x000fc600078e0207 */
[----:B------:R-:W-:Y:S04]  /*0890*/  STL [R1+0xd0], R11 ;  /* 0x0000d00b01007387 */ /* 0x000fe80000100800 */
[----:B------:R2:W-:Y:S04]  /*08a0*/  STL [R1+0xe4], R3 ;  /* 0x0000e40301007387 */ /* 0x0005e80000100800 */
[----:B------:R-:W-:Y:S01]  /*08b0*/  STL [R1+0x2c], R7 ;  /* 0x00002c0701007387 */ /* 0x000fe20000100800 */
[----:B-1----:R-:W-:Y:S01]  /*08c0*/  IMAD R9, R4, 0x2, R7 ;  /* 0x0000000204097824 */ /* 0x002fe200078e0207 */
[----:B------:R-:W-:Y:S01]  /*08d0*/  IADD3 R4, R0, R7, R2 ;  /* 0x0000000700047210 */ /* 0x000fe20007ffe002 */
[----:B--2---:R-:W-:-:S02]  /*08e0*/  IMAD.IADD R3, R6, 0x1, R11 ;  /* 0x0000000106037824 */ /* 0x004fc400078e020b */
        /* <DEDUP_REMOVED lines=17> */
.L_x_2340:
        /* <DEDUP_REMOVED lines=19> */
.L_x_2280:
[----:B------:R-:W-:-:S04]  /*0b30*/  MOV R0, c[0x0][0x554] ;  /* 0x0001550000007a02 */ /* 0x000fc80000000f00 */
[----:B------:R-:W-:Y:S02]  /*0b40*/  ISETP.NE.AND P0, PT, R0, 0x1, PT ;  /* 0x000000010000780c */ /* 0x000fe40003f05270 */
[----:B------:R-:W-:-:S11]  /*0b50*/  MOV R0, R2 ;  /* 0x0000000200007202 */ /* 0x000fd60000000f00 */
[----:B------:R-:W-:-:S05]  /*0b60*/  @P0 IMAD.HI.U32 R4, R2, c[0x0][0x558], RZ ;  /* 0x0001560002040a27 */ /* 0x000fca00078e00ff */
[----:B------:R-:W-:-:S05]  /*0b70*/  @P0 SHF.R.U32.HI R0, RZ, c[0x0][0x55c], R4 ;  /* 0x00015700ff000a19 */ /* 0x000fca0000011604 */
[----:B------:R-:W-:Y:S02]  /*0b80*/  IMAD R4, R0, c[0x0][0x554], RZ ;  /* 0x0001550000047a24 */ /* 0x000fe400078e02ff */
.L_x_2281:
[----:B------:R-:W-:Y:S05]  /*0b90*/  BSYNC B0 ;  /* 0x0000000000007941 */ /* 0x000fea0003800000 */
.L_x_2279:
        /* <DEDUP_REMOVED lines=33> */
[----:B------:R-:W-:Y:S01]  /*0db0*/  IMAD.MOV.U32 R114, RZ, RZ, RZ ;  /* 0x000000ffff727224 */ /* 0x000fe200078e00ff */
[----:B------:R-:W-:Y:S01]  /*0dc0*/  CS2R R112, SRZ ;  /* 0x0000000000707805 */ /* 0x000fe2000001ff00 */
[----:B------:R-:W-:Y:S01]  /*0dd0*/  CS2R R10, SRZ ;  /* 0x00000000000a7805 */ /* 0x000fe2000001ff00 */
[----:B------:R-:W-:Y:S01]  /*0de0*/  IMAD.MOV.U32 R110, RZ, RZ, RZ ;  /* 0x000000ffff6e7224 */ /* 0x000fe200078e00ff */
[----:B------:R-:W-:Y:S01]  /*0df0*/  CS2R R108, SRZ ;  /* 0x00000000006c7805 */ /* 0x000fe2000001ff00 */
[----:B------:R-:W-:Y:S01]  /*0e00*/  CS2R R12, SRZ ;  /* 0x00000000000c7805 */ /* 0x000fe2000001ff00 */
[----:B--2---:R-:W-:Y:S01]  /*0e10*/  IMAD.MOV.U32 R2, RZ, RZ, c[0x0][0x2ac] ;  /* 0x0000ab00ff027624 */ /* 0x004fe200078e00ff */
[----:B------:R-:W-:Y:S01]  /*0e20*/  CS2R R104, SRZ ;  /* 0x0000000000687805 */ /* 0x000fe2000001ff00 */
[----:B------:R-:W-:Y:S01]  /*0e30*/  @P2 IMAD.HI.U32 R3, R0, c[0x0][0x2c8], RZ ;  /* 0x0000b20000032a27 */ /* 0x000fe200078e00ff */
[----:B------:R-:W-:Y:S01]  /*0e40*/  CS2R R14, SRZ ;  /* 0x00000000000e7805 */ /* 0x000fe2000001ff00 */
[----:B------:R-:W-:Y:S01]  /*0e50*/  MOV R102, RZ ;  /* 0x000000ff00667202 */ /* 0x000fe20000000f00 */
        /* <DEDUP_REMOVED lines=13> */
[----:B------:R-:W-:Y:S01]  /*0f30*/  CS2R R20, SRZ ;  /* 0x0000000000147805 */ /* 0x000fe2000001ff00 */
[----:B------:R-:W-:Y:S01]  /*0f40*/  LEA.HI R2, R2, R5, RZ, 0x6 ;  /* 0x0000000502027211 */ /* 0x000fe200078f30ff */
[----:B------:R-:W-:Y:S01]  /*0f50*/  IMAD.MOV.U32 R90, RZ, RZ, RZ ;  /* 0x000000ffff5a7224 */ /* 0x000fe200078e00ff */
        /* <DEDUP_REMOVED lines=9> */
[----:B------:R-:W-:Y:S01]  /*0ff0*/  CS2R R22, SRZ ;  /* 0x0000000000167805 */ /* 0x000fe2000001ff00 */
[----:B------:R1:W-:Y:S01]  /*1000*/  STL [R1+0xbc], R46 ;  /* 0x0000bc2e01007387 */ /* 0x0003e20000100800 */
[----:B------:R-:W-:Y:S01]  /*1010*/  MOV R94, RZ ;  /* 0x000000ff005e7202 */ /* 0x000fe20000000f00 */
[----:B------:R-:W-:Y:S01]  /*1020*/  IMAD.MOV.U32 R86, RZ, RZ, RZ ;  /* 0x000000ffff567224 */ /* 0x000fe200078e00ff */
[----:B------:R-:W-:Y:S01]  /*1030*/  ISETP.GE.AND P0, PT, R248, 0x1, PT ;  /* 0x00000001f800780c */ /* 0x000fe20003f06270 */
[----:B------:R-:W-:Y:S01]  /*1040*/  CS2R R84, SRZ ;  /* 0x0000000000547805 */ /* 0x000fe2000001ff00 */
        /* <DEDUP_REMOVED lines=117> */
[----:B------:R-:W-:Y:S02]  /*17a0*/  LEA R17, P0, R2, c[0x0][0x160], 0x1 ;  /* 0x0000580002117a11 */ /* 0x000fe400078008ff */
        /* <DEDUP_REMOVED lines=14> */
[CC--:B----4-:R-:W-:Y:S02]  /*1890*/  @!P0 LEA.HI.X R11, R50.reuse, R4.reuse, R29, 0x1, P3 ;  /* 0x00000004320b8211 */ /* 0x0d0fe400018f0c1d */
[CC--:B------:R-:W-:Y:S02]  /*18a0*/  @!P0 LEA R6, P3, R53.reuse, R3.reuse, 0x1 ;  /* 0x0000000335068211 */ /* 0x0c0fe400078608ff */
[----:B------:R-:W-:Y:S02]  /*18b0*/  ISETP.GE.AND P4, PT, R50, c[0x0][0x198], PT ;  /* 0x0000660032007a0c */ /* 0x000fe40003f86270 */
[----:B------:R-:W-:Y:S02]  /*18c0*/  @!P0 LEA.HI.X R7, R53, R4, R32, 0x1, P3 ;  /* 0x0000000435078211 */ /* 0x000fe400018f0c20 */
[C---:B------:R-:W-:Y:S02]  /*18d0*/  ISETP.GE.AND P3, PT, R30.reuse, c[0x0][0x198], PT ;  /* 0x000066001e007a0c */ /* 0x040fe40003f66270 */
[----:B------:R-:W-:-:S02]  /*18e0*/  @!P0 LEA R12, P2, R30, R3, 0x1 ;  /* 0x000000031e0c8211 */ /* 0x000fc400078408ff */
[----:B------:R-:W-:Y:S02]  /*18f0*/  ISETP.GE.AND P5, PT, R49, c[0x0][0x198], PT ;  /* 0x0000660031007a0c */ /* 0x000fe40003fa6270 */
        /* <DEDUP_REMOVED lines=57> */
[----:B-1----:R-:W4:Y:S04]  /*1c90*/  LDL R15, [R1+0x48] ;  /* 0x00004800010f7983 */ /* 0x002f280000100800 */
[----:B------:R-:W4:Y:S01]  /*1ca0*/  LDL R101, [R1+0x20] ;  /* 0x0000200001657983 */ /* 0x000f220000100800 */
        /* <DEDUP_REMOVED lines=86> */
[----:B------:R-:W-:Y:S01]  /*2210*/  LEA.HI R15, R15, R47, RZ, 0x3 ;  /* 0x0000002f0f0f7211 */ /* 0x000fe200078f18ff */
[----:B------:R-:W2:Y:S03]  /*2220*/  LDSM.16.M88.4 R4, [R101] ;  /* 0x000000006504783b */ /* 0x000ea60000000200 */
[----:B------:R-:W-:Y:S01]  /*2230*/  LOP3.LUT R15, R15, 0xfffffff8, RZ, 0xc0, !PT ;  /* 0xfffffff80f0f7812 */ /* 0x000fe200078ec0ff */
[----:B------:R-:W-:Y:S01]  /*2240*/  IMAD R0, R11, c[0x0][0x208], RZ ;  /* 0x000082000b007a24 */ /* 0x000fe200078e02ff */
[----:B------:R-:W-:Y:S01]  /*2250*/  IADD3 R252, R101, 0x20, RZ ;  /* 0x0000002065fc7810 */ /* 0x000fe20007ffe0ff */
[----:B-1----:R-:W-:Y:S01]  /*2260*/  IMAD.WIDE.U32 R2, R25, c[0x0][0x208], RZ ;  /* 0x0000820019027a25 */ /* 0x002fe200078e00ff */
[----:B------:R-:W-:Y:S03]  /*2270*/  LDSM.16.M88.4 R40, [R101+0x1000] ;  /* 0x001000006528783b */ /* 0x000fe60000000200 */
[----:B------:R-:W-:-:S05]  /*2280*/  IMAD.IADD R15, R47, 0x1, -R15 ;  /* 0x000000012f0f7824 */ /* 0x000fca00078e0a0f */
[----:B------:R-:W-:Y:S01]  /*2290*/  R2P PR, R15, 0x6 ;  /* 0x000000060f007804 */ /* 0x000fe20000000000 */
[----:B------:R-:W-:-:S04]  /*22a0*/  IMAD R0, R25, c[0x0][0x20c], R0 ;  /* 0x0000830019007a24 */ /* 0x000fc800078e0200 */
[----:B------:R-:W-:Y:S02]  /*22b0*/  IMAD.IADD R3, R3, 0x1, R0 ;  /* 0x0000000103037824 */ /* 0x000fe400078e0200 */
[----:B------:R-:W-:-:S06]  /*22c0*/  IMAD.WIDE.U32 R8, R46, c[0x0][0x210], RZ ;  /* 0x000084002e087a25 */ /* 0x000fcc00078e00ff */
[----:B------:R-:W-:Y:S01]  /*22d0*/  @P1 IADD3 R252, R101, -0x20, RZ ;  /* 0xffffffe065fc1810 */ /* 0x000fe20007ffe0ff */
[----:B------:R-:W-:Y:S02]  /*22e0*/  IMAD R0, R14, c[0x0][0x218], RZ ;  /* 0x000086000e007a24 */ /* 0x000fe400078e02ff */
[----:B------:R-:W-:Y:S02]  /*22f0*/  IMAD.WIDE.U32 R2, R33, c[0x0][0x218], R2 ;  /* 0x0000860021027a25 */ /* 0x000fe400078e0002 */
[----:B------:R-:W1:Y:S01]  /*2300*/  LDSM.16.M88.4 R20, [R252] ;  /* 0x00000000fc14783b */ /* 0x000e620000000200 */
[----:B--2---:R-:W-:Y:S03]  /*2310*/  HMMA.16816.F32 R16, R168, R4, RZ ;  /* 0x00000004a810723c */ /* 0x004fe600000018ff */
[----:B------:R-:W-:Y:S01]  /*2320*/  STL.64 [R1+0xa0], R8 ;  /* 0x0000a00801007387 */ /* 0x000fe20000100a00 */
[----:B------:R-:W-:-:S02]  /*2330*/  IMAD.SHL.U32 R90, R50, 0x2, RZ ;  /* 0x00000002325a7824 */ /* 0x000fc400078e00ff */
[C---:B------:R-:W-:Y:S01]  /*2340*/  IMAD.SHL.U32 R91, R49.reuse, 0x2, RZ ;  /* 0x00000002315b7824 */ /* 0x040fe200078e00ff */
[----:B------:R-:W-:Y:S01]  /*2350*/  SHF.L.U64.HI R85, R50, 0x1, R29 ;  /* 0x0000000132557819 */ /* 0x000fe2000001021d */
[----:B------:R-:W-:Y:S01]  /*2360*/  IMAD.SHL.U32 R89, R30, 0x2, RZ ;  /* 0x000000021e597824 */ /* 0x000fe200078e00ff */
[----:B------:R-:W-:Y:S01]  /*2370*/  SHF.L.U64.HI R86, R49, 0x1, R28 ;  /* 0x0000000131567819 */ /* 0x000fe2000001021c */
[----:B------:R-:W-:Y:S01]  /*2380*/  IMAD R4, R24, c[0x0][0x210], RZ ;  /* 0x0000840018047a24 */ /* 0x000fe200078e02ff */
[----:B------:R-:W-:Y:S01]  /*2390*/  HMMA.16816.F32 R12, R168, R6, RZ ;  /* 0x00000006a80c723c */ /* 0x000fe200000018ff */
[----:B------:R-:W-:Y:S02]  /*23a0*/  LDSM.16.M88.4 R24, [R101+0x800] ;  /* 0x000800006518783b */ /* 0x000fe40000000200 */
[----:B------:R-:W-:Y:S01]  /*23b0*/  IMAD R4, R46, c[0x0][0x214], R4 ;  /* 0x000085002e047a24 */ /* 0x000fe200078e0204 */
[----:B------:R-:W-:Y:S01]  /*23c0*/  SHF.L.U64.HI R84, R30, 0x1, R31 ;  /* 0x000000011e547819 */ /* 0x000fe2000001021f */
[C---:B------:R-:W-:Y:S01]  /*23d0*/  IMAD.SHL.U32 R92, R53.reuse, 0x2, RZ ;  /* 0x00000002355c7824 */ /* 0x040fe200078e00ff */
[----:B------:R-:W-:Y:S01]  /*23e0*/  SHF.L.U64.HI R87, R53, 0x1, R32 ;  /* 0x0000000135577819 */ /* 0x000fe20000010220 */
[----:B------:R-:W-:Y:S01]  /*23f0*/  IMAD.IADD R5, R9, 0x1, R4 ;  /* 0x0000000109057824 */ /* 0x000fe200078e0204 */
[----:B------:R-:W-:Y:S01]  /*2400*/  LDSM.16.M88.4 R44, [R252+0x1000] ;  /* 0x00100000fc2c783b */ /* 0x000fe20000000200 */
[----:B------:R-:W-:Y:S01]  /*2410*/  IMAD R4, R33, c[0x0][0x21c], R0 ;  /* 0x0000870021047a24 */ /* 0x000fe200078e0200 */
[----:B------:R-:W-:-:S02]  /*2420*/  IADD3 R0, P0, R2, R8, RZ ;  /* 0x0000000802007210 */ /* 0x000fc40007f1e0ff */
[----:B------:R-:W-:Y:S02]  /*2430*/  STL [R1+0xb0], R5 ;  /* 0x0000b00501007387 */ /* 0x000fe40000100800 */
[----:B------:R-:W-:Y:S02]  /*2440*/  IADD3.X R3, R5, R3, R4, P0, !PT ;  /* 0x0000000305037210 */ /* 0x000fe400007fe404 */
        /* <DEDUP_REMOVED lines=8> */
[----:B------:R-:W-:-:S02]  /*24d0*/  ISETP.GE.AND P5, PT, R30, c[0x0][0x1d4], PT ;  /* 0x000075001e007a0c */ /* 0x000fc40003fa6270 */
[----:B------:R-:W1:Y:S05]  /*24e0*/  LDSM.16.M88.4 R36, [R252+0x800] ;  /* 0x00080000fc24783b */ /* 0x000e6a0000000200 */
[----:B------:R-:W-:Y:S01]  /*24f0*/  HMMA.16816.F32 R76, R172, R22, R12 ;  /* 0x00000016ac4c723c */ /* 0x000fe2000000180c */
[C---:B--2---:R-:W-:Y:S02]  /*2500*/  IADD3 R16, P0, R4.reuse, R90, RZ ;  /* 0x0000005a04107210 */ /* 0x044fe40007f1e0ff */
[----:B------:R-:W-:-:S04]  /*2510*/  IADD3 R18, P1, R4, R89, RZ ;  /* 0x0000005904127210 */ /* 0x000fc80007f3e0ff */
[----:B------:R-:W-:Y:S01]  /*2520*/  IADD3 R14, P3, R4, R91, RZ ;  /* 0x0000005b040e7210 */ /* 0x000fe20007f7e0ff */
[C-C-:B---3--:R-:W-:Y:S01]  /*2530*/  IMAD.X R17, R5.reuse, 0x1, R85.reuse, P0 ;  /* 0x0000000105117824 */ /* 0x148fe200000e0655 */
[----:B------:R-:W-:Y:S02]  /*2540*/  SEL R0, R48, 0xffffffc0, !P2 ;  /* 0xffffffc030007807 */ /* 0x000fe40005000000 */
[----:B----4-:R-:W-:Y:S01]  /*2550*/  IADD3 R8, P0, R2, R90, RZ ;  /* 0x0000005a02087210 */ /* 0x010fe20007f1e0ff */
[C---:B------:R-:W-:Y:S01]  /*2560*/  IMAD.X R15, R5.reuse, 0x1, R86, P3 ;  /* 0x00000001050f7824 */ /* 0x040fe200018e0656 */
[----:B------:R-:W-:Y:S01]  /*2570*/  IADD3 R4, P2, R4, R92, RZ ;  /* 0x0000005c04047210 */ /* 0x000fe20007f5e0ff */
[----:B------:R-:W-:Y:S01]  /*2580*/  IMAD.X R19, R5, 0x1, R84, P1 ;  /* 0x0000000105137824 */ /* 0x000fe200008e0654 */
[----:B------:R-:W-:Y:S01]  /*2590*/  ISETP.GE.AND P3, PT, R50, c[0x0][0x1d4], PT ;  /* 0x0000750032007a0c */ /* 0x000fe20003f66270 */
[----:B------:R-:W-:Y:S01]  /*25a0*/  IMAD.X R9, R3, 0x1, R85, P0 ;  /* 0x0000000103097824 */ /* 0x000fe200000e0655 */
[----:B------:R-:W-:-:S02]  /*25b0*/  IADD3 R12, P1, R2, R89, RZ ;  /* 0x00000059020c7210 */ /* 0x000fc40007f3e0ff */
[C---:B------:R-:W-:Y:S01]  /*25c0*/  ISETP.LT.OR P4, PT, R10.reuse, 0x1, P5 ;  /* 0x000000010a00780c */ /* 0x040fe20002f81670 */
[----:B------:R-:W-:Y:S01]  /*25d0*/  IMAD.X R5, R5, 0x1, R87, P2 ;  /* 0x0000000105057824 */ /* 0x000fe200010e0657 */
[----:B------:R-:W-:Y:S01]  /*25e0*/  ISETP.LT.OR P0, PT, R10, 0x1, P3 ;  /* 0x000000010a00780c */ /* 0x000fe20001f01670 */
[----:B------:R-:W-:Y:S01]  /*25f0*/  IMAD.X R13, R3, 0x1, R84, P1 ;  /* 0x00000001030d7824 */ /* 0x000fe200008e0654 */
[----:B------:R-:W-:Y:S02]  /*2600*/  IADD3 R6, P2, R2, R91, RZ ;  /* 0x0000005b02067210 */ /* 0x000fe40007f5e0ff */
[----:B------:R-:W-:Y:S01]  /*2610*/  ISETP.GE.AND P1, PT, R49, c[0x0][0x1d4], PT ;  /* 0x0000750031007a0c */ /* 0x000fe20003f26270 */
[----:B------:R-:W-:Y:S01]  /*2620*/  HMMA.16816.F32 R20, R168, R40, RZ ;  /* 0x00000028a814723c */ /* 0x000fe200000018ff */
[----:B------:R-:W2:Y:S01]  /*2630*/  LDSM.16.M88.4 R48, [R252+0x1800] ;  /* 0x00180000fc30783b */ /* 0x000ea20000000200 */
[----:B------:R-:W-:Y:S01]  /*2640*/  IMAD.X R7, R3, 0x1, R86, P2 ;  /* 0x0000000103077824 */ /* 0x000fe200010e0656 */
[----:B------:R-:W-:-:S03]  /*2650*/  ISETP.LT.OR P2, PT, R10, 0x1, P1 ;  /* 0x000000010a00780c */ /* 0x000fc60000f41670 */
[----:B------:R-:W-:Y:S01]  /*2660*/  @!PT LDS RZ, [RZ] ;  /* 0x00000000fffff984 */ /* 0x000fe20000000800 */
[----:B------:R-:W-:Y:S01]  /*2670*/  @!PT LDS RZ, [RZ] ;  /* 0x00000000fffff984 */ /* 0x000fe20000000800 */
[----:B------:R-:W-:Y:S01]  /*2680*/  @!PT LDS RZ, [RZ] ;  /* 0x00000000fffff984 */ /* 0x000fe20000000800 */
[----:B------:R3:W-:Y:S02]  /*2690*/  LDGSTS.E.BYPASS.LTC128B.128 [R52+0x100], [R18.64], !P4 ;  /* 0x0010000012347fae */ /* 0x0007e4000e101d46 */
[----:B------:R-:W-:Y:S02]  /*26a0*/  HMMA.16816.F32 R28, R168, R24, RZ ;  /* 0x00000018a81c723c */ /* 0x000fe400000018ff */
[----:B------:R3:W-:Y:S01]  /*26b0*/  LDGSTS.E.BYPASS.LTC128B.128 [R52+0x2100], [R16.64], !P0 ;  /* 0x0210000010347fae */ /* 0x0007e2000c101d46 */
[----:B------:R-:W-:-:S05]  /*26c0*/  ISETP.GE.AND P0, PT, R53, c[0x0][0x1d4], PT ;  /* 0x0000750035007a0c */ /* 0x000fca0003f06270 */
[----:B------:R-:W-:Y:S01]  /*26d0*/  HMMA.16816.F32 R24, R168, R26, RZ ;  /* 0x0000001aa818723c */ /* 0x000fe200000018ff */
[C---:B------:R-:W-:Y:S01]  /*26e0*/  ISETP.LT.OR P4, PT, R10.reuse, 0x1, P0 ;  /* 0x000000010a00780c */ /* 0x040fe20000781670 */
[----:B------:R4:W-:Y:S01]  /*26f0*/  LDGSTS.E.BYPASS.LTC128B.128 [R52+0x4100], [R14.64], !P2 ;  /* 0x041000000e347fae */ /* 0x0009e2000d101d46 */
[C---:B------:R-:W-:Y:S02]  /*2700*/  ISETP.LT.OR P5, PT, R10.reuse, 0x21, P5 ;  /* 0x000000210a00780c */ /* 0x040fe40002fa1670 */
[C---:B------:R-:W-:Y:S02]  /*2710*/  ISETP.LT.OR P3, PT, R10.reuse, 0x21, P3 ;  /* 0x000000210a00780c */ /* 0x040fe40001f61670 */
[C---:B------:R-:W-:Y:S02]  /*2720*/  ISETP.LT.OR P2, PT, R10.reuse, 0x21, P1 ;  /* 0x000000210a00780c */ /* 0x040fe40000f41670 */
[----:B------:R-:W-:Y:S02]  /*2730*/  ISETP.LT.OR P1, PT, R10, 0x21, P0 ;  /* 0x000000210a00780c */ /* 0x000fe40000721670 */
[----:B------:R-:W-:Y:S01]  /*2740*/  IADD3 R2, P0, R2, R92, RZ ;  /* 0x0000005c02027210 */ /* 0x000fe20007f1e0ff */
[----:B------:R-:W-:-:S02]  /*2750*/  IMAD.IADD R100, R101, 0x1, R0 ;  /* 0x0000000165647824 */ /* 0x000fc400078e0200 */
[----:B------:R1:W-:Y:S02]  /*2760*/  LDGSTS.E.BYPASS.LTC128B.128 [R52+0x6100], [R4.64], !P4 ;  /* 0x0610000004347fae */ /* 0x0003e4000e101d46 */
[----:B------:R-:W-:Y:S01]  /*2770*/  IMAD.X R3, R3, 0x1, R87, P0 ;  /* 0x0000000103037824 */ /* 0x000fe200000e0657 */
[----:B------:R-:W-:Y:S01]  /*2780*/  HMMA.16816.F32 R56, R172, R44, R20 ;  /* 0x0000002cac38723c */ /* 0x000fe20000001814 */
[----:B------:R4:W-:Y:S04]  /*2790*/  LDGSTS.E.BYPASS.LTC128B.128 [R52+0x1100], [R12.64], !P5 ;  /* 0x011000000c347fae */ /* 0x0009e8000e901d46 */
[----:B------:R2:W-:Y:S03]  /*27a0*/  LDGSTS.E.BYPASS.LTC128B.128 [R52+0x3100], [R8.64], !P3 ;  /* 0x0310000008347fae */ /* 0x0005e6000d901d46 */
[C---:B---3--:R-:W-:Y:S01]  /*27b0*/  HMMA.16816.F32 R16, R168.reuse, R32, RZ ;  /* 0x00000020a810723c */ /* 0x048fe200000018ff */
[----:B------:R3:W-:Y:S04]  /*27c0*/  LDGSTS.E.BYPASS.LTC128B.128 [R52+0x5100], [R6.64], !P2 ;  /* 0x0510000006347fae */ /* 0x0007e8000d101d46 */
[----:B------:R3:W-:Y:S03]  /*27d0*/  LDGSTS.E.BYPASS.LTC128B.128 [R52+0x7100], [R2.64], !P1 ;  /* 0x0710000002347fae */ /* 0x0007e6000c901d46 */
[----:B------:R-:W-:Y:S01]  /*27e0*/  HMMA.16816.F32 R20, R168, R42, RZ ;  /* 0x0000002aa814723c */ /* 0x000fe200000018ff */
[----:B------:R-:W-:Y:S04]  /*27f0*/  LDSM.16.M88.4 R40, [R100+0x1000] ;  /* 0x001000006428783b */ /* 0x000fe80000000200 */
[----:B------:R-:W0:Y:S03]  /*2800*/  LDGDEPBAR ;  /* 0x00000000000079af */ /* 0x000e260000000000 */
[----:B-1----:R-:W-:Y:S01]  /*2810*/  HMMA.16816.F32 R64, R172, R38, R24 ;  /* 0x00000026ac40723c */ /* 0x002fe20000001818 */
[----:B------:R-:W1:Y:S07]  /*2820*/  LDSM.16.M88.4 R24, [R100] ;  /* 0x000000006418783b */ /* 0x000e6e0000000200 */
[----:B--2---:R-:W-:Y:S01]  /*2830*/  HMMA.16816.F32 R8, R168, R34, RZ ;  /* 0x00000022a808723c */ /* 0x004fe200000018ff */
[----:B------:R-:W2:Y:S07]  /*2840*/  LDSM.16.M88.4 R32, [R100+0x800] ;  /* 0x000800006420783b */ /* 0x000eae0000000200 */
[----:B------:R-:W-:Y:S01]  /*2850*/  HMMA.16816.F32 R68, R172, R36, R28 ;  /* 0x00000024ac44723c */ /* 0x000fe2000000181c */
[----:B------:R-:W2:Y:S01]  /*2860*/  LDSM.16.M88.4 R36, [R100+0x1800] ;  /* 0x001800006424783b */ /* 0x000ea20000000200 */
[----:B---3--:R-:W-:-:S05]  /*2870*/  IADD3 R2, R252, 0x6000, RZ ;  /* 0x00006000fc027810 */ /* 0x008fca0007ffe0ff */
[----:B------:R-:W-:Y:S01]  /*2880*/  IMAD.IADD R0, R2, 0x1, R0 ;  /* 0x0000000102007824 */ /* 0x000fe200078e0200 */
[C---:B------:R-:W-:Y:S04]  /*2890*/  HMMA.16816.F32 R16, R172.reuse, R48, R16 ;  /* 0x00000030ac10723c */ /* 0x040fe80000001810 */
[----:B----4-:R-:W3:Y:S04]  /*28a0*/  LDSM.16.M88.4 R12, [R0+-0x6000] ;  /* 0xffa00000000c783b */ /* 0x010ee80000000200 */
[C---:B------:R-:W-:Y:S01]  /*28b0*/  HMMA.16816.F32 R28, R172.reuse, R46, R20 ;  /* 0x0000002eac1c723c */ /* 0x040fe20000001814 */
[----:B------:R-:W4:Y:S04]  /*28c0*/  LDSM.16.M88.4 R52, [R0+-0x5800] ;  /* 0xffa800000034783b */ /* 0x000f280000000200 */
[----:B------:R-:W3:Y:S03]  /*28d0*/  LDSM.16.M88.4 R60, [R0+-0x5000] ;  /* 0xffb00000003c783b */ /* 0x000ee60000000200 */
[----:B------:R-:W-:Y:S01]  /*28e0*/  HMMA.16816.F32 R8, R172, R50, R8 ;  /* 0x00000032ac08723c */ /* 0x000fe20000001808 */
[----:B------:R-:W3:Y:S07]  /*28f0*/  LDSM.16.M88.4 R72, [R0+-0x4800] ;  /* 0xffb800000048783b */ /* 0x000eee0000000200 */
[C---:B-1----:R-:W-:Y:S01]  /*2900*/  HMMA.16816.F32 R4, R192.reuse, R24, R80 ;  /* 0x00000018c004723c */ /* 0x042fe20000001850 */
[----:B------:R-:W-:Y:S07]  /*2910*/  LDSM.16.M88.4 R80, [R100+0x7800] ;  /* 0x007800006450783b */ /* 0x000fee0000000200 */
[C---:B------:R-:W-:Y:S01]  /*2920*/  HMMA.16816.F32 R20, R192.reuse, R26, R76 ;  /* 0x0000001ac014723c */ /* 0x040fe2000000184c */
[----:B------:R-:W-:Y:S07]  /*2930*/  LDSM.16.M88.4 R76, [R101+0x3800] ;  /* 0x00380000654c783b */ /* 0x000fee0000000200 */
[C---:B--2---:R-:W-:Y:S01]  /*2940*/  HMMA.16816.F32 R24, R192.reuse, R32, R68 ;  /* 0x00000020c018723c */ /* 0x044fe20000001844 */
[----:B------:R-:W-:Y:S07]  /*2950*/  LDSM.16.M88.4 R68, [R252+0x3800] ;  /* 0x00380000fc44783b */ /* 0x000fee0000000200 */
[C---:B------:R-:W-:Y:S01]  /*2960*/  HMMA.16816.F32 R32, R192.reuse, R34, R64 ;  /* 0x00000022c020723c */ /* 0x040fe20000001840 */
[----:B------:R-:W-:Y:S07]  /*2970*/  LDSM.16.M88.4 R64, [R101+0x3000] ;  /* 0x003000006540783b */ /* 0x000fee0000000200 */
[C---:B------:R-:W-:Y:S01]  /*2980*/  HMMA.16816.F32 R48, R192.reuse, R40, R56 ;  /* 0x00000028c030723c */ /* 0x040fe20000001838 */
[----:B------:R-:W-:Y:S07]  /*2990*/  LDSM.16.M88.4 R56, [R101+0x2800] ;  /* 0x002800006538783b */ /* 0x000fee0000000200 */
[C---:B------:R-:W-:Y:S08]  /*29a0*/  HMMA.16816.F32 R16, R192.reuse, R36, R16 ;  /* 0x00000024c010723c */ /* 0x040ff00000001810 */
[C---:B------:R-:W-:Y:S01]  /*29b0*/  HMMA.16816.F32 R44, R192.reuse, R42, R28 ;  /* 0x0000002ac02c723c */ /* 0x040fe2000000181c */
[----:B------:R-:W-:Y:S07]  /*29c0*/  LDSM.16.M88.4 R40, [R252+0x2800] ;  /* 0x00280000fc28783b */ /* 0x000fee0000000200 */
[----:B------:R-:W-:Y:S01]  /*29d0*/  HMMA.16816.F32 R8, R192, R38, R8 ;  /* 0x00000026c008723c */ /* 0x000fe20000001808 */
[----:B------:R-:W1:Y:S07]  /*29e0*/  LDSM.16.M88.4 R36, [R101+0x2000] ;  /* 0x002000006524783b */ /* 0x000e6e0000000200 */
[C---:B---3--:R-:W-:Y:S08]  /*29f0*/  HMMA.16816.F32 R4, R196.reuse, R12, R4 ;  /* 0x0000000cc404723c */ /* 0x048ff00000001804 */
[C---:B------:R-:W-:Y:S08]  /*2a00*/  HMMA.16816.F32 R12, R196.reuse, R14, R20 ;  /* 0x0000000ec40c723c */ /* 0x040ff00000001814 */
[C---:B----4-:R-:W-:Y:S08]  /*2a10*/  HMMA.16816.F32 R20, R196.reuse, R52, R24 ;  /* 0x00000034c414723c */ /* 0x050ff00000001818 */
        /* <DEDUP_REMOVED lines=15> */
[----:B------:R-:W-:Y:S07]  /*2b10*/  LDSM.16.M88.4 R56, [R0+-0x3000] ;  /* 0xffd000000038783b */ /* 0x000fee0000000200 */
[C---:B------:R-:W-:Y:S08]  /*2b20*/  HMMA.16816.F32 R32, R200.reuse, R64, R32 ;  /* 0x00000040c820723c */ /* 0x040ff00000001820 */
[C---:B------:R-:W-:Y:S08]  /*2b30*/  HMMA.16816.F32 R24, R200.reuse, R76, R24 ;  /* 0x0000004cc818723c */ /* 0x040ff00000001818 */
[C---:B------:R-:W-:Y:S01]  /*2b40*/  HMMA.16816.F32 R44, R200.reuse, R66, R44 ;  /* 0x00000042c82c723c */ /* 0x040fe2000000182c */
[----:B------:R-:W-:Y:S07]  /*2b50*/  LDSM.16.M88.4 R64, [R0+-0x2800] ;  /* 0xffd800000040783b */ /* 0x000fee0000000200 */
[----:B------:R-:W-:Y:S01]  /*2b60*/  HMMA.16816.F32 R16, R200, R78, R16 ;  /* 0x0000004ec810723c */ /* 0x000fe20000001810 */
[----:B------:R-:W-:Y:S07]  /*2b70*/  LDSM.16.M88.4 R76, [R252+0x7800] ;  /* 0x00780000fc4c783b */ /* 0x000fee0000000200 */
[C---:B--2---:R-:W-:Y:S08]  /*2b80*/  HMMA.16816.F32 R4, R204.reuse, R8, R4 ;  /* 0x00000008cc04723c */ /* 0x044ff00000001804 */
[C---:B------:R-:W-:Y:S01]  /*2b90*/  HMMA.16816.F32 R12, R204.reuse, R10, R12 ;  /* 0x0000000acc0c723c */ /* 0x040fe2000000180c */
[----:B------:R-:W2:Y:S07]  /*2ba0*/  LDSM.16.M88.4 R8, [R0+-0x4000] ;  /* 0xffc000000008783b */ /* 0x000eae0000000200 */
[C---:B------:R-:W-:Y:S08]  /*2bb0*/  HMMA.16816.F32 R20, R204.reuse, R40, R20 ;  /* 0x00000028cc14723c */ /* 0x040ff00000001814 */
[C---:B------:R-:W-:Y:S01]  /*2bc0*/  HMMA.16816.F32 R28, R204.reuse, R42, R28 ;  /* 0x0000002acc1c723c */ /* 0x040fe2000000181c */
[----:B------:R-:W3:Y:S07]  /*2bd0*/  LDSM.16.M88.4 R40, [R0+-0x3800] ;  /* 0xffc800000028783b */ /* 0x000eee0000000200 */
[C---:B------:R-:W-:Y:S08]  /*2be0*/  HMMA.16816.F32 R32, R204.reuse, R52, R32 ;  /* 0x00000034cc20723c */ /* 0x040ff00000001820 */
[C---:B------:R-:W-:Y:S08]  /*2bf0*/  HMMA.16816.F32 R24, R204.reuse, R68, R24 ;  /* 0x00000044cc18723c */ /* 0x040ff00000001818 */
[C---:B------:R-:W-:Y:S01]  /*2c00*/  HMMA.16816.F32 R44, R204.reuse, R54, R44 ;  /* 0x00000036cc2c723c */ /* 0x040fe2000000182c */
[----:B------:R-:W-:Y:S07]  /*2c10*/  LDSM.16.M88.4 R52, [R101+0x4800] ;  /* 0x004800006534783b */ /* 0x000fee0000000200 */
[----:B------:R-:W-:Y:S01]  /*2c20*/  HMMA.16816.F32 R16, R204, R70, R16 ;  /* 0x00000046cc10723c */ /* 0x000fe20000001810 */
        /* <DEDUP_REMOVED lines=8> */
[C---:B------:R-:W-:Y:S08]  /*2cb0*/  HMMA.16816.F32 R24, R208.reuse, R72, R24 ;  /* 0x00000048d018723c */ /* 0x040ff00000001818 */
[C---:B------:R-:W-:Y:S01]  /*2cc0*/  HMMA.16816.F32 R44, R208.reuse, R62, R44 ;  /* 0x0000003ed02c723c */ /* 0x040fe2000000182c */
[----:B------:R-:W4:Y:S07]  /*2cd0*/  LDSM.16.M88.4 R60, [R101+0x5000] ;  /* 0x00500000653c783b */ /* 0x000f2e0000000200 */
        /* <DEDUP_REMOVED lines=9> */
[C---:B------:R-:W-:Y:S08]  /*2d70*/  HMMA.16816.F32 R24, R212.reuse, R64, R24 ;  /* 0x00000040d418723c */ /* 0x040ff00000001818 */
[C---:B------:R-:W-:Y:S01]  /*2d80*/  HMMA.16816.F32 R44, R212.reuse, R58, R44 ;  /* 0x0000003ad42c723c */ /* 0x040fe2000000182c */
[----:B------:R-:W3:Y:S07]  /*2d90*/  LDSM.16.M88.4 R56, [R252+0x5000] ;  /* 0x00500000fc38783b */ /* 0x000eee0000000200 */
[----:B------:R-:W-:Y:S01]  /*2da0*/  HMMA.16816.F32 R16, R212, R66, R16 ;  /* 0x00000042d410723c */ /* 0x000fe20000001810 */
[----:B------:R-:W2:Y:S07]  /*2db0*/  LDSM.16.M88.4 R64, [R252+0x5800] ;  /* 0x00580000fc40783b */ /* 0x000eae0000000200 */
[C---:B-1----:R-:W-:Y:S08]  /*2dc0*/  HMMA.16816.F32 R4, R216.reuse, R36, R4 ;  /* 0x00000024d804723c */ /* 0x042ff00000001804 */
[C---:B------:R-:W-:Y:S01]  /*2dd0*/  HMMA.16816.F32 R12, R216.reuse, R38, R12 ;  /* 0x00000026d80c723c */ /* 0x040fe2000000180c */
[----:B------:R-:W-:Y:S07]  /*2de0*/  LDSM.16.M88.4 R36, [R0+-0x2000] ;  /* 0xffe000000024783b */ /* 0x000fee0000000200 */
[C---:B------:R-:W-:Y:S08]  /*2df0*/  HMMA.16816.F32 R20, R216.reuse, R52, R20 ;  /* 0x00000034d814723c */ /* 0x040ff00000001814 */
[C---:B------:R-:W-:Y:S01]  /*2e00*/  HMMA.16816.F32 R28, R216.reuse, R54, R28 ;  /* 0x00000036d81c723c */ /* 0x040fe2000000181c */
[----:B------:R-:W1:Y:S07]  /*2e10*/  LDSM.16.M88.4 R52, [R100+0x4800] ;  /* 0x004800006434783b */ /* 0x000e6e0000000200 */
[C---:B----4-:R-:W-:Y:S08]  /*2e20*/  HMMA.16816.F32 R32, R216.reuse, R60, R32 ;  /* 0x0000003cd820723c */ /* 0x050ff00000001820 */
[C---:B------:R-:W-:Y:S08]  /*2e30*/  HMMA.16816.F32 R24, R216.reuse, R68, R24 ;  /* 0x00000044d818723c */ /* 0x040ff00000001818 */
[C---:B------:R-:W-:Y:S01]  /*2e40*/  HMMA.16816.F32 R44, R216.reuse, R62, R44 ;  /* 0x0000003ed82c723c */ /* 0x040fe2000000182c */
[----:B------:R-:W4:Y:S07]  /*2e50*/  LDSM.16.M88.4 R60, [R100+0x5000] ;  /* 0x00500000643c783b */ /* 0x000f2e0000000200 */
[----:B------:R-:W-:Y:S01]  /*2e60*/  HMMA.16816.F32 R16, R216, R70, R16 ;  /* 0x00000046d810723c */ /* 0x000fe20000001810 */
[----:B------:R-:W1:Y:S07]  /*2e70*/  LDSM.16.M88.4 R68, [R100+0x5800] ;  /* 0x005800006444783b */ /* 0x000e6e0000000200 */
[C---:B--2---:R-:W-:Y:S08]  /*2e80*/  HMMA.16816.F32 R4, R220.reuse, R8, R4 ;  /* 0x00000008dc04723c */ /* 0x044ff00000001804 */
[C---:B------:R-:W-:Y:S08]  /*2e90*/  HMMA.16816.F32 R12, R220.reuse, R10, R12 ;  /* 0x0000000adc0c723c */ /* 0x040ff0000000180c */
[C---:B------:R-:W-:Y:S08]  /*2ea0*/  HMMA.16816.F32 R20, R220.reuse, R48, R20 ;  /* 0x00000030dc14723c */ /* 0x040ff00000001814 */
[C---:B------:R-:W-:Y:S01]  /*2eb0*/  HMMA.16816.F32 R28, R220.reuse, R50, R28 ;  /* 0x00000032dc1c723c */ /* 0x040fe2000000181c */
[----:B------:R-:W2:Y:S07]  /*2ec0*/  LDSM.16.M88.4 R48, [R0+-0x1800] ;  /* 0xffe800000030783b */ /* 0x000eae0000000200 */
[C---:B---3--:R-:W-:Y:S08]  /*2ed0*/  HMMA.16816.F32 R32, R220.reuse, R56, R32 ;  /* 0x00000038dc20723c */ /* 0x048ff00000001820 */
[C---:B------:R-:W-:Y:S08]  /*2ee0*/  HMMA.16816.F32 R24, R220.reuse, R64, R24 ;  /* 0x00000040dc18723c */ /* 0x040ff00000001818 */
[C---:B------:R-:W-:Y:S01]  /*2ef0*/  HMMA.16816.F32 R44, R220.reuse, R58, R44 ;  /* 0x0000003adc2c723c */ /* 0x040fe2000000182c */
[----:B------:R-:W3:Y:S07]  /*2f00*/  LDSM.16.M88.4 R56, [R0+-0x1000] ;  /* 0xfff000000038783b */ /* 0x000eee0000000200 */
[----:B------:R-:W-:Y:S01]  /*2f10*/  HMMA.16816.F32 R16, R220, R66, R16 ;  /* 0x00000042dc10723c */ /* 0x000fe20000001810 */
[----:B------:R-:W2:Y:S07]  /*2f20*/  LDSM.16.M88.4 R64, [R0+-0x800] ;  /* 0xfff800000040783b */ /* 0x000eae0000000200 */
[C---:B------:R-:W-:Y:S08]  /*2f30*/  HMMA.16816.F32 R8, R224.reuse, R40, R4 ;  /* 0x00000028e008723c */ /* 0x040ff00000001804 */
[C---:B------:R-:W-:Y:S01]  /*2f40*/  HMMA.16816.F32 R4, R224.reuse, R42, R12 ;  /* 0x0000002ae004723c */ /* 0x040fe2000000180c */
[----:B------:R-:W2:Y:S07]  /*2f50*/  LDSM.16.M88.4 R40, [R101+0x6000] ;  /* 0x006000006528783b */ /* 0x000eae0000000200 */
[C---:B-1----:R-:W-:Y:S08]  /*2f60*/  HMMA.16816.F32 R20, R224.reuse, R52, R20 ;  /* 0x00000034e014723c */ /* 0x042ff00000001814 */
        /* <DEDUP_REMOVED lines=8> */
[C---:B------:R-:W-:Y:S08]  /*2ff0*/  HMMA.16816.F32 R12, R228.reuse, R36, R8 ;  /* 0x00000024e40c723c */ /* 0x040ff00000001808 */
[C---:B------:R-:W-:Y:S01]  /*3000*/  HMMA.16816.F32 R8, R228.reuse, R38, R4 ;  /* 0x00000026e408723c */ /* 0x040fe20000001804 */
[----:B------:R-:W1:Y:S07]  /*3010*/  LDSM.16.M88.4 R36, [R252+0x6000] ;  /* 0x00600000fc24783b */ /* 0x000e6e0000000200 */
[C---:B--2---:R-:W-:Y:S08]  /*3020*/  HMMA.16816.F32 R4, R228.reuse, R48, R20 ;  /* 0x00000030e404723c */ /* 0x044ff00000001814 */
[C---:B------:R-:W-:Y:S01]  /*3030*/  HMMA.16816.F32 R28, R228.reuse, R50, R28 ;  /* 0x00000032e41c723c */ /* 0x040fe2000000181c */
[----:B------:R-:W2:Y:S07]  /*3040*/  LDSM.16.M88.4 R48, [R252+0x6800] ;  /* 0x00680000fc30783b */ /* 0x000eae0000000200 */
[C---:B---3--:R-:W-:Y:S08]  /*3050*/  HMMA.16816.F32 R32, R228.reuse, R56, R32 ;  /* 0x00000038e420723c */ /* 0x048ff00000001820 */
[C---:B------:R-:W-:Y:S08]  /*3060*/  HMMA.16816.F32 R24, R228.reuse, R64, R24 ;  /* 0x00000040e418723c */ /* 0x040ff00000001818 */
[C---:B------:R-:W-:Y:S01]  /*3070*/  HMMA.16816.F32 R44, R228.reuse, R58, R44 ;  /* 0x0000003ae42c723c */ /* 0x040fe2000000182c */
[----:B------:R-:W3:Y:S07]  /*3080*/  LDSM.16.M88.4 R56, [R252+0x7000] ;  /* 0x00700000fc38783b */ /* 0x000eee0000000200 */
[----:B------:R-:W-:Y:S01]  /*3090*/  HMMA.16816.F32 R20, R228, R66, R16 ;  /* 0x00000042e414723c */ /* 0x000fe20000001810 */
[----:B------:R-:W2:Y:S07]  /*30a0*/  LDSM.16.M88.4 R64, [R100+0x6000] ;  /* 0x006000006440783b */ /* 0x000eae0000000200 */
[C---:B------:R-:W-:Y:S08]  /*30b0*/  HMMA.16816.F32 R16, R232.reuse, R40, R12 ;  /* 0x00000028e810723c */ /* 0x040ff0000000180c */
[C---:B------:R-:W-:Y:S08]  /*30c0*/  HMMA.16816.F32 R12, R232.reuse, R42, R8 ;  /* 0x0000002ae80c723c */ /* 0x040ff00000001808 */
[C---:B-1----:R-:W-:Y:S08]  /*30d0*/  HMMA.16816.F32 R8, R232.reuse, R52, R4 ;  /* 0x00000034e808723c */ /* 0x042ff00000001804 */
[C---:B------:R-:W-:Y:S01]  /*30e0*/  HMMA.16816.F32 R4, R232.reuse, R54, R28 ;  /* 0x00000036e804723c */ /* 0x040fe2000000181c */
[----:B------:R-:W-:Y:S07]  /*30f0*/  LDSM.16.M88.4 R52, [R0+0x1000] ;  /* 0x001000000034783b */ /* 0x000fee0000000200 */
[C---:B----4-:R-:W-:Y:S08]  /*3100*/  HMMA.16816.F32 R32, R232.reuse, R60, R32 ;  /* 0x0000003ce820723c */ /* 0x050ff00000001820 */
[C---:B------:R-:W-:Y:S08]  /*3110*/  HMMA.16816.F32 R28, R232.reuse, R68, R24 ;  /* 0x00000044e81c723c */ /* 0x040ff00000001818 */
[C---:B------:R-:W-:Y:S01]  /*3120*/  HMMA.16816.F32 R44, R232.reuse, R62, R44 ;  /* 0x0000003ee82c723c */ /* 0x040fe2000000182c */
[----:B------:R-:W-:Y:S07]  /*3130*/  LDSM.16.M88.4 R60, [R0] ;  /* 0x00000000003c783b */ /* 0x000fee0000000200 */
[----:B------:R-:W-:Y:S01]  /*3140*/  HMMA.16816.F32 R24, R232, R70, R20 ;  /* 0x00000046e818723c */ /* 0x000fe20000001814 */
[----:B------:R-:W1:Y:S07]  /*3150*/  LDSM.16.M88.4 R68, [R100+0x6800] ;  /* 0x006800006444783b */ /* 0x000e6e0000000200 */
[C---:B------:R-:W-:Y:S08]  /*3160*/  HMMA.16816.F32 R20, R236.reuse, R36, R16 ;  /* 0x00000024ec14723c */ /* 0x040ff00000001810 */
[C---:B------:R-:W-:Y:S08]  /*3170*/  HMMA.16816.F32 R16, R236.reuse, R38, R12 ;  /* 0x00000026ec10723c */ /* 0x040ff0000000180c */
[C---:B--2---:R-:W-:Y:S08]  /*3180*/  HMMA.16816.F32 R12, R236.reuse, R48, R8 ;  /* 0x00000030ec0c723c */ /* 0x044ff00000001808 */
[C---:B------:R-:W-:Y:S01]  /*3190*/  HMMA.16816.F32 R8, R236.reuse, R50, R4 ;  /* 0x00000032ec08723c */ /* 0x040fe20000001804 */
[----:B------:R-:W-:Y:S07]  /*31a0*/  LDSM.16.M88.4 R48, [R0+0x1800] ;  /* 0x001800000030783b */ /* 0x000fee0000000200 */
[C---:B---3--:R-:W-:Y:S08]  /*31b0*/  HMMA.16816.F32 R4, R236.reuse, R56, R32 ;  /* 0x00000038ec04723c */ /* 0x048ff00000001820 */
[C---:B------:R-:W-:Y:S08]  /*31c0*/  HMMA.16816.F32 R40, R236.reuse, R76, R28 ;  /* 0x0000004cec28723c */ /* 0x040ff0000000181c */
[----:B------:R-:W-:Y:S01]  /*31d0*/  HMMA.16816.F32 R44, R236, R58, R44 ;  /* 0x0000003aec2c723c */ /* 0x000fe2000000182c */
[----:B------:R-:W2:Y:S04]  /*31e0*/  LDSM.16.M88.4 R56, [R0+0x800] ;  /* 0x000800000038783b */ /* 0x000ea80000000200 */
[----:B------:R3:W-:Y:S01]  /*31f0*/  STL [R1+0x28], R100 ;  /* 0x0000286401007387 */ /* 0x0007e20000100800 */
[----:B------:R-:W-:Y:S01]  /*3200*/  ISETP.GE.AND P0, PT, R248, 0x2, PT ;  /* 0x00000002f800780c */ /* 0x000fe20003f06270 */
[----:B------:R-:W-:-:S04]  /*3210*/  DEPBAR.LE SB0, 0x0 ;  /* 0x000080000000791a */ /* 0x000fc80000000000 */
[----:B------:R-:W-:Y:S08]  /*3220*/  HMMA.16816.F32 R36, R236, R78, R24 ;  /* 0x0000004eec24723c */ /* 0x000ff00000001818 */
[C---:B------:R-:W-:Y:S08]  /*3230*/  HMMA.16816.F32 R32, R240.reuse, R64, R20 ;  /* 0x00000040f020723c */ /* 0x040ff00000001814 */
[C---:B------:R-:W-:Y:S08]  /*3240*/  HMMA.16816.F32 R28, R240.reuse, R66, R16 ;  /* 0x00000042f01c723c */ /* 0x040ff00000001810 */
[C---:B-1----:R-:W-:Y:S08]  /*3250*/  HMMA.16816.F32 R24, R240.reuse, R68, R12 ;  /* 0x00000044f018723c */ /* 0x042ff0000000180c */
[C---:B------:R-:W-:Y:S08]  /*3260*/  HMMA.16816.F32 R20, R240.reuse, R70, R8 ;  /* 0x00000046f014723c */ /* 0x040ff00000001808 */
[C---:B------:R-:W-:Y:S08]  /*3270*/  HMMA.16816.F32 R16, R240.reuse, R72, R4 ;  /* 0x00000048f010723c */ /* 0x040ff00000001804 */
[C---:B------:R-:W-:Y:S01]  /*3280*/  HMMA.16816.F32 R8, R240.reuse, R80, R40 ;  /* 0x00000050f008723c */ /* 0x040fe20000001828 */
[----:B------:R3:W-:Y:S07]  /*3290*/  STL [R1+0x24], R0 ;  /* 0x0000240001007387 */ /* 0x0007ee0000100800 */
[C---:B------:R-:W-:Y:S08]  /*32a0*/  HMMA.16816.F32 R12, R240.reuse, R74, R44 ;  /* 0x0000004af00c723c */ /* 0x040ff0000000182c */
[----:B------:R-:W-:Y:S01]  /*32b0*/  HMMA.16816.F32 R4, R240, R82, R36 ;  /* 0x00000052f004723c */ /* 0x000fe20000001824 */
[----:B------:R-:W-:Y:S01]  /*32c0*/  BSSY B0, `(.L_x_2283) ;  /* 0x0000067000007945 */ /* 0x000fe20003800000 */
[----:B------:R-:W-:Y:S06]  /*32d0*/  BAR.SYNC.DEFER_BLOCKING 0x0 ;  /* 0x0000000000007b1d */ /* 0x000fec0000010000 */
[----:B------:R-:W-:Y:S01]  /*32e0*/  HMMA.16816.F32 R36, R244, R60, R32 ;  /* 0x0000003cf424723c */ /* 0x000fe20000001820 */
[----:B------:R-:W-:-:S07]  /*32f0*/  ISETP.GT.AND P6, PT, R103, 0x3f, PT ;  /* 0x0000003f6700780c */ /* 0x000fce0003fc4270 */
[C---:B------:R-:W-:Y:S08]  /*3300*/  HMMA.16816.F32 R60, R244.reuse, R62, R28 ;  /* 0x0000003ef43c723c */ /* 0x040ff0000000181c */
[C---:B--2---:R-:W-:Y:S08]  /*3310*/  HMMA.16816.F32 R32, R244.reuse, R56, R24 ;  /* 0x00000038f420723c */ /* 0x044ff00000001818 */
[C---:B------:R-:W-:Y:S08]  /*3320*/  HMMA.16816.F32 R28, R244.reuse, R52, R16 ;  /* 0x00000034f41c723c */ /* 0x040ff00000001810 */
[C---:B------:R-:W-:Y:S08]  /*3330*/  HMMA.16816.F32 R24, R244.reuse, R48, R8 ;  /* 0x00000030f418723c */ /* 0x040ff00000001808 */
[C---:B------:R-:W-:Y:S08]  /*3340*/  HMMA.16816.F32 R20, R244.reuse, R58, R20 ;  /* 0x0000003af414723c */ /* 0x040ff00000001814 */
[C---:B------:R-:W-:Y:S08]  /*3350*/  HMMA.16816.F32 R52, R244.reuse, R54, R12 ;  /* 0x00000036f434723c */ /* 0x040ff0000000180c */
[----:B------:R-:W-:Y:S01]  /*3360*/  HMMA.16816.F32 R48, R244, R50, R4 ;  /* 0x00000032f430723c */ /* 0x000fe20000001804 */
[----:B------:R-:W-:Y:S07]  /*3370*/  @!UPT UIADD3 URZ, URZ, URZ, URZ ;  /* 0x0000003f3f3ff290 */ /* 0x000fee000fffe03f */
[----:B------:R-:W-:Y:S11]  /*3380*/  @!P0 BRA `(.L_x_2284) ;  /* 0x000005a000008947 */ /* 0x000ff60003800000 */
[----:B---3--:R-:W-:Y:S01]  /*3390*/  ISETP.NE.AND P4, PT, R97, 0x1, PT ;  /* 0x000000016100780c */ /* 0x008fe20003f85270 */
[----:B------:R-:W-:-:S02]  /*33a0*/  IMAD R2, R248, 0x40, R107 ;  /* 0x00000040f8027824 */ /* 0x000fc400078e026b */
[----:B------:R-:W-:-:S03]  /*33b0*/  IMAD.MOV.U32 R6, RZ, RZ, RZ ;  /* 0x000000ffff067224 */ /* 0x000fc600078e00ff */
        /* <DEDUP_REMOVED lines=28> */
.L_x_2341:
        /* <DEDUP_REMOVED lines=31> */
.L_x_2342:
[----:B-12---:R-:W2:Y:S01]  /*3770*/  LDL R15, [R1+0x50] ;  /* 0x00005000010f7983 */ /* 0x006ea20000100800 */
[----:B------:R-:W-:Y:S02]  /*3780*/  IADD3 R2, -R5, 0x10, RZ ;  /* 0x0000001005027810 */ /* 0x000fe40007ffe1ff */
[----:B------:R-:W-:Y:S02]  /*3790*/  IADD3 R6, -R13, 0x10, RZ ;  /* 0x000000100d067810 */ /* 0x000fe40007ffe1ff */
[----:B------:R-:W-:Y:S02]  /*37a0*/  LOP3.LUT R2, R2, 0xf, RZ, 0xc0, !PT ;  /* 0x0000000f02027812 */ /* 0x000fe400078ec0ff */
[----:B------:R-:W-:-:S02]  /*37b0*/  IADD3 R3, -R14, 0x10, RZ ;  /* 0x000000100e037810 */ /* 0x000fc40007ffe1ff */
[----:B------:R-:W-:Y:S02]  /*37c0*/  IADD3 R10, P1, P0, R2, R0, R89 ;  /* 0x00000000020a7210 */ /* 0x000fe4000783e059 */
[----:B------:R-:W-:Y:S02]  /*37d0*/  LOP3.LUT R2, R6, 0xf, RZ, 0xc0, !PT ;  /* 0x0000000f06027812 */ /* 0x000fe400078ec0ff */
[----:B------:R-:W-:Y:S02]  /*37e0*/  IADD3 R7, -R12, 0x10, RZ ;  /* 0x000000100c077810 */ /* 0x000fe40007ffe1ff */
[----:B------:R-:W-:Y:S02]  /*37f0*/  LOP3.LUT R3, R3, 0xf, RZ, 0xc0, !PT ;  /* 0x0000000f03037812 */ /* 0x000fe400078ec0ff */
[----:B----4-:R-:W-:Y:S02]  /*3800*/  IADD3.X R11, RZ, R4, R84, P1, P0 ;  /* 0x00000004ff0b7210 */ /* 0x010fe40000fe0454 */
[----:B------:R-:W-:-:S02]  /*3810*/  IADD3 R6, P1, P0, R2, R0, R91 ;  /* 0x0000000002067210 */ /* 0x000fc4000783e05b */
[----:B------:R-:W-:Y:S02]  /*3820*/  LOP3.LUT R2, R7, 0xf, RZ, 0xc0, !PT ;  /* 0x0000000f07027812 */ /* 0x000fe400078ec0ff */
[----:B------:R-:W-:Y:S02]  /*3830*/  IADD3 R8, P3, P2, R3, R0, R90 ;  /* 0x0000000003087210 */ /* 0x000fe40007a7e05a */
        /* <DEDUP_REMOVED lines=15> */
.L_x_2284:
[----:B---3--:R-:W-:Y:S05]  /*3930*/  BSYNC B0 ;  /* 0x0000000000007941 */ /* 0x008fea0003800000 */
.L_x_2283:
[----:B-1----:R-:W2:Y:S04]  /*3940*/  LDL R3, [R1+0xb4] ;  /* 0x0000b40001037983 */ /* 0x002ea80000100800 */
[----:B------:R-:W2:Y:S01]  /*3950*/  LDL R0, [R1+0xc0] ;  /* 0x0000c00001007983 */ /* 0x000ea20000100800 */
[----:B------:R-:W-:-:S03]  /*3960*/  IMAD.MOV.U32 R4, RZ, RZ, c[0x0][0x2c4] ;  /* 0x0000b100ff047624 */ /* 0x000fc600078e00ff */
[----:B------:R-:W3:Y:S01]  /*3970*/  LDL R7, [R1+0xc4] ;  /* 0x0000c40001077983 */ /* 0x000ee20000100800 */
[----:B------:R-:W-:Y:S01]  /*3980*/  IMAD.MOV.U32 R2, RZ, RZ, -0x40 ;  /* 0xffffffc0ff027424 */ /* 0x000fe200078e00ff */
[----:B------:R-:W-:Y:S01]  /*3990*/  ISETP.NE.AND P0, PT, R4, 0x1, PT ;  /* 0x000000010400780c */ /* 0x000fe20003f05270 */
[----:B------:R-:W-:Y:S01]  /*39a0*/  IMAD.MOV.U32 R5, RZ, RZ, c[0x0][0x2ac] ;  /* 0x0000ab00ff057624 */ /* 0x000fe200078e00ff */
[----:B------:R-:W0:Y:S01]  /*39b0*/  LDGDEPBAR ;  /* 0x00000000000079af */ /* 0x000e220000000000 */
[----:B------:R-:W-:-:S04]  /*39c0*/  IMAD R2, R248, R2, 0x41 ;  /* 0x00000041f8027424 */ /* 0x000fc800078e0202 */
[----:B------:R-:W-:Y:S01]  /*39d0*/  IMAD R2, R5, c[0x0][0x1d0], R2 ;  /* 0x0000740005027a24 */ /* 0x000fe200078e0202 */
[----:B--2---:R-:W-:-:S04]  /*39e0*/  IADD3 R0, R0, R3, RZ ;  /* 0x0000000300007210 */ /* 0x004fc80007ffe0ff */
[----:B------:R-:W-:Y:S01]  /*39f0*/  MOV R4, R0 ;  /* 0x0000000000047202 */ /* 0x000fe20000000f00 */
[----:B------:R-:W-:Y:S01]  /*3a00*/  @P0 IMAD.HI.U32 R3, R0, c[0x0][0x2c8], RZ ;  /* 0x0000b20000030a27 */ /* 0x000fe200078e00ff */
[----:B---3--:R-:W-:Y:S02]  /*3a10*/  IADD3 R6, -R7, R88, RZ ;  /* 0x0000005807067210 */ /* 0x008fe40007ffe1ff */
[----:B------:R-:W-:Y:S02]  /*3a20*/  IADD3 R5, R2, -c[0x0][0x168], -R7 ;  /* 0x80005a0002057a10 */ /* 0x000fe40007ffe807 */
[----:B------:R-:W-:Y:S01]  /*3a30*/  @P0 SHF.R.U32.HI R4, RZ, c[0x0][0x2cc], R3 ;  /* 0x0000b300ff040a19 */ /* 0x000fe20000011603 */
[----:B------:R-:W-:Y:S05]  /*3a40*/  BRA.DIV ~URZ, `(.L_x_2287) ;  /* 0x0000cf827f007947 */ /* 0x000fea000b800000 */
[----:B------:R1:W2:Y:S02]  /*3a50*/  SHFL.IDX PT, R0, R4, RZ, 0x1c1f ;  /* 0x001c1fff04007589 */ /* 0x0002a400000e0000 */
.L_x_2343:
        /* <DEDUP_REMOVED lines=11> */
[----:B------:R-:W-:Y:S02]  /*3b10*/  ISETP.GT.AND P3, PT, R0, 0x18, PT ;  /* 0x000000180000780c */ /* 0x000fe40003f64270 */
[----:B------:R-:W-:Y:S02]  /*3b20*/  FSEL R15, R61, -INF , P4 ;  /* 0xff8000003d0f7808 */ /* 0x000fe40002000000 */
[----:B------:R-:W-:-:S02]  /*3b30*/  FSEL R17, R32, -INF , P1 ;  /* 0xff80000020117808 */ /* 0x000fc40000800000 */
[----:B------:R-:W-:Y:S02]  /*3b40*/  FSEL R18, R33, -INF , P0 ;  /* 0xff80000021127808 */ /* 0x000fe40000000000 */
        /* <DEDUP_REMOVED lines=34> */
[----:B-1----:R-:W-:Y:S02]  /*3d70*/  FSEL R4, R38, -INF , P1 ;  /* 0xff80000026047808 */ /* 0x002fe40000800000 */
[----:B------:R-:W-:Y:S02]  /*3d80*/  FSEL R5, R39, -INF , P0 ;  /* 0xff80000027057808 */ /* 0x000fe40000000000 */
[----:B------:R-:W-:Y:S02]  /*3d90*/  ISETP.GT.AND P0, PT, R0, 0x9, PT ;  /* 0x000000090000780c */ /* 0x000fe40003f04270 */
[----:B------:R-:W-:Y:S02]  /*3da0*/  FSEL R12, R62, -INF , P2 ;  /* 0xff8000003e0c7808 */ /* 0x000fe40001000000 */
[----:B------:R-:W-:Y:S02]  /*3db0*/  FMNMX.FTZ R3, R4, R5, !PT ;  /* 0x0000000504037209 */ /* 0x000fe40007810000 */
[----:B------:R-:W-:-:S02]  /*3dc0*/  FSEL R11, R63, -INF , P0 ;  /* 0xff8000003f0b7808 */ /* 0x000fc40000000000 */
[----:B------:R-:W-:Y:S02]  /*3dd0*/  ISETP.GT.AND P1, PT, R0, 0x10, PT ;  /* 0x000000100000780c */ /* 0x000fe40003f24270 */
[----:B------:R-:W-:Y:S02]  /*3de0*/  FMNMX.FTZ R3, R12, R3, !PT ;  /* 0x000000030c037209 */ /* 0x000fe40007810000 */
        /* <DEDUP_REMOVED lines=15> */
[----:B------:R-:W-:-:S02]  /*3ee0*/  FMNMX.FTZ R2, R98, R2, !PT ;  /* 0x0000000262027209 */ /* 0x000fc40007810000 */
[----:B------:R-:W-:Y:S02]  /*3ef0*/  FSEL R90, R31, -INF , P0 ;  /* 0xff8000001f5a7808 */ /* 0x000fe40000000000 */
[C---:B------:R-:W-:Y:S02]  /*3f00*/  ISETP.GT.AND P1, PT, R0.reuse, 0x28, PT ;  /* 0x000000280000780c */ /* 0x040fe40003f24270 */
[----:B------:R-:W-:Y:S02]  /*3f10*/  FMNMX.FTZ R3, R91, R3, !PT ;  /* 0x000000035b037209 */ /* 0x000fe40007810000 */
[----:B------:R-:W-:Y:S02]  /*3f20*/  FMNMX.FTZ R2, R97, R2, !PT ;  /* 0x0000000261027209 */ /* 0x000fe40007810000 */
[----:B------:R-:W-:Y:S02]  /*3f30*/  ISETP.GT.AND P0, PT, R0, 0x29, PT ;  /* 0x000000290000780c */ /* 0x000fe40003f04270 */
[----:B------:R-:W-:-:S02]  /*3f40*/  FSEL R89, R54, -INF , P1 ;  /* 0xff80000036597808 */ /* 0x000fc40000800000 */
[----:B------:R-:W-:Y:S02]  /*3f50*/  FMNMX.FTZ R3, R90, R3, !PT ;  /* 0x000000035a037209 */ /* 0x000fe40007810000 */
[----:B------:R-:W-:Y:S02]  /*3f60*/  FMNMX.FTZ R2, R96, R2, !PT ;  /* 0x0000000260027209 */ /* 0x000fe40007810000 */
[----:B------:R-:W-:Y:S02]  /*3f70*/  FSEL R88, R55, -INF , P0 ;  /* 0xff80000037587808 */ /* 0x000fe40000000000 */
[----:B------:R-:W-:Y:S02]  /*3f80*/  ISETP.GT.AND P1, PT, R0, 0x30, PT ;  /* 0x000000300000780c */ /* 0x000fe40003f24270 */
[----:B------:R-:W-:Y:S02]  /*3f90*/  FMNMX.FTZ R3, R89, R3, !PT ;  /* 0x0000000359037209 */ /* 0x000fe40007810000 */
[----:B------:R-:W-:-:S02]  /*3fa0*/  FMNMX.FTZ R2, R95, R2, !PT ;  /* 0x000000025f027209 */ /* 0x000fc40007810000 */
[----:B------:R-:W-:Y:S02]  /*3fb0*/  ISETP.GT.AND P0, PT, R0, 0x31, PT ;  /* 0x000000310000780c */ /* 0x000fe40003f04270 */
[----:B------:R-:W-:Y:S02]  /*3fc0*/  FSEL R87, R26, -INF , P1 ;  /* 0xff8000001a577808 */ /* 0x000fe40000800000 */
[----:B------:R-:W-:Y:S02]  /*3fd0*/  FMNMX.FTZ R3, R88, R3, !PT ;  /* 0x0000000358037209 */ /* 0x000fe40007810000 */
[----:B------:R-:W-:Y:S02]  /*3fe0*/  FMNMX.FTZ R2, R94, R2, !PT ;  /* 0x000000025e027209 */ /* 0x000fe40007810000 */
[----:B------:R-:W-:Y:S02]  /*3ff0*/  FSEL R86, R27, -INF , P0 ;  /* 0xff8000001b567808 */ /* 0x000fe40000000000 */
[----:B------:R-:W-:-:S02]  /*4000*/  ISETP.GT.AND P1, PT, R0, 0x38, PT ;  /* 0x000000380000780c */ /* 0x000fc40003f24270 */
        /* <DEDUP_REMOVED lines=8> */
[----:B------:R-:W1:Y:S02]  /*4090*/  SHFL.BFLY PT, R3, R0, 0x2, 0x1f ;  /* 0x0c401f0000037f89 */ /* 0x000e6400000e0000 */
[----:B------:R-:W-:-:S05]  /*40a0*/  FMNMX.FTZ R2, R84, R2, !PT ;  /* 0x0000000254027209 */ /* 0x000fca0007810000 */
[----:B------:R-:W2:Y:S01]  /*40b0*/  SHFL.BFLY PT, R16, R2, 0x2, 0x1f ;  /* 0x0c401f0002107f89 */ /* 0x000ea200000e0000 */
[----:B-1----:R-:W-:-:S05]  /*40c0*/  FMNMX.FTZ R0, R3, R0, !PT ;  /* 0x0000000003007209 */ /* 0x002fca0007810000 */
[----:B------:R-:W1:Y:S01]  /*40d0*/  SHFL.BFLY PT, R133, R0, 0x1, 0x1f ;  /* 0x0c201f0000857f89 */ /* 0x000e6200000e0000 */
[----:B--2---:R-:W-:-:S05]  /*40e0*/  FMNMX.FTZ R16, R2, R16, !PT ;  /* 0x0000001002107209 */ /* 0x004fca0007810000 */
[----:B------:R2:W3:Y:S01]  /*40f0*/  SHFL.BFLY PT, R3, R16, 0x1, 0x1f ;  /* 0x0c201f0010037f89 */ /* 0x0004e200000e0000 */
[----:B-1----:R-:W-:-:S03]  /*4100*/  FMNMX.FTZ R133, R0, R133, !PT ;  /* 0x0000008500857209 */ /* 0x002fc60007810000 */
.L_x_2344:
[----:B------:R-:W4:Y:S04]  /*4110*/  LDL R100, [R1+0x2c] ;  /* 0x00002c0001647983 */ /* 0x000f280000100800 */
[----:B------:R-:W5:Y:S04]  /*4120*/  LDL R251, [R1+0x30] ;  /* 0x0000300001fb7983 */ /* 0x000f680000100800 */
[----:B--2---:R-:W2:Y:S04]  /*4130*/  LDL R101, [R1+0x34] ;  /* 0x0000340001657983 */ /* 0x004ea80000100800 */
[----:B---3--:R-:W3:Y:S04]  /*4140*/  LDL R28, [R1+0x3c] ;  /* 0x00003c00011c7983 */ /* 0x008ee80000100800 */
[----:B------:R-:W3:Y:S01]  /*4150*/  LDL R250, [R1+0x38] ;  /* 0x0000380001fa7983 */ /* 0x000ee20000100800 */
        /* <DEDUP_REMOVED lines=38> */
[----:B----4-:R-:W4:Y:S01]  /*43c0*/  LDSM.16.MT88.4 R24, [R100] ;  /* 0x000000006418783b */ /* 0x010f220000004200 */
[----:B-1----:R-:W-:-:S03]  /*43d0*/  FFMA.FTZ R3, R7, c[0x0][0x2d0], -R0 ;  /* 0x0000b40007037a23 */ /* 0x002fc60000010800 */
[----:B------:R-:W1:Y:S02]  /*43e0*/  LDSM.16.MT88.4 R36, [R100+0x800] ;  /* 0x000800006424783b */ /* 0x000e640000004200 */
[----:B------:R3:W1:Y:S02]  /*43f0*/  MUFU.EX2 R131, R3 ;  /* 0x0000000300837308 */ /* 0x0006640000000800 */
[----:B-----5:R-:W5:Y:S04]  /*4400*/  LDSM.16.MT88.4 R44, [R251] ;  /* 0x00000000fb2c783b */ /* 0x020f680000004200 */
[----:B--2---:R-:W2:Y:S04]  /*4410*/  LDSM.16.MT88.4 R20, [R101] ;  /* 0x000000006514783b */ /* 0x004ea80000004200 */
[----:B------:R-:W2:Y:S04]  /*4420*/  LDSM.16.MT88.4 R60, [R251+0x800] ;  /* 0x00080000fb3c783b */ /* 0x000ea80000004200 */
[----:B------:R-:W2:Y:S01]  /*4430*/  LDSM.16.MT88.4 R40, [R101+0x800] ;  /* 0x000800006528783b */ /* 0x000ea20000004200 */
[----:B---3--:R-:W-:-:S03]  /*4440*/  FFMA.FTZ R3, R6, c[0x0][0x2d0], -R0 ;  /* 0x0000b40006037a23 */ /* 0x008fc60000010800 */
[----:B------:R-:W3:Y:S01]  /*4450*/  LDSM.16.MT88.4 R28, [R28] ;  /* 0x000000001c1c783b */ /* 0x000ee20000004200 */
[----:B------:R4:W-:Y:S03]  /*4460*/  MUFU.EX2 R132, R3 ;  /* 0x0000000300847308 */ /* 0x0009e60000000800 */
[----:B------:R-:W-:Y:S04]  /*4470*/  LDSM.16.MT88.4 R68, [R101+0x2000] ;  /* 0x002000006544783b */ /* 0x000fe80000004200 */
[----:B------:R-:W-:Y:S04]  /*4480*/  LDSM.16.MT88.4 R64, [R250+0x800] ;  /* 0x00080000fa40783b */ /* 0x000fe80000004200 */
[----:B------:R-:W-:Y:S04]  /*4490*/  LDSM.16.MT88.4 R48, [R100+0x2800] ;  /* 0x002800006430783b */ /* 0x000fe80000004200 */
[----:B------:R-:W-:Y:S01]  /*44a0*/  LDSM.16.MT88.4 R72, [R251+0x2000] ;  /* 0x00200000fb48783b */ /* 0x000fe20000004200 */
[----:B----4-:R-:W-:Y:S01]  /*44b0*/  FFMA.FTZ R3, R10, c[0x0][0x2d0], -R0 ;  /* 0x0000b4000a037a23 */ /* 0x010fe20000010800 */
[C---:B------:R-:W-:Y:S02]  /*44c0*/  HMMA.16816.F32 R4, R12.reuse, R24, RZ ;  /* 0x000000180c04723c */ /* 0x040fe400000018ff */
[----:B------:R-:W-:Y:S01]  /*44d0*/  LDSM.16.MT88.4 R56, [R250+0x2000] ;  /* 0x00200000fa38783b */ /* 0x000fe20000004200 */
[----:B------:R-:W4:Y:S03]  /*44e0*/  MUFU.EX2 R135, R3 ;  /* 0x0000000300877308 */ /* 0x000f260000000800 */
[----:B------:R-:W-:Y:S02]  /*44f0*/  LDSM.16.MT88.4 R76, [R251+0x2800] ;  /* 0x00280000fb4c783b */ /* 0x000fe40000004200 */
[----:B------:R-:W-:Y:S01]  /*4500*/  HMMA.16816.F32 R24, R12, R26, RZ ;  /* 0x0000001a0c18723c */ /* 0x000fe200000018ff */
[----:B------:R-:W-:Y:S01]  /*4510*/  F2FP.PACK_AB R8, R129, R128 ;  /* 0x000000808108723e */ /* 0x000fe200000000ff */
[----:B------:R-:W-:Y:S01]  /*4520*/  LDSM.16.MT88.4 R80, [R100+0x4000] ;  /* 0x004000006450783b */ /* 0x000fe20000004200 */
[----:B------:R-:W-:-:S02]  /*4530*/  F2FP.PACK_AB R10, R134, R130 ;  /* 0x00000082860a723e */ /* 0x000fc400000000ff */
[----:B-1----:R-:W-:Y:S02]  /*4540*/  F2FP.PACK_AB R9, R131, R119 ;  /* 0x000000778309723e */ /* 0x002fe400000000ff */
[----:B----4-:R-:W-:-:S09]  /*4550*/  F2FP.PACK_AB R11, R135, R132 ;  /* 0x00000084870b723e */ /* 0x010fd200000000ff */
[C---:B------:R-:W-:Y:S08]  /*4560*/  HMMA.16816.F32 R164, R8.reuse, R36, R4 ;  /* 0x0000002408a4723c */ /* 0x040ff00000001804 */
[----:B------:R-:W-:Y:S01]  /*4570*/  HMMA.16816.F32 R4, R8, R38, R24 ;  /* 0x000000260804723c */ /* 0x000fe20000001818 */
[----:B------:R-:W1:Y:S11]  /*4580*/  LDSM.16.MT88.4 R24, [R100+0x2000] ;  /* 0x002000006418783b */ /* 0x000e760000004200 */
[----:B------:R-:W-:Y:S11]  /*4590*/  @!UPT UIADD3 URZ, URZ, URZ, URZ ;  /* 0x0000003f3f3ff290 */ /* 0x000ff6000fffe03f */
[----:B------:R-:W-:Y:S01]  /*45a0*/  @!UPT UIADD3 URZ, URZ, URZ, URZ ;  /* 0x0000003f3f3ff290 */ /* 0x000fe2000fffe03f */
[----:B------:R-:W-:Y:S02]  /*45b0*/  MOV R115, R7 ;  /* 0x0000000700737202 */ /* 0x000fe40000000f00 */
[----:B------:R-:W-:Y:S02]  /*45c0*/  MOV R114, R4 ;  /* 0x0000000400727202 */ /* 0x000fe40000000f00 */
[----:B------:R-:W-:Y:S02]  /*45d0*/  MOV R111, R6 ;  /* 0x00000006006f7202 */ /* 0x000fe40000000f00 */
[----:B------:R-:W-:Y:S02]  /*45e0*/  MOV R110, R5 ;  /* 0x00000005006e7202 */ /* 0x000fe40000000f00 */
[C---:B-----5:R-:W-:Y:S08]  /*45f0*/  HMMA.16816.F32 R4, R12.reuse, R44, RZ ;  /* 0x0000002c0c04723c */ /* 0x060ff000000018ff */
[C---:B--2---:R-:W-:Y:S08]  /*4600*/  HMMA.16816.F32 R32, R12.reuse, R20, RZ ;  /* 0x000000140c20723c */ /* 0x044ff000000018ff */
[----:B------:R-:W-:Y:S08]  /*4610*/  HMMA.16816.F32 R20, R12, R22, RZ ;  /* 0x000000160c14723c */ /* 0x000ff000000018ff */
[----:B------:R-:W-:Y:S08]  /*4620*/  HMMA.16816.F32 R36, R8, R60, R4 ;  /* 0x0000003c0824723c */ /* 0x000ff00000001804 */
[----:B------:R-:W-:Y:S01]  /*4630*/  HMMA.16816.F32 R52, R12, R46, RZ ;  /* 0x0000002e0c34723c */ /* 0x000fe200000018ff */
[----:B------:R-:W2:Y:S07]  /*4640*/  LDSM.16.MT88.4 R44, [R101+0x2800] ;  /* 0x00280000652c783b */ /* 0x000eae0000004200 */
[C---:B------:R-:W-:Y:S08]  /*4650*/  HMMA.16816.F32 R156, R8.reuse, R40, R32 ;  /* 0x00000028089c723c */ /* 0x040ff00000001820 */
[----:B------:R-:W-:Y:S01]  /*4660*/  HMMA.16816.F32 R148, R8, R42, R20 ;  /* 0x0000002a0894723c */ /* 0x000fe20000001814 */
[----:B------:R-:W-:Y:S01]  /*4670*/  IMAD.MOV.U32 R109, RZ, RZ, R36 ;  /* 0x000000ffff6d7224 */ /* 0x000fe200078e0024 */
[----:B------:R-:W-:-:S02]  /*4680*/  MOV R108, R38 ;  /* 0x00000026006c7202 */ /* 0x000fc40000000f00 */
[----:B------:R-:W-:Y:S02]  /*4690*/  MOV R107, R39 ;  /* 0x00000027006b7202 */ /* 0x000fe40000000f00 */
[----:B------:R-:W-:Y:S02]  /*46a0*/  MOV R106, R37 ;  /* 0x00000025006a7202 */ /* 0x000fe40000000f00 */
[C---:B---3--:R-:W-:Y:S08]  /*46b0*/  HMMA.16816.F32 R40, R12.reuse, R28, RZ ;  /* 0x0000001c0c28723c */ /* 0x048ff000000018ff */
[C---:B------:R-:W-:Y:S08]  /*46c0*/  HMMA.16816.F32 R36, R12.reuse, R30, RZ ;  /* 0x0000001e0c24723c */ /* 0x040ff000000018ff */
[C---:B-1----:R-:W-:Y:S08]  /*46d0*/  HMMA.16816.F32 R32, R12.reuse, R24, RZ ;  /* 0x000000180c20723c */ /* 0x042ff000000018ff */
[C---:B------:R-:W-:Y:S08]  /*46e0*/  HMMA.16816.F32 R28, R12.reuse, R26, RZ ;  /* 0x0000001a0c1c723c */ /* 0x040ff000000018ff */
[C---:B------:R-:W-:Y:S08]  /*46f0*/  HMMA.16816.F32 R24, R12.reuse, R68, RZ ;  /* 0x000000440c18723c */ /* 0x040ff000000018ff */
[----:B------:R-:W-:Y:S08]  /*4700*/  HMMA.16816.F32 R20, R12, R70, RZ ;  /* 0x000000460c14723c */ /* 0x000ff000000018ff */
[C---:B------:R-:W-:Y:S01]  /*4710*/  HMMA.16816.F32 R140, R8.reuse, R62, R52 ;  /* 0x0000003e088c723c */ /* 0x040fe20000001834 */
[----:B------:R-:W1:Y:S04]  /*4720*/  LDSM.16.MT88.4 R52, [R250+0x2800] ;  /* 0x00280000fa34783b */ /* 0x000e680000004200 */
[----:B------:R-:W-:Y:S03]  /*4730*/  LDSM.16.MT88.4 R60, [R100+0x4800] ;  /* 0x00480000643c783b */ /* 0x000fe60000004200 */
[C---:B--2---:R-:W-:Y:S08]  /*4740*/  HMMA.16816.F32 R24, R8.reuse, R44, R24 ;  /* 0x0000002c0818723c */ /* 0x044ff00000001818 */
[C---:B------:R-:W-:Y:S01]  /*4750*/  HMMA.16816.F32 R120, R8.reuse, R64, R40 ;  /* 0x000000400878723c */ /* 0x040fe20000001828 */
[----:B------:R-:W2:Y:S07]  /*4760*/  LDSM.16.MT88.4 R40, [R101+0x4000] ;  /* 0x004000006528783b */ /* 0x000eae0000004200 */
[----:B------:R-:W-:Y:S08]  /*4770*/  HMMA.16816.F32 R32, R8, R48, R32 ;  /* 0x000000300820723c */ /* 0x000ff00000001820 */
[----:B------:R-:W-:Y:S01]  /*4780*/  HMMA.16816.F32 R4, R12, R72, RZ ;  /* 0x000000480c04723c */ /* 0x000fe200000018ff */
[----:B------:R-:W-:Y:S01]  /*4790*/  MOV R49, R27 ;  /* 0x0000001b00317202 */ /* 0x000fe20000000f00 */
[----:B------:R-:W-:-:S06]  /*47a0*/  IMAD.MOV.U32 R48, RZ, RZ, R24 ;  /* 0x000000ffff307224 */ /* 0x000fcc00078e0018 */
[C---:B------:R-:W-:Y:S07]  /*47b0*/  HMMA.16816.F32 R180, R8.reuse, R50, R28 ;  /* 0x0000003208b4723c */ /* 0x040fee000000181c */
[----:B------:R-:W-:Y:S01]  /*47c0*/  MOV R51, R25 ;  /* 0x0000001900337202 */ /* 0x000fe20000000f00 */
[----:B------:R-:W-:Y:S01]  /*47d0*/  HMMA.16816.F32 R68, R8, R46, R20 ;  /* 0x0000002e0844723c */ /* 0x000fe20000001814 */
[----:B------:R-:W-:Y:S01]  /*47e0*/  MOV R50, R26 ;  /* 0x0000001a00327202 */ /* 0x000fe20000000f00 */
[----:B------:R-:W3:Y:S06]  /*47f0*/  LDSM.16.MT88.4 R44, [R251+0x4000] ;  /* 0x00400000fb2c783b */ /* 0x000eec0000004200 */
[C---:B------:R-:W-:Y:S08]  /*4800*/  HMMA.16816.F32 R28, R12.reuse, R74, RZ ;  /* 0x0000004a0c1c723c */ /* 0x040ff000000018ff */
[C---:B------:R-:W-:Y:S08]  /*4810*/  HMMA.16816.F32 R24, R12.reuse, R56, RZ ;  /* 0x000000380c18723c */ /* 0x040ff000000018ff */
[----:B------:R-:W-:Y:S01]  /*4820*/  HMMA.16816.F32 R20, R12, R58, RZ ;  /* 0x0000003a0c14723c */ /* 0x000fe200000018ff */
[----:B------:R-:W-:Y:S01]  /*4830*/  MOV R65, R35 ;  /* 0x0000002300417202 */ /* 0x000fe20000000f00 */
[----:B------:R-:W-:Y:S01]  /*4840*/  IMAD.MOV.U32 R64, RZ, RZ, R32 ;  /* 0x000000ffff407224 */ /* 0x000fe200078e0020 */
[----:B------:R-:W-:-:S05]  /*4850*/  MOV R3, R33 ;  /* 0x0000002100037202 */ /* 0x000fca0000000f00 */
[C---:B------:R-:W-:Y:S01]  /*4860*/  HMMA.16816.F32 R184, R8.reuse, R66, R36 ;  /* 0x0000004208b8723c */ /* 0x040fe20000001824 */
[----:B------:R-:W-:Y:S06]  /*4870*/  LDSM.16.MT88.4 R36, [R251+0x4800] ;  /* 0x00480000fb24783b */ /* 0x000fec0000004200 */
[----:B------:R-:W-:Y:S02]  /*4880*/  MOV R66, R34 ;  /* 0x0000002200427202 */ /* 0x000fe40000000f00 */
[----:B------:R-:W4:Y:S01]  /*4890*/  LDSM.16.MT88.4 R32, [R101+0x4800] ;  /* 0x004800006520783b */ /* 0x000f220000004200 */
[----:B------:R-:W-:Y:S08]  /*48a0*/  HMMA.16816.F32 R188, R8, R76, R4 ;  /* 0x0000004c08bc723c */ /* 0x000ff00000001804 */
[----:B------:R-:W-:Y:S08]  /*48b0*/  HMMA.16816.F32 R4, R12, R80, RZ ;  /* 0x000000500c04723c */ /* 0x000ff000000018ff */
[C---:B------:R-:W-:Y:S08]  /*48c0*/  HMMA.16816.F32 R72, R8.reuse, R78, R28 ;  /* 0x0000004e0848723c */ /* 0x040ff0000000181c */
[C---:B-1----:R-:W-:Y:S08]  /*48d0*/  HMMA.16816.F32 R76, R8.reuse, R52, R24 ;  /* 0x00000034084c723c */ /* 0x042ff00000001818 */
[----:B------:R-:W-:Y:S08]  /*48e0*/  HMMA.16816.F32 R160, R8, R54, R20 ;  /* 0x0000003608a0723c */ /* 0x000ff00000001814 */
[C---:B--2---:R-:W-:Y:S08]  /*48f0*/  HMMA.16816.F32 R24, R12.reuse, R40, RZ ;  /* 0x000000280c18723c */ /* 0x044ff000000018ff */
[----:B------:R-:W-:Y:S01]  /*4900*/  HMMA.16816.F32 R20, R12, R42, RZ ;  /* 0x0000002a0c14723c */ /* 0x000fe200000018ff */
[----:B------:R-:W1:Y:S07]  /*4910*/  LDSM.16.MT88.4 R40, [R250+0x4000] ;  /* 0x00400000fa28783b */ /* 0x000e6e0000004200 */
[----:B------:R-:W-:Y:S08]  /*4920*/  HMMA.16816.F32 R176, R8, R60, R4 ;  /* 0x0000003c08b0723c */ /* 0x000ff00000001804 */
[C---:B---3--:R-:W-:Y:S08]  /*4930*/  HMMA.16816.F32 R4, R12.reuse, R44, RZ ;  /* 0x0000002c0c04723c */ /* 0x048ff000000018ff */
[----:B------:R-:W-:Y:S08]  /*4940*/  HMMA.16816.F32 R28, R12, R82, RZ ;  /* 0x000000520c1c723c */ /* 0x000ff000000018ff */
[----:B----4-:R-:W-:Y:S01]  /*4950*/  HMMA.16816.F32 R152, R8, R32, R24 ;  /* 0x000000200898723c */ /* 0x010fe20000001818 */
[----:B------:R-:W2:Y:S01]  /*4960*/  LDSM.16.MT88.4 R24, [R250+0x4800] ;  /* 0x00480000fa18783b */ /* 0x000ea20000004200 */
[----:B------:R-:W-:-:S02]  /*4970*/  MOV R103, R120 ;  /* 0x0000007800677202 */ /* 0x000fc40000000f00 */
[----:B------:R-:W-:-:S04]  /*4980*/  MOV R102, R121 ;  /* 0x0000007900667202 */ /* 0x000fc80000000f00 */
[----:B------:R-:W-:Y:S01]  /*4990*/  HMMA.16816.F32 R144, R8, R36, R4 ;  /* 0x000000240890723c */ /* 0x000fe20000001804 */
[----:B------:R-:W-:-:S07]  /*49a0*/  MOV R80, R103 ;  /* 0x0000006700507202 */ /* 0x000fce0000000f00 */
[----:B-1----:R-:W-:Y:S01]  /*49b0*/  HMMA.16816.F32 R4, R12, R40, RZ ;  /* 0x000000280c04723c */ /* 0x002fe200000018ff */
[----:B------:R-:W-:-:S07]  /*49c0*/  MOV R81, R102 ;  /* 0x0000006600517202 */ /* 0x000fce0000000f00 */
[C---:B------:R-:W-:Y:S07]  /*49d0*/  HMMA.16816.F32 R136, R8.reuse, R62, R28 ;  /* 0x0000003e0888723c */ /* 0x040fee000000181c */
[----:B------:R-:W-:Y:S02]  /*49e0*/  MOV R63, R100 ;  /* 0x00000064003f7202 */ /* 0x000fe40000000f00 */
[----:B------:R-:W-:Y:S02]  /*49f0*/  MOV R62, R101 ;  /* 0x00000065003e7202 */ /* 0x000fe40000000f00 */
[----:B------:R-:W-:Y:S01]  /*4a00*/  HMMA.16816.F32 R100, R8, R34, R20 ;  /* 0x000000220864723c */ /* 0x000fe20000001814 */
[----:B------:R-:W1:Y:S07]  /*4a10*/  LDSM.16.MT88.4 R28, [R63+0x6000] ;  /* 0x006000003f1c783b */ /* 0x000e6e0000004200 */
[----:B------:R-:W-:Y:S01]  /*4a20*/  HMMA.16816.F32 R20, R12, R46, RZ ;  /* 0x0000002e0c14723c */ /* 0x000fe200000018ff */
[----:B------:R-:W-:Y:S01]  /*4a30*/  MOV R59, R111 ;  /* 0x0000006f003b7202 */ /* 0x000fe20000000f00 */
[----:B------:R-:W-:Y:S01]  /*4a40*/  IMAD.MOV.U32 R60, RZ, RZ, R109 ;  /* 0x000000ffff3c7224 */ /* 0x000fe200078e006d */
[----:B------:R-:W-:-:S02]  /*4a50*/  MOV R58, R110 ;  /* 0x0000006e003a7202 */ /* 0x000fc40000000f00 */
[----:B------:R-:W-:-:S03]  /*4a60*/  MOV R44, R108 ;  /* 0x0000006c002c7202 */ /* 0x000fc60000000f00 */
[----:B--2---:R-:W-:Y:S01]  /*4a70*/  HMMA.16816.F32 R108, R8, R24, R4 ;  /* 0x00000018086c723c */ /* 0x004fe20000001804 */
[----:B------:R-:W-:Y:S01]  /*4a80*/  MOV R105, R122 ;  /* 0x0000007a00697202 */ /* 0x000fe20000000f00 */
[----:B------:R-:W-:-:S06]  /*4a90*/  IMAD.MOV.U32 R104, RZ, RZ, R123 ;  /* 0x000000ffff687224 */ /* 0x000fcc00078e007b */
[----:B------:R-:W-:Y:S01]  /*4aa0*/  HMMA.16816.F32 R4, R12, R42, RZ ;  /* 0x0000002a0c04723c */ /* 0x000fe200000018ff */
[----:B------:R-:W-:Y:S01]  /*4ab0*/  MOV R45, R107 ;  /* 0x0000006b002d7202 */ /* 0x000fe20000000f00 */
[----:B------:R-:W-:Y:S01]  /*4ac0*/  IMAD.MOV.U32 R83, RZ, RZ, R104 ;  /* 0x000000ffff537224 */ /* 0x000fe200078e0068 */
[----:B------:R-:W-:Y:S02]  /*4ad0*/  MOV R61, R106 ;  /* 0x0000006a003d7202 */ /* 0x000fe40000000f00 */
[----:B------:R-:W-:-:S03]  /*4ae0*/  MOV R82, R105 ;  /* 0x0000006900527202 */ /* 0x000fc60000000f00 */
[----:B------:R-:W-:Y:S01]  /*4af0*/  HMMA.16816.F32 R104, R8, R38, R20 ;  /* 0x000000260868723c */ /* 0x000fe20000001814 */
[----:B------:R-:W2:Y:S01]  /*4b00*/  LDSM.16.MT88.4 R20, [R63+0x6800] ;  /* 0x006800003f14783b */ /* 0x000ea20000004200 */
[----:B------:R-:W-:Y:S01]  /*4b10*/  IMAD.MOV.U32 R53, RZ, RZ, R3 ;  /* 0x000000ffff357224 */ /* 0x000fe200078e0003 */
[----:B------:R-:W-:Y:S01]  /*4b20*/  MOV R56, R115 ;  /* 0x0000007300387202 */ /* 0x000fe20000000f00 */
[----:B------:R-:W-:Y:S01]  /*4b30*/  FADD.FTZ R3, R113, R112 ;  /* 0x0000007071037221 */ /* 0x000fe20000010000 */
[----:B------:R-:W-:-:S11]  /*4b40*/  MOV R57, R114 ;  /* 0x0000007200397202 */ /* 0x000fd60000000f00 */
[----:B------:R-:W-:Y:S01]  /*4b50*/  HMMA.16816.F32 R112, R8, R26, R4 ;  /* 0x0000001a0870723c */ /* 0x000fe20000001804 */
[----:B------:R-:W-:Y:S07]  /*4b60*/  LDSM.16.MT88.4 R24, [R62+0x6800] ;  /* 0x006800003e18783b */ /* 0x000fee0000004200 */
        /* <DEDUP_REMOVED lines=8> */
[----:B------:R-:W1:Y:S01]  /*4bf0*/  LDSM.16.MT88.4 R20, [R62+0x6000] ;  /* 0x006000003e14783b */ /* 0x000e620000004200 */
[----:B------:R-:W-:-:S04]  /*4c00*/  FADD.FTZ R17, R18, R17 ;  /* 0x0000001112117221 */ /* 0x000fc80000010000 */
[----:B------:R-:W-:-:S04]  /*4c10*/  FADD.FTZ R17, R19, R17 ;  /* 0x0000001113117221 */ /* 0x000fc80000010000 */
[----:B------:R-:W-:-:S04]  /*4c20*/  FADD.FTZ R4, R117, R17 ;  /* 0x0000001175047221 */ /* 0x000fc80000010000 */
[----:B------:R-:W-:Y:S02]  /*4c30*/  FADD.FTZ R30, R119, R4 ;  /* 0x00000004771e7221 */ /* 0x000fe40000010000 */
[----:B------:R-:W-:Y:S01]  /*4c40*/  FADD.FTZ R3, R116, R3 ;  /* 0x0000000374037221 */ /* 0x000fe20000010000 */
[----:B-1----:R-:W-:Y:S03]  /*4c50*/  HMMA.16816.F32 R4, R12, R20, RZ ;  /* 0x000000140c04723c */ /* 0x002fe600000018ff */
[----:B------:R-:W-:-:S04]  /*4c60*/  FADD.FTZ R3, R118, R3 ;  /* 0x0000000376037221 */ /* 0x000fc80000010000 */
[----:B------:R-:W-:Y:S02]  /*4c70*/  FADD.FTZ R3, R128, R3 ;  /* 0x0000000380037221 */ /* 0x000fe40000010000 */
[--C-:B------:R-:W-:Y:S02]  /*4c80*/  FFMA.FTZ R28, R99, c[0x0][0x2d0], -R2.reuse ;  /* 0x0000b400631c7a23 */ /* 0x100fe40000010802 */
[----:B------:R-:W-:Y:S02]  /*4c90*/  FADD.FTZ R3, R129, R3 ;  /* 0x0000000381037221 */ /* 0x000fe40000010000 */
[--C-:B------:R-:W-:Y:S02]  /*4ca0*/  FFMA.FTZ R29, R95, c[0x0][0x2d0], -R2.reuse ;  /* 0x0000b4005f1d7a23 */ /* 0x100fe40000010802 */
[--C-:B------:R-:W-:Y:S02]  /*4cb0*/  FFMA.FTZ R31, R94, c[0x0][0x2d0], -R2.reuse ;  /* 0x0000b4005e1f7a23 */ /* 0x100fe40000010802 */
[----:B------:R-:W-:-:S07]  /*4cc0*/  FFMA.FTZ R19, R98, c[0x0][0x2d0], -R2 ;  /* 0x0000b40062137a23 */ /* 0x000fce0000010802 */
[----:B------:R-:W-:Y:S08]  /*4cd0*/  HMMA.16816.F32 R116, R8, R24, R4 ;  /* 0x000000180874723c */ /* 0x000ff00000001804 */
[----:B------:R-:W-:Y:S01]  /*4ce0*/  HMMA.16816.F32 R4, R12, R22, RZ ;  /* 0x000000160c04723c */ /* 0x000fe200000018ff */
[--C-:B------:R-:W-:Y:S02]  /*4cf0*/  FFMA.FTZ R18, R97, c[0x0][0x2d0], -R2.reuse ;  /* 0x0000b40061127a23 */ /* 0x100fe40000010802 */
[----:B------:R-:W-:-:S02]  /*4d00*/  FFMA.FTZ R17, R96, c[0x0][0x2d0], -R2 ;  /* 0x0000b40060117a23 */ /* 0x000fc40000010802 */
[--C-:B------:R-:W-:Y:S02]  /*4d10*/  FFMA.FTZ R36, R93, c[0x0][0x2d0], -R2.reuse ;  /* 0x0000b4005d247a23 */ /* 0x100fe40000010802 */
[----:B------:R-:W-:Y:S01]  /*4d20*/  FFMA.FTZ R35, R92, c[0x0][0x2d0], -R2 ;  /* 0x0000b4005c237a23 */ /* 0x000fe20000010802 */
[----:B------:R-:W1:Y:S01]  /*4d30*/  MUFU.EX2 R25, R28 ;  /* 0x0000001c00197308 */ /* 0x000e620000000800 */
[----:B------:R-:W-:Y:S02]  /*4d40*/  FADD.FTZ R2, R130, R3 ;  /* 0x0000000382027221 */ /* 0x000fe40000010000 */
[----:B------:R-:W-:-:S05]  /*4d50*/  FADD.FTZ R3, R131, R30 ;  /* 0x0000001e83037221 */ /* 0x000fca0000010000 */
        /* <DEDUP_REMOVED lines=9> */
[----:B------:R-:W-:Y:S01]  /*4df0*/  MOV R52, R64 ;  /* 0x0000004000347202 */ /* 0x000fe20000000f00 */
[--C-:B---3--:R-:W-:Y:S01]  /*4e00*/  FFMA.FTZ R19, R91, c[0x0][0x2d0], -R0.reuse ;  /* 0x0000b4005b137a23 */ /* 0x108fe20000010800 */
[----:B------:R-:W-:Y:S01]  /*4e10*/  HMMA.16816.F32 R64, R8, R26, R4 ;  /* 0x0000001a0840723c */ /* 0x000fe20000001804 */
[--C-:B------:R-:W-:Y:S02]  /*4e20*/  FFMA.FTZ R32, R86, c[0x0][0x2d0], -R0.reuse ;  /* 0x0000b40056207a23 */ /* 0x100fe40000010800 */
[--C-:B-----5:R-:W-:Y:S02]  /*4e30*/  FFMA.FTZ R18, R90, c[0x0][0x2d0], -R0.reuse ;  /* 0x0000b4005a127a23 */ /* 0x120fe40000010800 */
[----:B------:R-:W-:-:S02]  /*4e40*/  FFMA.FTZ R34, R85, c[0x0][0x2d0], -R0 ;  /* 0x0000b40055227a23 */ /* 0x000fc40000010800 */
[--C-:B------:R-:W-:Y:S02]  /*4e50*/  FFMA.FTZ R7, R88, c[0x0][0x2d0], -R0.reuse ;  /* 0x0000b40058077a23 */ /* 0x100fe40000010800 */
[--C-:B------:R-:W-:Y:S02]  /*4e60*/  FFMA.FTZ R5, R87, c[0x0][0x2d0], -R0.reuse ;  /* 0x0000b40057057a23 */ /* 0x100fe40000010800 */
[--C-:B-1----:R-:W-:Y:S02]  /*4e70*/  FFMA.FTZ R17, R89, c[0x0][0x2d0], -R0.reuse ;  /* 0x0000b40059117a23 */ /* 0x102fe40000010800 */
[----:B------:R-:W-:Y:S02]  /*4e80*/  FFMA.FTZ R33, R84, c[0x0][0x2d0], -R0 ;  /* 0x0000b40054217a23 */ /* 0x000fe40000010800 */
[----:B------:R-:W-:-:S04]  /*4e90*/  FADD.FTZ R0, R25, R2 ;  /* 0x0000000219007221 */ /* 0x000fc80000010000 */
[C---:B----4-:R-:W-:Y:S01]  /*4ea0*/  FADD.FTZ R0, R23.reuse, R0 ;  /* 0x0000000017007221 */ /* 0x050fe20000010000 */
[----:B------:R-:W-:Y:S02]  /*4eb0*/  F2FP.PACK_AB R4, R23, R25 ;  /* 0x000000191704723e */ /* 0x000fe400000000ff */
[----:B------:R-:W-:Y:S01]  /*4ec0*/  F2FP.PACK_AB R6, R22, R24 ;  /* 0x000000181606723e */ /* 0x000fe200000000ff */
[----:B------:R-:W-:Y:S02]  /*4ed0*/  FADD.FTZ R0, R24, R0 ;  /* 0x0000000018007221 */ /* 0x000fe40000010000 */
[----:B------:R-:W1:Y:S02]  /*4ee0*/  LDSM.16.MT88.4 R24, [R251+0x6800] ;  /* 0x00680000fb18783b */ /* 0x000e640000004200 */
[----:B------:R-:W-:Y:S02]  /*4ef0*/  FADD.FTZ R0, R22, R0 ;  /* 0x0000000016007221 */ /* 0x000fe40000010000 */
[----:B------:R-:W-:-:S02]  /*4f00*/  FADD.FTZ R3, R132, R3 ;  /* 0x0000000384037221 */ /* 0x000fc40000010000 */
[----:B------:R-:W-:Y:S01]  /*4f10*/  FADD.FTZ R0, R21, R0 ;  /* 0x0000000015007221 */ /* 0x000fe20000010000 */
[C---:B------:R-:W-:Y:S01]  /*4f20*/  F2FP.PACK_AB R128, R20.reuse, R21 ;  /* 0x000000151480723e */ /* 0x040fe200000000ff */
[----:B------:R-:W-:Y:S02]  /*4f30*/  FADD.FTZ R2, R135, R3 ;  /* 0x0000000387027221 */ /* 0x000fe40000010000 */
[----:B------:R-:W-:Y:S02]  /*4f40*/  FADD.FTZ R3, R20, R0 ;  /* 0x0000000014037221 */ /* 0x000fe40000010000 */
[----:B--2---:R-:W-:Y:S01]  /*4f50*/  HMMA.16816.F32 R20, R12, R28, RZ ;  /* 0x0000001c0c14723c */ /* 0x004fe200000018ff */
[----:B------:R-:W-:Y:S02]  /*4f60*/  MOV R134, R62 ;  /* 0x0000003e00867202 */ /* 0x000fe40000000f00 */
[----:B------:R-:W-:Y:S01]  /*4f70*/  MOV R132, R63 ;  /* 0x0000003f00847202 */ /* 0x000fe20000000f00 */
[----:B------:R-:W-:Y:S01]  /*4f80*/  IMAD.MOV.U32 R63, RZ, RZ, R45 ;  /* 0x000000ffff3f7224 */ /* 0x000fe200078e002d */
[----:B------:R-:W-:-:S02]  /*4f90*/  MOV R62, R44 ;  /* 0x0000002c003e7202 */ /* 0x000fc40000000f00 */
[----:B------:R-:W-:Y:S01]  /*4fa0*/  MOV R45, R58 ;  /* 0x0000003a002d7202 */ /* 0x000fe20000000f00 */
[----:B------:R-:W-:Y:S01]  /*4fb0*/  IMAD.MOV.U32 R58, RZ, RZ, R50 ;  /* 0x000000ffff3a7224 */ /* 0x000fe200078e0032 */
[----:B------:R-:W-:Y:S02]  /*4fc0*/  MOV R47, R59 ;  /* 0x0000003b002f7202 */ /* 0x000fe40000000f00 */
[----:B------:R-:W-:Y:S02]  /*4fd0*/  MOV R37, R56 ;  /* 0x0000003800257202 */ /* 0x000fe40000000f00 */
[----:B------:R-:W-:Y:S02]  /*4fe0*/  MOV R44, R57 ;  /* 0x00000039002c7202 */ /* 0x000fe40000000f00 */
[----:B------:R-:W-:Y:S02]  /*4ff0*/  MOV R57, R51 ;  /* 0x0000003300397202 */ /* 0x000fe40000000f00 */
[----:B------:R-:W-:-:S02]  /*5000*/  MOV R59, R49 ;  /* 0x00000031003b7202 */ /* 0x000fc40000000f00 */
[----:B------:R-:W-:-:S05]  /*5010*/  MOV R56, R48 ;  /* 0x0000003000387202 */ /* 0x000fca0000000f00 */
        /* <DEDUP_REMOVED lines=24> */
[----:B------:R-:W-:-:S02]  /*51a0*/  MOV R46, R47 ;  /* 0x0000002f002e7202 */ /* 0x000fc40000000f00 */
[----:B------:R-:W-:Y:S11]  /*51b0*/  MOV R47, R37 ;  /* 0x00000025002f7202 */ /* 0x000ff60000000f00 */
[----:B------:R-:W-:Y:S01]  /*51c0*/  @!UPT UIADD3 URZ, URZ, URZ, URZ ;  /* 0x0000003f3f3ff290 */ /* 0x000fe2000fffe03f */
[C---:B-1----:R-:W-:Y:S08]  /*51d0*/  HMMA.16816.F32 R24, R8.reuse, R20, R24 ;  /* 0x000000140818723c */ /* 0x042ff00000001818 */
[----:B------:R-:W-:Y:S01]  /*51e0*/  HMMA.16816.F32 R12, R8, R22, R12 ;  /* 0x00000016080c723c */ /* 0x000fe2000000180c */
[----:B------:R-:W1:Y:S07]  /*51f0*/  LDSM.16.MT88.4 R8, [R132+0x1000] ;  /* 0x001000008408783b */ /* 0x000e6e0000004200 */
        /* <DEDUP_REMOVED lines=8> */
[----:B------:R-:W-:Y:S08]  /*5280*/  MUFU.EX2 R3, R34 ;  /* 0x0000002200037308 */ /* 0x000ff00000000800 */
[----:B------:R3:W5:Y:S01]  /*5290*/  MUFU.EX2 R2, R33 ;  /* 0x0000002100027308 */ /* 0x0007620000000800 */
        /* <DEDUP_REMOVED lines=18> */
[----:B----4-:R-:W-:Y:S01]  /*53c0*/  FADD.FTZ R0, R19, R0 ;  /* 0x0000000013007221 */ /* 0x010fe20000010000 */
[----:B--2---:R-:W-:-:S02]  /*53d0*/  F2FP.PACK_AB R129, R17, R19 ;  /* 0x000000131181723e */ /* 0x004fc400000000ff */
[----:B-----5:R-:W-:Y:S01]  /*53e0*/  F2FP.PACK_AB R131, R2, R3 ;  /* 0x000000030283723e */ /* 0x020fe200000000ff */
[----:B------:R-:W-:Y:S02]  /*53f0*/  LDSM.16.MT88.4 R160, [R132+0x1800] ;  /* 0x0018000084a0783b */ /* 0x000fe40000004200 */
[C---:B-1----:R-:W-:Y:S08]  /*5400*/  HMMA.16816.F32 R84, R4.reuse, R8, R176 ;  /* 0x000000080454723c */ /* 0x042ff000000018b0 */
[----:B------:R-:W-:Y:S01]  /*5410*/  HMMA.16816.F32 R88, R4, R10, R136 ;  /* 0x0000000a0458723c */ /* 0x000fe20000001888 */
[----:B------:R-:W1:Y:S01]  /*5420*/  LDSM.16.MT88.4 R8, [R134+0x5000] ;  /* 0x005000008608783b */ /* 0x000e620000004200 */
[----:B------:R-:W-:-:S03]  /*5430*/  FADD.FTZ R0, R17, R0 ;  /* 0x0000000011007221 */ /* 0x000fc60000010000 */
[----:B------:R-:W-:Y:S03]  /*5440*/  LDSM.16.MT88.4 R136, [R250+0x1800] ;  /* 0x00180000fa88783b */ /* 0x000fe60000004200 */
        /* <DEDUP_REMOVED lines=9> */
[----:B------:R-:W-:Y:S04]  /*54e0*/  LDSM.16.MT88.4 R144, [R251+0x1800] ;  /* 0x00180000fb90783b */ /* 0x000fe80000004200 */
[----:B------:R2:W-:Y:S04]  /*54f0*/  STL [R1+0x78], R0 ;  /* 0x0000780001007387 */ /* 0x0005e80000100800 */
[----:B--2---:R-:W2:Y:S01]  /*5500*/  LDL R0, [R1+0xb4] ;  /* 0x0000b40001007983 */ /* 0x004ea20000100800 */
        /* <DEDUP_REMOVED lines=13> */
[----:B------:R-:W3:Y:S04]  /*55e0*/  LDSM.16.MT88.4 R48, [R134+0x3800] ;  /* 0x003800008630783b */ /* 0x000ee80000004200 */
[----:B------:R-:W-:Y:S03]  /*55f0*/  LDSM.16.MT88.4 R8, [R250+0x7000] ;  /* 0x00700000fa08783b */ /* 0x000fe60000004200 */
[C---:B------:R-:W-:Y:S08]  /*5600*/  HMMA.16816.F32 R140, R128.reuse, R136, R140 ;  /* 0x00000088808c723c */ /* 0x040ff0000000188c */
[C---:B------:R-:W-:Y:S08]  /*5610*/  HMMA.16816.F32 R136, R128.reuse, R138, R36 ;  /* 0x0000008a8088723c */ /* 0x040ff00000001824 */
[C---:B-1----:R-:W-:Y:S08]  /*5620*/  HMMA.16816.F32 R36, R128.reuse, R40, R44 ;  /* 0x000000288024723c */ /* 0x042ff0000000182c */
[C---:B---3--:R-:W-:Y:S01]  /*5630*/  HMMA.16816.F32 R44, R128.reuse, R48, R56 ;  /* 0x00000030802c723c */ /* 0x048fe20000001838 */
[----:B------:R-:W1:Y:S07]  /*5640*/  LDSM.16.MT88.4 R56, [R251+0x3800] ;  /* 0x00380000fb38783b */ /* 0x000e6e0000004200 */
[C---:B------:R-:W-:Y:S08]  /*5650*/  HMMA.16816.F32 R48, R128.reuse, R50, R60 ;  /* 0x000000328030723c */ /* 0x040ff0000000183c */
[C---:B------:R-:W-:Y:S08]  /*5660*/  HMMA.16816.F32 R60, R128.reuse, R64, R76 ;  /* 0x00000040803c723c */ /* 0x040ff0000000184c */
[C---:B------:R-:W-:Y:S01]  /*5670*/  HMMA.16816.F32 R64, R128.reuse, R66, R80 ;  /* 0x000000428040723c */ /* 0x040fe20000001850 */
[----:B------:R-:W3:Y:S07]  /*5680*/  LDSM.16.MT88.4 R80, [R134+0x5800] ;  /* 0x005800008650783b */ /* 0x000eee0000004200 */
[C---:B------:R-:W-:Y:S08]  /*5690*/  HMMA.16816.F32 R40, R128.reuse, R42, R52 ;  /* 0x0000002a8028723c */ /* 0x040ff00000001834 */
[C---:B-1----:R-:W-:Y:S08]  /*56a0*/  HMMA.16816.F32 R52, R128.reuse, R56, R68 ;  /* 0x000000388034723c */ /* 0x042ff00000001844 */
[C---:B---3--:R-:W-:Y:S08]  /*56b0*/  HMMA.16816.F32 R76, R128.reuse, R80, R92 ;  /* 0x00000050804c723c */ /* 0x048ff0000000185c */
[C---:B------:R-:W-:Y:S01]  /*56c0*/  HMMA.16816.F32 R80, R128.reuse, R82, R96 ;  /* 0x000000528050723c */ /* 0x040fe20000001860 */
[----:B------:R-:W1:Y:S07]  /*56d0*/  LDSM.16.MT88.4 R96, [R250+0x5800] ;  /* 0x00580000fa60783b */ /* 0x000e6e0000004200 */
[C---:B------:R-:W-:Y:S01]  /*56e0*/  HMMA.16816.F32 R56, R128.reuse, R58, R72 ;  /* 0x0000003a8038723c */ /* 0x040fe20000001848 */
[----:B------:R-:W3:Y:S07]  /*56f0*/  LDSM.16.MT88.4 R72, [R132+0x5800] ;  /* 0x005800008448783b */ /* 0x000eee0000004200 */
[C---:B-1----:R-:W-:Y:S08]  /*5700*/  HMMA.16816.F32 R92, R128.reuse, R96, R108 ;  /* 0x00000060805c723c */ /* 0x042ff0000000186c */
[C---:B------:R-:W-:Y:S01]  /*5710*/  HMMA.16816.F32 R96, R128.reuse, R98, R112 ;  /* 0x000000628060723c */ /* 0x040fe20000001870 */
[----:B------:R-:W1:Y:S07]  /*5720*/  LDSM.16.MT88.4 R112, [R134+0x7800] ;  /* 0x007800008670783b */ /* 0x000e6e0000004200 */
[C---:B---3--:R-:W-:Y:S08]  /*5730*/  HMMA.16816.F32 R68, R128.reuse, R72, R84 ;  /* 0x000000488044723c */ /* 0x048ff00000001854 */
[----:B------:R-:W-:Y:S01]  /*5740*/  HMMA.16816.F32 R72, R128, R74, R88 ;  /* 0x0000004a8048723c */ /* 0x000fe20000001858 */
[----:B------:R-:W3:Y:S01]  /*5750*/  LDSM.16.MT88.4 R88, [R251+0x5800] ;  /* 0x00580000fb58783b */ /* 0x000ee20000004200 */
[----:B------:R-:W-:-:S06]  /*5760*/  MOV R2, c[0x0][0x2c4] ;  /* 0x0000b10000027a02 */ /* 0x000fcc0000000f00 */
[----:B------:R-:W-:Y:S01]  /*5770*/  HMMA.16816.F32 R24, R4, R8, R24 ;  /* 0x000000080418723c */ /* 0x000fe20000001818 */
[----:B------:R-:W-:-:S07]  /*5780*/  ISETP.NE.AND P1, PT, R2, 0x1, PT ;  /* 0x000000010200780c */ /* 0x000fce0003f25270 */
[----:B------:R-:W-:Y:S01]  /*5790*/  HMMA.16816.F32 R12, R4, R10, R12 ;  /* 0x0000000a040c723c */ /* 0x000fe2000000180c */
[----:B------:R-:W-:Y:S07]  /*57a0*/  LDSM.16.MT88.4 R4, [R250+0x7800] ;  /* 0x00780000fa04783b */ /* 0x000fee0000004200 */
[----:B-1----:R-:W-:Y:S01]  /*57b0*/  HMMA.16816.F32 R108, R128, R112, R120 ;  /* 0x00000070806c723c */ /* 0x002fe20000001878 */
[----:B------:R-:W1:Y:S01]  /*57c0*/  LDSM.16.MT88.4 R120, [R251+0x7800] ;  /* 0x00780000fb78783b */ /* 0x000e620000004200 */
[----:B--2---:R-:W-:-:S05]  /*57d0*/  @P1 IMAD.HI.U32 R2, R0, c[0x0][0x2c8], RZ ;  /* 0x0000b20000021a27 */ /* 0x004fca00078e00ff */
[----:B------:R-:W-:Y:S01]  /*57e0*/  @P1 SHF.R.U32.HI R0, RZ, c[0x0][0x2cc], R2 ;  /* 0x0000b300ff001a19 */ /* 0x000fe20000011602 */
[----:B---3--:R-:W-:Y:S03]  /*57f0*/  HMMA.16816.F32 R84, R128, R88, R100 ;  /* 0x000000588054723c */ /* 0x008fe60000001864 */
[----:B------:R-:W-:-:S05]  /*5800*/  IADD3 R0, R0, -c[0x0][0x168], R249 ;  /* 0x80005a0000007a10 */ /* 0x000fca0007ffe0f9 */
[----:B------:R-:W-:Y:S01]  /*5810*/  HMMA.16816.F32 R88, R128, R90, R104 ;  /* 0x0000005a8058723c */ /* 0x000fe20000001868 */
[----:B------:R-:W2:Y:S01]  /*5820*/  LDSM.16.MT88.4 R104, [R132+0x7800] ;  /* 0x007800008468783b */ /* 0x000ea20000004200 */
[----:B------:R-:W-:-:S04]  /*5830*/  SHF.R.S32.HI R2, RZ, 0x1f, R0 ;  /* 0x0000001fff027819 */ /* 0x000fc80000011400 */
[----:B------:R-:W-:Y:S02]  /*5840*/  LEA.HI R0, R2, R0, RZ, 0x6 ;  /* 0x0000000002007211 */ /* 0x000fe400078f30ff */
[----:B------:R-:W-:Y:S02]  /*5850*/  HMMA.16816.F32 R112, R128, R114, R116 ;  /* 0x000000728070723c */ /* 0x000fe40000001874 */
[----:B------:R-:W-:Y:S02]  /*5860*/  SHF.R.S32.HI R0, RZ, 0x6, R0 ;  /* 0x00000006ff007819 */ /* 0x000fe40000011400 */
[----:B------:R-:W-:-:S04]  /*5870*/  IADD3 R3, R248, -0x2, RZ ;  /* 0xfffffffef8037810 */ /* 0x000fc80007ffe0ff */
[C---:B-1----:R-:W-:Y:S01]  /*5880*/  HMMA.16816.F32 R116, R128.reuse, R120, R180 ;  /* 0x000000788074723c */ /* 0x042fe200000018b4 */
[----:B------:R1:W-:Y:S07]  /*5890*/  STL [R1+0x64], R3 ;  /* 0x0000640301007387 */ /* 0x0003ee0000100800 */
[C---:B------:R-:W-:Y:S08]  /*58a0*/  HMMA.16816.F32 R120, R128.reuse, R122, R124 ;  /* 0x0000007a8078723c */ /* 0x040ff0000000187c */
[----:B------:R-:W-:Y:S07]  /*58b0*/  HMMA.16816.F32 R124, R128, R4, R24 ;  /* 0x00000004807c723c */ /* 0x000fee0000001818 */
[----:B------:R-:W-:-:S05]  /*58c0*/  IMNMX R4, RZ, R0, !PT ;  /* 0x00000000ff047217 */ /* 0x000fca0007800200 */
[----:B------:R1:W-:Y:S01]  /*58d0*/  STL [R1+0x84], R4 ;  /* 0x0000840401007387 */ /* 0x0003e20000100800 */
[----:B------:R-:W-:Y:S01]  /*58e0*/  ISETP.GE.AND P0, PT, R3, R4, PT ;  /* 0x000000040300720c */ /* 0x000fe20003f06270 */
        /* <DEDUP_REMOVED lines=13> */
[----:B------:R-:W-:-:S07]  /*59c0*/  MOV R248, R3 ;  /* 0x0000000300f87202 */ /* 0x000fce0000000f00 */
.L_x_2300:
[----:B------:R-:W2:Y:S01]  /*59d0*/  LDL R0, [R1+0x20] ;  /* 0x0000200001007983 */ /* 0x000ea20000100800 */
[----:B------:R-:W-:Y:S04]  /*59e0*/  DEPBAR.LE SB0, 0x0 ;  /* 0x000080000000791a */ /* 0x000fe80000000000 */
[----:B------:R-:W-:Y:S01]  /*59f0*/  WARPSYNC 0xffffffff ;  /* 0xffffffff00007948 */ /* 0x000fe20003800000 */
[----:B------:R-:W-:Y:S01]  /*5a00*/  BAR.SYNC.DEFER_BLOCKING 0x0 ;  /* 0x0000000000007b1d */ /* 0x000fe20000010000 */
[----:B------:R-:W-:Y:S05]  /*5a10*/  ISETP.GE.AND P0, PT, R248, RZ, PT ;  /* 0x000000fff800720c */ /* 0x000fea0003f06270 */
[----:B------:R1:W3:Y:S01]  /*5a20*/  LDSM.16.M88.4 R176, [R252] ;  /* 0x00000000fcb0783b */ /* 0x0002e20000000200 */
[----:B------:R-:W-:Y:S03]  /*5a30*/  BSSY B0, `(.L_x_2290) ;  /* 0x0000068000007945 */ /* 0x000fe60003800000 */
[----:B------:R1:W4:Y:S04]  /*5a40*/  LDSM.16.M88.4 R180, [R252+0x800] ;  /* 0x00080000fcb4783b */ /* 0x0003280000000200 */
[----:B------:R1:W1:Y:S04]  /*5a50*/  LDSM.16.M88.4 R184, [R252+0x1000] ;  /* 0x00100000fcb8783b */ /* 0x0002680000000200 */
[----:B------:R1:W1:Y:S04]  /*5a60*/  LDSM.16.M88.4 R188, [R252+0x1800] ;  /* 0x00180000fcbc783b */ /* 0x0002680000000200 */
[----:B--2---:R2:W1:Y:S04]  /*5a70*/  LDSM.16.M88.4 R8, [R0] ;  /* 0x000000000008783b */ /* 0x0044680000000200 */
[----:B------:R2:W1:Y:S04]  /*5a80*/  LDSM.16.M88.4 R16, [R0+0x800] ;  /* 0x000800000010783b */ /* 0x0004680000000200 */
[----:B------:R2:W1:Y:S04]  /*5a90*/  LDSM.16.M88.4 R24, [R0+0x1000] ;  /* 0x001000000018783b */ /* 0x0004680000000200 */
[----:B------:R2:W1:Y:S01]  /*5aa0*/  LDSM.16.M88.4 R32, [R0+0x1800] ;  /* 0x001800000020783b */ /* 0x0004620000000200 */
[----:B------:R-:W-:-:S05]  /*5ab0*/  @!P0 BRA `(.L_x_2291) ;  /* 0x000005f000008947 */ /* 0x000fca0003800000 */
[----:B---34-:R-:W3:Y:S04]  /*5ac0*/  LDL R4, [R1+0x60] ;  /* 0x0000600001047983 */ /* 0x018ee80000100800 */
[----:B------:R-:W4:Y:S04]  /*5ad0*/  LDL R28, [R1+0x5c] ;  /* 0x00005c00011c7983 */ /* 0x000f280000100800 */
[----:B------:R-:W5:Y:S04]  /*5ae0*/  LDL.64 R22, [R1+0xa0] ;  /* 0x0000a00001167983 */ /* 0x000f680000100a00 */
        /* <DEDUP_REMOVED lines=18> */
[----:B-----5:R-:W-:Y:S01]  /*5c10*/  IADD3 R0, P0, R22, R2, RZ ;  /* 0x0000000216007210 */ /* 0x020fe20007f1e0ff */
[C---:B--2---:R-:W-:Y:S01]  /*5c20*/  IMAD.SHL.U32 R30, R5.reuse, 0x2, RZ ;  /* 0x00000002051e7824 */ /* 0x044fe200078e00ff */
[----:B------:R-:W-:Y:S02]  /*5c30*/  SHF.L.U64.HI R22, R5, 0x1, R21 ;  /* 0x0000000105167819 */ /* 0x000fe40000010215 */
[----:B------:R-:W-:Y:S02]  /*5c40*/  IADD3.X R4, R12, R3, R4, P0, !PT ;  /* 0x000000030c047210 */ /* 0x000fe400007fe404 */
        /* <DEDUP_REMOVED lines=9> */
[----:B------:R2:W3:Y:S02]  /*5ce0*/  SHFL.IDX PT, R4, R5, RZ, 0x181f ;  /* 0x00181fff05047589 */ /* 0x0004e400000e0000 */
.L_x_2345:
[----:B------:R-:W-:-:S05]  /*5cf0*/  BRA.DIV ~URZ, `(.L_x_2293) ;  /* 0x0000b3627f007947 */ /* 0x000fca000b800000 */
[----:B------:R-:W4:Y:S04]  /*5d00*/  LDL R2, [R1+0x58] ;  /* 0x0000580001027983 */ /* 0x000f280000100800 */
[----:B------:R-:W5:Y:S04]  /*5d10*/  LDL R31, [R1+0x50] ;  /* 0x00005000011f7983 */ /* 0x000f680000100800 */
[----:B--2---:R-:W2:Y:S04]  /*5d20*/  LDL R7, [R1+0x70] ;  /* 0x0000700001077983 */ /* 0x004ea80000100800 */
[----:B---3--:R-:W3:Y:S04]  /*5d30*/  LDL R133, [R1+0x6c] ;  /* 0x00006c0001857983 */ /* 0x008ee80000100800 */
[----:B------:R-:W5:Y:S04]  /*5d40*/  LDL R132, [R1+0x74] ;  /* 0x0000740001847983 */ /* 0x000f680000100800 */
[----:B------:R-:W1:Y:S02]  /*5d50*/  SHFL.IDX PT, R0, R12, RZ, 0x181f ;  /* 0x00181fff0c007589 */ /* 0x000e6400000e0000 */
[----:B-1----:R-:W-:Y:S02]  /*5d60*/  IADD3 R6, P2, R0, R30, RZ ;  /* 0x0000001e00067210 */ /* 0x002fe40007f5e0ff */
[----:B----4-:R-:W-:Y:S02]  /*5d70*/  ISETP.GE.AND P4, PT, R2, c[0x0][0x1d4], PT ;  /* 0x0000750002007a0c */ /* 0x010fe40003f86270 */
[----:B------:R-:W-:Y:S05]  /*5d80*/  IADD3 R2, P0, R0, R23, RZ ;  /* 0x0000001700027210 */ /* 0x000fea0007f1e0ff */
[C---:B------:R-:W-:Y:S01]  /*5d90*/  IMAD.X R3, R4.reuse, 0x1, R13, P0 ;  /* 0x0000000104037824 */ /* 0x040fe200000e060d */
[----:B--2---:R-:W-:Y:S01]  /*5da0*/  ISETP.GE.AND P3, PT, R7, c[0x0][0x1d4], PT ;  /* 0x0000750007007a0c */ /* 0x004fe20003f66270 */
[----:B------:R-:W-:Y:S01]  /*5db0*/  IMAD.X R7, R4, 0x1, R22, P2 ;  /* 0x0000000104077824 */ /* 0x000fe200010e0616 */
[----:B---3--:R-:W-:Y:S03]  /*5dc0*/  ISETP.GE.AND P1, PT, R133, c[0x0][0x1d4], PT ;  /* 0x0000750085007a0c */ /* 0x008fe60003f26270 */
[----:B------:R-:W-:Y:S01]  /*5dd0*/  @!PT LDS RZ, [RZ] ;  /* 0x00000000fffff984 */ /* 0x000fe20000000800 */
[----:B------:R-:W-:Y:S01]  /*5de0*/  @!PT LDS RZ, [RZ] ;  /* 0x00000000fffff984 */ /* 0x000fe20000000800 */
[----:B-----5:R1:W-:Y:S01]  /*5df0*/  LDGSTS.E.BYPASS.LTC128B.128 [R31+0x100], [R2.64], !P4 ;  /* 0x00100000021f7fae */ /* 0x0203e2000e101d46 */
        /* <DEDUP_REMOVED lines=14> */
.L_x_2346:
        /* <DEDUP_REMOVED lines=29> */
.L_x_2291:
[----:B---34-:R-:W-:Y:S05]  /*60b0*/  BSYNC B0 ;  /* 0x0000000000007941 */ /* 0x018fea0003800000 */
.L_x_2290:
[----:B--2---:R-:W2:Y:S01]  /*60c0*/  LDL R2, [R1+0x28] ;  /* 0x0000280001027983 */ /* 0x004ea20000100800 */
[----:B------:R-:W-:Y:S05]  /*60d0*/  ISETP.GE.AND P0, PT, R248, 0x1, PT ;  /* 0x00000001f800780c */ /* 0x000fea0003f06270 */
[----:B------:R-:W3:Y:S06]  /*60e0*/  LDL R0, [R1+0x24] ;  /* 0x0000240001007983 */ /* 0x000eec0000100800 */
[----:B------:R-:W4:Y:S06]  /*60f0*/  LDL R3, [R1+0x20] ;  /* 0x0000200001037983 */ /* 0x000f2c0000100800 */
[----:B------:R-:W0:Y:S01]  /*6100*/  LDGDEPBAR ;  /* 0x00000000000079af */ /* 0x000e220000000000 */
[----:B------:R-:W-:Y:S01]  /*6110*/  WARPSYNC 0xffffffff ;  /* 0xffffffff00007948 */ /* 0x000fe20003800000 */
[C---:B-1----:R-:W-:Y:S01]  /*6120*/  HMMA.16816.F32 R4, R168.reuse, R8, RZ ;  /* 0x00000008a804723c */ /* 0x042fe200000018ff */
        /* <DEDUP_REMOVED lines=16> */
[----:B--2---:R-:W1:Y:S06]  /*6230*/  LDSM.16.M88.4 R176, [R2] ;  /* 0x0000000002b0783b */ /* 0x004e6c0000000200 */
[----:B------:R-:W2:Y:S06]  /*6240*/  LDSM.16.M88.4 R180, [R2+0x800] ;  /* 0x0008000002b4783b */ /* 0x000eac0000000200 */
        /* <DEDUP_REMOVED lines=18> */
[----:B----4-:R-:W1:Y:S07]  /*6370*/  LDSM.16.M88.4 R176, [R3+0x2000] ;  /* 0x0020000003b0783b */ /* 0x010e6e0000000200 */
        /* <DEDUP_REMOVED lines=140> */
[----:B------:R-:W2:Y:S01]  /*6c40*/  LDSM.16.M88.4 R180, [R0+0x1800] ;  /* 0x0018000000b4783b */ /* 0x000ea20000000200 */
[----:B------:R-:W-:Y:S05]  /*6c50*/  DEPBAR.LE SB0, 0x0 ;  /* 0x000080000000791a */ /* 0x000fea0000000000 */
[----:B------:R-:W-:Y:S01]  /*6c60*/  BAR.SYNC.DEFER_BLOCKING 0x0 ;  /* 0x0000000000007b1d */ /* 0x000fe20000010000 */
[C---:B-1----:R-:W-:Y:S08]  /*6c70*/  HMMA.16816.F32 R12, R244.reuse, R176, R12 ;  /* 0x000000b0f40c723c */ /* 0x042ff0000000180c */
[C---:B------:R-:W-:Y:S08]  /*6c80*/  HMMA.16816.F32 R16, R244.reuse, R178, R16 ;  /* 0x000000b2f410723c */ /* 0x040ff00000001810 */
[C---:B---3--:R-:W-:Y:S08]  /*6c90*/  HMMA.16816.F32 R20, R244.reuse, R184, R20 ;  /* 0x000000b8f414723c */ /* 0x048ff00000001814 */
[C---:B------:R-:W-:Y:S08]  /*6ca0*/  HMMA.16816.F32 R24, R244.reuse, R186, R24 ;  /* 0x000000baf418723c */ /* 0x040ff00000001818 */
[C---:B--2---:R-:W-:Y:S08]  /*6cb0*/  HMMA.16816.F32 R28, R244.reuse, R180, R28 ;  /* 0x000000b4f41c723c */ /* 0x044ff0000000181c */
[----:B------:R-:W-:Y:S01]  /*6cc0*/  HMMA.16816.F32 R32, R244, R182, R32 ;  /* 0x000000b6f420723c */ /* 0x000fe20000001820 */
[----:B------:R-:W-:Y:S07]  /*6cd0*/  @!UPT UIADD3 URZ, URZ, URZ, URZ ;  /* 0x0000003f3f3ff290 */ /* 0x000fee000fffe03f */
[----:B------:R-:W-:-:S11]  /*6ce0*/  @!P0 BRA `(.L_x_2295) ;  /* 0x0000072000008947 */ /* 0x000fd60003800000 */
[----:B------:R-:W2:Y:S01]  /*6cf0*/  LDL R2, [R1+0x88] ;  /* 0x0000880001027983 */ /* 0x000ea20000100800 */
[----:B------:R-:W-:Y:S02]  /*6d00*/  IMAD.MOV.U32 R181, RZ, RZ, RZ ;  /* 0x000000ffffb57224 */ /* 0x000fe400078e00ff */
[----:B------:R-:W-:Y:S01]  /*6d10*/  IMAD.MOV.U32 R3, RZ, RZ, c[0x0][0x2b8] ;  /* 0x0000ae00ff037624 */ /* 0x000fe200078e00ff */
[----:B------:R-:W3:Y:S04]  /*6d20*/  LDL R0, [R1+0x80] ;  /* 0x0000800001007983 */ /* 0x000ee80000100800 */
[----:B------:R-:W4:Y:S01]  /*6d30*/  LDL.64 R190, [R1+0x98] ;  /* 0x0000980001be7983 */ /* 0x000f220000100a00 */
[----:B------:R-:W-:Y:S03]  /*6d40*/  ISETP.NE.AND P1, PT, R3, 0x1, PT ;  /* 0x000000010300780c */ /* 0x000fe60003f25270 */
[----:B------:R-:W5:Y:S04]  /*6d50*/  LDL R132, [R1+0xac] ;  /* 0x0000ac0001847983 */ /* 0x000f680000100800 */
[----:B------:R-:W2:Y:S04]  /*6d60*/  LDL.64 R182, [R1+0x90] ;  /* 0x0000900001b67983 */ /* 0x000ea80000100a00 */
[----:B------:R-:W2:Y:S04]  /*6d70*/  LDL R178, [R1+0xa8] ;  /* 0x0000a80001b27983 */ /* 0x000ea80000100800 */
[----:B------:R-:W2:Y:S04]  /*6d80*/  LDL R180, [R1+0xec] ;  /* 0x0000ec0001b47983 */ /* 0x000ea80000100800 */
[----:B------:R-:W2:Y:S04]  /*6d90*/  LDL R189, [R1+0x74] ;  /* 0x0000740001bd7983 */ /* 0x000ea80000100800 */
[----:B------:R-:W2:Y:S04]  /*6da0*/  LDL R179, [R1+0xf0] ;  /* 0x0000f00001b37983 */ /* 0x000ea80000100800 */
[----:B------:R-:W2:Y:S04]  /*6db0*/  LDL R251, [R1+0x6c] ;  /* 0x00006c0001fb7983 */ /* 0x000ea80000100800 */
[----:B------:R-:W3:Y:S04]  /*6dc0*/  LDL R250, [R1+0x70] ;  /* 0x0000700001fa7983 */ /* 0x000ee80000100800 */
[----:B------:R-:W4:Y:S04]  /*6dd0*/  LDL R249, [R1+0x58] ;  /* 0x0000580001f97983 */ /* 0x000f280000100800 */
[----:B------:R-:W5:Y:S04]  /*6de0*/  LDL R177, [R1+0xf4] ;  /* 0x0000f40001b17983 */ /* 0x000f680000100800 */
[----:B------:R-:W5:Y:S01]  /*6df0*/  LDL R176, [R1+0xf8] ;  /* 0x0000f80001b07983 */ /* 0x000f620000100800 */
[----:B--2---:R-:W-:Y:S01]  /*6e00*/  SHF.L.U64.HI R183, R251, 0x1, R179 ;  /* 0x00000001fbb77819 */ /* 0x004fe200000102b3 */
[----:B------:R-:W-:Y:S02]  /*6e10*/  IMAD R2, R248, 0x40, R2 ;  /* 0x00000040f8027824 */ /* 0x000fe400078e0202 */
[----:B------:R-:W-:Y:S01]  /*6e20*/  IMAD.SHL.U32 R188, R189, 0x2, RZ ;  /* 0x00000002bdbc7824 */ /* 0x000fe200078e00ff */
[----:B---3--:R-:W-:Y:S01]  /*6e30*/  SHF.L.U32 R186, R250, 0x1, RZ ;  /* 0x00000001faba7819 */ /* 0x008fe200000006ff */
[----:B------:R-:W-:Y:S01]  /*6e40*/  IMAD.SHL.U32 R187, R251, 0x2, RZ ;  /* 0x00000002fbbb7824 */ /* 0x000fe200078e00ff */
[----:B------:R-:W-:Y:S01]  /*6e50*/  IADD3 R2, R2, -0x40, R0 ;  /* 0xffffffc002027810 */ /* 0x000fe20007ffe000 */
[C---:B----4-:R-:W-:Y:S04]  /*6e60*/  IMAD.SHL.U32 R185, R249.reuse, 0x2, RZ ;  /* 0x00000002f9b97824 */ /* 0x050fe800078e00ff */
[----:B------:R-:W-:Y:S04]  /*6e70*/  @P1 IMAD.HI.U32 R3, R2, c[0x0][0x2bc], RZ ;  /* 0x0000af0002031a27 */ /* 0x000fe800078e00ff */
[----:B------:R-:W-:Y:S01]  /*6e80*/  IMAD.MOV.U32 R0, RZ, RZ, R2 ;  /* 0x000000ffff007224 */ /* 0x000fe200078e0002 */
[----:B------:R-:W-:Y:S02]  /*6e90*/  @P1 SHF.R.U32.HI R0, RZ, c[0x0][0x2c0], R3 ;  /* 0x0000b000ff001a19 */ /* 0x000fe40000011603 */
[----:B-----5:R-:W-:Y:S02]  /*6ea0*/  SHF.L.U64.HI R179, R249, 0x1, R176 ;  /* 0x00000001f9b37819 */ /* 0x020fe400000102b0 */
[C---:B------:R-:W-:Y:S04]  /*6eb0*/  @!P6 IADD3 R3, P0, R0.reuse, R190, RZ ;  /* 0x000000be0003e210 */ /* 0x040fe80007f1e0ff */
[----:B------:R-:W-:Y:S01]  /*6ec0*/  @!P6 LEA.HI.X.SX32 R133, R0, R132, 0x1, P0 ;  /* 0x000000840085e211 */ /* 0x000fe200000f0eff */
[----:B------:R-:W-:Y:S01]  /*6ed0*/  IMAD.MOV R0, RZ, RZ, -R0 ;  /* 0x000000ffff007224 */ /* 0x000fe200078e0a00 */
[C---:B------:R-:W-:Y:S03]  /*6ee0*/  @!P6 LEA R132, P0, R3.reuse, c[0x0][0x2a0], 0x2 ;  /* 0x0000a8000384ea11 */ /* 0x040fe600078010ff */
[----:B------:R-:W-:Y:S01]  /*6ef0*/  IMAD R184, R0, c[0x0][0x2b8], R2 ;  /* 0x0000ae0000b87a24 */ /* 0x000fe200078e0202 */
[----:B------:R-:W-:Y:S03]  /*6f00*/  @!P6 LEA.HI.X R133, R3, c[0x0][0x2a4], R133, 0x2, P0 ;  /* 0x0000a9000385ea11 */ /* 0x000fe600000f1485 */
[----:B------:R-:W-:Y:S01]  /*6f10*/  IMAD.WIDE.U32 R2, R184, c[0x0][0x1e0], RZ ;  /* 0x00007800b8027a25 */ /* 0x000fe200078e00ff */
[----:B------:R-:W-:Y:S01]  /*6f20*/  SHF.R.S32.HI R0, RZ, 0x1f, R184 ;  /* 0x0000001fff007819 */ /* 0x000fe200000114b8 */
[----:B------:R-:W2:Y:S04]  /*6f30*/  @!P6 LDG.E R181, [R132.64] ;  /* 0x0000000684b5e981 */ /* 0x000ea8000c1e1900 */
[----:B------:R-:W-:Y:S01]  /*6f40*/  IMAD R0, R0, c[0x0][0x1e0], RZ ;  /* 0x0000780000007a24 */ /* 0x000fe200078e02ff */
[----:B------:R1:W-:Y:S03]  /*6f50*/  STL [R1+0x60], R184 ;  /* 0x000060b801007387 */ /* 0x0003e60000100800 */
[----:B------:R-:W-:Y:S05]  /*6f60*/  IMAD R0, R184, c[0x0][0x1e4], R0 ;  /* 0x00007900b8007a24 */ /* 0x000fea00078e0200 */
[----:B------:R-:W-:Y:S02]  /*6f70*/  IADD3 R3, R3, R0, RZ ;  /* 0x0000000003037210 */ /* 0x000fe40007ffe0ff */
[----:B-1----:R-:W-:Y:S02]  /*6f80*/  SHF.L.U64.HI R184, R189, 0x1, R180 ;  /* 0x00000001bdb87819 */ /* 0x002fe400000102b4 */
[----:B--2---:R-:W-:Y:S01]  /*6f90*/  SHF.R.S32.HI R133, RZ, 0x1f, R181 ;  /* 0x0000001fff857819 */ /* 0x004fe200000114b5 */
[----:B------:R1:W-:Y:S01]  /*6fa0*/  STL [R1+0x5c], R181 ;  /* 0x00005cb501007387 */ /* 0x0003e20000100800 */
[----:B------:R-:W-:Y:S04]  /*6fb0*/  IMAD.WIDE.U32 R2, R181, c[0x0][0x1f0], R2 ;  /* 0x00007c00b5027a25 */ /* 0x000fe800078e0002 */
[----:B------:R-:W-:Y:S01]  /*6fc0*/  IMAD R133, R133, c[0x0][0x1f0], RZ ;  /* 0x00007c0085857a24 */ /* 0x000fe200078e02ff */
[----:B------:R-:W-:Y:S02]  /*6fd0*/  IADD3 R0, P0, R182, R2, RZ ;  /* 0x00000002b6007210 */ /* 0x000fe40007f1e0ff */
[----:B------:R-:W-:Y:S01]  /*6fe0*/  SHF.L.U64.HI R182, R250, 0x1, R177 ;  /* 0x00000001fab67819 */ /* 0x000fe200000102b1 */
[----:B------:R-:W-:Y:S05]  /*6ff0*/  IMAD R133, R181, c[0x0][0x1f4], R133 ;  /* 0x00007d00b5857a24 */ /* 0x000fea00078e0285 */
[----:B------:R-:W-:Y:S02]  /*7000*/  IADD3.X R133, R178, R3, R133, P0, !PT ;  /* 0x00000003b2857210 */ /* 0x000fe400007fe485 */
[C---:B------:R-:W-:Y:S04]  /*7010*/  LEA R178, P0, R0.reuse, c[0x0][0x1c8], 0x1 ;  /* 0x0000720000b27a11 */ /* 0x040fe800078008ff */
[----:B------:R-:W-:Y:S01]  /*7020*/  LEA.HI.X R133, R0, c[0x0][0x1cc], R133, 0x1, P0 ;  /* 0x0000730000857a11 */ /* 0x000fe200000f0c85 */
[----:B------:R-:W-:-:S06]  /*7030*/  BRA.DIV ~URZ, `(.L_x_2296) ;  /* 0x0000a3227f007947 */ /* 0x000fcc000b800000 */
[----:B------:R2:W3:Y:S02]  /*7040*/  SHFL.IDX PT, R132, R133, RZ, 0x181f ;  /* 0x00181fff85847589 */ /* 0x0004e400000e0000 */
.L_x_2347:
        /* <DEDUP_REMOVED lines=31> */
.L_x_2348:
        /* <DEDUP_REMOVED lines=29> */
.L_x_2295:
[----:B------:R-:W-:Y:S05]  /*7410*/  BSYNC B0 ;  /* 0x0000000000007941 */ /* 0x000fea0003800000 */
.L_x_2294:
[----:B--2---:R-:W2:Y:S01]  /*7420*/  LDL R3, [R1+0xb4] ;  /* 0x0000b40001037983 */ /* 0x004ea20000100800 */
[----:B------:R-:W-:Y:S01]  /*7430*/  MOV R132, c[0x0][0x2c4] ;  /* 0x0000b10000847a02 */ /* 0x000fe20000000f00 */
[----:B------:R-:W-:Y:S02]  /*7440*/  IMAD.MOV.U32 R133, RZ, RZ, 0x1 ;  /* 0x00000001ff857424 */ /* 0x000fe400078e00ff */
[----:B------:R-:W2:Y:S01]  /*7450*/  LDL R0, [R1+0xc0] ;  /* 0x0000c00001007983 */ /* 0x000ea20000100800 */
[----:B------:R-:W-:Y:S01]  /*7460*/  ISETP.NE.AND P0, PT, R132, 0x1, PT ;  /* 0x000000018400780c */ /* 0x000fe20003f05270 */
[----:B------:R-:W-:Y:S02]  /*7470*/  IMAD R133, R248, -0x40, R133 ;  /* 0xffffffc0f8857824 */ /* 0x000fe400078e0285 */
[----:B------:R-:W3:Y:S04]  /*7480*/  LDL R2, [R1+0xc4] ;  /* 0x0000c40001027983 */ /* 0x000ee80000100800 */
[----:B------:R-:W0:Y:S01]  /*7490*/  LDGDEPBAR ;  /* 0x00000000000079af */ /* 0x000e220000000000 */
[----:B--2---:R-:W-:Y:S01]  /*74a0*/  IADD3 R132, R0, R3, RZ ;  /* 0x0000000300847210 */ /* 0x004fe20007ffe0ff */
[----:B---3--:R-:W-:Y:S04]  /*74b0*/  IMAD.IADD R133, R133, 0x1, -R2 ;  /* 0x0000000185857824 */ /* 0x008fe800078e0a02 */
[----:B------:R-:W-:Y:S05]  /*74c0*/  @P0 IMAD.HI.U32 R0, R132, c[0x0][0x2c8], RZ ;  /* 0x0000b20084000a27 */ /* 0x000fea00078e00ff */
[----:B------:R-:W-:Y:S02]  /*74d0*/  @P0 SHF.R.U32.HI R132, RZ, c[0x0][0x2cc], R0 ;  /* 0x0000b300ff840a19 */ /* 0x000fe40000011600 */
[----:B------:R-:W-:Y:S05]  /*74e0*/  MOV R0, c[0x0][0x2ac] ;  /* 0x0000ab0000007a02 */ /* 0x000fea0000000f00 */
[----:B------:R-:W-:Y:S05]  /*74f0*/  IMAD R133, R0, c[0x0][0x1d0], R133 ;  /* 0x0000740000857a24 */ /* 0x000fea00078e0285 */
[----:B------:R-:W-:Y:S01]  /*7500*/  IADD3 R133, R133, -c[0x0][0x168], RZ ;  /* 0x80005a0085857a10 */ /* 0x000fe20007ffe0ff */
[----:B------:R-:W-:-:S05]  /*7510*/  BRA.DIV ~URZ, `(.L_x_2298) ;  /* 0x0000a1b27f007947 */ /* 0x000fca000b800000 */
[----:B------:R1:W2:Y:S02]  /*7520*/  SHFL.IDX PT, R0, R132, RZ, 0x1c1f ;  /* 0x001c1fff84007589 */ /* 0x0002a400000e0000 */
.L_x_2349:
[----:B--2---:R-:W-:Y:S05]  /*7530*/  IMAD.IADD R0, R133, 0x1, R0 ;  /* 0x0000000185007824 */ /* 0x004fea00078e0200 */
[C---:B------:R-:W-:Y:S02]  /*7540*/  ISETP.GT.AND P0, PT, R0.reuse, RZ, PT ;  /* 0x000000ff0000720c */ /* 0x040fe40003f04270 */
[C---:B------:R-:W-:Y:S02]  /*7550*/  ISETP.GT.AND P2, PT, R0.reuse, 0x1, PT ;  /* 0x000000010000780c */ /* 0x040fe40003f44270 */
[C---:B------:R-:W-:Y:S02]  /*7560*/  ISETP.GT.AND P3, PT, R0.reuse, 0x8, PT ;  /* 0x000000080000780c */ /* 0x040fe40003f64270 */
[----:B------:R-:W-:Y:S02]  /*7570*/  ISETP.GT.AND P4, PT, R0, 0x9, PT ;  /* 0x000000090000780c */ /* 0x000fe40003f84270 */
        /* <DEDUP_REMOVED lines=29> */
[----:B------:R-:W2:Y:S02]  /*7750*/  SHFL.IDX PT, R0, R132, 0x1, 0x1c1f ;  /* 0x003c1f0084007f89 */ /* 0x000ea400000e0000 */
[----:B--2---:R-:W-:Y:S05]  /*7760*/  IMAD.IADD R0, R133, 0x1, R0 ;  /* 0x0000000185007824 */ /* 0x004fea00078e0200 */
[C---:B------:R-:W-:Y:S02]  /*7770*/  ISETP.GT.AND P3, PT, R0.reuse, RZ, PT ;  /* 0x000000ff0000720c */ /* 0x040fe40003f64270 */
[C---:B------:R-:W-:Y:S02]  /*7780*/  ISETP.GT.AND P2, PT, R0.reuse, 0x1, PT ;  /* 0x000000010000780c */ /* 0x040fe40003f44270 */
[C---:B------:R-:W-:Y:S02]  /*7790*/  ISETP.GT.AND P1, PT, R0.reuse, 0x8, PT ;  /* 0x000000080000780c */ /* 0x040fe40003f24270 */
[----:B------:R-:W-:Y:S02]  /*77a0*/  ISETP.GT.AND P0, PT, R0, 0x9, PT ;  /* 0x000000090000780c */ /* 0x000fe40003f04270 */
[----:B------:R-:W-:Y:S02]  /*77b0*/  FSEL R6, R6, -INF , P3 ;  /* 0xff80000006067808 */ /* 0x000fe40001800000 */
[----:B------:R-:W-:Y:S02]  /*77c0*/  FSEL R7, R7, -INF , P2 ;  /* 0xff80000007077808 */ /* 0x000fe40001000000 */
[----:B------:R-:W-:Y:S02]  /*77d0*/  FSEL R10, R10, -INF , P1 ;  /* 0xff8000000a0a7808 */ /* 0x000fe40000800000 */
[----:B------:R-:W-:Y:S02]  /*77e0*/  FSEL R11, R11, -INF , P0 ;  /* 0xff8000000b0b7808 */ /* 0x000fe40000000000 */
[C---:B------:R-:W-:Y:S02]  /*77f0*/  ISETP.GT.AND P3, PT, R0.reuse, 0x10, PT ;  /* 0x000000100000780c */ /* 0x040fe40003f64270 */
        /* <DEDUP_REMOVED lines=39> */
[----:B------:R-:W2:Y:S02]  /*7a70*/  SHFL.BFLY PT, R2, R0, 0x2, 0x1f ;  /* 0x0c401f0000027f89 */ /* 0x000ea400000e0000 */
[----:B--2---:R-:W-:Y:S06]  /*7a80*/  FMNMX.FTZ R0, R2, R0, !PT ;  /* 0x0000000002007209 */ /* 0x004fec0007810000 */
[----:B------:R-:W2:Y:S02]  /*7a90*/  SHFL.BFLY PT, R133, R0, 0x1, 0x1f ;  /* 0x0c201f0000857f89 */ /* 0x000ea400000e0000 */
[----:B--2---:R-:W-:Y:S02]  /*7aa0*/  FMNMX.FTZ R133, R0, R133, !PT ;  /* 0x0000008500857209 */ /* 0x004fe40007810000 */
        /* <DEDUP_REMOVED lines=11> */
[----:B-1----:R-:W-:Y:S04]  /*7b60*/  FMNMX.FTZ R132, R27, R0, !PT ;  /* 0x000000001b847209 */ /* 0x002fe80007810000 */
[----:B------:R-:W-:Y:S04]  /*7b70*/  FMNMX.FTZ R132, R30, R132, !PT ;  /* 0x000000841e847209 */ /* 0x000fe80007810000 */
[----:B------:R-:W-:Y:S04]  /*7b80*/  FMNMX.FTZ R132, R31, R132, !PT ;  /* 0x000000841f847209 */ /* 0x000fe80007810000 */
[----:B------:R-:W-:Y:S04]  /*7b90*/  FMNMX.FTZ R132, R34, R132, !PT ;  /* 0x0000008422847209 */ /* 0x000fe80007810000 */
[----:B------:R-:W-:Y:S05]  /*7ba0*/  FMNMX.FTZ R132, R35, R132, !PT ;  /* 0x0000008423847209 */ /* 0x000fea0007810000 */
[----:B------:R-:W1:Y:S02]  /*7bb0*/  SHFL.BFLY PT, R0, R132, 0x2, 0x1f ;  /* 0x0c401f0084007f89 */ /* 0x000e6400000e0000 */
[----:B-1----:R-:W-:Y:S06]  /*7bc0*/  FMNMX.FTZ R132, R132, R0, !PT ;  /* 0x0000000084847209 */ /* 0x002fec0007810000 */
[----:B------:R1:W2:Y:S02]  /*7bd0*/  SHFL.BFLY PT, R0, R132, 0x1, 0x1f ;  /* 0x0c201f0084007f89 */ /* 0x0002a400000e0000 */
.L_x_2350:
[----:B------:R-:W3:Y:S01]  /*7be0*/  LDL.LU R177, [R1+0x7c] ;  /* 0x00007c0001b17983 */ /* 0x000ee20000300800 */
[C---:B------:R-:W-:Y:S01]  /*7bf0*/  FMUL.FTZ R2, R133.reuse, c[0x0][0x2d0] ;  /* 0x0000b40085027a20 */ /* 0x040fe20000410000 */
[C---:B------:R-:W-:Y:S01]  /*7c00*/  FSETP.NEU.FTZ.AND P0, PT, R133.reuse, -INF , PT ;  /* 0xff8000008500780b */ /* 0x040fe20003f1d000 */
[----:B------:R-:W-:Y:S01]  /*7c10*/  WARPSYNC 0xffffffff ;  /* 0xffffffff00007948 */ /* 0x000fe20003800000 */
[----:B--2---:R-:W-:Y:S02]  /*7c20*/  FMNMX.FTZ R3, R0, R132, !PT ;  /* 0x0000008400037209 */ /* 0x004fe40007810000 */
[----:B------:R-:W-:Y:S02]  /*7c30*/  FSEL R2, R2, RZ, P0 ;  /* 0x000000ff02027208 */ /* 0x000fe40000000000 */
[----:B------:R-:W-:Y:S02]  /*7c40*/  FSEL R0, R133, RZ, P0 ;  /* 0x000000ff85007208 */ /* 0x000fe40000000000 */
[----:B------:R-:W-:Y:S01]  /*7c50*/  FSETP.NEU.FTZ.AND P0, PT, R3, -INF , PT ;  /* 0xff8000000300780b */ /* 0x000fe20003f1d000 */
[----:B------:R-:W-:Y:S02]  /*7c60*/  FFMA.FTZ R188, R12, c[0x0][0x2d0], -R2 ;  /* 0x0000b4000cbc7a23 */ /* 0x000fe40000010802 */
[----:B------:R-:W2:Y:S01]  /*7c70*/  LDL.LU R12, [R1+0x78] ;  /* 0x00007800010c7983 */ /* 0x000ea20000300800 */
        /* <DEDUP_REMOVED lines=10> */
[----:B------:R-:W4:Y:S01]  /*7d20*/  MUFU.EX2 R0, R0 ;  /* 0x0000000000007308 */ /* 0x000f220000000800 */
[--C-:B------:R-:W-:Y:S02]  /*7d30*/  FFMA.FTZ R179, R20, c[0x0][0x2d0], -R2.reuse ;  /* 0x0000b40014b37a23 */ /* 0x100fe40000010802 */
[--C-:B------:R-:W-:Y:S02]  /*7d40*/  FFMA.FTZ R21, R21, c[0x0][0x2d0], -R2.reuse ;  /* 0x0000b40015157a23 */ /* 0x100fe40000010802 */
[--C-:B------:R-:W-:Y:S02]  /*7d50*/  FFMA.FTZ R251, R24, c[0x0][0x2d0], -R2.reuse ;  /* 0x0000b40018fb7a23 */ /* 0x100fe40000010802 */
[--C-:B------:R-:W-:Y:S02]  /*7d60*/  FFMA.FTZ R250, R25, c[0x0][0x2d0], -R2.reuse ;  /* 0x0000b40019fa7a23 */ /* 0x100fe40000010802 */
[--C-:B------:R-:W-:Y:S01]  /*7d70*/  FFMA.FTZ R28, R28, c[0x0][0x2d0], -R2.reuse ;  /* 0x0000b4001c1c7a23 */ /* 0x100fe20000010802 */
[----:B------:R-:W-:Y:S01]  /*7d80*/  MUFU.EX2 R176, R5 ;  /* 0x0000000500b07308 */ /* 0x000fe20000000800 */
[--C-:B------:R-:W-:Y:S01]  /*7d90*/  FFMA.FTZ R24, R29, c[0x0][0x2d0], -R2.reuse ;  /* 0x0000b4001d187a23 */ /* 0x100fe20000010802 */
[----:B------:R-:W-:Y:S01]  /*7da0*/  MOV R29, R21 ;  /* 0x00000015001d7202 */ /* 0x000fe20000000f00 */
[--C-:B------:R-:W-:Y:S02]  /*7db0*/  FFMA.FTZ R32, R32, c[0x0][0x2d0], -R2.reuse ;  /* 0x0000b40020207a23 */ /* 0x100fe40000010802 */
[----:B------:R-:W-:Y:S05]  /*7dc0*/  FFMA.FTZ R33, R33, c[0x0][0x2d0], -R2 ;  /* 0x0000b40021217a23 */ /* 0x000fea0000010802 */
[----:B------:R-:W-:Y:S10]  /*7dd0*/  MUFU.EX2 R8, R8 ;  /* 0x0000000800087308 */ /* 0x000ff40000000800 */
[----:B------:R-:W5:Y:S01]  /*7de0*/  MUFU.EX2 R9, R9 ;  /* 0x0000000900097308 */ /* 0x000f620000000800 */
[C---:B----4-:R-:W-:Y:S01]  /*7df0*/  FMUL.FTZ R25, R0.reuse, R145 ;  /* 0x0000009100197220 */ /* 0x050fe20000410000 */
[----:B------:R-:W-:Y:S01]  /*7e00*/  MOV R145, R29 ;  /* 0x0000001d00917202 */ /* 0x000fe20000000f00 */
[C---:B------:R-:W-:Y:S02]  /*7e10*/  FMUL.FTZ R29, R0.reuse, R141 ;  /* 0x0000008d001d7220 */ /* 0x040fe40000410000 */
[----:B------:R-:W4:Y:S01]  /*7e20*/  LDL R141, [R1+0x34] ;  /* 0x00003400018d7983 */ /* 0x000f220000100800 */
[C---:B------:R-:W-:Y:S02]  /*7e30*/  FMUL.FTZ R16, R0.reuse, R152 ;  /* 0x0000009800107220 */ /* 0x040fe40000410000 */
[C---:B------:R-:W-:Y:S01]  /*7e40*/  FMUL.FTZ R21, R0.reuse, R149 ;  /* 0x0000009500157220 */ /* 0x040fe20000410000 */
[----:B------:R-:W-:Y:S01]  /*7e50*/  MOV R149, R24 ;  /* 0x0000001800957202 */ /* 0x000fe20000000f00 */
[C---:B------:R-:W-:Y:S01]  /*7e60*/  FMUL.FTZ R24, R0.reuse, R144 ;  /* 0x0000009000187220 */ /* 0x040fe20000410000 */
[----:B------:R-:W-:Y:S01]  /*7e70*/  MOV R144, R179 ;  /* 0x000000b300907202 */ /* 0x000fe20000000f00 */
[C---:B------:R-:W-:Y:S02]  /*7e80*/  FMUL.FTZ R13, R0.reuse, R157 ;  /* 0x0000009d000d7220 */ /* 0x040fe40000410000 */
[C---:B------:R-:W-:Y:S02]  /*7e90*/  FMUL.FTZ R17, R0.reuse, R153 ;  /* 0x0000009900117220 */ /* 0x040fe40000410000 */
[C---:B------:R-:W-:Y:S01]  /*7ea0*/  FMUL.FTZ R20, R0.reuse, R148 ;  /* 0x0000009400147220 */ /* 0x040fe20000410000 */
[----:B------:R-:W-:Y:S01]  /*7eb0*/  MOV R148, R28 ;  /* 0x0000001c00947202 */ /* 0x000fe20000000f00 */
[C---:B------:R-:W-:Y:S02]  /*7ec0*/  FMUL.FTZ R28, R0.reuse, R140 ;  /* 0x0000008c001c7220 */ /* 0x040fe40000410000 */
[C---:B------:R-:W-:Y:S02]  /*7ed0*/  FMUL.FTZ R36, R0.reuse, R36 ;  /* 0x0000002400247220 */ /* 0x040fe40000410000 */
[C---:B------:R-:W-:Y:S01]  /*7ee0*/  FMUL.FTZ R37, R0.reuse, R37 ;  /* 0x0000002500257220 */ /* 0x040fe20000410000 */
[----:B-----5:R-:W-:Y:S01]  /*7ef0*/  F2FP.PACK_AB R178, R9, R8 ;  /* 0x0000000809b2723e */ /* 0x020fe200000000ff */
        /* <DEDUP_REMOVED lines=46> */
[----:B---3--:R-:W-:Y:S04]  /*81e0*/  FFMA.FTZ R2, R0, R177, R4 ;  /* 0x000000b100027223 */ /* 0x008fe80000010004 */
[C---:B------:R-:W-:Y:S01]  /*81f0*/  FADD.FTZ R5, R176.reuse, R2 ;  /* 0x00000002b0057221 */ /* 0x040fe20000010000 */
[----:B------:R-:W-:Y:S01]  /*8200*/  F2FP.PACK_AB R176, R176, R4 ;  /* 0x00000004b0b0723e */ /* 0x000fe200000000ff */
[C---:B------:R-:W-:Y:S01]  /*8210*/  FMUL.FTZ R4, R3.reuse, c[0x0][0x2d0] ;  /* 0x0000b40003047a20 */ /* 0x040fe20000410000 */
[----:B------:R-:W-:Y:S04]  /*8220*/  FSEL R2, R3, RZ, P0 ;  /* 0x000000ff03027208 */ /* 0x000fe80000000000 */
[----:B------:R-:W-:Y:S01]  /*8230*/  FSEL R4, R4, RZ, P0 ;  /* 0x000000ff04047208 */ /* 0x000fe20000000000 */
[----:B------:R-:W-:Y:S02]  /*8240*/  FADD.FTZ R2, -R2, R135 ;  /* 0x0000008702027221 */ /* 0x000fe40000010100 */
[----:B------:R-:W3:Y:S02]  /*8250*/  LDL R135, [R1+0x30] ;  /* 0x0000300001877983 */ /* 0x000ee40000100800 */
[--C-:B------:R-:W-:Y:S02]  /*8260*/  FFMA.FTZ R6, R6, c[0x0][0x2d0], -R4.reuse ;  /* 0x0000b40006067a23 */ /* 0x100fe40000010804 */
[----:B------:R-:W-:Y:S02]  /*8270*/  FMUL.FTZ R2, R2, c[0x0][0x2d0] ;  /* 0x0000b40002027a20 */ /* 0x000fe40000410000 */
[--C-:B------:R-:W-:Y:S02]  /*8280*/  FFMA.FTZ R7, R7, c[0x0][0x2d0], -R4.reuse ;  /* 0x0000b40007077a23 */ /* 0x100fe40000010804 */
[----:B------:R-:W-:Y:S01]  /*8290*/  MUFU.EX2 R6, R6 ;  /* 0x0000000600067308 */ /* 0x000fe20000000800 */
[--C-:B-1----:R-:W-:Y:S02]  /*82a0*/  FFMA.FTZ R132, R10, c[0x0][0x2d0], -R4.reuse ;  /* 0x0000b4000a847a23 */ /* 0x102fe40000010804 */
[--C-:B------:R-:W-:Y:S01]  /*82b0*/  FFMA.FTZ R134, R11, c[0x0][0x2d0], -R4.reuse ;  /* 0x0000b4000b867a23 */ /* 0x100fe20000010804 */
[----:B------:R-:W-:Y:S01]  /*82c0*/  MOV R11, R33 ;  /* 0x00000021000b7202 */ /* 0x000fe20000000f00 */
[--C-:B------:R-:W-:Y:S02]  /*82d0*/  FFMA.FTZ R183, R18, c[0x0][0x2d0], -R4.reuse ;  /* 0x0000b40012b77a23 */ /* 0x100fe40000010804 */
[--C-:B------:R-:W-:Y:S01]  /*82e0*/  FFMA.FTZ R184, R19, c[0x0][0x2d0], -R4.reuse ;  /* 0x0000b40013b87a23 */ /* 0x100fe20000010804 */
[----:B------:R-:W-:Y:S01]  /*82f0*/  MOV R153, R11 ;  /* 0x0000000b00997202 */ /* 0x000fe20000000f00 */
[--C-:B------:R-:W-:Y:S01]  /*8300*/  FFMA.FTZ R190, R22, c[0x0][0x2d0], -R4.reuse ;  /* 0x0000b40016be7a23 */ /* 0x100fe20000010804 */
[----:B------:R-:W2:Y:S01]  /*8310*/  MUFU.EX2 R2, R2 ;  /* 0x0000000200027308 */ /* 0x000ea20000000800 */
[--C-:B------:R-:W-:Y:S02]  /*8320*/  FFMA.FTZ R189, R23, c[0x0][0x2d0], -R4.reuse ;  /* 0x0000b40017bd7a23 */ /* 0x100fe40000010804 */
[--C-:B------:R-:W-:Y:S02]  /*8330*/  FFMA.FTZ R191, R26, c[0x0][0x2d0], -R4.reuse ;  /* 0x0000b4001abf7a23 */ /* 0x100fe40000010804 */
        /* <DEDUP_REMOVED lines=8> */
[--C-:B------:R-:W-:Y:S02]  /*83c0*/  FFMA.FTZ R32, R35, c[0x0][0x2d0], -R4.reuse ;  /* 0x0000b40023207a23 */ /* 0x100fe40000010804 */
[----:B------:R-:W-:Y:S01]  /*83d0*/  FFMA.FTZ R181, R15, c[0x0][0x2d0], -R4 ;  /* 0x0000b4000fb57a23 */ /* 0x000fe20000010804 */
[----:B------:R-:W-:Y:S01]  /*83e0*/  MOV R140, R14 ;  /* 0x0000000e008c7202 */ /* 0x000fe20000000f00 */
[----:B------:R-:W-:Y:S01]  /*83f0*/  FADD.FTZ R4, R8, R5 ;  /* 0x0000000508047221 */ /* 0x000fe20000010000 */
[----:B------:R-:W-:Y:S01]  /*8400*/  MUFU.EX2 R152, R132 ;  /* 0x0000008400987308 */ /* 0x000fe20000000800 */
[----:B------:R-:W-:Y:S02]  /*8410*/  FMUL.FTZ R8, R0, R160 ;  /* 0x000000a000087220 */ /* 0x000fe40000410000 */
[----:B------:R-:W-:Y:S02]  /*8420*/  FADD.FTZ R180, R9, R4 ;  /* 0x0000000409b47221 */ /* 0x000fe40000010000 */
[----:B--2---:R-:W-:Y:S02]  /*8430*/  FFMA.FTZ R5, R2, R12, R6 ;  /* 0x0000000c02057223 */ /* 0x004fe40000010006 */
[C---:B------:R-:W-:Y:S01]  /*8440*/  FMUL.FTZ R4, R0.reuse, R164 ;  /* 0x000000a400047220 */ /* 0x040fe20000410000 */
[----:B------:R-:W-:Y:S01]  /*8450*/  MOV R164, R32 ;  /* 0x0000002000a47202 */ /* 0x000fe20000000f00 */
[----:B------:R-:W-:Y:S01]  /*8460*/  FMUL.FTZ R32, R0, R136 ;  /* 0x0000008800207220 */ /* 0x000fe20000410000 */
[----:B------:R-:W-:Y:S01]  /*8470*/  MUFU.EX2 R132, R188 ;  /* 0x000000bc00847308 */ /* 0x000fe20000000800 */
[C---:B------:R-:W-:Y:S02]  /*8480*/  FMUL.FTZ R34, R2.reuse, R138 ;  /* 0x0000008a02227220 */ /* 0x040fe40000410000 */
[C---:B------:R-:W-:Y:S01]  /*8490*/  FMUL.FTZ R35, R2.reuse, R139 ;  /* 0x0000008b02237220 */ /* 0x040fe20000410000 */
[C---:B-1----:R-:W-:Y:S01]  /*84a0*/  F2FP.PACK_AB R177, R7.reuse, R6 ;  /* 0x0000000607b1723e */ /* 0x042fe200000000ff */
[----:B------:R-:W-:Y:S02]  /*84b0*/  FADD.FTZ R10, R7, R5 ;  /* 0x00000005070a7221 */ /* 0x000fe40000010000 */
[C---:B------:R-:W-:Y:S02]  /*84c0*/  FMUL.FTZ R7, R2.reuse, R167 ;  /* 0x000000a702077220 */ /* 0x040fe40000410000 */
[----:B------:R-:W2:Y:S01]  /*84d0*/  LDL R167, [R1+0x2c] ;  /* 0x00002c0001a77983 */ /* 0x000ea20000100800 */
[----:B------:R-:W-:Y:S01]  /*84e0*/  FMUL.FTZ R6, R2, R166 ;  /* 0x000000a602067220 */ /* 0x000fe20000410000 */
[----:B------:R-:W-:Y:S01]  /*84f0*/  MOV R160, R10 ;  /* 0x0000000a00a07202 */ /* 0x000fe20000000f00 */
[C---:B------:R-:W-:Y:S01]  /*8500*/  FMUL.FTZ R5, R0.reuse, R165 ;  /* 0x000000a500057220 */ /* 0x040fe20000410000 */
[----:B------:R-:W5:Y:S01]  /*8510*/  LDL R166, [R1+0x3c] ;  /* 0x00003c0001a67983 */ /* 0x000f620000100800 */
[----:B------:R-:W-:Y:S01]  /*8520*/  MOV R165, R33 ;  /* 0x0000002100a57202 */ /* 0x000fe20000000f00 */
[C---:B------:R-:W-:Y:S01]  /*8530*/  FMUL.FTZ R33, R0.reuse, R137 ;  /* 0x0000008900217220 */ /* 0x040fe20000410000 */
[----:B------:R-:W-:Y:S01]  /*8540*/  MUFU.EX2 R190, R190 ;  /* 0x000000be00be7308 */ /* 0x000fe20000000800 */
[C---:B------:R-:W-:Y:S02]  /*8550*/  FMUL.FTZ R12, R0.reuse, R156 ;  /* 0x0000009c000c7220 */ /* 0x040fe40000410000 */
[----:B------:R-:W-:Y:S01]  /*8560*/  FMUL.FTZ R9, R0, R161 ;  /* 0x000000a100097220 */ /* 0x000fe20000410000 */
[----:B------:R-:W-:Y:S01]  /*8570*/  MOV R161, R31 ;  /* 0x0000001f00a17202 */ /* 0x000fe20000000f00 */
[----:B------:R-:W4:Y:S01]  /*8580*/  LDL R0, [R1+0x38] ;  /* 0x0000380001007983 */ /* 0x000f220000100800 */
[C---:B------:R-:W-:Y:S01]  /*8590*/  FMUL.FTZ R10, R2.reuse, R162 ;  /* 0x000000a2020a7220 */ /* 0x040fe20000410000 */
[----:B------:R-:W-:Y:S01]  /*85a0*/  MOV R162, R145 ;  /* 0x0000009100a27202 */ /* 0x000fe20000000f00 */
[C---:B------:R-:W-:Y:S01]  /*85b0*/  FMUL.FTZ R11, R2.reuse, R163 ;  /* 0x000000a3020b7220 */ /* 0x040fe20000410000 */
[----:B------:R-:W-:Y:S01]  /*85c0*/  MOV R163, R144 ;  /* 0x0000009000a37202 */ /* 0x000fe20000000f00 */
        /* <DEDUP_REMOVED lines=68> */
[----:B------:R3:W1:Y:S02]  /*8a10*/  MUFU.EX2 R2, R187 ;  /* 0x000000bb00027308 */ /* 0x0006640000000800 */
[----:B---3--:R-:W-:Y:S01]  /*8a20*/  MOV R187, R135 ;  /* 0x0000008700bb7202 */ /* 0x008fe20000000f00 */
[----:B--2---:R-:W2:Y:S01]  /*8a30*/  LDSM.16.MT88.4 R136, [R167] ;  /* 0x00000000a788783b */ /* 0x004ea20000004200 */
[----:B----4-:R-:W-:Y:S01]  /*8a40*/  MOV R188, R0 ;  /* 0x0000000000bc7202 */ /* 0x010fe20000000f00 */
[C---:B--2---:R-:W-:Y:S08]  /*8a50*/  HMMA.16816.F32 R4, R176.reuse, R136, R4 ;  /* 0x00000088b004723c */ /* 0x044ff00000001804 */
[C---:B------:R-:W-:Y:S01]  /*8a60*/  HMMA.16816.F32 R8, R176.reuse, R138, R8 ;  /* 0x0000008ab008723c */ /* 0x040fe20000001808 */
[----:B------:R-:W2:Y:S07]  /*8a70*/  LDSM.16.MT88.4 R136, [R141] ;  /* 0x000000008d88783b */ /* 0x000eae0000004200 */
[C---:B--2---:R-:W-:Y:S08]  /*8a80*/  HMMA.16816.F32 R12, R176.reuse, R136, R12 ;  /* 0x00000088b00c723c */ /* 0x044ff0000000180c */
[C---:B------:R-:W-:Y:S01]  /*8a90*/  HMMA.16816.F32 R16, R176.reuse, R138, R16 ;  /* 0x0000008ab010723c */ /* 0x040fe20000001810 */
[----:B------:R-:W2:Y:S07]  /*8aa0*/  LDSM.16.MT88.4 R136, [R135] ;  /* 0x000000008788783b */ /* 0x000eae0000004200 */
[C---:B--2---:R-:W-:Y:S08]  /*8ab0*/  HMMA.16816.F32 R20, R176.reuse, R136, R20 ;  /* 0x00000088b014723c */ /* 0x044ff00000001814 */
[C---:B------:R-:W-:Y:S01]  /*8ac0*/  HMMA.16816.F32 R24, R176.reuse, R138, R24 ;  /* 0x0000008ab018723c */ /* 0x040fe20000001818 */
[----:B-----5:R2:W3:Y:S03]  /*8ad0*/  LDSM.16.MT88.4 R136, [R166] ;  /* 0x00000000a688783b */ /* 0x0204e60000004200 */
[----:B--2---:R-:W-:Y:S04]  /*8ae0*/  MOV R166, R140 ;  /* 0x0000008c00a67202 */ /* 0x004fe80000000f00 */
        /* <DEDUP_REMOVED lines=32> */
[----:B------:R2:W3:Y:S02]  /*8cf0*/  LDSM.16.MT88.4 R136, [R135+0x6000] ;  /* 0x006000008788783b */ /* 0x0004e40000004200 */
[----:B--2---:R2:W4:Y:S05]  /*8d00*/  MUFU.EX2 R135, R186 ;  /* 0x000000ba00877308 */ /* 0x00452a0000000800 */
[C---:B---3--:R-:W-:Y:S04]  /*8d10*/  HMMA.16816.F32 R116, R176.reuse, R136, R116 ;  /* 0x00000088b074723c */ /* 0x048fe80000001874 */
[----:B--2---:R-:W-:Y:S04]  /*8d20*/  MOV R186, R141 ;  /* 0x0000008d00ba7202 */ /* 0x004fe80000000f00 */
[C---:B------:R-:W-:Y:S01]  /*8d30*/  HMMA.16816.F32 R120, R176.reuse, R138, R120 ;  /* 0x0000008ab078723c */ /* 0x040fe20000001878 */
[----:B------:R2:W3:Y:S08]  /*8d40*/  LDSM.16.MT88.4 R136, [R0+0x6000] ;  /* 0x006000000088783b */ /* 0x0004f00000004200 */
[----:B------:R-:W5:Y:S08]  /*8d50*/  LDSM.16.MT88.4 R140, [R167+0x800] ;  /* 0x00080000a78c783b */ /* 0x000f700000004200 */
[----:B------:R-:W5:Y:S01]  /*8d60*/  LDSM.16.MT88.4 R144, [R186+0x800] ;  /* 0x00080000ba90783b */ /* 0x000f620000004200 */
[----:B--2---:R-:W-:Y:S02]  /*8d70*/  FADD.FTZ R0, R132, R180 ;  /* 0x000000b484007221 */ /* 0x004fe40000010000 */
[----:B------:R-:W-:Y:S02]  /*8d80*/  MUFU.EX2 R180, R157 ;  /* 0x0000009d00b47308 */ /* 0x000fe40000000800 */
[----:B-1----:R-:W-:Y:S04]  /*8d90*/  FADD.FTZ R0, R2, R0 ;  /* 0x0000000002007221 */ /* 0x002fe80000010000 */
[----:B----4-:R-:W-:Y:S04]  /*8da0*/  FADD.FTZ R0, R135, R0 ;  /* 0x0000000087007221 */ /* 0x010fe80000010000 */
[----:B------:R-:W-:Y:S01]  /*8db0*/  FADD.FTZ R0, R134, R0 ;  /* 0x0000000086007221 */ /* 0x000fe20000010000 */
[C---:B---3--:R-:W-:Y:S07]  /*8dc0*/  HMMA.16816.F32 R124, R176.reuse, R136, R124 ;  /* 0x00000088b07c723c */ /* 0x048fee000000187c */
[----:B------:R-:W-:Y:S01]  /*8dd0*/  F2FP.PACK_AB R136, R2, R132 ;  /* 0x000000840288723e */ /* 0x000fe200000000ff */
[----:B------:R-:W-:Y:S01]  /*8de0*/  HMMA.16816.F32 R128, R176, R138, R128 ;  /* 0x0000008ab080723c */ /* 0x000fe20000001880 */
[----:B------:R-:W1:Y:S03]  /*8df0*/  MUFU.EX2 R132, R163 ;  /* 0x000000a300847308 */ /* 0x000e660000000800 */
[----:B------:R-:W-:Y:S03]  /*8e00*/  F2FP.PACK_AB R137, R181, R182 ;  /* 0x000000b6b589723e */ /* 0x000fe600000000ff */
[----:B------:R-:W-:Y:S02]  /*8e10*/  F2FP.PACK_AB R138, R134, R135 ;  /* 0x00000087868a723e */ /* 0x000fe400000000ff */
[----:B------:R-:W-:Y:S02]  /*8e20*/  F2FP.PACK_AB R139, R184, R183 ;  /* 0x000000b7b88b723e */ /* 0x000fe400000000ff */
[----:B------:R-:W-:Y:S05]  /*8e30*/  MUFU.EX2 R178, R153 ;  /* 0x0000009900b27308 */ /* 0x000fea0000000800 */
[C---:B-----5:R-:W-:Y:S05]  /*8e40*/  HMMA.16816.F32 R4, R136.reuse, R140, R4 ;  /* 0x0000008c8804723c */ /* 0x060fea0000001804 */
[----:B------:R2:W-:Y:S03]  /*8e50*/  MUFU.EX2 R135, R251 ;  /* 0x000000fb00877308 */ /* 0x0005e60000000800 */
[C---:B------:R-:W-:Y:S01]  /*8e60*/  HMMA.16816.F32 R8, R136.reuse, R142, R8 ;  /* 0x0000008e8808723c */ /* 0x040fe20000001808 */
[----:B------:R-:W3:Y:S03]  /*8e70*/  LDSM.16.MT88.4 R140, [R187+0x800] ;  /* 0x00080000bb8c783b */ /* 0x000ee60000004200 */
[----:B-1----:R-:W-:Y:S03]  /*8e80*/  FADD.FTZ R0, R132, R0 ;  /* 0x0000000084007221 */ /* 0x002fe60000010000 */
[----:B------:R1:W4:Y:S01]  /*8e90*/  MUFU.EX2 R2, R162 ;  /* 0x000000a200027308 */ /* 0x0003220000000800 */
[C---:B------:R-:W-:Y:S08]  /*8ea0*/  HMMA.16816.F32 R12, R136.reuse, R144, R12 ;  /* 0x00000090880c723c */ /* 0x040ff0000000180c */
[C---:B------:R-:W-:Y:S01]  /*8eb0*/  HMMA.16816.F32 R16, R136.reuse, R146, R16 ;  /* 0x000000928810723c */ /* 0x040fe20000001810 */
[----:B------:R-:W5:Y:S01]  /*8ec0*/  LDSM.16.MT88.4 R144, [R188+0x800] ;  /* 0x00080000bc90783b */ /* 0x000f620000004200 */
[----:B------:R-:W3:Y:S02]  /*8ed0*/  MUFU.EX2 R134, R250 ;  /* 0x000000fa00867308 */ /* 0x000ee40000000800 */
[----:B--2---:R-:W-:Y:S02]  /*8ee0*/  MOV R251, R167 ;  /* 0x000000a700fb7202 */ /* 0x004fe40000000f00 */
[----:B-1----:R-:W-:Y:S01]  /*8ef0*/  MOV R162, R148 ;  /* 0x0000009400a27202 */ /* 0x002fe20000000f00 */
[----:B----4-:R-:W-:Y:S05]  /*8f00*/  FADD.FTZ R0, R2, R0 ;  /* 0x0000000002007221 */ /* 0x010fea0000010000 */
[----:B------:R-:W-:Y:S01]  /*8f10*/  FADD.FTZ R0, R135, R0 ;  /* 0x0000000087007221 */ /* 0x000fe20000010000 */
[C---:B---3--:R-:W-:Y:S03]  /*8f20*/  HMMA.16816.F32 R20, R136.reuse, R140, R20 ;  /* 0x0000008c8814723c */ /* 0x048fe60000001814 */
[----:B------:R-:W-:Y:S05]  /*8f30*/  FADD.FTZ R0, R134, R0 ;  /* 0x0000000086007221 */ /* 0x000fea0000010000 */
[C---:B------:R-:W-:Y:S01]  /*8f40*/  HMMA.16816.F32 R24, R136.reuse, R142, R24 ;  /* 0x0000008e8818723c */ /* 0x040fe20000001818 */
[----:B------:R-:W1:Y:S07]  /*8f50*/  LDSM.16.MT88.4 R140, [R167+0x2800] ;  /* 0x00280000a78c783b */ /* 0x000e6e0000004200 */
[C---:B-----5:R-:W-:Y:S08]  /*8f60*/  HMMA.16816.F32 R28, R136.reuse, R144, R28 ;  /* 0x00000090881c723c */ /* 0x060ff0000000181c */
        /* <DEDUP_REMOVED lines=23> */
[C---:B--2---:R-:W-:Y:S08]  /*90e0*/  HMMA.16816.F32 R92, R136.reuse, R144, R92 ;  /* 0x00000090885c723c */ /* 0x044ff0000000185c */
[C---:B------:R-:W-:Y:S01]  /*90f0*/  HMMA.16816.F32 R96, R136.reuse, R146, R96 ;  /* 0x000000928860723c */ /* 0x040fe20000001860 */
[----:B------:R-:W2:Y:S03]  /*9100*/  LDSM.16.MT88.4 R144, [R186+0x6800] ;  /* 0x00680000ba90783b */ /* 0x000ea60000004200 */
[----:B-1----:R-:W-:Y:S05]  /*9110*/  MOV R167, R149 ;  /* 0x0000009500a77202 */ /* 0x002fea0000000f00 */
[----:B------:R-:W-:Y:S01]  /*9120*/  LDSM.16.MT88.4 R148, [R187+0x1000] ;  /* 0x00100000bb94783b */ /* 0x000fe20000004200 */
[----:B------:R-:W-:Y:S01]  /*9130*/  MUFU.EX2 R176, R167 ;  /* 0x000000a700b07308 */ /* 0x000fe20000000800 */
[C---:B---3--:R-:W-:Y:S08]  /*9140*/  HMMA.16816.F32 R100, R136.reuse, R140, R100 ;  /* 0x0000008c8864723c */ /* 0x048ff00000001864 */
        /* <DEDUP_REMOVED lines=13> */
[----:B------:R-:W3:Y:S02]  /*9220*/  MUFU.EX2 R2, R162 ;  /* 0x000000a200027308 */ /* 0x000ee40000000800 */
[----:B------:R-:W-:Y:S02]  /*9230*/  F2FP.PACK_AB R137, R189, R190 ;  /* 0x000000bebd89723e */ /* 0x000fe400000000ff */
[----:B------:R-:W-:Y:S06]  /*9240*/  F2FP.PACK_AB R139, R249, R191 ;  /* 0x000000bff98b723e */ /* 0x000fec00000000ff */
[----:B------:R-:W4:Y:S01]  /*9250*/  MUFU.EX2 R135, R161 ;  /* 0x000000a100877308 */ /* 0x000f220000000800 */
[C---:B-1----:R-:W-:Y:S09]  /*9260*/  HMMA.16816.F32 R4, R136.reuse, R140, R4 ;  /* 0x0000008c8804723c */ /* 0x042ff20000001804 */
[----:B------:R-:W1:Y:S01]  /*9270*/  MUFU.EX2 R132, R166 ;  /* 0x000000a600847308 */ /* 0x000e620000000800 */
[C---:B------:R-:W-:Y:S01]  /*9280*/  HMMA.16816.F32 R8, R136.reuse, R142, R8 ;  /* 0x0000008e8808723c */ /* 0x040fe20000001808 */
[----:B------:R-:W5:Y:S02]  /*9290*/  LDSM.16.MT88.4 R140, [R188+0x1000] ;  /* 0x00100000bc8c783b */ /* 0x000f640000004200 */
[----:B---3--:R-:W-:Y:S06]  /*92a0*/  FADD.FTZ R0, R2, R0 ;  /* 0x0000000002007221 */ /* 0x008fec0000010000 */
[----:B------:R-:W-:Y:S01]  /*92b0*/  MUFU.EX2 R134, R165 ;  /* 0x000000a500867308 */ /* 0x000fe20000000800 */
[C---:B--2---:R-:W-:Y:S03]  /*92c0*/  HMMA.16816.F32 R12, R136.reuse, R144, R12 ;  /* 0x00000090880c723c */ /* 0x044fe6000000180c */
[----:B----4-:R-:W-:Y:S01]  /*92d0*/  F2FP.PACK_AB R177, R135, R180 ;  /* 0x000000b487b1723e */ /* 0x010fe200000000ff */
[C---:B------:R-:W-:Y:S01]  /*92e0*/  FADD.FTZ R0, R176.reuse, R0 ;  /* 0x00000000b0007221 */ /* 0x040fe20000010000 */
[----:B------:R-:W-:Y:S01]  /*92f0*/  F2FP.PACK_AB R176, R176, R2 ;  /* 0x00000002b0b0723e */ /* 0x000fe200000000ff */
[----:B------:R-:W-:Y:S02]  /*9300*/  FADD.FTZ R2, R152, R160 ;  /* 0x000000a098027221 */ /* 0x000fe40000010000 */
[C---:B------:R-:W-:Y:S01]  /*9310*/  HMMA.16816.F32 R16, R136.reuse, R146, R16 ;  /* 0x000000928810723c */ /* 0x040fe20000001810 */
[----:B------:R-:W2:Y:S03]  /*9320*/  LDSM.16.MT88.4 R144, [R251+0x3000] ;  /* 0x00300000fb90783b */ /* 0x000ea60000004200 */
[----:B-1----:R-:W-:Y:S04]  /*9330*/  FADD.FTZ R0, R132, R0 ;  /* 0x0000000084007221 */ /* 0x002fe80000010000 */
[C---:B------:R-:W-:Y:S01]  /*9340*/  HMMA.16816.F32 R20, R136.reuse, R148, R20 ;  /* 0x000000948814723c */ /* 0x040fe20000001814 */
        /* <DEDUP_REMOVED lines=16> */
[C---:B---3--:R-:W-:Y:S08]  /*9450*/  HMMA.16816.F32 R44, R136.reuse, R148, R44 ;  /* 0x00000094882c723c */ /* 0x048ff0000000182c */
[C---:B------:R-:W-:Y:S01]  /*9460*/  HMMA.16816.F32 R48, R136.reuse, R150, R48 ;  /* 0x000000968830723c */ /* 0x040fe20000001830 */
[----:B------:R-:W3:Y:S03]  /*9470*/  LDSM.16.MT88.4 R148, [R251+0x5000] ;  /* 0x00500000fb94783b */ /* 0x000ee60000004200 */
[----:B-1----:R-:W-:Y:S01]  /*9480*/  FADD.FTZ R0, R156, R2 ;  /* 0x000000029c007221 */ /* 0x002fe20000010000 */
[----:B------:R-:W-:Y:S03]  /*9490*/  IADD3 R2, R248, -0x1, RZ ;  /* 0xfffffffff8027810 */ /* 0x000fe60007ffe0ff */
[----:B------:R-:W-:Y:S01]  /*94a0*/  FADD.FTZ R0, R182, R0 ;  /* 0x00000000b6007221 */ /* 0x000fe20000010000 */
[C---:B----4-:R-:W-:Y:S01]  /*94b0*/  HMMA.16816.F32 R52, R136.reuse, R140, R52 ;  /* 0x0000008c8834723c */ /* 0x050fe20000001834 */
[----:B------:R-:W-:Y:S02]  /*94c0*/  STL [R1+0x64], R2 ;  /* 0x0000640201007387 */ /* 0x000fe40000100800 */
[----:B------:R-:W-:Y:S04]  /*94d0*/  FADD.FTZ R0, R181, R0 ;  /* 0x00000000b5007221 */ /* 0x000fe80000010000 */
[----:B------:R-:W-:Y:S01]  /*94e0*/  FADD.FTZ R0, R183, R0 ;  /* 0x00000000b7007221 */ /* 0x000fe20000010000 */
[C---:B------:R-:W-:Y:S01]  /*94f0*/  HMMA.16816.F32 R56, R136.reuse, R142, R56 ;  /* 0x0000008e8838723c */ /* 0x040fe20000001838 */
[----:B------:R-:W1:Y:S03]  /*9500*/  LDSM.16.MT88.4 R140, [R186+0x5000] ;  /* 0x00500000ba8c783b */ /* 0x000e660000004200 */
[----:B------:R-:W-:Y:S04]  /*9510*/  FADD.FTZ R0, R184, R0 ;  /* 0x00000000b8007221 */ /* 0x000fe80000010000 */
[C---:B-----5:R-:W-:Y:S04]  /*9520*/  HMMA.16816.F32 R60, R136.reuse, R144, R60 ;  /* 0x00000090883c723c */ /* 0x060fe8000000183c */
[----:B------:R-:W-:Y:S04]  /*9530*/  FADD.FTZ R0, R190, R0 ;  /* 0x00000000be007221 */ /* 0x000fe80000010000 */
        /* <DEDUP_REMOVED lines=8> */
[----:B------:R-:W-:Y:S01]  /*95c0*/  FADD.FTZ R0, R180, R0 ;  /* 0x00000000b4007221 */ /* 0x000fe20000010000 */
[C---:B-1----:R-:W-:Y:S03]  /*95d0*/  HMMA.16816.F32 R76, R136.reuse, R140, R76 ;  /* 0x0000008c884c723c */ /* 0x042fe6000000184c */
[----:B------:R-:W-:Y:S01]  /*95e0*/  FADD.FTZ R0, R135, R0 ;  /* 0x0000000087007221 */ /* 0x000fe20000010000 */
[----:B------:R-:W-:Y:S03]  /*95f0*/  MOV R135, R3 ;  /* 0x0000000300877202 */ /* 0x000fe60000000f00 */
[----:B------:R-:W-:Y:S01]  /*9600*/  FADD.FTZ R0, R134, R0 ;  /* 0x0000000086007221 */ /* 0x000fe20000010000 */
[C---:B------:R-:W-:Y:S01]  /*9610*/  HMMA.16816.F32 R80, R136.reuse, R142, R80 ;  /* 0x0000008e8850723c */ /* 0x040fe20000001850 */
[----:B------:R-:W1:Y:S03]  /*9620*/  LDSM.16.MT88.4 R140, [R251+0x7000] ;  /* 0x00700000fb8c783b */ /* 0x000e660000004200 */
[----:B------:R-:W-:Y:S01]  /*9630*/  FADD.FTZ R0, R132, R0 ;  /* 0x0000000084007221 */ /* 0x000fe20000010000 */
[----:B------:R-:W-:Y:S03]  /*9640*/  MOV R134, R133 ;  /* 0x0000008500867202 */ /* 0x000fe60000000f00 */
[C---:B----4-:R-:W-:Y:S01]  /*9650*/  HMMA.16816.F32 R84, R136.reuse, R144, R84 ;  /* 0x000000908854723c */ /* 0x050fe20000001854 */
[----:B------:R-:W-:Y:S07]  /*9660*/  STL [R1+0x78], R0 ;  /* 0x0000780001007387 */ /* 0x000fee0000100800 */
        /* <DEDUP_REMOVED lines=23> */
[----:B------:R-:W2:Y:S07]  /*97e0*/  LDSM.16.MT88.4 R16, [R188+0x3800] ;  /* 0x00380000bc10783b */ /* 0x000eae0000004200 */
        /* <DEDUP_REMOVED lines=12> */
[----:B------:R-:W4:Y:S02]  /*98b0*/  LDSM.16.MT88.4 R12, [R187+0x5800] ;  /* 0x00580000bb0c783b */ /* 0x000f240000004200 */
[----:B--2---:R-:W-:Y:S02]  /*98c0*/  ISETP.GT.AND P0, PT, R248, R185, PT ;  /* 0x000000b9f800720c */ /* 0x004fe40003f04270 */
[----:B------:R-:W-:Y:S03]  /*98d0*/  MOV R248, R2 ;  /* 0x0000000200f87202 */ /* 0x000fe60000000f00 */
[C---:B------:R-:W-:Y:S08]  /*98e0*/  HMMA.16816.F32 R60, R176.reuse, R16, R60 ;  /* 0x00000010b03c723c */ /* 0x040ff0000000183c */
        /* <DEDUP_REMOVED lines=15> */
[C---:B------:R-:W-:Y:S08]  /*99e0*/  HMMA.16816.F32 R104, R176.reuse, R6, R104 ;  /* 0x00000006b068723c */ /* 0x040ff00000001868 */
[C---:B---3--:R-:W-:Y:S08]  /*99f0*/  HMMA.16816.F32 R108, R176.reuse, R8, R108 ;  /* 0x00000008b06c723c */ /* 0x048ff0000000186c */
[C---:B------:R-:W-:Y:S08]  /*9a00*/  HMMA.16816.F32 R112, R176.reuse, R10, R112 ;  /* 0x0000000ab070723c */ /* 0x040ff00000001870 */
[C---:B----4-:R-:W-:Y:S08]  /*9a10*/  HMMA.16816.F32 R116, R176.reuse, R12, R116 ;  /* 0x0000000cb074723c */ /* 0x050ff00000001874 */
[C---:B------:R-:W-:Y:S08]  /*9a20*/  HMMA.16816.F32 R120, R176.reuse, R14, R120 ;  /* 0x0000000eb078723c */ /* 0x040ff00000001878 */
[C---:B--2---:R-:W-:Y:S07]  /*9a30*/  HMMA.16816.F32 R124, R176.reuse, R16, R124 ;  /* 0x00000010b07c723c */ /* 0x044fee000000187c */
[----:B------:R-:W-:Y:S01]  /*9a40*/  MOV R16, R3 ;  /* 0x0000000300107202 */ /* 0x000fe20000000f00 */
[----:B------:R-:W-:Y:S01]  /*9a50*/  HMMA.16816.F32 R128, R176, R18, R128 ;  /* 0x00000012b080723c */ /* 0x000fe20000001880 */
[----:B------:R-:W-:-:S07]  /*9a60*/  @P0 BRA `(.L_x_2300) ;  /* 0xffffbf6000000947 */ /* 0x000fce000383ffff */
.L_x_2289:
[----:B-1----:R-:W2:Y:S02]  /*9a70*/  LDL R0, [R1+0x64] ;  /* 0x0000640001007983 */ /* 0x002ea40000100800 */
[----:B--2---:R-:W-:-:S13]  /*9a80*/  ISETP.GE.AND P0, PT, R0, RZ, PT ;  /* 0x000000ff0000720c */ /* 0x004fda0003f06270 */
[----:B------:R-:W-:Y:S05]  /*9a90*/  @!P0 BRA `(.L_x_2301) ;  /* 0x00003c0000008947 */ /* 0x000fea0003800000 */
[----:B------:R-:W-:Y:S02]  /*9aa0*/  MOV R135, R16 ;  /* 0x0000001000877202 */ /* 0x000fe40000000f00 */
[----:B------:R-:W-:Y:S02]  /*9ab0*/  MOV R134, R133 ;  /* 0x0000008500867202 */ /* 0x000fe40000000f00 */
.L_x_2308:
[----:B------:R-:W2:Y:S01]  /*9ac0*/  LDL R8, [R1+0x60] ;  /* 0x0000600001087983 */ /* 0x000ea20000100800 */
[----:B------:R-:W-:Y:S04]  /*9ad0*/  DEPBAR.LE SB0, 0x0 ;  /* 0x000080000000791a */ /* 0x000fe80000000000 */
[----:B------:R-:W3:Y:S01]  /*9ae0*/  LDL R12, [R1+0x5c] ;  /* 0x00005c00010c7983 */ /* 0x000ee20000100800 */
[----:B------:R-:W-:Y:S01]  /*9af0*/  WARPSYNC 0xffffffff ;  /* 0xffffffff00007948 */ /* 0x000fe20003800000 */
[C---:B------:R-:W-:Y:S02]  /*9b00*/  IADD3 R20, R252.reuse, 0x6000, RZ ;  /* 0x00006000fc147810 */ /* 0x040fe40007ffe0ff */
[----:B------:R-:W4:Y:S01]  /*9b10*/  LDL R13, [R1+0x20] ;  /* 0x00002000010d7983 */ /* 0x000f220000100800 */
[C---:B------:R-:W-:Y:S02]  /*9b20*/  IADD3 R21, R252.reuse, 0x5000, RZ ;  /* 0x00005000fc157810 */ /* 0x040fe40007ffe0ff */
[C---:B------:R-:W-:Y:S01]  /*9b30*/  IADD3 R248, R252.reuse, 0x3800, RZ ;  /* 0x00003800fcf87810 */ /* 0x040fe20007ffe0ff */
[----:B------:R-:W5:Y:S01]  /*9b40*/  LDL.64 R6, [R1+0xa0] ;  /* 0x0000a00001067983 */ /* 0x000f620000100a00 */
[C---:B------:R-:W-:Y:S02]  /*9b50*/  IADD3 R133, R252.reuse, 0x3000, RZ ;  /* 0x00003000fc857810 */ /* 0x040fe40007ffe0ff */
[----:B------:R-:W-:Y:S01]  /*9b60*/  IADD3 R132, R252, 0x2800, RZ ;  /* 0x00002800fc847810 */ /* 0x000fe20007ffe0ff */
[----:B------:R-:W5:Y:S04]  /*9b70*/  LDL R5, [R1+0xb0] ;  /* 0x0000b00001057983 */ /* 0x000f680000100800 */
[----:B------:R-:W5:Y:S04]  /*9b80*/  LDL R15, [R1+0xec] ;  /* 0x0000ec00010f7983 */ /* 0x000f680000100800 */
[----:B------:R-:W5:Y:S04]  /*9b90*/  LDL R14, [R1+0x74] ;  /* 0x00007400010e7983 */ /* 0x000f680000100800 */
[----:B------:R-:W-:Y:S06]  /*9ba0*/  BAR.SYNC.DEFER_BLOCKING 0x0 ;  /* 0x0000000000007b1d */ /* 0x000fec0000010000 */
[----:B------:R-:W1:Y:S04]  /*9bb0*/  LDSM.16.M88.4 R176, [R252] ;  /* 0x00000000fcb0783b */ /* 0x000e680000000200 */
[----:B------:R-:W1:Y:S04]  /*9bc0*/  LDSM.16.M88.4 R180, [R252+0x800] ;  /* 0x00080000fcb4783b */ /* 0x000e680000000200 */
[----:B------:R-:W1:Y:S04]  /*9bd0*/  LDSM.16.M88.4 R184, [R252+0x1000] ;  /* 0x00100000fcb8783b */ /* 0x000e680000000200 */
[----:B------:R-:W1:Y:S04]  /*9be0*/  LDSM.16.M88.4 R188, [R252+0x1800] ;  /* 0x00180000fcbc783b */ /* 0x000e680000000200 */
[----:B----4-:R-:W4:Y:S01]  /*9bf0*/  LDSM.16.M88.4 R16, [R13+0x800] ;  /* 0x000800000d10783b */ /* 0x010f220000000200 */
[----:B--2---:R-:W-:Y:S01]  /*9c00*/  SHF.R.S32.HI R0, RZ, 0x1f, R8 ;  /* 0x0000001fff007819 */ /* 0x004fe20000011408 */
[----:B------:R-:W-:Y:S01]  /*9c10*/  IMAD.WIDE.U32 R2, R8, c[0x0][0x208], RZ ;  /* 0x0000820008027a25 */ /* 0x000fe200078e00ff */
[----:B---3--:R-:W-:Y:S01]  /*9c20*/  SHF.R.S32.HI R4, RZ, 0x1f, R12 ;  /* 0x0000001fff047819 */ /* 0x008fe2000001140c */
[----:B-----5:R-:W2:Y:S02]  /*9c30*/  LDL R7, [R1+0x6c] ;  /* 0x00006c0001077983 */ /* 0x020ea40000100800 */
[----:B------:R-:W-:Y:S02]  /*9c40*/  IMAD R0, R0, c[0x0][0x208], RZ ;  /* 0x0000820000007a24 */ /* 0x000fe400078e02ff */
[----:B------:R-:W3:Y:S01]  /*9c50*/  LDSM.16.M88.4 R24, [R13+0x1000] ;  /* 0x001000000d18783b */ /* 0x000ee20000000200 */
[----:B------:R-:W-:Y:S02]  /*9c60*/  IMAD R4, R4, c[0x0][0x218], RZ ;  /* 0x0000860004047a24 */ /* 0x000fe400078e02ff */
[----:B------:R-:W-:Y:S01]  /*9c70*/  IMAD R0, R8, c[0x0][0x20c], R0 ;  /* 0x0000830008007a24 */ /* 0x000fe200078e0200 */
[----:B------:R-:W1:Y:S01]  /*9c80*/  LDSM.16.M88.4 R32, [R13+0x1800] ;  /* 0x001800000d20783b */ /* 0x000e620000000200 */
[----:B------:R-:W-:Y:S02]  /*9c90*/  IMAD R4, R12, c[0x0][0x21c], R4 ;  /* 0x000087000c047a24 */ /* 0x000fe400078e0204 */
[----:B------:R-:W-:Y:S01]  /*9ca0*/  IMAD.IADD R3, R3, 0x1, R0 ;  /* 0x0000000103037824 */ /* 0x000fe200078e0200 */
[----:B------:R5:W1:Y:S01]  /*9cb0*/  LDSM.16.M88.4 R8, [R13] ;  /* 0x000000000d08783b */ /* 0x000a620000000200 */
[C---:B------:R-:W-:Y:S01]  /*9cc0*/  SHF.L.U64.HI R29, R14.reuse, 0x1, R15 ;  /* 0x000000010e1d7819 */ /* 0x040fe2000001020f */
[----:B------:R-:W-:Y:S02]  /*9cd0*/  IMAD.SHL.U32 R250, R14, 0x2, RZ ;  /* 0x000000020efa7824 */ /* 0x000fe400078e00ff */
[----:B------:R-:W-:Y:S05]  /*9ce0*/  IMAD.WIDE.U32 R2, R12, c[0x0][0x218], R2 ;  /* 0x000086000c027a25 */ /* 0x000fea00078e0002 */
[----:B------:R-:W-:Y:S02]  /*9cf0*/  IADD3 R0, P0, R6, R2, RZ ;  /* 0x0000000206007210 */ /* 0x000fe40007f1e0ff */
[----:B------:R-:W3:Y:S01]  /*9d00*/  LDL R6, [R1+0xf4] ;  /* 0x0000f40001067983 */ /* 0x000ee20000100800 */
[----:B------:R-:W-:Y:S02]  /*9d10*/  IADD3 R2, R252, 0x7000, RZ ;  /* 0x00007000fc027810 */ /* 0x000fe40007ffe0ff */
[----:B------:R-:W-:Y:S02]  /*9d20*/  IADD3.X R4, R5, R3, R4, P0, !PT ;  /* 0x0000000305047210 */ /* 0x000fe400007fe404 */
[C---:B------:R-:W-:Y:S04]  /*9d30*/  LEA R12, P0, R0.reuse, c[0x0][0x1f8], 0x1 ;  /* 0x00007e00000c7a11 */ /* 0x040fe800078008ff */
[----:B------:R-:W-:Y:S02]  /*9d40*/  LEA.HI.X R4, R0, c[0x0][0x1fc], R4, 0x1, P0 ;  /* 0x00007f0000047a11 */ /* 0x000fe400000f0c04 */
[C---:B------:R-:W-:Y:S01]  /*9d50*/  IADD3 R0, R252.reuse, 0x7800, RZ ;  /* 0x00007800fc007810 */ /* 0x040fe20007ffe0ff */
[----:B-----5:R-:W5:Y:S04]  /*9d60*/  LDL R13, [R1+0xf0] ;  /* 0x0000f000010d7983 */ /* 0x020f680000100800 */
[----:B------:R1:W-:Y:S04]  /*9d70*/  STL [R1+0x1c], R0 ;  /* 0x00001c0001007387 */ /* 0x0003e80000100800 */
[----:B------:R-:W3:Y:S04]  /*9d80*/  LDL R5, [R1+0x70] ;  /* 0x0000700001057983 */ /* 0x000ee80000100800 */
[----:B------:R4:W-:Y:S04]  /*9d90*/  STL [R1+0x18], R2 ;  /* 0x0000180201007387 */ /* 0x0009e80000100800 */
[----:B------:R-:W3:Y:S01]  /*9da0*/  LDL R3, [R1+0xf8] ;  /* 0x0000f80001037983 */ /* 0x000ee20000100800 */
[C---:B-1----:R-:W-:Y:S03]  /*9db0*/  IADD3 R0, R252.reuse, 0x6800, RZ ;  /* 0x00006800fc007810 */ /* 0x042fe60007ffe0ff */
[----:B----4-:R-:W4:Y:S04]  /*9dc0*/  LDL R2, [R1+0x58] ;  /* 0x0000580001027983 */ /* 0x010f280000100800 */
[----:B------:R1:W-:Y:S04]  /*9dd0*/  STL [R1+0x14], R0 ;  /* 0x0000140001007387 */ /* 0x0003e80000100800 */
[----:B------:R1:W-:Y:S02]  /*9de0*/  STL [R1+0x10], R20 ;  /* 0x0000101401007387 */ /* 0x0003e40000100800 */
[C---:B-1----:R-:W-:Y:S02]  /*9df0*/  IADD3 R0, R252.reuse, 0x5800, RZ ;  /* 0x00005800fc007810 */ /* 0x042fe40007ffe0ff */
[C---:B------:R-:W-:Y:S03]  /*9e00*/  IADD3 R20, R252.reuse, 0x4800, RZ ;  /* 0x00004800fc147810 */ /* 0x040fe60007ffe0ff */
[----:B------:R1:W-:Y:S04]  /*9e10*/  STL [R1+0xc], R0 ;  /* 0x00000c0001007387 */ /* 0x0003e80000100800 */
[----:B------:R-:W-:Y:S04]  /*9e20*/  STL [R1+0x8], R21 ;  /* 0x0000081501007387 */ /* 0x000fe80000100800 */
[----:B------:R-:W-:Y:S01]  /*9e30*/  STL [R1+0x4], R20 ;  /* 0x0000041401007387 */ /* 0x000fe20000100800 */
[C---:B-1----:R-:W-:Y:S05]  /*9e40*/  IADD3 R0, R252.reuse, 0x4000, RZ ;  /* 0x00004000fc007810 */ /* 0x042fea0007ffe0ff */
[----:B------:R1:W-:Y:S02]  /*9e50*/  STL [R1], R0 ;  /* 0x0000000001007387 */ /* 0x0003e40000100800 */
[----:B-1----:R-:W-:Y:S01]  /*9e60*/  IADD3 R0, R252, 0x2000, RZ ;  /* 0x00002000fc007810 */ /* 0x002fe20007ffe0ff */
[C---:B--2---:R-:W-:Y:S01]  /*9e70*/  IMAD.SHL.U32 R249, R7.reuse, 0x2, RZ ;  /* 0x0000000207f97824 */ /* 0x044fe200078e00ff */
[----:B-----5:R-:W-:Y:S02]  /*9e80*/  SHF.L.U64.HI R28, R7, 0x1, R13 ;  /* 0x00000001071c7819 */ /* 0x020fe4000001020d */
[C---:B---3--:R-:W-:Y:S01]  /*9e90*/  SHF.L.U64.HI R23, R5.reuse, 0x1, R6 ;  /* 0x0000000105177819 */ /* 0x048fe20000010206 */
[----:B------:R-:W-:Y:S01]  /*9ea0*/  IMAD.SHL.U32 R31, R5, 0x2, RZ ;  /* 0x00000002051f7824 */ /* 0x000fe200078e00ff */
[C---:B----4-:R-:W-:Y:S01]  /*9eb0*/  SHF.L.U64.HI R20, R2.reuse, 0x1, R3 ;  /* 0x0000000102147819 */ /* 0x050fe20000010203 */
[----:B------:R-:W-:Y:S01]  /*9ec0*/  IMAD.SHL.U32 R30, R2, 0x2, RZ ;  /* 0x00000002021e7824 */ /* 0x000fe200078e00ff */
[----:B------:R-:W-:-:S05]  /*9ed0*/  BRA.DIV ~URZ, `(.L_x_2302) ;  /* 0x00007de27f007947 */ /* 0x000fca000b800000 */
[----:B------:R1:W2:Y:S02]  /*9ee0*/  SHFL.IDX PT, R2, R4, RZ, 0x181f ;  /* 0x00181fff04027589 */ /* 0x0002a400000e0000 */
.L_x_2351:
[----:B------:R-:W3:Y:S01]  /*9ef0*/  LDL R3, [R1+0x70] ;  /* 0x0000700001037983 */ /* 0x000ee20000100800 */
[----:B------:R-:W-:Y:S04]  /*9f00*/  BSSY B0, `(.L_x_2303) ;  /* 0x0000171000007945 */ /* 0x000fe80003800000 */
[----:B------:R-:W4:Y:S05]  /*9f10*/  LDL R6, [R1+0x58] ;  /* 0x0000580001067983 */ /* 0x000f2a0000100800 */
[----:B--2---:R-:W2:Y:S05]  /*9f20*/  LDL R13, [R1+0x6c] ;  /* 0x00006c00010d7983 */ /* 0x004eaa0000100800 */
[----:B------:R-:W2:Y:S05]  /*9f30*/  LDL R251, [R1+0x50] ;  /* 0x0000500001fb7983 */ /* 0x000eaa0000100800 */
[----:B------:R-:W2:Y:S05]  /*9f40*/  LDL R21, [R1+0x74] ;  /* 0x0000740001157983 */ /* 0x000eaa0000100800 */
[----:B------:R-:W1:Y:S05]  /*9f50*/  SHFL.IDX PT, R5, R12, RZ, 0x181f ;  /* 0x00181fff0c057589 */ /* 0x000e6a00000e0000 */
[----:B------:R-:W-:Y:S05]  /*9f60*/  STL.64 [R1+0x120], R42 ;  /* 0x0001202a01007387 */ /* 0x000fea0000100a00 */
[----:B------:R-:W-:Y:S05]  /*9f70*/  STL.64 [R1+0x118], R40 ;  /* 0x0001182801007387 */ /* 0x000fea0000100a00 */
[----:B------:R-:W-:Y:S05]  /*9f80*/  STL.64 [R1+0x110], R38 ;  /* 0x0001102601007387 */ /* 0x000fea0000100a00 */
[----:B------:R1:W-:Y:S05]  /*9f90*/  STL.64 [R1+0x108], R36 ;  /* 0x0001082401007387 */ /* 0x0003ea0000100a00 */
[----:B-1----:R-:W-:Y:S01]  /*9fa0*/  SHFL.IDX PT, R4, R4, 0x1, 0x181f ;  /* 0x00381f0004047f89 */ /* 0x002fe200000e0000 */
[----:B--2---:R-:W-:Y:S02]  /*9fb0*/  ISETP.GE.AND P3, PT, R21, c[0x0][0x1d4], PT ;  /* 0x0000750015007a0c */ /* 0x004fe40003f66270 */
[----:B---3--:R-:W-:Y:S02]  /*9fc0*/  ISETP.GE.AND P5, PT, R3, c[0x0][0x1d4], PT ;  /* 0x0000750003007a0c */ /* 0x008fe40003fa6270 */
[----:B------:R1:W2:Y:S01]  /*9fd0*/  SHFL.IDX PT, R3, R12, 0x1, 0x181f ;  /* 0x00381f000c037f89 */ /* 0x0002a200000e0000 */
[----:B----4-:R-:W-:Y:S02]  /*9fe0*/  ISETP.GE.AND P1, PT, R6, c[0x0][0x1d4], PT ;  /* 0x0000750006007a0c */ /* 0x010fe40003f26270 */
[----:B------:R-:W-:Y:S02]  /*9ff0*/  IADD3 R6, P0, R5, R30, RZ ;  /* 0x0000001e05067210 */ /* 0x000fe40007f1e0ff */
[----:B------:R-:W-:Y:S02]  /*a000*/  ISETP.GE.AND P4, PT, R13, c[0x0][0x1d4], PT ;  /* 0x000075000d007a0c */ /* 0x000fe40003f86270 */
[----:B------:R-:W-:Y:S01]  /*a010*/  SEL R36, RZ, 0x10, P1 ;  /* 0x00000010ff247807 */ /* 0x000fe20000800000 */
[C---:B------:R-:W-:Y:S01]  /*a020*/  IMAD.X R7, R2.reuse, 0x1, R20, P0 ;  /* 0x0000000102077824 */ /* 0x040fe200000e0614 */
[C---:B------:R-:W-:Y:S02]  /*a030*/  IADD3 R14, P0, R5.reuse, R31, RZ ;  /* 0x0000001f050e7210 */ /* 0x040fe40007f1e0ff */
[----:B------:R-:W-:Y:S01]  /*a040*/  SEL R21, RZ, 0x10, P4 ;  /* 0x00000010ff157807 */ /* 0x000fe20002000000 */
[----:B------:R3:W-:Y:S02]  /*a050*/  STL [R1+0x54], R36 ;  /* 0x0000542401007387 */ /* 0x0007e40000100800 */
[C---:B------:R-:W-:Y:S03]  /*a060*/  IMAD.X R15, R2.reuse, 0x1, R23, P0 ;  /* 0x00000001020f7824 */ /* 0x040fe600000e0617 */
[----:B------:R4:W-:Y:S05]  /*a070*/  LDGSTS.E.BYPASS.LTC128B.128 [R251+0x100], [R6.64], !P1 ;  /* 0x0010000006fb7fae */ /* 0x0009ea000c901d46 */
[----:B------:R2:W-:Y:S01]  /*a080*/  LDGSTS.E.BYPASS.LTC128B.128 [R251+0x2100], [R14.64], !P5 ;  /* 0x021000000efb7fae */ /* 0x0005e2000e901d46 */
[C---:B-1----:R-:W-:Y:S05]  /*a090*/  IADD3 R12, P0, R5.reuse, R249, RZ ;  /* 0x000000f9050c7210 */ /* 0x042fea0007f1e0ff */
[C---:B------:R-:W-:Y:S05]  /*a0a0*/  IMAD.X R13, R2.reuse, 0x1, R28, P0 ;  /* 0x00000001020d7824 */ /* 0x040fea00000e061c */
[----:B------:R1:W-:Y:S01]  /*a0b0*/  LDGSTS.E.BYPASS.LTC128B.128 [R251+0x4100], [R12.64], !P4 ;  /* 0x041000000cfb7fae */ /* 0x0003e2000e101d46 */
[----:B----4-:R-:W-:Y:S05]  /*a0c0*/  IADD3 R6, P0, R5, R250, RZ ;  /* 0x000000fa05067210 */ /* 0x010fea0007f1e0ff */
[----:B------:R-:W-:Y:S01]  /*a0d0*/  IMAD.X R7, R2, 0x1, R29, P0 ;  /* 0x0000000102077824 */ /* 0x000fe200000e061d */
[----:B------:R-:W-:Y:S04]  /*a0e0*/  SEL R2, RZ, 0x10, P5 ;  /* 0x00000010ff027807 */ /* 0x000fe80002800000 */
[C---:B------:R-:W-:Y:S01]  /*a0f0*/  IADD3 R22, -R2.reuse, 0x10, RZ ;  /* 0x0000001002167810 */ /* 0x040fe20007ffe1ff */
[----:B------:R4:W-:Y:S01]  /*a100*/  LDGSTS.E.BYPASS.LTC128B.128 [R251+0x6100], [R6.64], !P3 ;  /* 0x0610000006fb7fae */ /* 0x0009e2000d901d46 */
[----:B------:R-:W-:Y:S02]  /*a110*/  ISETP.NE.U32.AND P2, PT, R2, RZ, PT ;  /* 0x000000ff0200720c */ /* 0x000fe40003f45070 */
[----:B------:R-:W-:Y:S02]  /*a120*/  LOP3.LUT R22, R22, 0xf, RZ, 0xc0, !PT ;  /* 0x0000000f16167812 */ /* 0x000fe400078ec0ff */
[----:B-1----:R-:W-:Y:S04]  /*a130*/  IADD3 R12, -R36, 0x10, RZ ;  /* 0x00000010240c7810 */ /* 0x002fe80007ffe1ff */
[----:B------:R-:W-:Y:S04]  /*a140*/  LOP3.LUT R12, R12, 0xf, RZ, 0xc0, !PT ;  /* 0x0000000f0c0c7812 */ /* 0x000fe800078ec0ff */
[-C--:B--2---:R-:W-:Y:S02]  /*a150*/  IADD3 R12, P1, P0, R12, R3.reuse, R30 ;  /* 0x000000030c0c7210 */ /* 0x084fe4000783e01e */
        /* <DEDUP_REMOVED lines=11> */
[----:B------:R-:W2:Y:S02]  /*a210*/  LDL R3, [R1+0x28] ;  /* 0x0000280001037983 */ /* 0x000ea40000100800 */
[----:B------:R-:W-:Y:S02]  /*a220*/  IADD3.X R29, RZ, R4, R29, P1, P0 ;  /* 0x00000004ff1d7210 */ /* 0x000fe40000fe041d */
[C---:B----4-:R-:W-:Y:S01]  /*a230*/  HMMA.16816.F32 R4, R168.reuse, R8, RZ ;  /* 0x00000008a804723c */ /* 0x050fe200000018ff */
[----:B------:R-:W4:Y:S02]  /*a240*/  LDL.LU R40, [R1] ;  /* 0x0000000001287983 */ /* 0x000f240000300800 */
[----:B------:R-:W-:Y:S02]  /*a250*/  ISETP.NE.U32.AND P0, PT, R36, RZ, PT ;  /* 0x000000ff2400720c */ /* 0x000fe40003f05070 */
[----:B------:R-:W-:Y:S01]  /*a260*/  ISETP.NE.U32.AND P1, PT, R21, RZ, PT ;  /* 0x000000ff1500720c */ /* 0x000fe20003f25070 */
[----:B------:R-:W4:Y:S02]  /*a270*/  LDL.LU R38, [R1+0x4] ;  /* 0x0000040001267983 */ /* 0x000f240000300800 */
[C---:B------:R-:W-:Y:S03]  /*a280*/  HMMA.16816.F32 R8, R168.reuse, R10, RZ ;  /* 0x0000000aa808723c */ /* 0x040fe600000018ff */
[----:B------:R-:W4:Y:S05]  /*a290*/  LDL.LU R37, [R1+0x8] ;  /* 0x0000080001257983 */ /* 0x000f2a0000300800 */
[----:B---3--:R-:W3:Y:S05]  /*a2a0*/  LDL.LU R36, [R1+0xc] ;  /* 0x00000c0001247983 */ /* 0x008eea0000300800 */
[----:B------:R-:W3:Y:S05]  /*a2b0*/  LDL R2, [R1+0x24] ;  /* 0x0000240001027983 */ /* 0x000eea0000100800 */
[----:B------:R-:W3:Y:S05]  /*a2c0*/  LDL R39, [R1+0x20] ;  /* 0x0000200001277983 */ /* 0x000eea0000100800 */
[----:B------:R1:W-:Y:S01]  /*a2d0*/  LDGSTS.E.BYPASS.LTC128B.128.ZFILL [R251+0x1100], [R12.64], P0 ;  /* 0x011000000cfb7fae */ /* 0x0003e20008141d46 */
[----:B------:R-:W-:Y:S04]  /*a2e0*/  ISETP.NE.U32.AND P0, PT, R20, RZ, PT ;  /* 0x000000ff1400720c */ /* 0x000fe80003f05070 */
[----:B------:R1:W-:Y:S05]  /*a2f0*/  LDGSTS.E.BYPASS.LTC128B.128.ZFILL [R251+0x3100], [R22.64], P2 ;  /* 0x0310000016fb7fae */ /* 0x0003ea0009141d46 */
[----:B------:R1:W-:Y:S05]  /*a300*/  LDGSTS.E.BYPASS.LTC128B.128.ZFILL [R251+0x5100], [R30.64], P1 ;  /* 0x051000001efb7fae */ /* 0x0003ea0008941d46 */
[----:B------:R1:W-:Y:S05]  /*a310*/  LDGSTS.E.BYPASS.LTC128B.128.ZFILL [R251+0x7100], [R28.64], P0 ;  /* 0x071000001cfb7fae */ /* 0x0003ea0008141d46 */
[----:B------:R-:W0:Y:S01]  /*a320*/  LDGDEPBAR ;  /* 0x00000000000079af */ /* 0x000e220000000000 */
[C---:B-1----:R-:W-:Y:S08]  /*a330*/  HMMA.16816.F32 R12, R168.reuse, R16, RZ ;  /* 0x00000010a80c723c */ /* 0x042ff000000018ff */
[C---:B------:R-:W-:Y:S01]  /*a340*/  HMMA.16816.F32 R16, R168.reuse, R18, RZ ;  /* 0x00000012a810723c */ /* 0x040fe200000018ff */
[----:B------:R-:W-:Y:S07]  /*a350*/  LDSM.16.M88.4 R248, [R248] ;  /* 0x00000000f8f8783b */ /* 0x000fee0000000200 */
        /* <DEDUP_REMOVED lines=12> */
[----:B--2---:R-:W1:Y:S05]  /*a420*/  LDSM.16.M88.4 R176, [R3] ;  /* 0x0000000003b0783b */ /* 0x004e6a0000000200 */
[----:B------:R-:W2:Y:S05]  /*a430*/  LDSM.16.M88.4 R180, [R3+0x800] ;  /* 0x0008000003b4783b */ /* 0x000eaa0000000200 */
[----:B------:R-:W2:Y:S05]  /*a440*/  LDSM.16.M88.4 R184, [R3+0x1000] ;  /* 0x0010000003b8783b */ /* 0x000eaa0000000200 */
[----:B------:R-:W2:Y:S01]  /*a450*/  LDSM.16.M88.4 R188, [R3+0x1800] ;  /* 0x0018000003bc783b */ /* 0x000ea20000000200 */
[C---:B-1----:R-:W-:Y:S08]  /*a460*/  HMMA.16816.F32 R4, R192.reuse, R176, R4 ;  /* 0x000000b0c004723c */ /* 0x042ff00000001804 */
[C---:B------:R-:W-:Y:S01]  /*a470*/  HMMA.16816.F32 R8, R192.reuse, R178, R8 ;  /* 0x000000b2c008723c */ /* 0x040fe20000001808 */
[----:B---3--:R-:W1:Y:S07]  /*a480*/  LDSM.16.M88.4 R176, [R2+-0x6000] ;  /* 0xffa0000002b0783b */ /* 0x008e6e0000000200 */
[C---:B--2---:R-:W-:Y:S08]  /*a490*/  HMMA.16816.F32 R12, R192.reuse, R180, R12 ;  /* 0x000000b4c00c723c */ /* 0x044ff0000000180c */
[C---:B------:R-:W-:Y:S01]  /*a4a0*/  HMMA.16816.F32 R16, R192.reuse, R182, R16 ;  /* 0x000000b6c010723c */ /* 0x040fe20000001810 */
[----:B------:R-:W2:Y:S07]  /*a4b0*/  LDSM.16.M88.4 R180, [R2+-0x5800] ;  /* 0xffa8000002b4783b */ /* 0x000eae0000000200 */
[C---:B------:R-:W-:Y:S08]  /*a4c0*/  HMMA.16816.F32 R20, R192.reuse, R184, R20 ;  /* 0x000000b8c014723c */ /* 0x040ff00000001814 */
[C---:B------:R-:W-:Y:S01]  /*a4d0*/  HMMA.16816.F32 R24, R192.reuse, R186, R24 ;  /* 0x000000bac018723c */ /* 0x040fe20000001818 */
[----:B------:R-:W3:Y:S07]  /*a4e0*/  LDSM.16.M88.4 R184, [R2+-0x5000] ;  /* 0xffb0000002b8783b */ /* 0x000eee0000000200 */
[C---:B------:R-:W-:Y:S08]  /*a4f0*/  HMMA.16816.F32 R28, R192.reuse, R188, R28 ;  /* 0x000000bcc01c723c */ /* 0x040ff0000000181c */
[----:B------:R-:W-:Y:S01]  /*a500*/  HMMA.16816.F32 R32, R192, R190, R32 ;  /* 0x000000bec020723c */ /* 0x000fe20000001820 */
[----:B------:R-:W4:Y:S07]  /*a510*/  LDSM.16.M88.4 R188, [R2+-0x4800] ;  /* 0xffb8000002bc783b */ /* 0x000f2e0000000200 */
[C---:B-1----:R-:W-:Y:S08]  /*a520*/  HMMA.16816.F32 R4, R196.reuse, R176, R4 ;  /* 0x000000b0c404723c */ /* 0x042ff00000001804 */
[C---:B------:R-:W-:Y:S01]  /*a530*/  HMMA.16816.F32 R8, R196.reuse, R178, R8 ;  /* 0x000000b2c408723c */ /* 0x040fe20000001808 */
[----:B------:R-:W1:Y:S07]  /*a540*/  LDSM.16.M88.4 R176, [R39+0x2000] ;  /* 0x0020000027b0783b */ /* 0x000e6e0000000200 */
[C---:B--2---:R-:W-:Y:S08]  /*a550*/  HMMA.16816.F32 R12, R196.reuse, R180, R12 ;  /* 0x000000b4c40c723c */ /* 0x044ff0000000180c */
        /* <DEDUP_REMOVED lines=8> */
[C---:B-1----:R-:W-:Y:S08]  /*a5e0*/  HMMA.16816.F32 R4, R200.reuse, R176, R4 ;  /* 0x000000b0c804723c */ /* 0x042ff00000001804 */
[C---:B------:R-:W-:Y:S01]  /*a5f0*/  HMMA.16816.F32 R8, R200.reuse, R178, R8 ;  /* 0x000000b2c808723c */ /* 0x040fe20000001808 */
[----:B------:R-:W1:Y:S07]  /*a600*/  LDSM.16.M88.4 R176, [R0] ;  /* 0x0000000000b0783b */ /* 0x000e6e0000000200 */
[C---:B--2---:R-:W-:Y:S08]  /*a610*/  HMMA.16816.F32 R12, R200.reuse, R180, R12 ;  /* 0x000000b4c80c723c */ /* 0x044ff0000000180c */
[C---:B------:R-:W-:Y:S01]  /*a620*/  HMMA.16816.F32 R16, R200.reuse, R182, R16 ;  /* 0x000000b6c810723c */ /* 0x040fe20000001810 */
[----:B------:R-:W2:Y:S07]  /*a630*/  LDSM.16.M88.4 R180, [R132] ;  /* 0x0000000084b4783b */ /* 0x000eae0000000200 */
[C---:B---3--:R-:W-:Y:S08]  /*a640*/  HMMA.16816.F32 R20, R200.reuse, R184, R20 ;  /* 0x000000b8c814723c */ /* 0x048ff00000001814 */
[C---:B------:R-:W-:Y:S01]  /*a650*/  HMMA.16816.F32 R24, R200.reuse, R186, R24 ;  /* 0x000000bac818723c */ /* 0x040fe20000001818 */
[----:B------:R-:W3:Y:S07]  /*a660*/  LDSM.16.M88.4 R184, [R133] ;  /* 0x0000000085b8783b */ /* 0x000eee0000000200 */
[C---:B----4-:R-:W-:Y:S08]  /*a670*/  HMMA.16816.F32 R28, R200.reuse, R188, R28 ;  /* 0x000000bcc81c723c */ /* 0x050ff0000000181c */
[----:B------:R-:W-:Y:S01]  /*a680*/  HMMA.16816.F32 R32, R200, R190, R32 ;  /* 0x000000bec820723c */ /* 0x000fe20000001820 */
[----:B------:R-:W4:Y:S07]  /*a690*/  LDSM.16.M88.4 R188, [R3+0x2000] ;  /* 0x0020000003bc783b */ /* 0x000f2e0000000200 */
        /* <DEDUP_REMOVED lines=11> */
[----:B------:R-:W3:Y:S07]  /*a750*/  LDSM.16.M88.4 R248, [R2+-0x4000] ;  /* 0xffc0000002f8783b */ /* 0x000eee0000000200 */
[C---:B----4-:R-:W-:Y:S08]  /*a760*/  HMMA.16816.F32 R4, R208.reuse, R188, R4 ;  /* 0x000000bcd004723c */ /* 0x050ff00000001804 */
[C---:B------:R-:W-:Y:S01]  /*a770*/  HMMA.16816.F32 R8, R208.reuse, R190, R8 ;  /* 0x000000bed008723c */ /* 0x040fe20000001808 */
[----:B------:R-:W4:Y:S07]  /*a780*/  LDSM.16.M88.4 R188, [R2+-0x3800] ;  /* 0xffc8000002bc783b */ /* 0x000f2e0000000200 */
[C---:B-1----:R-:W-:Y:S08]  /*a790*/  HMMA.16816.F32 R12, R208.reuse, R176, R12 ;  /* 0x000000b0d00c723c */ /* 0x042ff0000000180c */
[C---:B------:R-:W-:Y:S01]  /*a7a0*/  HMMA.16816.F32 R16, R208.reuse, R178, R16 ;  /* 0x000000b2d010723c */ /* 0x040fe20000001810 */
[----:B------:R-:W1:Y:S07]  /*a7b0*/  LDSM.16.M88.4 R176, [R2+-0x3000] ;  /* 0xffd0000002b0783b */ /* 0x000e6e0000000200 */
[C---:B--2---:R-:W-:Y:S08]  /*a7c0*/  HMMA.16816.F32 R20, R208.reuse, R180, R20 ;  /* 0x000000b4d014723c */ /* 0x044ff00000001814 */
[C---:B------:R-:W-:Y:S01]  /*a7d0*/  HMMA.16816.F32 R24, R208.reuse, R182, R24 ;  /* 0x000000b6d018723c */ /* 0x040fe20000001818 */
[----:B------:R-:W2:Y:S07]  /*a7e0*/  LDSM.16.M88.4 R180, [R2+-0x2800] ;  /* 0xffd8000002b4783b */ /* 0x000eae0000000200 */
[C---:B---3--:R-:W-:Y:S08]  /*a7f0*/  HMMA.16816.F32 R28, R208.reuse, R184, R28 ;  /* 0x000000b8d01c723c */ /* 0x048ff0000000181c */
[----:B------:R-:W-:Y:S01]  /*a800*/  HMMA.16816.F32 R32, R208, R186, R32 ;  /* 0x000000bad020723c */ /* 0x000fe20000001820 */
[----:B------:R-:W3:Y:S07]  /*a810*/  LDSM.16.M88.4 R184, [R39+0x4000] ;  /* 0x0040000027b8783b */ /* 0x000eee0000000200 */
[C---:B------:R-:W-:Y:S08]  /*a820*/  HMMA.16816.F32 R4, R212.reuse, R248, R4 ;  /* 0x000000f8d404723c */ /* 0x040ff00000001804 */
[C---:B------:R-:W-:Y:S01]  /*a830*/  HMMA.16816.F32 R8, R212.reuse, R250, R8 ;  /* 0x000000fad408723c */ /* 0x040fe20000001808 */
[----:B------:R-:W3:Y:S07]  /*a840*/  LDSM.16.M88.4 R248, [R39+0x4800] ;  /* 0x0048000027f8783b */ /* 0x000eee0000000200 */
[C---:B----4-:R-:W-:Y:S08]  /*a850*/  HMMA.16816.F32 R12, R212.reuse, R188, R12 ;  /* 0x000000bcd40c723c */ /* 0x050ff0000000180c */
[C---:B------:R-:W-:Y:S01]  /*a860*/  HMMA.16816.F32 R16, R212.reuse, R190, R16 ;  /* 0x000000bed410723c */ /* 0x040fe20000001810 */
[----:B------:R-:W4:Y:S07]  /*a870*/  LDSM.16.M88.4 R188, [R39+0x5000] ;  /* 0x0050000027bc783b */ /* 0x000f2e0000000200 */
[C---:B-1----:R-:W-:Y:S08]  /*a880*/  HMMA.16816.F32 R20, R212.reuse, R176, R20 ;  /* 0x000000b0d414723c */ /* 0x042ff00000001814 */
[C---:B------:R-:W-:Y:S01]  /*a890*/  HMMA.16816.F32 R24, R212.reuse, R178, R24 ;  /* 0x000000b2d418723c */ /* 0x040fe20000001818 */
[----:B------:R-:W1:Y:S07]  /*a8a0*/  LDSM.16.M88.4 R176, [R39+0x5800] ;  /* 0x0058000027b0783b */ /* 0x000e6e0000000200 */
[C---:B--2---:R-:W-:Y:S08]  /*a8b0*/  HMMA.16816.F32 R28, R212.reuse, R180, R28 ;  /* 0x000000b4d41c723c */ /* 0x044ff0000000181c */
[----:B------:R-:W-:Y:S01]  /*a8c0*/  HMMA.16816.F32 R32, R212, R182, R32 ;  /* 0x000000b6d420723c */ /* 0x000fe20000001820 */
[----:B------:R-:W2:Y:S05]  /*a8d0*/  LDSM.16.M88.4 R180, [R40] ;  /* 0x0000000028b4783b */ /* 0x000eaa0000000200 */
[----:B------:R-:W-:Y:S02]  /*a8e0*/  LDSM.16.M88.4 R40, [R3+0x4000] ;  /* 0x004000000328783b */ /* 0x000fe40000000200 */
[C---:B---3--:R-:W-:Y:S08]  /*a8f0*/  HMMA.16816.F32 R4, R216.reuse, R184, R4 ;  /* 0x000000b8d804723c */ /* 0x048ff00000001804 */
[C---:B------:R-:W-:Y:S01]  /*a900*/  HMMA.16816.F32 R8, R216.reuse, R186, R8 ;  /* 0x000000bad808723c */ /* 0x040fe20000001808 */
[----:B------:R3:W2:Y:S07]  /*a910*/  LDSM.16.M88.4 R184, [R38] ;  /* 0x0000000026b8783b */ /* 0x0006ae0000000200 */
[C---:B------:R-:W-:Y:S08]  /*a920*/  HMMA.16816.F32 R12, R216.reuse, R248, R12 ;  /* 0x000000f8d80c723c */ /* 0x040ff0000000180c */
[C---:B------:R-:W-:Y:S01]  /*a930*/  HMMA.16816.F32 R16, R216.reuse, R250, R16 ;  /* 0x000000fad810723c */ /* 0x040fe20000001810 */
[----:B------:R1:W2:Y:S07]  /*a940*/  LDSM.16.M88.4 R248, [R37] ;  /* 0x0000000025f8783b */ /* 0x0002ae0000000200 */
[C---:B----4-:R-:W-:Y:S01]  /*a950*/  HMMA.16816.F32 R20, R216.reuse, R188, R20 ;  /* 0x000000bcd814723c */ /* 0x050fe20000001814 */
[----:B---3--:R-:W3:Y:S07]  /*a960*/  LDL.LU R38, [R1+0x10] ;  /* 0x0000100001267983 */ /* 0x008eee0000300800 */
[C---:B------:R-:W-:Y:S01]  /*a970*/  HMMA.16816.F32 R24, R216.reuse, R190, R24 ;  /* 0x000000bed818723c */ /* 0x040fe20000001818 */
[----:B------:R4:W2:Y:S07]  /*a980*/  LDSM.16.M88.4 R188, [R36] ;  /* 0x0000000024bc783b */ /* 0x0008ae0000000200 */
[C---:B-1----:R-:W-:Y:S01]  /*a990*/  HMMA.16816.F32 R28, R216.reuse, R176, R28 ;  /* 0x000000b0d81c723c */ /* 0x042fe2000000181c */
[----:B------:R-:W3:Y:S07]  /*a9a0*/  LDL.LU R37, [R1+0x14] ;  /* 0x0000140001257983 */ /* 0x000eee0000300800 */
[----:B------:R-:W-:Y:S01]  /*a9b0*/  HMMA.16816.F32 R32, R216, R178, R32 ;  /* 0x000000b2d820723c */ /* 0x000fe20000001820 */
[----:B------:R-:W1:Y:S07]  /*a9c0*/  LDSM.16.M88.4 R176, [R3+0x4800] ;  /* 0x0048000003b0783b */ /* 0x000e6e0000000200 */
[C---:B--2---:R-:W-:Y:S01]  /*a9d0*/  HMMA.16816.F32 R4, R220.reuse, R180, R4 ;  /* 0x000000b4dc04723c */ /* 0x044fe20000001804 */
[----:B----4-:R-:W2:Y:S05]  /*a9e0*/  LDL.LU R36, [R1+0x18] ;  /* 0x0000180001247983 */ /* 0x010eaa0000300800 */
[----:B------:R-:W4:Y:S02]  /*a9f0*/  LDL.LU R0, [R1+0x1c] ;  /* 0x00001c0001007983 */ /* 0x000f240000300800 */
[C---:B------:R-:W-:Y:S03]  /*aa00*/  HMMA.16816.F32 R8, R220.reuse, R182, R8 ;  /* 0x000000b6dc08723c */ /* 0x040fe60000001808 */
[----:B------:R-:W1:Y:S05]  /*aa10*/  LDSM.16.M88.4 R180, [R3+0x5000] ;  /* 0x0050000003b4783b */ /* 0x000e6a0000000200 */
[C---:B------:R-:W-:Y:S08]  /*aa20*/  HMMA.16816.F32 R12, R220.reuse, R184, R12 ;  /* 0x000000b8dc0c723c */ /* 0x040ff0000000180c */
[C---:B------:R-:W-:Y:S01]  /*aa30*/  HMMA.16816.F32 R16, R220.reuse, R186, R16 ;  /* 0x000000badc10723c */ /* 0x040fe20000001810 */
[----:B------:R-:W1:Y:S07]  /*aa40*/  LDSM.16.M88.4 R184, [R3+0x5800] ;  /* 0x0058000003b8783b */ /* 0x000e6e0000000200 */
[C---:B------:R-:W-:Y:S08]  /*aa50*/  HMMA.16816.F32 R20, R220.reuse, R248, R20 ;  /* 0x000000f8dc14723c */ /* 0x040ff00000001814 */
[C---:B------:R-:W-:Y:S01]  /*aa60*/  HMMA.16816.F32 R24, R220.reuse, R250, R24 ;  /* 0x000000fadc18723c */ /* 0x040fe20000001818 */
[----:B------:R-:W-:Y:S07]  /*aa70*/  LDSM.16.M88.4 R248, [R2+-0x1800] ;  /* 0xffe8000002f8783b */ /* 0x000fee0000000200 */
[C---:B------:R-:W-:Y:S08]  /*aa80*/  HMMA.16816.F32 R28, R220.reuse, R188, R28 ;  /* 0x000000bcdc1c723c */ /* 0x040ff0000000181c */
[----:B------:R-:W-:Y:S01]  /*aa90*/  HMMA.16816.F32 R32, R220, R190, R32 ;  /* 0x000000bedc20723c */ /* 0x000fe20000001820 */
[----:B------:R-:W1:Y:S07]  /*aaa0*/  LDSM.16.M88.4 R188, [R2+-0x2000] ;  /* 0xffe0000002bc783b */ /* 0x000e6e0000000200 */
[C---:B------:R-:W-:Y:S08]  /*aab0*/  HMMA.16816.F32 R4, R224.reuse, R40, R4 ;  /* 0x00000028e004723c */ /* 0x040ff00000001804 */
[C---:B------:R-:W-:Y:S01]  /*aac0*/  HMMA.16816.F32 R8, R224.reuse, R42, R8 ;  /* 0x0000002ae008723c */ /* 0x040fe20000001808 */
[----:B------:R-:W1:Y:S07]  /*aad0*/  LDSM.16.M88.4 R40, [R2+-0x1000] ;  /* 0xfff000000228783b */ /* 0x000e6e0000000200 */
[C---:B-1----:R-:W-:Y:S08]  /*aae0*/  HMMA.16816.F32 R12, R224.reuse, R176, R12 ;  /* 0x000000b0e00c723c */ /* 0x042ff0000000180c */
[C---:B------:R-:W-:Y:S01]  /*aaf0*/  HMMA.16816.F32 R16, R224.reuse, R178, R16 ;  /* 0x000000b2e010723c */ /* 0x040fe20000001810 */
[----:B------:R-:W1:Y:S07]  /*ab00*/  LDSM.16.M88.4 R176, [R2+-0x800] ;  /* 0xfff8000002b0783b */ /* 0x000e6e0000000200 */
[C---:B------:R-:W-:Y:S08]  /*ab10*/  HMMA.16816.F32 R20, R224.reuse, R180, R20 ;  /* 0x000000b4e014723c */ /* 0x040ff00000001814 */
        /* <DEDUP_REMOVED lines=11> */
[C---:B------:R-:W-:Y:S08]  /*abd0*/  HMMA.16816.F32 R20, R228.reuse, R40, R20 ;  /* 0x00000028e414723c */ /* 0x040ff00000001814 */
[C---:B------:R-:W-:Y:S08]  /*abe0*/  HMMA.16816.F32 R24, R228.reuse, R42, R24 ;  /* 0x0000002ae418723c */ /* 0x040ff00000001818 */
[C---:B-1----:R-:W-:Y:S08]  /*abf0*/  HMMA.16816.F32 R28, R228.reuse, R176, R28 ;  /* 0x000000b0e41c723c */ /* 0x042ff0000000181c */
[----:B------:R-:W-:Y:S08]  /*ac00*/  HMMA.16816.F32 R32, R228, R178, R32 ;  /* 0x000000b2e420723c */ /* 0x000ff00000001820 */
[C---:B------:R-:W-:Y:S08]  /*ac10*/  HMMA.16816.F32 R4, R232.reuse, R180, R4 ;  /* 0x000000b4e804723c */ /* 0x040ff00000001804 */
[C---:B------:R-:W-:Y:S08]  /*ac20*/  HMMA.16816.F32 R8, R232.reuse, R182, R8 ;  /* 0x000000b6e808723c */ /* 0x040ff00000001808 */
[C---:B------:R-:W-:Y:S08]  /*ac30*/  HMMA.16816.F32 R12, R232.reuse, R184, R12 ;  /* 0x000000b8e80c723c */ /* 0x040ff0000000180c */
[C---:B------:R-:W-:Y:S08]  /*ac40*/  HMMA.16816.F32 R16, R232.reuse, R186, R16 ;  /* 0x000000bae810723c */ /* 0x040ff00000001810 */
[C---:B------:R-:W-:Y:S08]  /*ac50*/  HMMA.16816.F32 R20, R232.reuse, R188, R20 ;  /* 0x000000bce814723c */ /* 0x040ff00000001814 */
[C---:B------:R-:W-:Y:S01]  /*ac60*/  HMMA.16816.F32 R24, R232.reuse, R190, R24 ;  /* 0x000000bee818723c */ /* 0x040fe20000001818 */
[----:B------:R-:W-:Y:S07]  /*ac70*/  LDSM.16.M88.4 R188, [R3+0x6000] ;  /* 0x0060000003bc783b */ /* 0x000fee0000000200 */
[C---:B------:R-:W-:Y:S08]  /*ac80*/  HMMA.16816.F32 R28, R232.reuse, R248, R28 ;  /* 0x000000f8e81c723c */ /* 0x040ff0000000181c */
[----:B------:R-:W-:Y:S01]  /*ac90*/  HMMA.16816.F32 R32, R232, R250, R32 ;  /* 0x000000fae820723c */ /* 0x000fe20000001820 */
[----:B------:R-:W-:Y:S05]  /*aca0*/  LDSM.16.M88.4 R248, [R3+0x7000] ;  /* 0x0070000003f8783b */ /* 0x000fea0000000200 */
[----:B---3--:R-:W1:Y:S05]  /*acb0*/  LDSM.16.M88.4 R40, [R38] ;  /* 0x000000002628783b */ /* 0x008e6a0000000200 */
[----:B------:R-:W3:Y:S05]  /*acc0*/  LDSM.16.M88.4 R176, [R37] ;  /* 0x0000000025b0783b */ /* 0x000eea0000000200 */
[----:B--2---:R-:W2:Y:S05]  /*acd0*/  LDSM.16.M88.4 R180, [R36] ;  /* 0x0000000024b4783b */ /* 0x004eaa0000000200 */
[----:B----4-:R-:W4:Y:S01]  /*ace0*/  LDSM.16.M88.4 R184, [R0] ;  /* 0x0000000000b8783b */ /* 0x010f220000000200 */
[C---:B-1----:R-:W-:Y:S04]  /*acf0*/  HMMA.16816.F32 R4, R236.reuse, R40, R4 ;  /* 0x00000028ec04723c */ /* 0x042fe80000001804 */
[----:B------:R-:W-:Y:S04]  /*ad00*/  LDSM.16.M88.4 R36, [R3+0x6800] ;  /* 0x006800000324783b */ /* 0x000fe80000000200 */
[C---:B------:R-:W-:Y:S01]  /*ad10*/  HMMA.16816.F32 R8, R236.reuse, R42, R8 ;  /* 0x0000002aec08723c */ /* 0x040fe20000001808 */
[----:B------:R-:W1:Y:S07]  /*ad20*/  LDSM.16.M88.4 R40, [R3+0x7800] ;  /* 0x007800000328783b */ /* 0x000e6e0000000200 */
[C---:B---3--:R-:W-:Y:S08]  /*ad30*/  HMMA.16816.F32 R12, R236.reuse, R176, R12 ;  /* 0x000000b0ec0c723c */ /* 0x048ff0000000180c */
[C---:B------:R-:W-:Y:S01]  /*ad40*/  HMMA.16816.F32 R16, R236.reuse, R178, R16 ;  /* 0x000000b2ec10723c */ /* 0x040fe20000001810 */
[----:B------:R-:W3:Y:S07]  /*ad50*/  LDSM.16.M88.4 R176, [R2] ;  /* 0x0000000002b0783b */ /* 0x000eee0000000200 */
[C---:B--2---:R-:W-:Y:S08]  /*ad60*/  HMMA.16816.F32 R20, R236.reuse, R180, R20 ;  /* 0x000000b4ec14723c */ /* 0x044ff00000001814 */
[C---:B------:R-:W-:Y:S01]  /*ad70*/  HMMA.16816.F32 R24, R236.reuse, R182, R24 ;  /* 0x000000b6ec18723c */ /* 0x040fe20000001818 */
[----:B------:R-:W2:Y:S07]  /*ad80*/  LDSM.16.M88.4 R180, [R2+0x800] ;  /* 0x0008000002b4783b */ /* 0x000eae0000000200 */
[C---:B----4-:R-:W-:Y:S04]  /*ad90*/  HMMA.16816.F32 R28, R236.reuse, R184, R28 ;  /* 0x000000b8ec1c723c */ /* 0x050fe8000000181c */
[----:B-1----:R-:W-:Y:S02]  /*ada0*/  IMAD.MOV.U32 R3, RZ, RZ, R42 ;  /* 0x000000ffff037224 */ /* 0x002fe400078e002a */
[----:B------:R-:W-:Y:S02]  /*adb0*/  IMAD.MOV.U32 R0, RZ, RZ, R43 ;  /* 0x000000ffff007224 */ /* 0x000fe400078e002b */
[----:B------:R-:W-:Y:S01]  /*adc0*/  HMMA.16816.F32 R32, R236, R186, R32 ;  /* 0x000000baec20723c */ /* 0x000fe20000001820 */
[----:B------:R-:W1:Y:S03]  /*add0*/  LDSM.16.M88.4 R184, [R2+0x1000] ;  /* 0x0010000002b8783b */ /* 0x000e660000000200 */
[----:B------:R-:W-:Y:S02]  /*ade0*/  IMAD.MOV.U32 R133, RZ, RZ, R40 ;  /* 0x000000ffff857224 */ /* 0x000fe400078e0028 */
[----:B------:R4:W5:Y:S01]  /*adf0*/  LDL.LU.64 R42, [R1+0x120] ;  /* 0x00012000012a7983 */ /* 0x0009620000300a00 */
[----:B------:R-:W-:Y:S01]  /*ae00*/  IMAD.MOV.U32 R132, RZ, RZ, R41 ;  /* 0x000000ffff847224 */ /* 0x000fe200078e0029 */
[C---:B------:R-:W-:Y:S03]  /*ae10*/  HMMA.16816.F32 R4, R240.reuse, R188, R4 ;  /* 0x000000bcf004723c */ /* 0x040fe60000001804 */
[----:B------:R4:W5:Y:S05]  /*ae20*/  LDL.LU.64 R40, [R1+0x118] ;  /* 0x0001180001287983 */ /* 0x00096a0000300a00 */
[C---:B------:R-:W-:Y:S01]  /*ae30*/  HMMA.16816.F32 R8, R240.reuse, R190, R8 ;  /* 0x000000bef008723c */ /* 0x040fe20000001808 */
[----:B------:R1:W1:Y:S01]  /*ae40*/  LDSM.16.M88.4 R188, [R2+0x1800] ;  /* 0x0018000002bc783b */ /* 0x0002620000000200 */
[----:B------:R-:W-:Y:S04]  /*ae50*/  DEPBAR.LE SB0, 0x0 ;  /* 0x000080000000791a */ /* 0x000fe80000000000 */
[----:B------:R-:W-:Y:S02]  /*ae60*/  BAR.SYNC.DEFER_BLOCKING 0x0 ;  /* 0x0000000000007b1d */ /* 0x000fe40000010000 */
[C---:B------:R-:W-:Y:S08]  /*ae70*/  HMMA.16816.F32 R12, R240.reuse, R36, R12 ;  /* 0x00000024f00c723c */ /* 0x040ff0000000180c */
[C---:B------:R-:W-:Y:S08]  /*ae80*/  HMMA.16816.F32 R16, R240.reuse, R38, R16 ;  /* 0x00000026f010723c */ /* 0x040ff00000001810 */
[C---:B------:R-:W-:Y:S07]  /*ae90*/  HMMA.16816.F32 R20, R240.reuse, R248, R20 ;  /* 0x000000f8f014723c */ /* 0x040fee0000001814 */
[----:B------:R-:W-:Y:S01]  /*aea0*/  IMAD.MOV.U32 R248, RZ, RZ, R133 ;  /* 0x000000fffff87224 */ /* 0x000fe200078e0085 */
[C---:B------:R-:W-:Y:S01]  /*aeb0*/  HMMA.16816.F32 R24, R240.reuse, R250, R24 ;  /* 0x000000faf018723c */ /* 0x040fe20000001818 */
[----:B------:R4:W5:Y:S03]  /*aec0*/  LDL.LU.64 R38, [R1+0x110] ;  /* 0x0001100001267983 */ /* 0x0009660000300a00 */
[----:B------:R-:W-:Y:S02]  /*aed0*/  IMAD.MOV.U32 R249, RZ, RZ, R132 ;  /* 0x000000fffff97224 */ /* 0x000fe400078e0084 */
[----:B------:R4:W5:Y:S01]  /*aee0*/  LDL.LU.64 R36, [R1+0x108] ;  /* 0x0001080001247983 */ /* 0x0009620000300a00 */
[----:B------:R-:W-:Y:S02]  /*aef0*/  IMAD.MOV.U32 R250, RZ, RZ, R3 ;  /* 0x000000fffffa7224 */ /* 0x000fe400078e0003 */
[----:B------:R-:W-:Y:S02]  /*af00*/  IMAD.MOV.U32 R251, RZ, RZ, R0 ;  /* 0x000000fffffb7224 */ /* 0x000fe400078e0000 */
[C---:B------:R-:W-:Y:S01]  /*af10*/  HMMA.16816.F32 R28, R240.reuse, R248, R28 ;  /* 0x000000f8f01c723c */ /* 0x040fe2000000181c */
[----:B-1----:R-:W4:Y:S07]  /*af20*/  LDL R2, [R1+0x64] ;  /* 0x0000640001027983 */ /* 0x002f2e0000100800 */
[----:B------:R-:W-:Y:S08]  /*af30*/  HMMA.16816.F32 R32, R240, R250, R32 ;  /* 0x000000faf020723c */ /* 0x000ff00000001820 */
[C---:B---3--:R-:W-:Y:S08]  /*af40*/  HMMA.16816.F32 R4, R244.reuse, R176, R4 ;  /* 0x000000b0f404723c */ /* 0x048ff00000001804 */
[C---:B------:R-:W-:Y:S08]  /*af50*/  HMMA.16816.F32 R8, R244.reuse, R178, R8 ;  /* 0x000000b2f408723c */ /* 0x040ff00000001808 */
[C---:B--2---:R-:W-:Y:S08]  /*af60*/  HMMA.16816.F32 R12, R244.reuse, R180, R12 ;  /* 0x000000b4f40c723c */ /* 0x044ff0000000180c */
[C---:B------:R-:W-:Y:S08]  /*af70*/  HMMA.16816.F32 R16, R244.reuse, R182, R16 ;  /* 0x000000b6f410723c */ /* 0x040ff00000001810 */
[C---:B------:R-:W-:Y:S08]  /*af80*/  HMMA.16816.F32 R20, R244.reuse, R184, R20 ;  /* 0x000000b8f414723c */ /* 0x040ff00000001814 */
[C---:B------:R-:W-:Y:S08]  /*af90*/  HMMA.16816.F32 R24, R244.reuse, R186, R24 ;  /* 0x000000baf418723c */ /* 0x040ff00000001818 */
[C---:B------:R-:W-:Y:S08]  /*afa0*/  HMMA.16816.F32 R28, R244.reuse, R188, R28 ;  /* 0x000000bcf41c723c */ /* 0x040ff0000000181c */
[----:B------:R-:W-:Y:S03]  /*afb0*/  HMMA.16816.F32 R32, R244, R190, R32 ;  /* 0x000000bef420723c */ /* 0x000fe60000001820 */
[----:B----4-:R-:W-:Y:S11]  /*afc0*/  ISETP.GE.AND P0, PT, R2, 0x1, PT ;  /* 0x000000010200780c */ /* 0x010ff60003f06270 */
[----:B------:R-:W-:Y:S02]  /*afd0*/  @!UPT UIADD3 URZ, URZ, URZ, URZ ;  /* 0x0000003f3f3ff290 */ /* 0x000fe4000fffe03f */
[----:B------:R-:W-:-:S05]  /*afe0*/  @!P0 BRA `(.L_x_2304) ;  /* 0x0000062000008947 */ /* 0x000fca0003800000 */
[----:B------:R-:W2:Y:S01]  /*aff0*/  LDL R3, [R1+0x88] ;  /* 0x0000880001037983 */ /* 0x000ea20000100800 */
[----:B------:R-:W-:Y:S02]  /*b000*/  IMAD.MOV.U32 R181, RZ, RZ, RZ ;  /* 0x000000ffffb57224 */ /* 0x000fe400078e00ff */
[----:B------:R-:W-:Y:S01]  /*b010*/  IMAD.MOV.U32 R133, RZ, RZ, c[0x0][0x2b8] ;  /* 0x0000ae00ff857624 */ /* 0x000fe200078e00ff */
[----:B------:R-:W3:Y:S04]  /*b020*/  LDL R0, [R1+0x80] ;  /* 0x0000800001007983 */ /* 0x000ee80000100800 */
[----:B------:R-:W4:Y:S01]  /*b030*/  LDL.64 R176, [R1+0x98] ;  /* 0x0000980001b07983 */ /* 0x000f220000100a00 */
[----:B------:R-:W-:Y:S03]  /*b040*/  ISETP.NE.AND P2, PT, R133, 0x1, PT ;  /* 0x000000018500780c */ /* 0x000fe60003f45270 */
[----:B------:R-:W2:Y:S04]  /*b050*/  LDL R132, [R1+0xac] ;  /* 0x0000ac0001847983 */ /* 0x000ea80000100800 */
[----:B------:R-:W2:Y:S04]  /*b060*/  LDL.64 R182, [R1+0x90] ;  /* 0x0000900001b67983 */ /* 0x000ea80000100a00 */
[----:B------:R-:W2:Y:S04]  /*b070*/  LDL R178, [R1+0xa8] ;  /* 0x0000a80001b27983 */ /* 0x000ea80000100800 */
[----:B------:R-:W2:Y:S04]  /*b080*/  LDL R180, [R1+0xec] ;  /* 0x0000ec0001b47983 */ /* 0x000ea80000100800 */
[----:B------:R-:W2:Y:S04]  /*b090*/  LDL R250, [R1+0x74] ;  /* 0x0000740001fa7983 */ /* 0x000ea80000100800 */
[----:B------:R-:W2:Y:S04]  /*b0a0*/  LDL R179, [R1+0xf0] ;  /* 0x0000f00001b37983 */ /* 0x000ea80000100800 */
[----:B------:R-:W2:Y:S04]  /*b0b0*/  LDL R251, [R1+0x6c] ;  /* 0x00006c0001fb7983 */ /* 0x000ea80000100800 */
[----:B------:R-:W2:Y:S04]  /*b0c0*/  LDL R248, [R1+0x70] ;  /* 0x0000700001f87983 */ /* 0x000ea80000100800 */
[----:B------:R-:W2:Y:S02]  /*b0d0*/  LDL R249, [R1+0x58] ;  /* 0x0000580001f97983 */ /* 0x000ea40000100800 */
[----:B--2---:R-:W-:Y:S02]  /*b0e0*/  IMAD.SHL.U32 R183, R249, 0x2, RZ ;  /* 0x00000002f9b77824 */ /* 0x004fe400078e00ff */
[----:B----4-:R-:W2:Y:S01]  /*b0f0*/  LDL R177, [R1+0xf4] ;  /* 0x0000f40001b17983 */ /* 0x010ea20000100800 */
[----:B------:R-:W-:Y:S02]  /*b100*/  IMAD R2, R2, 0x40, R3 ;  /* 0x0000004002027824 */ /* 0x000fe400078e0203 */
[----:B------:R-:W-:Y:S02]  /*b110*/  IMAD.SHL.U32 R186, R250, 0x2, RZ ;  /* 0x00000002faba7824 */ /* 0x000fe400078e00ff */
[----:B------:R-:W-:Y:S01]  /*b120*/  IMAD.SHL.U32 R185, R251, 0x2, RZ ;  /* 0x00000002fbb97824 */ /* 0x000fe200078e00ff */
[----:B---3--:R-:W-:Y:S05]  /*b130*/  IADD3 R2, R2, -0x40, R0 ;  /* 0xffffffc002027810 */ /* 0x008fea0007ffe000 */
[----:B------:R-:W-:Y:S04]  /*b140*/  @P2 IMAD.HI.U32 R3, R2, c[0x0][0x2bc], RZ ;  /* 0x0000af0002032a27 */ /* 0x000fe800078e00ff */
[----:B------:R-:W-:Y:S01]  /*b150*/  IMAD.MOV.U32 R0, RZ, RZ, R2 ;  /* 0x000000ffff007224 */ /* 0x000fe200078e0002 */
[----:B------:R-:W-:Y:S04]  /*b160*/  @P2 SHF.R.U32.HI R0, RZ, c[0x0][0x2c0], R3 ;  /* 0x0000b000ff002a19 */ /* 0x000fe80000011603 */
[C---:B------:R-:W-:Y:S02]  /*b170*/  @!P6 IADD3 R3, P0, R0.reuse, R176, RZ ;  /* 0x000000b00003e210 */ /* 0x040fe40007f1e0ff */
[----:B------:R-:W3:Y:S02]  /*b180*/  LDL R176, [R1+0xf8] ;  /* 0x0000f80001b07983 */ /* 0x000ee40000100800 */
[----:B------:R-:W-:Y:S01]  /*b190*/  @!P6 LEA.HI.X.SX32 R133, R0, R132, 0x1, P0 ;  /* 0x000000840085e211 */ /* 0x000fe200000f0eff */
[----:B------:R-:W-:Y:S01]  /*b1a0*/  IMAD.MOV R0, RZ, RZ, -R0 ;  /* 0x000000ffff007224 */ /* 0x000fe200078e0a00 */
[C---:B------:R-:W-:Y:S03]  /*b1b0*/  @!P6 LEA R132, P0, R3.reuse, c[0x0][0x2a0], 0x2 ;  /* 0x0000a8000384ea11 */ /* 0x040fe600078010ff */
[----:B------:R-:W-:Y:S01]  /*b1c0*/  IMAD R184, R0, c[0x0][0x2b8], R2 ;  /* 0x0000ae0000b87a24 */ /* 0x000fe200078e0202 */
[----:B------:R-:W-:Y:S03]  /*b1d0*/  @!P6 LEA.HI.X R133, R3, c[0x0][0x2a4], R133, 0x2, P0 ;  /* 0x0000a9000385ea11 */ /* 0x000fe600000f1485 */
[----:B------:R-:W-:Y:S01]  /*b1e0*/  IMAD.WIDE.U32 R2, R184, c[0x0][0x1e0], RZ ;  /* 0x00007800b8027a25 */ /* 0x000fe200078e00ff */
[----:B------:R-:W-:Y:S01]  /*b1f0*/  SHF.R.S32.HI R0, RZ, 0x1f, R184 ;  /* 0x0000001fff007819 */ /* 0x000fe200000114b8 */
[----:B------:R-:W4:Y:S04]  /*b200*/  @!P6 LDG.E R181, [R132.64] ;  /* 0x0000000684b5e981 */ /* 0x000f28000c1e1900 */
[----:B------:R1:W-:Y:S01]  /*b210*/  STL [R1+0x60], R184 ;  /* 0x000060b801007387 */ /* 0x0003e20000100800 */
[----:B------:R-:W-:Y:S04]  /*b220*/  IMAD R0, R0, c[0x0][0x1e0], RZ ;  /* 0x0000780000007a24 */ /* 0x000fe800078e02ff */
[----:B------:R-:W-:Y:S05]  /*b230*/  IMAD R0, R184, c[0x0][0x1e4], R0 ;  /* 0x00007900b8007a24 */ /* 0x000fea00078e0200 */
[----:B------:R-:W-:Y:S02]  /*b240*/  IADD3 R3, R3, R0, RZ ;  /* 0x0000000003037210 */ /* 0x000fe40007ffe0ff */
[----:B-1----:R-:W-:Y:S02]  /*b250*/  SHF.L.U32 R184, R248, 0x1, RZ ;  /* 0x00000001f8b87819 */ /* 0x002fe400000006ff */
[----:B----4-:R-:W-:Y:S01]  /*b260*/  SHF.R.S32.HI R133, RZ, 0x1f, R181 ;  /* 0x0000001fff857819 */ /* 0x010fe200000114b5 */
[----:B------:R1:W-:Y:S01]  /*b270*/  STL [R1+0x5c], R181 ;  /* 0x00005cb501007387 */ /* 0x0003e20000100800 */
[----:B------:R-:W-:Y:S04]  /*b280*/  IMAD.WIDE.U32 R2, R181, c[0x0][0x1f0], R2 ;  /* 0x00007c00b5027a25 */ /* 0x000fe800078e0002 */
[----:B------:R-:W-:Y:S01]  /*b290*/  IMAD R133, R133, c[0x0][0x1f0], RZ ;  /* 0x00007c0085857a24 */ /* 0x000fe200078e02ff */
[----:B------:R-:W-:Y:S02]  /*b2a0*/  IADD3 R0, P0, R182, R2, RZ ;  /* 0x00000002b6007210 */ /* 0x000fe40007f1e0ff */
[----:B------:R-:W-:Y:S01]  /*b2b0*/  SHF.L.U64.HI R182, R250, 0x1, R180 ;  /* 0x00000001fab67819 */ /* 0x000fe200000102b4 */
[----:B------:R-:W-:Y:S01]  /*b2c0*/  IMAD R133, R181, c[0x0][0x1f4], R133 ;  /* 0x00007d00b5857a24 */ /* 0x000fe200078e0285 */
[----:B--2---:R-:W-:Y:S04]  /*b2d0*/  SHF.L.U64.HI R180, R248, 0x1, R177 ;  /* 0x00000001f8b47819 */ /* 0x004fe800000102b1 */
[----:B------:R-:W-:Y:S02]  /*b2e0*/  IADD3.X R133, R178, R3, R133, P0, !PT ;  /* 0x00000003b2857210 */ /* 0x000fe400007fe485 */
[C---:B------:R-:W-:Y:S04]  /*b2f0*/  LEA R178, P0, R0.reuse, c[0x0][0x1c8], 0x1 ;  /* 0x0000720000b27a11 */ /* 0x040fe800078008ff */
[----:B------:R-:W-:Y:S02]  /*b300*/  LEA.HI.X R133, R0, c[0x0][0x1cc], R133, 0x1, P0 ;  /* 0x0000730000857a11 */ /* 0x000fe400000f0c85 */
[----:B-1----:R-:W-:Y:S02]  /*b310*/  SHF.L.U64.HI R181, R251, 0x1, R179 ;  /* 0x00000001fbb57819 */ /* 0x002fe400000102b3 */
[----:B---3--:R-:W-:Y:S01]  /*b320*/  SHF.L.U64.HI R179, R249, 0x1, R176 ;  /* 0x00000001f9b37819 */ /* 0x008fe200000102b0 */
[----:B------:R-:W-:-:S05]  /*b330*/  BRA.DIV ~URZ, `(.L_x_2305) ;  /* 0x000069f27f007947 */ /* 0x000fca000b800000 */
[----:B------:R1:W2:Y:S02]  /*b340*/  SHFL.IDX PT, R132, R133, RZ, 0x181f ;  /* 0x00181fff85847589 */ /* 0x0002a400000e0000 */
.L_x_2352:
        /* <DEDUP_REMOVED lines=24> */
.L_x_2353:
        /* <DEDUP_REMOVED lines=20> */
.L_x_2304:
[----:B------:R-:W-:Y:S05]  /*b610*/  BSYNC B0 ;  /* 0x0000000000007941 */ /* 0x000fea0003800000 */
.L_x_2303:
[----:B--2---:R-:W-:Y:S01]  /*b620*/  FMNMX.FTZ R2, R4, R134, !PT ;  /* 0x0000008604027209 */ /* 0x004fe20007810000 */
        /* <DEDUP_REMOVED lines=40> */
.L_x_2354:
[----:B------:R-:W3:Y:S01]  /*b8b0*/  LDL.LU R177, [R1+0x7c] ;  /* 0x00007c0001b17983 */ /* 0x000ee20000300800 */
[----:B--2---:R-:W-:Y:S01]  /*b8c0*/  FMNMX.FTZ R3, R0, R132, !PT ;  /* 0x0000008400037209 */ /* 0x004fe20007810000 */
[C---:B-1----:R-:W-:Y:S01]  /*b8d0*/  FMUL.FTZ R132, R133.reuse, c[0x0][0x2d0] ;  /* 0x0000b40085847a20 */ /* 0x042fe20000410000 */
[----:B------:R-:W-:Y:S01]  /*b8e0*/  WARPSYNC 0xffffffff ;  /* 0xffffffff00007948 */ /* 0x000fe20003800000 */
        /* <DEDUP_REMOVED lines=20> */
[----:B------:R-:W-:Y:S03]  /*ba30*/  FFMA.FTZ R132, R33, c[0x0][0x2d0], -R132 ;  /* 0x0000b40021847a23 */ /* 0x000fe60000010884 */
[----:B------:R-:W-:Y:S10]  /*ba40*/  MUFU.EX2 R8, R8 ;  /* 0x0000000800087308 */ /* 0x000ff40000000800 */
[----:B------:R-:W1:Y:S10]  /*ba50*/  MUFU.EX2 R9, R9 ;  /* 0x0000000900097308 */ /* 0x000e740000000800 */
[----:B------:R-:W-:Y:S01]  /*ba60*/  MUFU.EX2 R132, R132 ;  /* 0x0000008400847308 */ /* 0x000fe20000000800 */
[C---:B---3--:R-:W-:Y:S01]  /*ba70*/  FFMA.FTZ R0, R2.reuse, R177, R4 ;  /* 0x000000b102007223 */ /* 0x048fe20000010004 */
[----:B-1----:R-:W-:Y:S01]  /*ba80*/  F2FP.PACK_AB R178, R9, R8 ;  /* 0x0000000809b2723e */ /* 0x002fe200000000ff */
[----:B------:R-:W-:Y:S02]  /*ba90*/  FMUL.FTZ R16, R2, R152 ;  /* 0x0000009802107220 */ /* 0x000fe40000410000 */
[C---:B------:R-:W-:Y:S01]  /*baa0*/  FADD.FTZ R5, R176.reuse, R0 ;  /* 0x00000000b0057221 */ /* 0x040fe20000010000 */
[----:B------:R-:W-:Y:S01]  /*bab0*/  F2FP.PACK_AB R176, R176, R4 ;  /* 0x00000004b0b0723e */ /* 0x000fe200000000ff */
[C---:B------:R-:W-:Y:S02]  /*bac0*/  FMUL.FTZ R4, R3.reuse, c[0x0][0x2d0] ;  /* 0x0000b40003047a20 */ /* 0x040fe40000410000 */
[----:B------:R-:W-:Y:S02]  /*bad0*/  FADD.FTZ R0, -R3, R135 ;  /* 0x0000008703007221 */ /* 0x000fe40000010100 */
[--C-:B------:R-:W-:Y:S02]  /*bae0*/  FFMA.FTZ R180, R15, c[0x0][0x2d0], -R4.reuse ;  /* 0x0000b4000fb47a23 */ /* 0x100fe40000010804 */
[----:B------:R-:W2:Y:S01]  /*baf0*/  LDL.LU R15, [R1+0x78] ;  /* 0x00007800010f7983 */ /* 0x000ea20000300800 */
[----:B------:R-:W-:Y:S02]  /*bb00*/  FMUL.FTZ R0, R0, c[0x0][0x2d0] ;  /* 0x0000b40000007a20 */ /* 0x000fe40000410000 */
[--C-:B------:R-:W-:Y:S02]  /*bb10*/  FFMA.FTZ R6, R6, c[0x0][0x2d0], -R4.reuse ;  /* 0x0000b40006067a23 */ /* 0x100fe40000010804 */
[--C-:B------:R-:W-:Y:S02]  /*bb20*/  FFMA.FTZ R7, R7, c[0x0][0x2d0], -R4.reuse ;  /* 0x0000b40007077a23 */ /* 0x100fe40000010804 */
[----:B------:R-:W1:Y:S01]  /*bb30*/  MUFU.EX2 R0, R0 ;  /* 0x0000000000007308 */ /* 0x000e620000000800 */
[--C-:B------:R-:W-:Y:S01]  /*bb40*/  FFMA.FTZ R181, R14, c[0x0][0x2d0], -R4.reuse ;  /* 0x0000b4000eb57a23 */ /* 0x100fe20000010804 */
[----:B------:R-:W-:Y:S01]  /*bb50*/  MOV R14, R28 ;  /* 0x0000001c000e7202 */ /* 0x000fe20000000f00 */
[C---:B------:R-:W-:Y:S02]  /*bb60*/  FMUL.FTZ R28, R2.reuse, R140 ;  /* 0x0000008c021c7220 */ /* 0x040fe40000410000 */
[----:B------:R-:W3:Y:S01]  /*bb70*/  LDL R140, [R1+0x30] ;  /* 0x00003000018c7983 */ /* 0x000ee20000100800 */
[----:B------:R-:W-:Y:S02]  /*bb80*/  FMUL.FTZ R25, R2, R145 ;  /* 0x0000009102197220 */ /* 0x000fe40000410000 */
[--C-:B------:R-:W-:Y:S01]  /*bb90*/  FFMA.FTZ R34, R34, c[0x0][0x2d0], -R4.reuse ;  /* 0x0000b40022227a23 */ /* 0x100fe20000010804 */
[----:B------:R-:W4:Y:S01]  /*bba0*/  LDL R145, [R1+0x3c] ;  /* 0x00003c0001917983 */ /* 0x000f220000100800 */
[----:B------:R-:W-:Y:S01]  /*bbb0*/  MUFU.EX2 R177, R6 ;  /* 0x0000000600b17308 */ /* 0x000fe20000000800 */
[--C-:B------:R-:W-:Y:S02]  /*bbc0*/  FFMA.FTZ R35, R35, c[0x0][0x2d0], -R4.reuse ;  /* 0x0000b40023237a23 */ /* 0x100fe40000010804 */
[--C-:B------:R-:W-:Y:S01]  /*bbd0*/  FFMA.FTZ R134, R10, c[0x0][0x2d0], -R4.reuse ;  /* 0x0000b4000a867a23 */ /* 0x100fe20000010804 */
[----:B------:R-:W-:Y:S01]  /*bbe0*/  MOV R10, R32 ;  /* 0x00000020000a7202 */ /* 0x000fe20000000f00 */
        /* <DEDUP_REMOVED lines=10> */
[----:B------:R-:W-:Y:S01]  /*bc90*/  FFMA.FTZ R135, R11, c[0x0][0x2d0], -R4 ;  /* 0x0000b4000b877a23 */ /* 0x000fe20000010804 */
[----:B------:R-:W-:Y:S01]  /*bca0*/  MOV R11, R29 ;  /* 0x0000001d000b7202 */ /* 0x000fe20000000f00 */
[----:B------:R-:W-:Y:S02]  /*bcb0*/  FADD.FTZ R4, R8, R5 ;  /* 0x0000000508047221 */ /* 0x000fe40000010000 */
[C---:B------:R-:W-:Y:S02]  /*bcc0*/  FMUL.FTZ R32, R2.reuse, R136 ;  /* 0x0000008802207220 */ /* 0x040fe40000410000 */
[C---:B------:R-:W-:Y:S02]  /*bcd0*/  FMUL.FTZ R33, R2.reuse, R137 ;  /* 0x0000008902217220 */ /* 0x040fe40000410000 */
[----:B------:R-:W-:Y:S01]  /*bce0*/  FADD.FTZ R188, R9, R4 ;  /* 0x0000000409bc7221 */ /* 0x000fe20000010000 */
[----:B------:R-:W-:Y:S01]  /*bcf0*/  MUFU.EX2 R189, R189 ;  /* 0x000000bd00bd7308 */ /* 0x000fe20000000800 */
[----:B------:R-:W-:Y:S01]  /*bd00*/  FMUL.FTZ R4, R2, R164 ;  /* 0x000000a402047220 */ /* 0x000fe20000410000 */
[----:B------:R-:W-:Y:S01]  /*bd10*/  MOV R164, R35 ;  /* 0x0000002300a47202 */ /* 0x000fe20000000f00 */
[----:B-1----:R-:W-:Y:S02]  /*bd20*/  FMUL.FTZ R35, R0, R139 ;  /* 0x0000008b00237220 */ /* 0x002fe40000410000 */
[----:B------:R-:W-:Y:S01]  /*bd30*/  FMUL.FTZ R5, R2, R165 ;  /* 0x000000a502057220 */ /* 0x000fe20000410000 */
[----:B------:R-:W-:Y:S01]  /*bd40*/  MOV R165, R34 ;  /* 0x0000002200a57202 */ /* 0x000fe20000000f00 */
[----:B------:R-:W-:Y:S02]  /*bd50*/  FMUL.FTZ R34, R0, R138 ;  /* 0x0000008a00227220 */ /* 0x000fe40000410000 */
[C---:B------:R-:W-:Y:S01]  /*bd60*/  FMUL.FTZ R12, R2.reuse, R156 ;  /* 0x0000009c020c7220 */ /* 0x040fe20000410000 */
[----:B------:R-:W-:Y:S01]  /*bd70*/  MUFU.EX2 R191, R191 ;  /* 0x000000bf00bf7308 */ /* 0x000fe20000000800 */
[C---:B------:R-:W-:Y:S02]  /*bd80*/  FMUL.FTZ R17, R2.reuse, R153 ;  /* 0x0000009902117220 */ /* 0x040fe40000410000 */
[C---:B------:R-:W-:Y:S01]  /*bd90*/  FMUL.FTZ R24, R2.reuse, R144 ;  /* 0x0000009002187220 */ /* 0x040fe20000410000 */
[----:B------:R-:W-:Y:S01]  /*bda0*/  MOV R144, R179 ;  /* 0x000000b300907202 */ /* 0x000fe20000000f00 */
[C---:B------:R-:W-:Y:S02]  /*bdb0*/  FMUL.FTZ R29, R2.reuse, R141 ;  /* 0x0000008d021d7220 */ /* 0x040fe40000410000 */
[----:B------:R-:W4:Y:S01]  /*bdc0*/  LDL R141, [R1+0x38] ;  /* 0x00003800018d7983 */ /* 0x000f220000100800 */
[C---:B------:R-:W-:Y:S01]  /*bdd0*/  FMUL.FTZ R8, R2.reuse, R160 ;  /* 0x000000a002087220 */ /* 0x040fe20000410000 */
[----:B------:R-:W-:Y:S01]  /*bde0*/  MOV R160, R31 ;  /* 0x0000001f00a07202 */ /* 0x000fe20000000f00 */
[----:B------:R-:W-:Y:S01]  /*bdf0*/  MUFU.EX2 R153, R134 ;  /* 0x0000008600997308 */ /* 0x000fe20000000800 */
[C---:B------:R-:W-:Y:S01]  /*be00*/  FMUL.FTZ R9, R2.reuse, R161 ;  /* 0x000000a102097220 */ /* 0x040fe20000410000 */
[----:B------:R-:W-:Y:S01]  /*be10*/  MOV R161, R30 ;  /* 0x0000001e00a17202 */ /* 0x000fe20000000f00 */
[----:B------:R-:W-:Y:S01]  /*be20*/  FMUL.FTZ R13, R2, R157 ;  /* 0x0000009d020d7220 */ /* 0x000fe20000410000 */
[----:B------:R-:W-:Y:S01]  /*be30*/  MOV R157, R10 ;  /* 0x0000000a009d7202 */ /* 0x000fe20000000f00 */
[----:B------:R-:W-:Y:S02]  /*be40*/  FMUL.FTZ R10, R0, R162 ;  /* 0x000000a2000a7220 */ /* 0x000fe40000410000 */
[----:B------:R-:W-:Y:S01]  /*be50*/  FMUL.FTZ R21, R2, R149 ;  /* 0x0000009502157220 */ /* 0x000fe20000410000 */
[----:B------:R-:W-:Y:S01]  /*be60*/  MOV R149, R11 ;  /* 0x0000000b00957202 */ /* 0x000fe20000000f00 */
[----:B------:R-:W-:Y:S01]  /*be70*/  FMUL.FTZ R11, R0, R163 ;  /* 0x000000a3000b7220 */ /* 0x000fe20000410000 */
[----:B------:R-:W1:Y:S01]  /*be80*/  MUFU.EX2 R156, R135 ;  /* 0x00000087009c7308 */ /* 0x000e620000000800 */
[----:B------:R-:W-:Y:S01]  /*be90*/  FMUL.FTZ R20, R2, R148 ;  /* 0x0000009402147220 */ /* 0x000fe20000410000 */
[----:B------:R-:W-:Y:S01]  /*bea0*/  MOV R148, R14 ;  /* 0x0000000e00947202 */ /* 0x000fe20000000f00 */
        /* <DEDUP_REMOVED lines=9> */
[----:B------:R-:W-:Y:S01]  /*bf40*/  FMUL.FTZ R31, R0, R143 ;  /* 0x0000008f001f7220 */ /* 0x000fe20000410000 */
[----:B------:R-:W-:Y:S01]  /*bf50*/  MUFU.EX2 R135, R184 ;  /* 0x000000b800877308 */ /* 0x000fe20000000800 */
[C---:B-----5:R-:W-:Y:S02]  /*bf60*/  FMUL.FTZ R36, R2.reuse, R36 ;  /* 0x0000002402247220 */ /* 0x060fe40000410000 */
[----:B------:R-:W-:Y:S01]  /*bf70*/  FMUL.FTZ R37, R2, R37 ;  /* 0x0000002502257220 */ /* 0x000fe20000410000 */
[----:B-1----:R-:W-:Y:S01]  /*bf80*/  F2FP.PACK_AB R179, R156, R153 ;  /* 0x000000999cb3723e */ /* 0x002fe200000000ff */
        /* <DEDUP_REMOVED lines=96> */
[----:B------:R3:W1:Y:S01]  /*c590*/  MUFU.EX2 R2, R186 ;  /* 0x000000ba00027308 */ /* 0x0006620000000800 */
[C---:B------:R-:W-:Y:S02]  /*c5a0*/  FMUL.FTZ R126, R0.reuse, R126 ;  /* 0x0000007e007e7220 */ /* 0x040fe40000410000 */
[C---:B------:R-:W-:Y:S02]  /*c5b0*/  FMUL.FTZ R127, R0.reuse, R127 ;  /* 0x0000007f007f7220 */ /* 0x040fe40000410000 */
[C---:B------:R-:W-:Y:S02]  /*c5c0*/  FMUL.FTZ R130, R0.reuse, R130 ;  /* 0x0000008200827220 */ /* 0x040fe40000410000 */
[C---:B------:R-:W-:Y:S02]  /*c5d0*/  FMUL.FTZ R131, R0.reuse, R131 ;  /* 0x0000008300837220 */ /* 0x040fe40000410000 */
[C---:B--2---:R-:W-:Y:S01]  /*c5e0*/  FFMA.FTZ R6, R0.reuse, R15, R177 ;  /* 0x0000000f00067223 */ /* 0x044fe200000100b1 */
[C---:B------:R-:W-:Y:S01]  /*c5f0*/  F2FP.PACK_AB R177, R7.reuse, R177 ;  /* 0x000000b107b1723e */ /* 0x040fe200000000ff */
[C---:B------:R-:W-:Y:S02]  /*c600*/  FMUL.FTZ R15, R0.reuse, R159 ;  /* 0x0000009f000f7220 */ /* 0x040fe40000410000 */
[----:B------:R-:W-:Y:S02]  /*c610*/  FADD.FTZ R152, R7, R6 ;  /* 0x0000000607987221 */ /* 0x000fe40000010000 */
[C---:B------:R-:W-:Y:S02]  /*c620*/  FMUL.FTZ R6, R0.reuse, R166 ;  /* 0x000000a600067220 */ /* 0x040fe40000410000 */
[----:B------:R-:W2:Y:S01]  /*c630*/  LDL R166, [R1+0x2c] ;  /* 0x00002c0001a67983 */ /* 0x000ea20000100800 */
[----:B------:R-:W-:Y:S02]  /*c640*/  FMUL.FTZ R7, R0, R167 ;  /* 0x000000a700077220 */ /* 0x000fe40000410000 */
[----:B------:R-:W-:Y:S01]  /*c650*/  FADD.FTZ R0, R134, R188 ;  /* 0x000000bc86007221 */ /* 0x000fe20000010000 */
[----:B------:R-:W2:Y:S01]  /*c660*/  LDL R167, [R1+0x34] ;  /* 0x0000340001a77983 */ /* 0x000ea20000100800 */
[----:B---3--:R-:W-:Y:S02]  /*c670*/  MOV R186, R140 ;  /* 0x0000008c00ba7202 */ /* 0x008fe40000000f00 */
[----:B-1----:R-:W-:Y:S01]  /*c680*/  FADD.FTZ R0, R2, R0 ;  /* 0x0000000002007221 */ /* 0x002fe20000010000 */
[----:B----4-:R-:W-:Y:S01]  /*c690*/  MOV R187, R141 ;  /* 0x0000008d00bb7202 */ /* 0x010fe20000000f00 */
[----:B--2---:R-:W1:Y:S01]  /*c6a0*/  LDSM.16.MT88.4 R136, [R166] ;  /* 0x00000000a688783b */ /* 0x004e620000004200 */
[----:B------:R-:W-:Y:S01]  /*c6b0*/  MOV R188, R167 ;  /* 0x000000a700bc7202 */ /* 0x000fe20000000f00 */
[C---:B-1----:R-:W-:Y:S08]  /*c6c0*/  HMMA.16816.F32 R4, R176.reuse, R136, R4 ;  /* 0x00000088b004723c */ /* 0x042ff00000001804 */
[C---:B------:R-:W-:Y:S01]  /*c6d0*/  HMMA.16816.F32 R8, R176.reuse, R138, R8 ;  /* 0x0000008ab008723c */ /* 0x040fe20000001808 */
[----:B------:R-:W1:Y:S07]  /*c6e0*/  LDSM.16.MT88.4 R136, [R167] ;  /* 0x00000000a788783b */ /* 0x000e6e0000004200 */
[C---:B-1----:R-:W-:Y:S08]  /*c6f0*/  HMMA.16816.F32 R12, R176.reuse, R136, R12 ;  /* 0x00000088b00c723c */ /* 0x042ff0000000180c */
[C---:B------:R-:W-:Y:S01]  /*c700*/  HMMA.16816.F32 R16, R176.reuse, R138, R16 ;  /* 0x0000008ab010723c */ /* 0x040fe20000001810 */
[----:B------:R-:W1:Y:S07]  /*c710*/  LDSM.16.MT88.4 R136, [R140] ;  /* 0x000000008c88783b */ /* 0x000e6e0000004200 */
[C---:B-1----:R-:W-:Y:S08]  /*c720*/  HMMA.16816.F32 R20, R176.reuse, R136, R20 ;  /* 0x00000088b014723c */ /* 0x042ff00000001814 */
[C---:B------:R-:W-:Y:S01]  /*c730*/  HMMA.16816.F32 R24, R176.reuse, R138, R24 ;  /* 0x0000008ab018723c */ /* 0x040fe20000001818 */
[----:B------:R1:W2:Y:S03]  /*c740*/  LDSM.16.MT88.4 R136, [R145] ;  /* 0x000000009188783b */ /* 0x0002a60000004200 */
[----:B-1----:R-:W-:Y:S02]  /*c750*/  MOV R145, R144 ;  /* 0x0000009000917202 */ /* 0x002fe40000000f00 */
[----:B------:R-:W1:Y:S02]  /*c760*/  MUFU.EX2 R144, R185 ;  /* 0x000000b900907308 */ /* 0x000e640000000800 */
[C---:B--2---:R-:W-:Y:S08]  /*c770*/  HMMA.16816.F32 R28, R176.reuse, R136, R28 ;  /* 0x00000088b01c723c */ /* 0x044ff0000000181c */
[C---:B------:R-:W-:Y:S01]  /*c780*/  HMMA.16816.F32 R32, R176.reuse, R138, R32 ;  /* 0x0000008ab020723c */ /* 0x040fe20000001820 */
[----:B------:R-:W2:Y:S03]  /*c790*/  LDSM.16.MT88.4 R136, [R166+0x2000] ;  /* 0x00200000a688783b */ /* 0x000ea60000004200 */
[----:B-1----:R-:W-:Y:S04]  /*c7a0*/  FADD.FTZ R0, R144, R0 ;  /* 0x0000000090007221 */ /* 0x002fe80000010000 */
[----:B------:R-:W-:Y:S01]  /*c7b0*/  FADD.FTZ R0, R135, R0 ;  /* 0x0000000087007221 */ /* 0x000fe20000010000 */
        /* <DEDUP_REMOVED lines=26> */
[----:B------:R1:W2:Y:S03]  /*c960*/  LDSM.16.MT88.4 R136, [R167+0x6000] ;  /* 0x00600000a788783b */ /* 0x0002a60000004200 */
[----:B-1----:R-:W-:Y:S04]  /*c970*/  MOV R167, R145 ;  /* 0x0000009100a77202 */ /* 0x002fe80000000f00 */
[C---:B--2---:R-:W-:Y:S08]  /*c980*/  HMMA.16816.F32 R108, R176.reuse, R136, R108 ;  /* 0x00000088b06c723c */ /* 0x044ff0000000186c */
[C---:B------:R-:W-:Y:S01]  /*c990*/  HMMA.16816.F32 R112, R176.reuse, R138, R112 ;  /* 0x0000008ab070723c */ /* 0x040fe20000001870 */
[----:B------:R-:W1:Y:S07]  /*c9a0*/  LDSM.16.MT88.4 R136, [R140+0x6000] ;  /* 0x006000008c88783b */ /* 0x000e6e0000004200 */
[C---:B-1----:R-:W-:Y:S08]  /*c9b0*/  HMMA.16816.F32 R116, R176.reuse, R136, R116 ;  /* 0x00000088b074723c */ /* 0x042ff00000001874 */
[C---:B------:R-:W-:Y:S01]  /*c9c0*/  HMMA.16816.F32 R120, R176.reuse, R138, R120 ;  /* 0x0000008ab078723c */ /* 0x040fe20000001878 */
[----:B------:R-:W1:Y:S08]  /*c9d0*/  LDSM.16.MT88.4 R136, [R141+0x6000] ;  /* 0x006000008d88783b */ /* 0x000e700000004200 */
[----:B------:R-:W2:Y:S01]  /*c9e0*/  LDSM.16.MT88.4 R140, [R166+0x800] ;  /* 0x00080000a68c783b */ /* 0x000ea20000004200 */
[C---:B-1----:R-:W-:Y:S07]  /*c9f0*/  HMMA.16816.F32 R124, R176.reuse, R136, R124 ;  /* 0x00000088b07c723c */ /* 0x042fee000000187c */
[----:B------:R-:W-:Y:S01]  /*ca00*/  F2FP.PACK_AB R136, R2, R134 ;  /* 0x000000860288723e */ /* 0x000fe200000000ff */
[----:B------:R-:W-:Y:S01]  /*ca10*/  HMMA.16816.F32 R128, R176, R138, R128 ;  /* 0x0000008ab080723c */ /* 0x000fe20000001880 */
[----:B------:R1:W-:Y:S03]  /*ca20*/  MUFU.EX2 R2, R251 ;  /* 0x000000fb00027308 */ /* 0x0003e60000000800 */
[----:B------:R-:W-:Y:S03]  /*ca30*/  F2FP.PACK_AB R137, R181, R184 ;  /* 0x000000b8b589723e */ /* 0x000fe600000000ff */
[----:B------:R-:W-:Y:S02]  /*ca40*/  F2FP.PACK_AB R138, R135, R144 ;  /* 0x00000090878a723e */ /* 0x000fe400000000ff */
[----:B------:R-:W3:Y:S02]  /*ca50*/  LDSM.16.MT88.4 R144, [R188+0x800] ;  /* 0x00080000bc90783b */ /* 0x000ee40000004200 */
[----:B------:R4:W4:Y:S01]  /*ca60*/  MUFU.EX2 R134, R167 ;  /* 0x000000a700867308 */ /* 0x0009220000000800 */
[----:B------:R-:W-:Y:S07]  /*ca70*/  F2FP.PACK_AB R139, R183, R182 ;  /* 0x000000b6b78b723e */ /* 0x000fee00000000ff */
[C---:B--2---:R-:W-:Y:S02]  /*ca80*/  HMMA.16816.F32 R4, R136.reuse, R140, R4 ;  /* 0x0000008c8804723c */ /* 0x044fe40000001804 */
[----:B------:R-:W-:Y:S03]  /*ca90*/  MUFU.EX2 R135, R249 ;  /* 0x000000f900877308 */ /* 0x000fe60000000800 */
[----:B-1----:R-:W-:Y:S03]  /*caa0*/  MOV R251, R166 ;  /* 0x000000a600fb7202 */ /* 0x002fe60000000f00 */
[C---:B------:R-:W-:Y:S01]  /*cab0*/  HMMA.16816.F32 R8, R136.reuse, R142, R8 ;  /* 0x0000008e8808723c */ /* 0x040fe20000001808 */
[----:B------:R-:W1:Y:S03]  /*cac0*/  LDSM.16.MT88.4 R140, [R186+0x800] ;  /* 0x00080000ba8c783b */ /* 0x000e660000004200 */
[----:B------:R-:W-:Y:S01]  /*cad0*/  MUFU.EX2 R178, R157 ;  /* 0x0000009d00b27308 */ /* 0x000fe20000000800 */
[----:B----4-:R-:W-:Y:S01]  /*cae0*/  MOV R167, R148 ;  /* 0x0000009400a77202 */ /* 0x010fe20000000f00 */
[----:B------:R-:W-:Y:S06]  /*caf0*/  FADD.FTZ R0, R134, R0 ;  /* 0x0000000086007221 */ /* 0x000fec0000010000 */
[----:B------:R-:W-:Y:S02]  /*cb00*/  FADD.FTZ R0, R2, R0 ;  /* 0x0000000002007221 */ /* 0x000fe40000010000 */
[----:B------:R-:W2:Y:S01]  /*cb10*/  MUFU.EX2 R148, R250 ;  /* 0x000000fa00947308 */ /* 0x000ea20000000800 */
[C---:B---3--:R-:W-:Y:S08]  /*cb20*/  HMMA.16816.F32 R12, R136.reuse, R144, R12 ;  /* 0x00000090880c723c */ /* 0x048ff0000000180c */
[C---:B------:R-:W-:Y:S01]  /*cb30*/  HMMA.16816.F32 R16, R136.reuse, R146, R16 ;  /* 0x000000928810723c */ /* 0x040fe20000001810 */
[----:B------:R-:W3:Y:S03]  /*cb40*/  LDSM.16.MT88.4 R144, [R187+0x800] ;  /* 0x00080000bb90783b */ /* 0x000ee60000004200 */
[----:B--2---:R-:W-:Y:S04]  /*cb50*/  FADD.FTZ R0, R148, R0 ;  /* 0x0000000094007221 */ /* 0x004fe80000010000 */
[C---:B-1----:R-:W-:Y:S04]  /*cb60*/  HMMA.16816.F32 R20, R136.reuse, R140, R20 ;  /* 0x0000008c8814723c */ /* 0x042fe80000001814 */
[C---:B------:R-:W-:Y:S04]  /*cb70*/  FADD.FTZ R0, R135.reuse, R0 ;  /* 0x0000000087007221 */ /* 0x040fe80000010000 */
        /* <DEDUP_REMOVED lines=28> */
[----:B------:R-:W-:Y:S01]  /*cd40*/  MUFU.EX2 R176, R166 ;  /* 0x000000a600b07308 */ /* 0x000fe20000000800 */
        /* <DEDUP_REMOVED lines=20> */
[----:B------:R-:W1:Y:S03]  /*ce90*/  MUFU.EX2 R2, R167 ;  /* 0x000000a700027308 */ /* 0x000e660000000800 */
[C---:B--2---:R-:W-:Y:S07]  /*cea0*/  HMMA.16816.F32 R4, R136.reuse, R140, R4 ;  /* 0x0000008c8804723c */ /* 0x044fee0000001804 */
[----:B------:R-:W-:Y:S01]  /*ceb0*/  MUFU.EX2 R134, R165 ;  /* 0x000000a500867308 */ /* 0x000fe20000000800 */
[C---:B------:R-:W-:Y:S01]  /*cec0*/  HMMA.16816.F32 R8, R136.reuse, R142, R8 ;  /* 0x0000008e8808723c */ /* 0x040fe20000001808 */
[----:B------:R-:W2:Y:S03]  /*ced0*/  LDSM.16.MT88.4 R140, [R187+0x1000] ;  /* 0x00100000bb8c783b */ /* 0x000ea60000004200 */
[----:B----4-:R-:W-:Y:S05]  /*cee0*/  F2FP.PACK_AB R177, R135, R180 ;  /* 0x000000b487b1723e */ /* 0x010fea00000000ff */
[----:B------:R-:W-:Y:S01]  /*cef0*/  LDSM.16.MT88.4 R160, [R251+0x1800] ;  /* 0x00180000fba0783b */ /* 0x000fe20000004200 */
[C---:B-1----:R-:W-:Y:S03]  /*cf00*/  HMMA.16816.F32 R12, R136.reuse, R144, R12 ;  /* 0x00000090880c723c */ /* 0x042fe6000000180c */
[----:B------:R-:W-:Y:S04]  /*cf10*/  FADD.FTZ R0, R2, R0 ;  /* 0x0000000002007221 */ /* 0x000fe80000010000 */
[----:B------:R-:W-:Y:S01]  /*cf20*/  FADD.FTZ R0, R176, R0 ;  /* 0x00000000b0007221 */ /* 0x000fe20000010000 */
[C---:B------:R-:W-:Y:S01]  /*cf30*/  HMMA.16816.F32 R16, R136.reuse, R146, R16 ;  /* 0x000000928810723c */ /* 0x040fe20000001810 */
[----:B------:R-:W1:Y:S03]  /*cf40*/  LDSM.16.MT88.4 R144, [R251+0x3000] ;  /* 0x00300000fb90783b */ /* 0x000e660000004200 */
[----:B------:R-:W-:Y:S01]  /*cf50*/  FADD.FTZ R0, R178, R0 ;  /* 0x00000000b2007221 */ /* 0x000fe20000010000 */
[----:B------:R-:W-:Y:S02]  /*cf60*/  F2FP.PACK_AB R178, R132, R178 ;  /* 0x000000b284b2723e */ /* 0x000fe400000000ff */
[----:B------:R-:W-:Y:S01]  /*cf70*/  F2FP.PACK_AB R176, R176, R2 ;  /* 0x00000002b0b0723e */ /* 0x000fe200000000ff */
[C---:B---3--:R-:W-:Y:S04]  /*cf80*/  HMMA.16816.F32 R20, R136.reuse, R148, R20 ;  /* 0x000000948814723c */ /* 0x048fe80000001814 */
[----:B------:R-:W-:Y:S02]  /*cf90*/  FADD.FTZ R0, R132, R0 ;  /* 0x0000000084007221 */ /* 0x000fe40000010000 */
[----:B------:R-:W-:Y:S01]  /*cfa0*/  FADD.FTZ R2, R153, R152 ;  /* 0x0000009899027221 */ /* 0x000fe20000010000 */
[----:B------:R-:W3:Y:S01]  /*cfb0*/  MUFU.EX2 R132, R164 ;  /* 0x000000a400847308 */ /* 0x000ee20000000800 */
[C---:B------:R-:W-:Y:S01]  /*cfc0*/  HMMA.16816.F32 R24, R136.reuse, R150, R24 ;  /* 0x000000968818723c */ /* 0x040fe20000001818 */
[----:B------:R-:W4:Y:S07]  /*cfd0*/  LDSM.16.MT88.4 R148, [R188+0x3000] ;  /* 0x00300000bc94783b */ /* 0x000f2e0000004200 */
[C---:B--2---:R-:W-:Y:S01]  /*cfe0*/  HMMA.16816.F32 R28, R136.reuse, R140, R28 ;  /* 0x0000008c881c723c */ /* 0x044fe2000000181c */
[----:B------:R-:W-:Y:S07]  /*cff0*/  LDSM.16.MT88.4 R152, [R188+0x1800] ;  /* 0x00180000bc98783b */ /* 0x000fee0000004200 */
[C---:B------:R-:W-:Y:S01]  /*d000*/  HMMA.16816.F32 R32, R136.reuse, R142, R32 ;  /* 0x0000008e8820723c */ /* 0x040fe20000001820 */
[----:B------:R-:W2:Y:S03]  /*d010*/  LDSM.16.MT88.4 R140, [R186+0x3000] ;  /* 0x00300000ba8c783b */ /* 0x000ea60000004200 */
[----:B---3--:R-:W-:Y:S04]  /*d020*/  F2FP.PACK_AB R179, R132, R134 ;  /* 0x0000008684b3723e */ /* 0x008fe800000000ff */
[C---:B-1----:R-:W-:Y:S01]  /*d030*/  HMMA.16816.F32 R36, R136.reuse, R144, R36 ;  /* 0x000000908824723c */ /* 0x042fe20000001824 */
[----:B------:R1:W-:Y:S04]  /*d040*/  STL [R1+0x7c], R0 ;  /* 0x00007c0001007387 */ /* 0x0003e80000100800 */
[----:B------:R-:W3:Y:S03]  /*d050*/  LDL.LU R185, [R1+0x64] ;  /* 0x0000640001b97983 */ /* 0x000ee60000300800 */
[C---:B------:R-:W-:Y:S01]  /*d060*/  HMMA.16816.F32 R40, R136.reuse, R146, R40 ;  /* 0x000000928828723c */ /* 0x040fe20000001828 */
[----:B------:R-:W2:Y:S07]  /*d070*/  LDSM.16.MT88.4 R144, [R187+0x3000] ;  /* 0x00300000bb90783b */ /* 0x000eae0000004200 */
[C---:B----4-:R-:W-:Y:S08]  /*d080*/  HMMA.16816.F32 R44, R136.reuse, R148, R44 ;  /* 0x00000094882c723c */ /* 0x050ff0000000182c */
[C---:B------:R-:W-:Y:S01]  /*d090*/  HMMA.16816.F32 R48, R136.reuse, R150, R48 ;  /* 0x000000968830723c */ /* 0x040fe20000001830 */
[----:B------:R-:W4:Y:S03]  /*d0a0*/  LDSM.16.MT88.4 R148, [R251+0x5000] ;  /* 0x00500000fb94783b */ /* 0x000f260000004200 */
[----:B-1----:R-:W-:Y:S04]  /*d0b0*/  FADD.FTZ R0, R156, R2 ;  /* 0x000000029c007221 */ /* 0x002fe80000010000 */
[C---:B--2---:R-:W-:Y:S04]  /*d0c0*/  HMMA.16816.F32 R52, R136.reuse, R140, R52 ;  /* 0x0000008c8834723c */ /* 0x044fe80000001834 */
[----:B------:R-:W-:Y:S04]  /*d0d0*/  FADD.FTZ R0, R184, R0 ;  /* 0x00000000b8007221 */ /* 0x000fe80000010000 */
[C---:B------:R-:W-:Y:S01]  /*d0e0*/  HMMA.16816.F32 R56, R136.reuse, R142, R56 ;  /* 0x0000008e8838723c */ /* 0x040fe20000001838 */
[----:B------:R-:W1:Y:S03]  /*d0f0*/  LDSM.16.MT88.4 R140, [R188+0x5000] ;  /* 0x00500000bc8c783b */ /* 0x000e660000004200 */
[----:B------:R-:W-:Y:S04]  /*d100*/  FADD.FTZ R0, R181, R0 ;  /* 0x00000000b5007221 */ /* 0x000fe80000010000 */
[----:B------:R-:W-:Y:S01]  /*d110*/  FADD.FTZ R0, R182, R0 ;  /* 0x00000000b6007221 */ /* 0x000fe20000010000 */
[C---:B------:R-:W-:Y:S03]  /*d120*/  HMMA.16816.F32 R60, R136.reuse, R144, R60 ;  /* 0x00000090883c723c */ /* 0x040fe6000000183c */
[----:B------:R-:W-:Y:S04]  /*d130*/  FADD.FTZ R0, R183, R0 ;  /* 0x00000000b7007221 */ /* 0x000fe80000010000 */
[----:B------:R-:W-:Y:S01]  /*d140*/  FADD.FTZ R0, R190, R0 ;  /* 0x00000000be007221 */ /* 0x000fe20000010000 */
[C---:B------:R-:W-:Y:S01]  /*d150*/  HMMA.16816.F32 R64, R136.reuse, R146, R64 ;  /* 0x000000928840723c */ /* 0x040fe20000001840 */
[----:B------:R-:W2:Y:S03]  /*d160*/  LDSM.16.MT88.4 R144, [R186+0x5000] ;  /* 0x00500000ba90783b */ /* 0x000ea60000004200 */
[----:B------:R-:W-:Y:S04]  /*d170*/  FADD.FTZ R0, R189, R0 ;  /* 0x00000000bd007221 */ /* 0x000fe80000010000 */
[C---:B----4-:R-:W-:Y:S04]  /*d180*/  HMMA.16816.F32 R68, R136.reuse, R148, R68 ;  /* 0x000000948844723c */ /* 0x050fe80000001844 */
        /* <DEDUP_REMOVED lines=8> */
[----:B------:R-:W-:Y:S01]  /*d210*/  FADD.FTZ R0, R135, R0 ;  /* 0x0000000087007221 */ /* 0x000fe20000010000 */
[----:B------:R-:W-:Y:S03]  /*d220*/  MOV R135, R3 ;  /* 0x0000000300877202 */ /* 0x000fe60000000f00 */
[----:B------:R-:W-:Y:S01]  /*d230*/  FADD.FTZ R2, R134, R0 ;  /* 0x0000000086027221 */ /* 0x000fe20000010000 */
[C---:B--2---:R-:W-:Y:S03]  /*d240*/  HMMA.16816.F32 R84, R136.reuse, R144, R84 ;  /* 0x000000908854723c */ /* 0x044fe60000001854 */
[----:B------:R-:W-:Y:S01]  /*d250*/  FADD.FTZ R2, R132, R2 ;  /* 0x0000000284027221 */ /* 0x000fe20000010000 */
[----:B------:R-:W-:Y:S04]  /*d260*/  MOV R134, R133 ;  /* 0x0000008500867202 */ /* 0x000fe80000000f00 */
        /* <DEDUP_REMOVED lines=11> */
[C---:B----4-:R-:W-:Y:S08]  /*d320*/  HMMA.16816.F32 R116, R136.reuse, R148, R116 ;  /* 0x000000948874723c */ /* 0x050ff00000001874 */
[C---:B------:R-:W-:Y:S08]  /*d330*/  HMMA.16816.F32 R120, R136.reuse, R150, R120 ;  /* 0x000000968878723c */ /* 0x040ff00000001878 */
[C---:B-1----:R-:W-:Y:S08]  /*d340*/  HMMA.16816.F32 R124, R136.reuse, R140, R124 ;  /* 0x0000008c887c723c */ /* 0x042ff0000000187c */
[----:B------:R-:W-:Y:S01]  /*d350*/  HMMA.16816.F32 R128, R136, R142, R128 ;  /* 0x0000008e8880723c */ /* 0x000fe20000001880 */
[----:B------:R-:W1:Y:S07]  /*d360*/  LDSM.16.MT88.4 R136, [R187+0x1800] ;  /* 0x00180000bb88783b */ /* 0x000e6e0000004200 */
[C---:B------:R-:W-:Y:S01]  /*d370*/  HMMA.16816.F32 R164, R176.reuse, R160, R4 ;  /* 0x000000a0b0a4723c */ /* 0x040fe20000001804 */
[----:B------:R-:W4:Y:S07]  /*d380*/  LDSM.16.MT88.4 R4, [R251+0x3800] ;  /* 0x00380000fb04783b */ /* 0x000f2e0000004200 */
[C---:B------:R-:W-:Y:S01]  /*d390*/  HMMA.16816.F32 R160, R176.reuse, R162, R8 ;  /* 0x000000a2b0a0723c */ /* 0x040fe20000001808 */
[----:B------:R-:W4:Y:S07]  /*d3a0*/  LDSM.16.MT88.4 R8, [R188+0x3800] ;  /* 0x00380000bc08783b */ /* 0x000f2e0000004200 */
[C---:B------:R-:W-:Y:S01]  /*d3b0*/  HMMA.16816.F32 R156, R176.reuse, R152, R12 ;  /* 0x00000098b09c723c */ /* 0x040fe2000000180c */
[----:B------:R-:W4:Y:S07]  /*d3c0*/  LDSM.16.MT88.4 R12, [R186+0x3800] ;  /* 0x00380000ba0c783b */ /* 0x000f2e0000004200 */
[C---:B------:R-:W-:Y:S01]  /*d3d0*/  HMMA.16816.F32 R152, R176.reuse, R154, R16 ;  /* 0x0000009ab098723c */ /* 0x040fe20000001810 */
[----:B------:R-:W3:Y:S07]  /*d3e0*/  LDSM.16.MT88.4 R16, [R187+0x3800] ;  /* 0x00380000bb10783b */ /* 0x000eee0000004200 */
[C---:B--2---:R-:W-:Y:S08]  /*d3f0*/  HMMA.16816.F32 R148, R176.reuse, R144, R20 ;  /* 0x00000090b094723c */ /* 0x044ff00000001814 */
[C---:B------:R-:W-:Y:S08]  /*d400*/  HMMA.16816.F32 R144, R176.reuse, R146, R24 ;  /* 0x00000092b090723c */ /* 0x040ff00000001818 */
[C---:B-1----:R-:W-:Y:S08]  /*d410*/  HMMA.16816.F32 R140, R176.reuse, R136, R28 ;  /* 0x00000088b08c723c */ /* 0x042ff0000000181c */
[C---:B------:R-:W-:Y:S08]  /*d420*/  HMMA.16816.F32 R136, R176.reuse, R138, R32 ;  /* 0x0000008ab088723c */ /* 0x040ff00000001820 */
[C---:B----4-:R-:W-:Y:S08]  /*d430*/  HMMA.16816.F32 R36, R176.reuse, R4, R36 ;  /* 0x00000004b024723c */ /* 0x050ff00000001824 */
[C---:B------:R-:W-:Y:S01]  /*d440*/  HMMA.16816.F32 R40, R176.reuse, R6, R40 ;  /* 0x00000006b028723c */ /* 0x040fe20000001828 */
[----:B------:R-:W1:Y:S07]  /*d450*/  LDSM.16.MT88.4 R4, [R251+0x5800] ;  /* 0x00580000fb04783b */ /* 0x000e6e0000004200 */
[C---:B------:R-:W-:Y:S08]  /*d460*/  HMMA.16816.F32 R44, R176.reuse, R8, R44 ;  /* 0x00000008b02c723c */ /* 0x040ff0000000182c */
[C---:B------:R-:W-:Y:S01]  /*d470*/  HMMA.16816.F32 R48, R176.reuse, R10, R48 ;  /* 0x0000000ab030723c */ /* 0x040fe20000001830 */
[----:B------:R-:W2:Y:S07]  /*d480*/  LDSM.16.MT88.4 R8, [R188+0x5800] ;  /* 0x00580000bc08783b */ /* 0x000eae0000004200 */
[C---:B------:R-:W-:Y:S08]  /*d490*/  HMMA.16816.F32 R52, R176.reuse, R12, R52 ;  /* 0x0000000cb034723c */ /* 0x040ff00000001834 */
[C---:B------:R-:W-:Y:S01]  /*d4a0*/  HMMA.16816.F32 R56, R176.reuse, R14, R56 ;  /* 0x0000000eb038723c */ /* 0x040fe20000001838 */
[----:B------:R-:W4:Y:S03]  /*d4b0*/  LDSM.16.MT88.4 R12, [R186+0x5800] ;  /* 0x00580000ba0c783b */ /* 0x000f260000004200 */
[C---:B---3--:R-:W-:Y:S04]  /*d4c0*/  IADD3 R0, R185.reuse, -0x1, RZ ;  /* 0xffffffffb9007810 */ /* 0x048fe80007ffe0ff */
[C---:B------:R-:W-:Y:S01]  /*d4d0*/  HMMA.16816.F32 R60, R176.reuse, R16, R60 ;  /* 0x00000010b03c723c */ /* 0x040fe2000000183c */
[----:B------:R-:W-:Y:S02]  /*d4e0*/  STL [R1+0x64], R0 ;  /* 0x0000640001007387 */ /* 0x000fe40000100800 */
[----:B------:R-:W-:Y:S02]  /*d4f0*/  ISETP.GT.AND P0, PT, R185, RZ, PT ;  /* 0x000000ffb900720c */ /* 0x000fe40003f04270 */
[----:B------:R-:W-:Y:S03]  /*d500*/  STL [R1+0x78], R2 ;  /* 0x0000780201007387 */ /* 0x000fe60000100800 */
        /* <DEDUP_REMOVED lines=12> */
[C---:B------:R-:W-:Y:S01]  /*d5d0*/  HMMA.16816.F32 R96, R176.reuse, R18, R96 ;  /* 0x00000012b060723c */ /* 0x040fe20000001860 */
[----:B------:R-:W3:Y:S07]  /*d5e0*/  LDSM.16.MT88.4 R16, [R187+0x7800] ;  /* 0x00780000bb10783b */ /* 0x000eee0000004200 */
[C---:B-1----:R-:W-:Y:S08]  /*d5f0*/  HMMA.16816.F32 R100, R176.reuse, R4, R100 ;  /* 0x00000004b064723c */ /* 0x042ff00000001864 */
[C---:B------:R-:W-:Y:S08]  /*d600*/  HMMA.16816.F32 R104, R176.reuse, R6, R104 ;  /* 0x00000006b068723c */ /* 0x040ff00000001868 */
[C---:B--2---:R-:W-:Y:S08]  /*d610*/  HMMA.16816.F32 R108, R176.reuse, R8, R108 ;  /* 0x00000008b06c723c */ /* 0x044ff0000000186c */
[C---:B------:R-:W-:Y:S08]  /*d620*/  HMMA.16816.F32 R112, R176.reuse, R10, R112 ;  /* 0x0000000ab070723c */ /* 0x040ff00000001870 */
[C---:B----4-:R-:W-:Y:S08]  /*d630*/  HMMA.16816.F32 R116, R176.reuse, R12, R116 ;  /* 0x0000000cb074723c */ /* 0x050ff00000001874 */
[C---:B------:R-:W-:Y:S08]  /*d640*/  HMMA.16816.F32 R120, R176.reuse, R14, R120 ;  /* 0x0000000eb078723c */ /* 0x040ff00000001878 */
[C---:B---3--:R-:W-:Y:S07]  /*d650*/  HMMA.16816.F32 R124, R176.reuse, R16, R124 ;  /* 0x00000010b07c723c */ /* 0x048fee000000187c */
[----:B------:R-:W-:Y:S01]  /*d660*/  MOV R16, R3 ;  /* 0x0000000300107202 */ /* 0x000fe20000000f00 */
[----:B------:R-:W-:Y:S01]  /*d670*/  HMMA.16816.F32 R128, R176, R18, R128 ;  /* 0x00000012b080723c */ /* 0x000fe20000001880 */
[----:B------:R-:W-:Y:S07]  /*d680*/  @!UPT UIADD3 URZ, URZ, URZ, URZ ;  /* 0x0000003f3f3ff290 */ /* 0x000fee000fffe03f */
[----:B------:R-:W-:-:S11]  /*d690*/  @P0 BRA `(.L_x_2308) ;  /* 0xffffc42000000947 */ /* 0x000fd6000383ffff */
.L_x_2301:
[----:B------:R-:W-:Y:S05]  /*d6a0*/  BRA.DIV ~URZ, `(.L_x_2309) ;  /* 0x00004a927f007947 */ /* 0x000fea000b800000 */
[----:B------:R-:W2:Y:S04]  /*d6b0*/  LDL R0, [R1+0x7c] ;  /* 0x00007c0001007983 */ /* 0x000ea80000100800 */
[----:B--2---:R1:W2:Y:S02]  /*d6c0*/  SHFL.BFLY PT, R4, R0, 0x2, 0x1f ;  /* 0x0c401f0000047f89 */ /* 0x0042a400000e0000 */
.L_x_2355:
        /* <DEDUP_REMOVED lines=9> */
.L_x_2356:
[----:B------:R-:W-:Y:S01]  /*d760*/  FSETP.NE.FTZ.AND P1, PT, R4, RZ, PT ;  /* 0x000000ff0400720b */ /* 0x000fe20003f35000 */
[----:B--2---:R-:W-:Y:S01]  /*d770*/  FADD.FTZ R3, R3, R5 ;  /* 0x0000000503037221 */ /* 0x004fe20000010000 */
[----:B------:R-:W-:Y:S02]  /*d780*/  MOV R2, RZ ;  /* 0x000000ff00027202 */ /* 0x000fe40000000f00 */
[----:B------:R-:W-:Y:S02]  /*d790*/  MOV R0, RZ ;  /* 0x000000ff00007202 */ /* 0x000fe40000000f00 */
[----:B------:R-:W-:Y:S02]  /*d7a0*/  FSETP.NE.FTZ.AND P0, PT, R3, RZ, PT ;  /* 0x000000ff0300720b */ /* 0x000fe40003f15000 */
[----:B------:R-:W-:-:S05]  /*d7b0*/  MOV R173, 0xff800000 ;  /* 0xff80000000ad7802 */ /* 0x000fca0000000f00 */
[----:B------:R-:W2:Y:S01]  /*d7c0*/  @P1 MUFU.RCP R2, R4 ;  /* 0x0000000400021308 */ /* 0x000ea20000001000 */
[----:B------:R-:W-:-:S07]  /*d7d0*/  @P1 MOV R6, 0x3f317218 ;  /* 0x3f31721800061802 */ /* 0x000fce0000000f00 */
        /* <DEDUP_REMOVED lines=67> */
[----:B------:R4:W5:Y:S01]  /*dc10*/  @P0 MUFU.LG2 R2, R3 ;  /* 0x0000000300020308 */ /* 0x0009620000000c00 */
[----:B-1-3--:R-:W-:Y:S02]  /*dc20*/  @P1 FMUL.FTZ R5, R4, 0.69314718246459960938 ;  /* 0x3f31721804051820 */ /* 0x00afe40000410000 */
[----:B------:R-:W-:Y:S02]  /*dc30*/  @P1 FMUL.FTZ R4, R6, c[0x0][0x2d0] ;  /* 0x0000b40006041a20 */ /* 0x000fe40000410000 */
[----:B--2---:R-:W-:Y:S01]  /*dc40*/  FMUL.FTZ R6, R0, R46 ;  /* 0x0000002e00067220 */ /* 0x004fe20000410000 */
[----:B------:R-:W-:Y:S01]  /*dc50*/  MOV R46, 0x1 ;  /* 0x00000001002e7802 */ /* 0x000fe20000000f00 */
[----:B------:R-:W-:-:S02]  /*dc60*/  @P1 FFMA.FTZ R173, R4, R133, R5 ;  /* 0x0000008504ad1223 */ /* 0x000fc40000010005 */
[C---:B------:R-:W-:Y:S02]  /*dc70*/  FMUL.FTZ R45, R0.reuse, R43 ;  /* 0x0000002b002d7220 */ /* 0x040fe40000410000 */
[C---:B------:R-:W-:Y:S02]  /*dc80*/  FMUL.FTZ R166, R0.reuse, R166 ;  /* 0x000000a600a67220 */ /* 0x040fe40000410000 */
[C---:B------:R-:W-:Y:S02]  /*dc90*/  FMUL.FTZ R167, R0.reuse, R167 ;  /* 0x000000a700a77220 */ /* 0x040fe40000410000 */
[----:B------:R-:W-:Y:S01]  /*dca0*/  FMUL.FTZ R162, R0, R162 ;  /* 0x000000a200a27220 */ /* 0x000fe20000410000 */
[----:B----4-:R-:W-:Y:S01]  /*dcb0*/  @P0 MOV R3, 0x3f317218 ;  /* 0x3f31721800030802 */ /* 0x010fe20000000f00 */
[----:B-----5:R-:W-:Y:S02]  /*dcc0*/  @P0 FMUL.FTZ R2, R2, 0.69314718246459960938 ;  /* 0x3f31721802020820 */ /* 0x020fe40000410000 */
[----:B------:R-:W-:-:S02]  /*dcd0*/  FMUL.FTZ R61, R0, R163 ;  /* 0x000000a3003d7220 */ /* 0x000fc40000410000 */
[----:B------:R-:W-:Y:S02]  /*dce0*/  @P0 FMUL.FTZ R3, R3, c[0x0][0x2d0] ;  /* 0x0000b40003030a20 */ /* 0x000fe40000410000 */
        /* <DEDUP_REMOVED lines=60> */
.L_x_2282:
        /* <DEDUP_REMOVED lines=19> */
.L_x_2312:
[----:B--2---:R-:W-:Y:S05]  /*e1e0*/  BSYNC B0 ;  /* 0x0000000000007941 */ /* 0x004fea0003800000 */
.L_x_2311:
        /* <DEDUP_REMOVED lines=31> */
[----:B-1----:R-:W-:Y:S02]  /*e3e0*/  F2FP.PACK_AB R48, R18, R132 ;  /* 0x000000841230723e */ /* 0x002fe400000000ff */
        /* <DEDUP_REMOVED lines=120> */
[----:B--2---:R-:W-:Y:S05]  /*eb70*/  CALL.REL.NOINC `($__internal_13_$__cuda_sm70_shflsync_idx_p) ;  /* 0x00003bc000007944 */ /* 0x004fea0003c00000 */
.L_x_2315:
        /* <DEDUP_REMOVED lines=130> */
.L_x_2317:
[----:B---34-:R-:W-:Y:S05]  /*f3a0*/  BSYNC B0 ;  /* 0x0000000000007941 */ /* 0x018fea0003800000 */
.L_x_2316:
        /* <DEDUP_REMOVED lines=22> */
.L_x_2319:
[----:B------:R-:W-:Y:S05]  /*f510*/  BSYNC B0 ;  /* 0x0000000000007941 */ /* 0x000fea0003800000 */
.L_x_2318:
        /* <DEDUP_REMOVED lines=22> */
.L_x_2321:
[----:B------:R-:W-:Y:S05]  /*f680*/  BSYNC B0 ;  /* 0x0000000000007941 */ /* 0x000fea0003800000 */
.L_x_2320:
        /* <DEDUP_REMOVED lines=23> */
.L_x_2314:
        /* <DEDUP_REMOVED lines=42> */
.L_x_2324:
[----:B------:R-:W-:Y:S05]  /*faa0*/  BSYNC B0 ;  /* 0x0000000000007941 */ /* 0x000fea0003800000 */
.L_x_2323:
        /* <DEDUP_REMOVED lines=31> */
.L_x_2357:
[----:B------:R-:W-:Y:S05]  /*fca0*/  BRA.DIV ~URZ, `(.L_x_2326) ;  /* 0x000026727f007947 */ /* 0x000fea000b800000 */
[----:B------:R4:W1:Y:S02]  /*fcb0*/  SHFL.IDX PT, R0, R13, RZ, 0x181f ;  /* 0x00181fff0d007589 */ /* 0x00086400000e0000 */
.L_x_2358:
        /* <DEDUP_REMOVED lines=35> */
.L_x_2328:
[----:B------:R-:W-:Y:S05]  /*fef0*/  BSYNC B0 ;  /* 0x0000000000007941 */ /* 0x000fea0003800000 */
.L_x_2327:
[----:B------:R-:W-:Y:S05]  /*ff00*/  BRA.DIV ~URZ, `(.L_x_2329) ;  /* 0x000024827f007947 */ /* 0x000fea000b800000 */
[----:B---3--:R2:W3:Y:S04]  /*ff10*/  SHFL.IDX PT, R4, R5, 0x1, 0x181f ;  /* 0x00381f0005047f89 */ /* 0x0084e800000e0000 */
[----:B-1----:R2:W1:Y:S02]  /*ff20*/  SHFL.IDX PT, R0, R13, 0x1, 0x181f ;  /* 0x00381f000d007f89 */ /* 0x00246400000e0000 */
.L_x_2359:
        /* <DEDUP_REMOVED lines=28> */
.L_x_2331:
[----:B------:R-:W-:Y:S05]  /*100f0*/  BSYNC B0 ;  /* 0x0000000000007941 */ /* 0x000fea0003800000 */
.L_x_2330:
[----:B------:R-:W-:Y:S05]  /*10100*/  BRA.DIV ~URZ, `(.L_x_2332) ;  /* 0x000023727f007947 */ /* 0x000fea000b800000 */
[----:B---3--:R3:W2:Y:S02]  /*10110*/  SHFL.IDX PT, R4, R5, 0x2, 0x181f ;  /* 0x00581f0005047f89 */ /* 0x0086a400000e0000 */
.L_x_2360:
[----:B------:R-:W-:Y:S05]  /*10120*/  BRA.DIV ~URZ, `(.L_x_2333) ;  /* 0x000023d27f007947 */ /* 0x000fea000b800000 */
[----:B-1----:R1:W3:Y:S02]  /*10130*/  SHFL.IDX PT, R0, R13, 0x2, 0x181f ;  /* 0x00581f000d007f89 */ /* 0x0022e400000e0000 */
.L_x_2361:
        /* <DEDUP_REMOVED lines=28> */
.L_x_2335:
[----:B------:R-:W-:Y:S05]  /*10300*/  BSYNC B0 ;  /* 0x0000000000007941 */ /* 0x000fea0003800000 */
.L_x_2334:
[----:B------:R-:W-:Y:S05]  /*10310*/  BRA.DIV ~URZ, `(.L_x_2336) ;  /* 0x000022627f007947 */ /* 0x000fea000b800000 */
[----:B--2---:R2:W1:Y:S04]  /*10320*/  SHFL.IDX PT, R4, R5, 0x3, 0x181f ;  /* 0x00781f0005047f89 */ /* 0x00446800000e0000 */
[----:B---3--:R2:W3:Y:S02]  /*10330*/  SHFL.IDX PT, R0, R13, 0x3, 0x181f ;  /* 0x00781f000d007f89 */ /* 0x0084e400000e0000 */
.L_x_2362:
        /* <DEDUP_REMOVED lines=27> */
.L_x_2322:
[----:B------:R-:W-:Y:S05]  /*104f0*/  BSYNC B1 ;  /* 0x0000000000017941 */ /* 0x000fea0003800000 */
.L_x_2313:
        /* <DEDUP_REMOVED lines=10> */
.L_x_2363:
[----:B-12---:R-:W1:Y:S01]  /*105a0*/  S2R R2, SR_TID.X ;  /* 0x0000000000027919 */ /* 0x006e620000002100 */
[----:B------:R-:W-:Y:S03]  /*105b0*/  WARPSYNC 0xffffffff ;  /* 0xffffffff00007948 */ /* 0x000fe60003800000 */
[----:B------:R-:W-:Y:S06]  /*105c0*/  BAR.SYNC.DEFER_BLOCKING 0x4, 0x100 ;  /* 0x0104000000007b1d */ /* 0x000fec0000010000 */
[----:B----4-:R2:W-:Y:S01]  /*105d0*/  STL [R1+0xc8], R0 ;  /* 0x0000c80001007387 */ /* 0x0105e20000100800 */
[----:B-1----:R-:W-:-:S13]  /*105e0*/  LOP3.LUT P0, RZ, R2, 0xff, RZ, 0xc0, !PT ;  /* 0x000000ff02ff7812 */ /* 0x002fda000780c0ff */
[----:B------:R2:W-:Y:S04]  /*105f0*/  @!P0 STS [0x18100], R81 ;  /* 0x01810051ff008388 */ /* 0x0005e80000000800 */
[----:B------:R-:W-:Y:S06]  /*10600*/  BAR.ARV 0x5, 0x100 ;  /* 0x0144000000007b1d */ /* 0x000fec0000002000 */
.L_x_2337:
[----:B--23--:R-:W2:Y:S02]  /*10610*/  LDL R0, [R1+0xc8] ;  /* 0x0000c80001007983 */ /* 0x00cea40000100800 */
[----:B--2---:R-:W-:-:S13]  /*10620*/  ISETP.GE.AND P0, PT, R0, c[0x0][0x538], PT ;  /* 0x00014e0000007a0c */ /* 0x004fda0003f06270 */
[----:B-1---5:R-:W-:Y:S01]  /*10630*/  @P0 CALL.REL.NOINC `(.L_x_2339) ;  /* 0x0000001000000944 */ /* 0x022fe20003c00000 */
[----:B------:R-:W-:Y:S05]  /*10640*/  BRA `(.L_x_2340) ;  /* 0xffff03b000007947 */ /* 0x000fea000383ffff */
.L_x_2339:
[----:B------:R-:W-:Y:S05]  /*10650*/  EXIT ;  /* 0x000000000000794d */ /* 0x000fea0003800000 */
.L_x_2285:
[----:B------:R2:W-:Y:S01]  /*10660*/  STL [R1+0x68], RZ ;  /* 0x000068ff01007387 */ /* 0x0005e20000100800 */
[----:B------:R-:W-:Y:S01]  /*10670*/  IMAD.MOV.U32 R251, RZ, RZ, R5 ;  /* 0x000000fffffb7224 */ /* 0x000fe200078e0005 */
[----:B------:R-:W-:Y:S02]  /*10680*/  MOV R3, 0x181f ;  /* 0x0000181f00037802 */ /* 0x000fe40000000f00 */
[----:B------:R-:W-:Y:S02]  /*10690*/  MOV R2, 0x106b0 ;  /* 0x000106b000027802 */ /* 0x000fe40000000f00 */
[----:B-12---:R-:W-:Y:S05]  /*106a0*/  CALL.REL.NOINC `($__internal_13_$__cuda_sm70_shflsync_idx_p) ;  /* 0x0000209000007944 */ /* 0x006fea0003c00000 */
[----:B-----5:R-:W-:Y:S01]  /*106b0*/  MOV R4, R251 ;  /* 0x000000fb00047202 */ /* 0x020fe20000000f00 */
[----:B-1----:R-:W-:Y:S05]  /*106c0*/  BRA `(.L_x_2341) ;  /* 0xffff2eb000007947 */ /* 0x002fea000383ffff */
.L_x_2286:
[----:B------:R4:W-:Y:S01]  /*106d0*/  STL [R1+0x68], RZ ;  /* 0x000068ff01007387 */ /* 0x0009e20000100800 */
[----:B------:R-:W-:Y:S01]  /*106e0*/  IMAD.MOV.U32 R251, RZ, RZ, R15 ;  /* 0x000000fffffb7224 */ /* 0x000fe200078e000f */
[----:B------:R-:W-:Y:S02]  /*106f0*/  MOV R3, 0x181f ;  /* 0x0000181f00037802 */ /* 0x000fe40000000f00 */
[----:B------:R-:W-:Y:S02]  /*10700*/  MOV R2, 0x10720 ;  /* 0x0001072000027802 */ /* 0x000fe40000000f00 */
[----:B-1234-:R-:W-:Y:S05]  /*10710*/  CALL.REL.NOINC `($__internal_13_$__cuda_sm70_shflsync_idx_p) ;  /* 0x0000202000007944 */ /* 0x01efea0003c00000 */
        /* <DEDUP_REMOVED lines=9> */
[C---:B------:R-:W-:Y:S02]  /*107b0*/  IMAD.X R9, R4.reuse, 0x1, R85, P0 ;  /* 0x0000000104097824 */ /* 0x040fe400000e0655 */
[----:B------:R-:W-:Y:S01]  /*107c0*/  IMAD.X R7, R4, 0x1, R86, P5 ;  /* 0x0000000104077824 */ /* 0x000fe200028e0656 */
[----:B--2---:R-:W-:Y:S02]  /*107d0*/  ISETP.GE.AND P3, PT, R2, c[0x0][0x1d4], PT ;  /* 0x0000750002007a0c */ /* 0x004fe40003f66270 */
[----:B------:R-:W-:Y:S01]  /*107e0*/  IADD3 R2, P4, R251, R92, RZ ;  /* 0x0000005cfb027210 */ /* 0x000fe20007f9e0ff */
[----:B------:R-:W-:Y:S01]  /*107f0*/  IMAD.MOV.U32 R251, RZ, RZ, R5 ;  /* 0x000000fffffb7224 */ /* 0x000fe200078e0005 */
[----:B---3--:R-:W-:-:S02]  /*10800*/  ISETP.GE.AND P2, PT, R14, c[0x0][0x1d4], PT ;  /* 0x000075000e007a0c */ /* 0x008fc40003f46270 */
[----:B------:R-:W-:Y:S01]  /*10810*/  SEL R5, RZ, 0x10, P3 ;  /* 0x00000010ff057807 */ /* 0x000fe20001800000 */
        /* <DEDUP_REMOVED lines=12> */
[----:B------:R2:W-:Y:S02]  /*108e0*/  LDGSTS.E.BYPASS.LTC128B.128 [R0+0x16100], [R2.64], !P0 ;  /* 0x1610000002007fae */ /* 0x0005e4000c101d46 */
[----:B--2---:R-:W-:Y:S01]  /*108f0*/  IMAD.MOV.U32 R0, RZ, RZ, 0x1 ;  /* 0x00000001ff007424 */ /* 0x004fe200078e00ff */
[----:B------:R-:W-:Y:S01]  /*10900*/  MOV R2, 0x10940 ;  /* 0x0001094000027802 */ /* 0x000fe20000000f00 */
[----:B------:R-:W-:-:S03]  /*10910*/  IMAD.MOV.U32 R3, RZ, RZ, 0x181f ;  /* 0x0000181fff037424 */ /* 0x000fc600078e00ff */
[----:B------:R2:W-:Y:S04]  /*10920*/  STL [R1+0x68], R0 ;  /* 0x0000680001007387 */ /* 0x0005e80000100800 */
[----:B-12---:R-:W-:Y:S05]  /*10930*/  CALL.REL.NOINC `($__internal_13_$__cuda_sm70_shflsync_idx_p) ;  /* 0x00001e0000007944 */ /* 0x006fea0003c00000 */
[----:B-----5:R-:W-:Y:S01]  /*10940*/  MOV R0, 0x1 ;  /* 0x0000000100007802 */ /* 0x020fe20000000f00 */
[----:B------:R-:W-:Y:S01]  /*10950*/  IMAD.MOV.U32 R4, RZ, RZ, R251 ;  /* 0x000000ffff047224 */ /* 0x000fe200078e00fb */
[----:B------:R-:W-:Y:S01]  /*10960*/  MOV R3, 0x181f ;  /* 0x0000181f00037802 */ /* 0x000fe20000000f00 */
[----:B------:R-:W-:Y:S01]  /*10970*/  IMAD.MOV.U32 R251, RZ, RZ, R15 ;  /* 0x000000fffffb7224 */ /* 0x000fe200078e000f */
[----:B------:R-:W-:Y:S01]  /*10980*/  MOV R2, 0x109b0 ;  /* 0x000109b000027802 */ /* 0x000fe20000000f00 */
[----:B------:R2:W-:Y:S04]  /*10990*/  STL [R1+0x68], R0 ;  /* 0x0000680001007387 */ /* 0x0005e80000100800 */
[----:B-12---:R-:W-:Y:S05]  /*109a0*/  CALL.REL.NOINC `($__internal_13_$__cuda_sm70_shflsync_idx_p) ;  /* 0x00001d9000007944 */ /* 0x006fea0003c00000 */
[----:B-----5:R-:W-:Y:S01]  /*109b0*/  MOV R0, R251 ;  /* 0x000000fb00007202 */ /* 0x020fe20000000f00 */
[----:B-1----:R-:W-:Y:S05]  /*109c0*/  BRA `(.L_x_2342) ;  /* 0xffff2da000007947 */ /* 0x002fea000383ffff */
.L_x_2287:
[----:B------:R1:W-:Y:S01]  /*109d0*/  STL [R1+0x68], RZ ;  /* 0x000068ff01007387 */ /* 0x0003e20000100800 */
[----:B------:R-:W-:Y:S01]  /*109e0*/  IMAD.MOV.U32 R251, RZ, RZ, R4 ;  /* 0x000000fffffb7224 */ /* 0x000fe200078e0004 */
[----:B------:R-:W-:Y:S02]  /*109f0*/  MOV R3, 0x1c1f ;  /* 0x00001c1f00037802 */ /* 0x000fe40000000f00 */
[----:B------:R-:W-:-:S02]  /*10a00*/  MOV R2, 0x10a20 ;  /* 0x00010a2000027802 */ /* 0x000fc40000000f00 */
[----:B-1----:R-:W-:Y:S05]  /*10a10*/  CALL.REL.NOINC `($__internal_13_$__cuda_sm70_shflsync_idx_p) ;  /* 0x00001d2000007944 */ /* 0x002fea0003c00000 */
[----:B-----5:R-:W-:Y:S01]  /*10a20*/  MOV R0, R251 ;  /* 0x000000fb00007202 */ /* 0x020fe20000000f00 */
[----:B-1----:R-:W-:Y:S05]  /*10a30*/  BRA `(.L_x_2343) ;  /* 0xffff302000007947 */ /* 0x002fea000383ffff */
.L_x_2288:
[----:B------:R-:W-:Y:S01]  /*10a40*/  MOV R0, 0x1 ;  /* 0x0000000100007802 */ /* 0x000fe20000000f00 */
[----:B------:R-:W-:Y:S01]  /*10a50*/  IMAD.MOV.U32 R251, RZ, RZ, R4 ;  /* 0x000000fffffb7224 */ /* 0x000fe200078e0004 */
[----:B------:R-:W-:Y:S01]  /*10a60*/  MOV R2, 0x10aa0 ;  /* 0x00010aa000027802 */ /* 0x000fe20000000f00 */
[----:B------:R-:W-:-:S02]  /*10a70*/  IMAD.MOV.U32 R3, RZ, RZ, 0x1c1f ;  /* 0x00001c1fff037424 */ /* 0x000fc400078e00ff */
[----:B------:R2:W-:Y:S04]  /*10a80*/  STL [R1+0x68], R0 ;  /* 0x0000680001007387 */ /* 0x0005e80000100800 */
[----:B-12---:R-:W-:Y:S05]  /*10a90*/  CALL.REL.NOINC `($__internal_13_$__cuda_sm70_shflsync_idx_p) ;  /* 0x00001ca000007944 */ /* 0x006fea0003c00000 */
[----:B-----5:R-:W-:Y:S01]  /*10aa0*/  IMAD.IADD R0, R5, 0x1, R251 ;  /* 0x0000000105007824 */ /* 0x020fe200078e02fb */
[----:B------:R-:W-:Y:S02]  /*10ab0*/  FMNMX.FTZ R133, R9, R13, !PT ;  /* 0x0000000d09857209 */ /* 0x000fe40007810000 */
[----:B------:R-:W-:Y:S02]  /*10ac0*/  MOV R2, 0x10ee0 ;  /* 0x00010ee000027802 */ /* 0x000fe40000000f00 */
[----:B------:R-:W-:Y:S02]  /*10ad0*/  IMNMX R0, R6, R0, PT ;  /* 0x0000000006007217 */ /* 0x000fe40003800200 */
[----:B------:R-:W-:Y:S02]  /*10ae0*/  FMNMX.FTZ R133, R14, R133, !PT ;  /* 0x000000850e857209 */ /* 0x000fe40007810000 */
[C---:B------:R-:W-:Y:S02]  /*10af0*/  ISETP.GT.AND P1, PT, R0.reuse, RZ, PT ;  /* 0x000000ff0000720c */ /* 0x040fe40003f24270 */
[----:B------:R-:W-:-:S02]  /*10b00*/  ISETP.GT.AND P0, PT, R0, 0x1, PT ;  /* 0x000000010000780c */ /* 0x000fc40003f04270 */
[----:B------:R-:W-:Y:S02]  /*10b10*/  ISETP.GT.AND P2, PT, R0, 0x8, PT ;  /* 0x000000080000780c */ /* 0x000fe40003f44270 */
[----:B------:R-:W-:Y:S02]  /*10b20*/  FSEL R4, R38, -INF , P1 ;  /* 0xff80000026047808 */ /* 0x000fe40000800000 */
[----:B------:R-:W-:Y:S02]  /*10b30*/  FSEL R5, R39, -INF , P0 ;  /* 0xff80000027057808 */ /* 0x000fe40000000000 */
[----:B------:R-:W-:Y:S02]  /*10b40*/  ISETP.GT.AND P0, PT, R0, 0x9, PT ;  /* 0x000000090000780c */ /* 0x000fe40003f04270 */
[----:B------:R-:W-:Y:S02]  /*10b50*/  FSEL R12, R62, -INF , P2 ;  /* 0xff8000003e0c7808 */ /* 0x000fe40001000000 */
[----:B------:R-:W-:-:S02]  /*10b60*/  FMNMX.FTZ R3, R4, R5, !PT ;  /* 0x0000000504037209 */ /* 0x000fc40007810000 */
[----:B------:R-:W-:Y:S02]  /*10b70*/  FMNMX.FTZ R133, R15, R133, !PT ;  /* 0x000000850f857209 */ /* 0x000fe40007810000 */
[----:B------:R-:W-:Y:S02]  /*10b80*/  FSEL R11, R63, -INF , P0 ;  /* 0xff8000003f0b7808 */ /* 0x000fe40000000000 */
[----:B------:R-:W-:Y:S02]  /*10b90*/  ISETP.GT.AND P1, PT, R0, 0x10, PT ;  /* 0x000000100000780c */ /* 0x000fe40003f24270 */
[----:B------:R-:W-:Y:S02]  /*10ba0*/  FMNMX.FTZ R16, R12, R3, !PT ;  /* 0x000000030c107209 */ /* 0x000fe40007810000 */
[----:B------:R-:W-:Y:S02]  /*10bb0*/  FMNMX.FTZ R133, R17, R133, !PT ;  /* 0x0000008511857209 */ /* 0x000fe40007810000 */
[----:B------:R-:W-:-:S02]  /*10bc0*/  ISETP.GT.AND P0, PT, R0, 0x11, PT ;  /* 0x000000110000780c */ /* 0x000fc40003f04270 */
[----:B------:R-:W-:Y:S02]  /*10bd0*/  FSEL R8, R34, -INF , P1 ;  /* 0xff80000022087808 */ /* 0x000fe40000800000 */
[----:B------:R-:W-:Y:S02]  /*10be0*/  FMNMX.FTZ R16, R11, R16, !PT ;  /* 0x000000100b107209 */ /* 0x000fe40007810000 */
[----:B------:R-:W-:Y:S02]  /*10bf0*/  FMNMX.FTZ R133, R18, R133, !PT ;  /* 0x0000008512857209 */ /* 0x000fe40007810000 */
[----:B------:R-:W-:Y:S02]  /*10c00*/  FSEL R7, R35, -INF , P0 ;  /* 0xff80000023077808 */ /* 0x000fe40000000000 */
[----:B------:R-:W-:Y:S02]  /*10c10*/  ISETP.GT.AND P1, PT, R0, 0x18, PT ;  /* 0x000000180000780c */ /* 0x000fe40003f24270 */
[----:B------:R-:W-:-:S02]  /*10c20*/  FMNMX.FTZ R16, R8, R16, !PT ;  /* 0x0000001008107209 */ /* 0x000fc40007810000 */
[----:B------:R-:W-:Y:S02]  /*10c30*/  FMNMX.FTZ R133, R19, R133, !PT ;  /* 0x0000008513857209 */ /* 0x000fe40007810000 */
[----:B------:R-:W-:Y:S02]  /*10c40*/  ISETP.GT.AND P0, PT, R0, 0x19, PT ;  /* 0x000000190000780c */ /* 0x000fe40003f04270 */
[----:B------:R-:W-:Y:S02]  /*10c50*/  FSEL R6, R22, -INF , P1 ;  /* 0xff80000016067808 */ /* 0x000fe40000800000 */
[----:B------:R-:W-:Y:S02]  /*10c60*/  FMNMX.FTZ R16, R7, R16, !PT ;  /* 0x0000001007107209 */ /* 0x000fe40007810000 */
[----:B------:R-:W-:Y:S02]  /*10c70*/  FMNMX.FTZ R133, R20, R133, !PT ;  /* 0x0000008514857209 */ /* 0x000fe40007810000 */
[----:B------:R-:W-:-:S02]  /*10c80*/  FSEL R10, R23, -INF , P0 ;  /* 0xff800000170a7808 */ /* 0x000fc40000000000 */
[----:B------:R-:W-:Y:S02]  /*10c90*/  ISETP.GT.AND P1, PT, R0, 0x20, PT ;  /* 0x000000200000780c */ /* 0x000fe40003f24270 */
[----:B------:R-:W-:Y:S02]  /*10ca0*/  FMNMX.FTZ R16, R6, R16, !PT ;  /* 0x0000001006107209 */ /* 0x000fe40007810000 */
[----:B------:R-:W-:Y:S02]  /*10cb0*/  FMNMX.FTZ R133, R99, R133, !PT ;  /* 0x0000008563857209 */ /* 0x000fe40007810000 */
[----:B------:R-:W-:Y:S02]  /*10cc0*/  ISETP.GT.AND P0, PT, R0, 0x21, PT ;  /* 0x000000210000780c */ /* 0x000fe40003f04270 */
[----:B------:R-:W-:Y:S02]  /*10cd0*/  FSEL R91, R30, -INF , P1 ;  /* 0xff8000001e5b7808 */ /* 0x000fe40000800000 */
[----:B------:R-:W-:-:S02]  /*10ce0*/  FMNMX.FTZ R16, R10, R16, !PT ;  /* 0x000000100a107209 */ /* 0x000fc40007810000 */
[----:B------:R-:W-:Y:S02]  /*10cf0*/  FMNMX.FTZ R133, R98, R133, !PT ;  /* 0x0000008562857209 */ /* 0x000fe40007810000 */
[----:B------:R-:W-:Y:S02]  /*10d00*/  FSEL R90, R31, -INF , P0 ;  /* 0xff8000001f5a7808 */ /* 0x000fe40000000000 */
[C---:B------:R-:W-:Y:S02]  /*10d10*/  ISETP.GT.AND P1, PT, R0.reuse, 0x28, PT ;  /* 0x000000280000780c */ /* 0x040fe40003f24270 */
        /* <DEDUP_REMOVED lines=15> */
[C---:B------:R-:W-:Y:S02]  /*10e10*/  ISETP.GT.AND P1, PT, R0.reuse, 0x38, PT ;  /* 0x000000380000780c */ /* 0x040fe40003f24270 */
        /* <DEDUP_REMOVED lines=9> */
[----:B------:R-:W-:-:S03]  /*10eb0*/  IMAD.MOV.U32 R132, RZ, RZ, R133 ;  /* 0x000000ffff847224 */ /* 0x000fc600078e0085 */
[----:B------:R-:W-:Y:S02]  /*10ec0*/  FMNMX.FTZ R16, R84, R16, !PT ;  /* 0x0000001054107209 */ /* 0x000fe40007810000 */
[----:B-1----:R-:W-:Y:S05]  /*10ed0*/  CALL.REL.NOINC `($__internal_12_$__cuda_sm70_shflsync_bfly_p) ;  /* 0x0000180000007944 */ /* 0x002fea0003c00000 */
[----:B------:R-:W-:Y:S01]  /*10ee0*/  FMNMX.FTZ R133, R133, R0, !PT ;  /* 0x0000000085857209 */ /* 0x000fe20007810000 */
[----:B------:R-:W-:Y:S01]  /*10ef0*/  IMAD.MOV.U32 R0, RZ, RZ, 0x1 ;  /* 0x00000001ff007424 */ /* 0x000fe200078e00ff */
[----:B------:R-:W-:-:S03]  /*10f00*/  MOV R2, 0x10f30 ;  /* 0x00010f3000027802 */ /* 0x000fc60000000f00 */
[----:B------:R-:W-:Y:S02]  /*10f10*/  IMAD.MOV.U32 R132, RZ, RZ, R133 ;  /* 0x000000ffff847224 */ /* 0x000fe400078e0085 */
[----:B------:R-:W-:Y:S05]  /*10f20*/  CALL.REL.NOINC `($__internal_12_$__cuda_sm70_shflsync_bfly_p) ;  /* 0x000017b000007944 */ /* 0x000fea0003c00000 */
[----:B------:R-:W-:Y:S01]  /*10f30*/  FMNMX.FTZ R133, R133, R0, !PT ;  /* 0x0000000085857209 */ /* 0x000fe20007810000 */
[----:B------:R-:W-:Y:S01]  /*10f40*/  IMAD.MOV.U32 R132, RZ, RZ, R16 ;  /* 0x000000ffff847224 */ /* 0x000fe200078e0010 */
[----:B------:R-:W-:Y:S01]  /*10f50*/  MOV R2, 0x10f80 ;  /* 0x00010f8000027802 */ /* 0x000fe20000000f00 */
[----:B------:R-:W-:Y:S02]  /*10f60*/  IMAD.MOV.U32 R0, RZ, RZ, 0x2 ;  /* 0x00000002ff007424 */ /* 0x000fe400078e00ff */
[----:B------:R-:W-:Y:S05]  /*10f70*/  CALL.REL.NOINC `($__internal_12_$__cuda_sm70_shflsync_bfly_p) ;  /* 0x0000176000007944 */ /* 0x000fea0003c00000 */
[----:B------:R-:W-:Y:S01]  /*10f80*/  FMNMX.FTZ R16, R16, R0, !PT ;  /* 0x0000000010107209 */ /* 0x000fe20007810000 */
[----:B------:R-:W-:Y:S01]  /*10f90*/  IMAD.MOV.U32 R0, RZ, RZ, 0x1 ;  /* 0x00000001ff007424 */ /* 0x000fe200078e00ff */
[----:B------:R-:W-:-:S03]  /*10fa0*/  MOV R2, 0x10fd0 ;  /* 0x00010fd000027802 */ /* 0x000fc60000000f00 */
[----:B------:R-:W-:Y:S02]  /*10fb0*/  IMAD.MOV.U32 R132, RZ, RZ, R16 ;  /* 0x000000ffff847224 */ /* 0x000fe400078e0010 */
[----:B------:R-:W-:Y:S05]  /*10fc0*/  CALL.REL.NOINC `($__internal_12_$__cuda_sm70_shflsync_bfly_p) ;  /* 0x0000171000007944 */ /* 0x000fea0003c00000 */
[----:B------:R-:W-:Y:S01]  /*10fd0*/  MOV R3, R0 ;  /* 0x0000000000037202 */ /* 0x000fe20000000f00 */
[----:B------:R-:W-:Y:S05]  /*10fe0*/  BRA `(.L_x_2344) ;  /* 0xffff312000007947 */ /* 0x000fea000383ffff */
.L_x_2292:
[----:B------:R-:W-:Y:S01]  /*10ff0*/  MOV R3, 0x181f ;  /* 0x0000181f00037802 */ /* 0x000fe20000000f00 */
[----:B------:R2:W-:Y:S01]  /*11000*/  STL [R1+0x68], RZ ;  /* 0x000068ff01007387 */ /* 0x0005e20000100800 */
[----:B------:R-:W-:Y:S01]  /*11010*/  MOV R2, 0x11040 ;  /* 0x0001104000027802 */ /* 0x000fe20000000f00 */
[----:B------:R-:W-:Y:S02]  /*11020*/  IMAD.MOV.U32 R251, RZ, RZ, R5 ;  /* 0x000000fffffb7224 */ /* 0x000fe400078e0005 */
[----:B-12---:R-:W-:Y:S05]  /*11030*/  CALL.REL.NOINC `($__internal_13_$__cuda_sm70_shflsync_idx_p) ;  /* 0x0000170000007944 */ /* 0x006fea0003c00000 */
[----:B-----5:R-:W-:Y:S01]  /*11040*/  MOV R4, R251 ;  /* 0x000000fb00047202 */ /* 0x020fe20000000f00 */
[----:B-1----:R-:W-:-:S05]  /*11050*/  BRA `(.L_x_2345) ;  /* 0xffff4c9000007947 */ /* 0x002fca000383ffff */
.L_x_2293:
[----:B------:R-:W-:Y:S01]  /*11060*/  MOV R3, 0x181f ;  /* 0x0000181f00037802 */ /* 0x000fe20000000f00 */
[----:B------:R4:W-:Y:S01]  /*11070*/  STL [R1+0x68], RZ ;  /* 0x000068ff01007387 */ /* 0x0009e20000100800 */
[----:B------:R-:W-:Y:S01]  /*11080*/  MOV R2, 0x110b0 ;  /* 0x000110b000027802 */ /* 0x000fe20000000f00 */
[----:B------:R-:W-:Y:S02]  /*11090*/  IMAD.MOV.U32 R251, RZ, RZ, R12 ;  /* 0x000000fffffb7224 */ /* 0x000fe400078e000c */
[----:B-1234-:R-:W-:Y:S05]  /*110a0*/  CALL.REL.NOINC `($__internal_13_$__cuda_sm70_shflsync_idx_p) ;  /* 0x0000169000007944 */ /* 0x01efea0003c00000 */
        /* <DEDUP_REMOVED lines=15> */
[----:B------:R2:W-:Y:S01]  /*111a0*/  LDGSTS.E.BYPASS.LTC128B.128 [R0+0x100], [R6.64], !P3 ;  /* 0x0010000006007fae */ /* 0x0005e2000d901d46 */
[----:B------:R-:W-:Y:S03]  /*111b0*/  SEL R15, RZ, 0x10, P1 ;  /* 0x00000010ff0f7807 */ /* 0x000fe60000800000 */
        /* <DEDUP_REMOVED lines=9> */
[----:B------:R-:W-:Y:S04]  /*11250*/  ISETP.GE.AND P0, PT, R14, c[0x0][0x1d4], PT ;  /* 0x000075000e007a0c */ /* 0x000fe80003f06270 */
[----:B------:R-:W-:Y:S09]  /*11260*/  SEL R14, RZ, 0x10, P0 ;  /* 0x00000010ff0e7807 */ /* 0x000ff20000000000 */
[----:B------:R2:W-:Y:S02]  /*11270*/  LDGSTS.E.BYPASS.LTC128B.128 [R0+0x6100], [R2.64], !P0 ;  /* 0x0610000002007fae */ /* 0x0005e4000c101d46 */
[----:B--2---:R-:W-:Y:S01]  /*11280*/  IMAD.MOV.U32 R0, RZ, RZ, 0x1 ;  /* 0x00000001ff007424 */ /* 0x004fe200078e00ff */
[----:B------:R-:W-:Y:S01]  /*11290*/  MOV R2, 0x112d0 ;  /* 0x000112d000027802 */ /* 0x000fe20000000f00 */
[----:B------:R-:W-:Y:S03]  /*112a0*/  IMAD.MOV.U32 R3, RZ, RZ, 0x181f ;  /* 0x0000181fff037424 */ /* 0x000fe600078e00ff */
        /* <DEDUP_REMOVED lines=10> */
[----:B-1----:R-:W-:-:S05]  /*11350*/  BRA `(.L_x_2346) ;  /* 0xffff4b8000007947 */ /* 0x002fca000383ffff */
.L_x_2296:
[----:B------:R-:W-:Y:S01]  /*11360*/  MOV R3, 0x181f ;  /* 0x0000181f00037802 */ /* 0x000fe20000000f00 */
[----:B------:R2:W-:Y:S01]  /*11370*/  STL [R1+0x68], RZ ;  /* 0x000068ff01007387 */ /* 0x0005e20000100800 */
[----:B------:R-:W-:Y:S01]  /*11380*/  MOV R2, 0x113b0 ;  /* 0x000113b000027802 */ /* 0x000fe20000000f00 */
[----:B------:R-:W-:Y:S02]  /*11390*/  IMAD.MOV.U32 R251, RZ, RZ, R133 ;  /* 0x000000fffffb7224 */ /* 0x000fe400078e0085 */
[----:B-12---:R-:W-:Y:S05]  /*113a0*/  CALL.REL.NOINC `($__internal_13_$__cuda_sm70_shflsync_idx_p) ;  /* 0x0000139000007944 */ /* 0x006fea0003c00000 */
[----:B------:R-:W-:Y:S01]  /*113b0*/  MOV R132, R251 ;  /* 0x000000fb00847202 */ /* 0x000fe20000000f00 */
[----:B-1---5:R-:W-:-:S05]  /*113c0*/  BRA `(.L_x_2347) ;  /* 0xffff5c8000007947 */ /* 0x022fca000383ffff */
.L_x_2297:
        /* <DEDUP_REMOVED lines=8> */
[----:B------:R-:W-:Y:S02]  /*11450*/  IMAD.X R177, R132, 0x1, R179, P0 ;  /* 0x0000000184b17824 */ /* 0x000fe400000e06b3 */
[----:B-----5:R-:W4:Y:S04]  /*11460*/  LDL R0, [R1+0x50] ;  /* 0x0000500001007983 */ /* 0x020f280000100800 */
        /* <DEDUP_REMOVED lines=38> */
.L_x_2298:
[----:B------:R-:W-:Y:S01]  /*116d0*/  MOV R3, 0x1c1f ;  /* 0x00001c1f00037802 */ /* 0x000fe20000000f00 */
[----:B------:R1:W-:Y:S01]  /*116e0*/  STL [R1+0x68], RZ ;  /* 0x000068ff01007387 */ /* 0x0003e20000100800 */
[----:B------:R-:W-:Y:S01]  /*116f0*/  MOV R2, 0x11720 ;  /* 0x0001172000027802 */ /* 0x000fe20000000f00 */
[----:B------:R-:W-:Y:S02]  /*11700*/  IMAD.MOV.U32 R251, RZ, RZ, R132 ;  /* 0x000000fffffb7224 */ /* 0x000fe400078e0084 */
[----:B-1----:R-:W-:Y:S05]  /*11710*/  CALL.REL.NOINC `($__internal_13_$__cuda_sm70_shflsync_idx_p) ;  /* 0x0000102000007944 */ /* 0x002fea0003c00000 */
[----:B-----5:R-:W-:Y:S01]  /*11720*/  MOV R0, R251 ;  /* 0x000000fb00007202 */ /* 0x020fe20000000f00 */
[----:B-1----:R-:W-:-:S05]  /*11730*/  BRA `(.L_x_2349) ;  /* 0xffff5df000007947 */ /* 0x002fca000383ffff */
.L_x_2299:
[----:B------:R-:W-:Y:S01]  /*11740*/  MOV R0, 0x1 ;  /* 0x0000000100007802 */ /* 0x000fe20000000f00 */
[----:B------:R-:W-:Y:S01]  /*11750*/  IMAD.MOV.U32 R251, RZ, RZ, R132 ;  /* 0x000000fffffb7224 */ /* 0x000fe200078e0084 */
[----:B------:R-:W-:Y:S01]  /*11760*/  MOV R2, 0x117a0 ;  /* 0x000117a000027802 */ /* 0x000fe20000000f00 */
[----:B------:R-:W-:Y:S02]  /*11770*/  IMAD.MOV.U32 R3, RZ, RZ, 0x1c1f ;  /* 0x00001c1fff037424 */ /* 0x000fe400078e00ff */
[----:B------:R2:W-:Y:S04]  /*11780*/  STL [R1+0x68], R0 ;  /* 0x0000680001007387 */ /* 0x0005e80000100800 */
[----:B-12---:R-:W-:Y:S05]  /*11790*/  CALL.REL.NOINC `($__internal_13_$__cuda_sm70_shflsync_idx_p) ;  /* 0x00000fa000007944 */ /* 0x006fea0003c00000 */
        /* <DEDUP_REMOVED lines=12> */
[----:B------:R-:W-:Y:S02]  /*11860*/  FSEL R11, R11, -INF , P0 ;  /* 0xff8000000b0b7808 */ /* 0x000fe40000000000 */
[C---:B------:R-:W-:Y:S02]  /*11870*/  ISETP.GT.AND P3, PT, R133.reuse, 0x10, PT ;  /* 0x000000108500780c */ /* 0x040fe40003f64270 */
        /* <DEDUP_REMOVED lines=53> */
[----:B-1----:R-:W-:Y:S05]  /*11bd0*/  CALL.REL.NOINC `($__internal_12_$__cuda_sm70_shflsync_bfly_p) ;  /* 0x00000b0000007944 */ /* 0x002fea0003c00000 */
[----:B------:R-:W-:Y:S01]  /*11be0*/  FMNMX.FTZ R132, R132, R0, !PT ;  /* 0x0000000084847209 */ /* 0x000fe20007810000 */
[----:B------:R-:W-:Y:S01]  /*11bf0*/  IMAD.MOV.U32 R0, RZ, RZ, 0x1 ;  /* 0x00000001ff007424 */ /* 0x000fe200078e00ff */
[----:B------:R-:W-:Y:S02]  /*11c00*/  MOV R2, 0x11c20 ;  /* 0x00011c2000027802 */ /* 0x000fe40000000f00 */
        /* <DEDUP_REMOVED lines=8> */
[----:B------:R-:W-:Y:S02]  /*11c90*/  MOV R2, 0x11cb0 ;  /* 0x00011cb000027802 */ /* 0x000fe40000000f00 */
[----:B------:R-:W-:Y:S05]  /*11ca0*/  CALL.REL.NOINC `($__internal_12_$__cuda_sm70_shflsync_bfly_p) ;  /* 0x00000a3000007944 */ /* 0x000fea0003c00000 */
[----:B------:R-:W-:-:S05]  /*11cb0*/  BRA `(.L_x_2350) ;  /* 0xffff5f2000007947 */ /* 0x000fca000383ffff */
.L_x_2302:
[----:B------:R-:W-:Y:S01]  /*11cc0*/  MOV R3, 0x181f ;  /* 0x0000181f00037802 */ /* 0x000fe20000000f00 */
[----:B------:R1:W-:Y:S01]  /*11cd0*/  STL [R1+0x68], RZ ;  /* 0x000068ff01007387 */ /* 0x0003e20000100800 */
[----:B------:R-:W-:Y:S01]  /*11ce0*/  MOV R2, 0x11d10 ;  /* 0x00011d1000027802 */ /* 0x000fe20000000f00 */
[----:B------:R-:W-:Y:S02]  /*11cf0*/  IMAD.MOV.U32 R251, RZ, RZ, R4 ;  /* 0x000000fffffb7224 */ /* 0x000fe400078e0004 */
[----:B-1----:R-:W-:Y:S05]  /*11d00*/  CALL.REL.NOINC `($__internal_13_$__cuda_sm70_shflsync_idx_p) ;  /* 0x00000a3000007944 */ /* 0x002fea0003c00000 */
[----:B------:R-:W-:Y:S01]  /*11d10*/  MOV R2, R251 ;  /* 0x000000fb00027202 */ /* 0x000fe20000000f00 */
[----:B-1---5:R-:W-:-:S05]  /*11d20*/  BRA `(.L_x_2351) ;  /* 0xffff81c000007947 */ /* 0x022fca000383ffff */
.L_x_2305:
[----:B------:R-:W-:Y:S01]  /*11d30*/  MOV R3, 0x181f ;  /* 0x0000181f00037802 */ /* 0x000fe20000000f00 */
[----:B------:R1:W-:Y:S01]  /*11d40*/  STL [R1+0x68], RZ ;  /* 0x000068ff01007387 */ /* 0x0003e20000100800 */
[----:B------:R-:W-:Y:S01]  /*11d50*/  MOV R2, 0x11d80 ;  /* 0x00011d8000027802 */ /* 0x000fe20000000f00 */
[----:B------:R-:W-:Y:S02]  /*11d60*/  IMAD.MOV.U32 R251, RZ, RZ, R133 ;  /* 0x000000fffffb7224 */ /* 0x000fe400078e0085 */
[----:B-1---5:R-:W-:Y:S05]  /*11d70*/  CALL.REL.NOINC `($__internal_13_$__cuda_sm70_shflsync_idx_p) ;  /* 0x000009c000007944 */ /* 0x022fea0003c00000 */
[----:B------:R-:W-:Y:S01]  /*11d80*/  MOV R132, R251 ;  /* 0x000000fb00847202 */ /* 0x000fe20000000f00 */
[----:B-1---5:R-:W-:-:S05]  /*11d90*/  BRA `(.L_x_2352) ;  /* 0xffff95b000007947 */ /* 0x022fca000383ffff */
.L_x_2306:
[----:B------:R-:W-:Y:S01]  /*11da0*/  MOV R3, 0x181f ;  /* 0x0000181f00037802 */ /* 0x000fe20000000f00 */
[----:B------:R3:W-:Y:S01]  /*11db0*/  STL [R1+0x68], RZ ;  /* 0x000068ff01007387 */ /* 0x0007e20000100800 */
[----:B------:R-:W-:Y:S01]  /*11dc0*/  MOV R2, 0x11df0 ;  /* 0x00011df000027802 */ /* 0x000fe20000000f00 */
[----:B------:R-:W-:Y:S02]  /*11dd0*/  IMAD.MOV.U32 R251, RZ, RZ, R178 ;  /* 0x000000fffffb7224 */ /* 0x000fe400078e00b2 */
[----:B-123-5:R-:W-:Y:S05]  /*11de0*/  CALL.REL.NOINC `($__internal_13_$__cuda_sm70_shflsync_idx_p) ;  /* 0x0000095000007944 */ /* 0x02efea0003c00000 */
        /* <DEDUP_REMOVED lines=36> */
.L_x_2307:
[----:B------:R-:W-:Y:S02]  /*12030*/  MOV R0, 0x2 ;  /* 0x0000000200007802 */ /* 0x000fe40000000f00 */
[----:B------:R-:W-:Y:S02]  /*12040*/  MOV R2, 0x12060 ;  /* 0x0001206000027802 */ /* 0x000fe40000000f00 */
[----:B-----5:R-:W-:Y:S05]  /*12050*/  CALL.REL.NOINC `($__internal_12_$__cuda_sm70_shflsync_bfly_p) ;  /* 0x0000068000007944 */ /* 0x020fea0003c00000 */
        /* <DEDUP_REMOVED lines=14> */
.L_x_2309:
[----:B------:R1:W5:Y:S01]  /*12140*/  LDL R132, [R1+0x7c] ;  /* 0x00007c0001847983 */ /* 0x0003620000100800 */
[----:B------:R-:W-:-:S02]  /*12150*/  MOV R0, 0x2 ;  /* 0x0000000200007802 */ /* 0x000fc40000000f00 */
[----:B------:R-:W-:Y:S02]  /*12160*/  MOV R2, 0x12180 ;  /* 0x0001218000027802 */ /* 0x000fe40000000f00 */
[----:B-1---5:R-:W-:Y:S05]  /*12170*/  CALL.REL.NOINC `($__internal_12_$__cuda_sm70_shflsync_bfly_p) ;  /* 0x0000056000007944 */ /* 0x022fea0003c00000 */
[----:B------:R-:W-:Y:S01]  /*12180*/  MOV R4, R0 ;  /* 0x0000000000047202 */ /* 0x000fe20000000f00 */
[----:B------:R-:W-:Y:S05]  /*12190*/  BRA `(.L_x_2355) ;  /* 0xffffb53000007947 */ /* 0x000fea000383ffff */
.L_x_2310:
[----:B------:R-:W-:Y:S01]  /*121a0*/  IMAD.MOV.U32 R132, RZ, RZ, R4 ;  /* 0x000000ffff847224 */ /* 0x000fe200078e0004 */
[----:B------:R-:W-:Y:S02]  /*121b0*/  MOV R0, 0x1 ;  /* 0x0000000100007802 */ /* 0x000fe40000000f00 */
[----:B------:R-:W-:Y:S02]  /*121c0*/  MOV R2, 0x121e0 ;  /* 0x000121e000027802 */ /* 0x000fe40000000f00 */
[----:B------:R-:W-:Y:S05]  /*121d0*/  CALL.REL.NOINC `($__internal_12_$__cuda_sm70_shflsync_bfly_p) ;  /* 0x0000050000007944 */ /* 0x000fea0003c00000 */
[----:B------:R1:W5:Y:S01]  /*121e0*/  LDL R132, [R1+0x78] ;  /* 0x0000780001847983 */ /* 0x0003620000100800 */
[----:B------:R-:W-:Y:S01]  /*121f0*/  FADD.FTZ R4, R4, R0 ;  /* 0x0000000004047221 */ /* 0x000fe20000010000 */
[----:B------:R-:W-:Y:S02]  /*12200*/  MOV R0, 0x2 ;  /* 0x0000000200007802 */ /* 0x000fe40000000f00 */
[----:B------:R-:W-:Y:S02]  /*12210*/  MOV R2, 0x12230 ;  /* 0x0001223000027802 */ /* 0x000fe40000000f00 */
[----:B-1---5:R-:W-:Y:S05]  /*12220*/  CALL.REL.NOINC `($__internal_12_$__cuda_sm70_shflsync_bfly_p) ;  /* 0x000004b000007944 */ /* 0x022fea0003c00000 */
[----:B------:R-:W2:Y:S02]  /*12230*/  LDL.LU R2, [R1+0x78] ;  /* 0x0000780001027983 */ /* 0x000ea40000300800 */
[----:B--2---:R-:W-:Y:S01]  /*12240*/  FADD.FTZ R5, R2, R0 ;  /* 0x0000000002057221 */ /* 0x004fe20000010000 */
[----:B------:R-:W-:-:S02]  /*12250*/  MOV R0, 0x1 ;  /* 0x0000000100007802 */ /* 0x000fc40000000f00 */
[----:B------:R-:W-:Y:S02]  /*12260*/  MOV R2, 0x12290 ;  /* 0x0001229000027802 */ /* 0x000fe40000000f00 */
[----:B------:R-:W-:Y:S02]  /*12270*/  MOV R132, R5 ;  /* 0x0000000500847202 */ /* 0x000fe40000000f00 */
[----:B------:R-:W-:Y:S05]  /*12280*/  CALL.REL.NOINC `($__internal_12_$__cuda_sm70_shflsync_bfly_p) ;  /* 0x0000045000007944 */ /* 0x000fea0003c00000 */
[----:B------:R-:W-:Y:S01]  /*12290*/  MOV R3, R0 ;  /* 0x0000000000037202 */ /* 0x000fe20000000f00 */
[----:B------:R-:W-:Y:S05]  /*122a0*/  BRA `(.L_x_2356) ;  /* 0xffffb4b000007947 */ /* 0x000fea000383ffff */
.L_x_2325:
[----:B------:R2:W-:Y:S01]  /*122b0*/  STL [R1+0x68], RZ ;  /* 0x000068ff01007387 */ /* 0x0005e20000100800 */
[----:B------:R-:W-:Y:S01]  /*122c0*/  IMAD.MOV.U32 R251, RZ, RZ, R5 ;  /* 0x000000fffffb7224 */ /* 0x000fe200078e0005 */
[----:B------:R-:W-:Y:S02]  /*122d0*/  MOV R3, 0x181f ;  /* 0x0000181f00037802 */ /* 0x000fe40000000f00 */
[----:B------:R-:W-:Y:S02]  /*122e0*/  MOV R2, 0x12300 ;  /* 0x0001230000027802 */ /* 0x000fe40000000f00 */
[----:B-12---:R-:W-:Y:S05]  /*122f0*/  CALL.REL.NOINC `($__internal_13_$__cuda_sm70_shflsync_idx_p) ;  /* 0x0000044000007944 */ /* 0x006fea0003c00000 */
[----:B-----5:R-:W-:Y:S01]  /*12300*/  MOV R4, R251 ;  /* 0x000000fb00047202 */ /* 0x020fe20000000f00 */
[----:B-1----:R-:W-:Y:S05]  /*12310*/  BRA `(.L_x_2357) ;  /* 0xffffd98000007947 */ /* 0x002fea000383ffff */
.L_x_2326:
[----:B------:R4:W-:Y:S01]  /*12320*/  STL [R1+0x68], RZ ;  /* 0x000068ff01007387 */ /* 0x0009e20000100800 */
[----:B------:R-:W-:Y:S01]  /*12330*/  IMAD.MOV.U32 R251, RZ, RZ, R13 ;  /* 0x000000fffffb7224 */ /* 0x000fe200078e000d */
[----:B------:R-:W-:-:S02]  /*12340*/  MOV R3, 0x181f ;  /* 0x0000181f00037802 */ /* 0x000fc40000000f00 */
[----:B------:R-:W-:Y:S02]  /*12350*/  MOV R2, 0x12370 ;  /* 0x0001237000027802 */ /* 0x000fe40000000f00 */
[----:B-1234-:R-:W-:Y:S05]  /*12360*/  CALL.REL.NOINC `($__internal_13_$__cuda_sm70_shflsync_idx_p) ;  /* 0x000003d000007944 */ /* 0x01efea0003c00000 */
[----:B-----5:R-:W-:Y:S01]  /*12370*/  MOV R0, R251 ;  /* 0x000000fb00007202 */ /* 0x020fe20000000f00 */
[----:B-1----:R-:W-:Y:S05]  /*12380*/  BRA `(.L_x_2358) ;  /* 0xffffd93000007947 */ /* 0x002fea000383ffff */
.L_x_2329:
[----:B-1----:R-:W-:Y:S01]  /*12390*/  MOV R0, 0x1 ;  /* 0x0000000100007802 */ /* 0x002fe20000000f00 */
[----:B------:R-:W-:Y:S01]  /*123a0*/  IMAD.MOV.U32 R251, RZ, RZ, R5 ;  /* 0x000000fffffb7224 */ /* 0x000fe200078e0005 */
[----:B------:R-:W-:Y:S01]  /*123b0*/  MOV R2, 0x123f0 ;  /* 0x000123f000027802 */ /* 0x000fe20000000f00 */
[----:B------:R-:W-:Y:S02]  /*123c0*/  IMAD.MOV.U32 R3, RZ, RZ, 0x181f ;  /* 0x0000181fff037424 */ /* 0x000fe400078e00ff */
[----:B------:R1:W-:Y:S04]  /*123d0*/  STL [R1+0x68], R0 ;  /* 0x0000680001007387 */ /* 0x0003e80000100800 */
[----:B-1-34-:R-:W-:Y:S05]  /*123e0*/  CALL.REL.NOINC `($__internal_13_$__cuda_sm70_shflsync_idx_p) ;  /* 0x0000035000007944 */ /* 0x01afea0003c00000 */
        /* <DEDUP_REMOVED lines=9> */
.L_x_2332:
[----:B-1----:R-:W-:Y:S01]  /*12480*/  MOV R0, 0x2 ;  /* 0x0000000200007802 */ /* 0x002fe20000000f00 */
[----:B------:R-:W-:Y:S01]  /*12490*/  IMAD.MOV.U32 R251, RZ, RZ, R5 ;  /* 0x000000fffffb7224 */ /* 0x000fe200078e0005 */
[----:B------:R-:W-:Y:S01]  /*124a0*/  MOV R2, 0x124e0 ;  /* 0x000124e000027802 */ /* 0x000fe20000000f00 */
[----:B------:R-:W-:-:S02]  /*124b0*/  IMAD.MOV.U32 R3, RZ, RZ, 0x181f ;  /* 0x0000181fff037424 */ /* 0x000fc400078e00ff */
[----:B------:R1:W-:Y:S04]  /*124c0*/  STL [R1+0x68], R0 ;  /* 0x0000680001007387 */ /* 0x0003e80000100800 */
[----:B-1234-:R-:W-:Y:S05]  /*124d0*/  CALL.REL.NOINC `($__internal_13_$__cuda_sm70_shflsync_idx_p) ;  /* 0x0000026000007944 */ /* 0x01efea0003c00000 */
[----:B-----5:R-:W-:Y:S01]  /*124e0*/  MOV R4, R251 ;  /* 0x000000fb00047202 */ /* 0x020fe20000000f00 */
[----:B-1----:R-:W-:Y:S05]  /*124f0*/  BRA `(.L_x_2360) ;  /* 0xffffdc2000007947 */ /* 0x002fea000383ffff */
.L_x_2333:
[----:B-1----:R-:W-:Y:S01]  /*12500*/  MOV R0, 0x2 ;  /* 0x0000000200007802 */ /* 0x002fe20000000f00 */
[----:B------:R-:W-:Y:S01]  /*12510*/  IMAD.MOV.U32 R251, RZ, RZ, R13 ;  /* 0x000000fffffb7224 */ /* 0x000fe200078e000d */
[----:B------:R-:W-:Y:S01]  /*12520*/  MOV R2, 0x12560 ;  /* 0x0001256000027802 */ /* 0x000fe20000000f00 */
[----:B------:R-:W-:Y:S02]  /*12530*/  IMAD.MOV.U32 R3, RZ, RZ, 0x181f ;  /* 0x0000181fff037424 */ /* 0x000fe400078e00ff */
[----:B------:R1:W-:Y:S04]  /*12540*/  STL [R1+0x68], R0 ;  /* 0x0000680001007387 */ /* 0x0003e80000100800 */
[----:B-1234-:R-:W-:Y:S05]  /*12550*/  CALL.REL.NOINC `($__internal_13_$__cuda_sm70_shflsync_idx_p) ;  /* 0x000001e000007944 */ /* 0x01efea0003c00000 */
[----:B-----5:R-:W-:Y:S01]  /*12560*/  MOV R0, R251 ;  /* 0x000000fb00007202 */ /* 0x020fe20000000f00 */
[----:B-1----:R-:W-:Y:S05]  /*12570*/  BRA `(.L_x_2361) ;  /* 0xffffdbc000007947 */ /* 0x002fea000383ffff */
.L_x_2336:
[----:B---3--:R-:W-:Y:S01]  /*12580*/  MOV R0, 0x3 ;  /* 0x0000000300007802 */ /* 0x008fe20000000f00 */
[----:B------:R-:W-:Y:S01]  /*12590*/  IMAD.MOV.U32 R251, RZ, RZ, R5 ;  /* 0x000000fffffb7224 */ /* 0x000fe200078e0005 */
[----:B--2---:R-:W-:Y:S01]  /*125a0*/  MOV R2, 0x125e0 ;  /* 0x000125e000027802 */ /* 0x004fe20000000f00 */
[----:B------:R-:W-:-:S02]  /*125b0*/  IMAD.MOV.U32 R3, RZ, RZ, 0x181f ;  /* 0x0000181fff037424 */ /* 0x000fc400078e00ff */
        /* <DEDUP_REMOVED lines=11> */
.L_x_2338:
[----:B------:R4:W-:Y:S01]  /*12670*/  STL [R1+0x68], RZ ;  /* 0x000068ff01007387 */ /* 0x0009e20000100800 */
[----:B------:R-:W-:Y:S01]  /*12680*/  IMAD.MOV.U32 R251, RZ, RZ, R81 ;  /* 0x000000fffffb7224 */ /* 0x000fe200078e0051 */
[----:B-1----:R-:W-:Y:S02]  /*12690*/  MOV R3, 0x1f ;  /* 0x0000001f00037802 */ /* 0x002fe40000000f00 */
[----:B--2---:R-:W-:-:S02]  /*126a0*/  MOV R2, 0x126c0 ;  /* 0x000126c000027802 */ /* 0x004fc40000000f00 */
[----:B---345:R-:W-:Y:S05]  /*126b0*/  CALL.REL.NOINC `($__internal_13_$__cuda_sm70_shflsync_idx_p) ;  /* 0x0000008000007944 */ /* 0x038fea0003c00000 */
[----:B-----5:R-:W-:Y:S01]  /*126c0*/  MOV R0, R251 ;  /* 0x000000fb00007202 */ /* 0x020fe20000000f00 */
[----:B-1----:R-:W-:Y:S05]  /*126d0*/  BRA `(.L_x_2363) ;  /* 0xffffdec000007947 */ /* 0x002fea000383ffff */
        .weak           $__internal_12_$__cuda_sm70_shflsync_bfly_p
        .type           $__internal_12_$__cuda_sm70_shflsync_bfly_p,@function
        .size           $__internal_12_$__cuda_sm70_shflsync_bfly_p,($__internal_13_$__cuda_sm70_shflsync_idx_p - $__internal_12_$__cuda_sm70_shflsync_bfly_p)
$__internal_12_$__cuda_sm70_shflsync_bfly_p:
[----:B------:R-:W-:Y:S02]  /*126e0*/  MOV R177, 0xffffffff ;  /* 0xffffffff00b17802 */ /* 0x000fe40000000f00 */
[----:B------:R-:W-:-:S02]  /*126f0*/  MOV R3, 0x1f ;  /* 0x0000001f00037802 */ /* 0x000fc40000000f00 */
[----:B------:R-:W-:Y:S04]  /*12700*/  WARPSYNC R177 ;  /* 0x000000b100007348 */ /* 0x000fe80003800000 */
[----:B------:R1:W2:Y:S02]  /*12710*/  SHFL.BFLY PT, R0, R132, R0, R3 ;  /* 0x0c00000084007389 */ /* 0x0002a400000e0003 */
[----:B-1----:R-:W-:-:S04]  /*12720*/  MOV R3, 0x0 ;  /* 0x0000000000037802 */ /* 0x002fc80000000f00 */
[----:B--2---:R-:W-:Y:S05]  /*12730*/  RET.REL.NODEC R2 `(_ZN7cutlass13device_kernelIN5flash19enable_sm80_to_sm89INS1_16FlashAttnFwdSm80INS1_25CollectiveMainloopFwdSm80ILi8ELi1ELb1EN4cute5tupleIJNS5_1CILi128EEENS7_ILi64EEENS7_ILi256EEEEEELi256ENS_6half_tEfNS_4arch4Sm80ELb1ELb0ELb0ELb0ELb1ELb0ELb1ELb0EEENS1_21CollectiveEpilogueFwdINS6_IJS8_SA_S9_EEENS6_IJNS7_ILi1EEESI_SI_EEESC_SE_Li256ELb0ELb1ELb0ELb0EEENS1_30DynamicPersistentTileSchedulerILi256ELi256ELb0ELb1ELb0EEEEEEEEEvNT_6ParamsE) ;  /* 0xfffed8c002007950 */ /* 0x004fea0003c3ffff */
        .weak           $__internal_13_$__cuda_sm70_shflsync_idx_p
        .type           $__internal_13_$__cuda_sm70_shflsync_idx_p,@function
        .size           $__internal_13_$__cuda_sm70_shflsync_idx_p,(.L_x_3569 - $__internal_13_$__cuda_sm70_shflsync_idx_p)
$__internal_13_$__cuda_sm70_shflsync_idx_p:
        /* <DEDUP_REMOVED lines=9> */
[----:B--2---:R-:W-:Y:S05]  /*127d0*/  RET.REL.NODEC R2 `(_ZN7cutlass13device_kernelIN5flash19enable_sm80_to_sm89INS1_16FlashAttnFwdSm80INS1_25CollectiveMainloopFwdSm80ILi8ELi1ELb1EN4cute5tupleIJNS5_1CILi128EEENS7_ILi64EEENS7_ILi256EEEEEELi256ENS_6half_tEfNS_4arch4Sm80ELb1ELb0ELb0ELb0ELb1ELb0ELb1ELb0EEENS1_21CollectiveEpilogueFwdINS6_IJS8_SA_S9_EEENS6_IJNS7_ILi1EEESI_SI_EEESC_SE_Li256ELb0ELb1ELb0ELb0EEENS1_30DynamicPersistentTileSchedulerILi256ELi256ELb0ELb1ELb0EEEEEEEEEvNT_6ParamsE) ;  /* 0xfffed82002007950 */ /* 0x004fea0003c3ffff */
.L_x_2364:
        /* <DEDUP_REMOVED lines=10> */
.L_x_3569:


//--------------------- .text._ZN7cutlass13device_kernelIN5flash19enable_sm80_to_sm89INS1_16FlashAttnFwdSm80INS1_25CollectiveMainloopFwdSm80ILi8ELi1ELb1EN4cute5tupleIJNS5_1CILi128EEENS7_ILi64EEENS7_ILi256EEEEEELi256ENS_6half_tEfNS_4arch4Sm80ELb1ELb0ELb0ELb1ELb1ELb0ELb1ELb0EEENS1_21CollectiveEpilogueFwdINS6_IJS8_SA_S9_EEENS6_IJNS7_ILi1EEESI_SI_EEESC_SE_Li256ELb1ELb1ELb0ELb0EEENS1_19SingleTileSchedulerILb1ELb0ELb1ELi128EEEEEEEEEvNT_6ParamsE --------------------------
	.section	.text._ZN7cutlass13device_kernelIN5flash19enable_sm80_to_sm89INS1_16FlashAttnFwdSm80INS1_25CollectiveMainloopFwdSm80ILi8ELi1ELb1EN4cute5tupleIJNS5_1CILi128EEENS7_ILi64EEENS7_ILi256EEEEEELi256ENS_6half_tEfNS_4arch4Sm80ELb1ELb0ELb0ELb1ELb1ELb0ELb1ELb0EEENS1_21CollectiveEpilogueFwdINS6_IJS8_SA_S9_EEENS6_IJNS7_ILi1EEESI_SI_EEESC_SE_Li256ELb1ELb1ELb0ELb0EEENS1_19SingleTileSchedulerILb1ELb0ELb1ELi128EEEEEEEEEvNT_6ParamsE,"ax",@progbits
	.sectioninfo	@"SHI_REGISTERS=255"
	.align	128
.text._ZN7cutlass13device_kernelIN5flash19enable_sm80_to_sm89INS1_16FlashAttnFwdSm80INS1_25CollectiveMainloopFwdSm80ILi8ELi1ELb1EN4cute5tupleIJNS5_1CILi128EEENS7_ILi64EEENS7_ILi256EEEEEELi256ENS_6half_tEfNS_4arch4Sm80ELb1ELb0ELb0ELb1ELb1ELb0ELb1ELb0EEENS1_21CollectiveEpilogueFwdINS6_IJS8_SA_S9_EEENS6_IJNS7_ILi1EEESI_SI_EEESC_SE_Li256ELb1ELb1ELb0ELb0EEENS1_19SingleTileSchedulerILb1ELb0ELb1ELi128EEEEEEEEEvNT_6ParamsE:
        .type           _ZN7cutlass13device_kernelIN5flash19enable_sm80_to_sm89INS1_16FlashAttnFwdSm80INS1_25CollectiveMainloopFwdSm80ILi8ELi1ELb1EN4cute5tupleIJNS5_1CILi128EEENS7_ILi64EEENS7_ILi256EEEEEELi256ENS_6half_tEfNS_4arch4Sm80ELb1ELb0ELb0ELb1ELb1ELb0ELb1ELb0EEENS1_21CollectiveEpilogueFwdINS6_IJS8_SA_S9_EEENS6_IJNS7_ILi1EEESI_SI_EEESC_SE_Li256ELb1ELb1ELb0ELb0EEENS1_19SingleTileSchedulerILb1ELb0ELb1ELi128EEEEEEEEEvNT_6ParamsE,@function
        .size           _ZN7cutlass13device_kernelIN5flash19enable_sm80_to_sm89INS1_16FlashAttnFwdSm80INS1_25CollectiveMainloopFwdSm80ILi8ELi1ELb1EN4cute5tupleIJNS5_1CILi128EEENS7_ILi64EEENS7_ILi256EEEEEELi256ENS_6half_tEfNS_4arch4Sm80ELb1ELb0ELb0ELb1ELb1ELb0ELb1ELb0EEENS1_21CollectiveEpilogueFwdINS6_IJS8_SA_S9_EEENS6_IJNS7_ILi1EEESI_SI_EEESC_SE_Li256ELb1ELb1ELb0ELb0EEENS1_19SingleTileSchedulerILb1ELb0ELb1ELi128EEEEEEEEEvNT_6ParamsE,(.L_x_3572 - _ZN7cutlass13device_kernelIN5flash19enable_sm80_to_sm89INS1_16FlashAttnFwdSm80INS1_25CollectiveMainloopFwdSm80ILi8ELi1ELb1EN4cute5tupleIJNS5_1CILi128EEENS7_ILi64EEENS7_ILi256EEEEEELi256ENS_6half_tEfNS_4arch4Sm80ELb1ELb0ELb0ELb1ELb1ELb0ELb1ELb0EEENS1_21CollectiveEpilogueFwdINS6_IJS8_SA_S9_EEENS6_IJNS7_ILi1EEESI_SI_EEESC_SE_Li256ELb1ELb1ELb0ELb0EEENS1_19SingleTileSchedulerILb1ELb0ELb1ELi128EEEEEEEEEvNT_6ParamsE)
        .other          _ZN7cutlass13device_kernelIN5flash19enable_sm80_to_sm89INS1_16FlashAttnFwdSm80INS1_25CollectiveMainloopFwdSm80ILi8ELi1ELb1EN4cute5tupleIJNS5_1CILi128EEENS7_ILi64EEENS7_ILi256EEEEEELi256ENS_6half_tEfNS_4arch4Sm80ELb1ELb0ELb0ELb1ELb1ELb0ELb1ELb0EEENS1_21CollectiveEpilogueFwdINS6_IJS8_SA_S9_EEENS6_IJNS7_ILi1EEESI_SI_EEESC_SE_Li256ELb1ELb1ELb0ELb0EEENS1_19SingleTileSchedulerILb1ELb0ELb1ELi128EEEEEEEEEvNT_6ParamsE,@"STO_CUDA_ENTRY STV_DEFAULT"
_ZN7cutlass13device_kernelIN5flash19enable_sm80_to_sm89INS1_16FlashAttnFwdSm80INS1_25CollectiveMainloopFwdSm80ILi8ELi1ELb1EN4cute5tupleIJNS5_1CILi128EEENS7_ILi64EEENS7_ILi256EEEEEELi256ENS_6half_tEfNS_4arch4Sm80ELb1ELb0ELb0ELb1ELb1ELb0ELb1ELb0EEENS1_21CollectiveEpilogueFwdINS6_IJS8_SA_S9_EEENS6_IJNS7_ILi1EEESI_SI_EEESC_SE_Li256ELb1ELb1ELb0ELb0EEENS1_19SingleTileSchedulerILb1ELb0ELb1ELi128EEEEEEEEEvNT_6ParamsE:
        /* <DEDUP_REMOVED lines=21> */
.L_x_2366:
        /* <DEDUP_REMOVED lines=13> */
.L_x_2368:
[----:B------:R-:W-:Y:S02]  /*0220*/  ULDC UR5, c[0x0][0x54c] ;  /* 0x0001530000057ab9 */ /* 0x000fe40000000800 */
.L_x_2367:
[----:B------:R-:W-:Y:S02]  /*0230*/  ULDC UR4, c[0x0][0x548] ;  /* 0x0001520000047ab9 */ /* 0x000fe40000000800 */
[----:B------:R-:W-:-:S02]  /*0240*/  USHF.L.U32 UR11, UR10, 0x7, URZ ;  /* 0x000000070a0b7899 */ /* 0x000fc4000800063f */
[----:B------:R-:W-:-:S04]  /*0250*/  UIMAD UR4, UR5, UR4, URZ ;  /* 0x00000004050472a4 */ /* 0x000fc8000f8e023f */
[----:B------:R-:W-:-:S04]  /*0260*/  UISETP.GE.AND UP0, UPT, UR11, UR4, UPT ;  /* 0x000000040b00728c */ /* 0x000fc8000bf06270 */
[----:B------:R-:W-:Y:S01]  /*0270*/  USEL UR14, UR14, 0xffffffff, !UP0 ;  /* 0xffffffff0e0e7887 */ /* 0x000fe2000c000000 */
[----:B------:R-:W-:Y:S05]  /*0280*/  BRA `(.L_x_2369) ;  /* 0x000001b000007947 */ /* 0x000fea0003800000 */
.L_x_2365:
        /* <DEDUP_REMOVED lines=8> */
.L_x_2370:
        /* <DEDUP_REMOVED lines=13> */
.L_x_2372:
[----:B------:R-:W-:Y:S02]  /*03e0*/  ULDC UR5, c[0x0][0x54c] ;  /* 0x0001530000057ab9 */ /* 0x000fe40000000800 */
.L_x_2371:
[----:B------:R-:W-:Y:S02]  /*03f0*/  ULDC UR4, c[0x0][0x548] ;  /* 0x0001520000047ab9 */ /* 0x000fe40000000800 */
[----:B------:R-:W-:-:S02]  /*0400*/  USHF.L.U32 UR11, UR10, 0x7, URZ ;  /* 0x000000070a0b7899 */ /* 0x000fc4000800063f */
[----:B------:R-:W-:-:S04]  /*0410*/  UIMAD UR4, UR5, UR4, URZ ;  /* 0x00000004050472a4 */ /* 0x000fc8000f8e023f */
[----:B------:R-:W-:-:S04]  /*0420*/  UISETP.GE.AND UP0, UPT, UR11, UR4, UPT ;  /* 0x000000040b00728c */ /* 0x000fc8000bf06270 */
[----:B------:R-:W-:-:S06]  /*0430*/  USEL UR14, UR14, 0xffffffff, !UP0 ;  /* 0xffffffff0e0e7887 */ /* 0x000fcc000c000000 */
.L_x_2369:
        /* <DEDUP_REMOVED lines=47> */
.L_x_2373:
        /* <DEDUP_REMOVED lines=10> */
.L_x_2374:
        /* <DEDUP_REMOVED lines=12> */
.L_x_2375:
        /* <DEDUP_REMOVED lines=130> */
[----:B------:R-:W-:Y:S02]  /*10b0*/  UIMAD UR21, UR21, UR4, URZ ;  /* 0x00000004151572a4 */ /* 0x000fe4000f8e023f */
[----:B------:R-:W-:Y:S01]  /*10c0*/  UIMAD.WIDE.U32 UR22, UR20, UR4, URZ ;  /* 0x00000004141672a5 */ /* 0x000fe2000f8e003f */
[----:B------:R-:W-:Y:S01]  /*10d0*/  IADD3 R4, R110, UR11, RZ ;  /* 0x0000000b6e047c10 */ /* 0x000fe2000fffe0ff */
[----:B------:R-:W-:Y:S01]  /*10e0*/  IMAD.SHL.U32 R108, R19, 0x8, RZ ;  /* 0x00000008136c7824 */ /* 0x000fe200078e00ff */
[----:B------:R-:W-:Y:S01]  /*10f0*/  IADD3 R0, R0, -0x40, RZ ;  /* 0xffffffc000007810 */ /* 0x000fe20007ffe0ff */
[----:B------:R-:W-:Y:S03]  /*1100*/  STL [R1+0x84], R110 ;  /* 0x0000846e01007387 */ /* 0x000fe60000100800 */
[----:B------:R-:W-:-:S02]  /*1110*/  ISETP.GE.AND P3, PT, R0, UR7, PT ;  /* 0x0000000700007c0c */ /* 0x000fc4000bf66270 */
        /* <DEDUP_REMOVED lines=17> */
[----:B------:R-:W-:Y:S01]  /*1230*/  USHF.R.S32.HI UR21, URZ, 0x1f, UR14 ;  /* 0x0000001f3f157899 */ /* 0x000fe2000801140e */
[C---:B------:R-:W-:Y:S01]  /*1240*/  IADD3 R21, R108.reuse, 0x40, RZ ;  /* 0x000000406c157810 */ /* 0x040fe20007ffe0ff */
[----:B------:R-:W-:Y:S01]  /*1250*/  UIMAD UR20, UR8, UR4, URZ ;  /* 0x00000004081472a4 */ /* 0x000fe2000f8e023f */
[C---:B------:R-:W-:Y:S01]  /*1260*/  IADD3 R35, R108.reuse, 0x80, RZ ;  /* 0x000000806c237810 */ /* 0x040fe20007ffe0ff */
[----:B------:R-:W-:Y:S01]  /*1270*/  USEL UR21, UR21, URZ, !UP2 ;  /* 0x0000003f15157287 */ /* 0x000fe2000d000000 */
        /* <DEDUP_REMOVED lines=10> */
[----:B------:R-:W-:Y:S01]  /*1320*/  LEA.HI R97, R98, R101, RZ, 0x5 ;  /* 0x0000006562617211 */ /* 0x000fe200078f28ff */
[----:B------:R-:W-:Y:S01]  /*1330*/  UIADD3 UR25, UR25, UR20, URZ ;  /* 0x0000001419197290 */ /* 0x000fe2000fffe03f */
[----:B-1----:R-:W-:Y:S01]  /*1340*/  @P1 IMAD.HI.U32 R2, R4, c[0x0][0x2c8], RZ ;  /* 0x0000b20004021a27 */ /* 0x002fe200078e00ff */
[----:B------:R-:W-:Y:S01]  /*1350*/  UIMAD UR5, UR22, UR5, UR21 ;  /* 0x00000005160572a4 */ /* 0x000fe2000f8e0215 */
[----:B------:R-:W-:Y:S01]  /*1360*/  SHF.R.S32.HI R96, RZ, 0x5, R97 ;  /* 0x00000005ff607819 */ /* 0x000fe20000011461 */
[----:B------:R-:W-:Y:S01]  /*1370*/  UIMAD.WIDE.U32 UR22, UR22, UR4, UR24 ;  /* 0x00000004161672a5 */ /* 0x000fe2000f8e0018 */
[----:B------:R-:W-:Y:S01]  /*1380*/  SHF.R.S32.HI R109, RZ, 0x1f, R108 ;  /* 0x0000001fff6d7819 */ /* 0x000fe2000001146c */
[----:B------:R-:W-:Y:S01]  /*1390*/  ULDC UR21, c[0x0][0x2c4] ;  /* 0x0000b10000157ab9 */ /* 0x000fe20000000800 */
[----:B------:R-:W-:Y:S01]  /*13a0*/  @P0 SHF.R.U32.HI R0, RZ, c[0x0][0x2cc], R2 ;  /* 0x0000b300ff000a19 */ /* 0x000fe20000011602 */
[----:B------:R-:W-:-:S02]  /*13b0*/  UIADD3 UR5, UR23, UR5, URZ ;  /* 0x0000000517057290 */ /* 0x000fc4000fffe03f */
[----:B------:R-:W-:Y:S01]  /*13c0*/  IMAD.U32 R3, RZ, RZ, UR23 ;  /* 0x00000017ff037e24 */ /* 0x000fe2000f8e00ff */
[--C-:B------:R-:W-:Y:S01]  /*13d0*/  SHF.R.S32.HI R6, RZ, 0x1f, R0.reuse ;  /* 0x0000001fff067819 */ /* 0x100fe20000011400 */
[----:B------:R-:W-:Y:S01]  /*13e0*/  IMAD.MOV R5, RZ, RZ, -R0 ;  /* 0x000000ffff057224 */ /* 0x000fe200078e0a00 */
[----:B------:R-:W-:Y:S01]  /*13f0*/  UIMAD UR21, UR13, UR21, URZ ;  /* 0x000000150d1572a4 */ /* 0x000fe2000f8e023f */
[----:B------:R-:W-:Y:S01]  /*1400*/  IMAD.U32 R2, RZ, RZ, UR22 ;  /* 0x00000016ff027e24 */ /* 0x000fe2000f8e00ff */
[----:B------:R-:W-:Y:S01]  /*1410*/  ULEA UR24, UR6, 0xffffffc0, 0x6 ;  /* 0xffffffc006187891 */ /* 0x000fe2000f8e303f */
        /* <DEDUP_REMOVED lines=11> */
[----:B------:R-:W-:Y:S01]  /*14d0*/  IMAD.SHL.U32 R6, R20, 0x40, RZ ;  /* 0x0000004014067824 */ /* 0x000fe200078e00ff */
[----:B------:R-:W-:Y:S01]  /*14e0*/  UIADD3 UR20, UR23, UR20, URZ ;  /* 0x0000001417147290 */ /* 0x000fe2000fffe03f */
[----:B------:R-:W-:Y:S01]  /*14f0*/  IMAD.IADD R3, R3, 0x1, R5 ;  /* 0x0000000103037824 */ /* 0x000fe200078e0205 */
[----:B------:R-:W-:Y:S01]  /*1500*/  UIMAD UR8, UR8, UR4, URZ ;  /* 0x00000004080872a4 */ /* 0x000fe2000f8e023f */
[----:B------:R-:W-:Y:S01]  /*1510*/  IMAD R5, R0, c[0x0][0x1a8], RZ ;  /* 0x00006a0000057a24 */ /* 0x000fe200078e02ff */
[----:B------:R-:W-:Y:S01]  /*1520*/  LOP3.LUT R0, R6, 0x1c0, RZ, 0xc0, !PT ;  /* 0x000001c006007812 */ /* 0x000fe200078ec0ff */
[C---:B------:R-:W-:Y:S01]  /*1530*/  IMAD.WIDE.U32 R2, R4.reuse, c[0x0][0x1a8], R2 ;  /* 0x00006a0004027a25 */ /* 0x040fe200078e0002 */
[----:B------:R-:W-:Y:S02]  /*1540*/  UIMAD.WIDE.U32 UR26, UR9, UR4, URZ ;  /* 0x00000004091a72a5 */ /* 0x000fe4000f8e003f */
[----:B------:R-:W-:Y:S01]  /*1550*/  UIMAD UR8, UR9, UR5, UR8 ;  /* 0x00000005090872a4 */ /* 0x000fe2000f8e0208 */
[----:B------:R-:W-:Y:S01]  /*1560*/  IMAD R6, R4, c[0x0][0x1ac], R5 ;  /* 0x00006b0004067a24 */ /* 0x000fe200078e0205 */
[----:B------:R-:W-:Y:S01]  /*1570*/  SHF.R.U32.HI R5, RZ, 0x3, R0 ;  /* 0x00000003ff057819 */ /* 0x000fe20000011600 */
[----:B------:R-:W-:Y:S01]  /*1580*/  UIADD3 UR24, UR7, -UR24, URZ ;  /* 0x8000001807187290 */ /* 0x000fe2000fffe03f */
[----:B------:R-:W-:Y:S01]  /*1590*/  LOP3.LUT R4, R0, 0x38, R108, 0xf8, !PT ;  /* 0x0000003800047812 */ /* 0x000fe200078ef86c */
[----:B------:R-:W-:Y:S01]  /*15a0*/  IMAD.IADD R0, R3, 0x1, R6 ;  /* 0x0000000103007824 */ /* 0x000fe200078e0206 */
[----:B------:R-:W-:Y:S01]  /*15b0*/  LEA R14, P0, R2, c[0x0][0x160], 0x1 ;  /* 0x00005800020e7a11 */ /* 0x000fe200078008ff */
[----:B------:R-:W-:Y:S01]  /*15c0*/  UIADD3 UR8, UR27, UR8, URZ ;  /* 0x000000081b087290 */ /* 0x000fe2000fffe03f */
[----:B------:R-:W-:Y:S01]  /*15d0*/  LEA.HI R3, R98, R101, RZ, 0x6 ;  /* 0x0000006562037211 */ /* 0x000fe200078f30ff */
[----:B------:R-:W-:Y:S01]  /*15e0*/  UISETP.GE.AND UP0, UPT, UR6, 0x2, UPT ;  /* 0x000000020600788c */ /* 0x000fe2000bf06270 */
[----:B------:R-:W-:-:S02]  /*15f0*/  LEA.HI.X R13, R2, c[0x0][0x164], R0, 0x1, P0 ;  /* 0x00005900020d7a11 */ /* 0x000fc400000f0c00 */
[----:B------:R-:W-:Y:S01]  /*1600*/  SHFL.IDX PT, R2, R14, RZ, 0x181f ;  /* 0x00181fff0e027589 */ /* 0x000fe200000e0000 */
[----:B------:R-:W-:Y:S01]  /*1610*/  IMAD.SHL.U32 R0, R3, 0x8, RZ ;  /* 0x0000000803007824 */ /* 0x000fe200078e00ff */
[----:B------:R-:W-:Y:S02]  /*1620*/  LOP3.LUT R4, R4, R5, RZ, 0x3c, !PT ;  /* 0x0000000504047212 */ /* 0x000fe400078e3cff */
[----:B------:R-:W1:Y:S01]  /*1630*/  SHFL.IDX PT, R3, R13, RZ, 0x181f ;  /* 0x00181fff0d037589 */ /* 0x000e6200000e0000 */
[----:B------:R-:W-:Y:S02]  /*1640*/  ISETP.GE.AND P0, PT, R15, UR21, PT ;  /* 0x000000150f007c0c */ /* 0x000fe4000bf06270 */
[----:B------:R-:W-:Y:S02]  /*1650*/  LOP3.LUT R6, R4, 0xfffffe00, R0, 0xf8, !PT ;  /* 0xfffffe0004067812 */ /* 0x000fe400078ef800 */
[----:B------:R-:W-:Y:S02]  /*1660*/  SHF.R.S32.HI R5, RZ, 0x1f, R21 ;  /* 0x0000001fff057819 */ /* 0x000fe40000011415 */
[----:B------:R-:W-:Y:S01]  /*1670*/  SHF.R.S32.HI R4, RZ, 0x1f, R35 ;  /* 0x0000001fff047819 */ /* 0x000fe20000011423 */
[----:B------:R-:W-:Y:S01]  /*1680*/  IMAD.SHL.U32 R99, R6, 0x2, RZ ;  /* 0x0000000206637824 */ /* 0x000fe200078e00ff */
[----:B------:R-:W-:-:S02]  /*1690*/  SHF.R.S32.HI R0, RZ, 0x1f, R34 ;  /* 0x0000001fff007819 */ /* 0x000fc40000011422 */
[----:B------:R-:W-:Y:S02]  /*16a0*/  LEA.HI R5, R5, R21, RZ, 0x3 ;  /* 0x0000001505057211 */ /* 0x000fe400078f18ff */
        /* <DEDUP_REMOVED lines=8> */
[----:B-1----:R-:W-:Y:S01]  /*1730*/  @!P0 IMAD.WIDE R10, R108, 0x2, R2 ;  /* 0x000000026c0a8825 */ /* 0x002fe200078e0202 */
[----:B------:R-:W-:Y:S02]  /*1740*/  IADD3 R20, -R20, UR24, RZ ;  /* 0x0000001814147c10 */ /* 0x000fe4000fffe1ff */
[----:B------:R-:W-:Y:S01]  /*1750*/  SHF.R.S32.HI R107, RZ, 0x1f, R106 ;  /* 0x0000001fff6b7819 */ /* 0x000fe2000001146a */
[----:B------:R-:W-:Y:S01]  /*1760*/  @!P0 IMAD.WIDE R8, R106, 0x2, R2 ;  /* 0x000000026a088825 */ /* 0x000fe200078e0202 */
[----:B------:R1:W-:Y:S01]  /*1770*/  @!P0 LDGSTS.E.BYPASS.LTC128B.128 [R99+0x100], [R10.64], !P6 ;  /* 0x001000000a638fae */ /* 0x0003e2000f101d50 */
[----:B------:R-:W-:Y:S02]  /*1780*/  SHF.R.S32.HI R105, RZ, 0x1f, R104 ;  /* 0x0000001fff697819 */ /* 0x000fe40000011468 */
[----:B------:R-:W-:Y:S01]  /*1790*/  @!P0 IMAD.WIDE R6, R104, 0x2, R2 ;  /* 0x0000000268068825 */ /* 0x000fe200078e0202 */
[----:B------:R3:W-:Y:S01]  /*17a0*/  @!P0 LDGSTS.E.BYPASS.LTC128B.128 [R99+0x4100], [R8.64], !P5 ;  /* 0x0410000008638fae */ /* 0x0007e2000e901d50 */
[----:B------:R-:W-:-:S02]  /*17b0*/  SHF.R.S32.HI R103, RZ, 0x1f, R102 ;  /* 0x0000001fff677819 */ /* 0x000fc40000011466 */
        /* <DEDUP_REMOVED lines=30> */
[----:B------:R5:W-:Y:S01]  /*19a0*/  @!P0 LDGSTS.E.BYPASS.LTC128B.128 [R99+0xe100], [R2.64], !P3 ;  /* 0x0e10000002638fae */ /* 0x000be2000d901d50 */
[----:B-1----:R-:W-:-:S03]  /*19b0*/  IMAD R10, R12, c[0x0][0x208], RZ ;  /* 0x000082000c0a7a24 */ /* 0x002fc600078e02ff */
[----:B----4-:R-:W-:Y:S04]  /*19c0*/  SHFL.IDX PT, R6, R14, 0x3, 0x181f ;  /* 0x00781f000e067f89 */ /* 0x010fe800000e0000 */
[----:B------:R1:W4:Y:S01]  /*19d0*/  SHFL.IDX PT, R7, R13, 0x3, 0x181f ;  /* 0x00781f000d077f89 */ /* 0x00032200000e0000 */
[----:B-----5:R-:W-:Y:S01]  /*19e0*/  IMAD.WIDE.U32 R2, R18, c[0x0][0x208], RZ ;  /* 0x0000820012027a25 */ /* 0x020fe200078e00ff */
[----:B--2---:R-:W-:-:S03]  /*19f0*/  SHF.R.S32.HI R11, RZ, 0x1f, R17 ;  /* 0x0000001fff0b7819 */ /* 0x004fc60000011411 */
[----:B---3--:R-:W-:Y:S01]  /*1a00*/  IMAD.WIDE.U32 R8, R17, c[0x0][0x1f0], R4 ;  /* 0x00007c0011087a25 */ /* 0x008fe200078e0004 */
[----:B------:R-:W-:Y:S01]  /*1a10*/  IADD3 R5, R15, 0x60, RZ ;  /* 0x000000600f057810 */ /* 0x000fe20007ffe0ff */
[----:B------:R-:W-:Y:S02]  /*1a20*/  STL [R1+0x48], R17 ;  /* 0x0000481101007387 */ /* 0x000fe40000100800 */
[----:B------:R-:W-:Y:S01]  /*1a30*/  IMAD R0, R11, c[0x0][0x1f0], RZ ;  /* 0x00007c000b007a24 */ /* 0x000fe200078e02ff */
[----:B------:R-:W-:Y:S01]  /*1a40*/  ISETP.GE.AND P1, PT, R5, UR21, PT ;  /* 0x0000001505007c0c */ /* 0x000fe2000bf26270 */
[----:B------:R-:W-:Y:S01]  /*1a50*/  IMAD R4, R18, c[0x0][0x20c], R10 ;  /* 0x0000830012047a24 */ /* 0x000fe200078e020a */
[----:B------:R-:W-:Y:S01]  /*1a60*/  STL [R1+0x7c], R108 ;  /* 0x00007c6c01007387 */ /* 0x000fe20000100800 */
[----:B------:R-:W-:Y:S01]  /*1a70*/  IMAD R10, R17, c[0x0][0x1f4], R0 ;  /* 0x00007d00110a7a24 */ /* 0x000fe200078e0200 */
[----:B------:R-:W-:Y:S01]  /*1a80*/  IADD3 R0, P0, R8, UR22, RZ ;  /* 0x0000001608007c10 */ /* 0x000fe2000ff1e0ff */
[----:B------:R-:W-:Y:S01]  /*1a90*/  IMAD.IADD R5, R3, 0x1, R4 ;  /* 0x0000000103057824 */ /* 0x000fe200078e0204 */
[----:B------:R-:W-:Y:S01]  /*1aa0*/  STL [R1+0x44], R99 ;  /* 0x0000446301007387 */ /* 0x000fe20000100800 */
[----:B------:R-:W-:Y:S01]  /*1ab0*/  IMAD.MOV.U32 R4, RZ, RZ, R2 ;  /* 0x000000ffff047224 */ /* 0x000fe200078e0002 */
[----:B------:R-:W-:-:S02]  /*1ac0*/  IADD3.X R8, R9, UR20, R10, P0, !PT ;  /* 0x0000001409087c10 */ /* 0x000fc400087fe40a */
[C---:B-1----:R-:W-:Y:S01]  /*1ad0*/  LEA R13, P0, R0.reuse, c[0x0][0x1c8], 0x1 ;  /* 0x00007200000d7a11 */ /* 0x042fe200078008ff */
[----:B------:R-:W-:Y:S01]  /*1ae0*/  IMAD.WIDE.U32 R4, R17, c[0x0][0x218], R4 ;  /* 0x0000860011047a25 */ /* 0x000fe200078e0004 */
[----:B------:R-:W-:Y:S02]  /*1af0*/  STL [R1+0xb0], R106 ;  /* 0x0000b06a01007387 */ /* 0x000fe40000100800 */
[----:B------:R-:W-:Y:S01]  /*1b00*/  LEA.HI.X R12, R0, c[0x0][0x1cc], R8, 0x1, P0 ;  /* 0x00007300000c7a11 */ /* 0x000fe200000f0c08 */
[----:B------:R-:W-:Y:S01]  /*1b10*/  IMAD R0, R11, c[0x0][0x218], RZ ;  /* 0x000086000b007a24 */ /* 0x000fe200078e02ff */
[----:B------:R-:W-:Y:S01]  /*1b20*/  SHFL.IDX PT, R2, R13, RZ, 0x181f ;  /* 0x00181fff0d027589 */ /* 0x000fe200000e0000 */
[----:B----4-:R-:W-:-:S03]  /*1b30*/  @!P1 IMAD.WIDE R10, R108, 0x2, R6 ;  /* 0x000000026c0a9825 */ /* 0x010fc600078e0206 */
[----:B------:R-:W1:Y:S01]  /*1b40*/  SHFL.IDX PT, R3, R12, RZ, 0x181f ;  /* 0x00181fff0c037589 */ /* 0x000e6200000e0000 */
[----:B------:R-:W-:Y:S02]  /*1b50*/  IMAD R0, R17, c[0x0][0x21c], R0 ;  /* 0x0000870011007a24 */ /* 0x000fe400078e0200 */
[----:B------:R-:W-:Y:S01]  /*1b60*/  @!P1 IMAD.WIDE R8, R106, 0x2, R6 ;  /* 0x000000026a089825 */ /* 0x000fe200078e0206 */
[----:B------:R2:W-:Y:S01]  /*1b70*/  @!P1 LDGSTS.E.BYPASS.LTC128B.128 [R99+0x3100], [R10.64], !P6 ;  /* 0x031000000a639fae */ /* 0x0005e2000f101d50 */
[----:B------:R-:W-:-:S03]  /*1b80*/  ISETP.GE.AND P6, PT, R108, c[0x0][0x1d4], PT ;  /* 0x000075006c007a0c */ /* 0x000fc60003fc6270 */
[----:B------:R3:W-:Y:S04]  /*1b90*/  @!P1 LDGSTS.E.BYPASS.LTC128B.128 [R99+0x7100], [R8.64], !P5 ;  /* 0x0710000008639fae */ /* 0x0007e8000e901d50 */
[----:B------:R-:W-:Y:S04]  /*1ba0*/  STL [R1+0xb4], R104 ;  /* 0x0000b46801007387 */ /* 0x000fe80000100800 */
[----:B------:R-:W-:Y:S04]  /*1bb0*/  STL [R1+0x58], R102 ;  /* 0x0000586601007387 */ /* 0x000fe80000100800 */
[----:B------:R-:W-:Y:S01]  /*1bc0*/  STL [R1+0x4c], R18 ;  /* 0x00004c1201007387 */ /* 0x000fe20000100800 */
[----:B--2---:R-:W-:-:S02]  /*1bd0*/  IADD3 R10, P0, R4, UR26, RZ ;  /* 0x0000001a040a7c10 */ /* 0x004fc4000ff1e0ff */
[----:B------:R-:W-:Y:S02]  /*1be0*/  LEA.HI R11, R98, R101, RZ, 0x4 ;  /* 0x00000065620b7211 */ /* 0x000fe400078f20ff */
[----:B------:R-:W-:Y:S01]  /*1bf0*/  IADD3.X R4, R5, UR8, R0, P0, !PT ;  /* 0x0000000805047c10 */ /* 0x000fe200087fe400 */
[--C-:B---3--:R-:W-:Y:S01]  /*1c00*/  @!P1 IMAD.WIDE R8, R104, 0x2, R6.reuse ;  /* 0x0000000268089825 */ /* 0x108fe200078e0206 */
[----:B------:R-:W-:Y:S02]  /*1c10*/  ISETP.GE.AND P0, PT, R20, 0x1, PT ;  /* 0x000000011400780c */ /* 0x000fe40003f06270 */
[----:B------:R-:W-:Y:S01]  /*1c20*/  LEA R0, P5, R10, c[0x0][0x1f8], 0x1 ;  /* 0x00007e000a007a11 */ /* 0x000fe200078a08ff */
[----:B------:R-:W-:Y:S01]  /*1c30*/  @!P1 IMAD.WIDE R6, R102, 0x2, R6 ;  /* 0x0000000266069825 */ /* 0x000fe200078e0206 */
[----:B------:R2:W-:Y:S01]  /*1c40*/  @!P1 LDGSTS.E.BYPASS.LTC128B.128 [R99+0xb100], [R8.64], !P4 ;  /* 0x0b10000008639fae */ /* 0x0005e2000e101d50 */
[----:B------:R-:W-:Y:S02]  /*1c50*/  ISETP.GE.AND P4, PT, R35, c[0x0][0x1d4], PT ;  /* 0x0000750023007a0c */ /* 0x000fe40003f86270 */
[----:B------:R-:W-:Y:S01]  /*1c60*/  LEA.HI.X R10, R10, c[0x0][0x1fc], R4, 0x1, P5 ;  /* 0x00007f000a0a7a11 */ /* 0x000fe200028f0c04 */
[----:B------:R-:W3:Y:S01]  /*1c70*/  SHFL.IDX PT, R14, R0, RZ, 0x181f ;  /* 0x00181fff000e7589 */ /* 0x000ee200000e0000 */
[----:B------:R-:W-:-:S03]  /*1c80*/  ISETP.GE.AND P5, PT, R21, c[0x0][0x1d4], PT ;  /* 0x0000750015007a0c */ /* 0x000fc60003fa6270 */
[----:B------:R4:W-:Y:S01]  /*1c90*/  @!P1 LDGSTS.E.BYPASS.LTC128B.128 [R99+0xf100], [R6.64], !P3 ;  /* 0x0f10000006639fae */ /* 0x0009e2000d901d50 */
[--C-:B-1----:R-:W-:Y:S01]  /*1ca0*/  @P0 IMAD.WIDE R4, R104, 0x2, R2.reuse ;  /* 0x0000000268040825 */ /* 0x102fe200078e0202 */
[----:B------:R-:W-:Y:S02]  /*1cb0*/  ISETP.GE.AND P3, PT, R34, c[0x0][0x1d4], PT ;  /* 0x0000750022007a0c */ /* 0x000fe40003f66270 */
[----:B------:R-:W1:Y:S01]  /*1cc0*/  SHFL.IDX PT, R17, R10, RZ, 0x181f ;  /* 0x00181fff0a117589 */ /* 0x000e6200000e0000 */
[----:B------:R-:W-:Y:S02]  /*1cd0*/  ISETP.GT.AND P1, PT, R20, 0x20, PT ;  /* 0x000000201400780c */ /* 0x000fe40003f24270 */
[----:B------:R-:W-:Y:S01]  /*1ce0*/  SEL R100, RZ, 0x10, P3 ;  /* 0x00000010ff647807 */ /* 0x000fe20001800000 */
[----:B------:R-:W5:Y:S04]  /*1cf0*/  SHFL.IDX PT, R15, R0, 0x1, 0x181f ;  /* 0x00381f00000f7f89 */ /* 0x000f6800000e0000 */
[----:B------:R-:W0:Y:S04]  /*1d00*/  LDGDEPBAR ;  /* 0x00000000000079af */ /* 0x000e280000000000 */
[----:B------:R1:W3:Y:S01]  /*1d10*/  SHFL.IDX PT, R16, R10, 0x1, 0x181f ;  /* 0x00381f000a107f89 */ /* 0x0002e200000e0000 */
[----:B--2---:R-:W-:-:S05]  /*1d20*/  @P0 IMAD.WIDE R8, R108, 0x2, R2 ;  /* 0x000000026c080825 */ /* 0x004fca00078e0202 */
[----:B------:R2:W-:Y:S01]  /*1d30*/  @P0 LDGSTS.E.BYPASS.LTC128B.128 [R99+0x10100], [R8.64], !P6 ;  /* 0x1010000008630fae */ /* 0x0005e2000f101d50 */
[----:B----4-:R-:W-:-:S04]  /*1d40*/  @P0 IMAD.WIDE R6, R106, 0x2, R2 ;  /* 0x000000026a060825 */ /* 0x010fc800078e0202 */
[----:B------:R-:W-:Y:S01]  /*1d50*/  @P0 IMAD.WIDE R2, R102, 0x2, R2 ;  /* 0x0000000266020825 */ /* 0x000fe200078e0202 */
[----:B------:R4:W-:Y:S04]  /*1d60*/  @P0 LDGSTS.E.BYPASS.LTC128B.128 [R99+0x12100], [R6.64], !P5 ;  /* 0x1210000006630fae */ /* 0x0009e8000e901d50 */
[----:B------:R5:W-:Y:S01]  /*1d70*/  @P0 LDGSTS.E.BYPASS.LTC128B.128 [R99+0x14100], [R4.64], !P4 ;  /* 0x1410000004630fae */ /* 0x000be2000e101d50 */
[----:B-1----:R-:W-:-:S03]  /*1d80*/  LOP3.LUT R10, R11, 0xfffffff0, RZ, 0xc0, !PT ;  /* 0xfffffff00b0a7812 */ /* 0x002fc600078ec0ff */
[----:B------:R1:W-:Y:S02]  /*1d90*/  @P0 LDGSTS.E.BYPASS.LTC128B.128 [R99+0x16100], [R2.64], !P3 ;  /* 0x1610000002630fae */ /* 0x0003e4000d901d50 */
[----:B------:R-:W-:-:S05]  /*1da0*/  IMAD.IADD R10, R101, 0x1, -R10 ;  /* 0x00000001650a7824 */ /* 0x000fca00078e0a0a */
[----:B------:R-:W-:Y:S01]  /*1db0*/  SHF.R.S32.HI R18, RZ, 0x1f, R10 ;  /* 0x0000001fff127819 */ /* 0x000fe2000001140a */
[----:B--2---:R-:W-:-:S03]  /*1dc0*/  IMAD.WIDE R8, R108, 0x2, RZ ;  /* 0x000000026c087825 */ /* 0x004fc600078e02ff */
[----:B------:R-:W-:Y:S02]  /*1dd0*/  LEA.HI R18, R18, R10, RZ, 0x3 ;  /* 0x0000000a12127211 */ /* 0x000fe400078f18ff */
[----:B---3--:R-:W-:Y:S02]  /*1de0*/  IADD3 R32, P0, R14, R8, RZ ;  /* 0x000000080e207210 */ /* 0x008fe40007f1e0ff */
[----:B----4-:R-:W-:Y:S01]  /*1df0*/  SHF.R.S32.HI R6, RZ, 0x4, R11 ;  /* 0x00000004ff067819 */ /* 0x010fe2000001140b */
[----:B------:R-:W-:Y:S02]  /*1e00*/  IMAD.SHL.U32 R7, R19, 0x40, RZ ;  /* 0x0000004013077824 */ /* 0x000fe400078e00ff */
[----:B------:R-:W-:Y:S01]  /*1e10*/  IMAD.X R33, R17, 0x1, R9, P0 ;  /* 0x0000000111217824 */ /* 0x000fe200000e0609 */
[----:B-----5:R2:W-:Y:S01]  /*1e20*/  SHFL.IDX PT, R4, R13, 0x1, 0x181f ;  /* 0x00381f000d047f89 */ /* 0x0205e200000e0000 */
[----:B------:R-:W-:Y:S02]  /*1e30*/  LEA.HI R0, R11, R6, RZ, 0x1 ;  /* 0x000000060b007211 */ /* 0x000fe400078f08ff */
[----:B------:R-:W-:Y:S01]  /*1e40*/  IADD3 R30, P0, R8, R15, RZ ;  /* 0x0000000f081e7210 */ /* 0x000fe20007f1e0ff */
[----:B------:R3:W4:Y:S01]  /*1e50*/  SHFL.IDX PT, R5, R12, 0x1, 0x181f ;  /* 0x00381f000c057f89 */ /* 0x00072200000e0000 */
[----:B------:R-:W-:Y:S01]  /*1e60*/  LOP3.LUT R0, R0, 0xfffffffe, RZ, 0xc0, !PT ;  /* 0xfffffffe00007812 */ /* 0x000fe200078ec0ff */
[----:B-1----:R-:W-:Y:S01]  /*1e70*/  IMAD.WIDE R2, R106, 0x2, RZ ;  /* 0x000000026a027825 */ /* 0x002fe200078e02ff */
[----:B------:R-:W-:-:S03]  /*1e80*/  LOP3.LUT R11, R18, 0xfffffff8, RZ, 0xc0, !PT ;  /* 0xfffffff8120b7812 */ /* 0x000fc600078ec0ff */
[----:B------:R-:W-:Y:S01]  /*1e90*/  IMAD.X R31, R9, 0x1, R16, P0 ;  /* 0x00000001091f7824 */ /* 0x000fe200000e0610 */
[----:B------:R-:W-:Y:S01]  /*1ea0*/  IADD3 R28, P0, R14, R2, RZ ;  /* 0x000000020e1c7210 */ /* 0x000fe20007f1e0ff */
[----:B------:R-:W-:-:S04]  /*1eb0*/  IMAD.IADD R11, R10, 0x1, -R11 ;  /* 0x000000010a0b7824 */ /* 0x000fc800078e0a0b */
[----:B------:R-:W-:Y:S01]  /*1ec0*/  IMAD.X R29, R17, 0x1, R3, P0 ;  /* 0x00000001111d7824 */ /* 0x000fe200000e0603 */
[----:B------:R-:W-:-:S05]  /*1ed0*/  IADD3 R26, P0, R2, R15, RZ ;  /* 0x0000000f021a7210 */ /* 0x000fca0007f1e0ff */
[----:B------:R-:W-:Y:S02]  /*1ee0*/  IMAD.X R27, R3, 0x1, R16, P0 ;  /* 0x00000001031b7824 */ /* 0x000fe400000e0610 */
[----:B--2---:R-:W-:Y:S01]  /*1ef0*/  IMAD.IADD R13, R6, 0x1, -R0 ;  /* 0x00000001060d7824 */ /* 0x004fe200078e0a00 */
[----:B------:R-:W-:Y:S01]  /*1f00*/  LOP3.LUT R0, R7, 0x1c0, RZ, 0xc0, !PT ;  /* 0x000001c007007812 */ /* 0x000fe200078ec0ff */
[----:B------:R-:W-:-:S03]  /*1f10*/  IMAD.WIDE R2, R104, 0x2, RZ ;  /* 0x0000000268027825 */ /* 0x000fc600078e02ff */
[----:B---3--:R-:W-:Y:S01]  /*1f20*/  LOP3.LUT R12, R0, 0x8, R22, 0xf8, !PT ;  /* 0x00000008000c7812 */ /* 0x008fe200078ef816 */
[----:B----4-:R-:W-:Y:S01]  /*1f30*/  @P1 IMAD.WIDE R8, R108, 0x2, R4 ;  /* 0x000000026c081825 */ /* 0x010fe200078e0204 */
[----:B------:R-:W-:Y:S02]  /*1f40*/  SHF.R.U32.HI R0, RZ, 0x3, R0 ;  /* 0x00000003ff007819 */ /* 0x000fe40000011600 */
[----:B------:R-:W-:Y:S01]  /*1f50*/  IADD3 R22, P0, R2, R15, RZ ;  /* 0x0000000f02167210 */ /* 0x000fe20007f1e0ff */
[----:B------:R-:W-:Y:S01]  /*1f60*/  @P1 IMAD.WIDE R6, R106, 0x2, R4 ;  /* 0x000000026a061825 */ /* 0x000fe200078e0204 */
[----:B------:R1:W-:Y:S01]  /*1f70*/  @P1 LDGSTS.E.BYPASS.LTC128B.128 [R99+0x11100], [R8.64], !P6 ;  /* 0x1110000008631fae */ /* 0x0003e2000f101d50 */
[----:B------:R-:W-:Y:S02]  /*1f80*/  LOP3.LUT R0, R12, R0, RZ, 0x3c, !PT ;  /* 0x000000000c007212 */ /* 0x000fe400078e3cff */
[----:B------:R-:W-:Y:S01]  /*1f90*/  IMAD.X R23, R3, 0x1, R16, P0 ;  /* 0x0000000103177824 */ /* 0x000fe200000e0610 */
[----:B------:R2:W-:Y:S02]  /*1fa0*/  @P1 LDGSTS.E.BYPASS.LTC128B.128 [R99+0x13100], [R6.64], !P5 ;  /* 0x1310000006631fae */ /* 0x0005e4000e901d50 */
[----:B------:R-:W-:-:S04]  /*1fb0*/  IMAD R0, R13, 0x200, R0 ;  /* 0x000002000d007824 */ /* 0x000fc800078e0200 */
[----:B------:R-:W-:-:S05]  /*1fc0*/  IMAD.SHL.U32 R134, R0, 0x2, RZ ;  /* 0x0000000200867824 */ /* 0x000fca00078e00ff */
[C---:B------:R-:W-:Y:S02]  /*1fd0*/  IADD3 R0, R134.reuse, 0x10100, RZ ;  /* 0x0001010086007810 */ /* 0x040fe40007ffe0ff */
[----:B------:R-:W-:Y:S01]  /*1fe0*/  IADD3 R111, R134, 0x10120, RZ ;  /* 0x00010120866f7810 */ /* 0x000fe20007ffe0ff */
[----:B-1----:R-:W-:-:S04]  /*1ff0*/  @P1 IMAD.WIDE R8, R104, 0x2, R4 ;  /* 0x0000000268081825 */ /* 0x002fc800078e0204 */
[----:B------:R-:W-:Y:S01]  /*2000*/  @P1 IMAD.WIDE R4, R102, 0x2, R4 ;  /* 0x0000000266041825 */ /* 0x000fe200078e0204 */
[----:B------:R1:W-:Y:S03]  /*2010*/  @P1 LDGSTS.E.BYPASS.LTC128B.128 [R99+0x15100], [R8.64], !P4 ;  /* 0x1510000008631fae */ /* 0x0003e6000e101d50 */
[----:B--2---:R-:W-:Y:S01]  /*2020*/  IMAD.SHL.U32 R6, R11, 0x40, RZ ;  /* 0x000000400b067824 */ /* 0x004fe200078e00ff */
[----:B------:R2:W-:Y:S01]  /*2030*/  @P1 LDGSTS.E.BYPASS.LTC128B.128 [R99+0x17100], [R4.64], !P3 ;  /* 0x1710000004631fae */ /* 0x0005e2000d901d50 */
[----:B------:R-:W-:Y:S01]  /*2040*/  IMAD.SHL.U32 R7, R13, 0x8, RZ ;  /* 0x000000080d077824 */ /* 0x000fe200078e00ff */
[----:B------:R-:W-:Y:S01]  /*2050*/  IADD3 R24, P1, R14, R2, RZ ;  /* 0x000000020e187210 */ /* 0x000fe20007f3e0ff */
[----:B------:R-:W-:Y:S01]  /*2060*/  IMAD.SHL.U32 R2, R18, 0x40, RZ ;  /* 0x0000004012027824 */ /* 0x000fe200078e00ff */
[----:B------:R-:W0:Y:S01]  /*2070*/  LDGDEPBAR ;  /* 0x00000000000079af */ /* 0x000e220000000000 */
[----:B------:R-:W-:-:S02]  /*2080*/  LOP3.LUT R6, R6, 0x1c0, RZ, 0xc0, !PT ;  /* 0x000001c006067812 */ /* 0x000fc400078ec0ff */
[----:B------:R-:W-:Y:S01]  /*2090*/  IMAD.X R25, R17, 0x1, R3, P1 ;  /* 0x0000000111197824 */ /* 0x000fe200008e0603 */
[----:B------:R-:W-:Y:S02]  /*20a0*/  LOP3.LUT P1, RZ, R19, 0x2, RZ, 0xc0, !PT ;  /* 0x0000000213ff7812 */ /* 0x000fe4000782c0ff */
[----:B------:R-:W-:Y:S02]  /*20b0*/  LOP3.LUT R7, R6, 0x8, R7, 0xf8, !PT ;  /* 0x0000000806077812 */ /* 0x000fe400078ef807 */
[----:B------:R-:W-:Y:S02]  /*20c0*/  SHF.R.U32.HI R6, RZ, 0x3, R6 ;  /* 0x00000003ff067819 */ /* 0x000fe40000011606 */
[----:B------:R-:W-:Y:S02]  /*20d0*/  IADD3 R3, R99, 0x100, RZ ;  /* 0x0000010063037810 */ /* 0x000fe40007ffe0ff */
[----:B------:R-:W-:-:S05]  /*20e0*/  LOP3.LUT R6, R7, R6, RZ, 0x3c, !PT ;  /* 0x0000000607067212 */ /* 0x000fca00078e3cff */
[----:B------:R-:W-:Y:S02]  /*20f0*/  @P1 IADD3 R111, R0, -0x20, RZ ;  /* 0xffffffe0006f1810 */ /* 0x000fe40007ffe0ff */
[----:B------:R-:W-:-:S03]  /*2100*/  LOP3.LUT P1, RZ, R11, 0x2, RZ, 0xc0, !PT ;  /* 0x000000020bff7812 */ /* 0x000fc6000782c0ff */
[----:B------:R-:W-:Y:S01]  /*2110*/  STL [R1], R111 ;  /* 0x0000006f01007387 */ /* 0x000fe20000100800 */
[----:B--2---:R-:W-:Y:S01]  /*2120*/  IMAD.WIDE R4, R102, 0x2, RZ ;  /* 0x0000000266047825 */ /* 0x004fe200078e02ff */
[----:B------:R-:W-:-:S04]  /*2130*/  DEPBAR.LE SB0, 0x1 ;  /* 0x000080400000791a */ /* 0x000fc80000000000 */
[----:B------:R-:W-:Y:S01]  /*2140*/  BAR.SYNC.DEFER_BLOCKING 0x0 ;  /* 0x0000000000007b1d */ /* 0x000fe20000010000 */
[----:B------:R-:W-:-:S05]  /*2150*/  IADD3 R12, P0, R14, R4, RZ ;  /* 0x000000040e0c7210 */ /* 0x000fca0007f1e0ff */
[----:B------:R-:W-:Y:S01]  /*2160*/  IMAD.X R13, R17, 0x1, R5, P0 ;  /* 0x00000001110d7824 */ /* 0x000fe200000e0605 */
[----:B-1----:R-:W-:Y:S01]  /*2170*/  IADD3 R8, P0, R4, R15, RZ ;  /* 0x0000000f04087210 */ /* 0x002fe20007f1e0ff */
[----:B------:R-:W-:Y:S01]  /*2180*/  STL [R1+0xc4], R109 ;  /* 0x0000c46d01007387 */ /* 0x000fe20000100800 */
        /* <DEDUP_REMOVED lines=37> */
[----:B------:R1:W-:Y:S04]  /*23e0*/  STL [R1+0x50], R3 ;  /* 0x0000500301007387 */ /* 0x0003e80000100800 */
[----:B------:R-:W-:Y:S01]  /*23f0*/  STL [R1+0x90], R103 ;  /* 0x0000906701007387 */ /* 0x000fe20000100800 */
[----:B------:R-:W-:-:S04]  /*2400*/  DEPBAR.LE SB0, 0x0 ;  /* 0x000080000000791a */ /* 0x000fc80000000000 */
[----:B------:R-:W-:Y:S01]  /*2410*/  BAR.SYNC.DEFER_BLOCKING 0x0 ;  /* 0x0000000000007b1d */ /* 0x000fe20000010000 */
[----:B-1----:R-:W-:-:S05]  /*2420*/  IADD3 R3, R99, 0x4100, RZ ;  /* 0x0000410063037810 */ /* 0x002fca0007ffe0ff */
[----:B------:R-:W-:Y:S04]  /*2430*/  LDSM.16.M88.4 R36, [R134+0x10100] ;  /* 0x010100008624783b */ /* 0x000fe80000000200 */
[----:B------:R-:W1:Y:S04]  /*2440*/  LDSM.16.M88.4 R40, [R134+0x10900] ;  /* 0x010900008628783b */ /* 0x000e680000000200 */
[----:B------:R-:W-:Y:S04]  /*2450*/  LDSM.16.M88.4 R48, [R134+0x11100] ;  /* 0x011100008630783b */ /* 0x000fe80000000200 */
[----:B------:R-:W-:Y:S04]  /*2460*/  LDSM.16.M88.4 R56, [R134+0x11900] ;  /* 0x011900008638783b */ /* 0x000fe80000000200 */
[----:B------:R-:W-:Y:S04]  /*2470*/  LDSM.16.M88.4 R44, [R111] ;  /* 0x000000006f2c783b */ /* 0x000fe80000000200 */
[----:B------:R-:W2:Y:S04]  /*2480*/  LDSM.16.M88.4 R52, [R111+0x800] ;  /* 0x000800006f34783b */ /* 0x000ea80000000200 */
[----:B------:R-:W3:Y:S04]  /*2490*/  LDSM.16.M88.4 R72, [R111+0x1000] ;  /* 0x001000006f48783b */ /* 0x000ee80000000200 */
[----:B------:R-:W4:Y:S04]  /*24a0*/  LDSM.16.M88.4 R76, [R111+0x1800] ;  /* 0x001800006f4c783b */ /* 0x000f280000000200 */
[----:B------:R-:W-:Y:S01]  /*24b0*/  @!PT LDS RZ, [RZ] ;  /* 0x00000000fffff984 */ /* 0x000fe20000000800 */
[----:B------:R-:W-:Y:S01]  /*24c0*/  @!PT LDS RZ, [RZ] ;  /* 0x00000000fffff984 */ /* 0x000fe20000000800 */
[----:B------:R-:W-:Y:S01]  /*24d0*/  @!PT LDS RZ, [RZ] ;  /* 0x00000000fffff984 */ /* 0x000fe20000000800 */
[----:B------:R5:W-:Y:S01]  /*24e0*/  LDGSTS.E.BYPASS.LTC128B.128 [R99+0x100], [R32.64], !P0 ;  /* 0x0010000020637fae */ /* 0x000be2000c101d50 */
[----:B------:R-:W-:-:S02]  /*24f0*/  ISETP.LT.OR P0, PT, R20, 0x1, P1 ;  /* 0x000000011400780c */ /* 0x000fc40000f01670 */
        /* <DEDUP_REMOVED lines=13> */
[C---:B-1----:R-:W-:Y:S11]  /*25d0*/  HMMA.16816.F32 R12, R168.reuse, R40, RZ ;  /* 0x00000028a80c723c */ /* 0x042ff600000018ff */
        /* <DEDUP_REMOVED lines=8> */
[----:B--2---:R-:W-:Y:S01]  /*2660*/  HMMA.16816.F32 R28, R168, R42, RZ ;  /* 0x0000002aa81c723c */ /* 0x004fe200000018ff */
[----:B------:R-:W-:Y:S01]  /*2670*/  IMAD R249, R2, 0x2, R111 ;  /* 0x0000000202f97824 */ /* 0x000fe200078e026f */
[----:B------:R-:W-:-:S05]  /*2680*/  IADD3 R2, R99, 0x2100, RZ ;  /* 0x0000210063027810 */ /* 0x000fca0007ffe0ff */
[----:B------:R2:W-:Y:S01]  /*2690*/  STL [R1+0xa8], R2 ;  /* 0x0000a80201007387 */ /* 0x0005e20000100800 */
[----:B------:R-:W-:Y:S03]  /*26a0*/  HMMA.16816.F32 R60, R172, R52, R12 ;  /* 0x00000034ac3c723c */ /* 0x000fe6000000180c */
[----:B------:R3:W-:Y:S04]  /*26b0*/  STL [R1+0xa4], R3 ;  /* 0x0000a40301007387 */ /* 0x0007e80000100800 */
[----:B------:R4:W-:Y:S01]  /*26c0*/  LDGSTS.E.BYPASS.LTC128B.128 [R99+0x5100], [R22.64], !P0 ;  /* 0x0510000016637fae */ /* 0x0009e2000c101d50 */
[----:B-1----:R-:W-:Y:S01]  /*26d0*/  HMMA.16816.F32 R24, R168, R36, RZ ;  /* 0x00000024a818723c */ /* 0x002fe200000018ff */
[----:B------:R-:W-:-:S02]  /*26e0*/  PLOP3.LUT P0, PT, PT, PT, UP0, 0x40, 0x0 ;  /* 0x000000000000781c */ /* 0x000fc40003f0e808 */
[----:B------:R1:W-:Y:S01]  /*26f0*/  LDGSTS.E.BYPASS.LTC128B.128 [R99+0x7100], [R8.64], !P1 ;  /* 0x0710000008637fae */ /* 0x0003e2000c901d50 */
[----:B------:R-:W-:-:S03]  /*2700*/  ISETP.GT.AND P1, PT, R110, 0x3f, PT ;  /* 0x0000003f6e00780c */ /* 0x000fc60003f24270 */
[----:B------:R-:W1:Y:S01]  /*2710*/  LDSM.16.M88.4 R40, [R252+0x10100] ;  /* 0x01010000fc28783b */ /* 0x000e620000000200 */
[----:B------:R-:W-:Y:S03]  /*2720*/  HMMA.16816.F32 R68, R172, R46, R16 ;  /* 0x0000002eac44723c */ /* 0x000fe60000001810 */
[----:B------:R-:W-:Y:S04]  /*2730*/  LDSM.16.M88.4 R80, [R111+0x4000] ;  /* 0x004000006f50783b */ /* 0x000fe80000000200 */
[----:B------:R-:W-:Y:S01]  /*2740*/  LDSM.16.M88.4 R84, [R134+0x17100] ;  /* 0x017100008654783b */ /* 0x000fe20000000200 */
[----:B------:R-:W-:Y:S01]  /*2750*/  HMMA.16816.F32 R16, R168, R50, RZ ;  /* 0x00000032a810723c */ /* 0x000fe200000018ff */
[----:B--2---:R-:W-:-:S02]  /*2760*/  IADD3 R2, R99, 0x6100, RZ ;  /* 0x0000610063027810 */ /* 0x004fc40007ffe0ff */
[----:B------:R-:W-:Y:S01]  /*2770*/  LDSM.16.M88.4 R92, [R252+0x16900] ;  /* 0x01690000fc5c783b */ /* 0x000fe20000000200 */
[----:B---3--:R-:W-:-:S03]  /*2780*/  IADD3 R3, R111, 0x1000, RZ ;  /* 0x000010006f037810 */ /* 0x008fc60007ffe0ff */
[----:B------:R-:W-:Y:S01]  /*2790*/  LDSM.16.M88.4 R88, [R252+0x17900] ;  /* 0x01790000fc58783b */ /* 0x000fe20000000200 */
[----:B------:R-:W-:Y:S03]  /*27a0*/  HMMA.16816.F32 R64, R172, R44, R24 ;  /* 0x0000002cac40723c */ /* 0x000fe60000001818 */
[----:B------:R2:W-:Y:S04]  /*27b0*/  STL [R1+0xa0], R2 ;  /* 0x0000a00201007387 */ /* 0x0005e80000100800 */
[----:B------:R3:W-:Y:S01]  /*27c0*/  STL [R1+0x3c], R6 ;  /* 0x00003c0601007387 */ /* 0x0007e20000100800 */
[C---:B------:R-:W-:Y:S03]  /*27d0*/  HMMA.16816.F32 R24, R168.reuse, R48, RZ ;  /* 0x00000030a818723c */ /* 0x040fe600000018ff */
[----:B------:R-:W4:Y:S04]  /*27e0*/  LDSM.16.M88.4 R48, [R252+0x10900] ;  /* 0x01090000fc30783b */ /* 0x000f280000000200 */
[----:B------:R5:W-:Y:S01]  /*27f0*/  STL [R1+0x38], R3 ;  /* 0x0000380301007387 */ /* 0x000be20000100800 */
[C---:B------:R-:W-:Y:S03]  /*2800*/  HMMA.16816.F32 R12, R168.reuse, R56, RZ ;  /* 0x00000038a80c723c */ /* 0x040fe600000018ff */
[----:B------:R-:W0:Y:S05]  /*2810*/  LDGDEPBAR ;  /* 0x00000000000079af */ /* 0x000e2a0000000000 */
[----:B-1----:R-:W-:Y:S01]  /*2820*/  HMMA.16816.F32 R8, R168, R58, RZ ;  /* 0x0000003aa808723c */ /* 0x002fe200000018ff */
[----:B------:R-:W1:Y:S01]  /*2830*/  LDSM.16.M88.4 R56, [R252+0x11100] ;  /* 0x01110000fc38783b */ /* 0x000e620000000200 */
[----:B--2---:R-:W-:-:S06]  /*2840*/  IADD3 R2, R111, 0x1800, RZ ;  /* 0x000018006f027810 */ /* 0x004fcc0007ffe0ff */
[----:B------:R-:W-:Y:S01]  /*2850*/  HMMA.16816.F32 R44, R172, R54, R28 ;  /* 0x00000036ac2c723c */ /* 0x000fe2000000181c */
[----:B------:R-:W2:Y:S01]  /*2860*/  LDSM.16.M88.4 R28, [R252+0x11900] ;  /* 0x01190000fc1c783b */ /* 0x000ea20000000200 */
[----:B---3--:R-:W-:-:S03]  /*2870*/  IADD3 R6, R111, 0x2000, RZ ;  /* 0x000020006f067810 */ /* 0x008fc60007ffe0ff */
[----:B------:R-:W-:Y:S03]  /*2880*/  LDSM.16.M88.4 R52, [R249+0x1000] ;  /* 0x00100000f934783b */ /* 0x000fe60000000200 */
[C---:B------:R-:W-:Y:S01]  /*2890*/  HMMA.16816.F32 R36, R172.reuse, R72, R24 ;  /* 0x00000048ac24723c */ /* 0x040fe20000001818 */
[C---:B-----5:R-:W-:Y:S01]  /*28a0*/  IADD3 R3, R111.reuse, 0x2800, RZ ;  /* 0x000028006f037810 */ /* 0x060fe20007ffe0ff */
[----:B------:R3:W-:Y:S04]  /*28b0*/  STL [R1+0x34], R2 ;  /* 0x0000340201007387 */ /* 0x0007e80000100800 */
[----:B------:R5:W-:Y:S02]  /*28c0*/  STL [R1+0x30], R6 ;  /* 0x0000300601007387 */ /* 0x000be40000100800 */
[C---:B------:R-:W-:Y:S02]  /*28d0*/  HMMA.16816.F32 R32, R172.reuse, R74, R16 ;  /* 0x0000004aac20723c */ /* 0x040fe40000001810 */
[----:B------:R-:W1:Y:S04]  /*28e0*/  LDSM.16.M88.4 R16, [R249] ;  /* 0x00000000f910783b */ /* 0x000e680000000200 */
[----:B------:R-:W-:Y:S02]  /*28f0*/  LDSM.16.M88.4 R72, [R134+0x12100] ;  /* 0x012100008648783b */ /* 0x000fe40000000200 */
[----:B----4-:R-:W-:Y:S02]  /*2900*/  HMMA.16816.F32 R24, R172, R76, R12 ;  /* 0x0000004cac18723c */ /* 0x010fe4000000180c */
[----:B------:R4:W-:Y:S06]  /*2910*/  STL [R1+0x2c], R3 ;  /* 0x00002c0301007387 */ /* 0x0009ec0000100800 */
[----:B------:R-:W-:Y:S01]  /*2920*/  HMMA.16816.F32 R12, R192, R40, R64 ;  /* 0x00000028c00c723c */ /* 0x000fe20000001840 */
[----:B------:R-:W2:Y:S01]  /*2930*/  LDSM.16.M88.4 R64, [R249+0x800] ;  /* 0x00080000f940783b */ /* 0x000ea20000000200 */
[----:B---3--:R-:W-:-:S02]  /*2940*/  IADD3 R2, R111, 0x3000, RZ ;  /* 0x000030006f027810 */ /* 0x008fc40007ffe0ff */
[----:B-----5:R-:W-:-:S04]  /*2950*/  IADD3 R6, R111, 0x3800, RZ ;  /* 0x000038006f067810 */ /* 0x020fc80007ffe0ff */
[----:B------:R-:W-:Y:S01]  /*2960*/  HMMA.16816.F32 R20, R172, R78, R8 ;  /* 0x0000004eac14723c */ /* 0x000fe20000001808 */
[----:B------:R-:W-:Y:S04]  /*2970*/  LDSM.16.M88.4 R76, [R134+0x14100] ;  /* 0x01410000864c783b */ /* 0x000fe80000000200 */
[----:B------:R3:W-:Y:S03]  /*2980*/  STL [R1+0x28], R2 ;  /* 0x0000280201007387 */ /* 0x0007e60000100800 */
[----:B------:R-:W-:Y:S01]  /*2990*/  HMMA.16816.F32 R8, R192, R42, R68 ;  /* 0x0000002ac008723c */ /* 0x000fe20000001844 */
[----:B------:R-:W-:Y:S01]  /*29a0*/  LDSM.16.M88.4 R68, [R134+0x12900] ;  /* 0x012900008644783b */ /* 0x000fe20000000200 */
[----:B----4-:R-:W-:-:S03]  /*29b0*/  IADD3 R3, R111, 0x4000, RZ ;  /* 0x000040006f037810 */ /* 0x010fc60007ffe0ff */
[----:B------:R4:W-:Y:S03]  /*29c0*/  STL [R1+0x24], R6 ;  /* 0x0000240601007387 */ /* 0x0009e60000100800 */
[C---:B------:R-:W-:Y:S01]  /*29d0*/  HMMA.16816.F32 R60, R192.reuse, R48, R60 ;  /* 0x00000030c03c723c */ /* 0x040fe2000000183c */
[----:B------:R5:W-:Y:S07]  /*29e0*/  STL [R1+0x20], R3 ;  /* 0x0000200301007387 */ /* 0x000bee0000100800 */
[----:B------:R-:W-:Y:S01]  /*29f0*/  HMMA.16816.F32 R44, R192, R50, R44 ;  /* 0x00000032c02c723c */ /* 0x000fe2000000182c */
[----:B---3--:R-:W-:-:S07]  /*2a00*/  IADD3 R2, R111, 0x4800, RZ ;  /* 0x000048006f027810 */ /* 0x008fce0007ffe0ff */
[----:B-1----:R-:W-:Y:S01]  /*2a10*/  HMMA.16816.F32 R40, R192, R56, R36 ;  /* 0x00000038c028723c */ /* 0x002fe20000001824 */
[----:B------:R1:W-:Y:S01]  /*2a20*/  STL [R1+0x1c], R2 ;  /* 0x00001c0201007387 */ /* 0x0003e20000100800 */
[----:B----4-:R-:W-:-:S06]  /*2a30*/  IADD3 R6, R111, 0x5000, RZ ;  /* 0x000050006f067810 */ /* 0x010fcc0007ffe0ff */
[----:B------:R-:W-:Y:S01]  /*2a40*/  HMMA.16816.F32 R36, R192, R58, R32 ;  /* 0x0000003ac024723c */ /* 0x000fe20000001820 */
[----:B------:R-:W3:Y:S01]  /*2a50*/  LDSM.16.M88.4 R56, [R249+0x1800] ;  /* 0x00180000f938783b */ /* 0x000ee20000000200 */
[----:B-----5:R-:W-:-:S03]  /*2a60*/  IADD3 R3, R111, 0x5800, RZ ;  /* 0x000058006f037810 */ /* 0x020fc60007ffe0ff */
[----:B------:R4:W-:Y:S03]  /*2a70*/  STL [R1+0x18], R6 ;  /* 0x0000180601007387 */ /* 0x0009e60000100800 */
[C---:B--2---:R-:W-:Y:S01]  /*2a80*/  HMMA.16816.F32 R32, R192.reuse, R28, R24 ;  /* 0x0000001cc020723c */ /* 0x044fe20000001818 */
[----:B------:R2:W-:Y:S07]  /*2a90*/  STL [R1+0x14], R3 ;  /* 0x0000140301007387 */ /* 0x0005ee0000100800 */
[----:B------:R-:W-:Y:S01]  /*2aa0*/  HMMA.16816.F32 R28, R192, R30, R20 ;  /* 0x0000001ec01c723c */ /* 0x000fe20000001814 */
[----:B-1----:R-:W-:-:S07]  /*2ab0*/  IADD3 R2, R111, 0x6000, RZ ;  /* 0x000060006f027810 */ /* 0x002fce0007ffe0ff */
[----:B------:R-:W-:Y:S01]  /*2ac0*/  HMMA.16816.F32 R24, R196, R16, R12 ;  /* 0x00000010c418723c */ /* 0x000fe2000000180c */
[----:B------:R1:W-:Y:S01]  /*2ad0*/  STL [R1+0x10], R2 ;  /* 0x0000100201007387 */ /* 0x0003e20000100800 */
[----:B----4-:R-:W-:-:S06]  /*2ae0*/  IADD3 R6, R111, 0x6800, RZ ;  /* 0x000068006f067810 */ /* 0x010fcc0007ffe0ff */
[C---:B------:R-:W-:Y:S01]  /*2af0*/  HMMA.16816.F32 R20, R196.reuse, R18, R8 ;  /* 0x00000012c414723c */ /* 0x040fe20000001808 */
[C---:B--2---:R-:W-:Y:S01]  /*2b00*/  IADD3 R3, R111.reuse, 0x7000, RZ ;  /* 0x000070006f037810 */ /* 0x044fe20007ffe0ff */
[----:B------:R-:W-:Y:S06]  /*2b10*/  STL [R1+0xc], R6 ;  /* 0x00000c0601007387 */ /* 0x000fec0000100800 */
[C---:B------:R-:W-:Y:S01]  /*2b20*/  HMMA.16816.F32 R16, R196.reuse, R64, R60 ;  /* 0x00000040c410723c */ /* 0x040fe2000000183c */
[----:B------:R-:W-:Y:S07]  /*2b30*/  LDSM.16.M88.4 R60, [R134+0x13900] ;  /* 0x01390000863c783b */ /* 0x000fee0000000200 */
[----:B------:R-:W-:Y:S01]  /*2b40*/  HMMA.16816.F32 R12, R196, R66, R44 ;  /* 0x00000042c40c723c */ /* 0x000fe2000000182c */
[----:B------:R-:W2:Y:S01]  /*2b50*/  LDSM.16.M88.4 R64, [R134+0x13100] ;  /* 0x013100008640783b */ /* 0x000ea20000000200 */
[----:B-1----:R-:W-:-:S05]  /*2b60*/  IADD3 R2, R111, 0x7800, RZ ;  /* 0x000078006f027810 */ /* 0x002fca0007ffe0ff */
[----:B------:R-:W-:Y:S01]  /*2b70*/  STL [R1+0x4], R2 ;  /* 0x0000040201007387 */ /* 0x000fe20000100800 */
[C---:B------:R-:W-:Y:S03]  /*2b80*/  HMMA.16816.F32 R8, R196.reuse, R52, R40 ;  /* 0x00000034c408723c */ /* 0x040fe60000001828 */
[----:B------:R-:W-:Y:S05]  /*2b90*/  STL [R1+0x8], R3 ;  /* 0x0000080301007387 */ /* 0x000fea0000100800 */
[C---:B------:R-:W-:Y:S08]  /*2ba0*/  HMMA.16816.F32 R52, R196.reuse, R54, R36 ;  /* 0x00000036c434723c */ /* 0x040ff00000001824 */
[C---:B---3--:R-:W-:Y:S01]  /*2bb0*/  HMMA.16816.F32 R48, R196.reuse, R56, R32 ;  /* 0x00000038c430723c */ /* 0x048fe20000001820 */
[----:B------:R-:W-:Y:S07]  /*2bc0*/  LDSM.16.M88.4 R32, [R111+0x2800] ;  /* 0x002800006f20783b */ /* 0x000fee0000000200 */
[----:B------:R-:W-:Y:S01]  /*2bd0*/  HMMA.16816.F32 R44, R196, R58, R28 ;  /* 0x0000003ac42c723c */ /* 0x000fe2000000181c */
[----:B------:R-:W1:Y:S07]  /*2be0*/  LDSM.16.M88.4 R56, [R111+0x2000] ;  /* 0x002000006f38783b */ /* 0x000e6e0000000200 */
[C---:B------:R-:W-:Y:S08]  /*2bf0*/  HMMA.16816.F32 R40, R200.reuse, R72, R24 ;  /* 0x00000048c828723c */ /* 0x040ff00000001818 */
[C---:B------:R-:W-:Y:S01]  /*2c00*/  HMMA.16816.F32 R36, R200.reuse, R74, R20 ;  /* 0x0000004ac824723c */ /* 0x040fe20000001814 */
[----:B------:R-:W3:Y:S04]  /*2c10*/  LDSM.16.M88.4 R20, [R111+0x3000] ;  /* 0x003000006f14783b */ /* 0x000ee80000000200 */
[----:B------:R-:W-:Y:S03]  /*2c20*/  LDSM.16.M88.4 R72, [R252+0x13100] ;  /* 0x01310000fc48783b */ /* 0x000fe60000000200 */
[C---:B------:R-:W-:Y:S08]  /*2c30*/  HMMA.16816.F32 R28, R200.reuse, R68, R16 ;  /* 0x00000044c81c723c */ /* 0x040ff00000001810 */
[C---:B------:R-:W-:Y:S01]  /*2c40*/  HMMA.16816.F32 R24, R200.reuse, R70, R12 ;  /* 0x00000046c818723c */ /* 0x040fe2000000180c */
[----:B------:R-:W-:Y:S07]  /*2c50*/  LDSM.16.M88.4 R68, [R252+0x12900] ;  /* 0x01290000fc44783b */ /* 0x000fee0000000200 */
[C---:B--2---:R-:W-:Y:S08]  /*2c60*/  HMMA.16816.F32 R16, R200.reuse, R64, R8 ;  /* 0x00000040c810723c */ /* 0x044ff00000001808 */
[C---:B------:R-:W-:Y:S01]  /*2c70*/  HMMA.16816.F32 R12, R200.reuse, R66, R52 ;  /* 0x00000042c80c723c */ /* 0x040fe20000001834 */
[----:B------:R-:W2:Y:S07]  /*2c80*/  LDSM.16.M88.4 R64, [R111+0x3800] ;  /* 0x003800006f40783b */ /* 0x000eae0000000200 */
[C---:B------:R-:W-:Y:S01]  /*2c90*/  HMMA.16816.F32 R8, R200.reuse, R60, R48 ;  /* 0x0000003cc808723c */ /* 0x040fe20000001830 */
[----:B------:R-:W4:Y:S07]  /*2ca0*/  LDSM.16.M88.4 R48, [R252+0x12100] ;  /* 0x01210000fc30783b */ /* 0x000f2e0000000200 */
[----:B------:R-:W-:Y:S01]  /*2cb0*/  HMMA.16816.F32 R44, R200, R62, R44 ;  /* 0x0000003ec82c723c */ /* 0x000fe2000000182c */
[----:B------:R-:W-:Y:S07]  /*2cc0*/  LDSM.16.M88.4 R60, [R249+0x2800] ;  /* 0x00280000f93c783b */ /* 0x000fee0000000200 */
[C---:B-1----:R-:W-:Y:S08]  /*2cd0*/  HMMA.16816.F32 R40, R204.reuse, R56, R40 ;  /* 0x00000038cc28723c */ /* 0x042ff00000001828 */
[C---:B------:R-:W-:Y:S01]  /*2ce0*/  HMMA.16816.F32 R52, R204.reuse, R58, R36 ;  /* 0x0000003acc34723c */ /* 0x040fe20000001824 */
[----:B------:R-:W-:Y:S07]  /*2cf0*/  LDSM.16.M88.4 R56, [R249+0x3000] ;  /* 0x00300000f938783b */ /* 0x000fee0000000200 */
[C---:B------:R-:W-:Y:S08]  /*2d00*/  HMMA.16816.F32 R36, R204.reuse, R32, R28 ;  /* 0x00000020cc24723c */ /* 0x040ff0000000181c */
[C---:B------:R-:W-:Y:S08]  /*2d10*/  HMMA.16816.F32 R32, R204.reuse, R34, R24 ;  /* 0x00000022cc20723c */ /* 0x040ff00000001818 */
[C---:B---3--:R-:W-:Y:S08]  /*2d20*/  HMMA.16816.F32 R28, R204.reuse, R20, R16 ;  /* 0x00000014cc1c723c */ /* 0x048ff00000001810 */
[C---:B------:R-:W-:Y:S01]  /*2d30*/  HMMA.16816.F32 R24, R204.reuse, R22, R12 ;  /* 0x00000016cc18723c */ /* 0x040fe2000000180c */
[----:B------:R-:W1:Y:S07]  /*2d40*/  LDSM.16.M88.4 R20, [R252+0x13900] ;  /* 0x01390000fc14783b */ /* 0x000e6e0000000200 */
[C---:B--2---:R-:W-:Y:S08]  /*2d50*/  HMMA.16816.F32 R16, R204.reuse, R64, R8 ;  /* 0x00000040cc10723c */ /* 0x044ff00000001808 */
[----:B------:R-:W-:Y:S01]  /*2d60*/  HMMA.16816.F32 R12, R204, R66, R44 ;  /* 0x00000042cc0c723c */ /* 0x000fe2000000182c */
[----:B------:R-:W2:Y:S07]  /*2d70*/  LDSM.16.M88.4 R64, [R249+0x2000] ;  /* 0x00200000f940783b */ /* 0x000eae0000000200 */
[C---:B----4-:R-:W-:Y:S08]  /*2d80*/  HMMA.16816.F32 R8, R208.reuse, R48, R40 ;  /* 0x00000030d008723c */ /* 0x050ff00000001828 */
[C---:B------:R-:W-:Y:S08]  /*2d90*/  HMMA.16816.F32 R52, R208.reuse, R50, R52 ;  /* 0x00000032d034723c */ /* 0x040ff00000001834 */
[C---:B------:R-:W-:Y:S08]  /*2da0*/  HMMA.16816.F32 R48, R208.reuse, R68, R36 ;  /* 0x00000044d030723c */ /* 0x040ff00000001824 */
[C---:B------:R-:W-:Y:S01]  /*2db0*/  HMMA.16816.F32 R44, R208.reuse, R70, R32 ;  /* 0x00000046d02c723c */ /* 0x040fe20000001820 */
[----:B------:R-:W3:Y:S07]  /*2dc0*/  LDSM.16.M88.4 R68, [R249+0x3800] ;  /* 0x00380000f944783b */ /* 0x000eee0000000200 */
[C---:B------:R-:W-:Y:S08]  /*2dd0*/  HMMA.16816.F32 R40, R208.reuse, R72, R28 ;  /* 0x00000048d028723c */ /* 0x040ff0000000181c */
[C---:B------:R-:W-:Y:S01]  /*2de0*/  HMMA.16816.F32 R36, R208.reuse, R74, R24 ;  /* 0x0000004ad024723c */ /* 0x040fe20000001818 */
[----:B------:R-:W-:Y:S07]  /*2df0*/  LDSM.16.M88.4 R72, [R134+0x14900] ;  /* 0x014900008648783b */ /* 0x000fee0000000200 */
[----:B-1----:R-:W-:Y:S08]  /*2e00*/  HMMA.16816.F32 R28, R208, R22, R12 ;  /* 0x00000016d01c723c */ /* 0x002ff0000000180c */
[----:B--2---:R-:W-:Y:S08]  /*2e10*/  HMMA.16816.F32 R24, R212, R64, R8 ;  /* 0x00000040d418723c */ /* 0x004ff00000001808 */
[----:B------:R-:W-:Y:S08]  /*2e20*/  HMMA.16816.F32 R32, R208, R20, R16 ;  /* 0x00000014d020723c */ /* 0x000ff00000001810 */
[C---:B------:R-:W-:Y:S01]  /*2e30*/  HMMA.16816.F32 R20, R212.reuse, R66, R52 ;  /* 0x00000042d414723c */ /* 0x040fe20000001834 */
[----:B------:R-:W1:Y:S04]  /*2e40*/  LDSM.16.M88.4 R52, [R134+0x15100] ;  /* 0x015100008634783b */ /* 0x000e680000000200 */
[----:B------:R-:W2:Y:S03]  /*2e50*/  LDSM.16.M88.4 R64, [R134+0x15900] ;  /* 0x015900008640783b */ /* 0x000ea60000000200 */
[C---:B------:R-:W-:Y:S08]  /*2e60*/  HMMA.16816.F32 R8, R212.reuse, R56, R40 ;  /* 0x00000038d408723c */ /* 0x040ff00000001828 */
[C---:B---3--:R-:W-:Y:S08]  /*2e70*/  HMMA.16816.F32 R28, R212.reuse, R70, R28 ;  /* 0x00000046d41c723c */ /* 0x048ff0000000181c */
[----:B------:R-:W-:Y:S08]  /*2e80*/  HMMA.16816.F32 R16, R212, R60, R48 ;  /* 0x0000003cd410723c */ /* 0x000ff00000001830 */
[----:B------:R-:W-:Y:S08]  /*2e90*/  HMMA.16816.F32 R24, R216, R76, R24 ;  /* 0x0000004cd818723c */ /* 0x000ff00000001818 */
[C---:B------:R-:W-:Y:S01]  /*2ea0*/  HMMA.16816.F32 R12, R212.reuse, R62, R44 ;  /* 0x0000003ed40c723c */ /* 0x040fe2000000182c */
[----:B------:R-:W3:Y:S07]  /*2eb0*/  LDSM.16.M88.4 R60, [R111+0x4800] ;  /* 0x004800006f3c783b */ /* 0x000eee0000000200 */
[C---:B------:R-:W-:Y:S01]  /*2ec0*/  HMMA.16816.F32 R36, R212.reuse, R58, R36 ;  /* 0x0000003ad424723c */ /* 0x040fe20000001824 */
[----:B------:R-:W4:Y:S07]  /*2ed0*/  LDSM.16.M88.4 R56, [R111+0x5000] ;  /* 0x005000006f38783b */ /* 0x000f2e0000000200 */
[----:B------:R-:W-:Y:S01]  /*2ee0*/  HMMA.16816.F32 R32, R212, R68, R32 ;  /* 0x00000044d420723c */ /* 0x000fe20000001820 */
[----:B------:R-:W-:Y:S07]  /*2ef0*/  LDSM.16.M88.4 R68, [R252+0x15100] ;  /* 0x01510000fc44783b */ /* 0x000fee0000000200 */
[C---:B------:R-:W-:Y:S01]  /*2f00*/  HMMA.16816.F32 R48, R216.reuse, R78, R20 ;  /* 0x0000004ed830723c */ /* 0x040fe20000001814 */
[----:B------:R-:W-:Y:S07]  /*2f10*/  LDSM.16.M88.4 R76, [R252+0x15900] ;  /* 0x01590000fc4c783b */ /* 0x000fee0000000200 */
[C---:B-1----:R-:W-:Y:S08]  /*2f20*/  HMMA.16816.F32 R20, R216.reuse, R52, R8 ;  /* 0x00000034d814723c */ /* 0x042ff00000001808 */
[C---:B--2---:R-:W-:Y:S08]  /*2f30*/  HMMA.16816.F32 R8, R216.reuse, R66, R28 ;  /* 0x00000042d808723c */ /* 0x044ff0000000181c */
[----:B------:R-:W-:Y:S08]  /*2f40*/  HMMA.16816.F32 R44, R216, R72, R16 ;  /* 0x00000048d82c723c */ /* 0x000ff00000001810 */
[----:B------:R-:W-:Y:S01]  /*2f50*/  HMMA.16816.F32 R28, R220, R80, R24 ;  /* 0x00000050dc1c723c */ /* 0x000fe20000001818 */
[----:B------:R-:W1:Y:S07]  /*2f60*/  LDSM.16.M88.4 R24, [R111+0x5800] ;  /* 0x005800006f18783b */ /* 0x000e6e0000000200 */
[C---:B------:R-:W-:Y:S01]  /*2f70*/  HMMA.16816.F32 R40, R216.reuse, R74, R12 ;  /* 0x0000004ad828723c */ /* 0x040fe2000000180c */
[----:B------:R-:W2:Y:S07]  /*2f80*/  LDSM.16.M88.4 R72, [R252+0x14900] ;  /* 0x01490000fc48783b */ /* 0x000eae0000000200 */
[C---:B------:R-:W-:Y:S08]  /*2f90*/  HMMA.16816.F32 R16, R216.reuse, R54, R36 ;  /* 0x00000036d810723c */ /* 0x040ff00000001824 */
[----:B------:R-:W-:Y:S01]  /*2fa0*/  HMMA.16816.F32 R12, R216, R64, R32 ;  /* 0x00000040d80c723c */ /* 0x000fe20000001820 */
[----:B------:R-:W5:Y:S07]  /*2fb0*/  LDSM.16.M88.4 R32, [R252+0x14100] ;  /* 0x01410000fc20783b */ /* 0x000f6e0000000200 */
[C---:B---3--:R-:W-:Y:S08]  /*2fc0*/  HMMA.16816.F32 R52, R220.reuse, R60, R44 ;  /* 0x0000003cdc34723c */ /* 0x048ff0000000182c */
[C---:B------:R-:W-:Y:S01]  /*2fd0*/  HMMA.16816.F32 R36, R220.reuse, R82, R48 ;  /* 0x00000052dc24723c */ /* 0x040fe20000001830 */
[----:B------:R-:W-:Y:S07]  /*2fe0*/  LDSM.16.M88.4 R80, [R134+0x16900] ;  /* 0x016900008650783b */ /* 0x000fee0000000200 */
[C---:B------:R-:W-:Y:S01]  /*2ff0*/  HMMA.16816.F32 R44, R220.reuse, R62, R40 ;  /* 0x0000003edc2c723c */ /* 0x040fe20000001828 */
[----:B------:R-:W-:Y:S07]  /*3000*/  LDSM.16.M88.4 R60, [R249+0x4800] ;  /* 0x00480000f93c783b */ /* 0x000fee0000000200 */
[C---:B----4-:R-:W-:Y:S01]  /*3010*/  HMMA.16816.F32 R40, R220.reuse, R58, R16 ;  /* 0x0000003adc28723c */ /* 0x050fe20000001810 */
[----:B------:R-:W3:Y:S07]  /*3020*/  LDSM.16.M88.4 R16, [R249+0x4000] ;  /* 0x00400000f910783b */ /* 0x000eee0000000200 */
[C---:B------:R-:W-:Y:S01]  /*3030*/  HMMA.16816.F32 R48, R220.reuse, R56, R20 ;  /* 0x00000038dc30723c */ /* 0x040fe20000001814 */
[----:B------:R-:W-:Y:S07]  /*3040*/  LDSM.16.M88.4 R56, [R249+0x5800] ;  /* 0x00580000f938783b */ /* 0x000fee0000000200 */
[C---:B-1----:R-:W-:Y:S08]  /*3050*/  HMMA.16816.F32 R64, R220.reuse, R24, R12 ;  /* 0x00000018dc40723c */ /* 0x042ff0000000180c */
[----:B------:R-:W-:Y:S08]  /*3060*/  HMMA.16816.F32 R20, R220, R26, R8 ;  /* 0x0000001adc14723c */ /* 0x000ff00000001808 */
[C---:B--2---:R-:W-:Y:S01]  /*3070*/  HMMA.16816.F32 R24, R224.reuse, R72, R52 ;  /* 0x00000048e018723c */ /* 0x044fe20000001834 */
[----:B------:R-:W1:Y:S07]  /*3080*/  LDSM.16.M88.4 R52, [R249+0x5000] ;  /* 0x00500000f934783b */ /* 0x000e6e0000000200 */
[C---:B-----5:R-:W-:Y:S08]  /*3090*/  HMMA.16816.F32 R12, R224.reuse, R32, R28 ;  /* 0x00000020e00c723c */ /* 0x060ff0000000181c */
[C---:B------:R-:W-:Y:S08]  /*30a0*/  HMMA.16816.F32 R8, R224.reuse, R34, R36 ;  /* 0x00000022e008723c */ /* 0x040ff00000001824 */
[C---:B------:R-:W-:Y:S01]  /*30b0*/  HMMA.16816.F32 R32, R224.reuse, R74, R44 ;  /* 0x0000004ae020723c */ /* 0x040fe2000000182c */
[----:B------:R-:W-:Y:S07]  /*30c0*/  LDSM.16.M88.4 R72, [R111+0x6000] ;  /* 0x006000006f48783b */ /* 0x000fee0000000200 */
[C---:B------:R-:W-:Y:S08]  /*30d0*/  HMMA.16816.F32 R44, R224.reuse, R70, R40 ;  /* 0x00000046e02c723c */ /* 0x040ff00000001828 */
[C---:B------:R-:W-:Y:S01]  /*30e0*/  HMMA.16816.F32 R48, R224.reuse, R68, R48 ;  /* 0x00000044e030723c */ /* 0x040fe20000001830 */
[----:B------:R-:W-:Y:S07]  /*30f0*/  LDSM.16.M88.4 R68, [R134+0x17900] ;  /* 0x017900008644783b */ /* 0x000fee0000000200 */
[C---:B------:R-:W-:Y:S01]  /*3100*/  HMMA.16816.F32 R40, R224.reuse, R76, R64 ;  /* 0x0000004ce028723c */ /* 0x040fe20000001840 */
[----:B------:R-:W2:Y:S07]  /*3110*/  LDSM.16.M88.4 R64, [R134+0x16100] ;  /* 0x016100008640783b */ /* 0x000eae0000000200 */
[----:B------:R-:W-:Y:S01]  /*3120*/  HMMA.16816.F32 R36, R224, R78, R20 ;  /* 0x0000004ee024723c */ /* 0x000fe20000001814 */
[----:B------:R-:W4:Y:S07]  /*3130*/  LDSM.16.M88.4 R76, [R111+0x6800] ;  /* 0x006800006f4c783b */ /* 0x000f2e0000000200 */
[C---:B---3--:R-:W-:Y:S08]  /*3140*/  HMMA.16816.F32 R28, R228.reuse, R16, R12 ;  /* 0x00000010e41c723c */ /* 0x048ff0000000180c */
[C---:B------:R-:W-:Y:S08]  /*3150*/  HMMA.16816.F32 R20, R228.reuse, R18, R8 ;  /* 0x00000012e414723c */ /* 0x040ff00000001808 */
[C---:B------:R-:W-:Y:S08]  /*3160*/  HMMA.16816.F32 R16, R228.reuse, R60, R24 ;  /* 0x0000003ce410723c */ /* 0x040ff00000001818 */
[C---:B------:R-:W-:Y:S01]  /*3170*/  HMMA.16816.F32 R12, R228.reuse, R62, R32 ;  /* 0x0000003ee40c723c */ /* 0x040fe20000001820 */
[----:B------:R-:W-:Y:S07]  /*3180*/  LDSM.16.M88.4 R32, [R111+0x7800] ;  /* 0x007800006f20783b */ /* 0x000fee0000000200 */
[C---:B-1----:R-:W-:Y:S08]  /*3190*/  HMMA.16816.F32 R8, R228.reuse, R52, R48 ;  /* 0x00000034e408723c */ /* 0x042ff00000001830 */
[C---:B------:R-:W-:Y:S08]  /*31a0*/  HMMA.16816.F32 R60, R228.reuse, R56, R40 ;  /* 0x00000038e43c723c */ /* 0x040ff00000001828 */
[C---:B------:R-:W-:Y:S08]  /*31b0*/  HMMA.16816.F32 R24, R228.reuse, R54, R44 ;  /* 0x00000036e418723c */ /* 0x040ff0000000182c */
[----:B------:R-:W-:Y:S01]  /*31c0*/  HMMA.16816.F32 R56, R228, R58, R36 ;  /* 0x0000003ae438723c */ /* 0x000fe20000001824 */
[----:B------:R-:W1:Y:S07]  /*31d0*/  LDSM.16.M88.4 R36, [R111+0x7000] ;  /* 0x007000006f24783b */ /* 0x000e6e0000000200 */
[C---:B--2---:R-:W-:Y:S08]  /*31e0*/  HMMA.16816.F32 R52, R232.reuse, R64, R28 ;  /* 0x00000040e834723c */ /* 0x044ff0000000181c */
[C---:B------:R-:W-:Y:S08]  /*31f0*/  HMMA.16816.F32 R48, R232.reuse, R66, R20 ;  /* 0x00000042e830723c */ /* 0x040ff00000001814 */
[C---:B------:R-:W-:Y:S08]  /*3200*/  HMMA.16816.F32 R44, R232.reuse, R80, R16 ;  /* 0x00000050e82c723c */ /* 0x040ff00000001810 */
[C---:B------:R-:W-:Y:S08]  /*3210*/  HMMA.16816.F32 R28, R232.reuse, R84, R8 ;  /* 0x00000054e81c723c */ /* 0x040ff00000001808 */
[C---:B------:R-:W-:Y:S08]  /*3220*/  HMMA.16816.F32 R20, R232.reuse, R68, R60 ;  /* 0x00000044e814723c */ /* 0x040ff0000000183c */
[C---:B------:R-:W-:Y:S01]  /*3230*/  HMMA.16816.F32 R40, R232.reuse, R82, R12 ;  /* 0x00000052e828723c */ /* 0x040fe2000000180c */
[----:B------:R-:W2:Y:S07]  /*3240*/  LDSM.16.M88.4 R80, [R252+0x16100] ;  /* 0x01610000fc50783b */ /* 0x000eae0000000200 */
[C---:B------:R-:W-:Y:S01]  /*3250*/  HMMA.16816.F32 R24, R232.reuse, R86, R24 ;  /* 0x00000056e818723c */ /* 0x040fe20000001818 */
[----:B------:R-:W3:Y:S07]  /*3260*/  LDSM.16.M88.4 R84, [R252+0x17100] ;  /* 0x01710000fc54783b */ /* 0x000eee0000000200 */
[----:B------:R-:W-:Y:S08]  /*3270*/  HMMA.16816.F32 R16, R232, R70, R56 ;  /* 0x00000046e810723c */ /* 0x000ff00000001838 */
[C---:B------:R-:W-:Y:S01]  /*3280*/  HMMA.16816.F32 R12, R236.reuse, R72, R52 ;  /* 0x00000048ec0c723c */ /* 0x040fe20000001834 */
[----:B------:R-:W5:Y:S07]  /*3290*/  LDSM.16.M88.4 R52, [R249+0x6000] ;  /* 0x00600000f934783b */ /* 0x000f6e0000000200 */
[C---:B------:R-:W-:Y:S08]  /*32a0*/  HMMA.16816.F32 R8, R236.reuse, R74, R48 ;  /* 0x0000004aec08723c */ /* 0x040ff00000001830 */
[C---:B----4-:R-:W-:Y:S01]  /*32b0*/  HMMA.16816.F32 R68, R236.reuse, R76, R44 ;  /* 0x0000004cec44723c */ /* 0x050fe2000000182c */
[----:B------:R-:W4:Y:S07]  /*32c0*/  LDSM.16.M88.4 R44, [R249+0x6800] ;  /* 0x00680000f92c783b */ /* 0x000f2e0000000200 */
[C---:B-1----:R-:W-:Y:S08]  /*32d0*/  HMMA.16816.F32 R72, R236.reuse, R36, R28 ;  /* 0x00000024ec48723c */ /* 0x042ff0000000181c */
[C---:B------:R-:W-:Y:S08]  /*32e0*/  HMMA.16816.F32 R60, R236.reuse, R32, R20 ;  /* 0x00000020ec3c723c */ /* 0x040ff00000001814 */
[C---:B------:R-:W-:Y:S01]  /*32f0*/  HMMA.16816.F32 R76, R236.reuse, R78, R40 ;  /* 0x0000004eec4c723c */ /* 0x040fe20000001828 */
[----:B------:R-:W1:Y:S07]  /*3300*/  LDSM.16.M88.4 R40, [R249+0x7000] ;  /* 0x00700000f928783b */ /* 0x000e6e0000000200 */
[----:B------:R-:W-:Y:S01]  /*3310*/  HMMA.16816.F32 R64, R236, R38, R24 ;  /* 0x00000026ec40723c */ /* 0x000fe20000001818 */
[----:B------:R-:W1:Y:S01]  /*3320*/  LDSM.16.M88.4 R36, [R249+0x7800] ;  /* 0x00780000f924783b */ /* 0x000e620000000200 */
[----:B------:R-:W-:-:S06]  /*3330*/  DEPBAR.LE SB0, 0x0 ;  /* 0x000080000000791a */ /* 0x000fcc0000000000 */
[----:B------:R-:W-:Y:S08]  /*3340*/  HMMA.16816.F32 R56, R236, R34, R16 ;  /* 0x00000022ec38723c */ /* 0x000ff00000001810 */
[C---:B--2---:R-:W-:Y:S08]  /*3350*/  HMMA.16816.F32 R48, R240.reuse, R80, R12 ;  /* 0x00000050f030723c */ /* 0x044ff0000000180c */
[C---:B------:R-:W-:Y:S08]  /*3360*/  HMMA.16816.F32 R32, R240.reuse, R82, R8 ;  /* 0x00000052f020723c */ /* 0x040ff00000001808 */
[C---:B------:R-:W-:Y:S08]  /*3370*/  HMMA.16816.F32 R28, R240.reuse, R92, R68 ;  /* 0x0000005cf01c723c */ /* 0x040ff00000001844 */
[C---:B---3--:R-:W-:Y:S08]  /*3380*/  HMMA.16816.F32 R20, R240.reuse, R84, R72 ;  /* 0x00000054f014723c */ /* 0x048ff00000001848 */
[C---:B------:R-:W-:Y:S08]  /*3390*/  HMMA.16816.F32 R12, R240.reuse, R88, R60 ;  /* 0x00000058f00c723c */ /* 0x040ff0000000183c */
[C---:B------:R-:W-:Y:S08]  /*33a0*/  HMMA.16816.F32 R24, R240.reuse, R94, R76 ;  /* 0x0000005ef018723c */ /* 0x040ff0000000184c */
[C---:B------:R-:W-:Y:S08]  /*33b0*/  HMMA.16816.F32 R16, R240.reuse, R86, R64 ;  /* 0x00000056f010723c */ /* 0x040ff00000001840 */
[----:B------:R-:W-:Y:S08]  /*33c0*/  HMMA.16816.F32 R8, R240, R90, R56 ;  /* 0x0000005af008723c */ /* 0x000ff00000001838 */
[C---:B-----5:R-:W-:Y:S08]  /*33d0*/  HMMA.16816.F32 R56, R244.reuse, R52, R48 ;  /* 0x00000034f438723c */ /* 0x060ff00000001830 */
[C---:B------:R-:W-:Y:S08]  /*33e0*/  HMMA.16816.F32 R52, R244.reuse, R54, R32 ;  /* 0x00000036f434723c */ /* 0x040ff00000001820 */
[C---:B----4-:R-:W-:Y:S08]  /*33f0*/  HMMA.16816.F32 R48, R244.reuse, R44, R28 ;  /* 0x0000002cf430723c */ /* 0x050ff0000000181c */
[C---:B-1----:R-:W-:Y:S08]  /*3400*/  HMMA.16816.F32 R32, R244.reuse, R40, R20 ;  /* 0x00000028f420723c */ /* 0x042ff00000001814 */
[C---:B------:R-:W-:Y:S08]  /*3410*/  HMMA.16816.F32 R28, R244.reuse, R36, R12 ;  /* 0x00000024f41c723c */ /* 0x040ff0000000180c */
[C---:B------:R-:W-:Y:S08]  /*3420*/  HMMA.16816.F32 R44, R244.reuse, R46, R24 ;  /* 0x0000002ef42c723c */ /* 0x040ff00000001818 */
[C---:B------:R-:W-:Y:S08]  /*3430*/  HMMA.16816.F32 R40, R244.reuse, R42, R16 ;  /* 0x0000002af428723c */ /* 0x040ff00000001810 */
[----:B------:R-:W-:Y:S01]  /*3440*/  HMMA.16816.F32 R36, R244, R38, R8 ;  /* 0x00000026f424723c */ /* 0x000fe20000001808 */
[----:B------:R-:W-:Y:S06]  /*3450*/  BAR.SYNC.DEFER_BLOCKING 0x0 ;  /* 0x0000000000007b1d */ /* 0x000fec0000010000 */
[----:B------:R-:W-:Y:S05]  /*3460*/  @P0 BRA `(.L_x_2377) ;  /* 0x0000052000000947 */ /* 0x000fea0003800000 */
[----:B------:R-:W-:Y:S01]  /*3470*/  ULEA UR4, UR6, UR12, 0x6 ;  /* 0x0000000c06047291 */ /* 0x000fe2000f8e303f */
[----:B------:R-:W-:Y:S01]  /*3480*/  IMAD.MOV.U32 R9, RZ, RZ, RZ ;  /* 0x000000ffff097224 */ /* 0x000fe200078e00ff */
[----:B------:R-:W-:-:S04]  /*3490*/  P2R R11, PR, RZ, 0x8 ;  /* 0x00000008ff0b7803 */ /* 0x000fc80000000000 */
        /* <DEDUP_REMOVED lines=79> */
.L_x_2377:
[----:B-1----:R-:W-:Y:S01]  /*3990*/  LOP3.LUT R2, R97, 0xffffffe0, RZ, 0xc0, !PT ;  /* 0xffffffe061027812 */ /* 0x002fe200078ec0ff */
[----:B------:R-:W-:Y:S01]  /*39a0*/  UMOV UR4, 0xffffffc0 ;  /* 0xffffffc000047882 */ /* 0x000fe20000000000 */
[----:B------:R-:W-:Y:S01]  /*39b0*/  LEA.HI R3, R98, R101, RZ, 0x2 ;  /* 0x0000006562037211 */ /* 0x000fe200078f10ff */
[----:B------:R-:W-:Y:S01]  /*39c0*/  UIMAD UR4, UR6, UR4, 0x41 ;  /* 0x00000041060474a4 */ /* 0x000fe2000f8e0204 */
[----:B------:R-:W-:Y:S01]  /*39d0*/  SHF.R.S32.HI R7, RZ, 0x1f, R96 ;  /* 0x0000001fff077819 */ /* 0x000fe20000011460 */
[----:B------:R-:W-:Y:S01]  /*39e0*/  IMAD.IADD R2, R101, 0x1, -R2 ;  /* 0x0000000165027824 */ /* 0x000fe200078e0a02 */
[----:B------:R-:W-:Y:S01]  /*39f0*/  LOP3.LUT R3, R3, 0xfffffffc, RZ, 0xc0, !PT ;  /* 0xfffffffc03037812 */ /* 0x000fe200078ec0ff */
[----:B------:R-:W-:Y:S01]  /*3a00*/  IMAD.SHL.U32 R135, R4, 0x2, RZ ;  /* 0x0000000204877824 */ /* 0x000fe200078e00ff */
[----:B------:R-:W-:Y:S01]  /*3a10*/  LEA.HI R7, R7, R96, RZ, 0x3 ;  /* 0x0000006007077211 */ /* 0x000fe200078f18ff */
[----:B------:R-:W-:Y:S01]  /*3a20*/  @UP1 USHF.L.U32 UR10, UR10, 0x7, URZ ;  /* 0x000000070a0a1899 */ /* 0x000fe2000800063f */
[----:B------:R-:W-:Y:S01]  /*3a30*/  SHF.R.S32.HI R6, RZ, 0x1f, R2 ;  /* 0x0000001fff067819 */ /* 0x000fe20000011402 */
[----:B------:R-:W-:Y:S01]  /*3a40*/  IMAD.IADD R3, R101, 0x1, -R3 ;  /* 0x0000000165037824 */ /* 0x000fe200078e0a03 */
[----:B------:R-:W-:Y:S01]  /*3a50*/  LOP3.LUT R7, R7, 0xffffff8, RZ, 0xc0, !PT ;  /* 0x0ffffff807077812 */ /* 0x000fe200078ec0ff */
[--C-:B------:R-:W-:Y:S01]  /*3a60*/  IMAD R248, R5, 0x2, R135.reuse ;  /* 0x0000000205f87824 */ /* 0x100fe200078e0287 */
[----:B------:R-:W-:Y:S01]  /*3a70*/  LEA.HI R6, R6, R2, RZ, 0x2 ;  /* 0x0000000206067211 */ /* 0x000fe200078f10ff */
[----:B------:R-:W-:Y:S01]  /*3a80*/  IMAD R251, R0, 0x2, R135 ;  /* 0x0000000200fb7824 */ /* 0x000fe200078e0287 */
[----:B------:R-:W-:Y:S01]  /*3a90*/  LEA.HI R8, R3, R3, RZ, 0x1 ;  /* 0x0000000303087211 */ /* 0x000fe200078f08ff */
[----:B------:R-:W-:Y:S01]  /*3aa0*/  IMAD.IADD R9, R96, 0x1, -R7 ;  /* 0x0000000160097824 */ /* 0x000fe200078e0a07 */
[----:B------:R-:W-:Y:S01]  /*3ab0*/  PLOP3.LUT P0, PT, PT, PT, UP1, 0x80, 0x0 ;  /* 0x000000000000781c */ /* 0x000fe20003f0f018 */
[----:B------:R-:W-:Y:S01]  /*3ac0*/  LDSM.16.MT88.4 R24, [R135+0x100] ;  /* 0x000100008718783b */ /* 0x000fe20000004200 */
[----:B------:R-:W-:Y:S01]  /*3ad0*/  LEA.HI.SX32 R7, R6, UR11, 0x1e ;  /* 0x0000000b06077c11 */ /* 0x000fe2000f8ff2ff */
[----:B------:R-:W-:Y:S01]  /*3ae0*/  IMAD R250, R0, 0x2, R248 ;  /* 0x0000000200fa7824 */ /* 0x000fe200078e02f8 */
[----:B------:R-:W-:Y:S01]  /*3af0*/  LOP3.LUT R8, R8, 0x1ffffffe, RZ, 0xc0, !PT ;  /* 0x1ffffffe08087812 */ /* 0x000fe200078ec0ff */
[----:B------:R-:W-:Y:S01]  /*3b00*/  LDSM.16.MT88.4 R64, [R135+0x2100] ;  /* 0x002100008740783b */ /* 0x000fe20000004200 */
[----:B------:R-:W-:Y:S01]  /*3b10*/  LOP3.LUT R6, R6, 0x7ffffffc, RZ, 0xc0, !PT ;  /* 0x7ffffffc06067812 */ /* 0x000fe200078ec0ff */
[----:B------:R-:W-:-:S02]  /*3b20*/  IMAD R7, R9, 0x10, R7 ;  /* 0x0000001009077824 */ /* 0x000fc400078e0207 */
[----:B------:R-:W-:Y:S01]  /*3b30*/  IMAD.IADD R3, R3, 0x1, -R8 ;  /* 0x0000000103037824 */ /* 0x000fe200078e0a08 */
[----:B------:R-:W-:Y:S01]  /*3b40*/  LDSM.16.MT88.4 R72, [R248+0x2100] ;  /* 0x00210000f848783b */ /* 0x000fe20000004200 */
[----:B------:R-:W-:Y:S02]  /*3b50*/  IMAD.IADD R2, R2, 0x1, -R6 ;  /* 0x0000000102027824 */ /* 0x000fe400078e0a06 */
[----:B------:R-:W-:Y:S01]  /*3b60*/  IMAD R133, R3, 0x8, R7 ;  /* 0x0000000803857824 */ /* 0x000fe200078e0207 */
[----:B------:R-:W-:Y:S01]  /*3b70*/  LDSM.16.MT88.4 R68, [R250+0x900] ;  /* 0x00090000fa44783b */ /* 0x000fe20000004200 */
[----:B------:R-:W-:Y:S01]  /*3b80*/  IMAD.U32 R6, RZ, RZ, UR4 ;  /* 0x00000004ff067e24 */ /* 0x000fe2000f8e00ff */
[----:B------:R-:W-:Y:S01]  /*3b90*/  ULDC.64 UR4, c[0x0][0x2c8] ;  /* 0x0000b20000047ab9 */ /* 0x000fe20000000a00 */
[----:B------:R-:W-:Y:S01]  /*3ba0*/  @P0 IMAD.HI.U32 R7, R133, c[0x0][0x2c8], RZ ;  /* 0x0000b20085070a27 */ /* 0x000fe200078e00ff */
[----:B------:R-:W-:Y:S01]  /*3bb0*/  PLOP3.LUT P0, PT, PT, PT, UP1, 0x80, 0x0 ;  /* 0x000000000000781c */ /* 0x000fe20003f0f018 */
[----:B------:R-:W-:Y:S02]  /*3bc0*/  STL [R1+0x9c], R133 ;  /* 0x00009c8501007387 */ /* 0x000fe40000100800 */
[----:B------:R-:W-:-:S02]  /*3bd0*/  IMAD.MOV.U32 R3, RZ, RZ, R133 ;  /* 0x000000ffff037224 */ /* 0x000fc400078e0085 */
[----:B------:R-:W-:Y:S01]  /*3be0*/  IMAD.SHL.U32 R10, R2, 0x2, RZ ;  /* 0x00000002020a7824 */ /* 0x000fe200078e00ff */
[----:B------:R-:W0:Y:S04]  /*3bf0*/  LDGDEPBAR ;  /* 0x00000000000079af */ /* 0x000e280000000000 */
[----:B------:R-:W-:Y:S01]  /*3c00*/  IADD3 R2, -R10, UR7, R6 ;  /* 0x000000070a027c10 */ /* 0x000fe2000fffe106 */
[----:B------:R-:W-:Y:S02]  /*3c10*/  STL [R1+0xac], R10 ;  /* 0x0000ac0a01007387 */ /* 0x000fe40000100800 */
[----:B------:R-:W-:Y:S02]  /*3c20*/  @P0 SHF.R.U32.HI R3, RZ, c[0x0][0x2cc], R7 ;  /* 0x0000b300ff030a19 */ /* 0x000fe40000011607 */
[----:B------:R-:W-:-:S02]  /*3c30*/  IADD3 R6, R2, -UR13, RZ ;  /* 0x8000000d02067c10 */ /* 0x000fc4000fffe0ff */
[----:B------:R-:W-:Y:S01]  /*3c40*/  IADD3 R7, -R10, UR24, RZ ;  /* 0x000000180a077c10 */ /* 0x000fe2000fffe1ff */
[----:B------:R-:W1:Y:S01]  /*3c50*/  SHFL.IDX PT, R8, R3, RZ, 0x1c1f ;  /* 0x001c1fff03087589 */ /* 0x000e6200000e0000 */
[----:B------:R-:W-:Y:S02]  /*3c60*/  UIMAD.WIDE.U32 UR24, UR10, UR4, URZ ;  /* 0x000000040a1872a5 */ /* 0x000fe4000f8e003f */
[----:B------:R-:W-:Y:S01]  /*3c70*/  UIADD3 UR10, UR6, -0x2, URZ ;  /* 0xfffffffe060a7890 */ /* 0x000fe2000fffe03f */
[----:B------:R-:W2:Y:S04]  /*3c80*/  SHFL.IDX PT, R3, R3, 0x1, 0x1c1f ;  /* 0x003c1f0003037f89 */ /* 0x000ea800000e0000 */
[----:B------:R-:W-:Y:S02]  /*3c90*/  @UP1 UMOV UR21, UR25 ;  /* 0x0000001900151c82 */ /* 0x000fe40008000000 */
[----:B------:R-:W-:-:S04]  /*3ca0*/  @UP1 USHF.R.U32.HI UR11, URZ, UR5, UR21 ;  /* 0x000000053f0b1299 */ /* 0x000fc80008011615 */
[----:B------:R-:W-:-:S04]  /*3cb0*/  UIADD3 UR11, UR11, UR7, -UR13 ;  /* 0x000000070b0b7290 */ /* 0x000fc8000fffe80d */
[----:B------:R-:W-:-:S04]  /*3cc0*/  USHF.R.S32.HI UR4, URZ, 0x1f, UR11 ;  /* 0x0000001f3f047899 */ /* 0x000fc8000801140b */
[----:B------:R-:W-:Y:S01]  /*3cd0*/  ULEA.HI UR4, UR4, UR11, URZ, 0x6 ;  /* 0x0000000b04047291 */ /* 0x000fe2000f8f303f */
[----:B-1----:R-:W-:-:S03]  /*3ce0*/  IMAD.IADD R2, R6, 0x1, R8 ;  /* 0x0000000106027824 */ /* 0x002fc600078e0208 */
[----:B------:R-:W-:Y:S01]  /*3cf0*/  USHF.R.S32.HI UR4, URZ, 0x6, UR4 ;  /* 0x000000063f047899 */ /* 0x000fe20008011404 */
[----:B--2---:R-:W-:Y:S01]  /*3d00*/  IMAD.IADD R3, R6, 0x1, R3 ;  /* 0x0000000106037824 */ /* 0x004fe200078e0203 */
[----:B------:R-:W-:Y:S02]  /*3d10*/  IMNMX R2, R7, R2, PT ;  /* 0x0000000207027217 */ /* 0x000fe40003800200 */
[----:B------:R-:W-:Y:S02]  /*3d20*/  UISETP.LT.AND UP0, UPT, URZ, UR4, UPT ;  /* 0x000000043f00728c */ /* 0x000fe4000bf01270 */
[----:B------:R-:W-:Y:S02]  /*3d30*/  ISETP.GT.AND P0, PT, R2, RZ, PT ;  /* 0x000000ff0200720c */ /* 0x000fe40003f04270 */
[----:B------:R-:W-:Y:S02]  /*3d40*/  USEL UR4, URZ, UR4, !UP0 ;  /* 0x000000043f047287 */ /* 0x000fe4000c000000 */
[----:B------:R-:W-:-:S02]  /*3d50*/  FSEL R11, R56, -INF , P0 ;  /* 0xff800000380b7808 */ /* 0x000fc40000000000 */
[----:B------:R-:W-:Y:S01]  /*3d60*/  UISETP.GE.AND UP0, UPT, UR10, UR4, UPT ;  /* 0x000000040a00728c */ /* 0x000fe2000bf06270 */
[----:B------:R-:W-:-:S04]  /*3d70*/  ISETP.GT.AND P0, PT, R2, 0x1, PT ;  /* 0x000000010200780c */ /* 0x000fc80003f04270 */
[----:B------:R-:W-:Y:S02]  /*3d80*/  FSEL R10, R57, -INF , P0 ;  /* 0xff800000390a7808 */ /* 0x000fe40000000000 */
        /* <DEDUP_REMOVED lines=26> */
[----:B------:R-:W-:Y:S02]  /*3f30*/  ISETP.GT.AND P0, PT, R2, 0x39, PT ;  /* 0x000000390200780c */ /* 0x000fe40003f04270 */
[----:B------:R-:W-:Y:S02]  /*3f40*/  IMNMX R2, R7, R3, PT ;  /* 0x0000000307027217 */ /* 0x000fe40003800200 */
[----:B------:R-:W-:Y:S02]  /*3f50*/  FSEL R96, R37, -INF , P0 ;  /* 0xff80000025607808 */ /* 0x000fe40000000000 */
[----:B------:R-:W-:Y:S02]  /*3f60*/  ISETP.GT.AND P0, PT, R2, RZ, PT ;  /* 0x000000ff0200720c */ /* 0x000fe40003f04270 */
[----:B------:R-:W-:-:S02]  /*3f70*/  FMNMX.FTZ R3, R11, R10, !PT ;  /* 0x0000000a0b037209 */ /* 0x000fc40007810000 */
[----:B------:R-:W-:Y:S02]  /*3f80*/  FSEL R9, R58, -INF , P0 ;  /* 0xff8000003a097808 */ /* 0x000fe40000000000 */
[----:B------:R-:W-:Y:S02]  /*3f90*/  ISETP.GT.AND P0, PT, R2, 0x1, PT ;  /* 0x000000010200780c */ /* 0x000fe40003f04270 */
[----:B------:R-:W-:Y:S02]  /*3fa0*/  FMNMX.FTZ R3, R14, R3, !PT ;  /* 0x000000030e037209 */ /* 0x000fe40007810000 */
[----:B------:R-:W-:Y:S02]  /*3fb0*/  FSEL R8, R59, -INF , P0 ;  /* 0xff8000003b087808 */ /* 0x000fe40000000000 */
[----:B------:R-:W-:Y:S01]  /*3fc0*/  ISETP.GT.AND P0, PT, R2, 0x8, PT ;  /* 0x000000080200780c */ /* 0x000fe20003f04270 */
[----:B------:R-:W-:Y:S01]  /*3fd0*/  LDSM.16.MT88.4 R56, [R250+0x100] ;  /* 0x00010000fa38783b */ /* 0x000fe20000004200 */
[----:B------:R-:W-:-:S02]  /*3fe0*/  FMNMX.FTZ R3, R13, R3, !PT ;  /* 0x000000030d037209 */ /* 0x000fc40007810000 */
[----:B------:R-:W-:Y:S02]  /*3ff0*/  FSEL R7, R54, -INF , P0 ;  /* 0xff80000036077808 */ /* 0x000fe40000000000 */
[C---:B------:R-:W-:Y:S02]  /*4000*/  ISETP.GT.AND P0, PT, R2.reuse, 0x9, PT ;  /* 0x000000090200780c */ /* 0x040fe40003f04270 */
[----:B------:R-:W-:Y:S02]  /*4010*/  FMNMX.FTZ R3, R15, R3, !PT ;  /* 0x000000030f037209 */ /* 0x000fe40007810000 */
[----:B------:R-:W-:Y:S02]  /*4020*/  FSEL R12, R55, -INF , P0 ;  /* 0xff800000370c7808 */ /* 0x000fe40000000000 */
[----:B------:R-:W-:Y:S02]  /*4030*/  ISETP.GT.AND P0, PT, R2, 0x10, PT ;  /* 0x000000100200780c */ /* 0x000fe40003f04270 */
[----:B------:R-:W-:-:S02]  /*4040*/  FMNMX.FTZ R3, R16, R3, !PT ;  /* 0x0000000310037209 */ /* 0x000fc40007810000 */
[----:B------:R-:W-:Y:S02]  /*4050*/  FSEL R20, R50, -INF , P0 ;  /* 0xff80000032147808 */ /* 0x000fe40000000000 */
[C---:B------:R-:W-:Y:S02]  /*4060*/  ISETP.GT.AND P0, PT, R2.reuse, 0x11, PT ;  /* 0x000000110200780c */ /* 0x040fe40003f04270 */
[----:B------:R-:W-:Y:S02]  /*4070*/  FMNMX.FTZ R3, R21, R3, !PT ;  /* 0x0000000315037209 */ /* 0x000fe40007810000 */
[----:B------:R-:W-:Y:S02]  /*4080*/  FMNMX.FTZ R6, R9, R8, !PT ;  /* 0x0000000809067209 */ /* 0x000fe40007810000 */
[----:B------:R-:W-:Y:S02]  /*4090*/  FSEL R19, R51, -INF , P0 ;  /* 0xff80000033137808 */ /* 0x000fe40000000000 */
[----:B------:R-:W-:Y:S01]  /*40a0*/  ISETP.GT.AND P0, PT, R2, 0x18, PT ;  /* 0x000000180200780c */ /* 0x000fe20003f04270 */
[----:B------:R-:W-:Y:S01]  /*40b0*/  LDSM.16.MT88.4 R48, [R251+0x100] ;  /* 0x00010000fb30783b */ /* 0x000fe20000004200 */
[----:B------:R-:W-:-:S02]  /*40c0*/  FMNMX.FTZ R3, R22, R3, !PT ;  /* 0x0000000316037209 */ /* 0x000fc40007810000 */
[----:B------:R-:W-:Y:S02]  /*40d0*/  FMNMX.FTZ R6, R7, R6, !PT ;  /* 0x0000000607067209 */ /* 0x000fe40007810000 */
[----:B------:R-:W-:Y:S02]  /*40e0*/  FSEL R18, R46, -INF , P0 ;  /* 0xff8000002e127808 */ /* 0x000fe40000000000 */
[----:B------:R-:W-:Y:S02]  /*40f0*/  ISETP.GT.AND P0, PT, R2, 0x19, PT ;  /* 0x000000190200780c */ /* 0x000fe40003f04270 */
[----:B------:R-:W-:Y:S02]  /*4100*/  FMNMX.FTZ R3, R106, R3, !PT ;  /* 0x000000036a037209 */ /* 0x000fe40007810000 */
[----:B------:R-:W-:Y:S02]  /*4110*/  FMNMX.FTZ R6, R12, R6, !PT ;  /* 0x000000060c067209 */ /* 0x000fe40007810000 */
[----:B------:R-:W-:-:S02]  /*4120*/  FSEL R17, R47, -INF , P0 ;  /* 0xff8000002f117808 */ /* 0x000fc40000000000 */
[----:B------:R-:W-:Y:S02]  /*4130*/  FMNMX.FTZ R132, R105, R3, !PT ;  /* 0x0000000369847209 */ /* 0x000fe40007810000 */
[----:B------:R-:W-:Y:S02]  /*4140*/  ISETP.GT.AND P0, PT, R2, 0x20, PT ;  /* 0x000000200200780c */ /* 0x000fe40003f04270 */
[----:B------:R-:W-:Y:S02]  /*4150*/  FMNMX.FTZ R3, R20, R6, !PT ;  /* 0x0000000614037209 */ /* 0x000fe40007810000 */
[----:B------:R-:W-:Y:S02]  /*4160*/  FSEL R99, R34, -INF , P0 ;  /* 0xff80000022637808 */ /* 0x000fe40000000000 */
[----:B------:R-:W-:Y:S02]  /*4170*/  FMNMX.FTZ R3, R19, R3, !PT ;  /* 0x0000000313037209 */ /* 0x000fe40007810000 */
[----:B------:R-:W-:-:S02]  /*4180*/  ISETP.GT.AND P0, PT, R2, 0x21, PT ;  /* 0x000000210200780c */ /* 0x000fc40003f04270 */
[----:B------:R-:W-:Y:S02]  /*4190*/  FMNMX.FTZ R3, R18, R3, !PT ;  /* 0x0000000312037209 */ /* 0x000fe40007810000 */
[----:B------:R-:W-:Y:S02]  /*41a0*/  FSEL R98, R35, -INF , P0 ;  /* 0xff80000023627808 */ /* 0x000fe40000000000 */
[----:B------:R-:W-:Y:S01]  /*41b0*/  ISETP.GT.AND P0, PT, R2, 0x28, PT ;  /* 0x000000280200780c */ /* 0x000fe20003f04270 */
[----:B------:R-:W-:Y:S01]  /*41c0*/  LDSM.16.MT88.4 R32, [R251+0x900] ;  /* 0x00090000fb20783b */ /* 0x000fe20000004200 */
[----:B------:R-:W-:Y:S02]  /*41d0*/  FMNMX.FTZ R3, R17, R3, !PT ;  /* 0x0000000311037209 */ /* 0x000fe40007810000 */
[----:B------:R-:W-:Y:S02]  /*41e0*/  FSEL R95, R42, -INF , P0 ;  /* 0xff8000002a5f7808 */ /* 0x000fe40000000000 */
[----:B------:R-:W-:-:S02]  /*41f0*/  ISETP.GT.AND P0, PT, R2, 0x29, PT ;  /* 0x000000290200780c */ /* 0x000fc40003f04270 */
[----:B------:R-:W-:Y:S02]  /*4200*/  FMNMX.FTZ R3, R99, R3, !PT ;  /* 0x0000000363037209 */ /* 0x000fe40007810000 */
[----:B------:R-:W-:Y:S02]  /*4210*/  FMNMX.FTZ R132, R104, R132, !PT ;  /* 0x0000008468847209 */ /* 0x000fe40007810000 */
[----:B------:R-:W-:Y:S02]  /*4220*/  FSEL R97, R43, -INF , P0 ;  /* 0xff8000002b617808 */ /* 0x000fe40000000000 */
[----:B------:R-:W-:Y:S01]  /*4230*/  ISETP.GT.AND P0, PT, R2, 0x30, PT ;  /* 0x000000300200780c */ /* 0x000fe20003f04270 */
[----:B------:R-:W-:Y:S01]  /*4240*/  LDSM.16.MT88.4 R40, [R135+0x900] ;  /* 0x000900008728783b */ /* 0x000fe20000004200 */
[----:B------:R-:W-:Y:S02]  /*4250*/  FMNMX.FTZ R3, R98, R3, !PT ;  /* 0x0000000362037209 */ /* 0x000fe40007810000 */
[----:B------:R-:W-:-:S02]  /*4260*/  FMNMX.FTZ R132, R103, R132, !PT ;  /* 0x0000008467847209 */ /* 0x000fc40007810000 */
[----:B------:R-:W-:Y:S02]  /*4270*/  FSEL R94, R30, -INF , P0 ;  /* 0xff8000001e5e7808 */ /* 0x000fe40000000000 */
[----:B------:R-:W-:Y:S02]  /*4280*/  FMNMX.FTZ R3, R95, R3, !PT ;  /* 0x000000035f037209 */ /* 0x000fe40007810000 */
[----:B------:R-:W-:Y:S02]  /*4290*/  ISETP.GT.AND P0, PT, R2, 0x31, PT ;  /* 0x000000310200780c */ /* 0x000fe40003f04270 */
[----:B------:R-:W-:Y:S02]  /*42a0*/  FMNMX.FTZ R132, R102, R132, !PT ;  /* 0x0000008466847209 */ /* 0x000fe40007810000 */
[----:B------:R-:W-:Y:S02]  /*42b0*/  FMNMX.FTZ R3, R97, R3, !PT ;  /* 0x0000000361037209 */ /* 0x000fe40007810000 */
[----:B------:R-:W-:-:S02]  /*42c0*/  FSEL R93, R31, -INF , P0 ;  /* 0xff8000001f5d7808 */ /* 0x000fc40000000000 */
[----:B------:R-:W-:Y:S02]  /*42d0*/  ISETP.GT.AND P0, PT, R2, 0x38, PT ;  /* 0x000000380200780c */ /* 0x000fe40003f04270 */
[----:B------:R-:W-:Y:S02]  /*42e0*/  FMNMX.FTZ R132, R101, R132, !PT ;  /* 0x0000008465847209 */ /* 0x000fe40007810000 */
[----:B------:R-:W-:Y:S02]  /*42f0*/  FMNMX.FTZ R3, R94, R3, !PT ;  /* 0x000000035e037209 */ /* 0x000fe40007810000 */
[----:B------:R-:W-:Y:S02]  /*4300*/  FSEL R92, R38, -INF , P0 ;  /* 0xff800000265c7808 */ /* 0x000fe40000000000 */
[----:B------:R-:W-:Y:S02]  /*4310*/  FMNMX.FTZ R132, R100, R132, !PT ;  /* 0x0000008464847209 */ /* 0x000fe40007810000 */
[----:B------:R-:W-:-:S02]  /*4320*/  ISETP.GT.AND P0, PT, R2, 0x39, PT ;  /* 0x000000390200780c */ /* 0x000fc40003f04270 */
[----:B------:R-:W-:Y:S02]  /*4330*/  FMNMX.FTZ R2, R93, R3, !PT ;  /* 0x000000035d027209 */ /* 0x000fe40007810000 */
[----:B------:R-:W-:Y:S02]  /*4340*/  FMNMX.FTZ R132, R96, R132, !PT ;  /* 0x0000008460847209 */ /* 0x000fe40007810000 */
[----:B------:R-:W-:Y:S02]  /*4350*/  FSEL R91, R39, -INF , P0 ;  /* 0xff800000275b7808 */ /* 0x000fe40000000000 */
[----:B------:R-:W-:Y:S01]  /*4360*/  FMNMX.FTZ R2, R92, R2, !PT ;  /* 0x000000025c027209 */ /* 0x000fe20007810000 */
[----:B------:R-:W1:Y:S03]  /*4370*/  SHFL.BFLY PT, R6, R132, 0x2, 0x1f ;  /* 0x0c401f0084067f89 */ /* 0x000e6600000e0000 */
[----:B------:R-:W-:Y:S01]  /*4380*/  FMNMX.FTZ R2, R91, R2, !PT ;  /* 0x000000025b027209 */ /* 0x000fe20007810000 */
[----:B------:R-:W-:Y:S04]  /*4390*/  LDSM.16.MT88.4 R36, [R248+0x900] ;  /* 0x00090000f824783b */ /* 0x000fe80000004200 */
        /* <DEDUP_REMOVED lines=69> */
[----:B------:R-:W-:-:S02]  /*47f0*/  IMAD.MOV.U32 R129, RZ, RZ, R110 ;  /* 0x000000ffff817224 */ /* 0x000fc400078e006e */
[----:B------:R-:W-:Y:S02]  /*4800*/  IMAD.MOV.U32 R128, RZ, RZ, R111 ;  /* 0x000000ffff807224 */ /* 0x000fe400078e006f */
[----:B------:R-:W-:Y:S02]  /*4810*/  IMAD.MOV.U32 R131, RZ, RZ, R108 ;  /* 0x000000ffff837224 */ /* 0x000fe400078e006c */
[----:B------:R-:W-:Y:S01]  /*4820*/  IMAD.MOV.U32 R130, RZ, RZ, R109 ;  /* 0x000000ffff827224 */ /* 0x000fe200078e006d */
[----:B------:R-:W-:Y:S01]  /*4830*/  HMMA.16816.F32 R32, R12, R58, RZ ;  /* 0x0000003a0c20723c */ /* 0x000fe200000018ff */
[----:B------:R-:W-:Y:S01]  /*4840*/  IMAD.MOV.U32 R112, RZ, RZ, R25 ;  /* 0x000000ffff707224 */ /* 0x000fe200078e0019 */
[----:B------:R-:W-:Y:S01]  /*4850*/  LDSM.16.MT88.4 R56, [R251+0x2900] ;  /* 0x00290000fb38783b */ /* 0x000fe20000004200 */
[----:B------:R-:W-:Y:S02]  /*4860*/  IMAD.MOV.U32 R111, RZ, RZ, R26 ;  /* 0x000000ffff6f7224 */ /* 0x000fe400078e001a */
[----:B------:R-:W-:-:S02]  /*4870*/  IMAD.MOV.U32 R110, RZ, RZ, R24 ;  /* 0x000000ffff6e7224 */ /* 0x000fc400078e0018 */
        /* <DEDUP_REMOVED lines=14> */
[----:B------:R-:W-:Y:S01]  /*4960*/  LDSM.16.MT88.4 R44, [R251+0x4100] ;  /* 0x00410000fb2c783b */ /* 0x000fe20000004200 */
[----:B------:R-:W-:-:S02]  /*4970*/  IMAD.MOV.U32 R108, RZ, RZ, R53 ;  /* 0x000000ffff6c7224 */ /* 0x000fc400078e0035 */
[----:B------:R-:W-:Y:S02]  /*4980*/  IMAD.MOV.U32 R5, RZ, RZ, R54 ;  /* 0x000000ffff057224 */ /* 0x000fe400078e0036 */
[----:B------:R-:W-:Y:S01]  /*4990*/  IMAD.MOV.U32 R0, RZ, RZ, R55 ;  /* 0x000000ffff007224 */ /* 0x000fe200078e0037 */
[----:B--2---:R-:W-:Y:S01]  /*49a0*/  HMMA.16816.F32 R20, R8, R36, R20 ;  /* 0x000000240814723c */ /* 0x004fe20000001814 */
[----:B------:R-:W-:Y:S01]  /*49b0*/  IMAD.MOV.U32 R116, RZ, RZ, R28 ;  /* 0x000000ffff747224 */ /* 0x000fe200078e001c */
[----:B------:R-:W1:Y:S01]  /*49c0*/  LDSM.16.MT88.4 R52, [R250+0x2900] ;  /* 0x00290000fa34783b */ /* 0x000e620000004200 */
[----:B------:R-:W-:Y:S02]  /*49d0*/  IMAD.MOV.U32 R115, RZ, RZ, R29 ;  /* 0x000000ffff737224 */ /* 0x000fe400078e001d */
[----:B------:R-:W-:Y:S02]  /*49e0*/  IMAD.MOV.U32 R114, RZ, RZ, R30 ;  /* 0x000000ffff727224 */ /* 0x000fe400078e001e */
[----:B------:R-:W-:Y:S01]  /*49f0*/  IMAD.MOV.U32 R113, RZ, RZ, R31 ;  /* 0x000000ffff717224 */ /* 0x000fe200078e001f */
[----:B---3--:R-:W-:Y:S01]  /*4a00*/  HMMA.16816.F32 R32, R12, R40, RZ ;  /* 0x000000280c20723c */ /* 0x008fe200000018ff */
[----:B------:R-:W-:-:S02]  /*4a10*/  IMAD.MOV.U32 R178, RZ, RZ, R16 ;  /* 0x000000ffffb27224 */ /* 0x000fc400078e0010 */
[----:B------:R-:W-:Y:S02]  /*4a20*/  IMAD.MOV.U32 R177, RZ, RZ, R17 ;  /* 0x000000ffffb17224 */ /* 0x000fe400078e0011 */
[----:B------:R-:W-:Y:S02]  /*4a30*/  IMAD.MOV.U32 R176, RZ, RZ, R18 ;  /* 0x000000ffffb07224 */ /* 0x000fe400078e0012 */
[----:B------:R-:W-:Y:S01]  /*4a40*/  IMAD.MOV.U32 R4, RZ, RZ, R19 ;  /* 0x000000ffff047224 */ /* 0x000fe200078e0013 */
[----:B------:R-:W-:Y:S01]  /*4a50*/  HMMA.16816.F32 R28, R12, R42, RZ ;  /* 0x0000002a0c1c723c */ /* 0x000fe200000018ff */
[----:B------:R-:W2:Y:S01]  /*4a60*/  LDSM.16.MT88.4 R40, [R248+0x4100] ;  /* 0x00410000f828783b */ /* 0x000ea20000004200 */
[----:B------:R-:W-:Y:S02]  /*4a70*/  IMAD.MOV.U32 R120, RZ, RZ, R24 ;  /* 0x000000ffff787224 */ /* 0x000fe400078e0018 */
[----:B------:R-:W-:Y:S02]  /*4a80*/  IMAD.MOV.U32 R119, RZ, RZ, R25 ;  /* 0x000000ffff777224 */ /* 0x000fe400078e0019 */
[----:B------:R-:W-:-:S02]  /*4a90*/  IMAD.MOV.U32 R118, RZ, RZ, R26 ;  /* 0x000000ffff767224 */ /* 0x000fc400078e001a */
[C---:B------:R-:W-:Y:S01]  /*4aa0*/  HMMA.16816.F32 R16, R12.reuse, R74, RZ ;  /* 0x0000004a0c10723c */ /* 0x040fe200000018ff */
[----:B------:R-:W-:Y:S02]  /*4ab0*/  IMAD.MOV.U32 R117, RZ, RZ, R27 ;  /* 0x000000ffff757224 */ /* 0x000fe400078e001b */
[----:B------:R-:W-:Y:S02]  /*4ac0*/  IMAD.MOV.U32 R73, RZ, RZ, R20 ;  /* 0x000000ffff497224 */ /* 0x000fe400078e0014 */
[----:B------:R-:W-:Y:S02]  /*4ad0*/  IMAD.MOV.U32 R72, RZ, RZ, R21 ;  /* 0x000000ffff487224 */ /* 0x000fe400078e0015 */
[----:B------:R-:W-:Y:S01]  /*4ae0*/  IMAD.MOV.U32 R37, RZ, RZ, R22 ;  /* 0x000000ffff257224 */ /* 0x000fe200078e0016 */
[----:B------:R-:W-:Y:S01]  /*4af0*/  HMMA.16816.F32 R24, R12, R48, RZ ;  /* 0x000000300c18723c */ /* 0x000fe200000018ff */
[----:B------:R-:W-:-:S06]  /*4b00*/  IMAD.MOV.U32 R36, RZ, RZ, R23 ;  /* 0x000000ffff247224 */ /* 0x000fcc00078e0017 */
        /* <DEDUP_REMOVED lines=14> */
[C---:B-1----:R-:W-:Y:S01]  /*4bf0*/  HMMA.16816.F32 R72, R8.reuse, R52, R24 ;  /* 0x000000340848723c */ /* 0x042fe20000001818 */
[----:B------:R-:W-:Y:S02]  /*4c00*/  IMAD.MOV.U32 R59, RZ, RZ, R36 ;  /* 0x000000ffff3b7224 */ /* 0x000fe400078e0024 */
[----:B------:R-:W1:Y:S04]  /*4c10*/  LDSM.16.MT88.4 R36, [R251+0x4900] ;  /* 0x00490000fb24783b */ /* 0x000e680000004200 */
[----:B------:R-:W-:Y:S01]  /*4c20*/  IMAD.MOV.U32 R52, RZ, RZ, R120 ;  /* 0x000000ffff347224 */ /* 0x000fe200078e0078 */
[----:B------:R-:W-:Y:S01]  /*4c30*/  HMMA.16816.F32 R152, R8, R54, R20 ;  /* 0x000000360898723c */ /* 0x000fe20000001814 */
[----:B------:R-:W-:-:S06]  /*4c40*/  IMAD.MOV.U32 R53, RZ, RZ, R119 ;  /* 0x000000ffff357224 */ /* 0x000fcc00078e0077 */
[----:B------:R-:W-:Y:S01]  /*4c50*/  IMAD.MOV.U32 R54, RZ, RZ, R118 ;  /* 0x000000ffff367224 */ /* 0x000fe200078e0076 */
[----:B--2---:R-:W-:Y:S01]  /*4c60*/  HMMA.16816.F32 R24, R12, R40, RZ ;  /* 0x000000280c18723c */ /* 0x004fe200000018ff */
[----:B------:R-:W-:-:S07]  /*4c70*/  IMAD.MOV.U32 R55, RZ, RZ, R117 ;  /* 0x000000ffff377224 */ /* 0x000fce00078e0075 */
[----:B------:R-:W-:Y:S01]  /*4c80*/  HMMA.16816.F32 R20, R12, R42, RZ ;  /* 0x0000002a0c14723c */ /* 0x000fe200000018ff */
[----:B------:R-:W2:Y:S07]  /*4c90*/  LDSM.16.MT88.4 R40, [R250+0x4100] ;  /* 0x00410000fa28783b */ /* 0x000eae0000004200 */
[----:B------:R-:W-:Y:S08]  /*4ca0*/  HMMA.16816.F32 R160, R8, R64, R16 ;  /* 0x0000004008a0723c */ /* 0x000ff00000001810 */
[----:B------:R-:W-:Y:S07]  /*4cb0*/  HMMA.16816.F32 R16, R12, R44, RZ ;  /* 0x0000002c0c10723c */ /* 0x000fee00000018ff */
[----:B------:R-:W-:Y:S01]  /*4cc0*/  IMAD.MOV.U32 R44, RZ, RZ, R109 ;  /* 0x000000ffff2c7224 */ /* 0x000fe200078e006d */
        /* <DEDUP_REMOVED lines=8> */
[----:B------:R-:W-:-:S06]  /*4d50*/  IMAD.MOV.U32 R63, RZ, RZ, R113 ;  /* 0x000000ffff3f7224 */ /* 0x000fcc00078e0071 */
[--C-:B------:R-:W-:Y:S01]  /*4d60*/  FFMA.FTZ R36, R102, c[0x0][0x2d0], -R6.reuse ;  /* 0x0000b40066247a23 */ /* 0x100fe20000010806 */
[----:B--2---:R-:W-:Y:S01]  /*4d70*/  HMMA.16816.F32 R16, R12, R40, RZ ;  /* 0x000000280c10723c */ /* 0x004fe200000018ff */
[----:B------:R-:W-:Y:S02]  /*4d80*/  FFMA.FTZ R37, R101, c[0x0][0x2d0], -R6 ;  /* 0x0000b40065257a23 */ /* 0x000fe40000010806 */
[----:B------:R-:W-:Y:S02]  /*4d90*/  IMAD.MOV.U32 R101, RZ, RZ, R130 ;  /* 0x000000ffff657224 */ /* 0x000fe400078e0082 */
[----:B------:R-:W-:-:S03]  /*4da0*/  IMAD.MOV.U32 R102, RZ, RZ, R129 ;  /* 0x000000ffff667224 */ /* 0x000fc600078e0081 */
        /* <DEDUP_REMOVED lines=10> */
[----:B------:R-:W-:Y:S02]  /*4e50*/  FADD.FTZ R5, R77, R76 ;  /* 0x0000004c4d057221 */ /* 0x000fe40000010000 */
[----:B------:R-:W-:Y:S01]  /*4e60*/  IMAD.MOV.U32 R76, RZ, RZ, R178 ;  /* 0x000000ffff4c7224 */ /* 0x000fe200078e00b2 */
[----:B------:R-:W-:Y:S01]  /*4e70*/  HMMA.16816.F32 R16, R12, R42, RZ ;  /* 0x0000002a0c10723c */ /* 0x000fe200000018ff */
[----:B------:R-:W-:Y:S02]  /*4e80*/  IMAD.MOV.U32 R77, RZ, RZ, R177 ;  /* 0x000000ffff4d7224 */ /* 0x000fe400078e00b1 */
[----:B------:R-:W-:Y:S02]  /*4e90*/  IMAD.MOV.U32 R78, RZ, RZ, R176 ;  /* 0x000000ffff4e7224 */ /* 0x000fe400078e00b0 */
[----:B------:R-:W-:Y:S02]  /*4ea0*/  FADD.FTZ R0, R82, R0 ;  /* 0x0000000052007221 */ /* 0x000fe40000010000 */
[----:B------:R-:W-:Y:S01]  /*4eb0*/  IMAD.MOV.U32 R79, RZ, RZ, R4 ;  /* 0x000000ffff4f7224 */ /* 0x000fe200078e0004 */
[----:B------:R-:W-:Y:S01]  /*4ec0*/  HMMA.16816.F32 R108, R8, R38, R20 ;  /* 0x00000026086c723c */ /* 0x000fe20000001814 */
[----:B------:R-:W2:Y:S01]  /*4ed0*/  LDSM.16.MT88.4 R20, [R135+0x6900] ;  /* 0x006900008714783b */ /* 0x000ea20000004200 */
[----:B------:R-:W-:-:S02]  /*4ee0*/  FADD.FTZ R5, R80, R5 ;  /* 0x0000000550057221 */ /* 0x000fc40000010000 */
[----:B------:R-:W-:Y:S02]  /*4ef0*/  FADD.FTZ R4, R85, R0 ;  /* 0x0000000055047221 */ /* 0x000fe40000010000 */
[----:B------:R-:W-:Y:S02]  /*4f00*/  FADD.FTZ R0, R84, R5 ;  /* 0x0000000554007221 */ /* 0x000fe40000010000 */
[----:B------:R-:W-:Y:S02]  /*4f10*/  FADD.FTZ R4, R83, R4 ;  /* 0x0000000453047221 */ /* 0x000fe40000010000 */
[----:B------:R-:W-:Y:S02]  /*4f20*/  FADD.FTZ R0, R7, R0 ;  /* 0x0000000007007221 */ /* 0x000fe40000010000 */
[--C-:B------:R-:W-:Y:S02]  /*4f30*/  FFMA.FTZ R24, R106, c[0x0][0x2d0], -R6.reuse ;  /* 0x0000b4006a187a23 */ /* 0x100fe40000010806 */
[----:B------:R-:W-:-:S02]  /*4f40*/  FFMA.FTZ R38, R100, c[0x0][0x2d0], -R6 ;  /* 0x0000b40064267a23 */ /* 0x000fc40000010806 */
[----:B------:R-:W-:Y:S01]  /*4f50*/  HMMA.16816.F32 R112, R8, R26, R16 ;  /* 0x0000001a0870723c */ /* 0x000fe20000001810 */
[----:B------:R-:W-:Y:S02]  /*4f60*/  FFMA.FTZ R39, R96, c[0x0][0x2d0], -R6 ;  /* 0x0000b40060277a23 */ /* 0x000fe40000010806 */
[----:B------:R-:W-:Y:S02]  /*4f70*/  FADD.FTZ R25, R88, R4 ;  /* 0x0000000458197221 */ /* 0x000fe40000010000 */
[----:B------:R-:W-:Y:S02]  /*4f80*/  IMAD.MOV.U32 R106, RZ, RZ, R49 ;  /* 0x000000ffff6a7224 */ /* 0x000fe400078e0031 */
[----:B------:R-:W-:Y:S01]  /*4f90*/  FFMA.FTZ R26, R105, c[0x0][0x2d0], -R6 ;  /* 0x0000b400691a7a23 */ /* 0x000fe20000010806 */
[----:B-1----:R-:W-:Y:S01]  /*4fa0*/  HMMA.16816.F32 R16, R12, R28, RZ ;  /* 0x0000001c0c10723c */ /* 0x002fe200000018ff */
[----:B------:R-:W-:Y:S02]  /*4fb0*/  FADD.FTZ R27, R81, R0 ;  /* 0x00000000511b7221 */ /* 0x000fe40000010000 */
[----:B------:R-:W-:Y:S01]  /*4fc0*/  MUFU.EX2 R0, R26 ;  /* 0x0000001a00007308 */ /* 0x000fe20000000800 */
[----:B------:R-:W-:-:S02]  /*4fd0*/  IMAD.MOV.U32 R105, RZ, RZ, R48 ;  /* 0x000000ffff697224 */ /* 0x000fc400078e0030 */
[----:B------:R-:W-:Y:S02]  /*4fe0*/  IMAD.MOV.U32 R100, RZ, RZ, R131 ;  /* 0x000000ffff647224 */ /* 0x000fe400078e0083 */
[--C-:B------:R-:W-:Y:S02]  /*4ff0*/  FFMA.FTZ R28, R104, c[0x0][0x2d0], -R6.reuse ;  /* 0x0000b400681c7a23 */ /* 0x100fe40000010806 */
[----:B------:R-:W-:Y:S02]  /*5000*/  FFMA.FTZ R29, R103, c[0x0][0x2d0], -R6 ;  /* 0x0000b400671d7a23 */ /* 0x000fe40000010806 */
[----:B------:R-:W-:Y:S02]  /*5010*/  IMAD.MOV.U32 R104, RZ, RZ, R51 ;  /* 0x000000ffff687224 */ /* 0x000fe400078e0033 */
[----:B------:R-:W-:-:S10]  /*5020*/  IMAD.MOV.U32 R103, RZ, RZ, R128 ;  /* 0x000000ffff677224 */ /* 0x000fd400078e0080 */
        /* <DEDUP_REMOVED lines=200> */
.L_x_2381:
        /* <DEDUP_REMOVED lines=92> */
.L_x_2379:
[C---:B-12---:R-:W-:Y:S01]  /*6270*/  HMMA.16816.F32 R4, R168.reuse, R8, RZ ;  /* 0x00000008a804723c */ /* 0x046fe200000018ff */
[----:B------:R-:W2:Y:S01]  /*6280*/  LDL R3, [R1+0x28] ;  /* 0x0000280001037983 */ /* 0x000ea20000100800 */
[----:B------:R-:W-:Y:S05]  /*6290*/  UISETP.GE.AND UP0, UPT, UR10, 0x1, UPT ;  /* 0x000000010a00788c */ /* 0x000fea000bf06270 */
[----:B------:R-:W0:Y:S01]  /*62a0*/  LDGDEPBAR ;  /* 0x00000000000079af */ /* 0x000e220000000000 */
        /* <DEDUP_REMOVED lines=19> */
[----:B------:R-:W4:Y:S06]  /*63e0*/  LDL R188, [R1+0x30] ;  /* 0x0000300001bc7983 */ /* 0x000f2c0000100800 */
[----:B------:R-:W4:Y:S01]  /*63f0*/  LDL R189, [R1+0x2c] ;  /* 0x00002c0001bd7983 */ /* 0x000f220000100800 */
        /* <DEDUP_REMOVED lines=34> */
[----:B------:R1:W-:Y:S06]  /*6620*/  LDSM.16.M88.4 R176, [R3] ;  /* 0x0000000003b0783b */ /* 0x0003ec0000000200 */
[----:B-1----:R-:W2:Y:S06]  /*6630*/  LDL R3, [R1+0x18] ;  /* 0x0000180001037983 */ /* 0x002eac0000100800 */
[----:B----4-:R1:W3:Y:S06]  /*6640*/  LDSM.16.M88.4 R184, [R188] ;  /* 0x00000000bcb8783b */ /* 0x0102ec0000000200 */
[----:B------:R4:W3:Y:S06]  /*6650*/  LDSM.16.M88.4 R180, [R189] ;  /* 0x00000000bdb4783b */ /* 0x0008ec0000000200 */
[----:B-1----:R-:W2:Y:S06]  /*6660*/  LDL R188, [R1+0x1c] ;  /* 0x00001c0001bc7983 */ /* 0x002eac0000100800 */
        /* <DEDUP_REMOVED lines=47> */
[----:B--2---:R1:W-:Y:S06]  /*6960*/  LDSM.16.M88.4 R184, [R3] ;  /* 0x0000000003b8783b */ /* 0x0043ec0000000200 */
[----:B-1----:R-:W2:Y:S06]  /*6970*/  LDL R3, [R1+0x8] ;  /* 0x0000080001037983 */ /* 0x002eac0000100800 */
[----:B------:R1:W-:Y:S06]  /*6980*/  LDSM.16.M88.4 R176, [R188] ;  /* 0x00000000bcb0783b */ /* 0x0003ec0000000200 */
[----:B----4-:R3:W4:Y:S06]  /*6990*/  LDSM.16.M88.4 R180, [R189] ;  /* 0x00000000bdb4783b */ /* 0x01072c0000000200 */
[----:B-1----:R-:W2:Y:S06]  /*69a0*/  LDL R188, [R1+0xc] ;  /* 0x00000c0001bc7983 */ /* 0x002eac0000100800 */
        /* <DEDUP_REMOVED lines=47> */
[----:B--2---:R-:W-:Y:S06]  /*6ca0*/  LDSM.16.M88.4 R180, [R3] ;  /* 0x0000000003b4783b */ /* 0x004fec0000000200 */
[----:B------:R-:W-:Y:S06]  /*6cb0*/  LDSM.16.M88.4 R184, [R188] ;  /* 0x00000000bcb8783b */ /* 0x000fec0000000200 */
[----:B---3--:R1:W2:Y:S02]  /*6cc0*/  LDSM.16.M88.4 R176, [R189] ;  /* 0x00000000bdb0783b */ /* 0x0082a40000000200 */
[----:B-1---5:R-:W-:Y:S01]  /*6cd0*/  MOV R189, R132 ;  /* 0x0000008400bd7202 */ /* 0x022fe20000000f00 */
[C---:B--2---:R-:W-:Y:S08]  /*6ce0*/  HMMA.16816.F32 R4, R236.reuse, R176, R4 ;  /* 0x000000b0ec04723c */ /* 0x044ff00000001804 */
        /* <DEDUP_REMOVED lines=26> */
[----:B------:R-:W-:Y:S05]  /*6e90*/  DEPBAR.LE SB0, 0x0 ;  /* 0x000080000000791a */ /* 0x000fea0000000000 */
[----:B------:R-:W-:Y:S01]  /*6ea0*/  BAR.SYNC.DEFER_BLOCKING 0x0 ;  /* 0x0000000000007b1d */ /* 0x000fe20000010000 */
[C---:B-1----:R-:W-:Y:S08]  /*6eb0*/  HMMA.16816.F32 R12, R244.reuse, R176, R12 ;  /* 0x000000b0f40c723c */ /* 0x042ff0000000180c */
[C---:B------:R-:W-:Y:S08]  /*6ec0*/  HMMA.16816.F32 R16, R244.reuse, R178, R16 ;  /* 0x000000b2f410723c */ /* 0x040ff00000001810 */
[C---:B--2---:R-:W-:Y:S08]  /*6ed0*/  HMMA.16816.F32 R20, R244.reuse, R184, R20 ;  /* 0x000000b8f414723c */ /* 0x044ff00000001814 */
[C---:B------:R-:W-:Y:S08]  /*6ee0*/  HMMA.16816.F32 R24, R244.reuse, R186, R24 ;  /* 0x000000baf418723c */ /* 0x040ff00000001818 */
[C---:B---3--:R-:W-:Y:S08]  /*6ef0*/  HMMA.16816.F32 R28, R244.reuse, R180, R28 ;  /* 0x000000b4f41c723c */ /* 0x048ff0000000181c */
[----:B------:R-:W-:Y:S01]  /*6f00*/  HMMA.16816.F32 R32, R244, R182, R32 ;  /* 0x000000b6f420723c */ /* 0x000fe20000001820 */
[----:B------:R-:W-:-:S07]  /*6f10*/  @P0 BRA `(.L_x_2380) ;  /* 0x000005e000000947 */ /* 0x000fce0003800000 */
[----:B------:R-:W2:Y:S01]  /*6f20*/  LDL R0, [R1+0x84] ;  /* 0x0000840001007983 */ /* 0x000ea20000100800 */
[----:B------:R-:W-:Y:S01]  /*6f30*/  ULEA UR6, UR10, UR12, 0x6 ;  /* 0x0000000c0a067291 */ /* 0x000fe2000f8e303f */
[----:B------:R-:W-:Y:S01]  /*6f40*/  IMAD.MOV.U32 R178, RZ, RZ, RZ ;  /* 0x000000ffffb27224 */ /* 0x000fe200078e00ff */
[----:B------:R-:W-:Y:S01]  /*6f50*/  LOP3.LUT R189, R189, 0xffffbfff, RZ, 0xc0, !PT ;  /* 0xffffbfffbdbd7812 */ /* 0x000fe200078ec0ff */
[----:B------:R1:W-:Y:S03]  /*6f60*/  STL [R1+0xc8], R2 ;  /* 0x0000c80201007387 */ /* 0x0003e60000100800 */
[----:B------:R-:W-:Y:S01]  /*6f70*/  IMAD.U32 R3, RZ, RZ, UR6 ;  /* 0x00000006ff037e24 */ /* 0x000fe2000f8e00ff */
[----:B------:R-:W3:Y:S01]  /*6f80*/  LDL R183, [R1+0x78] ;  /* 0x0000780001b77983 */ /* 0x000ee20000100800 */
[----:B------:R-:W-:Y:S03]  /*6f90*/  @P2 LOP3.LUT R189, R189, 0x4000, RZ, 0xfc, !PT ;  /* 0x00004000bdbd2812 */ /* 0x000fe600078efcff */
[----:B------:R-:W4:Y:S01]  /*6fa0*/  LDL R182, [R1+0x44] ;  /* 0x0000440001b67983 */ /* 0x000f220000100800 */
        /* <DEDUP_REMOVED lines=8> */
[----:B-1----:R-:W3:Y:S01]  /*7030*/  LDL R2, [R1+0xb8] ;  /* 0x0000b80001027983 */ /* 0x002ee20000100800 */
        /* <DEDUP_REMOVED lines=29> */
[----:B------:R-:W3:Y:S04]  /*7210*/  SHFL.IDX PT, R132, R177, RZ, 0x181f ;  /* 0x00181fffb1847589 */ /* 0x000ee800000e0000 */
[----:B------:R-:W1:Y:S04]  /*7220*/  SHFL.IDX PT, R176, R3, RZ, 0x181f ;  /* 0x00181fff03b07589 */ /* 0x000e6800000e0000 */
[----:B------:R-:W2:Y:S04]  /*7230*/  SHFL.IDX PT, R0, R177, 0x1, 0x181f ;  /* 0x00381f00b1007f89 */ /* 0x000ea800000e0000 */
[----:B------:R-:W2:Y:S01]  /*7240*/  SHFL.IDX PT, R3, R3, 0x1, 0x181f ;  /* 0x00381f0003037f89 */ /* 0x000ea200000e0000 */
[----:B---3--:R-:W-:Y:S05]  /*7250*/  IADD3 R178, P0, R132, R2, RZ ;  /* 0x0000000284b27210 */ /* 0x008fea0007f1e0ff */
[----:B-1----:R-:W-:Y:S05]  /*7260*/  IMAD.X R179, R176, 0x1, R183, P0 ;  /* 0x00000001b0b37824 */ /* 0x002fea00000e06b7 */
[----:B----4-:R1:W-:Y:S02]  /*7270*/  LDGSTS.E.BYPASS.LTC128B.128 [R182+0x10100], [R178.64], !P6 ;  /* 0x10100000b2b67fae */ /* 0x0103e4000f101d50 */
[----:B-1----:R-:W-:Y:S05]  /*7280*/  IADD3 R178, P0, R132, R186, RZ ;  /* 0x000000ba84b27210 */ /* 0x002fea0007f1e0ff */
[----:B------:R-:W-:Y:S01]  /*7290*/  IMAD.X R179, R176, 0x1, R187, P0 ;  /* 0x00000001b0b37824 */ /* 0x000fe200000e06bb */
[----:B------:R-:W-:Y:S04]  /*72a0*/  IADD3 R180, P0, R132, R185, RZ ;  /* 0x000000b984b47210 */ /* 0x000fe80007f1e0ff */
[----:B------:R1:W-:Y:S01]  /*72b0*/  LDGSTS.E.BYPASS.LTC128B.128 [R182+0x12100], [R178.64], !P5 ;  /* 0x12100000b2b67fae */ /* 0x0003e2000e901d50 */
[----:B------:R-:W-:Y:S05]  /*72c0*/  IMAD.X R181, R176, 0x1, R190, P0 ;  /* 0x00000001b0b57824 */ /* 0x000fea00000e06be */
[----:B------:R3:W-:Y:S04]  /*72d0*/  LDGSTS.E.BYPASS.LTC128B.128 [R182+0x14100], [R180.64], !P4 ;  /* 0x14100000b4b67fae */ /* 0x0007e8000e101d50 */
[----:B-1----:R-:W3:Y:S04]  /*72e0*/  LDL R179, [R1+0x58] ;  /* 0x0000580001b37983 */ /* 0x002ee80000100800 */
[----:B------:R-:W4:Y:S04]  /*72f0*/  LDL R178, [R1+0x90] ;  /* 0x0000900001b27983 */ /* 0x000f280000100800 */
[----:B------:R1:W-:Y:S01]  /*7300*/  STL [R1+0x40], R189 ;  /* 0x000040bd01007387 */ /* 0x0003e20000100800 */
[C---:B---3--:R-:W-:Y:S01]  /*7310*/  IMAD.SHL.U32 R180, R179.reuse, 0x2, RZ ;  /* 0x00000002b3b47824 */ /* 0x048fe200078e00ff */
[----:B----4-:R-:W-:Y:S04]  /*7320*/  SHF.L.U64.HI R181, R179, 0x1, R178 ;  /* 0x00000001b3b57819 */ /* 0x010fe800000102b2 */
[----:B------:R-:W-:Y:S05]  /*7330*/  IADD3 R178, P0, R132, R180, RZ ;  /* 0x000000b484b27210 */ /* 0x000fea0007f1e0ff */
[----:B------:R-:W-:Y:S01]  /*7340*/  IMAD.X R179, R176, 0x1, R181, P0 ;  /* 0x00000001b0b37824 */ /* 0x000fe200000e06b5 */
[----:B--2---:R-:W-:Y:S02]  /*7350*/  IADD3 R176, P0, R0, R2, RZ ;  /* 0x0000000200b07210 */ /* 0x004fe40007f1e0ff */
[----:B------:R1:W5:Y:S03]  /*7360*/  LDL.LU R2, [R1+0xc8] ;  /* 0x0000c80001027983 */ /* 0x0003660000300800 */
[----:B------:R-:W-:Y:S01]  /*7370*/  IMAD.X R177, R3, 0x1, R183, P0 ;  /* 0x0000000103b17824 */ /* 0x000fe200000e06b7 */
[----:B------:R2:W-:Y:S04]  /*7380*/  LDGSTS.E.BYPASS.LTC128B.128 [R182+0x16100], [R178.64], !P3 ;  /* 0x16100000b2b67fae */ /* 0x0005e8000d901d50 */
[----:B------:R3:W-:Y:S01]  /*7390*/  LDGSTS.E.BYPASS.LTC128B.128 [R182+0x11100], [R176.64], !P6 ;  /* 0x11100000b0b67fae */ /* 0x0007e2000f101d50 */
[----:B--2---:R-:W-:Y:S02]  /*73a0*/  IADD3 R178, -R191, 0x10, RZ ;  /* 0x00000010bfb27810 */ /* 0x004fe40007ffe1ff */
[----:B---3--:R-:W-:Y:S02]  /*73b0*/  IADD3 R176, -R184, 0x10, RZ ;  /* 0x00000010b8b07810 */ /* 0x008fe40007ffe1ff */
[----:B------:R-:W-:Y:S02]  /*73c0*/  LOP3.LUT R178, R178, 0xf, RZ, 0xc0, !PT ;  /* 0x0000000fb2b27812 */ /* 0x000fe400078ec0ff */
[----:B------:R-:W-:Y:S04]  /*73d0*/  LOP3.LUT R176, R176, 0xf, RZ, 0xc0, !PT ;  /* 0x0000000fb0b07812 */ /* 0x000fe800078ec0ff */
[-C--:B------:R-:W-:Y:S04]  /*73e0*/  IADD3 R176, P2, P0, R176, R0.reuse, R186 ;  /* 0x00000000b0b07210 */ /* 0x080fe8000785e0ba */
[-C--:B------:R-:W-:Y:S02]  /*73f0*/  IADD3.X R177, RZ, R3.reuse, R187, P2, P0 ;  /* 0x00000003ffb17210 */ /* 0x080fe400017e04bb */
[----:B------:R-:W-:Y:S02]  /*7400*/  ISETP.NE.U32.AND P0, PT, R184, RZ, PT ;  /* 0x000000ffb800720c */ /* 0x000fe40003f05070 */
[-C--:B------:R-:W-:Y:S04]  /*7410*/  IADD3 R178, P2, P1, R178, R0.reuse, R185 ;  /* 0x00000000b2b27210 */ /* 0x080fe8000795e0b9 */
[-C--:B------:R-:W-:Y:S02]  /*7420*/  IADD3.X R179, RZ, R3.reuse, R190, P2, P1 ;  /* 0x00000003ffb37210 */ /* 0x080fe400017e24be */
[C---:B------:R-:W-:Y:S02]  /*7430*/  LOP3.LUT P1, RZ, R189.reuse, 0x8000, RZ, 0xc0, !PT ;  /* 0x00008000bdff7812 */ /* 0x040fe4000782c0ff */
[----:B------:R-:W-:Y:S03]  /*7440*/  LOP3.LUT P2, RZ, R189, 0x4000, RZ, 0xc0, !PT ;  /* 0x00004000bdff7812 */ /* 0x000fe6000784c0ff */
[----:B------:R2:W-:Y:S02]  /*7450*/  LDGSTS.E.BYPASS.LTC128B.128.ZFILL [R182+0x13100], [R176.64], P0 ;  /* 0x13100000b0b67fae */ /* 0x0005e40008141d50 */
[----:B--2---:R-:W-:Y:S04]  /*7460*/  IADD3 R176, -R188, 0x10, RZ ;  /* 0x00000010bcb07810 */ /* 0x004fe80007ffe1ff */
[----:B------:R-:W-:Y:S04]  /*7470*/  LOP3.LUT R176, R176, 0xf, RZ, 0xc0, !PT ;  /* 0x0000000fb0b07812 */ /* 0x000fe800078ec0ff */
[----:B------:R-:W-:Y:S04]  /*7480*/  IADD3 R176, P5, P0, R176, R0, R180 ;  /* 0x00000000b0b07210 */ /* 0x000fe800078be0b4 */
[----:B------:R-:W-:Y:S02]  /*7490*/  IADD3.X R177, RZ, R3, R181, P5, P0 ;  /* 0x00000003ffb17210 */ /* 0x000fe40002fe04b5 */
[----:B------:R-:W-:Y:S02]  /*74a0*/  ISETP.NE.U32.AND P0, PT, R191, RZ, PT ;  /* 0x000000ffbf00720c */ /* 0x000fe40003f05070 */
[----:B------:R-:W-:Y:S11]  /*74b0*/  LOP3.LUT P5, RZ, R189, 0x10000, RZ, 0xc0, !PT ;  /* 0x00010000bdff7812 */ /* 0x000ff600078ac0ff */
[----:B------:R1:W-:Y:S01]  /*74c0*/  LDGSTS.E.BYPASS.LTC128B.128.ZFILL [R182+0x15100], [R178.64], P0 ;  /* 0x15100000b2b67fae */ /* 0x0003e20008141d50 */
[----:B------:R-:W-:Y:S11]  /*74d0*/  ISETP.NE.U32.AND P0, PT, R188, RZ, PT ;  /* 0x000000ffbc00720c */ /* 0x000ff60003f05070 */
[----:B------:R-:W-:Y:S02]  /*74e0*/  @!UPT UIADD3 URZ, URZ, URZ, URZ ;  /* 0x0000003f3f3ff290 */ /* 0x000fe4000fffe03f */
[----:B------:R1:W-:Y:S02]  /*74f0*/  LDGSTS.E.BYPASS.LTC128B.128.ZFILL [R182+0x17100], [R176.64], P0 ;  /* 0x17100000b0b67fae */ /* 0x0003e40008141d50 */
.L_x_2380:
[----:B------:R-:W2:Y:S01]  /*7500*/  LDL R132, [R1+0x98] ;  /* 0x0000980001847983 */ /* 0x000ea20000100800 */
[----:B------:R-:W-:Y:S01]  /*7510*/  PLOP3.LUT P0, PT, PT, PT, UP1, 0x80, 0x0 ;  /* 0x000000000000781c */ /* 0x000fe20003f0f018 */
[----:B------:R-:W-:Y:S01]  /*7520*/  UIMAD UR6, UR10, -0x40, UR5 ;  /* 0xffffffc00a0678a4 */ /* 0x000fe2000f8e0205 */
[----:B-1----:R-:W-:Y:S01]  /*7530*/  MOV R178, R189 ;  /* 0x000000bd00b27202 */ /* 0x002fe20000000f00 */
[----:B------:R1:W2:Y:S01]  /*7540*/  LDL R0, [R1+0x9c] ;  /* 0x00009c0001007983 */ /* 0x0002a20000100800 */
[----:B------:R-:W-:Y:S02]  /*7550*/  UISETP.GT.AND UP0, UPT, UR10, UR4, UPT ;  /* 0x000000040a00728c */ /* 0x000fe4000bf04270 */
[----:B------:R-:W-:Y:S01]  /*7560*/  LOP3.LUT R178, R178, 0xfff7ffff, RZ, 0xc0, !PT ;  /* 0xfff7ffffb2b27812 */ /* 0x000fe200078ec0ff */
[----:B------:R-:W3:Y:S01]  /*7570*/  LDL R3, [R1+0xac] ;  /* 0x0000ac0001037983 */ /* 0x000ee20000100800 */
[----:B------:R-:W-:Y:S02]  /*7580*/  UIADD3 UR10, UR10, -0x1, URZ ;  /* 0xffffffff0a0a7890 */ /* 0x000fe4000fffe03f */
[----:B------:R-:W-:Y:S01]  /*7590*/  @P6 LOP3.LUT R178, R178, 0x80000, RZ, 0xfc, !PT ;  /* 0x00080000b2b26812 */ /* 0x000fe200078efcff */
[----:B------:R-:W4:Y:S03]  /*75a0*/  LDL.LU R177, [R1+0x54] ;  /* 0x0000540001b17983 */ /* 0x000f260000300800 */
[----:B------:R-:W-:Y:S01]  /*75b0*/  LOP3.LUT R178, R178, 0xfffbffff, RZ, 0xc0, !PT ;  /* 0xfffbffffb2b27812 */ /* 0x000fe200078ec0ff */
[----:B------:R-:W0:Y:S03]  /*75c0*/  LDGDEPBAR ;  /* 0x00000000000079af */ /* 0x000e260000000000 */
[----:B------:R-:W-:Y:S04]  /*75d0*/  @P5 LOP3.LUT R178, R178, 0x40000, RZ, 0xfc, !PT ;  /* 0x00040000b2b25812 */ /* 0x000fe800078efcff */
[----:B------:R-:W-:Y:S04]  /*75e0*/  LOP3.LUT R178, R178, 0xfffdffff, RZ, 0xc0, !PT ;  /* 0xfffdffffb2b27812 */ /* 0x000fe800078ec0ff */
[----:B------:R-:W-:Y:S04]  /*75f0*/  @P4 LOP3.LUT R178, R178, 0x20000, RZ, 0xfc, !PT ;  /* 0x00020000b2b24812 */ /* 0x000fe800078efcff */
[----:B------:R-:W-:Y:S04]  /*7600*/  LOP3.LUT R178, R178, 0xfffeffff, RZ, 0xc0, !PT ;  /* 0xfffeffffb2b27812 */ /* 0x000fe800078ec0ff */
[----:B------:R-:W-:Y:S04]  /*7610*/  @P3 LOP3.LUT R178, R178, 0x10000, RZ, 0xfc, !PT ;  /* 0x00010000b2b23812 */ /* 0x000fe800078efcff */
[----:B------:R-:W-:Y:S04]  /*7620*/  LOP3.LUT R178, R178, 0xffff7fff, RZ, 0xc0, !PT ;  /* 0xffff7fffb2b27812 */ /* 0x000fe800078ec0ff */
[----:B------:R-:W-:Y:S04]  /*7630*/  @P2 LOP3.LUT R178, R178, 0x8000, RZ, 0xfc, !PT ;  /* 0x00008000b2b22812 */ /* 0x000fe800078efcff */
[----:B------:R-:W-:Y:S04]  /*7640*/  LOP3.LUT R178, R178, 0xffffbfff, RZ, 0xc0, !PT ;  /* 0xffffbfffb2b27812 */ /* 0x000fe800078ec0ff */
[----:B------:R-:W-:Y:S04]  /*7650*/  @P1 LOP3.LUT R178, R178, 0x4000, RZ, 0xfc, !PT ;  /* 0x00004000b2b21812 */ /* 0x000fe800078efcff */
[----:B------:R-:W-:Y:S02]  /*7660*/  LOP3.LUT R178, R178, 0xffefffff, RZ, 0xc0, !PT ;  /* 0xffefffffb2b27812 */ /* 0x000fe400078ec0ff */
[----:B--2---:R-:W-:Y:S05]  /*7670*/  @P0 MOV R0, R132 ;  /* 0x0000008400000202 */ /* 0x004fea0000000f00 */
[----:B------:R-:W2:Y:S08]  /*7680*/  SHFL.IDX PT, R176, R0, RZ, 0x1c1f ;  /* 0x001c1fff00b07589 */ /* 0x000eb000000e0000 */
[----:B------:R1:W2:Y:S02]  /*7690*/  SHFL.IDX PT, R132, R0, 0x1, 0x1c1f ;  /* 0x003c1f0000847f89 */ /* 0x0002a400000e0000 */
[----:B-1----:R-:W-:Y:S04]  /*76a0*/  MOV R0, UR7 ;  /* 0x0000000700007c02 */ /* 0x002fe80008000f00 */
[----:B---3--:R-:W-:Y:S04]  /*76b0*/  IADD3 R0, R0, UR6, -R3 ;  /* 0x0000000600007c10 */ /* 0x008fe8000fffe803 */
[----:B------:R-:W-:Y:S04]  /*76c0*/  IADD3 R3, R0, -UR13, RZ ;  /* 0x8000000d00037c10 */ /* 0x000fe8000fffe0ff */
[C---:B--2---:R-:W-:Y:S02]  /*76d0*/  IADD3 R0, R3.reuse, R176, RZ ;  /* 0x000000b003007210 */ /* 0x044fe40007ffe0ff */
[----:B------:R-:W-:Y:S02]  /*76e0*/  IADD3 R3, R3, R132, RZ ;  /* 0x0000008403037210 */ /* 0x000fe40007ffe0ff */
[C---:B------:R-:W-:Y:S02]  /*76f0*/  ISETP.GT.AND P0, PT, R0.reuse, RZ, PT ;  /* 0x000000ff0000720c */ /* 0x040fe40003f04270 */
[----:B------:R-:W-:Y:S02]  /*7700*/  ISETP.GT.AND P6, PT, R0, 0x20, PT ;  /* 0x000000200000780c */ /* 0x000fe40003fc4270 */
[----:B------:R-:W-:Y:S02]  /*7710*/  FSEL R4, R4, -INF , P0 ;  /* 0xff80000004047808 */ /* 0x000fe40000000000 */
[C---:B------:R-:W-:Y:S02]  /*7720*/  ISETP.GT.AND P0, PT, R0.reuse, 0x1, PT ;  /* 0x000000010000780c */ /* 0x040fe40003f04270 */
[C---:B------:R-:W-:Y:S02]  /*7730*/  ISETP.GT.AND P5, PT, R0.reuse, 0x28, PT ;  /* 0x000000280000780c */ /* 0x040fe40003fa4270 */
[----:B------:R-:W-:Y:S02]  /*7740*/  FSEL R5, R5, -INF , P0 ;  /* 0xff80000005057808 */ /* 0x000fe40000000000 */
[C---:B------:R-:W-:Y:S02]  /*7750*/  ISETP.GT.AND P0, PT, R3.reuse, RZ, PT ;  /* 0x000000ff0300720c */ /* 0x040fe40003f04270 */
[----:B------:R-:W-:Y:S02]  /*7760*/  ISETP.GT.AND P4, PT, R0, 0x29, PT ;  /* 0x000000290000780c */ /* 0x000fe40003f84270 */
[----:B------:R-:W-:Y:S02]  /*7770*/  FSEL R6, R6, -INF , P0 ;  /* 0xff80000006067808 */ /* 0x000fe40000000000 */
[----:B------:R-:W-:Y:S02]  /*7780*/  ISETP.GT.AND P0, PT, R3, 0x1, PT ;  /* 0x000000010300780c */ /* 0x000fe40003f04270 */
[----:B------:R-:W-:Y:S02]  /*7790*/  @P6 LOP3.LUT R178, R178, 0x100000, RZ, 0xfc, !PT ;  /* 0x00100000b2b26812 */ /* 0x000fe400078efcff */
[----:B------:R-:W-:Y:S02]  /*77a0*/  FSEL R7, R7, -INF , P0 ;  /* 0xff80000007077808 */ /* 0x000fe40000000000 */
[C---:B------:R-:W-:Y:S01]  /*77b0*/  ISETP.GT.AND P0, PT, R0.reuse, 0x8, PT ;  /* 0x000000080000780c */ /* 0x040fe20003f04270 */
[----:B------:R-:W-:Y:S01]  /*77c0*/  STL [R1+0x40], R178 ;  /* 0x000040b201007387 */ /* 0x000fe20000100800 */
[----:B------:R-:W-:Y:S02]  /*77d0*/  ISETP.GT.AND P6, PT, R0, 0x9, PT ;  /* 0x000000090000780c */ /* 0x000fe40003fc4270 */
[----:B------:R-:W-:Y:S02]  /*77e0*/  FSEL R8, R8, -INF , P0 ;  /* 0xff80000008087808 */ /* 0x000fe40000000000 */
[----:B------:R-:W-:Y:S02]  /*77f0*/  ISETP.GT.AND P0, PT, R3, 0x8, PT ;  /* 0x000000080300780c */ /* 0x000fe40003f04270 */
[----:B------:R-:W-:Y:S02]  /*7800*/  FSEL R9, R9, -INF , P6 ;  /* 0xff80000009097808 */ /* 0x000fe40003000000 */
[----:B------:R-:W-:Y:S02]  /*7810*/  FSEL R10, R10, -INF , P0 ;  /* 0xff8000000a0a7808 */ /* 0x000fe40000000000 */
[----:B------:R-:W-:Y:S02]  /*7820*/  ISETP.GT.AND P0, PT, R3, 0x9, PT ;  /* 0x000000090300780c */ /* 0x000fe40003f04270 */
[C---:B------:R-:W-:Y:S02]  /*7830*/  ISETP.GT.AND P6, PT, R0.reuse, 0x11, PT ;  /* 0x000000110000780c */ /* 0x040fe40003fc4270 */
[----:B------:R-:W-:Y:S02]  /*7840*/  FSEL R11, R11, -INF , P0 ;  /* 0xff8000000b0b7808 */ /* 0x000fe40000000000 */
[----:B------:R-:W-:Y:S02]  /*7850*/  ISETP.GT.AND P0, PT, R0, 0x10, PT ;  /* 0x000000100000780c */ /* 0x000fe40003f04270 */
[----:B------:R-:W-:Y:S02]  /*7860*/  FSEL R13, R13, -INF , P6 ;  /* 0xff8000000d0d7808 */ /* 0x000fe40003000000 */
[----:B------:R-:W-:Y:S02]  /*7870*/  FSEL R12, R12, -INF , P0 ;  /* 0xff8000000c0c7808 */ /* 0x000fe40000000000 */
[C---:B------:R-:W-:Y:S02]  /*7880*/  ISETP.GT.AND P0, PT, R3.reuse, 0x10, PT ;  /* 0x000000100300780c */ /* 0x040fe40003f04270 */
[----:B------:R-:W-:Y:S02]  /*7890*/  ISETP.GT.AND P1, PT, R0, 0x31, PT ;  /* 0x000000310000780c */ /* 0x000fe40003f24270 */
[----:B------:R-:W-:Y:S02]  /*78a0*/  FSEL R14, R14, -INF , P0 ;  /* 0xff8000000e0e7808 */ /* 0x000fe40000000000 */
[----:B------:R-:W-:Y:S02]  /*78b0*/  ISETP.GT.AND P0, PT, R3, 0x11, PT ;  /* 0x000000110300780c */ /* 0x000fe40003f04270 */
[C---:B------:R-:W-:Y:S02]  /*78c0*/  ISETP.GT.AND P2, PT, R0.reuse, 0x38, PT ;  /* 0x000000380000780c */ /* 0x040fe40003f44270 */
[----:B------:R-:W-:Y:S02]  /*78d0*/  FSEL R15, R15, -INF , P0 ;  /* 0xff8000000f0f7808 */ /* 0x000fe40000000000 */
[C---:B------:R-:W-:Y:S02]  /*78e0*/  ISETP.GT.AND P0, PT, R0.reuse, 0x19, PT ;  /* 0x000000190000780c */ /* 0x040fe40003f04270 */
[C---:B------:R-:W-:Y:S02]  /*78f0*/  ISETP.GT.AND P3, PT, R0.reuse, 0x39, PT ;  /* 0x000000390000780c */ /* 0x040fe40003f64270 */
[----:B------:R-:W-:Y:S02]  /*7900*/  FSEL R17, R17, -INF , P0 ;  /* 0xff80000011117808 */ /* 0x000fe40000000000 */
[C---:B------:R-:W-:Y:S02]  /*7910*/  ISETP.GT.AND P0, PT, R3.reuse, 0x18, PT ;  /* 0x000000180300780c */ /* 0x040fe40003f04270 */
[----:B------:R-:W-:Y:S02]  /*7920*/  ISETP.GT.AND P6, PT, R0, 0x18, PT ;  /* 0x000000180000780c */ /* 0x000fe40003fc4270 */
[----:B------:R-:W-:Y:S02]  /*7930*/  FSEL R18, R18, -INF , P0 ;  /* 0xff80000012127808 */ /* 0x000fe40000000000 */
[----:B------:R-:W-:Y:S02]  /*7940*/  ISETP.GT.AND P0, PT, R3, 0x19, PT ;  /* 0x000000190300780c */ /* 0x000fe40003f04270 */
[----:B------:R-:W-:Y:S02]  /*7950*/  FSEL R16, R16, -INF , P6 ;  /* 0xff80000010107808 */ /* 0x000fe40003000000 */
[----:B------:R-:W-:Y:S02]  /*7960*/  FSEL R19, R19, -INF , P0 ;  /* 0xff80000013137808 */ /* 0x000fe40000000000 */
[----:B------:R-:W-:Y:S02]  /*7970*/  ISETP.GT.AND P0, PT, R0, 0x21, PT ;  /* 0x000000210000780c */ /* 0x000fe40003f04270 */
[----:B------:R-:W-:Y:S02]  /*7980*/  LOP3.LUT P6, RZ, R178, 0x100000, RZ, 0xc0, !PT ;  /* 0x00100000b2ff7812 */ /* 0x000fe400078cc0ff */
[----:B------:R-:W-:Y:S02]  /*7990*/  FSEL R21, R21, -INF , P0 ;  /* 0xff80000015157808 */ /* 0x000fe40000000000 */
[C---:B------:R-:W-:Y:S02]  /*79a0*/  ISETP.GT.AND P0, PT, R3.reuse, 0x20, PT ;  /* 0x000000200300780c */ /* 0x040fe40003f04270 */
[----:B------:R-:W-:Y:S02]  /*79b0*/  FSEL R20, R20, -INF , P6 ;  /* 0xff80000014147808 */ /* 0x000fe40003000000 */
[----:B------:R-:W-:Y:S02]  /*79c0*/  FSEL R22, R22, -INF , P0 ;  /* 0xff80000016167808 */ /* 0x000fe40000000000 */
[----:B------:R-:W-:Y:S02]  /*79d0*/  ISETP.GT.AND P0, PT, R3, 0x21, PT ;  /* 0x000000210300780c */ /* 0x000fe40003f04270 */
[----:B------:R-:W-:Y:S02]  /*79e0*/  FSEL R24, R24, -INF , P5 ;  /* 0xff80000018187808 */ /* 0x000fe40002800000 */
[----:B------:R-:W-:Y:S02]  /*79f0*/  FSEL R23, R23, -INF , P0 ;  /* 0xff80000017177808 */ /* 0x000fe40000000000 */
[----:B------:R-:W-:Y:S02]  /*7a00*/  ISETP.GT.AND P0, PT, R0, 0x30, PT ;  /* 0x000000300000780c */ /* 0x000fe40003f04270 */
[----:B-----5:R-:W-:Y:S02]  /*7a10*/  FMNMX.FTZ R0, R4, R2, !PT ;  /* 0x0000000204007209 */ /* 0x020fe40007810000 */
[----:B------:R-:W-:Y:S02]  /*7a20*/  FSEL R25, R25, -INF , P4 ;  /* 0xff80000019197808 */ /* 0x000fe40002000000 */
        /* <DEDUP_REMOVED lines=25> */
[----:B------:R-:W-:Y:S02]  /*7bc0*/  LOP3.LUT P6, RZ, R178, 0x80000, RZ, 0xc0, !PT ;  /* 0x00080000b2ff7812 */ /* 0x000fe400078cc0ff */
[----:B------:R-:W-:Y:S02]  /*7bd0*/  FMNMX.FTZ R0, R32, R0, !PT ;  /* 0x0000000020007209 */ /* 0x000fe40007810000 */
[C---:B------:R-:W-:Y:S02]  /*7be0*/  LOP3.LUT P5, RZ, R178.reuse, 0x40000, RZ, 0xc0, !PT ;  /* 0x00040000b2ff7812 */ /* 0x040fe400078ac0ff */
[----:B------:R-:W-:Y:S02]  /*7bf0*/  FMNMX.FTZ R0, R33, R0, !PT ;  /* 0x0000000021007209 */ /* 0x000fe40007810000 */
[C---:B------:R-:W-:Y:S02]  /*7c00*/  LOP3.LUT P4, RZ, R178.reuse, 0x20000, RZ, 0xc0, !PT ;  /* 0x00020000b2ff7812 */ /* 0x040fe4000788c0ff */
[C---:B------:R-:W-:Y:S01]  /*7c10*/  LOP3.LUT P3, RZ, R178.reuse, 0x10000, RZ, 0xc0, !PT ;  /* 0x00010000b2ff7812 */ /* 0x040fe2000786c0ff */
[----:B------:R-:W1:Y:S01]  /*7c20*/  SHFL.BFLY PT, R132, R0, 0x2, 0x1f ;  /* 0x0c401f0000847f89 */ /* 0x000e6200000e0000 */
[C---:B------:R-:W-:Y:S02]  /*7c30*/  LOP3.LUT P2, RZ, R178.reuse, 0x8000, RZ, 0xc0, !PT ;  /* 0x00008000b2ff7812 */ /* 0x040fe4000784c0ff */
[----:B------:R-:W-:Y:S02]  /*7c40*/  LOP3.LUT P1, RZ, R178, 0x4000, RZ, 0xc0, !PT ;  /* 0x00004000b2ff7812 */ /* 0x000fe4000782c0ff */
        /* <DEDUP_REMOVED lines=29> */
[----:B------:R-:W-:Y:S05]  /*7e20*/  FFMA.FTZ R25, R25, c[0x0][0x2d0], -R2 ;  /* 0x0000b40019197a23 */ /* 0x000fea0000010802 */
[----:B------:R-:W4:Y:S10]  /*7e30*/  MUFU.EX2 R2, R0 ;  /* 0x0000000000027308 */ /* 0x000f340000000800 */
[----:B------:R-:W1:Y:S10]  /*7e40*/  MUFU.EX2 R8, R8 ;  /* 0x0000000800087308 */ /* 0x000e740000000800 */
[----:B------:R-:W2:Y:S01]  /*7e50*/  MUFU.EX2 R9, R9 ;  /* 0x0000000900097308 */ /* 0x000ea20000000800 */
[C---:B----4-:R-:W-:Y:S02]  /*7e60*/  FFMA.FTZ R0, R2.reuse, R177, R4 ;  /* 0x000000b102007223 */ /* 0x050fe40000010004 */
[----:B------:R-:W-:Y:S02]  /*7e70*/  FMUL.FTZ R12, R2, R156 ;  /* 0x0000009c020c7220 */ /* 0x000fe40000410000 */
[C---:B------:R-:W-:Y:S01]  /*7e80*/  FADD.FTZ R0, R176.reuse, R0 ;  /* 0x00000000b0007221 */ /* 0x040fe20000010000 */
[----:B------:R-:W-:Y:S01]  /*7e90*/  F2FP.PACK_AB R176, R176, R4 ;  /* 0x00000004b0b0723e */ /* 0x000fe200000000ff */
[C---:B------:R-:W-:Y:S01]  /*7ea0*/  FMUL.FTZ R13, R2.reuse, R157 ;  /* 0x0000009d020d7220 */ /* 0x040fe20000410000 */
[----:B------:R-:W-:Y:S01]  /*7eb0*/  FSEL R4, R35, -INF , P0 ;  /* 0xff80000023047808 */ /* 0x000fe20000000000 */
[----:B------:R-:W-:Y:S01]  /*7ec0*/  FMUL.FTZ R16, R2, R152 ;  /* 0x0000009802107220 */ /* 0x000fe20000410000 */
[----:B------:R-:W-:Y:S01]  /*7ed0*/  MOV R35, R20 ;  /* 0x0000001400237202 */ /* 0x000fe20000000f00 */
[----:B-1----:R-:W-:Y:S02]  /*7ee0*/  FADD.FTZ R0, R8, R0 ;  /* 0x0000000008007221 */ /* 0x002fe40000010000 */
[C---:B------:R-:W-:Y:S02]  /*7ef0*/  FMUL.FTZ R17, R2.reuse, R153 ;  /* 0x0000009902117220 */ /* 0x040fe40000410000 */
[C---:B------:R-:W-:Y:S02]  /*7f00*/  FMUL.FTZ R20, R2.reuse, R148 ;  /* 0x0000009402147220 */ /* 0x040fe40000410000 */
[C---:B------:R-:W-:Y:S02]  /*7f10*/  FMUL.FTZ R36, R2.reuse, R36 ;  /* 0x0000002402247220 */ /* 0x040fe40000410000 */
[----:B------:R-:W-:Y:S02]  /*7f20*/  FMUL.FTZ R37, R2, R37 ;  /* 0x0000002502257220 */ /* 0x000fe40000410000 */
[C---:B--2---:R-:W-:Y:S01]  /*7f30*/  FADD.FTZ R181, R9.reuse, R0 ;  /* 0x0000000009b57221 */ /* 0x044fe20000010000 */
[----:B------:R-:W-:Y:S01]  /*7f40*/  FMNMX.FTZ R0, R6, R133, !PT ;  /* 0x0000008506007209 */ /* 0x000fe20007810000 */
[C---:B------:R-:W-:Y:S01]  /*7f50*/  FMUL.FTZ R40, R2.reuse, R40 ;  /* 0x0000002802287220 */ /* 0x040fe20000410000 */
[----:B------:R-:W-:Y:S01]  /*7f60*/  F2FP.PACK_AB R178, R9, R8 ;  /* 0x0000000809b2723e */ /* 0x000fe200000000ff */
        /* <DEDUP_REMOVED lines=64> */
[----:B------:R-:W-:Y:S01]  /*8370*/  FMUL.FTZ R129, R2, R129 ;  /* 0x0000008102817220 */ /* 0x000fe20000410000 */
[----:B-1----:R-:W-:Y:S04]  /*8380*/  FMNMX.FTZ R3, R3, R0, !PT ;  /* 0x0000000003037209 */ /* 0x002fe80007810000 */
[C---:B------:R-:W-:Y:S01]  /*8390*/  FSETP.NEU.FTZ.AND P0, PT, R3.reuse, -INF , PT ;  /* 0xff8000000300780b */ /* 0x040fe20003f1d000 */
[C---:B------:R-:W-:Y:S03]  /*83a0*/  FMUL.FTZ R5, R3.reuse, c[0x0][0x2d0] ;  /* 0x0000b40003057a20 */ /* 0x040fe60000410000 */
[----:B------:R-:W-:Y:S02]  /*83b0*/  FSEL R0, R3, RZ, P0 ;  /* 0x000000ff03007208 */ /* 0x000fe40000000000 */
[----:B------:R-:W-:Y:S02]  /*83c0*/  FSEL R5, R5, RZ, P0 ;  /* 0x000000ff05057208 */ /* 0x000fe40000000000 */
[----:B------:R-:W-:Y:S01]  /*83d0*/  PLOP3.LUT P0, PT, PT, PT, UP0, 0x80, 0x0 ;  /* 0x000000000000781c */ /* 0x000fe20003f0f008 */
[----:B------:R-:W-:Y:S02]  /*83e0*/  FADD.FTZ R0, -R0, R133 ;  /* 0x0000008500007221 */ /* 0x000fe40000010100 */
[--C-:B------:R-:W-:Y:S02]  /*83f0*/  FFMA.FTZ R177, R6, c[0x0][0x2d0], -R5.reuse ;  /* 0x0000b40006b17a23 */ /* 0x100fe40000010805 */
[----:B------:R-:W2:Y:S01]  /*8400*/  LDL.LU R6, [R1+0x80] ;  /* 0x0000800001067983 */ /* 0x000ea20000300800 */
[----:B------:R-:W-:Y:S02]  /*8410*/  FMUL.FTZ R0, R0, c[0x0][0x2d0] ;  /* 0x0000b40000007a20 */ /* 0x000fe40000410000 */
[--C-:B------:R-:W-:Y:S01]  /*8420*/  FFMA.FTZ R34, R34, c[0x0][0x2d0], -R5.reuse ;  /* 0x0000b40022227a23 */ /* 0x100fe20000010805 */
[----:B------:R-:W-:Y:S01]  /*8430*/  MUFU.EX2 R177, R177 ;  /* 0x000000b100b17308 */ /* 0x000fe20000000800 */
[--C-:B------:R-:W-:Y:S01]  /*8440*/  FFMA.FTZ R186, R15, c[0x0][0x2d0], -R5.reuse ;  /* 0x0000b4000fba7a23 */ /* 0x100fe20000010805 */
[----:B------:R-:W-:Y:S01]  /*8450*/  MOV R15, R24 ;  /* 0x00000018000f7202 */ /* 0x000fe20000000f00 */
[--C-:B------:R-:W-:Y:S01]  /*8460*/  FFMA.FTZ R183, R18, c[0x0][0x2d0], -R5.reuse ;  /* 0x0000b40012b77a23 */ /* 0x100fe20000010805 */
[----:B------:R-:W-:Y:S01]  /*8470*/  MOV R18, R21 ;  /* 0x0000001500127202 */ /* 0x000fe20000000f00 */
[--C-:B------:R-:W-:Y:S02]  /*8480*/  FFMA.FTZ R179, R10, c[0x0][0x2d0], -R5.reuse ;  /* 0x0000b4000ab37a23 */ /* 0x100fe40000010805 */
[--C-:B------:R-:W-:Y:S01]  /*8490*/  FFMA.FTZ R190, R23, c[0x0][0x2d0], -R5.reuse ;  /* 0x0000b40017be7a23 */ /* 0x100fe20000010805 */
[----:B------:R-:W-:Y:S01]  /*84a0*/  MOV R23, R32 ;  /* 0x0000002000177202 */ /* 0x000fe20000000f00 */
[----:B------:R-:W-:Y:S01]  /*84b0*/  FMUL.FTZ R32, R2, R136 ;  /* 0x0000008802207220 */ /* 0x000fe20000410000 */
[----:B------:R-:W1:Y:S01]  /*84c0*/  MUFU.EX2 R0, R0 ;  /* 0x0000000000007308 */ /* 0x000e620000000800 */
[--C-:B------:R-:W-:Y:S02]  /*84d0*/  FFMA.FTZ R26, R26, c[0x0][0x2d0], -R5.reuse ;  /* 0x0000b4001a1a7a23 */ /* 0x100fe40000010805 */
[--C-:B------:R-:W-:Y:S02]  /*84e0*/  FFMA.FTZ R30, R30, c[0x0][0x2d0], -R5.reuse ;  /* 0x0000b4001e1e7a23 */ /* 0x100fe40000010805 */
[--C-:B------:R-:W-:Y:S02]  /*84f0*/  FFMA.FTZ R31, R31, c[0x0][0x2d0], -R5.reuse ;  /* 0x0000b4001f1f7a23 */ /* 0x100fe40000010805 */
[----:B------:R-:W-:Y:S01]  /*8500*/  FMUL.FTZ R21, R2, R149 ;  /* 0x0000009502157220 */ /* 0x000fe20000410000 */
[----:B------:R-:W-:Y:S01]  /*8510*/  MOV R149, R15 ;  /* 0x0000000f00957202 */ /* 0x000fe20000000f00 */
[--C-:B------:R-:W-:Y:S01]  /*8520*/  FFMA.FTZ R7, R7, c[0x0][0x2d0], -R5.reuse ;  /* 0x0000b40007077a23 */ /* 0x100fe20000010805 */
[----:B------:R-:W-:Y:S01]  /*8530*/  MUFU.EX2 R152, R179 ;  /* 0x000000b300987308 */ /* 0x000fe20000000800 */
[--C-:B------:R-:W-:Y:S01]  /*8540*/  FFMA.FTZ R180, R11, c[0x0][0x2d0], -R5.reuse ;  /* 0x0000b4000bb47a23 */ /* 0x100fe20000010805 */
[----:B------:R-:W-:Y:S01]  /*8550*/  MOV R161, R30 ;  /* 0x0000001e00a17202 */ /* 0x000fe20000000f00 */
        /* <DEDUP_REMOVED lines=8> */
[----:B------:R-:W-:Y:S01]  /*85e0*/  FMUL.FTZ R33, R2, R137 ;  /* 0x0000008902217220 */ /* 0x000fe20000410000 */
[----:B------:R-:W3:Y:S01]  /*85f0*/  MUFU.EX2 R156, R180 ;  /* 0x000000b4009c7308 */ /* 0x000ee20000000800 */
[----:B------:R-:W-:Y:S01]  /*8600*/  FFMA.FTZ R11, R4, c[0x0][0x2d0], -R5 ;  /* 0x0000b400040b7a23 */ /* 0x000fe20000010805 */
[----:B------:R-:W-:Y:S01]  /*8610*/  MOV R148, R19 ;  /* 0x0000001300947202 */ /* 0x000fe20000000f00 */
[----:B------:R-:W-:Y:S01]  /*8620*/  FMUL.FTZ R5, R2, R165 ;  /* 0x000000a502057220 */ /* 0x000fe20000410000 */
[----:B------:R-:W-:Y:S01]  /*8630*/  MOV R165, R34 ;  /* 0x0000002200a57202 */ /* 0x000fe20000000f00 */
[C---:B-1----:R-:W-:Y:S01]  /*8640*/  FMUL.FTZ R34, R0.reuse, R138 ;  /* 0x0000008a00227220 */ /* 0x042fe20000410000 */
[----:B------:R-:W-:Y:S01]  /*8650*/  MOV R157, R22 ;  /* 0x00000016009d7202 */ /* 0x000fe20000000f00 */
[C---:B------:R-:W-:Y:S01]  /*8660*/  FMUL.FTZ R15, R0.reuse, R159 ;  /* 0x0000009f000f7220 */ /* 0x040fe20000410000 */
[----:B------:R-:W-:Y:S01]  /*8670*/  MOV R159, R18 ;  /* 0x00000012009f7202 */ /* 0x000fe20000000f00 */
[C---:B------:R-:W-:Y:S01]  /*8680*/  FMUL.FTZ R18, R0.reuse, R154 ;  /* 0x0000009a00127220 */ /* 0x040fe20000410000 */
[----:B------:R-:W-:Y:S01]  /*8690*/  MOV R154, R35 ;  /* 0x00000023009a7202 */ /* 0x000fe20000000f00 */
[----:B------:R-:W-:Y:S01]  /*86a0*/  FMUL.FTZ R35, R0, R139 ;  /* 0x0000008b00237220 */ /* 0x000fe20000410000 */
[----:B------:R-:W-:Y:S01]  /*86b0*/  MUFU.EX2 R149, R149 ;  /* 0x0000009500957308 */ /* 0x000fe20000000800 */
[----:B------:R-:W1:Y:S01]  /*86c0*/  LDSM.16.MT88.4 R136, [R135+0x100] ;  /* 0x000100008788783b */ /* 0x000e620000004200 */
[C---:B------:R-:W-:Y:S02]  /*86d0*/  FMUL.FTZ R29, R2.reuse, R141 ;  /* 0x0000008d021d7220 */ /* 0x040fe40000410000 */
[C---:B------:R-:W-:Y:S01]  /*86e0*/  FMUL.FTZ R4, R2.reuse, R164 ;  /* 0x000000a402047220 */ /* 0x040fe20000410000 */
[----:B------:R-:W-:Y:S01]  /*86f0*/  MOV R164, R28 ;  /* 0x0000001c00a47202 */ /* 0x000fe20000000f00 */
[C---:B------:R-:W-:Y:S02]  /*8700*/  FMUL.FTZ R28, R2.reuse, R140 ;  /* 0x0000008c021c7220 */ /* 0x040fe40000410000 */
[C---:B------:R-:W-:Y:S02]  /*8710*/  FMUL.FTZ R24, R2.reuse, R144 ;  /* 0x0000009002187220 */ /* 0x040fe40000410000 */
[----:B------:R-:W-:Y:S01]  /*8720*/  FMUL.FTZ R25, R2, R145 ;  /* 0x0000009102197220 */ /* 0x000fe20000410000 */
[----:B------:R-:W-:Y:S01]  /*8730*/  MUFU.EX2 R144, R182 ;  /* 0x000000b600907308 */ /* 0x000fe20000000800 */
[----:B---3--:R-:W-:Y:S01]  /*8740*/  F2FP.PACK_AB R179, R156, R152 ;  /* 0x000000989cb3723e */ /* 0x008fe200000000ff */
        /* <DEDUP_REMOVED lines=8> */
[----:B------:R3:W4:Y:S01]  /*87d0*/  MUFU.EX2 R2, R7 ;  /* 0x0000000700027308 */ /* 0x0007220000000800 */
[C---:B------:R-:W-:Y:S02]  /*87e0*/  FMUL.FTZ R22, R0.reuse, R150 ;  /* 0x0000009600167220 */ /* 0x040fe40000410000 */
[C---:B------:R-:W-:Y:S02]  /*87f0*/  FMUL.FTZ R26, R0.reuse, R146 ;  /* 0x00000092001a7220 */ /* 0x040fe40000410000 */
[C---:B------:R-:W-:Y:S02]  /*8800*/  FMUL.FTZ R30, R0.reuse, R142 ;  /* 0x0000008e001e7220 */ /* 0x040fe40000410000 */
[C---:B------:R-:W-:Y:S02]  /*8810*/  FMUL.FTZ R31, R0.reuse, R143 ;  /* 0x0000008f001f7220 */ /* 0x040fe40000410000 */
[C---:B------:R-:W-:Y:S01]  /*8820*/  FMUL.FTZ R38, R0.reuse, R38 ;  /* 0x0000002600267220 */ /* 0x040fe20000410000 */
[----:B------:R-:W-:Y:S01]  /*8830*/  LDSM.16.MT88.4 R140, [R135+0x900] ;  /* 0x00090000878c783b */ /* 0x000fe20000004200 */
        /* <DEDUP_REMOVED lines=9> */
[C---:B---3--:R-:W-:Y:S01]  /*88d0*/  FMUL.FTZ R7, R0.reuse, R167 ;  /* 0x000000a700077220 */ /* 0x048fe20000410000 */
[----:B------:R-:W-:Y:S01]  /*88e0*/  MOV R167, R27 ;  /* 0x0000001b00a77202 */ /* 0x000fe20000000f00 */
        /* <DEDUP_REMOVED lines=49> */
[----:B--2---:R-:W-:Y:S01]  /*8c00*/  FFMA.FTZ R133, R0, R6, R177 ;  /* 0x0000000600857223 */ /* 0x004fe200000100b1 */
[----:B----4-:R-:W-:Y:S01]  /*8c10*/  F2FP.PACK_AB R177, R2, R177 ;  /* 0x000000b102b1723e */ /* 0x010fe200000000ff */
[C---:B------:R-:W-:Y:S01]  /*8c20*/  FMUL.FTZ R6, R0.reuse, R166 ;  /* 0x000000a600067220 */ /* 0x040fe20000410000 */
[----:B------:R-:W-:Y:S01]  /*8c30*/  MOV R166, R23 ;  /* 0x0000001700a67202 */ /* 0x000fe20000000f00 */
[----:B------:R-:W-:Y:S02]  /*8c40*/  FMUL.FTZ R23, R0, R151 ;  /* 0x0000009700177220 */ /* 0x000fe40000410000 */
[----:B------:R-:W-:Y:S02]  /*8c50*/  FADD.FTZ R153, R2, R133 ;  /* 0x0000008502997221 */ /* 0x000fe40000010000 */
[----:B------:R-:W2:Y:S01]  /*8c60*/  MUFU.EX2 R133, R189 ;  /* 0x000000bd00857308 */ /* 0x000ea20000000800 */
[C---:B-1----:R-:W-:Y:S08]  /*8c70*/  HMMA.16816.F32 R4, R176.reuse, R136, R4 ;  /* 0x00000088b004723c */ /* 0x042ff00000001804 */
[C---:B------:R-:W-:Y:S01]  /*8c80*/  HMMA.16816.F32 R8, R176.reuse, R138, R8 ;  /* 0x0000008ab008723c */ /* 0x040fe20000001808 */
[----:B------:R-:W1:Y:S01]  /*8c90*/  LDSM.16.MT88.4 R136, [R248+0x100] ;  /* 0x00010000f888783b */ /* 0x000e620000004200 */
[----:B------:R-:W-:Y:S10]  /*8ca0*/  MUFU.EX2 R189, R161 ;  /* 0x000000a100bd7308 */ /* 0x000ff40000000800 */
[----:B------:R-:W3:Y:S01]  /*8cb0*/  MUFU.EX2 R2, R188 ;  /* 0x000000bc00027308 */ /* 0x000ee20000000800 */
[----:B--2---:R-:W-:Y:S09]  /*8cc0*/  FADD.FTZ R0, R133, R181 ;  /* 0x000000b585007221 */ /* 0x004ff20000010000 */
[----:B------:R-:W2:Y:S10]  /*8cd0*/  MUFU.EX2 R188, R160 ;  /* 0x000000a000bc7308 */ /* 0x000eb40000000800 */
[----:B------:R-:W-:Y:S01]  /*8ce0*/  MUFU.EX2 R181, R191 ;  /* 0x000000bf00b57308 */ /* 0x000fe20000000800 */
[----:B---3--:R-:W-:Y:S04]  /*8cf0*/  FADD.FTZ R0, R2, R0 ;  /* 0x0000000002007221 */ /* 0x008fe80000010000 */
[----:B------:R-:W-:Y:S01]  /*8d00*/  FADD.FTZ R0, R145, R0 ;  /* 0x0000000091007221 */ /* 0x000fe20000010000 */
[C---:B-1----:R-:W-:Y:S03]  /*8d10*/  HMMA.16816.F32 R12, R176.reuse, R136, R12 ;  /* 0x00000088b00c723c */ /* 0x042fe6000000180c */
[----:B------:R-:W-:Y:S05]  /*8d20*/  FADD.FTZ R0, R144, R0 ;  /* 0x0000000090007221 */ /* 0x000fea0000010000 */
        /* <DEDUP_REMOVED lines=47> */
[----:B------:R-:W3:Y:S02]  /*9020*/  LDSM.16.MT88.4 R144, [R248+0x900] ;  /* 0x00090000f890783b */ /* 0x000ee40000004200 */
[----:B------:R-:W4:Y:S01]  /*9030*/  MUFU.EX2 R2, R159 ;  /* 0x0000009f00027308 */ /* 0x000f220000000800 */
[----:B------:R-:W-:Y:S02]  /*9040*/  F2FP.PACK_AB R139, R184, R183 ;  /* 0x000000b7b88b723e */ /* 0x000fe400000000ff */
[----:B--2---:R-:W-:Y:S05]  /*9050*/  F2FP.PACK_AB R177, R188, R189 ;  /* 0x000000bdbcb1723e */ /* 0x004fea00000000ff */
[C---:B------:R-:W-:Y:S02]  /*9060*/  HMMA.16816.F32 R4, R136.reuse, R140, R4 ;  /* 0x0000008c8804723c */ /* 0x040fe40000001804 */
[----:B------:R-:W-:Y:S03]  /*9070*/  MUFU.EX2 R176, R167 ;  /* 0x000000a700b07308 */ /* 0x000fe60000000800 */
[----:B-1----:R-:W-:Y:S03]  /*9080*/  FADD.FTZ R0, R133, R0 ;  /* 0x0000000085007221 */ /* 0x002fe60000010000 */
[C---:B------:R-:W-:Y:S01]  /*9090*/  HMMA.16816.F32 R8, R136.reuse, R142, R8 ;  /* 0x0000008e8808723c */ /* 0x040fe20000001808 */
[----:B------:R-:W1:Y:S03]  /*90a0*/  LDSM.16.MT88.4 R140, [R251+0x900] ;  /* 0x00090000fb8c783b */ /* 0x000e660000004200 */
[----:B------:R-:W-:Y:S01]  /*90b0*/  MUFU.EX2 R178, R157 ;  /* 0x0000009d00b27308 */ /* 0x000fe20000000800 */
[----:B----4-:R-:W-:Y:S04]  /*90c0*/  FADD.FTZ R0, R2, R0 ;  /* 0x0000000002007221 */ /* 0x010fe80000010000 */
[----:B------:R-:W-:Y:S04]  /*90d0*/  FADD.FTZ R0, R149, R0 ;  /* 0x0000000095007221 */ /* 0x000fe80000010000 */
[C---:B------:R-:W-:Y:S01]  /*90e0*/  FADD.FTZ R0, R148.reuse, R0 ;  /* 0x0000000094007221 */ /* 0x040fe20000010000 */
        /* <DEDUP_REMOVED lines=51> */
[C---:B-1----:R-:W-:Y:S02]  /*9420*/  HMMA.16816.F32 R4, R136.reuse, R140, R4 ;  /* 0x0000008c8804723c */ /* 0x042fe40000001804 */
[----:B------:R-:W1:Y:S06]  /*9430*/  MUFU.EX2 R133, R166 ;  /* 0x000000a600857308 */ /* 0x000e6c0000000800 */
[C---:B------:R-:W-:Y:S01]  /*9440*/  HMMA.16816.F32 R8, R136.reuse, R142, R8 ;  /* 0x0000008e8808723c */ /* 0x040fe20000001808 */
[----:B------:R-:W3:Y:S03]  /*9450*/  LDSM.16.MT88.4 R140, [R250+0x1100] ;  /* 0x00110000fa8c783b */ /* 0x000ee60000004200 */
[----:B----4-:R-:W-:Y:S05]  /*9460*/  FADD.FTZ R0, R2, R0 ;  /* 0x0000000002007221 */ /* 0x010fea0000010000 */
[----:B------:R-:W-:Y:S01]  /*9470*/  LDSM.16.MT88.4 R160, [R135+0x1900] ;  /* 0x0019000087a0783b */ /* 0x000fe20000004200 */
[C---:B--2---:R-:W-:Y:S03]  /*9480*/  HMMA.16816.F32 R12, R136.reuse, R144, R12 ;  /* 0x00000090880c723c */ /* 0x044fe6000000180c */
[C---:B------:R-:W-:Y:S01]  /*9490*/  FADD.FTZ R0, R176.reuse, R0 ;  /* 0x00000000b0007221 */ /* 0x040fe20000010000 */
[----:B------:R-:W-:Y:S01]  /*94a0*/  F2FP.PACK_AB R176, R176, R2 ;  /* 0x00000002b0b0723e */ /* 0x000fe200000000ff */
[----:B------:R-:W-:Y:S02]  /*94b0*/  FADD.FTZ R2, R152, R153 ;  /* 0x0000009998027221 */ /* 0x000fe40000010000 */
[----:B------:R-:W-:Y:S01]  /*94c0*/  LDSM.16.MT88.4 R152, [R248+0x1900] ;  /* 0x00190000f898783b */ /* 0x000fe20000004200 */
[C---:B------:R-:W-:Y:S04]  /*94d0*/  HMMA.16816.F32 R16, R136.reuse, R146, R16 ;  /* 0x000000928810723c */ /* 0x040fe80000001810 */
[----:B-1----:R-:W-:Y:S03]  /*94e0*/  FADD.FTZ R0, R133, R0 ;  /* 0x0000000085007221 */ /* 0x002fe60000010000 */
[----:B------:R-:W1:Y:S01]  /*94f0*/  LDSM.16.MT88.4 R144, [R135+0x3100] ;  /* 0x003100008790783b */ /* 0x000e620000004200 */
[C---:B---3--:R-:W-:Y:S04]  /*9500*/  HMMA.16816.F32 R20, R136.reuse, R148, R20 ;  /* 0x000000948814723c */ /* 0x048fe80000001814 */
[C---:B------:R-:W-:Y:S01]  /*9510*/  FADD.FTZ R0, R178.reuse, R0 ;  /* 0x00000000b2007221 */ /* 0x040fe20000010000 */
[----:B------:R-:W-:Y:S02]  /*9520*/  F2FP.PACK_AB R178, R178, R133 ;  /* 0x00000085b2b2723e */ /* 0x000fe400000000ff */
[----:B------:R-:W2:Y:S01]  /*9530*/  MUFU.EX2 R133, R164 ;  /* 0x000000a400857308 */ /* 0x000ea20000000800 */
[C---:B------:R-:W-:Y:S01]  /*9540*/  HMMA.16816.F32 R24, R136.reuse, R150, R24 ;  /* 0x000000968818723c */ /* 0x040fe20000001818 */
[----:B------:R-:W3:Y:S07]  /*9550*/  LDSM.16.MT88.4 R148, [R248+0x3100] ;  /* 0x00310000f894783b */ /* 0x000eee0000004200 */
[C---:B------:R-:W-:Y:S01]  /*9560*/  HMMA.16816.F32 R28, R136.reuse, R140, R28 ;  /* 0x0000008c881c723c */ /* 0x040fe2000000181c */
[----:B------:R4:W-:Y:S07]  /*9570*/  STL [R1+0x54], R0 ;  /* 0x0000540001007387 */ /* 0x0009ee0000100800 */
[C---:B------:R-:W-:Y:S01]  /*9580*/  HMMA.16816.F32 R32, R136.reuse, R142, R32 ;  /* 0x0000008e8820723c */ /* 0x040fe20000001820 */
[----:B------:R-:W3:Y:S03]  /*9590*/  LDSM.16.MT88.4 R140, [R251+0x3100] ;  /* 0x00310000fb8c783b */ /* 0x000ee60000004200 */
[----:B--2---:R-:W-:Y:S04]  /*95a0*/  F2FP.PACK_AB R179, R133, R187 ;  /* 0x000000bb85b3723e */ /* 0x004fe800000000ff */
[C---:B-1----:R-:W-:Y:S04]  /*95b0*/  HMMA.16816.F32 R36, R136.reuse, R144, R36 ;  /* 0x000000908824723c */ /* 0x042fe80000001824 */
[----:B----4-:R-:W-:Y:S01]  /*95c0*/  FADD.FTZ R0, R156, R2 ;  /* 0x000000029c007221 */ /* 0x010fe20000010000 */
[----:B------:R-:W-:Y:S03]  /*95d0*/  MOV R2, R132 ;  /* 0x0000008400027202 */ /* 0x000fe60000000f00 */
[----:B------:R-:W-:Y:S01]  /*95e0*/  FADD.FTZ R0, R185, R0 ;  /* 0x00000000b9007221 */ /* 0x000fe20000010000 */
[C---:B------:R-:W-:Y:S01]  /*95f0*/  HMMA.16816.F32 R40, R136.reuse, R146, R40 ;  /* 0x000000928828723c */ /* 0x040fe20000001828 */
[----:B------:R-:W1:Y:S02]  /*9600*/  LDSM.16.MT88.4 R144, [R250+0x3100] ;  /* 0x00310000fa90783b */ /* 0x000e640000004200 */
[----:B------:R-:W-:Y:S05]  /*9610*/  FADD.FTZ R0, R186, R0 ;  /* 0x00000000ba007221 */ /* 0x000fea0000010000 */
[C---:B---3--:R-:W-:Y:S04]  /*9620*/  HMMA.16816.F32 R44, R136.reuse, R148, R44 ;  /* 0x00000094882c723c */ /* 0x048fe8000000182c */
[----:B------:R-:W-:Y:S04]  /*9630*/  FADD.FTZ R0, R183, R0 ;  /* 0x00000000b7007221 */ /* 0x000fe80000010000 */
[C---:B------:R-:W-:Y:S01]  /*9640*/  HMMA.16816.F32 R48, R136.reuse, R150, R48 ;  /* 0x000000968830723c */ /* 0x040fe20000001830 */
[----:B------:R-:W2:Y:S03]  /*9650*/  LDSM.16.MT88.4 R148, [R135+0x5100] ;  /* 0x005100008794783b */ /* 0x000ea60000004200 */
[----:B------:R-:W-:Y:S04]  /*9660*/  FADD.FTZ R0, R184, R0 ;  /* 0x00000000b8007221 */ /* 0x000fe80000010000 */
[C---:B------:R-:W-:Y:S04]  /*9670*/  HMMA.16816.F32 R52, R136.reuse, R140, R52 ;  /* 0x0000008c8834723c */ /* 0x040fe80000001834 */
        /* <DEDUP_REMOVED lines=15> */
[----:B------:R-:W-:Y:S01]  /*9770*/  FADD.FTZ R0, R133, R0 ;  /* 0x0000000085007221 */ /* 0x000fe20000010000 */
[----:B------:R-:W-:Y:S03]  /*9780*/  MOV R133, R3 ;  /* 0x0000000300857202 */ /* 0x000fe60000000f00 */
[C---:B---3--:R-:W-:Y:S01]  /*9790*/  HMMA.16816.F32 R76, R136.reuse, R140, R76 ;  /* 0x0000008c884c723c */ /* 0x048fe2000000184c */
[----:B------:R-:W-:Y:S07]  /*97a0*/  STL [R1+0x80], R0 ;  /* 0x0000800001007387 */ /* 0x000fee0000100800 */
        /* <DEDUP_REMOVED lines=24> */
[----:B------:R-:W3:Y:S07]  /*9930*/  LDSM.16.MT88.4 R12, [R251+0x3900] ;  /* 0x00390000fb0c783b */ /* 0x000eee0000004200 */
        /* <DEDUP_REMOVED lines=39> */
.L_x_2378:
[----:B------:R-:W-:-:S13]  /*9bb0*/  ISETP.LE.AND P0, PT, RZ, UR10, PT ;  /* 0x0000000aff007c0c */ /* 0x000fda000bf03270 */
[----:B------:R-:W-:Y:S05]  /*9bc0*/  @!P0 BRA `(.L_x_2382) ;  /* 0x000037c000008947 */ /* 0x000fea0003800000 */
[----:B------:R-:W2:Y:S04]  /*9bd0*/  LDL.LU R4, [R1+0xc4] ;  /* 0x0000c40001047983 */ /* 0x000ea80000300800 */
[----:B------:R-:W2:Y:S01]  /*9be0*/  LDL.LU R0, [R1+0x7c] ;  /* 0x00007c0001007983 */ /* 0x000ea20000300800 */
[----:B------:R-:W-:Y:S01]  /*9bf0*/  IMAD.MOV.U32 R133, RZ, RZ, R3 ;  /* 0x000000ffff857224 */ /* 0x000fe200078e0003 */
[C---:B--2---:R-:W-:Y:S01]  /*9c00*/  SHF.L.U64.HI R4, R0.reuse, 0x1, R4 ;  /* 0x0000000100047819 */ /* 0x044fe20000010204 */
[----:B------:R-:W-:Y:S02]  /*9c10*/  IMAD.SHL.U32 R2, R0, 0x2, RZ ;  /* 0x0000000200027824 */ /* 0x000fe400078e00ff */
[----:B------:R-:W-:Y:S02]  /*9c20*/  IMAD.MOV.U32 R0, RZ, RZ, R132 ;  /* 0x000000ffff007224 */ /* 0x000fe400078e0084 */
[----:B------:R1:W-:Y:S04]  /*9c30*/  STL [R1+0x74], R4 ;  /* 0x0000740401007387 */ /* 0x0003e80000100800 */
[----:B------:R2:W-:Y:S04]  /*9c40*/  STL [R1+0x70], R2 ;  /* 0x0000700201007387 */ /* 0x0005e80000100800 */
[----:B------:R-:W3:Y:S04]  /*9c50*/  LDL.LU R9, [R1+0xbc] ;  /* 0x0000bc0001097983 */ /* 0x000ee80000300800 */
[----:B------:R-:W3:Y:S04]  /*9c60*/  LDL.LU R8, [R1+0xb0] ;  /* 0x0000b00001087983 */ /* 0x000ee80000300800 */
[----:B------:R-:W2:Y:S04]  /*9c70*/  LDL.LU R7, [R1+0xc0] ;  /* 0x0000c00001077983 */ /* 0x000ea80000300800 */
[----:B------:R-:W2:Y:S04]  /*9c80*/  LDL.LU R6, [R1+0xb4] ;  /* 0x0000b40001067983 */ /* 0x000ea80000300800 */
[----:B------:R-:W4:Y:S04]  /*9c90*/  LDL.LU R5, [R1+0x90] ;  /* 0x0000900001057983 */ /* 0x000f280000300800 */
[----:B-1----:R-:W4:Y:S01]  /*9ca0*/  LDL.LU R4, [R1+0x58] ;  /* 0x0000580001047983 */ /* 0x002f220000300800 */
[----:B---3--:R-:W-:-:S02]  /*9cb0*/  SHF.L.U64.HI R9, R8, 0x1, R9 ;  /* 0x0000000108097819 */ /* 0x008fc40000010209 */
[----:B------:R-:W-:-:S03]  /*9cc0*/  SHF.L.U32 R3, R8, 0x1, RZ ;  /* 0x0000000108037819 */ /* 0x000fc600000006ff */
[----:B------:R-:W-:Y:S01]  /*9cd0*/  STL [R1+0x6c], R9 ;  /* 0x00006c0901007387 */ /* 0x000fe20000100800 */
[----:B--2---:R-:W-:-:S03]  /*9ce0*/  SHF.L.U64.HI R2, R6, 0x1, R7 ;  /* 0x0000000106027819 */ /* 0x004fc60000010207 */
[----:B------:R4:W-:Y:S01]  /*9cf0*/  STL [R1+0x68], R3 ;  /* 0x0000680301007387 */ /* 0x0009e20000100800 */
[----:B------:R-:W-:-:S03]  /*9d00*/  IMAD.SHL.U32 R6, R6, 0x2, RZ ;  /* 0x0000000206067824 */ /* 0x000fc600078e00ff */
[----:B------:R1:W-:Y:S04]  /*9d10*/  STL [R1+0x64], R2 ;  /* 0x0000640201007387 */ /* 0x0003e80000100800 */
[----:B------:R2:W-:Y:S01]  /*9d20*/  STL [R1+0x60], R6 ;  /* 0x0000600601007387 */ /* 0x0005e20000100800 */
[C---:B----4-:R-:W-:Y:S02]  /*9d30*/  SHF.L.U64.HI R3, R4.reuse, 0x1, R5 ;  /* 0x0000000104037819 */ /* 0x050fe40000010205 */
[----:B-1----:R-:W-:-:S05]  /*9d40*/  SHF.L.U32 R2, R4, 0x1, RZ ;  /* 0x0000000104027819 */ /* 0x002fca00000006ff */
[----:B------:R2:W-:Y:S04]  /*9d50*/  STL [R1+0x58], R2 ;  /* 0x0000580201007387 */ /* 0x0005e80000100800 */
[----:B------:R2:W-:Y:S01]  /*9d60*/  STL [R1+0x5c], R3 ;  /* 0x00005c0301007387 */ /* 0x0005e20000100800 */
[----:B------:R-:W-:Y:S05]  /*9d70*/  BRA `(.L_x_2383) ;  /* 0x0000045000007947 */ /* 0x000fea0003800000 */
.L_x_2385:
        /* <DEDUP_REMOVED lines=69> */
.L_x_2383:
        /* <DEDUP_REMOVED lines=10> */
[----:B--2---:R-:W2:Y:S04]  /*a270*/  LDL R6, [R1] ;  /* 0x0000000001067983 */ /* 0x004ea80000100800 */
[----:B-1----:R-:W2:Y:S04]  /*a280*/  LDL R40, [R1+0x70] ;  /* 0x0000700001287983 */ /* 0x002ea80000100800 */
[----:B------:R-:W2:Y:S04]  /*a290*/  LDL R39, [R1+0x74] ;  /* 0x0000740001277983 */ /* 0x000ea80000100800 */
        /* <DEDUP_REMOVED lines=27> */
[----:B--2---:R1:W-:Y:S03]  /*a450*/  LDSM.16.M88.4 R176, [R6] ;  /* 0x0000000006b0783b */ /* 0x0043e60000000200 */
[----:B------:R-:W-:Y:S02]  /*a460*/  LEA.HI.X R28, R2, c[0x0][0x1fc], R28, 0x1, P0 ;  /* 0x00007f00021c7a11 */ /* 0x000fe400000f0c1c */
[----:B------:R-:W2:Y:S04]  /*a470*/  SHFL.IDX PT, R2, R20, RZ, 0x181f ;  /* 0x00181fff14027589 */ /* 0x000ea800000e0000 */
[----:B------:R-:W3:Y:S04]  /*a480*/  SHFL.IDX PT, R3, R28, RZ, 0x181f ;  /* 0x00181fff1c037589 */ /* 0x000ee800000e0000 */
[----:B------:R-:W-:Y:S04]  /*a490*/  LDSM.16.M88.4 R180, [R30] ;  /* 0x000000001eb4783b */ /* 0x000fe80000000200 */
[----:B------:R-:W-:Y:S04]  /*a4a0*/  LDSM.16.M88.4 R184, [R23] ;  /* 0x0000000017b8783b */ /* 0x000fe80000000200 */
[----:B------:R4:W-:Y:S01]  /*a4b0*/  LDSM.16.M88.4 R188, [R22] ;  /* 0x0000000016bc783b */ /* 0x0009e20000000200 */
[C---:B-1----:R-:W-:Y:S03]  /*a4c0*/  HMMA.16816.F32 R4, R168.reuse, R8, RZ ;  /* 0x00000008a804723c */ /* 0x042fe600000018ff */
[----:B------:R-:W1:Y:S01]  /*a4d0*/  SHFL.IDX PT, R20, R20, 0x1, 0x181f ;  /* 0x00381f0014147f89 */ /* 0x000e6200000e0000 */
[C---:B--2---:R-:W-:Y:S03]  /*a4e0*/  IADD3 R12, P0, R2.reuse, R40, RZ ;  /* 0x00000028020c7210 */ /* 0x044fe60007f1e0ff */
[----:B------:R-:W2:Y:S01]  /*a4f0*/  SHFL.IDX PT, R28, R28, 0x1, 0x181f ;  /* 0x00381f001c1c7f89 */ /* 0x000ea200000e0000 */
[C---:B------:R-:W-:Y:S01]  /*a500*/  HMMA.16816.F32 R8, R168.reuse, R10, RZ ;  /* 0x0000000aa808723c */ /* 0x040fe200000018ff */
[C---:B---3--:R-:W-:Y:S05]  /*a510*/  IMAD.X R13, R3.reuse, 0x1, R39, P0 ;  /* 0x00000001030d7824 */ /* 0x048fea00000e0627 */
[----:B------:R-:W-:Y:S01]  /*a520*/  @!PT LDS RZ, [RZ] ;  /* 0x00000000fffff984 */ /* 0x000fe20000000800 */
[----:B------:R3:W-:Y:S04]  /*a530*/  LDGSTS.E.BYPASS.LTC128B.128 [R29], [R12.64], !P6 ;  /* 0x000000000c1d7fae */ /* 0x0007e8000f101d50 */
[----:B---3--:R-:W3:Y:S02]  /*a540*/  LDL R12, [R1+0xa8] ;  /* 0x0000a800010c7983 */ /* 0x008ee40000100800 */
[C---:B------:R-:W-:Y:S02]  /*a550*/  IADD3 R14, P0, R2.reuse, R38, RZ ;  /* 0x00000026020e7210 */ /* 0x040fe40007f1e0ff */
[----:B------:R-:W3:Y:S03]  /*a560*/  LDL R13, [R1+0xa4] ;  /* 0x0000a400010d7983 */ /* 0x000ee60000100800 */
[C---:B------:R-:W-:Y:S01]  /*a570*/  IMAD.X R15, R3.reuse, 0x1, R37, P0 ;  /* 0x00000001030f7824 */ /* 0x040fe200000e0625 */
[C---:B----4-:R-:W-:Y:S05]  /*a580*/  IADD3 R22, P0, R2.reuse, R36, RZ ;  /* 0x0000002402167210 */ /* 0x050fea0007f1e0ff */
[C---:B------:R-:W-:Y:S01]  /*a590*/  IMAD.X R23, R3.reuse, 0x1, R0, P0 ;  /* 0x0000000103177824 */ /* 0x040fe200000e0600 */
[-C--:B------:R-:W-:Y:S05]  /*a5a0*/  IADD3 R30, P0, R2, R21.reuse, RZ ;  /* 0x00000015021e7210 */ /* 0x080fea0007f1e0ff */
[----:B------:R-:W-:Y:S01]  /*a5b0*/  IMAD.X R31, R3, 0x1, R132, P0 ;  /* 0x00000001031f7824 */ /* 0x000fe200000e0684 */
[----:B-1----:R-:W-:Y:S02]  /*a5c0*/  IADD3 R2, P0, R20, R40, RZ ;  /* 0x0000002814027210 */ /* 0x002fe40007f1e0ff */
[----:B------:R1:W5:Y:S03]  /*a5d0*/  LDL.LU R40, [R1+0xdc] ;  /* 0x0000dc0001287983 */ /* 0x0003660000300800 */
[----:B--2---:R-:W-:Y:S01]  /*a5e0*/  IMAD.X R3, R28, 0x1, R39, P0 ;  /* 0x000000011c037824 */ /* 0x004fe200000e0627 */
[----:B---3--:R2:W-:Y:S04]  /*a5f0*/  LDGSTS.E.BYPASS.LTC128B.128 [R12], [R14.64], !P5 ;  /* 0x000000000e0c7fae */ /* 0x0085e8000e901d50 */
[----:B------:R2:W-:Y:S02]  /*a600*/  LDGSTS.E.BYPASS.LTC128B.128 [R13], [R22.64], !P4 ;  /* 0x00000000160d7fae */ /* 0x0005e4000e101d50 */
[C---:B--2---:R-:W-:Y:S02]  /*a610*/  HMMA.16816.F32 R12, R168.reuse, R16, RZ ;  /* 0x00000010a80c723c */ /* 0x044fe400000018ff */
[----:B------:R-:W2:Y:S01]  /*a620*/  LDL R17, [R1+0xa0] ;  /* 0x0000a00001117983 */ /* 0x000ea20000100800 */
[----:B------:R-:W-:Y:S03]  /*a630*/  IADD3 R22, P0, R20, R38, RZ ;  /* 0x0000002614167210 */ /* 0x000fe60007f1e0ff */
[----:B------:R1:W5:Y:S02]  /*a640*/  LDL.LU R39, [R1+0xd8] ;  /* 0x0000d80001277983 */ /* 0x0003640000300800 */
[----:B------:R-:W-:Y:S02]  /*a650*/  IMAD.X R23, R28, 0x1, R37, P0 ;  /* 0x000000011c177824 */ /* 0x000fe400000e0625 */
[----:B------:R1:W5:Y:S04]  /*a660*/  LDL.LU R38, [R1+0xd4] ;  /* 0x0000d40001267983 */ /* 0x0003680000300800 */
[----:B------:R1:W5:Y:S04]  /*a670*/  LDL.LU R37, [R1+0xd0] ;  /* 0x0000d00001257983 */ /* 0x0003680000300800 */
[----:B--2---:R2:W-:Y:S04]  /*a680*/  LDGSTS.E.BYPASS.LTC128B.128 [R17], [R30.64], !P3 ;  /* 0x000000001e117fae */ /* 0x0045e8000d901d50 */
[----:B------:R3:W-:Y:S04]  /*a690*/  LDGSTS.E.BYPASS.LTC128B.128 [R29+0x1000], [R2.64], !P6 ;  /* 0x01000000021d7fae */ /* 0x0007e8000f101d50 */
[----:B------:R4:W-:Y:S01]  /*a6a0*/  LDGSTS.E.BYPASS.LTC128B.128 [R29+0x3000], [R22.64], !P5 ;  /* 0x03000000161d7fae */ /* 0x0009e2000e901d50 */
[C---:B--2---:R-:W-:Y:S01]  /*a6b0*/  HMMA.16816.F32 R16, R168.reuse, R18, RZ ;  /* 0x00000012a810723c */ /* 0x044fe200000018ff */
[----:B---3--:R-:W-:Y:S02]  /*a6c0*/  IADD3 R2, P0, R20, R36, RZ ;  /* 0x0000002414027210 */ /* 0x008fe40007f1e0ff */
[----:B------:R1:W5:Y:S03]  /*a6d0*/  LDL.LU R36, [R1+0xcc] ;  /* 0x0000cc0001247983 */ /* 0x0003660000300800 */
[----:B------:R-:W-:Y:S02]  /*a6e0*/  IMAD.X R3, R28, 0x1, R0, P0 ;  /* 0x000000011c037824 */ /* 0x000fe400000e0600 */
        /* <DEDUP_REMOVED lines=202> */
.L_x_2384:
        /* <DEDUP_REMOVED lines=435> */
[-C--:B------:R-:W-:Y:S01]  /*cec0*/  MOV R3, R2.reuse ;  /* 0x0000000200037202 */ /* 0x080fe20000000f00 */
[C---:B------:R-:W-:Y:S01]  /*ced0*/  HMMA.16816.F32 R56, R136.reuse, R142, R56 ;  /* 0x0000008e8838723c */ /* 0x040fe20000001838 */
[----:B------:R-:W1:Y:S03]  /*cee0*/  LDSM.16.MT88.4 R140, [R248+0x5100] ;  /* 0x00510000f88c783b */ /* 0x000e660000004200 */
[----:B------:R-:W-:Y:S04]  /*cef0*/  MOV R133, R2 ;  /* 0x0000000200857202 */ /* 0x000fe80000000f00 */
        /* <DEDUP_REMOVED lines=73> */
.L_x_2382:
        /* <DEDUP_REMOVED lines=157> */
.L_x_2376:
        /* <DEDUP_REMOVED lines=197> */
.L_x_2387:
        /* <DEDUP_REMOVED lines=98> */
[----:B------:R-:W-:Y:S02]  /*efd0*/  IMAD R0, R0, c[0x0][0x3d8], RZ ;  /* 0x0000f60000007a24 */ /* 0x000fe400078e02ff */
[----:B------:R-:W-:Y:S01]  /*efe0*/  IMAD R28, R28, 0x80, R14 ;  /* 0x000000801c1c7824 */ /* 0x000fe200078e020e */
[C---:B------:R-:W-:Y:S01]  /*eff0*/  IADD3 R8, R5.reuse, 0x8, RZ ;  /* 0x0000000805087810 */ /* 0x040fe20007ffe0ff */
[----:B------:R-:W-:Y:S01]  /*f000*/  IMAD.WIDE.U32 R2, R6, c[0x0][0x3d8], R2 ;  /* 0x0000f60006027a25 */ /* 0x000fe200078e0002 */
[-C--:B------:R-:W-:Y:S02]  /*f010*/  ISETP.GE.OR P0, PT, R5, R29.reuse, P2 ;  /* 0x0000001d0500720c */ /* 0x080fe40001706670 */
[----:B------:R-:W-:Y:S01]  /*f020*/  ISETP.GE.OR P2, PT, R8, R29, P2 ;  /* 0x0000001d0800720c */ /* 0x000fe20001746670 */
[----:B------:R-:W-:-:S05]  /*f030*/  IMAD.SHL.U32 R5, R18, 0x8, RZ ;  /* 0x0000000812057824 */ /* 0x000fca00078e00ff */
[----:B------:R-:W-:Y:S01]  /*f040*/  LOP3.LUT R7, R17, 0x7ffffe00, R5, 0xf8, !PT ;  /* 0x7ffffe0011077812 */ /* 0x000fe200078ef805 */
[----:B------:R-:W-:-:S04]  /*f050*/  IMAD R5, R6, c[0x0][0x3dc], R0 ;  /* 0x0000f70006057a24 */ /* 0x000fc800078e0200 */
[----:B------:R-:W-:Y:S01]  /*f060*/  IMAD.SHL.U32 R0, R7, 0x2, RZ ;  /* 0x0000000207007824 */ /* 0x000fe200078e00ff */
        /* <DEDUP_REMOVED lines=49> */
.L_x_2389:
[----:B--234-:R-:W-:Y:S05]  /*f380*/  BSYNC B0 ;  /* 0x0000000000007941 */ /* 0x01cfea0003800000 */
.L_x_2388:
        /* <DEDUP_REMOVED lines=30> */
.L_x_2391:
[----:B------:R-:W-:Y:S05]  /*f570*/  BSYNC B0 ;  /* 0x0000000000007941 */ /* 0x000fea0003800000 */
.L_x_2390:
        /* <DEDUP_REMOVED lines=30> */
.L_x_2393:
[----:B------:R-:W-:Y:S05]  /*f760*/  BSYNC B0 ;  /* 0x0000000000007941 */ /* 0x000fea0003800000 */
.L_x_2392:
        /* <DEDUP_REMOVED lines=31> */
.L_x_2386:
        /* <DEDUP_REMOVED lines=31> */
.L_x_2394:
        /* <DEDUP_REMOVED lines=13> */
[----:B------:R-:W-:Y:S02]  /*fc20*/  ULDC.64 UR4, c[0x0][0x490] ;  /* 0x0001240000047ab9 */ /* 0x000fe40000000a00 */
[----:B------:R-:W-:Y:S02]  /*fc30*/  UIMAD UR7, UR8, UR4, URZ ;  /* 0x00000004080772a4 */ /* 0x000fe4000f8e023f */
[----:B------:R-:W-:Y:S01]  /*fc40*/  ISETP.NE.AND P0, PT, R0, 0x1, PT ;  /* 0x000000010000780c */ /* 0x000fe20003f05270 */
[----:B------:R-:W-:Y:S01]  /*fc50*/  UMOV UR12, UR10 ;  /* 0x0000000a000c7c82 */ /* 0x000fe20008000000 */
[----:B------:R-:W-:Y:S01]  /*fc60*/  IMAD.MOV.U32 R0, RZ, RZ, R3 ;  /* 0x000000ffff007224 */ /* 0x000fe200078e0003 */
        /* <DEDUP_REMOVED lines=25> */
.L_x_2396:
[----:B------:R-:W-:Y:S05]  /*fe00*/  BSYNC B0 ;  /* 0x0000000000007941 */ /* 0x000fea0003800000 */
.L_x_2395:
        /* <DEDUP_REMOVED lines=77> */
.L_x_2398:
[----:B------:R-:W-:Y:S05]  /*102e0*/  BSYNC B0 ;  /* 0x0000000000007941 */ /* 0x000fea0003800000 */
.L_x_2397:
        /* <DEDUP_REMOVED lines=27> */
.L_x_2400:
[----:B------:R-:W-:Y:S05]  /*104a0*/  BSYNC B0 ;  /* 0x0000000000007941 */ /* 0x000fea0003800000 */
.L_x_2399:
        /* <DEDUP_REMOVED lines=27> */
.L_x_2402:
[----:B------:R-:W-:Y:S05]  /*10660*/  BSYNC B0 ;  /* 0x0000000000007941 */ /* 0x000fea0003800000 */
.L_x_2401:
        /* <DEDUP_REMOVED lines=28> */
.L_x_2403:
        /* <DEDUP_REMOVED lines=13> */
.L_x_3572:


//--------------------- .text._ZN7cutlass13device_kernelIN5flash19enable_sm80_to_sm89INS1_16FlashAttnFwdSm80INS1_25CollectiveMainloopFwdSm80ILi8ELi1ELb0EN4cute5tupleIJNS5_1CILi128EEENS7_ILi32EEENS7_ILi256EEEEEELi256ENS_6half_tEfNS_4arch4Sm80ELb1ELb0ELb0ELb1ELb1ELb1ELb1ELb0EEENS1_21CollectiveEpilogueFwdINS6_IJS8_SA_S9_EEENS6_IJNS7_ILi1EEESI_SI_EEESC_SE_Li256ELb1ELb1ELb0ELb0EEENS1_19SingleTileSchedulerILb1ELb0ELb1ELi128EEEEEEEEEvNT_6ParamsE --------------------------
	.section	.text._ZN7cutlass13device_kernelIN5flash19enable_sm80_to_sm89INS1_16FlashAttnFwdSm80INS1_25CollectiveMainloopFwdSm80ILi8ELi1ELb0EN4cute5tupleIJNS5_1CILi128EEENS7_ILi32EEENS7_ILi256EEEEEELi256ENS_6half_tEfNS_4arch4Sm80ELb1ELb0ELb0ELb1ELb1ELb1ELb1ELb0EEENS1_21CollectiveEpilogueFwdINS6_IJS8_SA_S9_EEENS6_IJNS7_ILi1EEESI_SI_EEESC_SE_Li256ELb1ELb1ELb0ELb0EEENS1_19SingleTileSchedulerILb1ELb0ELb1ELi128EEEEEEEEEvNT_6ParamsE,"ax",@progbits
	.sectioninfo	@"SHI_REGISTERS=251"
	.align	128
.text._ZN7cutlass13device_kernelIN5flash19enable_sm80_to_sm89INS1_16FlashAttnFwdSm80INS1_25CollectiveMainloopFwdSm80ILi8ELi1ELb0EN4cute5tupleIJNS5_1CILi128EEENS7_ILi32EEENS7_ILi256EEEEEELi256ENS_6half_tEfNS_4arch4Sm80ELb1ELb0ELb0ELb1ELb1ELb1ELb1ELb0EEENS1_21CollectiveEpilogueFwdINS6_IJS8_SA_S9_EEENS6_IJNS7_ILi1EEESI_SI_EEESC_SE_Li256ELb1ELb1ELb0ELb0EEENS1_19SingleTileSchedulerILb1ELb0ELb1ELi128EEEEEEEEEvNT_6ParamsE:
        .type           _ZN7cutlass13device_kernelIN5flash19enable_sm80_to_sm89INS1_16FlashAttnFwdSm80INS1_25CollectiveMainloopFwdSm80ILi8ELi1ELb0EN4cute5tupleIJNS5_1CILi128EEENS7_ILi32EEENS7_ILi256EEEEEELi256ENS_6half_tEfNS_4arch4Sm80ELb1ELb0ELb0ELb1ELb1ELb1ELb1ELb0EEENS1_21CollectiveEpilogueFwdINS6_IJS8_SA_S9_EEENS6_IJNS7_ILi1EEESI_SI_EEESC_SE_Li256ELb1ELb1ELb0ELb0EEENS1_19SingleTileSchedulerILb1ELb0ELb1ELi128EEEEEEEEEvNT_6ParamsE,@function
        .size           _ZN7cutlass13device_kernelIN5flash19enable_sm80_to_sm89INS1_16FlashAttnFwdSm80INS1_25CollectiveMainloopFwdSm80ILi8ELi1ELb0EN4cute5tupleIJNS5_1CILi128EEENS7_ILi32EEENS7_ILi256EEEEEELi256ENS_6half_tEfNS_4arch4Sm80ELb1ELb0ELb0ELb1ELb1ELb1ELb1ELb0EEENS1_21CollectiveEpilogueFwdINS6_IJS8_SA_S9_EEENS6_IJNS7_ILi1EEESI_SI_EEESC_SE_Li256ELb1ELb1ELb0ELb0EEENS1_19SingleTileSchedulerILb1ELb0ELb1ELi128EEEEEEEEEvNT_6ParamsE,(.L_x_3573 - _ZN7cutlass13device_kernelIN5flash19enable_sm80_to_sm89INS1_16FlashAttnFwdSm80INS1_25CollectiveMainloopFwdSm80ILi8ELi1ELb0EN4cute5tupleIJNS5_1CILi128EEENS7_ILi32EEENS7_ILi256EEEEEELi256ENS_6half_tEfNS_4arch4Sm80ELb1ELb0ELb0ELb1ELb1ELb1ELb1ELb0EEENS1_21CollectiveEpilogueFwdINS6_IJS8_SA_S9_EEENS6_IJNS7_ILi1EEESI_SI_EEESC_SE_Li256ELb1ELb1ELb0ELb0EEENS1_19SingleTileSchedulerILb1ELb0ELb1ELi128EEEEEEEEEvNT_6ParamsE)
        .other          _ZN7cutlass13device_kernelIN5flash19enable_sm80_to_sm89INS1_16FlashAttnFwdSm80INS1_25CollectiveMainloopFwdSm80ILi8ELi1ELb0EN4cute5tupleIJNS5_1CILi128EEENS7_ILi32EEENS7_ILi256EEEEEELi256ENS_6half_tEfNS_4arch4Sm80ELb1ELb0ELb0ELb1ELb1ELb1ELb1ELb0EEENS1_21CollectiveEpilogueFwdINS6_IJS8_SA_S9_EEENS6_IJNS7_ILi1EEESI_SI_EEESC_SE_Li256ELb1ELb1ELb0ELb0EEENS1_19SingleTileSchedulerILb1ELb0ELb1ELi128EEEEEEEEEvNT_6ParamsE,@"STO_CUDA_ENTRY STV_DEFAULT"
_ZN7cutlass13device_kernelIN5flash19enable_sm80_to_sm89INS1_16FlashAttnFwdSm80INS1_25CollectiveMainloopFwdSm80ILi8ELi1ELb0EN4cute5tupleIJNS5_1CILi128EEENS7_ILi32EEENS7_ILi256EEEEEELi256ENS_6half_tEfNS_4arch4Sm80ELb1ELb0ELb0ELb1ELb1ELb1ELb1ELb0EEENS1_21CollectiveEpilogueFwdINS6_IJS8_SA_S9_EEENS6_IJNS7_ILi1EEESI_SI_EEESC_SE_Li256ELb1ELb1ELb0ELb0EEENS1_19SingleTileSchedulerILb1ELb0ELb1ELi128EEEEEEEEEvNT_6ParamsE:
        /* <DEDUP_REMOVED lines=20> */
.L_x_2405:
        /* <DEDUP_REMOVED lines=13> */
.L_x_2407:
[----:B------:R-:W-:Y:S02]  /*0210*/  ULDC UR5, c[0x0][0x54c] ;  /* 0x0001530000057ab9 */ /* 0x000fe40000000800 */
.L_x_2406:
[----:B------:R-:W-:Y:S02]  /*0220*/  ULDC UR4, c[0x0][0x548] ;  /* 0x0001520000047ab9 */ /* 0x000fe40000000800 */
[----:B------:R-:W-:-:S02]  /*0230*/  USHF.L.U32 UR15, UR14, 0x7, URZ ;  /* 0x000000070e0f7899 */ /* 0x000fc4000800063f */
[----:B------:R-:W-:-:S04]  /*0240*/  UIMAD UR4, UR5, UR4, URZ ;  /* 0x00000004050472a4 */ /* 0x000fc8000f8e023f */
[----:B------:R-:W-:-:S04]  /*0250*/  UISETP.GE.AND UP0, UPT, UR15, UR4, UPT ;  /* 0x000000040f00728c */ /* 0x000fc8000bf06270 */
[----:B------:R-:W-:Y:S01]  /*0260*/  USEL UR21, UR21, 0xffffffff, !UP0 ;  /* 0xffffffff15157887 */ /* 0x000fe2000c000000 */
[----:B------:R-:W-:Y:S05]  /*0270*/  BRA `(.L_x_2408) ;  /* 0x000001b000007947 */ /* 0x000fea0003800000 */
.L_x_2404:
        /* <DEDUP_REMOVED lines=8> */
.L_x_2409:
        /* <DEDUP_REMOVED lines=13> */
.L_x_2411:
[----:B------:R-:W-:Y:S02]  /*03d0*/  ULDC UR5, c[0x0][0x54c] ;  /* 0x0001530000057ab9 */ /* 0x000fe40000000800 */
.L_x_2410:
[----:B------:R-:W-:Y:S02]  /*03e0*/  ULDC UR4, c[0x0][0x548] ;  /* 0x0001520000047ab9 */ /* 0x000fe40000000800 */
[----:B------:R-:W-:-:S02]  /*03f0*/  USHF.L.U32 UR15, UR14, 0x7, URZ ;  /* 0x000000070e0f7899 */ /* 0x000fc4000800063f */
[----:B------:R-:W-:-:S04]  /*0400*/  UIMAD UR4, UR5, UR4, URZ ;  /* 0x00000004050472a4 */ /* 0x000fc8000f8e023f */
[----:B------:R-:W-:-:S04]  /*0410*/  UISETP.GE.AND UP0, UPT, UR15, UR4, UPT ;  /* 0x000000040f00728c */ /* 0x000fc8000bf06270 */
[----:B------:R-:W-:-:S06]  /*0420*/  USEL UR21, UR21, 0xffffffff, !UP0 ;  /* 0xffffffff15157887 */ /* 0x000fcc000c000000 */
.L_x_2408:
        /* <DEDUP_REMOVED lines=64> */
.L_x_2412:
        /* <DEDUP_REMOVED lines=10> */
.L_x_2413:
[----:B------:R-:W-:Y:S05]  /*08d0*/  @!P4 BRA `(.L_x_2414) ;  /* 0x000000500000c947 */ /* 0x000fea0003800000 */
[----:B-1--4-:R-:W4:Y:S04]  /*08e0*/  LDG.E R0, [R8.64] ;  /* 0x0000001808007981 */ /* 0x012f28000c1e1900 */
[----:B---3--:R-:W3:Y:S01]  /*08f0*/  LDG.E R3, [R8.64+0x4] ;  /* 0x0000041808037981 */ /* 0x008ee2000c1e1900 */
[----:B----4-:R-:W1:Y:S08]  /*0900*/  R2UR UR19, R0 ;  /* 0x00000000001373c2 */ /* 0x010e7000000e0000 */
[----:B---3--:R-:W1:Y:S02]  /*0910*/  R2UR UR4, R3 ;  /* 0x00000000030473c2 */ /* 0x008e6400000e0000 */
[----:B-1----:R-:W-:-:S06]  /*0920*/  UIADD3 UR19, -UR19, UR4, URZ ;  /* 0x0000000413137290 */ /* 0x002fcc000fffe13f */
.L_x_2414:
        /* <DEDUP_REMOVED lines=154> */
.L_x_2417:
[----:B------:R-:W-:Y:S05]  /*12d0*/  BSYNC B0 ;  /* 0x0000000000007941 */ /* 0x000fea0003800000 */
.L_x_2416:
        /* <DEDUP_REMOVED lines=128> */
.L_x_2436:
        /* <DEDUP_REMOVED lines=85> */
.L_x_2422:
[----:B------:R-:W-:Y:S05]  /*2030*/  BSYNC B0 ;  /* 0x0000000000007941 */ /* 0x000fea0003800000 */
.L_x_2421:
        /* <DEDUP_REMOVED lines=81> */
.L_x_2425:
[----:B------:R-:W-:Y:S05]  /*2550*/  BSYNC B0 ;  /* 0x0000000000007941 */ /* 0x000fea0003800000 */
.L_x_2424:
        /* <DEDUP_REMOVED lines=57> */
.L_x_2427:
[----:B------:R-:W-:Y:S05]  /*28f0*/  BSYNC B0 ;  /* 0x0000000000007941 */ /* 0x000fea0003800000 */
.L_x_2426:
        /* <DEDUP_REMOVED lines=57> */
.L_x_2429:
[----:B------:R-:W-:Y:S05]  /*2c90*/  BSYNC B0 ;  /* 0x0000000000007941 */ /* 0x000fea0003800000 */
.L_x_2428:
        /* <DEDUP_REMOVED lines=57> */
.L_x_2420:
        /* <DEDUP_REMOVED lines=29> */
.L_x_2431:
[----:B------:R-:W-:Y:S05]  /*3200*/  BSYNC B0 ;  /* 0x0000000000007941 */ /* 0x000fea0003800000 */
.L_x_2430:
        /* <DEDUP_REMOVED lines=145> */
.L_x_2433:
[----:B------:R-:W-:Y:S05]  /*3b20*/  BSYNC B0 ;  /* 0x0000000000007941 */ /* 0x000fea0003800000 */
.L_x_2432:
        /* <DEDUP_REMOVED lines=124> */
.L_x_2419:
        /* <DEDUP_REMOVED lines=27> */
.L_x_2423:
[----:B------:R-:W-:Y:S05]  /*44a0*/  BSYNC B1 ;  /* 0x0000000000017941 */ /* 0x000fea0003800000 */
.L_x_2418:
        /* <DEDUP_REMOVED lines=61> */
.L_x_2435:
[----:B-12---:R-:W-:Y:S05]  /*4880*/  BSYNC B0 ;  /* 0x0000000000007941 */ /* 0x006fea0003800000 */
.L_x_2434:
        /* <DEDUP_REMOVED lines=25> */
.L_x_2415:
        /* <DEDUP_REMOVED lines=201> */
.L_x_2439:
[----:B-1-34-:R-:W-:Y:S05]  /*56b0*/  BSYNC B0 ;  /* 0x0000000000007941 */ /* 0x01afea0003800000 */
.L_x_2438:
        /* <DEDUP_REMOVED lines=26> */
.L_x_2441:
[----:B------:R-:W-:Y:S05]  /*5860*/  BSYNC B0 ;  /* 0x0000000000007941 */ /* 0x000fea0003800000 */
.L_x_2440:
        /* <DEDUP_REMOVED lines=26> */
.L_x_2443:
[----:B------:R-:W-:Y:S05]  /*5a10*/  BSYNC B0 ;  /* 0x0000000000007941 */ /* 0x000fea0003800000 */
.L_x_2442:
        /* <DEDUP_REMOVED lines=116> */
.L_x_2444:
        /* <DEDUP_REMOVED lines=91> */
.L_x_2448:
[----:B------:R-:W-:Y:S05]  /*6710*/  BSYNC B0 ;  /* 0x0000000000007941 */ /* 0x000fea0003800000 */
.L_x_2447:
        /* <DEDUP_REMOVED lines=78> */
.L_x_2450:
[----:B------:R-:W-:Y:S05]  /*6c00*/  BSYNC B0 ;  /* 0x0000000000007941 */ /* 0x000fea0003800000 */
.L_x_2449:
        /* <DEDUP_REMOVED lines=80> */
.L_x_2452:
[----:B------:R-:W-:Y:S05]  /*7110*/  BSYNC B0 ;  /* 0x0000000000007941 */ /* 0x000fea0003800000 */
.L_x_2451:
        /* <DEDUP_REMOVED lines=77> */
.L_x_2454:
[----:B------:R-:W-:Y:S05]  /*75f0*/  BSYNC B0 ;  /* 0x0000000000007941 */ /* 0x000fea0003800000 */
.L_x_2453:
        /* <DEDUP_REMOVED lines=79> */
.L_x_2458:
[----:B------:R-:W-:Y:S05]  /*7af0*/  BSYNC B0 ;  /* 0x0000000000007941 */ /* 0x000fea0003800000 */
.L_x_2457:
        /* <DEDUP_REMOVED lines=46> */
.L_x_2460:
[----:B------:R-:W-:Y:S05]  /*7de0*/  BSYNC B0 ;  /* 0x0000000000007941 */ /* 0x000fea0003800000 */
.L_x_2459:
        /* <DEDUP_REMOVED lines=46> */
.L_x_2462:
[----:B------:R-:W-:Y:S05]  /*80d0*/  BSYNC B0 ;  /* 0x0000000000007941 */ /* 0x000fea0003800000 */
.L_x_2461:
        /* <DEDUP_REMOVED lines=45> */
.L_x_2456:
[----:B------:R-:W-:Y:S05]  /*83b0*/  BSYNC B1 ;  /* 0x0000000000017941 */ /* 0x000fea0003800000 */
.L_x_2455:
        /* <DEDUP_REMOVED lines=49> */
.L_x_2466:
[----:B------:R-:W-:Y:S05]  /*86d0*/  BSYNC B0 ;  /* 0x0000000000007941 */ /* 0x000fea0003800000 */
.L_x_2465:
        /* <DEDUP_REMOVED lines=46> */
.L_x_2468:
[----:B------:R-:W-:Y:S05]  /*89c0*/  BSYNC B0 ;  /* 0x0000000000007941 */ /* 0x000fea0003800000 */
.L_x_2467:
        /* <DEDUP_REMOVED lines=46> */
.L_x_2470:
[----:B------:R-:W-:Y:S05]  /*8cb0*/  BSYNC B0 ;  /* 0x0000000000007941 */ /* 0x000fea0003800000 */
.L_x_2469:
        /* <DEDUP_REMOVED lines=45> */
.L_x_2464:
[----:B------:R-:W-:Y:S05]  /*8f90*/  BSYNC B1 ;  /* 0x0000000000017941 */ /* 0x000fea0003800000 */
.L_x_2463:
        /* <DEDUP_REMOVED lines=49> */
.L_x_2474:
[----:B------:R-:W-:Y:S05]  /*92b0*/  BSYNC B0 ;  /* 0x0000000000007941 */ /* 0x000fea0003800000 */
.L_x_2473:
        /* <DEDUP_REMOVED lines=46> */
.L_x_2476:
[----:B------:R-:W-:Y:S05]  /*95a0*/  BSYNC B0 ;  /* 0x0000000000007941 */ /* 0x000fea0003800000 */
.L_x_2475:
        /* <DEDUP_REMOVED lines=46> */
.L_x_2478:
[----:B------:R-:W-:Y:S05]  /*9890*/  BSYNC B0 ;  /* 0x0000000000007941 */ /* 0x000fea0003800000 */
.L_x_2477:
        /* <DEDUP_REMOVED lines=45> */
.L_x_2472:
[----:B------:R-:W-:Y:S05]  /*9b70*/  BSYNC B1 ;  /* 0x0000000000017941 */ /* 0x000fea0003800000 */
.L_x_2471:
        /* <DEDUP_REMOVED lines=48> */
.L_x_2481:
[----:B------:R-:W-:Y:S05]  /*9e80*/  BSYNC B0 ;  /* 0x0000000000007941 */ /* 0x000fea0003800000 */
.L_x_2480:
        /* <DEDUP_REMOVED lines=46> */
.L_x_2483:
[----:B------:R-:W-:Y:S05]  /*a170*/  BSYNC B0 ;  /* 0x0000000000007941 */ /* 0x000fea0003800000 */
.L_x_2482:
        /* <DEDUP_REMOVED lines=46> */
.L_x_2485:
[----:B------:R-:W-:Y:S05]  /*a460*/  BSYNC B0 ;  /* 0x0000000000007941 */ /* 0x000fea0003800000 */
.L_x_2484:
        /* <DEDUP_REMOVED lines=46> */
.L_x_2446:
        /* <DEDUP_REMOVED lines=56> */
.L_x_2487:
[----:B------:R-:W-:Y:S05]  /*aad0*/  BSYNC B0 ;  /* 0x0000000000007941 */ /* 0x000fea0003800000 */
.L_x_2486:
        /* <DEDUP_REMOVED lines=59> */
.L_x_2489:
[----:B------:R-:W-:Y:S05]  /*ae90*/  BSYNC B0 ;  /* 0x0000000000007941 */ /* 0x000fea0003800000 */
.L_x_2488:
        /* <DEDUP_REMOVED lines=61> */
.L_x_2491:
[----:B----4-:R-:W-:Y:S05]  /*b270*/  BSYNC B0 ;  /* 0x0000000000007941 */ /* 0x010fea0003800000 */
.L_x_2490:
        /* <DEDUP_REMOVED lines=58> */
.L_x_2493:
[----:B------:R-:W-:Y:S05]  /*b620*/  BSYNC B0 ;  /* 0x0000000000007941 */ /* 0x000fea0003800000 */
.L_x_2492:
        /* <DEDUP_REMOVED lines=133> */
.L_x_2497:
[----:B------:R-:W-:Y:S05]  /*be80*/  BSYNC B0 ;  /* 0x0000000000007941 */ /* 0x000fea0003800000 */
.L_x_2496:
        /* <DEDUP_REMOVED lines=105> */
.L_x_2495:
[----:B------:R-:W-:Y:S05]  /*c520*/  BSYNC B1 ;  /* 0x0000000000017941 */ /* 0x000fea0003800000 */
.L_x_2494:
        /* <DEDUP_REMOVED lines=114> */
.L_x_2501:
[----:B------:R-:W-:Y:S05]  /*cc50*/  BSYNC B0 ;  /* 0x0000000000007941 */ /* 0x000fea0003800000 */
.L_x_2500:
        /* <DEDUP_REMOVED lines=105> */
.L_x_2499:
[----:B------:R-:W-:Y:S05]  /*d2f0*/  BSYNC B1 ;  /* 0x0000000000017941 */ /* 0x000fea0003800000 */
.L_x_2498:
        /* <DEDUP_REMOVED lines=114> */
.L_x_2505:
[----:B------:R-:W-:Y:S05]  /*da20*/  BSYNC B0 ;  /* 0x0000000000007941 */ /* 0x000fea0003800000 */
.L_x_2504:
        /* <DEDUP_REMOVED lines=105> */
.L_x_2503:
[----:B------:R-:W-:Y:S05]  /*e0c0*/  BSYNC B1 ;  /* 0x0000000000017941 */ /* 0x000fea0003800000 */
.L_x_2502:
        /* <DEDUP_REMOVED lines=113> */
.L_x_2507:
[----:B------:R-:W-:Y:S05]  /*e7e0*/  BSYNC B0 ;  /* 0x0000000000007941 */ /* 0x000fea0003800000 */
.L_x_2506:
        /* <DEDUP_REMOVED lines=105> */
.L_x_2479:
[----:B------:R-:W-:Y:S05]  /*ee80*/  BSYNC B2 ;  /* 0x0000000000027941 */ /* 0x000fea0003800000 */
.L_x_2445:
        /* <DEDUP_REMOVED lines=19> */
[----:B------:R-:W-:Y:S01]  /*efc0*/  SHF.R.S32.HI R9, RZ, 0x1f, R60 ;  /* 0x0000001fff097819 */ /* 0x000fe2000001143c */
[----:B------:R-:W-:Y:S01]  /*efd0*/  IMAD R4, R45, c[0x0][0x218], RZ ;  /* 0x000086002d047a24 */ /* 0x000fe200078e02ff */
[----:B------:R-:W-:Y:S01]  /*efe0*/  UISETP.GE.AND UP0, UPT, UR10, 0x2, UPT ;  /* 0x000000020a00788c */ /* 0x000fe2000bf06270 */
[----:B------:R-:W-:Y:S01]  /*eff0*/  IMAD R217, R11, 0x200, R8 ;  /* 0x000002000bd97824 */ /* 0x000fe200078e0208 */
[----:B------:R-:W-:Y:S01]  /*f000*/  LEA.HI R198, R9, R60, RZ, 0x3 ;  /* 0x0000003c09c67211 */ /* 0x000fe200078f18ff */
[----:B------:R-:W-:Y:S01]  /*f010*/  IMAD.WIDE.U32 R6, R221, c[0x0][0x218], R6 ;  /* 0x00008600dd067a25 */ /* 0x000fe200078e0006 */
[----:B------:R-:W-:-:S02]  /*f020*/  SHF.R.S32.HI R8, RZ, 0x1f, R51 ;  /* 0x0000001fff087819 */ /* 0x000fc40000011433 */
[----:B------:R-:W-:Y:S01]  /*f030*/  LOP3.LUT R198, R198, 0xfffffff8, RZ, 0xc0, !PT ;  /* 0xfffffff8c6c67812 */ /* 0x000fe200078ec0ff */
[----:B------:R-:W-:Y:S01]  /*f040*/  IMAD.SHL.U32 R217, R217, 0x2, RZ ;  /* 0x00000002d9d97824 */ /* 0x000fe200078e00ff */
[----:B------:R-:W-:Y:S01]  /*f050*/  BAR.SYNC.DEFER_BLOCKING 0x0 ;  /* 0x0000000000007b1d */ /* 0x000fe20000010000 */
[----:B------:R-:W-:Y:S01]  /*f060*/  IMAD R4, R221, c[0x0][0x21c], R4 ;  /* 0x00008700dd047a24 */ /* 0x000fe200078e0204 */
[----:B------:R-:W-:Y:S01]  /*f070*/  SHF.R.S32.HI R9, RZ, 0x1f, R50 ;  /* 0x0000001fff097819 */ /* 0x000fe20000011432 */
[----:B------:R-:W-:Y:S01]  /*f080*/  IMAD.SHL.U32 R11, R11, 0x8, RZ ;  /* 0x000000080b0b7824 */ /* 0x000fe200078e00ff */
[C---:B------:R-:W-:Y:S01]  /*f090*/  IADD3 R5, R217.reuse, 0xc080, RZ ;  /* 0x0000c080d9057810 */ /* 0x040fe20007ffe0ff */
[----:B------:R-:W-:Y:S01]  /*f0a0*/  IMAD.SHL.U32 R45, R44, 0x40, RZ ;  /* 0x000000402c2d7824 */ /* 0x000fe200078e00ff */
[----:B------:R-:W-:Y:S02]  /*f0b0*/  IADD3 R216, R217, 0xc0a0, RZ ;  /* 0x0000c0a0d9d87810 */ /* 0x000fe40007ffe0ff */
[----:B------:R-:W-:-:S02]  /*f0c0*/  @P0 IADD3 R216, R5, -0x20, RZ ;  /* 0xffffffe005d80810 */ /* 0x000fc40007ffe0ff */
[----:B------:R-:W-:Y:S02]  /*f0d0*/  IADD3 R5, P0, R6, UR26, RZ ;  /* 0x0000001a06057c10 */ /* 0x000fe4000ff1e0ff */
[----:B------:R-:W-:Y:S02]  /*f0e0*/  LOP3.LUT R11, R0, 0x8, R11, 0xf8, !PT ;  /* 0x00000008000b7812 */ /* 0x000fe400078ef80b */
[----:B------:R-:W-:Y:S02]  /*f0f0*/  IADD3.X R6, R7, UR12, R4, P0, !PT ;  /* 0x0000000c07067c10 */ /* 0x000fe400087fe404 */
[----:B------:R-:W-:Y:S02]  /*f100*/  LEA R4, P0, R5, c[0x0][0x1f8], 0x1 ;  /* 0x00007e0005047a11 */ /* 0x000fe400078008ff */
[----:B------:R-:W-:Y:S01]  /*f110*/  SHF.R.U32.HI R44, RZ, 0x3, R0 ;  /* 0x00000003ff2c7819 */ /* 0x000fe20000011600 */
[----:B------:R-:W-:Y:S01]  /*f120*/  IMAD.MOV.U32 R0, RZ, RZ, 0x40 ;  /* 0x00000040ff007424 */ /* 0x000fe200078e00ff */
[----:B------:R-:W-:Y:S01]  /*f130*/  LOP3.LUT R45, R45, 0xfffffe00, RZ, 0xc0, !PT ;  /* 0xfffffe002d2d7812 */ /* 0x000fe200078ec0ff */
[----:B------:R-:W-:Y:S01]  /*f140*/  SHFL.IDX PT, R24, R4, RZ, 0x181f ;  /* 0x00181fff04187589 */ /* 0x000fe200000e0000 */
[----:B------:R-:W-:-:S02]  /*f150*/  LEA.HI.X R5, R5, c[0x0][0x1fc], R6, 0x1, P0 ;  /* 0x00007f0005057a11 */ /* 0x000fc400000f0c06 */
[----:B------:R-:W-:Y:S01]  /*f160*/  LOP3.LUT R44, R11, R44, RZ, 0x3c, !PT ;  /* 0x0000002c0b2c7212 */ /* 0x000fe200078e3cff */
[----:B------:R-:W-:Y:S01]  /*f170*/  IMAD R7, R48, 0x400, R45 ;  /* 0x0000040030077824 */ /* 0x000fe200078e022d */
[----:B------:R-:W-:Y:S01]  /*f180*/  LOP3.LUT P0, RZ, R65, 0x4, RZ, 0xc0, !PT ;  /* 0x0000000441ff7812 */ /* 0x000fe2000780c0ff */
[----:B------:R-:W1:Y:S01]  /*f190*/  SHFL.IDX PT, R25, R5, RZ, 0x181f ;  /* 0x00181fff05197589 */ /* 0x000e6200000e0000 */
[----:B------:R-:W-:Y:S01]  /*f1a0*/  LEA.HI R197, R8, R51, RZ, 0x3 ;  /* 0x0000003308c57211 */ /* 0x000fe200078f18ff */
[----:B------:R-:W-:Y:S01]  /*f1b0*/  IMAD.IADD R218, R44, 0x1, R7 ;  /* 0x000000012cda7824 */ /* 0x000fe200078e0207 */
[----:B------:R-:W-:Y:S01]  /*f1c0*/  SEL R0, R0, 0xffffffc0, !P0 ;  /* 0xffffffc000007807 */ /* 0x000fe20004000000 */
[----:B------:R-:W-:Y:S01]  /*f1d0*/  LDSM.16.M88.4 R12, [R217+0xc080] ;  /* 0x00c08000d90c783b */ /* 0x000fe20000000200 */
[----:B------:R-:W-:Y:S01]  /*f1e0*/  ISETP.LT.AND P0, PT, R64, UR22, PT ;  /* 0x0000001640007c0c */ /* 0x000fe2000bf01270 */
[----:B------:R-:W-:Y:S01]  /*f1f0*/  IMAD.SHL.U32 R218, R218, 0x2, RZ ;  /* 0x00000002dada7824 */ /* 0x000fe200078e00ff */
[----:B------:R-:W-:Y:S01]  /*f200*/  LEA.HI R196, R9, R50, RZ, 0x3 ;  /* 0x0000003209c47211 */ /* 0x000fe200078f18ff */
[----:B------:R-:W-:Y:S01]  /*f210*/  LDSM.16.M88.4 R20, [R217+0xc880] ;  /* 0x00c88000d914783b */ /* 0x000fe20000000200 */
[----:B------:R-:W-:Y:S01]  /*f220*/  ISETP.GE.OR P6, PT, R46, c[0x0][0x1d4], !P0 ;  /* 0x000075002e007a0c */ /* 0x000fe200047c6670 */
[--C-:B------:R-:W-:Y:S01]  /*f230*/  IMAD R214, R2, 0x2, R218.reuse ;  /* 0x0000000202d67824 */ /* 0x100fe200078e02da */
[----:B------:R-:W-:Y:S01]  /*f240*/  LOP3.LUT R197, R197, 0xfffffff8, RZ, 0xc0, !PT ;  /* 0xfffffff8c5c57812 */ /* 0x000fe200078ec0ff */
[----:B------:R-:W2:Y:S01]  /*f250*/  LDSM.16.M88.4 R4, [R218+0x10080] ;  /* 0x01008000da04783b */ /* 0x000ea20000000200 */
[----:B------:R-:W-:Y:S01]  /*f260*/  LOP3.LUT R196, R196, 0xfffffff8, RZ, 0xc0, !PT ;  /* 0xfffffff8c4c47812 */ /* 0x000fe200078ec0ff */
[----:B------:R-:W-:Y:S01]  /*f270*/  IMAD R213, R3, 0x2, R218 ;  /* 0x0000000203d57824 */ /* 0x000fe200078e02da */
[----:B------:R-:W-:Y:S01]  /*f280*/  IADD3 R207, R216, 0x800, RZ ;  /* 0x00000800d8cf7810 */ /* 0x000fe20007ffe0ff */
[----:B------:R-:W-:Y:S01]  /*f290*/  LDSM.16.M88.4 R40, [R216] ;  /* 0x00000000d828783b */ /* 0x000fe20000000200 */
[----:B------:R-:W-:Y:S01]  /*f2a0*/  IMAD.IADD R212, R217, 0x1, R0 ;  /* 0x00000001d9d47824 */ /* 0x000fe200078e0200 */
[----:B------:R-:W-:Y:S01]  /*f2b0*/  SHF.R.S32.HI R199, RZ, 0x1f, R196 ;  /* 0x0000001fffc77819 */ /* 0x000fe200000114c4 */
[----:B------:R-:W-:Y:S01]  /*f2c0*/  IMAD R211, R3, 0x2, R214 ;  /* 0x0000000203d37824 */ /* 0x000fe200078e02d6 */
[----:B------:R-:W-:Y:S01]  /*f2d0*/  LDSM.16.M88.4 R36, [R216+0x800] ;  /* 0x00080000d824783b */ /* 0x000fe20000000200 */
[----:B------:R-:W-:Y:S01]  /*f2e0*/  IMAD.IADD R206, R0, 0x1, R216 ;  /* 0x0000000100ce7824 */ /* 0x000fe200078e02d8 */
[----:B------:R-:W-:Y:S01]  /*f2f0*/  SHF.R.S32.HI R0, RZ, 0x1f, R197 ;  /* 0x0000001fff007819 */ /* 0x000fe200000114c5 */
[----:B-1----:R-:W-:Y:S01]  /*f300*/  IMAD.WIDE R16, R46, 0x2, R24 ;  /* 0x000000022e107825 */ /* 0x002fe200078e0218 */
[----:B------:R-:W1:Y:S01]  /*f310*/  LDSM.16.M88.4 R32, [R214+0x10080] ;  /* 0x01008000d620783b */ /* 0x000e620000000200 */
[----:B------:R-:W-:-:S02]  /*f320*/  IADD3 R205, R216, 0x1000, RZ ;  /* 0x00001000d8cd7810 */ /* 0x000fc40007ffe0ff */
        /* <DEDUP_REMOVED lines=8> */
[C---:B------:R-:W-:Y:S02]  /*f3b0*/  IADD3 R203, R216.reuse, 0x2000, RZ ;  /* 0x00002000d8cb7810 */ /* 0x040fe40007ffe0ff */
[C---:B------:R-:W-:Y:S02]  /*f3c0*/  IADD3 R202, R216.reuse, 0x2800, RZ ;  /* 0x00002800d8ca7810 */ /* 0x040fe40007ffe0ff */
[----:B------:R-:W-:-:S02]  /*f3d0*/  IADD3 R201, R216, 0x3000, RZ ;  /* 0x00003000d8c97810 */ /* 0x000fc40007ffe0ff */
[----:B------:R-:W-:Y:S02]  /*f3e0*/  IADD3 R200, R216, 0x3800, RZ ;  /* 0x00003800d8c87810 */ /* 0x000fe40007ffe0ff */
[----:B------:R3:W-:Y:S01]  /*f3f0*/  LDGSTS.E.BYPASS.LTC128B.128 [R223+0x9080], [R10.64], !P6 ;  /* 0x090800000adf7fae */ /* 0x0007e2000f101d58 */
[----:B------:R-:W-:Y:S02]  /*f400*/  ISETP.GE.OR P6, PT, R51, c[0x0][0x1d4], !P0 ;  /* 0x0000750033007a0c */ /* 0x000fe400047c6670 */
[----:B------:R-:W-:Y:S01]  /*f410*/  ISETP.GE.OR P0, PT, R50, c[0x0][0x1d4], !P0 ;  /* 0x0000750032007a0c */ /* 0x000fe20004706670 */
[----:B------:R-:W-:Y:S01]  /*f420*/  IMAD.WIDE R50, R196, 0x2, R24 ;  /* 0x00000002c4327825 */ /* 0x000fe200078e0218 */
[C---:B--2---:R-:W-:Y:S09]  /*f430*/  HMMA.16816.F32 R16, R4.reuse, R12, RZ ;  /* 0x0000000c0410723c */ /* 0x044ff200000018ff */
[----:B------:R2:W-:Y:S04]  /*f440*/  LDGSTS.E.BYPASS.LTC128B.128 [R223+0xa080], [R26.64], !P6 ;  /* 0x0a0800001adf7fae */ /* 0x0005e8000f101d58 */
        /* <DEDUP_REMOVED lines=107> */
[C---:B---3--:R-:W-:Y:S07]  /*fb00*/  HMMA.16816.F32 R4, R36.reuse, R28, R8 ;  /* 0x0000001c2404723c */ /* 0x048fee0000001808 */
[----:B------:R-:W-:Y:S01]  /*fb10*/  SHF.R.S32.HI R9, RZ, 0x1f, R46 ;  /* 0x0000001fff097819 */ /* 0x000fe2000001142e */
[----:B------:R-:W-:Y:S01]  /*fb20*/  HMMA.16816.F32 R40, R36, R30, R40 ;  /* 0x0000001e2428723c */ /* 0x000fe20000001828 */
[----:B------:R-:W-:Y:S01]  /*fb30*/  SHF.R.S32.HI R11, RZ, 0x1f, R198 ;  /* 0x0000001fff0b7819 */ /* 0x000fe200000114c6 */
[----:B------:R-:W-:Y:S06]  /*fb40*/  BAR.SYNC.DEFER_BLOCKING 0x0 ;  /* 0x0000000000007b1d */ /* 0x000fec0000010000 */
[----:B------:R-:W-:Y:S05]  /*fb50*/  @P0 BRA `(.L_x_2508) ;  /* 0x000002b000000947 */ /* 0x000fea0003800000 */
[----:B----4-:R-:W-:Y:S01]  /*fb60*/  ULEA UR4, UR10, UR16, 0x5 ;  /* 0x000000100a047291 */ /* 0x010fe2000f8e283f */
        /* <DEDUP_REMOVED lines=42> */
.L_x_2508:
[----:B----4-:R-:W-:Y:S01]  /*fe10*/  LOP3.LUT R49, R49, 0xffffffe0, RZ, 0xc0, !PT ;  /* 0xffffffe031317812 */ /* 0x010fe200078ec0ff */
[----:B------:R-:W-:Y:S01]  /*fe20*/  UMOV UR4, 0xffffffe0 ;  /* 0xffffffe000047882 */ /* 0x000fe20000000000 */
[----:B------:R-:W-:Y:S01]  /*fe30*/  LEA.HI R21, R47, R62, RZ, 0x2 ;  /* 0x0000003e2f157211 */ /* 0x000fe200078f10ff */
[----:B------:R-:W-:Y:S01]  /*fe40*/  UIMAD UR4, UR10, UR4, 0x21 ;  /* 0x000000210a0474a4 */ /* 0x000fe2000f8e0204 */
[----:B-1----:R-:W-:Y:S01]  /*fe50*/  SHF.R.S32.HI R11, RZ, 0x1f, R48 ;  /* 0x0000001fff0b7819 */ /* 0x002fe20000011430 */
[C---:B------:R-:W-:Y:S01]  /*fe60*/  IMAD.IADD R0, R62.reuse, 0x1, -R49 ;  /* 0x000000013e007824 */ /* 0x040fe200078e0a31 */
[----:B------:R-:W-:Y:S01]  /*fe70*/  LOP3.LUT R21, R21, 0xfffffffc, RZ, 0xc0, !PT ;  /* 0xfffffffc15157812 */ /* 0x000fe200078ec0ff */
[----:B------:R-:W-:Y:S01]  /*fe80*/  IMAD.IADD R215, R45, 0x1, R44 ;  /* 0x000000012dd77824 */ /* 0x000fe200078e022c */
[----:B------:R-:W-:Y:S01]  /*fe90*/  LEA.HI R11, R11, R48, RZ, 0x3 ;  /* 0x000000300b0b7211 */ /* 0x000fe200078f18ff */
[----:B------:R-:W-:Y:S01]  /*fea0*/  @UP2 USHF.L.U32 UR14, UR14, 0x7, URZ ;  /* 0x000000070e0e2899 */ /* 0x000fe2000800063f */
[----:B------:R-:W-:Y:S01]  /*feb0*/  SHF.R.S32.HI R9, RZ, 0x1f, R0 ;  /* 0x0000001fff097819 */ /* 0x000fe20000011400 */
[----:B------:R-:W-:Y:S01]  /*fec0*/  IMAD.IADD R62, R62, 0x1, -R21 ;  /* 0x000000013e3e7824 */ /* 0x000fe200078e0a15 */
[----:B------:R-:W-:Y:S01]  /*fed0*/  LOP3.LUT R11, R11, 0xffffff8, RZ, 0xc0, !PT ;  /* 0x0ffffff80b0b7812 */ /* 0x000fe200078ec0ff */
[----:B------:R-:W-:Y:S01]  /*fee0*/  IMAD.SHL.U32 R215, R215, 0x2, RZ ;  /* 0x00000002d7d77824 */ /* 0x000fe200078e00ff */
[----:B------:R-:W-:Y:S01]  /*fef0*/  LEA.HI R8, R9, R0, RZ, 0x2 ;  /* 0x0000000009087211 */ /* 0x000fe200078f10ff */
[----:B------:R-:W0:Y:S01]  /*ff00*/  LDGDEPBAR ;  /* 0x00000000000079af */ /* 0x000e220000000000 */
[----:B------:R-:W-:Y:S01]  /*ff10*/  LEA.HI R9, R62, R62, RZ, 0x1 ;  /* 0x0000003e3e097211 */ /* 0x000fe200078f08ff */
[----:B------:R-:W-:Y:S01]  /*ff20*/  IMAD.IADD R11, R48, 0x1, -R11 ;  /* 0x00000001300b7824 */ /* 0x000fe200078e0a0b */
[----:B------:R-:W-:Y:S01]  /*ff30*/  PLOP3.LUT P0, PT, PT, PT, UP2, 0x80, 0x0 ;  /* 0x000000000000781c */ /* 0x000fe20003f0f028 */
[--C-:B------:R-:W-:Y:S01]  /*ff40*/  IMAD R210, R2, 0x2, R215.reuse ;  /* 0x0000000202d27824 */ /* 0x100fe200078e02d7 */
[C---:B------:R-:W-:Y:S01]  /*ff50*/  LEA.HI.SX32 R10, R8.reuse, UR15, 0x1e ;  /* 0x0000000f080a7c11 */ /* 0x040fe2000f8ff2ff */
[----:B------:R-:W-:Y:S01]  /*ff60*/  LDSM.16.MT88.4 R132, [R215+0x8080] ;  /* 0x00808000d784783b */ /* 0x000fe20000004200 */
[----:B------:R-:W-:Y:S01]  /*ff70*/  LOP3.LUT R9, R9, 0x1ffffffe, RZ, 0xc0, !PT ;  /* 0x1ffffffe09097812 */ /* 0x000fe200078ec0ff */
[----:B------:R-:W-:Y:S01]  /*ff80*/  IMAD R209, R3, 0x2, R215 ;  /* 0x0000000203d17824 */ /* 0x000fe200078e02d7 */
[----:B------:R-:W-:Y:S01]  /*ff90*/  LOP3.LUT R227, R8, 0x7ffffffc, RZ, 0xc0, !PT ;  /* 0x7ffffffc08e37812 */ /* 0x000fe200078ec0ff */
[----:B------:R-:W-:Y:S01]  /*ffa0*/  IMAD R10, R11, 0x10, R10 ;  /* 0x000000100b0a7824 */ /* 0x000fe200078e020a */
[----:B------:R-:W-:Y:S01]  /*ffb0*/  LDSM.16.MT88.4 R140, [R210+0x8080] ;  /* 0x00808000d28c783b */ /* 0x000fe20000004200 */
[----:B------:R-:W-:-:S02]  /*ffc0*/  IMAD.IADD R9, R62, 0x1, -R9 ;  /* 0x000000013e097824 */ /* 0x000fc400078e0a09 */
[----:B------:R-:W-:Y:S01]  /*ffd0*/  IMAD.IADD R227, R0, 0x1, -R227 ;  /* 0x0000000100e37824 */ /* 0x000fe200078e0ae3 */
[----:B------:R-:W-:Y:S01]  /*ffe0*/  LDSM.16.MT88.4 R48, [R210+0x9080] ;  /* 0x00908000d230783b */ /* 0x000fe20000004200 */
[----:B------:R-:W-:Y:S02]  /*fff0*/  IMAD R226, R9, 0x8, R10 ;  /* 0x0000000809e27824 */ /* 0x000fe400078e020a */
[----:B------:R-:W-:Y:S01]  /*10000*/  IMAD.U32 R0, RZ, RZ, UR4 ;  /* 0x00000004ff007e24 */ /* 0x000fe2000f8e00ff */
[----:B------:R-:W-:Y:S01]  /*10010*/  LDSM.16.MT88.4 R72, [R215+0xa080] ;  /* 0x00a08000d748783b */ /* 0x000fe20000004200 */
[----:B------:R-:W-:Y:S01]  /*10020*/  @P0 IMAD.HI.U32 R9, R226, c[0x0][0x2c8], RZ ;  /* 0x0000b200e2090a27 */ /* 0x000fe200078e00ff */
[----:B------:R-:W-:Y:S01]  /*10030*/  PLOP3.LUT P0, PT, PT, PT, UP2, 0x80, 0x0 ;  /* 0x000000000000781c */ /* 0x000fe20003f0f028 */
[----:B------:R-:W-:Y:S01]  /*10040*/  ULDC.64 UR4, c[0x0][0x2c8] ;  /* 0x0000b20000047ab9 */ /* 0x000fe20000000a00 */
[----:B------:R-:W-:Y:S01]  /*10050*/  LDSM.16.MT88.4 R56, [R209+0x9080] ;  /* 0x00908000d138783b */ /* 0x000fe20000004200 */
[----:B------:R-:W-:-:S02]  /*10060*/  IMAD.MOV.U32 R11, RZ, RZ, R226 ;  /* 0x000000ffff0b7224 */ /* 0x000fc400078e00e2 */
[----:B------:R-:W-:Y:S01]  /*10070*/  IMAD.SHL.U32 R227, R227, 0x2, RZ ;  /* 0x00000002e3e37824 */ /* 0x000fe200078e00ff */
[----:B------:R-:W-:Y:S01]  /*10080*/  LDSM.16.MT88.4 R80, [R210+0xa080] ;  /* 0x00a08000d250783b */ /* 0x000fe20000004200 */
[----:B------:R-:W-:-:S03]  /*10090*/  IMAD R208, R3, 0x2, R210 ;  /* 0x0000000203d07824 */ /* 0x000fc600078e02d2 */
[C---:B------:R-:W-:Y:S01]  /*100a0*/  IADD3 R0, -R227.reuse, UR11, R0 ;  /* 0x0000000be3007c10 */ /* 0x040fe2000fffe100 */
[----:B------:R-:W-:Y:S02]  /*100b0*/  LDSM.16.MT88.4 R88, [R209+0xa080] ;  /* 0x00a08000d158783b */ /* 0x000fe40000004200 */
[----:B------:R-:W-:Y:S02]  /*100c0*/  @P0 SHF.R.U32.HI R11, RZ, c[0x0][0x2cc], R9 ;  /* 0x0000b300ff0b0a19 */ /* 0x000fe40000011609 */
[----:B------:R-:W-:Y:S01]  /*100d0*/  IADD3 R10, R0, -UR20, RZ ;  /* 0x80000014000a7c10 */ /* 0x000fe2000fffe0ff */
[----:B------:R-:W-:Y:S01]  /*100e0*/  LDSM.16.MT88.4 R32, [R208+0x8080] ;  /* 0x00808000d020783b */ /* 0x000fe20000004200 */
[----:B------:R-:W-:Y:S01]  /*100f0*/  IADD3 R0, -R227, UR22, RZ ;  /* 0x00000016e3007c10 */ /* 0x000fe2000fffe1ff */
[----:B------:R-:W-:Y:S02]  /*10100*/  UIMAD.WIDE.U32 UR22, UR14, UR4, URZ ;  /* 0x000000040e1672a5 */ /* 0x000fe4000f8e003f */
[----:B------:R-:W1:Y:S04]  /*10110*/  SHFL.IDX PT, R9, R11, RZ, 0x1c1f ;  /* 0x001c1fff0b097589 */ /* 0x000e6800000e0000 */
[----:B------:R-:W2:Y:S01]  /*10120*/  SHFL.IDX PT, R11, R11, 0x1, 0x1c1f ;  /* 0x003c1f000b0b7f89 */ /* 0x000ea200000e0000 */
        /* <DEDUP_REMOVED lines=11> */
[C---:B-1----:R-:W-:Y:S01]  /*101e0*/  IMAD.IADD R9, R10.reuse, 0x1, R9 ;  /* 0x000000010a097824 */ /* 0x042fe200078e0209 */
[----:B------:R-:W-:Y:S01]  /*101f0*/  LDSM.16.MT88.4 R120, [R209+0xb080] ;  /* 0x00b08000d178783b */ /* 0x000fe20000004200 */
[----:B--2---:R-:W-:-:S03]  /*10200*/  IMAD.IADD R11, R10, 0x1, R11 ;  /* 0x000000010a0b7824 */ /* 0x004fc600078e020b */
[C---:B------:R-:W-:Y:S01]  /*10210*/  IMNMX R9, R0.reuse, R9, PT ;  /* 0x0000000900097217 */ /* 0x040fe20003800200 */
[----:B------:R-:W-:Y:S01]  /*10220*/  LDSM.16.MT88.4 R188, [R209+0x8880] ;  /* 0x00888000d1bc783b */ /* 0x000fe20000004200 */
[----:B------:R-:W-:Y:S02]  /*10230*/  IMNMX R235, RZ, UR4, !PT ;  /* 0x00000004ffeb7c17 */ /* 0x000fe4000f800200 */
[C---:B------:R-:W-:Y:S01]  /*10240*/  ISETP.GT.AND P0, PT, R9.reuse, RZ, PT ;  /* 0x000000ff0900720c */ /* 0x040fe20003f04270 */
[----:B------:R-:W-:Y:S01]  /*10250*/  LDSM.16.MT88.4 R184, [R208+0x8880] ;  /* 0x00888000d0b8783b */ /* 0x000fe20000004200 */
[----:B------:R-:W-:Y:S02]  /*10260*/  IMNMX R0, R0, R11, PT ;  /* 0x0000000b00007217 */ /* 0x000fe40003800200 */
        /* <DEDUP_REMOVED lines=19> */
[----:B------:R-:W-:Y:S02]  /*103a0*/  ISETP.GT.AND P0, PT, R9, 0x18, PT ;  /* 0x000000180900780c */ /* 0x000fe40003f04270 */
[----:B------:R-:W-:Y:S02]  /*103b0*/  FMNMX.FTZ R5, R23, R22, !PT ;  /* 0x0000001617057209 */ /* 0x000fe40007810000 */
[----:B------:R-:W-:Y:S02]  /*103c0*/  FSEL R12, R40, -INF , P0 ;  /* 0xff800000280c7808 */ /* 0x000fe40000000000 */
[----:B------:R-:W-:Y:S02]  /*103d0*/  ISETP.GT.AND P0, PT, R9, 0x19, PT ;  /* 0x000000190900780c */ /* 0x000fe40003f04270 */
[----:B------:R-:W-:-:S02]  /*103e0*/  FMNMX.FTZ R5, R20, R5, !PT ;  /* 0x0000000514057209 */ /* 0x000fc40007810000 */
[----:B------:R-:W-:Y:S02]  /*103f0*/  FSEL R10, R41, -INF , P0 ;  /* 0xff800000290a7808 */ /* 0x000fe40000000000 */
[----:B------:R-:W-:Y:S02]  /*10400*/  ISETP.GT.AND P0, PT, R0, RZ, PT ;  /* 0x000000ff0000720c */ /* 0x000fe40003f04270 */
[----:B------:R-:W-:Y:S02]  /*10410*/  FMNMX.FTZ R5, R8, R5, !PT ;  /* 0x0000000508057209 */ /* 0x000fe40007810000 */
[----:B------:R-:W-:Y:S02]  /*10420*/  FSEL R18, R18, -INF , P0 ;  /* 0xff80000012127808 */ /* 0x000fe40000000000 */
[----:B------:R-:W-:Y:S02]  /*10430*/  ISETP.GT.AND P0, PT, R0, 0x1, PT ;  /* 0x000000010000780c */ /* 0x000fe40003f04270 */
[----:B------:R-:W-:-:S02]  /*10440*/  FMNMX.FTZ R5, R16, R5, !PT ;  /* 0x0000000510057209 */ /* 0x000fc40007810000 */
[----:B------:R-:W-:Y:S02]  /*10450*/  FSEL R21, R19, -INF , P0 ;  /* 0xff80000013157808 */ /* 0x000fe40000000000 */
[----:B------:R-:W-:Y:S02]  /*10460*/  ISETP.GT.AND P0, PT, R0, 0x8, PT ;  /* 0x000000080000780c */ /* 0x000fe40003f04270 */
        /* <DEDUP_REMOVED lines=8> */
[----:B------:R-:W-:Y:S02]  /*104f0*/  FMNMX.FTZ R6, R19, R24, !PT ;  /* 0x0000001813067209 */ /* 0x000fe40007810000 */
        /* <DEDUP_REMOVED lines=38> */
[----:B------:R-:W-:Y:S01]  /*10760*/  MUFU.EX2 R192, R192 ;  /* 0x000000c000c07308 */ /* 0x000fe20000000800 */
[--C-:B------:R-:W-:Y:S02]  /*10770*/  FFMA.FTZ R224, R4, c[0x0][0x2d0], -R17.reuse ;  /* 0x0000b40004e07a23 */ /* 0x100fe40000010811 */
[----:B------:R-:W2:Y:S01]  /*10780*/  LDSM.16.MT88.4 R4, [R208+0xb080] ;  /* 0x00b08000d004783b */ /* 0x000ea20000004200 */
[--C-:B------:R-:W-:Y:S02]  /*10790*/  FFMA.FTZ R3, R16, c[0x0][0x2d0], -R17.reuse ;  /* 0x0000b40010037a23 */ /* 0x100fe40000010811 */
[----:B------:R-:W-:-:S02]  /*107a0*/  FFMA.FTZ R225, R12, c[0x0][0x2d0], -R17 ;  /* 0x0000b4000ce17a23 */ /* 0x000fc40000010811 */
[----:B------:R-:W3:Y:S01]  /*107b0*/  MUFU.EX2 R151, R151 ;  /* 0x0000009700977308 */ /* 0x000ee20000000800 */
[----:B------:R-:W-:Y:S02]  /*107c0*/  FFMA.FTZ R228, R10, c[0x0][0x2d0], -R17 ;  /* 0x0000b4000ae47a23 */ /* 0x000fe40000010811 */
[--C-:B------:R-:W-:Y:S01]  /*107d0*/  FFMA.FTZ R229, R15, c[0x0][0x2d0], -R8.reuse ;  /* 0x0000b4000fe57a23 */ /* 0x100fe20000010808 */
[----:B------:R-:W4:Y:S01]  /*107e0*/  LDSM.16.MT88.4 R16, [R215+0x8880] ;  /* 0x00888000d710783b */ /* 0x000f220000004200 */
[--C-:B------:R-:W-:Y:S02]  /*107f0*/  FFMA.FTZ R230, R13, c[0x0][0x2d0], -R8.reuse ;  /* 0x0000b4000de67a23 */ /* 0x100fe40000010808 */
[--C-:B------:R-:W-:Y:S01]  /*10800*/  FFMA.FTZ R231, R11, c[0x0][0x2d0], -R8.reuse ;  /* 0x0000b4000be77a23 */ /* 0x100fe20000010808 */
[----:B------:R-:W5:Y:S01]  /*10810*/  MUFU.EX2 R150, R150 ;  /* 0x0000009600967308 */ /* 0x000f620000000800 */
[----:B------:R-:W-:Y:S01]  /*10820*/  FFMA.FTZ R232, R9, c[0x0][0x2d0], -R8 ;  /* 0x0000b40009e87a23 */ /* 0x000fe20000010808 */
[----:B------:R-:W1:Y:S04]  /*10830*/  LDSM.16.MT88.4 R12, [R210+0x8880] ;  /* 0x00888000d20c783b */ /* 0x000e680000004200 */
[----:B------:R-:W1:Y:S02]  /*10840*/  LDSM.16.MT88.4 R8, [R215+0x9880] ;  /* 0x00988000d708783b */ /* 0x000e640000004200 */
[----:B------:R-:W-:Y:S01]  /*10850*/  MUFU.EX2 R193, R193 ;  /* 0x000000c100c17308 */ /* 0x000fe20000000800 */
[----:B---3--:R-:W-:Y:S01]  /*10860*/  F2FP.PACK_AB R128, R151, R192 ;  /* 0x000000c09780723e */ /* 0x008fe200000000ff */
[----:B------:R-:W-:-:S06]  /*10870*/  FADD.FTZ R151, R192, R151 ;  /* 0x00000097c0977221 */ /* 0x000fcc0000010000 */
        /* <DEDUP_REMOVED lines=49> */
[C---:B--2---:R-:W-:Y:S07]  /*10b90*/  HMMA.16816.F32 R124, R128.reuse, R4, RZ ;  /* 0x00000004807c723c */ /* 0x044fee00000018ff */
        /* <DEDUP_REMOVED lines=8> */
[----:B------:R-:W-:Y:S01]  /*10c20*/  F2FP.PACK_AB R7, R232, R231 ;  /* 0x000000e7e807723e */ /* 0x000fe200000000ff */
        /* <DEDUP_REMOVED lines=62> */
.L_x_2512:
        /* <DEDUP_REMOVED lines=38> */
.L_x_2510:
[C---:B--234-:R-:W-:Y:S01]  /*11270*/  HMMA.16816.F32 R4, R148.reuse, R152, RZ ;  /* 0x000000989404723c */ /* 0x05cfe200000018ff */
[----:B------:R-:W0:Y:S01]  /*11280*/  LDGDEPBAR ;  /* 0x00000000000079af */ /* 0x000e220000000000 */
[----:B------:R-:W-:Y:S06]  /*11290*/  UISETP.GE.AND UP0, UPT, UR7, 0x1, UPT ;  /* 0x000000010700788c */ /* 0x000fec000bf06270 */
        /* <DEDUP_REMOVED lines=152> */
.L_x_2511:
[----:B------:R-:W-:Y:S01]  /*11c20*/  PLOP3.LUT P0, PT, PT, PT, UP2, 0x80, 0x0 ;  /* 0x000000000000781c */ /* 0x000fe20003f0f028 */
[----:B------:R-:W-:Y:S01]  /*11c30*/  UIMAD UR5, UR7, -0x20, UR4 ;  /* 0xffffffe0070578a4 */ /* 0x000fe2000f8e0204 */
[----:B-1----:R-:W-:Y:S01]  /*11c40*/  MOV R152, R226 ;  /* 0x000000e200987202 */ /* 0x002fe20000000f00 */
[----:B------:R-:W-:Y:S04]  /*11c50*/  LDSM.16.MT88.4 R156, [R210+0x8080] ;  /* 0x00808000d29c783b */ /* 0x000fe80000004200 */
[----:B------:R-:W-:Y:S04]  /*11c60*/  MOV R0, UR5 ;  /* 0x0000000500007c02 */ /* 0x000fe80008000f00 */
[----:B------:R-:W-:Y:S01]  /*11c70*/  IADD3 R0, R0, UR11, -R227 ;  /* 0x0000000b00007c10 */ /* 0x000fe2000fffe8e3 */
[----:B------:R-:W-:Y:S01]  /*11c80*/  LDSM.16.MT88.4 R172, [R215+0xa880] ;  /* 0x00a88000d7ac783b */ /* 0x000fe20000004200 */
[----:B------:R-:W-:Y:S02]  /*11c90*/  @P0 MOV R152, R234 ;  /* 0x000000ea00980202 */ /* 0x000fe40000000f00 */
[----:B------:R-:W-:Y:S05]  /*11ca0*/  IADD3 R0, R0, -UR20, RZ ;  /* 0x8000001400007c10 */ /* 0x000fea000fffe0ff */
[----:B------:R-:W1:Y:S08]  /*11cb0*/  SHFL.IDX PT, R151, R152, RZ, 0x1c1f ;  /* 0x001c1fff98977589 */ /* 0x000e7000000e0000 */
[----:B------:R-:W2:Y:S08]  /*11cc0*/  SHFL.IDX PT, R149, R152, 0x1, 0x1c1f ;  /* 0x003c1f0098957f89 */ /* 0x000eb000000e0000 */
[----:B------:R-:W-:Y:S08]  /*11cd0*/  LDSM.16.MT88.4 R176, [R210+0xa880] ;  /* 0x00a88000d2b0783b */ /* 0x000ff00000004200 */
[----:B------:R-:W-:Y:S08]  /*11ce0*/  LDSM.16.MT88.4 R180, [R208+0xa880] ;  /* 0x00a88000d0b4783b */ /* 0x000ff00000004200 */
[----:B------:R-:W-:Y:S08]  /*11cf0*/  LDSM.16.MT88.4 R184, [R215+0xb880] ;  /* 0x00b88000d7b8783b */ /* 0x000ff00000004200 */
[----:B------:R-:W-:Y:S08]  /*11d00*/  LDSM.16.MT88.4 R188, [R210+0xb880] ;  /* 0x00b88000d2bc783b */ /* 0x000ff00000004200 */
[----:B------:R-:W-:Y:S08]  /*11d10*/  LDSM.16.MT88.4 R192, [R208+0xb880] ;  /* 0x00b88000d0c0783b */ /* 0x000ff00000004200 */
[----:B------:R-:W0:Y:S01]  /*11d20*/  LDGDEPBAR ;  /* 0x00000000000079af */ /* 0x000e220000000000 */
[C---:B-1----:R-:W-:Y:S02]  /*11d30*/  IADD3 R148, R0.reuse, R151, RZ ;  /* 0x0000009700947210 */ /* 0x042fe40007ffe0ff */
[----:B--2---:R-:W-:Y:S02]  /*11d40*/  IADD3 R0, R0, R149, RZ ;  /* 0x0000009500007210 */ /* 0x004fe40007ffe0ff */
[----:B------:R-:W-:Y:S04]  /*11d50*/  ISETP.GT.AND P0, PT, R148, RZ, PT ;  /* 0x000000ff9400720c */ /* 0x000fe80003f04270 */
[----:B------:R-:W-:Y:S02]  /*11d60*/  FSEL R150, R4, -INF , P0 ;  /* 0xff80000004967808 */ /* 0x000fe40000000000 */
[----:B------:R-:W-:Y:S04]  /*11d70*/  ISETP.GT.AND P0, PT, R148, 0x1, PT ;  /* 0x000000019400780c */ /* 0x000fe80003f04270 */
[----:B------:R-:W-:Y:S02]  /*11d80*/  FSEL R4, R5, -INF , P0 ;  /* 0xff80000005047808 */ /* 0x000fe40000000000 */
[----:B------:R-:W-:Y:S02]  /*11d90*/  ISETP.GT.AND P0, PT, R0, RZ, PT ;  /* 0x000000ff0000720c */ /* 0x000fe40003f04270 */
[----:B------:R-:W-:Y:S02]  /*11da0*/  FMNMX.FTZ R5, R150, R3, !PT ;  /* 0x0000000396057209 */ /* 0x000fe40007810000 */
        /* <DEDUP_REMOVED lines=24> */
[----:B------:R-:W-:Y:S02]  /*11f30*/  FMNMX.FTZ R10, R155, R2, !PT ;  /* 0x000000029b0a7209 */ /* 0x000fe40007810000 */
[C---:B------:R-:W-:Y:S02]  /*11f40*/  ISETP.GT.AND P0, PT, R0.reuse, 0x9, PT ;  /* 0x000000090000780c */ /* 0x040fe40003f04270 */
[----:B------:R-:W-:Y:S02]  /*11f50*/  FMNMX.FTZ R10, R153, R10, !PT ;  /* 0x0000000a990a7209 */ /* 0x000fe40007810000 */
[----:B------:R-:W-:Y:S02]  /*11f60*/  FSEL R11, R11, -INF , P0 ;  /* 0xff8000000b0b7808 */ /* 0x000fe40000000000 */
[----:B------:R-:W-:Y:S02]  /*11f70*/  ISETP.GT.AND P0, PT, R0, 0x10, PT ;  /* 0x000000100000780c */ /* 0x000fe40003f04270 */
[----:B------:R-:W-:Y:S02]  /*11f80*/  FMNMX.FTZ R12, R9, R10, !PT ;  /* 0x0000000a090c7209 */ /* 0x000fe40007810000 */
[----:B------:R-:W-:Y:S01]  /*11f90*/  FSEL R167, R14, -INF , P0 ;  /* 0xff8000000ea77808 */ /* 0x000fe20000000000 */
[----:B------:R-:W1:Y:S01]  /*11fa0*/  SHFL.BFLY PT, R10, R5, 0x2, 0x1f ;  /* 0x0c401f00050a7f89 */ /* 0x000e6200000e0000 */
[C---:B------:R-:W-:Y:S02]  /*11fb0*/  ISETP.GT.AND P0, PT, R0.reuse, 0x11, PT ;  /* 0x000000110000780c */ /* 0x040fe40003f04270 */
[----:B------:R-:W-:Y:S02]  /*11fc0*/  FMNMX.FTZ R12, R11, R12, !PT ;  /* 0x0000000c0b0c7209 */ /* 0x000fe40007810000 */
[----:B------:R-:W-:Y:S02]  /*11fd0*/  FSEL R165, R15, -INF , P0 ;  /* 0xff8000000fa57808 */ /* 0x000fe40000000000 */
[----:B------:R-:W-:Y:S02]  /*11fe0*/  FMNMX.FTZ R12, R167, R12, !PT ;  /* 0x0000000ca70c7209 */ /* 0x000fe40007810000 */
[----:B------:R-:W-:Y:S04]  /*11ff0*/  ISETP.GT.AND P0, PT, R0, 0x18, PT ;  /* 0x000000180000780c */ /* 0x000fe80003f04270 */
[----:B------:R-:W-:Y:S02]  /*12000*/  FSEL R161, R18, -INF , P0 ;  /* 0xff80000012a17808 */ /* 0x000fe40000000000 */
[----:B------:R-:W-:Y:S02]  /*12010*/  ISETP.GT.AND P0, PT, R0, 0x19, PT ;  /* 0x000000190000780c */ /* 0x000fe40003f04270 */
[----:B------:R-:W-:Y:S02]  /*12020*/  FMNMX.FTZ R0, R165, R12, !PT ;  /* 0x0000000ca5007209 */ /* 0x000fe40007810000 */
[----:B------:R-:W-:Y:S02]  /*12030*/  FSEL R149, R19, -INF , P0 ;  /* 0xff80000013957808 */ /* 0x000fe40000000000 */
[----:B------:R-:W-:Y:S02]  /*12040*/  FMNMX.FTZ R0, R161, R0, !PT ;  /* 0x00000000a1007209 */ /* 0x000fe40007810000 */
[----:B-1----:R-:W-:Y:S02]  /*12050*/  FMNMX.FTZ R13, R10, R5, !PT ;  /* 0x000000050a0d7209 */ /* 0x002fe40007810000 */
[----:B------:R-:W-:Y:S03]  /*12060*/  FMNMX.FTZ R7, R149, R0, !PT ;  /* 0x0000000095077209 */ /* 0x000fe60007810000 */
[----:B------:R-:W-:Y:S08]  /*12070*/  SHFL.BFLY PT, R10, R13, 0x1, 0x1f ;  /* 0x0c201f000d0a7f89 */ /* 0x000ff000000e0000 */
[----:B------:R-:W1:Y:S02]  /*12080*/  SHFL.BFLY PT, R0, R7, 0x2, 0x1f ;  /* 0x0c401f0007007f89 */ /* 0x000e6400000e0000 */
[----:B-1----:R-:W-:Y:S02]  /*12090*/  FMNMX.FTZ R5, R7, R0, !PT ;  /* 0x0000000007057209 */ /* 0x002fe40007810000 */
[----:B------:R-:W-:Y:S04]  /*120a0*/  FMNMX.FTZ R0, R13, R10, !PT ;  /* 0x0000000a0d007209 */ /* 0x000fe80007810000 */
[----:B------:R-:W-:Y:S01]  /*120b0*/  LDSM.16.MT88.4 R12, [R215+0x8080] ;  /* 0x00808000d70c783b */ /* 0x000fe20000004200 */
[C---:B------:R-:W-:Y:S01]  /*120c0*/  FSETP.NEU.FTZ.AND P0, PT, R0.reuse, -INF , PT ;  /* 0xff8000000000780b */ /* 0x040fe20003f1d000 */
[----:B------:R-:W-:Y:S06]  /*120d0*/  FMUL.FTZ R163, R0, c[0x0][0x2d0] ;  /* 0x0000b40000a37a20 */ /* 0x000fec0000410000 */
[----:B------:R-:W1:Y:S01]  /*120e0*/  SHFL.BFLY PT, R148, R5, 0x1, 0x1f ;  /* 0x0c201f0005947f89 */ /* 0x000e6200000e0000 */
[----:B------:R-:W-:Y:S05]  /*120f0*/  FSEL R163, R163, RZ, P0 ;  /* 0x000000ffa3a37208 */ /* 0x000fea0000000000 */
[--C-:B------:R-:W-:Y:S02]  /*12100*/  FFMA.FTZ R151, R150, c[0x0][0x2d0], -R163.reuse ;  /* 0x0000b40096977a23 */ /* 0x100fe400000108a3 */
[--C-:B------:R-:W-:Y:S01]  /*12110*/  FFMA.FTZ R150, R4, c[0x0][0x2d0], -R163.reuse ;  /* 0x0000b40004967a23 */ /* 0x100fe200000108a3 */
[----:B------:R-:W-:Y:S01]  /*12120*/  FSEL R4, R0, RZ, P0 ;  /* 0x000000ff00047208 */ /* 0x000fe20000000000 */
[--C-:B------:R-:W-:Y:S02]  /*12130*/  FFMA.FTZ R241, R8, c[0x0][0x2d0], -R163.reuse ;  /* 0x0000b40008f17a23 */ /* 0x100fe400000108a3 */
[----:B------:R-:W-:Y:S01]  /*12140*/  FFMA.FTZ R240, R6, c[0x0][0x2d0], -R163 ;  /* 0x0000b40006f07a23 */ /* 0x000fe200000108a3 */
[----:B------:R-:W-:Y:S01]  /*12150*/  MUFU.EX2 R151, R151 ;  /* 0x0000009700977308 */ /* 0x000fe20000000800 */
[----:B------:R-:W-:Y:S02]  /*12160*/  FADD.FTZ R4, -R4, R3 ;  /* 0x0000000304047221 */ /* 0x000fe40000010100 */
[--C-:B------:R-:W-:Y:S02]  /*12170*/  FFMA.FTZ R242, R168, c[0x0][0x2d0], -R163.reuse ;  /* 0x0000b400a8f27a23 */ /* 0x100fe400000108a3 */
[----:B------:R-:W-:Y:S01]  /*12180*/  FMUL.FTZ R3, R4, c[0x0][0x2d0] ;  /* 0x0000b40004037a20 */ /* 0x000fe20000410000 */
[----:B------:R-:W-:Y:S01]  /*12190*/  LDSM.16.MT88.4 R168, [R208+0x9880] ;  /* 0x00988000d0a8783b */ /* 0x000fe20000004200 */
[--C-:B------:R-:W-:Y:S02]  /*121a0*/  FFMA.FTZ R243, R166, c[0x0][0x2d0], -R163.reuse ;  /* 0x0000b400a6f37a23 */ /* 0x100fe400000108a3 */
[--C-:B------:R-:W-:Y:S01]  /*121b0*/  FFMA.FTZ R246, R164, c[0x0][0x2d0], -R163.reuse ;  /* 0x0000b400a4f67a23 */ /* 0x100fe200000108a3 */
[----:B------:R-:W2:Y:S01]  /*121c0*/  MUFU.EX2 R150, R150 ;  /* 0x0000009600967308 */ /* 0x000ea20000000800 */
[----:B-1----:R-:W-:Y:S01]  /*121d0*/  FMNMX.FTZ R148, R148, R5, !PT ;  /* 0x0000000594947209 */ /* 0x002fe20007810000 */
[----:B------:R-:W-:Y:S03]  /*121e0*/  FFMA.FTZ R163, R162, c[0x0][0x2d0], -R163 ;  /* 0x0000b400a2a37a23 */ /* 0x000fe600000108a3 */
[C---:B------:R-:W-:Y:S01]  /*121f0*/  FSETP.NEU.FTZ.AND P0, PT, R148.reuse, -INF , PT ;  /* 0xff8000009400780b */ /* 0x040fe20003f1d000 */
[C---:B------:R-:W-:Y:S03]  /*12200*/  FMUL.FTZ R160, R148.reuse, c[0x0][0x2d0] ;  /* 0x0000b40094a07a20 */ /* 0x040fe60000410000 */
[----:B------:R-:W-:Y:S01]  /*12210*/  FSEL R5, R148, RZ, P0 ;  /* 0x000000ff94057208 */ /* 0x000fe20000000000 */
[----:B------:R-:W1:Y:S01]  /*12220*/  MUFU.EX2 R3, R3 ;  /* 0x0000000300037308 */ /* 0x000e620000000800 */
[----:B------:R-:W-:Y:S02]  /*12230*/  FSEL R160, R160, RZ, P0 ;  /* 0x000000ffa0a07208 */ /* 0x000fe40000000000 */
[----:B------:R-:W-:Y:S01]  /*12240*/  ISETP.LT.AND P0, PT, R235, UR7, PT ;  /* 0x00000007eb007c0c */ /* 0x000fe2000bf01270 */
[----:B------:R-:W-:Y:S01]  /*12250*/  FADD.FTZ R5, -R5, R2 ;  /* 0x0000000205057221 */ /* 0x000fe20000010100 */
[----:B------:R-:W-:Y:S01]  /*12260*/  UIADD3 UR7, UR7, -0x1, URZ ;  /* 0xffffffff07077890 */ /* 0x000fe2000fffe03f */
[--C-:B------:R-:W-:Y:S02]  /*12270*/  FFMA.FTZ R239, R155, c[0x0][0x2d0], -R160.reuse ;  /* 0x0000b4009bef7a23 */ /* 0x100fe400000108a0 */
[--C-:B------:R-:W-:Y:S02]  /*12280*/  FFMA.FTZ R238, R153, c[0x0][0x2d0], -R160.reuse ;  /* 0x0000b40099ee7a23 */ /* 0x100fe400000108a0 */
[--C-:B------:R-:W-:Y:S01]  /*12290*/  FFMA.FTZ R237, R9, c[0x0][0x2d0], -R160.reuse ;  /* 0x0000b40009ed7a23 */ /* 0x100fe200000108a0 */
[----:B------:R-:W-:Y:S01]  /*122a0*/  MUFU.EX2 R241, R241 ;  /* 0x000000f100f17308 */ /* 0x000fe20000000800 */
[--C-:B------:R-:W-:Y:S02]  /*122b0*/  FFMA.FTZ R236, R11, c[0x0][0x2d0], -R160.reuse ;  /* 0x0000b4000bec7a23 */ /* 0x100fe400000108a0 */
[----:B------:R-:W-:Y:S01]  /*122c0*/  FMUL.FTZ R2, R5, c[0x0][0x2d0] ;  /* 0x0000b40005027a20 */ /* 0x000fe20000410000 */
[----:B--2---:R-:W-:Y:S01]  /*122d0*/  F2FP.PACK_AB R152, R150, R151 ;  /* 0x000000979698723e */ /* 0x004fe200000000ff */
[--C-:B------:R-:W-:Y:S02]  /*122e0*/  FFMA.FTZ R244, R167, c[0x0][0x2d0], -R160.reuse ;  /* 0x0000b400a7f47a23 */ /* 0x100fe400000108a0 */
[--C-:B------:R-:W-:Y:S02]  /*122f0*/  FFMA.FTZ R245, R165, c[0x0][0x2d0], -R160.reuse ;  /* 0x0000b400a5f57a23 */ /* 0x100fe400000108a0 */
[----:B------:R-:W-:Y:S01]  /*12300*/  LDSM.16.MT88.4 R164, [R210+0x9880] ;  /* 0x00988000d2a4783b */ /* 0x000fe20000004200 */
[----:B------:R-:W2:Y:S01]  /*12310*/  MUFU.EX2 R2, R2 ;  /* 0x0000000200027308 */ /* 0x000ea20000000800 */
[--C-:B------:R-:W-:Y:S02]  /*12320*/  FFMA.FTZ R248, R161, c[0x0][0x2d0], -R160.reuse ;  /* 0x0000b400a1f87a23 */ /* 0x100fe400000108a0 */
[C---:B-1----:R-:W-:Y:S02]  /*12330*/  FMUL.FTZ R4, R3.reuse, R144 ;  /* 0x0000009003047220 */ /* 0x042fe40000410000 */
[C---:B------:R-:W-:Y:S02]  /*12340*/  FMUL.FTZ R5, R3.reuse, R145 ;  /* 0x0000009103057220 */ /* 0x040fe40000410000 */
[C---:B------:R-:W-:Y:S02]  /*12350*/  FMUL.FTZ R8, R3.reuse, R132 ;  /* 0x0000008403087220 */ /* 0x040fe40000410000 */
[C---:B------:R-:W-:Y:S01]  /*12360*/  FMUL.FTZ R9, R3.reuse, R133 ;  /* 0x0000008503097220 */ /* 0x040fe20000410000 */
[----:B------:R-:W1:Y:S01]  /*12370*/  MUFU.EX2 R240, R240 ;  /* 0x000000f000f07308 */ /* 0x000e620000000800 */
[C---:B------:R-:W-:Y:S02]  /*12380*/  FMUL.FTZ R16, R3.reuse, R140 ;  /* 0x0000008c03107220 */ /* 0x040fe40000410000 */
[----:B------:R-:W-:Y:S02]  /*12390*/  FMUL.FTZ R17, R3, R141 ;  /* 0x0000008d03117220 */ /* 0x000fe40000410000 */
[----:B------:R-:W-:Y:S02]  /*123a0*/  FFMA.FTZ R160, R149, c[0x0][0x2d0], -R160 ;  /* 0x0000b40095a07a23 */ /* 0x000fe400000108a0 */
[C---:B------:R-:W-:Y:S02]  /*123b0*/  FMUL.FTZ R28, R3.reuse, R28 ;  /* 0x0000001c031c7220 */ /* 0x040fe40000410000 */
[C---:B------:R-:W-:Y:S01]  /*123c0*/  FMUL.FTZ R29, R3.reuse, R29 ;  /* 0x0000001d031d7220 */ /* 0x040fe20000410000 */
[----:B------:R-:W-:Y:S01]  /*123d0*/  MUFU.EX2 R239, R239 ;  /* 0x000000ef00ef7308 */ /* 0x000fe20000000800 */
[C---:B------:R-:W-:Y:S02]  /*123e0*/  FMUL.FTZ R32, R3.reuse, R32 ;  /* 0x0000002003207220 */ /* 0x040fe40000410000 */
[C---:B------:R-:W-:Y:S02]  /*123f0*/  FMUL.FTZ R33, R3.reuse, R33 ;  /* 0x0000002103217220 */ /* 0x040fe40000410000 */
[C---:B--2---:R-:W-:Y:S02]  /*12400*/  FMUL.FTZ R6, R2.reuse, R146 ;  /* 0x0000009202067220 */ /* 0x044fe40000410000 */
[C---:B------:R-:W-:Y:S02]  /*12410*/  FMUL.FTZ R7, R2.reuse, R147 ;  /* 0x0000009302077220 */ /* 0x040fe40000410000 */
[----:B------:R-:W2:Y:S01]  /*12420*/  LDSM.16.MT88.4 R144, [R209+0x8080] ;  /* 0x00808000d190783b */ /* 0x000ea20000004200 */
[----:B------:R-:W3:Y:S01]  /*12430*/  MUFU.EX2 R238, R238 ;  /* 0x000000ee00ee7308 */ /* 0x000ee20000000800 */
[C---:B------:R-:W-:Y:S02]  /*12440*/  FMUL.FTZ R10, R2.reuse, R134 ;  /* 0x00000086020a7220 */ /* 0x040fe40000410000 */
[----:B------:R-:W-:Y:S01]  /*12450*/  FMUL.FTZ R11, R2, R135 ;  /* 0x00000087020b7220 */ /* 0x000fe20000410000 */
[----:B-1----:R-:W-:Y:S01]  /*12460*/  F2FP.PACK_AB R154, R240, R241 ;  /* 0x000000f1f09a723e */ /* 0x002fe200000000ff */
[C---:B------:R-:W-:Y:S02]  /*12470*/  FMUL.FTZ R18, R2.reuse, R142 ;  /* 0x0000008e02127220 */ /* 0x040fe40000410000 */
[----:B------:R-:W1:Y:S01]  /*12480*/  LDSM.16.MT88.4 R132, [R208+0x8080] ;  /* 0x00808000d084783b */ /* 0x000e620000004200 */
[C---:B------:R-:W-:Y:S02]  /*12490*/  FMUL.FTZ R19, R2.reuse, R143 ;  /* 0x0000008f02137220 */ /* 0x040fe40000410000 */
[----:B------:R-:W-:Y:S01]  /*124a0*/  MUFU.EX2 R237, R237 ;  /* 0x000000ed00ed7308 */ /* 0x000fe20000000800 */
[C---:B------:R-:W-:Y:S02]  /*124b0*/  FMUL.FTZ R30, R2.reuse, R30 ;  /* 0x0000001e021e7220 */ /* 0x040fe40000410000 */
[C---:B------:R-:W-:Y:S02]  /*124c0*/  FMUL.FTZ R31, R2.reuse, R31 ;  /* 0x0000001f021f7220 */ /* 0x040fe40000410000 */
[----:B------:R-:W-:Y:S01]  /*124d0*/  LDSM.16.MT88.4 R140, [R210+0x9080] ;  /* 0x00908000d28c783b */ /* 0x000fe20000004200 */
[C---:B------:R-:W-:Y:S02]  /*124e0*/  FMUL.FTZ R34, R2.reuse, R34 ;  /* 0x0000002202227220 */ /* 0x040fe40000410000 */
[----:B------:R-:W-:Y:S02]  /*124f0*/  FMUL.FTZ R35, R2, R35 ;  /* 0x0000002302237220 */ /* 0x000fe40000410000 */
[----:B------:R-:W4:Y:S01]  /*12500*/  MUFU.EX2 R236, R236 ;  /* 0x000000ec00ec7308 */ /* 0x000f220000000800 */
        /* <DEDUP_REMOVED lines=15> */
[----:B----4-:R-:W-:Y:S01]  /*12600*/  F2FP.PACK_AB R155, R236, R237 ;  /* 0x000000edec9b723e */ /* 0x010fe200000000ff */
        /* <DEDUP_REMOVED lines=8> */
[----:B------:R-:W4:Y:S03]  /*12690*/  MUFU.EX2 R243, R243 ;  /* 0x000000f300f37308 */ /* 0x000f260000000800 */
[C---:B------:R-:W-:Y:S01]  /*126a0*/  FMUL.FTZ R13, R3.reuse, R137 ;  /* 0x00000089030d7220 */ /* 0x040fe20000410000 */
[----:B---3--:R-:W-:Y:S01]  /*126b0*/  LDSM.16.MT88.4 R160, [R215+0x9880] ;  /* 0x00988000d7a0783b */ /* 0x008fe20000004200 */
        /* <DEDUP_REMOVED lines=15> */
[----:B------:R-:W1:Y:S01]  /*127b0*/  MUFU.EX2 R246, R246 ;  /* 0x000000f600f67308 */ /* 0x000e620000000800 */
[C---:B------:R-:W-:Y:S02]  /*127c0*/  FMUL.FTZ R22, R2.reuse, R22 ;  /* 0x0000001602167220 */ /* 0x040fe40000410000 */
[C---:B------:R-:W-:Y:S04]  /*127d0*/  FMUL.FTZ R23, R2.reuse, R23 ;  /* 0x0000001702177220 */ /* 0x040fe80000410000 */
[C---:B------:R-:W-:Y:S02]  /*127e0*/  FMUL.FTZ R57, R3.reuse, R57 ;  /* 0x0000003903397220 */ /* 0x040fe40000410000 */
[C---:B------:R-:W-:Y:S01]  /*127f0*/  FMUL.FTZ R58, R2.reuse, R58 ;  /* 0x0000003a023a7220 */ /* 0x040fe20000410000 */
[C---:B--2---:R-:W-:Y:S01]  /*12800*/  HMMA.16816.F32 R20, R152.reuse, R144, R20 ;  /* 0x000000909814723c */ /* 0x044fe20000001814 */
[----:B------:R-:W2:Y:S02]  /*12810*/  MUFU.EX2 R248, R248 ;  /* 0x000000f800f87308 */ /* 0x000ea40000000800 */
        /* <DEDUP_REMOVED lines=123> */
[----:B-----5:R-:W-:Y:S03]  /*12fd0*/  F2FP.PACK_AB R153, R245, R244 ;  /* 0x000000f4f599723e */ /* 0x020fe600000000ff */
[----:B------:R-:W-:Y:S01]  /*12fe0*/  F2FP.PACK_AB R154, R247, R246 ;  /* 0x000000f6f79a723e */ /* 0x000fe200000000ff */
[----:B------:R-:W-:Y:S01]  /*12ff0*/  FADD.FTZ R3, R240, R3 ;  /* 0x00000003f0037221 */ /* 0x000fe20000010000 */
[----:B------:R-:W-:Y:S03]  /*13000*/  F2FP.PACK_AB R155, R149, R248 ;  /* 0x000000f8959b723e */ /* 0x000fe600000000ff */
[----:B------:R-:W-:Y:S01]  /*13010*/  FADD.FTZ R242, R242, R3 ;  /* 0x00000003f2f27221 */ /* 0x000fe20000010000 */
[----:B------:R-:W-:Y:S03]  /*13020*/  MOV R3, R0 ;  /* 0x0000000000037202 */ /* 0x000fe60000000f00 */
[C---:B---3--:R-:W-:Y:S01]  /*13030*/  HMMA.16816.F32 R144, R152.reuse, R136, R4 ;  /* 0x000000889890723c */ /* 0x048fe20000001804 */
[----:B------:R-:W1:Y:S02]  /*13040*/  LDSM.16.MT88.4 R4, [R208+0x8880] ;  /* 0x00888000d004783b */ /* 0x000e640000004200 */
[----:B------:R-:W-:Y:S04]  /*13050*/  FADD.FTZ R243, R243, R242 ;  /* 0x000000f2f3f37221 */ /* 0x000fe80000010000 */
[----:B------:R-:W-:Y:S01]  /*13060*/  FADD.FTZ R224, R246, R243 ;  /* 0x000000f3f6e07221 */ /* 0x000fe20000010000 */
[C---:B------:R-:W-:Y:S01]  /*13070*/  HMMA.16816.F32 R132, R152.reuse, R138, R8 ;  /* 0x0000008a9884723c */ /* 0x040fe20000001808 */
[----:B------:R-:W3:Y:S03]  /*13080*/  LDSM.16.MT88.4 R8, [R209+0x9880] ;  /* 0x00988000d108783b */ /* 0x000ee60000004200 */
[----:B------:R-:W-:Y:S04]  /*13090*/  FADD.FTZ R224, R247, R224 ;  /* 0x000000e0f7e07221 */ /* 0x000fe80000010000 */
[C---:B--2---:R-:W-:Y:S01]  /*130a0*/  HMMA.16816.F32 R136, R152.reuse, R140, R12 ;  /* 0x0000008c9888723c */ /* 0x044fe2000000180c */
[----:B------:R-:W2:Y:S07]  /*130b0*/  LDSM.16.MT88.4 R12, [R209+0xa880] ;  /* 0x00a88000d10c783b */ /* 0x000eae0000004200 */
[C---:B------:R-:W-:Y:S01]  /*130c0*/  HMMA.16816.F32 R140, R152.reuse, R142, R16 ;  /* 0x0000008e988c723c */ /* 0x040fe20000001810 */
[----:B------:R-:W4:Y:S07]  /*130d0*/  LDSM.16.MT88.4 R16, [R209+0xb880] ;  /* 0x00b88000d110783b */ /* 0x000f2e0000004200 */
[C---:B------:R-:W-:Y:S08]  /*130e0*/  HMMA.16816.F32 R20, R152.reuse, R156, R20 ;  /* 0x0000009c9814723c */ /* 0x040ff00000001814 */
        /* <DEDUP_REMOVED lines=34> */
.L_x_2509:
[----:B------:R-:W-:-:S13]  /*13310*/  ISETP.LE.AND P0, PT, RZ, UR7, PT ;  /* 0x00000007ff007c0c */ /* 0x000fda000bf03270 */
[----:B------:R-:W-:Y:S05]  /*13320*/  @!P0 BRA `(.L_x_2513) ;  /* 0x0000214000008947 */ /* 0x000fea0003800000 */
[----:B------:R-:W1:Y:S01]  /*13330*/  S2R R3, SR_TID.X ;  /* 0x0000000000037919 */ /* 0x000e620000002100 */
[----:B------:R-:W-:Y:S01]  /*13340*/  SHF.R.S32.HI R229, RZ, 0x1f, R198 ;  /* 0x0000001fffe57819 */ /* 0x000fe200000114c6 */
[----:B------:R-:W-:Y:S01]  /*13350*/  IMAD.MOV.U32 R149, RZ, RZ, R148 ;  /* 0x000000ffff957224 */ /* 0x000fe200078e0094 */
[C---:B------:R-:W-:Y:S01]  /*13360*/  SHF.L.U64.HI R228, R196.reuse, 0x1, R199 ;  /* 0x00000001c4e47819 */ /* 0x040fe200000102c7 */
[----:B------:R-:W-:Y:S01]  /*13370*/  IMAD.SHL.U32 R230, R196, 0x2, RZ ;  /* 0x00000002c4e67824 */ /* 0x000fe200078e00ff */
[C---:B------:R-:W-:Y:S01]  /*13380*/  SHF.L.U64.HI R229, R198.reuse, 0x1, R229 ;  /* 0x00000001c6e57819 */ /* 0x040fe200000102e5 */
[----:B------:R-:W-:Y:S02]  /*13390*/  IMAD.SHL.U32 R232, R198, 0x2, RZ ;  /* 0x00000002c6e87824 */ /* 0x000fe400078e00ff */
[----:B------:R-:W-:Y:S01]  /*133a0*/  IMAD.SHL.U32 R233, R197, 0x2, RZ ;  /* 0x00000002c5e97824 */ /* 0x000fe200078e00ff */
[----:B-1----:R-:W-:-:S04]  /*133b0*/  SHF.R.S32.HI R2, RZ, 0x1f, R3 ;  /* 0x0000001fff027819 */ /* 0x002fc80000011403 */
[----:B------:R-:W-:-:S04]  /*133c0*/  LEA.HI R2, R2, R3, RZ, 0x3 ;  /* 0x0000000302027211 */ /* 0x000fc800078f18ff */
[----:B------:R-:W-:-:S05]  /*133d0*/  LOP3.LUT R2, R2, 0xfffffff8, RZ, 0xc0, !PT ;  /* 0xfffffff802027812 */ /* 0x000fca00078ec0ff */
[----:B------:R-:W-:Y:S02]  /*133e0*/  IMAD.IADD R2, R3, 0x1, -R2 ;  /* 0x0000000103027824 */ /* 0x000fe400078e0a02 */
[----:B------:R-:W-:Y:S01]  /*133f0*/  IMAD.MOV.U32 R3, RZ, RZ, R0 ;  /* 0x000000ffff037224 */ /* 0x000fe200078e0000 */
[----:B------:R-:W-:Y:S01]  /*13400*/  SHF.R.S32.HI R0, RZ, 0x1f, R197 ;  /* 0x0000001fff007819 */ /* 0x000fe200000114c5 */
[----:B------:R-:W-:-:S03]  /*13410*/  IMAD.SHL.U32 R226, R2, 0x8, RZ ;  /* 0x0000000802e27824 */ /* 0x000fc600078e00ff */
[----:B------:R-:W-:Y:S02]  /*13420*/  SHF.L.U64.HI R231, R197, 0x1, R0 ;  /* 0x00000001c5e77819 */ /* 0x000fe40000010200 */
[----:B------:R-:W-:-:S04]  /*13430*/  SHF.R.S32.HI R227, RZ, 0x1f, R226 ;  /* 0x0000001fffe37819 */ /* 0x000fc800000114e2 */
[C---:B------:R-:W-:Y:S01]  /*13440*/  SHF.L.U64.HI R227, R226.reuse, 0x1, R227 ;  /* 0x00000001e2e37819 */ /* 0x040fe200000102e3 */
[----:B------:R-:W-:Y:S01]  /*13450*/  IMAD.SHL.U32 R226, R226, 0x2, RZ ;  /* 0x00000002e2e27824 */ /* 0x000fe200078e00ff */
[----:B------:R-:W-:Y:S05]  /*13460*/  BRA `(.L_x_2514) ;  /* 0x000002c000007947 */ /* 0x000fea0003800000 */
.L_x_2516:
        /* <DEDUP_REMOVED lines=42> */
[----:B------:R1:W-:Y:S01]  /*13710*/  LDGSTS.E.BYPASS.LTC128B.128 [R223+0xf080], [R150.64], !P2 ;  /* 0x0f08000096df7fae */ /* 0x0003e2000d101d58 */
[----:B------:R-:W-:-:S05]  /*13720*/  BRA `(.L_x_2515) ;  /* 0x0000096000007947 */ /* 0x000fca0003800000 */
.L_x_2514:
        /* <DEDUP_REMOVED lines=25> */
[C---:B--2---:R-:W-:Y:S05]  /*138c0*/  IADD3 R178, P0, R151.reuse, R226, RZ ;  /* 0x000000e297b27210 */ /* 0x044fea0007f1e0ff */
[C---:B------:R-:W-:Y:S01]  /*138d0*/  HMMA.16816.F32 R8, R16.reuse, R10, RZ ;  /* 0x0000000a1008723c */ /* 0x040fe200000018ff */
[C---:B---3--:R-:W-:Y:S03]  /*138e0*/  IMAD.X R179, R0.reuse, 0x1, R227, P0 ;  /* 0x0000000100b37824 */ /* 0x048fe600000e06e3 */
[C---:B------:R-:W-:Y:S02]  /*138f0*/  IADD3 R176, P0, R151.reuse, R232, RZ ;  /* 0x000000e897b07210 */ /* 0x040fe40007f1e0ff */
[----:B------:R-:W-:Y:S01]  /*13900*/  @!PT LDS RZ, [RZ] ;  /* 0x00000000fffff984 */ /* 0x000fe20000000800 */
[----:B------:R-:W-:Y:S01]  /*13910*/  @!PT LDS RZ, [RZ] ;  /* 0x00000000fffff984 */ /* 0x000fe20000000800 */
[----:B------:R-:W-:Y:S01]  /*13920*/  @!PT LDS RZ, [RZ] ;  /* 0x00000000fffff984 */ /* 0x000fe20000000800 */
[----:B------:R1:W-:Y:S02]  /*13930*/  LDGSTS.E.BYPASS.LTC128B.128 [R223+0x8080], [R178.64], !P4 ;  /* 0x08080000b2df7fae */ /* 0x0003e4000e101d58 */
[C---:B------:R-:W-:Y:S01]  /*13940*/  HMMA.16816.F32 R12, R16.reuse, R152, RZ ;  /* 0x00000098100c723c */ /* 0x040fe200000018ff */
[C---:B------:R-:W-:Y:S03]  /*13950*/  IMAD.X R177, R0.reuse, 0x1, R229, P0 ;  /* 0x0000000100b17824 */ /* 0x040fe600000e06e5 */
[C---:B------:R-:W-:Y:S02]  /*13960*/  IADD3 R180, P0, R151.reuse, R233, RZ ;  /* 0x000000e997b47210 */ /* 0x040fe40007f1e0ff */
[----:B------:R1:W-:Y:S02]  /*13970*/  LDGSTS.E.BYPASS.LTC128B.128 [R223+0x9080], [R176.64], !P5 ;  /* 0x09080000b0df7fae */ /* 0x0003e4000e901d58 */
[----:B------:R-:W-:Y:S01]  /*13980*/  HMMA.16816.F32 R16, R16, R154, RZ ;  /* 0x0000009a1010723c */ /* 0x000fe200000018ff */
[C---:B------:R-:W-:Y:S03]  /*13990*/  IMAD.X R181, R0.reuse, 0x1, R231, P0 ;  /* 0x0000000100b57824 */ /* 0x040fe600000e06e7 */
        /* <DEDUP_REMOVED lines=110> */
[----:B-1----:R-:W-:-:S07]  /*14080*/  @P0 BRA `(.L_x_2516) ;  /* 0xfffff3e000000947 */ /* 0x002fce000383ffff */
.L_x_2515:
[----:B------:R-:W-:Y:S01]  /*14090*/  FMNMX.FTZ R0, R4, R3, !PT ;  /* 0x0000000304007209 */ /* 0x000fe20007810000 */
[----:B------:R-:W-:Y:S01]  /*140a0*/  LDSM.16.MT88.4 R160, [R209+0x8080] ;  /* 0x00808000d1a0783b */ /* 0x000fe20000004200 */
[----:B------:R-:W-:Y:S02]  /*140b0*/  FMNMX.FTZ R2, R6, R149, !PT ;  /* 0x0000009506027209 */ /* 0x000fe40007810000 */
[----:B-1----:R-:W-:Y:S02]  /*140c0*/  FMNMX.FTZ R151, R5, R0, !PT ;  /* 0x0000000005977209 */ /* 0x002fe40007810000 */
        /* <DEDUP_REMOVED lines=30> */
[----:B------:R-:W-:Y:S01]  /*142b0*/  LDSM.16.MT88.4 R156, [R210+0x8080] ;  /* 0x00808000d29c783b */ /* 0x000fe20000004200 */
        /* <DEDUP_REMOVED lines=216> */
[----:B------:R-:W-:Y:S02]  /*15040*/  LDSM.16.MT88.4 R160, [R215+0x9880] ;  /* 0x00988000d7a0783b */ /* 0x000fe40000004200 */
        /* <DEDUP_REMOVED lines=25> */
[----:B------:R-:W-:Y:S01]  /*151e0*/  MOV R149, R148 ;  /* 0x0000009400957202 */ /* 0x000fe20000000f00 */
        /* <DEDUP_REMOVED lines=40> */
.L_x_2513:
        /* <DEDUP_REMOVED lines=155> */
.L_x_2437:
        /* <DEDUP_REMOVED lines=197> */
.L_x_2518:
        /* <DEDUP_REMOVED lines=157> */
.L_x_2520:
[----:B--234-:R-:W-:Y:S05]  /*17440*/  BSYNC B0 ;  /* 0x0000000000007941 */ /* 0x01cfea0003800000 */
.L_x_2519:
        /* <DEDUP_REMOVED lines=30> */
.L_x_2522:
[----:B------:R-:W-:Y:S05]  /*17630*/  BSYNC B0 ;  /* 0x0000000000007941 */ /* 0x000fea0003800000 */
.L_x_2521:
        /* <DEDUP_REMOVED lines=30> */
.L_x_2524:
[----:B------:R-:W-:Y:S05]  /*17820*/  BSYNC B0 ;  /* 0x0000000000007941 */ /* 0x000fea0003800000 */
.L_x_2523:
        /* <DEDUP_REMOVED lines=31> */
.L_x_2517:
        /* <DEDUP_REMOVED lines=31> */
.L_x_2525:
        /* <DEDUP_REMOVED lines=43> */
.L_x_2527:
[----:B------:R-:W-:Y:S05]  /*17ec0*/  BSYNC B0 ;  /* 0x0000000000007941 */ /* 0x000fea0003800000 */
.L_x_2526:
        /* <DEDUP_REMOVED lines=77> */
.L_x_2529:
[----:B------:R-:W-:Y:S05]  /*183a0*/  BSYNC B0 ;  /* 0x0000000000007941 */ /* 0x000fea0003800000 */
.L_x_2528:
        /* <DEDUP_REMOVED lines=27> */
.L_x_2531:
[----:B------:R-:W-:Y:S05]  /*18560*/  BSYNC B0 ;  /* 0x0000000000007941 */ /* 0x000fea0003800000 */
.L_x_2530:
        /* <DEDUP_REMOVED lines=27> */
.L_x_2533:
[----:B------:R-:W-:Y:S05]  /*18720*/  BSYNC B0 ;  /* 0x0000000000007941 */ /* 0x000fea0003800000 */
.L_x_2532:
        /* <DEDUP_REMOVED lines=28> */
.L_x_2534:
        /* <DEDUP_REMOVED lines=9> */
.L_x_3573:


//--------------------- .text._ZN7cutlass13device_kernelIN5flash19enable_sm80_to_sm89INS1_16FlashAttnFwdSm80INS1_25CollectiveMainloopFwdSm80ILi8ELi1ELb0EN4cute5tupleIJNS5_1CILi128EEENS7_ILi96EEENS7_ILi256EEEEEELi256ENS_6half_tEfNS_4arch4Sm80ELb0ELb0ELb0ELb0ELb1ELb0ELb1ELb0EEENS1_21CollectiveEpilogueFwdINS6_IJS8_SA_S9_EEENS6_IJNS7_ILi1EEESI_SI_EEESC_SE_Li256ELb0ELb1ELb0ELb0EEENS1_19SingleTileSchedulerILb0ELb0ELb1ELi128EEEEEEEEEvNT_6ParamsE --------------------------
	.section	.text._ZN7cutlass13device_kernelIN5flash19enable_sm80_to_sm89INS1_16FlashAttnFwdSm80INS1_25CollectiveMainloopFwdSm80ILi8ELi1ELb0EN4cute5tupleIJNS5_1CILi128EEENS7_ILi96EEENS7_ILi256EEEEEELi256ENS_6half_tEfNS_4arch4Sm80ELb0ELb0ELb0ELb0ELb1ELb0ELb1ELb0EEENS1_21CollectiveEpilogueFwdINS6_IJS8_SA_S9_EEENS6_IJNS7_ILi1EEESI_SI_EEESC_SE_Li256ELb0ELb1ELb0ELb0EEENS1_19SingleTileSchedulerILb0ELb0ELb1ELi128EEEEEEEEEvNT_6ParamsE,"ax",@progbits
	.sectioninfo	@"SHI_REGISTERS=255"
	.align	128
.text._ZN7cutlass13device_kernelIN5flash19enable_sm80_to_sm89INS1_16FlashAttnFwdSm80INS1_25CollectiveMainloopFwdSm80ILi8ELi1ELb0EN4cute5tupleIJNS5_1CILi128EEENS7_ILi96EEENS7_ILi256EEEEEELi256ENS_6half_tEfNS_4arch4Sm80ELb0ELb0ELb0ELb0ELb1ELb0ELb1ELb0EEENS1_21CollectiveEpilogueFwdINS6_IJS8_SA_S9_EEENS6_IJNS7_ILi1EEESI_SI_EEESC_SE_Li256ELb0ELb1ELb0ELb0EEENS1_19SingleTileSchedulerILb0ELb0ELb1ELi128EEEEEEEEEvNT_6ParamsE:
        .type           _ZN7cutlass13device_kernelIN5flash19enable_sm80_to_sm89INS1_16FlashAttnFwdSm80INS1_25CollectiveMainloopFwdSm80ILi8ELi1ELb0EN4cute5tupleIJNS5_1CILi128EEENS7_ILi96EEENS7_ILi256EEEEEELi256ENS_6half_tEfNS_4arch4Sm80ELb0ELb0ELb0ELb0ELb1ELb0ELb1ELb0EEENS1_21CollectiveEpilogueFwdINS6_IJS8_SA_S9_EEENS6_IJNS7_ILi1EEESI_SI_EEESC_SE_Li256ELb0ELb1ELb0ELb0EEENS1_19SingleTileSchedulerILb0ELb0ELb1ELi128EEEEEEEEEvNT_6ParamsE,@function
        .size           _ZN7cutlass13device_kernelIN5flash19enable_sm80_to_sm89INS1_16FlashAttnFwdSm80INS1_25CollectiveMainloopFwdSm80ILi8ELi1ELb0EN4cute5tupleIJNS5_1CILi128EEENS7_ILi96EEENS7_ILi256EEEEEELi256ENS_6half_tEfNS_4arch4Sm80ELb0ELb0ELb0ELb0ELb1ELb0ELb1ELb0EEENS1_21CollectiveEpilogueFwdINS6_IJS8_SA_S9_EEENS6_IJNS7_ILi1EEESI_SI_EEESC_SE_Li256ELb0ELb1ELb0ELb0EEENS1_19SingleTileSchedulerILb0ELb0ELb1ELi128EEEEEEEEEvNT_6ParamsE,(.L_x_3574 - _ZN7cutlass13device_kernelIN5flash19enable_sm80_to_sm89INS1_16FlashAttnFwdSm80INS1_25CollectiveMainloopFwdSm80ILi8ELi1ELb0EN4cute5tupleIJNS5_1CILi128EEENS7_ILi96EEENS7_ILi256EEEEEELi256ENS_6half_tEfNS_4arch4Sm80ELb0ELb0ELb0ELb0ELb1ELb0ELb1ELb0EEENS1_21CollectiveEpilogueFwdINS6_IJS8_SA_S9_EEENS6_IJNS7_ILi1EEESI_SI_EEESC_SE_Li256ELb0ELb1ELb0ELb0EEENS1_19SingleTileSchedulerILb0ELb0ELb1ELi128EEEEEEEEEvNT_6ParamsE)
        .other          _ZN7cutlass13device_kernelIN5flash19enable_sm80_to_sm89INS1_16FlashAttnFwdSm80INS1_25CollectiveMainloopFwdSm80ILi8ELi1ELb0EN4cute5tupleIJNS5_1CILi128EEENS7_ILi96EEENS7_ILi256EEEEEELi256ENS_6half_tEfNS_4arch4Sm80ELb0ELb0ELb0ELb0ELb1ELb0ELb1ELb0EEENS1_21CollectiveEpilogueFwdINS6_IJS8_SA_S9_EEENS6_IJNS7_ILi1EEESI_SI_EEESC_SE_Li256ELb0ELb1ELb0ELb0EEENS1_19SingleTileSchedulerILb0ELb0ELb1ELi128EEEEEEEEEvNT_6ParamsE,@"STO_CUDA_ENTRY STV_DEFAULT"
_ZN7cutlass13device_kernelIN5flash19enable_sm80_to_sm89INS1_16FlashAttnFwdSm80INS1_25CollectiveMainloopFwdSm80ILi8ELi1ELb0EN4cute5tupleIJNS5_1CILi128EEENS7_ILi96EEENS7_ILi256EEEEEELi256ENS_6half_tEfNS_4arch4Sm80ELb0ELb0ELb0ELb0ELb1ELb0ELb1ELb0EEENS1_21CollectiveEpilogueFwdINS6_IJS8_SA_S9_EEENS6_IJNS7_ILi1EEESI_SI_EEESC_SE_Li256ELb0ELb1ELb0ELb0EEENS1_19SingleTileSchedulerILb0ELb0ELb1ELi128EEEEEEEEEvNT_6ParamsE:
        /* <DEDUP_REMOVED lines=31> */
[----:B------:R-:W-:Y:S01]  /*01f0*/  ISETP.NE.AND P0, PT, R11, 0x1, PT ;  /* 0x000000010b00780c */ /* 0x000fe20003f05270 */
        /* <DEDUP_REMOVED lines=9> */
[----:B------:R-:W-:-:S04]  /*0290*/  UIMAD UR5, UR14, UR5, UR9 ;  /* 0x000000050e0572a4 */ /* 0x000fc8000f8e0209 */
[----:B------:R-:W-:Y:S01]  /*02a0*/  UIADD3 UR5, UR11, UR5, URZ ;  /* 0x000000050b057290 */ /* 0x000fe2000fffe03f */
[----:B------:R-:W-:Y:S02]  /*02b0*/  IMAD.U32 R13, RZ, RZ, UR11 ;  /* 0x0000000bff0d7e24 */ /* 0x000fe4000f8e00ff */
[----:B------:R-:W-:-:S03]  /*02c0*/  IMAD.U32 R12, RZ, RZ, UR10 ;  /* 0x0000000aff0c7e24 */ /* 0x000fc6000f8e00ff */
[----:B------:R-:W-:Y:S01]  /*02d0*/  IMAD.U32 R13, RZ, RZ, UR5 ;  /* 0x00000005ff0d7e24 */ /* 0x000fe2000f8e00ff */
[----:B---3--:R-:W-:-:S04]  /*02e0*/  SHF.R.S32.HI R17, RZ, 0x1f, R2 ;  /* 0x0000001fff117819 */ /* 0x008fc80000011402 */
[----:B------:R-:W-:-:S04]  /*02f0*/  LEA.HI R7, R17, R2, RZ, 0x3 ;  /* 0x0000000211077211 */ /* 0x000fc800078f18ff */
[----:B------:R-:W-:Y:S02]  /*0300*/  LOP3.LUT R0, R7, 0xfffffff8, RZ, 0xc0, !PT ;  /* 0xfffffff807007812 */ /* 0x000fe400078ec0ff */
[----:B------:R-:W-:-:S03]  /*0310*/  SHF.R.S32.HI R7, RZ, 0x3, R7 ;  /* 0x00000003ff077819 */ /* 0x000fc60000011407 */
[----:B------:R-:W-:-:S04]  /*0320*/  IMAD.IADD R0, R2, 0x1, -R0 ;  /* 0x0000000102007824 */ /* 0x000fc800078e0a00 */
[----:B------:R-:W-:-:S04]  /*0330*/  IMAD R113, R0, 0x20, R7 ;  /* 0x0000002000717824 */ /* 0x000fc800078e0207 */
[----:B----4-:R-:W-:Y:S01]  /*0340*/  IMAD R9, R251, 0x80, R113 ;  /* 0x00000080fb097824 */ /* 0x010fe200078e0271 */
[----:B------:R-:W-:Y:S03]  /*0350*/  STL [R1+0x4], R113 ;  /* 0x0000047101007387 */ /* 0x000fe60000100800 */
[----:B-1----:R-:W-:Y:S01]  /*0360*/  @P0 IMAD.HI.U32 R5, R9, c[0x0][0x2c8], RZ ;  /* 0x0000b20009050a27 */ /* 0x002fe200078e00ff */
[----:B------:R1:W-:Y:S03]  /*0370*/  STL [R1], R9 ;  /* 0x0000000901007387 */ /* 0x0003e60000100800 */
[----:B------:R-:W-:Y:S01]  /*0380*/  IMAD.MOV.U32 R6, RZ, RZ, R9 ;  /* 0x000000ffff067224 */ /* 0x000fe200078e0009 */
[----:B------:R-:W-:Y:S01]  /*0390*/  @P0 SHF.R.U32.HI R6, RZ, c[0x0][0x2cc], R5 ;  /* 0x0000b300ff060a19 */ /* 0x000fe20000011605 */
[----:B------:R-:W-:-:S02]  /*03a0*/  IMAD.SHL.U32 R252, R7, 0x40, RZ ;  /* 0x0000004007fc7824 */ /* 0x000fc400078e00ff */
[----:B------:R-:W-:Y:S01]  /*03b0*/  IMAD R11, R11, c[0x0][0x168], RZ ;  /* 0x00005a000b0b7a24 */ /* 0x000fe200078e02ff */
[--C-:B------:R-:W-:Y:S01]  /*03c0*/  SHF.R.S32.HI R5, RZ, 0x1f, R6.reuse ;  /* 0x0000001fff057819 */ /* 0x100fe20000011406 */
[----:B------:R-:W-:Y:S01]  /*03d0*/  IMAD.MOV R8, RZ, RZ, -R6 ;  /* 0x000000ffff087224 */ /* 0x000fe200078e0a06 */
[----:B------:R-:W-:Y:S01]  /*03e0*/  UMOV UR11, URZ ;  /* 0x0000003f000b7c82 */ /* 0x000fe20008000000 */
[----:B------:R-:W-:Y:S01]  /*03f0*/  IMAD R251, R251, 0x80, R7 ;  /* 0x00000080fbfb7824 */ /* 0x000fe200078e0207 */
[----:B------:R-:W-:Y:S01]  /*0400*/  ULDC UR4, c[0x0][0x2ac] ;  /* 0x0000ab0000047ab9 */ /* 0x000fe20000000800 */
[----:B------:R-:W-:Y:S01]  /*0410*/  IMAD R5, R5, c[0x0][0x1b0], RZ ;  /* 0x00006c0005057a24 */ /* 0x000fe200078e02ff */
[----:B------:R-:W-:Y:S01]  /*0420*/  ULDC UR10, c[0x0][0x1d0] ;  /* 0x00007400000a7ab9 */ /* 0x000fe20000000800 */
[----:B------:R-:W-:Y:S01]  /*0430*/  IMAD R8, R8, c[0x0][0x2c4], R9 ;  /* 0x0000b10008087a24 */ /* 0x000fe200078e0209 */
[----:B------:R-:W-:Y:S01]  /*0440*/  UMOV UR8, 0x60 ;  /* 0x0000006000087882 */ /* 0x000fe20000000000 */
[----:B------:R-:W-:Y:S01]  /*0450*/  IMAD.WIDE.U32 R12, R6, c[0x0][0x1b0], R12 ;  /* 0x00006c00060c7a25 */ /* 0x000fe200078e000c */
[----:B------:R-:W3:Y:S01]  /*0460*/  LDL.LU R214, [R1+0x10] ;  /* 0x0000100001d67983 */ /* 0x000ee20000300800 */
[----:B------:R-:W-:Y:S01]  /*0470*/  LOP3.LUT R252, R252, 0x1c0, RZ, 0xc0, !PT ;  /* 0x000001c0fcfc7812 */ /* 0x000fe200078ec0ff */
[----:B------:R-:W-:Y:S01]  /*0480*/  UIMAD UR10, UR4, UR10, URZ ;  /* 0x0000000a040a72a4 */ /* 0x000fe2000f8e023f */
[----:B------:R-:W-:Y:S01]  /*0490*/  IMAD R6, R6, c[0x0][0x1b4], R5 ;  /* 0x00006d0006067a24 */ /* 0x000fe200078e0205 */
[----:B------:R-:W-:Y:S01]  /*04a0*/  SHF.R.S32.HI R5, RZ, 0x1f, R8 ;  /* 0x0000001fff057819 */ /* 0x000fe20000011408 */
[----:B------:R-:W-:Y:S01]  /*04b0*/  IMAD.SHL.U32 R215, R0, 0x8, RZ ;  /* 0x0000000800d77824 */ /* 0x000fe200078e00ff */
[----:B------:R-:W-:Y:S01]  /*04c0*/  UIADD3 UR16, UR10, 0x5f, URZ ;  /* 0x0000005f0a107890 */ /* 0x000fe2000fffe03f */
[----:B------:R-:W-:Y:S01]  /*04d0*/  IMAD.IADD R13, R13, 0x1, R6 ;  /* 0x000000010d0d7824 */ /* 0x000fe200078e0206 */
[----:B------:R-:W-:Y:S01]  /*04e0*/  SHF.R.U32.HI R6, RZ, 0x3, R252 ;  /* 0x00000003ff067819 */ /* 0x000fe200000116fc */
[----:B------:R-:W-:Y:S01]  /*04f0*/  IMAD R5, R5, c[0x0][0x1a8], RZ ;  /* 0x00006a0005057a24 */ /* 0x000fe200078e02ff */
[----:B------:R-:W-:Y:S01]  /*0500*/  LOP3.LUT R252, R252, 0x38, R215, 0xf8, !PT ;  /* 0x00000038fcfc7812 */ /* 0x000fe200078ef8d7 */
[----:B------:R-:W-:Y:S01]  /*0510*/  UIMAD.WIDE UR16, UR16, 0x2aaaaaab, URZ ;  /* 0x2aaaaaab101078a5 */ /* 0x000fe2000f8e023f */
[C---:B------:R-:W-:Y:S01]  /*0520*/  IADD3 R29, R215.reuse, 0x40, RZ ;  /* 0x00000040d71d7810 */ /* 0x040fe20007ffe0ff */
[----:B------:R-:W-:Y:S01]  /*0530*/  IMAD R5, R8, c[0x0][0x1ac], R5 ;  /* 0x00006b0008057a24 */ /* 0x000fe200078e0205 */
[----:B------:R-:W-:Y:S01]  /*0540*/  LOP3.LUT R252, R252, R6, RZ, 0x3c, !PT ;  /* 0x00000006fcfc7212 */ /* 0x000fe200078e3cff */
[----:B-1----:R-:W-:Y:S01]  /*0550*/  IMAD.WIDE.U32 R8, R8, c[0x0][0x1a8], R12 ;  /* 0x00006a0008087a25 */ /* 0x002fe200078e000c */
[C---:B------:R-:W-:Y:S01]  /*0560*/  IADD3 R28, R215.reuse, 0x80, RZ ;  /* 0x00000080d71c7810 */ /* 0x040fe20007ffe0ff */
[----:B------:R-:W-:Y:S01]  /*0570*/  ULDC UR4, c[0x0][0x2b8] ;  /* 0x0000ae0000047ab9 */ /* 0x000fe20000000800 */
[----:B------:R-:W-:Y:S01]  /*0580*/  IADD3 R112, R215, 0xc0, RZ ;  /* 0x000000c0d7707810 */ /* 0x000fe20007ffe0ff */
[----:B------:R-:W-:Y:S01]  /*0590*/  IMAD.IADD R9, R9, 0x1, R5 ;  /* 0x0000000109097824 */ /* 0x000fe200078e0205 */
[C---:B------:R-:W-:Y:S01]  /*05a0*/  LEA R10, P0, R8.reuse, c[0x0][0x160], 0x1 ;  /* 0x00005800080a7a11 */ /* 0x040fe200078008ff */
[----:B------:R-:W-:Y:S01]  /*05b0*/  UMOV UR5, UR17 ;  /* 0x0000001100057c82 */ /* 0x000fe20008000000 */
[----:B------:R-:W-:Y:S01]  /*05c0*/  LEA.HI R5, R17, R2, RZ, 0x6 ;  /* 0x0000000211057211 */ /* 0x000fe200078f30ff */
[----:B------:R-:W-:Y:S01]  /*05d0*/  USHF.R.U32.HI UR9, URZ, 0x1f, UR5 ;  /* 0x0000001f3f097899 */ /* 0x000fe20008011605 */
[----:B------:R-:W-:Y:S01]  /*05e0*/  LEA.HI.X R9, R8, c[0x0][0x164], R9, 0x1, P0 ;  /* 0x0000590008097a11 */ /* 0x000fe200000f0c09 */
[----:B------:R-:W-:Y:S01]  /*05f0*/  SHFL.IDX PT, R12, R10, RZ, 0x181f ;  /* 0x00181fff0a0c7589 */ /* 0x000fe200000e0000 */
[-C--:B------:R-:W-:Y:S01]  /*0600*/  ISETP.GE.AND P0, PT, R251, R11.reuse, PT ;  /* 0x0000000bfb00720c */ /* 0x080fe20003f06270 */
[----:B------:R-:W-:Y:S01]  /*0610*/  IMAD.SHL.U32 R6, R5, 0x8, RZ ;  /* 0x0000000805067824 */ /* 0x000fe200078e00ff */
[----:B------:R-:W-:Y:S01]  /*0620*/  IADD3 R5, R251, 0x20, RZ ;  /* 0x00000020fb057810 */ /* 0x000fe20007ffe0ff */
[----:B------:R-:W1:Y:S01]  /*0630*/  SHFL.IDX PT, R13, R9, RZ, 0x181f ;  /* 0x00181fff090d7589 */ /* 0x000e6200000e0000 */
[----:B------:R-:W-:Y:S01]  /*0640*/  ISETP.GE.AND P5, PT, R29, c[0x0][0x198], PT ;  /* 0x000066001d007a0c */ /* 0x000fe20003fa6270 */
[----:B------:R-:W-:Y:S01]  /*0650*/  UISETP.NE.AND UP0, UPT, UR4, 0x1, UPT ;  /* 0x000000010400788c */ /* 0x000fe2000bf05270 */
[----:B------:R-:W-:Y:S01]  /*0660*/  LOP3.LUT R252, R252, 0xfffffe00, R6, 0xf8, !PT ;  /* 0xfffffe00fcfc7812 */ /* 0x000fe200078ef806 */
[----:B------:R-:W-:Y:S01]  /*0670*/  SHFL.IDX PT, R22, R10, 0x1, 0x181f ;  /* 0x00381f000a167f89 */ /* 0x000fe200000e0000 */
[----:B------:R-:W-:Y:S01]  /*0680*/  ISETP.GE.AND P1, PT, R5, R11, PT ;  /* 0x0000000b0500720c */ /* 0x000fe20003f26270 */
[----:B------:R-:W-:Y:S01]  /*0690*/  ULEA.HI.SX32 UR9, UR5, UR9, 0x1c ;  /* 0x0000000905097291 */ /* 0x000fe2000f8fe23f */
[----:B------:R-:W-:Y:S01]  /*06a0*/  ISETP.GE.AND P4, PT, R28, c[0x0][0x198], PT ;  /* 0x000066001c007a0c */ /* 0x000fe20003f86270 */
[----:B------:R-:W4:Y:S01]  /*06b0*/  SHFL.IDX PT, R23, R9, 0x1, 0x181f ;  /* 0x00381f0009177f89 */ /* 0x000f2200000e0000 */
[----:B------:R-:W-:Y:S01]  /*06c0*/  ISETP.GE.AND P3, PT, R112, c[0x0][0x198], PT ;  /* 0x0000660070007a0c */ /* 0x000fe20003f66270 */
[----:B------:R-:W-:Y:S01]  /*06d0*/  @!P0 IMAD.SHL.U32 R8, R252, 0x2, RZ ;  /* 0x00000002fc088824 */ /* 0x000fe200078e00ff */
[----:B------:R-:W-:Y:S01]  /*06e0*/  @!P0 SHF.R.S32.HI R6, RZ, 0x1f, R29 ;  /* 0x0000001fff068819 */ /* 0x000fe2000001141d */
[----:B------:R-:W-:Y:S01]  /*06f0*/  UIMAD UR8, UR9, UR8, -0x60 ;  /* 0xffffffa0090874a4 */ /* 0x000fe2000f8e0208 */
[----:B------:R-:W-:Y:S01]  /*0700*/  @!P0 SHF.R.S32.HI R5, RZ, 0x1f, R28 ;  /* 0x0000001fff058819 */ /* 0x000fe2000001141c */
[----:B------:R-:W-:Y:S01]  /*0710*/  ULDC.64 UR4, c[0x0][0x2b0] ;  /* 0x0000ac0000047ab9 */ /* 0x000fe20000000a00 */
[----:B------:R-:W-:Y:S01]  /*0720*/  @!P0 LEA.HI R6, R6, R29, RZ, 0x3 ;  /* 0x0000001d06068211 */ /* 0x000fe200078f18ff */
[----:B------:R-:W-:Y:S01]  /*0730*/  IMAD.MOV.U32 R249, RZ, RZ, RZ ;  /* 0x000000fffff97224 */ /* 0x000fe200078e00ff */
[----:B------:R-:W-:Y:S01]  /*0740*/  @!P0 LEA.HI R5, R5, R28, RZ, 0x3 ;  /* 0x0000001c05058211 */ /* 0x000fe200078f18ff */
[----:B--2---:R2:W5:Y:S01]  /*0750*/  @P6 R2UR UR15, R3 ;  /* 0x00000000030f63c2 */ /* 0x00456200000e0000 */
[----:B------:R-:W-:Y:S01]  /*0760*/  @!P0 LOP3.LUT R6, R6, 0xfffffff8, RZ, 0xc0, !PT ;  /* 0xfffffff806068812 */ /* 0x000fe200078ec0ff */
[--C-:B-1----:R-:W-:Y:S01]  /*0770*/  @!P0 IMAD.WIDE R14, R215, 0x2, R12.reuse ;  /* 0x00000002d70e8825 */ /* 0x102fe200078e020c */
[----:B------:R-:W-:Y:S01]  /*0780*/  @!P0 LOP3.LUT R5, R5, 0xfffffff8, RZ, 0xc0, !PT ;  /* 0xfffffff805058812 */ /* 0x000fe200078ec0ff */
[----:B-----5:R-:W-:Y:S01]  /*0790*/  @!UP1 UMOV UR15, UR14 ;  /* 0x0000000e000f9c82 */ /* 0x020fe20008000000 */
[----:B------:R-:W-:Y:S01]  /*07a0*/  PLOP3.LUT P6, PT, PT, PT, UP0, 0x80, 0x0 ;  /* 0x000000000000781c */ /* 0x000fe20003fcf008 */
[--C-:B------:R-:W-:Y:S01]  /*07b0*/  @!P0 IMAD.WIDE R18, R6, 0x2, R12.reuse ;  /* 0x0000000206128825 */ /* 0x100fe200078e020c */
[----:B------:R-:W-:Y:S01]  /*07c0*/  USHF.R.S32.HI UR14, URZ, 0x1f, UR15 ;  /* 0x0000001f3f0e7899 */ /* 0x000fe2000801140f */
[----:B------:R1:W5:Y:S01]  /*07d0*/  @P2 R2UR UR11, R4 ;  /* 0x00000000040b23c2 */ /* 0x00036200000e0000 */
[----:B------:R-:W-:Y:S01]  /*07e0*/  ISETP.GE.AND P2, PT, R215, c[0x0][0x198], PT ;  /* 0x00006600d7007a0c */ /* 0x000fe20003f46270 */
[----:B------:R-:W-:Y:S01]  /*07f0*/  @!P0 IMAD.WIDE R20, R5, 0x2, R12 ;  /* 0x0000000205148825 */ /* 0x000fe200078e020c */
[----:B------:R-:W-:Y:S01]  /*0800*/  UIMAD UR14, UR14, UR4, URZ ;  /* 0x000000040e0e72a4 */ /* 0x000fe2000f8e023f */
[----:B------:R-:W-:Y:S01]  /*0810*/  STL [R1+0xc], R215 ;  /* 0x00000cd701007387 */ /* 0x000fe20000100800 */
[----:B------:R-:W-:-:S02]  /*0820*/  UIMAD.WIDE.U32 UR16, UR15, UR4, URZ ;  /* 0x000000040f1072a5 */ /* 0x000fc4000f8e003f */
[----:B------:R-:W-:Y:S01]  /*0830*/  UIMAD UR14, UR15, UR5, UR14 ;  /* 0x000000050f0e72a4 */ /* 0x000fe2000f8e020e */
[----:B------:R-:W-:Y:S01]  /*0840*/  IMAD.SHL.U32 R247, R0, 0x40, RZ ;  /* 0x0000004000f77824 */ /* 0x000fe200078e00ff */
[----:B------:R-:W-:Y:S01]  /*0850*/  UIADD3 UR18, UR9, -0x1, URZ ;  /* 0xffffffff09127890 */ /* 0x000fe2000fffe03f */
[----:B------:R-:W-:Y:S01]  /*0860*/  STL [R1+0x8], R112 ;  /* 0x0000087001007387 */ /* 0x000fe20000100800 */
[----:B------:R-:W-:Y:S02]  /*0870*/  UIADD3 UR14, UR17, UR14, URZ ;  /* 0x0000000e110e7290 */ /* 0x000fe4000fffe03f */
[----:B------:R-:W-:Y:S01]  /*0880*/  ULDC.64 UR4, c[0x0][0x1e8] ;  /* 0x00007a0000047ab9 */ /* 0x000fe20000000a00 */
[----:B------:R2:W-:Y:S04]  /*0890*/  @!P0 LDGSTS.E.BYPASS.LTC128B.128 [R8+0x18100], [R14.64], !P2 ;  /* 0x181000000e088fae */ /* 0x0005e8000d101d4c */
[----:B------:R2:W-:Y:S04]  /*08a0*/  @!P0 LDGSTS.E.BYPASS.LTC128B.128 [R8+0x1c100], [R18.64], !P5 ;  /* 0x1c10000012088fae */ /* 0x0005e8000e901d4c */
[----:B------:R4:W-:Y:S01]  /*08b0*/  @!P0 LDGSTS.E.BYPASS.LTC128B.128 [R8+0x20100], [R20.64], !P4 ;  /* 0x2010000014088fae */ /* 0x0009e2000e101d4c */
[----:B-1----:R-:W-:-:S04]  /*08c0*/  @!P0 SHF.R.S32.HI R4, RZ, 0x1f, R112 ;  /* 0x0000001fff048819 */ /* 0x002fc80000011470 */
[----:B------:R-:W-:-:S04]  /*08d0*/  @!P0 LEA.HI R4, R4, R112, RZ, 0x3 ;  /* 0x0000007004048211 */ /* 0x000fc800078f18ff */
[----:B------:R-:W-:-:S05]  /*08e0*/  @!P0 LOP3.LUT R4, R4, 0xfffffff8, RZ, 0xc0, !PT ;  /* 0xfffffff804048812 */ /* 0x000fca00078ec0ff */
[----:B------:R-:W-:Y:S01]  /*08f0*/  @!P0 IMAD.WIDE R12, R4, 0x2, R12 ;  /* 0x00000002040c8825 */ /* 0x000fe200078e020c */
[----:B------:R-:W-:-:S04]  /*0900*/  IADD3 R4, R251, 0x40, RZ ;  /* 0x00000040fb047810 */ /* 0x000fc80007ffe0ff */
[----:B------:R1:W-:Y:S01]  /*0910*/  @!P0 LDGSTS.E.BYPASS.LTC128B.128 [R8+0x24100], [R12.64], !P3 ;  /* 0x241000000c088fae */ /* 0x0003e2000d901d4c */
[----:B------:R-:W-:Y:S02]  /*0920*/  ISETP.GE.AND P0, PT, R4, R11, PT ;  /* 0x0000000b0400720c */ /* 0x000fe40003f06270 */
[----:B------:R-:W-:Y:S02]  /*0930*/  @!P1 SHF.R.S32.HI R4, RZ, 0x1f, R29 ;  /* 0x0000001fff049819 */ /* 0x000fe4000001141d */
[----:B--2---:R-:W-:Y:S02]  /*0940*/  @!P1 SHF.R.S32.HI R18, RZ, 0x1f, R28 ;  /* 0x0000001fff129819 */ /* 0x004fe4000001141c */
[----:B------:R-:W-:Y:S01]  /*0950*/  @!P1 LEA.HI R4, R4, R29, RZ, 0x3 ;  /* 0x0000001d04049211 */ /* 0x000fe200078f18ff */
[----:B----4-:R-:W-:Y:S01]  /*0960*/  @!P1 IMAD.WIDE R20, R215, 0x2, R22 ;  /* 0x00000002d7149825 */ /* 0x010fe200078e0216 */
[----:B------:R-:W-:Y:S02]  /*0970*/  @!P1 SHF.R.S32.HI R14, RZ, 0x1f, R112 ;  /* 0x0000001fff0e9819 */ /* 0x000fe40000011470 */
[----:B------:R-:W-:-:S02]  /*0980*/  @!P1 LOP3.LUT R4, R4, 0xfffffff8, RZ, 0xc0, !PT ;  /* 0xfffffff804049812 */ /* 0x000fc400078ec0ff */
[----:B------:R-:W-:Y:S01]  /*0990*/  @!P1 LEA.HI R18, R18, R28, RZ, 0x3 ;  /* 0x0000001c12129211 */ /* 0x000fe200078f18ff */
[----:B------:R-:W-:Y:S01]  /*09a0*/  @!P0 IMAD.SHL.U32 R6, R252, 0x2, RZ ;  /* 0x00000002fc068824 */ /* 0x000fe200078e00ff */
[----:B------:R-:W-:Y:S01]  /*09b0*/  @!P0 SHF.R.S32.HI R3, RZ, 0x1f, R112 ;  /* 0x0000001fff038819 */ /* 0x000fe20000011470 */
[----:B------:R-:W-:Y:S01]  /*09c0*/  @!P1 IMAD.WIDE R4, R4, 0x2, R22 ;  /* 0x0000000204049825 */ /* 0x000fe200078e0216 */
[-C--:B------:R-:W-:Y:S02]  /*09d0*/  @!P1 LEA.HI R14, R14, R112.reuse, RZ, 0x3 ;  /* 0x000000700e0e9211 */ /* 0x080fe400078f18ff */
[----:B------:R-:W-:Y:S02]  /*09e0*/  @!P0 LEA.HI R3, R3, R112, RZ, 0x3 ;  /* 0x0000007003038211 */ /* 0x000fe400078f18ff */
[----:B------:R-:W-:Y:S02]  /*09f0*/  @!P1 LOP3.LUT R18, R18, 0xfffffff8, RZ, 0xc0, !PT ;  /* 0xfffffff812129812 */ /* 0x000fe400078ec0ff */
[----:B------:R-:W-:-:S02]  /*0a00*/  @!P1 LOP3.LUT R14, R14, 0xfffffff8, RZ, 0xc0, !PT ;  /* 0xfffffff80e0e9812 */ /* 0x000fc400078ec0ff */
[----:B------:R-:W-:Y:S01]  /*0a10*/  @!P0 LOP3.LUT R3, R3, 0xfffffff8, RZ, 0xc0, !PT ;  /* 0xfffffff803038812 */ /* 0x000fe200078ec0ff */
[--C-:B------:R-:W-:Y:S01]  /*0a20*/  @!P1 IMAD.WIDE R18, R18, 0x2, R22.reuse ;  /* 0x0000000212129825 */ /* 0x100fe200078e0216 */
[----:B-1----:R-:W-:Y:S03]  /*0a30*/  SHFL.IDX PT, R12, R10, 0x2, 0x181f ;  /* 0x00581f000a0c7f89 */ /* 0x002fe600000e0000 */
[----:B------:R-:W-:Y:S01]  /*0a40*/  @!P1 IMAD.SHL.U32 R8, R252, 0x2, RZ ;  /* 0x00000002fc089824 */ /* 0x000fe200078e00ff */
[----:B------:R-:W1:Y:S01]  /*0a50*/  SHFL.IDX PT, R13, R9, 0x2, 0x181f ;  /* 0x00581f00090d7f89 */ /* 0x000e6200000e0000 */
[----:B------:R-:W-:-:S03]  /*0a60*/  @!P1 IMAD.WIDE R14, R14, 0x2, R22 ;  /* 0x000000020e0e9825 */ /* 0x000fc600078e0216 */
[----:B------:R2:W-:Y:S04]  /*0a70*/  @!P1 LDGSTS.E.BYPASS.LTC128B.128 [R8+0x19100], [R20.64], !P2 ;  /* 0x1910000014089fae */ /* 0x0005e8000d101d4c */
[----:B------:R4:W-:Y:S04]  /*0a80*/  @!P1 LDGSTS.E.BYPASS.LTC128B.128 [R8+0x1d100], [R4.64], !P5 ;  /* 0x1d10000004089fae */ /* 0x0009e8000e901d4c */
[----:B------:R2:W-:Y:S04]  /*0a90*/  @!P1 LDGSTS.E.BYPASS.LTC128B.128 [R8+0x21100], [R18.64], !P4 ;  /* 0x2110000012089fae */ /* 0x0005e8000e101d4c */
[----:B------:R2:W-:Y:S01]  /*0aa0*/  @!P1 LDGSTS.E.BYPASS.LTC128B.128 [R8+0x25100], [R14.64], !P3 ;  /* 0x251000000e089fae */ /* 0x0005e2000d901d4c */
[----:B------:R-:W-:-:S03]  /*0ab0*/  PLOP3.LUT P1, PT, PT, PT, UP0, 0x80, 0x0 ;  /* 0x000000000000781c */ /* 0x000fc60003f2f008 */
[----:B------:R-:W-:Y:S01]  /*0ac0*/  SHFL.IDX PT, R10, R10, 0x3, 0x181f ;  /* 0x00781f000a0a7f89 */ /* 0x000fe200000e0000 */
[----:B-1----:R-:W-:Y:S01]  /*0ad0*/  @!P0 IMAD.WIDE R22, R3, 0x2, R12 ;  /* 0x0000000203168825 */ /* 0x002fe200078e020c */
[----:B------:R-:W-:-:S04]  /*0ae0*/  IADD3 R3, R113, UR8, RZ ;  /* 0x0000000871037c10 */ /* 0x000fc8000fffe0ff */
[----:B-----5:R-:W-:Y:S02]  /*0af0*/  IADD3 R250, R3, UR11, RZ ;  /* 0x0000000b03fa7c10 */ /* 0x020fe4000fffe0ff */
[----:B----4-:R-:W-:Y:S02]  /*0b00*/  @!P0 SHF.R.S32.HI R5, RZ, 0x1f, R29 ;  /* 0x0000001fff058819 */ /* 0x010fe4000001141d */
[----:B------:R-:W-:Y:S02]  /*0b10*/  @!P0 SHF.R.S32.HI R4, RZ, 0x1f, R28 ;  /* 0x0000001fff048819 */ /* 0x000fe4000001141c */
[----:B------:R-:W-:Y:S02]  /*0b20*/  @!P0 LEA.HI R5, R5, R29, RZ, 0x3 ;  /* 0x0000001d05058211 */ /* 0x000fe400078f18ff */
[----:B------:R-:W-:Y:S02]  /*0b30*/  @!P0 LEA.HI R4, R4, R28, RZ, 0x3 ;  /* 0x0000001c04048211 */ /* 0x000fe400078f18ff */
[----:B------:R-:W-:-:S02]  /*0b40*/  @!P0 LOP3.LUT R5, R5, 0xfffffff8, RZ, 0xc0, !PT ;  /* 0xfffffff805058812 */ /* 0x000fc400078ec0ff */
[----:B------:R-:W-:Y:S02]  /*0b50*/  @!P0 LOP3.LUT R4, R4, 0xfffffff8, RZ, 0xc0, !PT ;  /* 0xfffffff804048812 */ /* 0x000fe400078ec0ff */
[----:B--2---:R-:W-:Y:S01]  /*0b60*/  IADD3 R8, R251, 0x60, RZ ;  /* 0x00000060fb087810 */ /* 0x004fe20007ffe0ff */
[----:B------:R-:W-:-:S04]  /*0b70*/  @!P0 IMAD.WIDE R20, R5, 0x2, R12 ;  /* 0x0000000205148825 */ /* 0x000fc800078e020c */
[----:B------:R-:W-:-:S04]  /*0b80*/  @!P0 IMAD.WIDE R4, R4, 0x2, R12 ;  /* 0x0000000204048825 */ /* 0x000fc800078e020c */
[----:B------:R-:W-:-:S05]  /*0b90*/  @!P0 IMAD.WIDE R12, R215, 0x2, R12 ;  /* 0x00000002d70c8825 */ /* 0x000fca00078e020c */
[----:B------:R1:W-:Y:S04]  /*0ba0*/  @!P0 LDGSTS.E.BYPASS.LTC128B.128 [R6+0x1a100], [R12.64], !P2 ;  /* 0x1a1000000c068fae */ /* 0x0003e8000d101d4c */
[----:B------:R1:W-:Y:S04]  /*0bb0*/  @!P0 LDGSTS.E.BYPASS.LTC128B.128 [R6+0x1e100], [R20.64], !P5 ;  /* 0x1e10000014068fae */ /* 0x0003e8000e901d4c */
[----:B------:R2:W-:Y:S04]  /*0bc0*/  @!P0 LDGSTS.E.BYPASS.LTC128B.128 [R6+0x22100], [R4.64], !P4 ;  /* 0x2210000004068fae */ /* 0x0005e8000e101d4c */
[----:B------:R1:W-:Y:S01]  /*0bd0*/  @!P0 LDGSTS.E.BYPASS.LTC128B.128 [R6+0x26100], [R22.64], !P3 ;  /* 0x2610000016068fae */ /* 0x0003e2000d901d4c */
[----:B------:R-:W-:-:S03]  /*0be0*/  ISETP.GE.AND P0, PT, R8, R11, PT ;  /* 0x0000000b0800720c */ /* 0x000fc60003f06270 */
[----:B------:R-:W4:Y:S10]  /*0bf0*/  SHFL.IDX PT, R11, R9, 0x3, 0x181f ;  /* 0x00781f00090b7f89 */ /* 0x000f3400000e0000 */
[----:B------:R-:W-:-:S04]  /*0c00*/  @!P0 SHF.R.S32.HI R8, RZ, 0x1f, R29 ;  /* 0x0000001fff088819 */ /* 0x000fc8000001141d */
[----:B------:R-:W-:-:S04]  /*0c10*/  @!P0 LEA.HI R8, R8, R29, RZ, 0x3 ;  /* 0x0000001d08088211 */ /* 0x000fc800078f18ff */
[----:B------:R-:W-:Y:S01]  /*0c20*/  @!P0 LOP3.LUT R8, R8, 0xfffffff8, RZ, 0xc0, !PT ;  /* 0xfffffff808088812 */ /* 0x000fe200078ec0ff */
[----:B--2---:R-:W-:Y:S01]  /*0c30*/  @P1 IMAD.HI.U32 R5, R250, c[0x0][0x2bc], RZ ;  /* 0x0000af00fa051a27 */ /* 0x004fe200078e00ff */
[----:B------:R-:W-:-:S03]  /*0c40*/  ISETP.GE.AND P1, PT, R3, UR10, PT ;  /* 0x0000000a03007c0c */ /* 0x000fc6000bf26270 */
[----:B------:R-:W-:Y:S01]  /*0c50*/  IMAD.MOV.U32 R4, RZ, RZ, R250 ;  /* 0x000000ffff047224 */ /* 0x000fe200078e00fa */
[----:B------:R-:W-:Y:S01]  /*0c60*/  @P6 SHF.R.U32.HI R4, RZ, c[0x0][0x2c0], R5 ;  /* 0x0000b000ff046a19 */ /* 0x000fe20000011605 */
[----:B------:R-:W-:Y:S01]  /*0c70*/  @!P0 IMAD.SHL.U32 R3, R252, 0x2, RZ ;  /* 0x00000002fc038824 */ /* 0x000fe200078e00ff */
[----:B-1----:R-:W-:Y:S01]  /*0c80*/  @!P0 SHF.R.S32.HI R6, RZ, 0x1f, R28 ;  /* 0x0000001fff068819 */ /* 0x002fe2000001141c */
[----:B----4-:R-:W-:Y:S01]  /*0c90*/  @!P0 IMAD.WIDE R18, R215, 0x2, R10 ;  /* 0x00000002d7128825 */ /* 0x010fe200078e020a */
[----:B------:R-:W-:Y:S02]  /*0ca0*/  @!P0 SHF.R.S32.HI R5, RZ, 0x1f, R112 ;  /* 0x0000001fff058819 */ /* 0x000fe40000011470 */
[----:B------:R-:W-:Y:S01]  /*0cb0*/  @!P0 LEA.HI R6, R6, R28, RZ, 0x3 ;  /* 0x0000001c06068211 */ /* 0x000fe200078f18ff */
[----:B------:R-:W-:Y:S01]  /*0cc0*/  @!P0 IMAD.WIDE R20, R8, 0x2, R10 ;  /* 0x0000000208148825 */ /* 0x000fe200078e020a */
[----:B------:R-:W-:Y:S01]  /*0cd0*/  @!P0 LEA.HI R5, R5, R112, RZ, 0x3 ;  /* 0x0000007005058211 */ /* 0x000fe200078f18ff */
[----:B------:R1:W-:Y:S01]  /*0ce0*/  @!P0 LDGSTS.E.BYPASS.LTC128B.128 [R3+0x1b100], [R18.64], !P2 ;  /* 0x1b10000012038fae */ /* 0x0003e2000d101d4c */
[----:B------:R-:W-:-:S02]  /*0cf0*/  @!P0 LOP3.LUT R6, R6, 0xfffffff8, RZ, 0xc0, !PT ;  /* 0xfffffff806068812 */ /* 0x000fc400078ec0ff */
[----:B------:R-:W-:Y:S01]  /*0d00*/  @!P0 LOP3.LUT R5, R5, 0xfffffff8, RZ, 0xc0, !PT ;  /* 0xfffffff805058812 */ /* 0x000fe200078ec0ff */
[----:B------:R1:W-:Y:S01]  /*0d10*/  @!P0 LDGSTS.E.BYPASS.LTC128B.128 [R3+0x1f100], [R20.64], !P5 ;  /* 0x1f10000014038fae */ /* 0x0003e2000e901d4c */
[----:B------:R-:W-:Y:S01]  /*0d20*/  ISETP.GT.OR P1, PT, R113, 0x5f, P1 ;  /* 0x0000005f7100780c */ /* 0x000fe20000f24670 */
[----:B------:R-:W-:-:S04]  /*0d30*/  @!P0 IMAD.WIDE R22, R6, 0x2, R10 ;  /* 0x0000000206168825 */ /* 0x000fc800078e020a */
[----:B------:R-:W-:Y:S01]  /*0d40*/  @!P0 IMAD.WIDE R10, R5, 0x2, R10 ;  /* 0x00000002050a8825 */ /* 0x000fe200078e020a */
[----:B------:R1:W-:Y:S04]  /*0d50*/  @!P0 LDGSTS.E.BYPASS.LTC128B.128 [R3+0x23100], [R22.64], !P4 ;  /* 0x2310000016038fae */ /* 0x0003e8000e101d4c */
[----:B------:R1:W-:Y:S03]  /*0d60*/  @!P0 LDGSTS.E.BYPASS.LTC128B.128 [R3+0x27100], [R10.64], !P3 ;  /* 0x271000000a038fae */ /* 0x0003e6000d901d4c */
[C---:B------:R-:W-:Y:S01]  /*0d70*/  @!P1 IADD3 R12, P6, R4.reuse, UR16, RZ ;  /* 0x00000010040c9c10 */ /* 0x040fe2000ffde0ff */
[----:B------:R-:W0:Y:S03]  /*0d80*/  LDGDEPBAR ;  /* 0x00000000000079af */ /* 0x000e260000000000 */
[----:B------:R-:W-:-:S02]  /*0d90*/  @!P1 LEA.HI.X.SX32 R9, R4, UR14, 0x1, P6 ;  /* 0x0000000e04099c11 */ /* 0x000fc4000b0f0eff */
[----:B------:R-:W-:-:S04]  /*0da0*/  @!P1 LEA R14, P6, R12, c[0x0][0x2a0], 0x2 ;  /* 0x0000a8000c0e9a11 */ /* 0x000fc800078c10ff */
[----:B------:R-:W-:Y:S01]  /*0db0*/  @!P1 LEA.HI.X R15, R12, c[0x0][0x2a4], R9, 0x2, P6 ;  /* 0x0000a9000c0f9a11 */ /* 0x000fe200030f1409 */
[----:B------:R-:W-:Y:S06]  /*0dc0*/  BAR.SYNC.DEFER_BLOCKING 0x0 ;  /* 0x0000000000007b1d */ /* 0x000fec0000010000 */
[----:B------:R-:W2:Y:S01]  /*0dd0*/  @!P1 LDG.E R249, [R14.64] ;  /* 0x0000000c0ef99981 */ /* 0x000ea2000c1e1900 */
[----:B-1----:R-:W-:Y:S01]  /*0de0*/  IMAD.MOV R3, RZ, RZ, -R4 ;  /* 0x000000ffff037224 */ /* 0x002fe200078e0a04 */
[----:B------:R-:W-:Y:S01]  /*0df0*/  UIMAD UR15, UR6, UR4, URZ ;  /* 0x00000004060f72a4 */ /* 0x000fe2000f8e023f */
[----:B------:R-:W-:Y:S01]  /*0e00*/  LOP3.LUT R247, R247, 0x1c0, RZ, 0xc0, !PT ;  /* 0x000001c0f7f77812 */ /* 0x000fe200078ec0ff */
[----:B------:R-:W-:Y:S01]  /*0e10*/  UIMAD.WIDE.U32 UR20, UR7, UR4, URZ ;  /* 0x00000004071472a5 */ /* 0x000fe2000f8e003f */
[----:B------:R-:W-:Y:S01]  /*0e20*/  IMAD R250, R3, c[0x0][0x2b8], R250 ;  /* 0x0000ae0003fa7a24 */ /* 0x000fe200078e02fa */
[----:B------:R-:W-:Y:S01]  /*0e30*/  UIMAD UR15, UR7, UR5, UR15 ;  /* 0x00000005070f72a4 */ /* 0x000fe2000f8e020f */
[----:B------:R-:W-:Y:S01]  /*0e40*/  ISETP.GE.AND P6, PT, R215, c[0x0][0x1d4], PT ;  /* 0x00007500d7007a0c */ /* 0x000fe20003fc6270 */
[----:B------:R-:W-:Y:S01]  /*0e50*/  UIMAD UR18, UR18, -0x60, UR10 ;  /* 0xffffffa0121278a4 */ /* 0x000fe2000f8e020a */
[C---:B------:R-:W-:Y:S01]  /*0e60*/  IMAD.WIDE.U32 R4, R250.reuse, c[0x0][0x1e0], RZ ;  /* 0x00007800fa047a25 */ /* 0x040fe200078e00ff */
[----:B------:R-:W-:Y:S01]  /*0e70*/  SHF.R.S32.HI R13, RZ, 0x1f, R250 ;  /* 0x0000001fff0d7819 */ /* 0x000fe200000114fa */
[----:B------:R-:W-:Y:S01]  /*0e80*/  UIADD3 UR15, UR21, UR15, URZ ;  /* 0x0000000f150f7290 */ /* 0x000fe2000fffe03f */
[----:B------:R-:W-:Y:S01]  /*0e90*/  ISETP.GE.AND P5, PT, R29, c[0x0][0x1d4], PT ;  /* 0x000075001d007a0c */ /* 0x000fe20003fa6270 */
[----:B------:R-:W-:Y:S01]  /*0ea0*/  IMAD R18, R250, c[0x0][0x1e0], RZ ;  /* 0x00007800fa127a24 */ /* 0x000fe200078e02ff */
[----:B------:R-:W-:Y:S01]  /*0eb0*/  ISETP.GE.AND P4, PT, R28, c[0x0][0x1d4], PT ;  /* 0x000075001c007a0c */ /* 0x000fe20003f86270 */
[----:B------:R-:W-:Y:S01]  /*0ec0*/  IMAD R3, R13, c[0x0][0x1e0], RZ ;  /* 0x000078000d037a24 */ /* 0x000fe200078e02ff */
[----:B------:R-:W-:Y:S01]  /*0ed0*/  ISETP.GE.AND P3, PT, R112, c[0x0][0x1d4], PT ;  /* 0x0000750070007a0c */ /* 0x000fe20003f66270 */
[----:B------:R-:W-:Y:S01]  /*0ee0*/  UISETP.GE.AND UP1, UPT, UR10, 0x1, UPT ;  /* 0x000000010a00788c */ /* 0x000fe2000bf26270 */
[----:B---3--:R-:W-:Y:S01]  /*0ef0*/  LOP3.LUT R214, R214, 0xfffffffe, RZ, 0xc0, !PT ;  /* 0xfffffffed6d67812 */ /* 0x008fe200078ec0ff */
[----:B------:R-:W-:Y:S01]  /*0f00*/  IMAD R3, R250, c[0x0][0x1e4], R3 ;  /* 0x00007900fa037a24 */ /* 0x000fe200078e0203 */
[----:B------:R-:W-:-:S02]  /*0f10*/  ULDC.64 UR4, c[0x0][0x210] ;  /* 0x0000840000047ab9 */ /* 0x000fc40000000a00 */
[----:B------:R-:W-:Y:S01]  /*0f20*/  UIMAD UR6, UR6, UR4, URZ ;  /* 0x00000004060672a4 */ /* 0x000fe2000f8e023f */
[----:B------:R-:W-:Y:S01]  /*0f30*/  IMAD.IADD R5, R5, 0x1, R3 ;  /* 0x0000000105057824 */ /* 0x000fe200078e0203 */
[----:B------:R-:W-:Y:S01]  /*0f40*/  LEA.HI R3, R17, R2, RZ, 0x4 ;  /* 0x0000000211037211 */ /* 0x000fe200078f20ff */
[----:B------:R-:W-:Y:S02]  /*0f50*/  UIMAD.WIDE.U32 UR22, UR7, UR4, URZ ;  /* 0x00000004071672a5 */ /* 0x000fe4000f8e003f */
[----:B------:R-:W-:Y:S01]  /*0f60*/  UIMAD UR5, UR7, UR5, UR6 ;  /* 0x00000005070572a4 */ /* 0x000fe2000f8e0206 */
[----:B------:R-:W-:Y:S02]  /*0f70*/  SHF.R.S32.HI R10, RZ, 0x4, R3 ;  /* 0x00000004ff0a7819 */ /* 0x000fe40000011403 */
[C---:B------:R-:W-:Y:S01]  /*0f80*/  LOP3.LUT R9, R3.reuse, 0xfffffff0, RZ, 0xc0, !PT ;  /* 0xfffffff003097812 */ /* 0x040fe200078ec0ff */
[----:B------:R-:W-:Y:S01]  /*0f90*/  UIADD3 UR5, UR23, UR5, URZ ;  /* 0x0000000517057290 */ /* 0x000fe2000fffe03f */
[----:B------:R-:W-:-:S02]  /*0fa0*/  LEA.HI R3, R3, R10, RZ, 0x1 ;  /* 0x0000000a03037211 */ /* 0x000fc400078f08ff */
[----:B------:R-:W-:Y:S01]  /*0fb0*/  @P3 LOP3.LUT R214, R214, 0x1, RZ, 0xfc, !PT ;  /* 0x00000001d6d63812 */ /* 0x000fe200078efcff */
[----:B------:R-:W-:Y:S01]  /*0fc0*/  IMAD.IADD R9, R2, 0x1, -R9 ;  /* 0x0000000102097824 */ /* 0x000fe200078e0a09 */
[----:B------:R-:W-:-:S03]  /*0fd0*/  LOP3.LUT R3, R3, 0xfffffffe, RZ, 0xc0, !PT ;  /* 0xfffffffe03037812 */ /* 0x000fc600078ec0ff */
[----:B------:R-:W-:Y:S02]  /*0fe0*/  STL [R1+0x10], R214 ;  /* 0x000010d601007387 */ /* 0x000fe40000100800 */
[----:B------:R-:W-:Y:S01]  /*0ff0*/  IMAD.IADD R3, R10, 0x1, -R3 ;  /* 0x000000010a037824 */ /* 0x000fe200078e0a03 */
[----:B--2---:R-:W-:Y:S01]  /*1000*/  SHF.R.S32.HI R12, RZ, 0x1f, R249 ;  /* 0x0000001fff0c7819 */ /* 0x004fe200000114f9 */
[----:B------:R-:W-:-:S04]  /*1010*/  IMAD.WIDE.U32 R4, R249, c[0x0][0x1f0], R4 ;  /* 0x00007c00f9047a25 */ /* 0x000fc800078e0004 */
[----:B------:R-:W-:Y:S01]  /*1020*/  IMAD R6, R12, c[0x0][0x1f0], RZ ;  /* 0x00007c000c067a24 */ /* 0x000fe200078e02ff */
[----:B------:R-:W-:Y:S01]  /*1030*/  IADD3 R8, P1, R4, UR20, RZ ;  /* 0x0000001404087c10 */ /* 0x000fe2000ff3e0ff */
[C---:B------:R-:W-:Y:S02]  /*1040*/  IMAD R18, R249.reuse, c[0x0][0x1f0], R18 ;  /* 0x00007c00f9127a24 */ /* 0x040fe400078e0212 */
[----:B------:R-:W-:Y:S01]  /*1050*/  IMAD R4, R249, c[0x0][0x1f4], R6 ;  /* 0x00007d00f9047a24 */ /* 0x000fe200078e0206 */
[----:B------:R-:W-:Y:S01]  /*1060*/  LEA R20, P0, R8, c[0x0][0x1c8], 0x1 ;  /* 0x0000720008147a11 */ /* 0x000fe200078008ff */
[C---:B------:R-:W-:Y:S01]  /*1070*/  IMAD.SHL.U32 R6, R7.reuse, 0x8, RZ ;  /* 0x0000000807067824 */ /* 0x040fe200078e00ff */
[----:B------:R-:W-:Y:S02]  /*1080*/  IADD3 R7, -R7, UR18, RZ ;  /* 0x0000001207077c10 */ /* 0x000fe4000fffe1ff */
[----:B------:R-:W-:Y:S01]  /*1090*/  IADD3.X R4, R5, UR15, R4, P1, !PT ;  /* 0x0000000f05047c10 */ /* 0x000fe20008ffe404 */
[----:B------:R-:W-:Y:S01]  /*10a0*/  SHFL.IDX PT, R26, R20, RZ, 0x181f ;  /* 0x00181fff141a7589 */ /* 0x000fe200000e0000 */
[----:B------:R-:W-:-:S02]  /*10b0*/  ISETP.GE.AND P2, PT, R7, 0x1, PT ;  /* 0x000000010700780c */ /* 0x000fc40003f46270 */
[----:B------:R-:W-:Y:S01]  /*10c0*/  LEA.HI.X R8, R8, c[0x0][0x1cc], R4, 0x1, P0 ;  /* 0x0000730008087a11 */ /* 0x000fe200000f0c04 */
[----:B------:R-:W-:Y:S01]  /*10d0*/  SHFL.IDX PT, R20, R20, 0x1, 0x181f ;  /* 0x00381f0014147f89 */ /* 0x000fe200000e0000 */
[----:B------:R-:W-:Y:S02]  /*10e0*/  IADD3 R18, R18, UR20, RZ ;  /* 0x0000001412127c10 */ /* 0x000fe4000fffe0ff */
[----:B------:R-:W-:Y:S01]  /*10f0*/  LOP3.LUT R6, R247, 0x8, R6, 0xf8, !PT ;  /* 0x00000008f7067812 */ /* 0x000fe200078ef806 */
[----:B------:R-:W1:Y:S01]  /*1100*/  SHFL.IDX PT, R27, R8, RZ, 0x181f ;  /* 0x00181fff081b7589 */ /* 0x000e6200000e0000 */
[----:B------:R-:W-:Y:S02]  /*1110*/  SHF.R.U32.HI R247, RZ, 0x3, R247 ;  /* 0x00000003fff77819 */ /* 0x000fe400000116f7 */
[----:B------:R-:W-:Y:S01]  /*1120*/  ISETP.GE.AND P1, PT, R7, 0x21, PT ;  /* 0x000000210700780c */ /* 0x000fe20003f26270 */
[----:B------:R-:W-:Y:S01]  /*1130*/  SHFL.IDX PT, R21, R8, 0x1, 0x181f ;  /* 0x00381f0008157f89 */ /* 0x000fe200000e0000 */
[----:B------:R-:W-:-:S02]  /*1140*/  LEA R18, R18, c[0x0][0x1c8], 0x1 ;  /* 0x0000720012127a11 */ /* 0x000fc400078e08ff */
[----:B------:R-:W-:Y:S01]  /*1150*/  @P2 SHF.R.S32.HI R22, RZ, 0x1f, R29 ;  /* 0x0000001fff162819 */ /* 0x000fe2000001141d */
[----:B------:R2:W-:Y:S01]  /*1160*/  SHFL.IDX PT, R19, R8, 0x2, 0x181f ;  /* 0x00581f0008137f89 */ /* 0x0005e200000e0000 */
[----:B------:R-:W-:Y:S02]  /*1170*/  @P2 SHF.R.S32.HI R14, RZ, 0x1f, R28 ;  /* 0x0000001fff0e2819 */ /* 0x000fe4000001141c */
[----:B------:R-:W-:Y:S01]  /*1180*/  @P2 SHF.R.S32.HI R10, RZ, 0x1f, R112 ;  /* 0x0000001fff0a2819 */ /* 0x000fe20000011470 */
[----:B------:R-:W3:Y:S01]  /*1190*/  SHFL.IDX PT, R18, R18, 0x2, 0x181f ;  /* 0x00581f0012127f89 */ /* 0x000ee200000e0000 */
[----:B------:R-:W-:Y:S02]  /*11a0*/  @P2 LEA.HI R22, R22, R29, RZ, 0x3 ;  /* 0x0000001d16162211 */ /* 0x000fe400078f18ff */
[----:B------:R-:W-:Y:S01]  /*11b0*/  @P2 LEA.HI R14, R14, R28, RZ, 0x3 ;  /* 0x0000001c0e0e2211 */ /* 0x000fe200078f18ff */
[----:B------:R-:W-:Y:S01]  /*11c0*/  @P1 IMAD.SHL.U32 R16, R252, 0x2, RZ ;  /* 0x00000002fc101824 */ /* 0x000fe200078e00ff */
[----:B------:R-:W-:-:S02]  /*11d0*/  @P2 LEA.HI R10, R10, R112, RZ, 0x3 ;  /* 0x000000700a0a2211 */ /* 0x000fc400078f18ff */
[----:B------:R-:W-:Y:S02]  /*11e0*/  @P2 LOP3.LUT R22, R22, 0xfffffff8, RZ, 0xc0, !PT ;  /* 0xfffffff816162812 */ /* 0x000fe400078ec0ff */
[----:B------:R-:W-:Y:S02]  /*11f0*/  @P2 LOP3.LUT R14, R14, 0xfffffff8, RZ, 0xc0, !PT ;  /* 0xfffffff80e0e2812 */ /* 0x000fe400078ec0ff */
[----:B------:R-:W-:Y:S01]  /*1200*/  SHF.R.S32.HI R5, RZ, 0x1f, R9 ;  /* 0x0000001fff057819 */ /* 0x000fe20000011409 */
[--C-:B-1----:R-:W-:Y:S01]  /*1210*/  @P2 IMAD.WIDE R24, R215, 0x2, R26.reuse ;  /* 0x00000002d7182825 */ /* 0x102fe200078e021a */
[----:B------:R-:W-:Y:S02]  /*1220*/  @P2 LOP3.LUT R10, R10, 0xfffffff8, RZ, 0xc0, !PT ;  /* 0xfffffff80a0a2812 */ /* 0x000fe400078ec0ff */
[----:B------:R-:W-:Y:S01]  /*1230*/  LOP3.LUT R247, R6, R247, RZ, 0x3c, !PT ;  /* 0x000000f706f77212 */ /* 0x000fe200078e3cff */
[----:B------:R-:W-:Y:S01]  /*1240*/  @P2 IMAD.SHL.U32 R6, R252, 0x2, RZ ;  /* 0x00000002fc062824 */ /* 0x000fe200078e00ff */
[----:B------:R-:W-:Y:S01]  /*1250*/  ISETP.GE.AND P0, PT, R7, 0x41, PT ;  /* 0x000000410700780c */ /* 0x000fe20003f06270 */
[----:B------:R-:W-:Y:S01]  /*1260*/  @P2 IMAD.WIDE R22, R22, 0x2, R26 ;  /* 0x0000000216162825 */ /* 0x000fe200078e021a */
[----:B------:R-:W-:-:S02]  /*1270*/  LEA.HI R5, R5, R9, RZ, 0x3 ;  /* 0x0000000905057211 */ /* 0x000fc400078f18ff */
[----:B------:R1:W-:Y:S01]  /*1280*/  @P2 LDGSTS.E.BYPASS.LTC128B.128 [R6+0xc100], [R24.64], !P6 ;  /* 0x0c10000018062fae */ /* 0x0003e2000f101d4c */
[--C-:B------:R-:W-:Y:S01]  /*1290*/  @P2 IMAD.WIDE R14, R14, 0x2, R26.reuse ;  /* 0x000000020e0e2825 */ /* 0x100fe200078e021a */
[----:B------:R-:W-:Y:S02]  /*12a0*/  LOP3.LUT R4, R5, 0xfffffff8, RZ, 0xc0, !PT ;  /* 0xfffffff805047812 */ /* 0x000fe400078ec0ff */
[----:B------:R1:W-:Y:S01]  /*12b0*/  @P2 LDGSTS.E.BYPASS.LTC128B.128 [R6+0xf100], [R22.64], !P5 ;  /* 0x0f10000016062fae */ /* 0x0003e2000e901d4c */
[----:B------:R-:W-:-:S03]  /*12c0*/  @P2 IMAD.WIDE R10, R10, 0x2, R26 ;  /* 0x000000020a0a2825 */ /* 0x000fc600078e021a */
[----:B------:R4:W-:Y:S01]  /*12d0*/  @P2 LDGSTS.E.BYPASS.LTC128B.128 [R6+0x12100], [R14.64], !P4 ;  /* 0x121000000e062fae */ /* 0x0009e2000e101d4c */
[----:B------:R-:W-:Y:S01]  /*12e0*/  IMAD.IADD R4, R9, 0x1, -R4 ;  /* 0x0000000109047824 */ /* 0x000fe200078e0a04 */
[----:B------:R-:W-:Y:S01]  /*12f0*/  @P0 SHF.R.S32.HI R9, RZ, 0x1f, R28 ;  /* 0x0000001fff090819 */ /* 0x000fe2000001141c */
[C---:B------:R-:W-:Y:S01]  /*1300*/  IMAD R247, R3.reuse, 0x200, R247 ;  /* 0x0000020003f77824 */ /* 0x040fe200078e02f7 */
[----:B------:R5:W-:Y:S01]  /*1310*/  @P2 LDGSTS.E.BYPASS.LTC128B.128 [R6+0x15100], [R10.64], !P3 ;  /* 0x151000000a062fae */ /* 0x000be2000d901d4c */
[----:B--2---:R-:W-:Y:S01]  /*1320*/  @P0 SHF.R.S32.HI R8, RZ, 0x1f, R112 ;  /* 0x0000001fff080819 */ /* 0x004fe20000011470 */
[----:B------:R-:W-:Y:S01]  /*1330*/  IMAD.SHL.U32 R3, R3, 0x8, RZ ;  /* 0x0000000803037824 */ /* 0x000fe200078e00ff */
[----:B------:R-:W-:Y:S01]  /*1340*/  @P0 LEA.HI R9, R9, R28, RZ, 0x3 ;  /* 0x0000001c09090211 */ /* 0x000fe200078f18ff */
[----:B------:R-:W-:Y:S01]  /*1350*/  IMAD.SHL.U32 R247, R247, 0x2, RZ ;  /* 0x00000002f7f77824 */ /* 0x000fe200078e00ff */
[----:B------:R-:W-:Y:S02]  /*1360*/  @P0 LEA.HI R8, R8, R112, RZ, 0x3 ;  /* 0x0000007008080211 */ /* 0x000fe400078f18ff */
[----:B------:R-:W-:-:S02]  /*1370*/  @P0 LOP3.LUT R9, R9, 0xfffffff8, RZ, 0xc0, !PT ;  /* 0xfffffff809090812 */ /* 0x000fc400078ec0ff */
[----:B------:R-:W-:Y:S02]  /*1380*/  @P0 LOP3.LUT R8, R8, 0xfffffff8, RZ, 0xc0, !PT ;  /* 0xfffffff808080812 */ /* 0x000fe400078ec0ff */
[----:B------:R-:W-:Y:S01]  /*1390*/  IADD3 R245, R247, 0xc120, RZ ;  /* 0x0000c120f7f57810 */ /* 0x000fe20007ffe0ff */
[----:B---3--:R-:W-:-:S04]  /*13a0*/  @P0 IMAD.WIDE R26, R9, 0x2, R18 ;  /* 0x00000002091a0825 */ /* 0x008fc800078e0212 */
[----:B------:R-:W-:Y:S01]  /*13b0*/  @P0 IMAD.WIDE R8, R8, 0x2, R18 ;  /* 0x0000000208080825 */ /* 0x000fe200078e0212 */
[--C-:B----4-:R-:W-:Y:S02]  /*13c0*/  @P1 SHF.R.S32.HI R15, RZ, 0x1f, R29.reuse ;  /* 0x0000001fff0f1819 */ /* 0x110fe4000001141d */
[----:B------:R-:W-:Y:S02]  /*13d0*/  @P1 SHF.R.S32.HI R14, RZ, 0x1f, R28 ;  /* 0x0000001fff0e1819 */ /* 0x000fe4000001141c */
[----:B-----5:R-:W-:Y:S01]  /*13e0*/  @P1 SHF.R.S32.HI R11, RZ, 0x1f, R112 ;  /* 0x0000001fff0b1819 */ /* 0x020fe20000011470 */
[----:B-1----:R-:W-:Y:S01]  /*13f0*/  @P0 IMAD.SHL.U32 R6, R252, 0x2, RZ ;  /* 0x00000002fc060824 */ /* 0x002fe200078e00ff */
[----:B------:R-:W-:Y:S02]  /*1400*/  @P1 LEA.HI R15, R15, R29, RZ, 0x3 ;  /* 0x0000001d0f0f1211 */ /* 0x000fe400078f18ff */
[----:B------:R-:W-:Y:S02]  /*1410*/  @P0 SHF.R.S32.HI R10, RZ, 0x1f, R29 ;  /* 0x0000001fff0a0819 */ /* 0x000fe4000001141d */
[----:B------:R-:W-:-:S02]  /*1420*/  @P1 LEA.HI R14, R14, R28, RZ, 0x3 ;  /* 0x0000001c0e0e1211 */ /* 0x000fc400078f18ff */
[----:B------:R-:W-:Y:S02]  /*1430*/  @P1 LEA.HI R11, R11, R112, RZ, 0x3 ;  /* 0x000000700b0b1211 */ /* 0x000fe400078f18ff */
[----:B------:R-:W-:Y:S02]  /*1440*/  @P1 LOP3.LUT R15, R15, 0xfffffff8, RZ, 0xc0, !PT ;  /* 0xfffffff80f0f1812 */ /* 0x000fe400078ec0ff */
[----:B------:R-:W-:Y:S02]  /*1450*/  @P0 LEA.HI R10, R10, R29, RZ, 0x3 ;  /* 0x0000001d0a0a0211 */ /* 0x000fe400078f18ff */
[----:B------:R-:W-:Y:S01]  /*1460*/  @P1 LOP3.LUT R14, R14, 0xfffffff8, RZ, 0xc0, !PT ;  /* 0xfffffff80e0e1812 */ /* 0x000fe200078ec0ff */
[--C-:B------:R-:W-:Y:S01]  /*1470*/  @P1 IMAD.WIDE R22, R15, 0x2, R20.reuse ;  /* 0x000000020f161825 */ /* 0x100fe200078e0214 */
[----:B------:R-:W-:Y:S02]  /*1480*/  @P1 LOP3.LUT R11, R11, 0xfffffff8, RZ, 0xc0, !PT ;  /* 0xfffffff80b0b1812 */ /* 0x000fe400078ec0ff */
[----:B------:R-:W-:Y:S01]  /*1490*/  @P0 LOP3.LUT R10, R10, 0xfffffff8, RZ, 0xc0, !PT ;  /* 0xfffffff80a0a0812 */ /* 0x000fe200078ec0ff */
[----:B------:R-:W-:-:S04]  /*14a0*/  @P1 IMAD.WIDE R14, R14, 0x2, R20 ;  /* 0x000000020e0e1825 */ /* 0x000fc800078e0214 */
[----:B------:R-:W-:-:S04]  /*14b0*/  @P1 IMAD.WIDE R24, R11, 0x2, R20 ;  /* 0x000000020b181825 */ /* 0x000fc800078e0214 */
[----:B------:R-:W-:-:S04]  /*14c0*/  @P1 IMAD.WIDE R20, R215, 0x2, R20 ;  /* 0x00000002d7141825 */ /* 0x000fc800078e0214 */
[--C-:B------:R-:W-:Y:S01]  /*14d0*/  @P0 IMAD.WIDE R10, R10, 0x2, R18.reuse ;  /* 0x000000020a0a0825 */ /* 0x100fe200078e0212 */
[----:B------:R1:W-:Y:S03]  /*14e0*/  @P1 LDGSTS.E.BYPASS.LTC128B.128 [R16+0xd100], [R20.64], !P6 ;  /* 0x0d10000014101fae */ /* 0x0003e6000f101d4c */
[----:B------:R-:W-:Y:S01]  /*14f0*/  @P0 IMAD.WIDE R18, R215, 0x2, R18 ;  /* 0x00000002d7120825 */ /* 0x000fe200078e0212 */
[----:B------:R1:W-:Y:S04]  /*1500*/  @P1 LDGSTS.E.BYPASS.LTC128B.128 [R16+0x10100], [R22.64], !P5 ;  /* 0x1010000016101fae */ /* 0x0003e8000e901d4c */
[----:B------:R2:W-:Y:S04]  /*1510*/  @P1 LDGSTS.E.BYPASS.LTC128B.128 [R16+0x13100], [R14.64], !P4 ;  /* 0x131000000e101fae */ /* 0x0005e8000e101d4c */
[----:B------:R3:W-:Y:S01]  /*1520*/  @P1 LDGSTS.E.BYPASS.LTC128B.128 [R16+0x16100], [R24.64], !P3 ;  /* 0x1610000018101fae */ /* 0x0007e2000d901d4c */
[C---:B------:R-:W-:Y:S01]  /*1530*/  R2P PR, R4.reuse, 0x6 ;  /* 0x0000000604007804 */ /* 0x040fe20000000000 */
[----:B------:R-:W-:-:S02]  /*1540*/  IMAD.SHL.U32 R4, R4, 0x40, RZ ;  /* 0x0000004004047824 */ /* 0x000fc400078e00ff */
[----:B------:R4:W-:Y:S04]  /*1550*/  @P0 LDGSTS.E.BYPASS.LTC128B.128 [R6+0xe100], [R18.64], !P6 ;  /* 0x0e10000012060fae */ /* 0x0009e8000f101d4c */
[----:B------:R4:W-:Y:S04]  /*1560*/  @P0 LDGSTS.E.BYPASS.LTC128B.128 [R6+0x11100], [R10.64], !P5 ;  /* 0x111000000a060fae */ /* 0x0009e8000e901d4c */
[----:B------:R4:W-:Y:S04]  /*1570*/  @P0 LDGSTS.E.BYPASS.LTC128B.128 [R6+0x14100], [R26.64], !P4 ;  /* 0x141000001a060fae */ /* 0x0009e8000e101d4c */
[----:B------:R5:W-:Y:S04]  /*1580*/  @P0 LDGSTS.E.BYPASS.LTC128B.128 [R6+0x17100], [R8.64], !P3 ;  /* 0x1710000008060fae */ /* 0x000be8000d901d4c */
[----:B------:R-:W0:Y:S01]  /*1590*/  LDGDEPBAR ;  /* 0x00000000000079af */ /* 0x000e220000000000 */
[----:B--2---:R-:W-:Y:S01]  /*15a0*/  LEA.HI R15, R17, R2, RZ, 0x5 ;  /* 0x00000002110f7211 */ /* 0x004fe200078f28ff */
[----:B------:R-:W-:-:S02]  /*15b0*/  IMAD.MOV.U32 R14, RZ, RZ, 0x20 ;  /* 0x00000020ff0e7424 */ /* 0x000fc400078e00ff */
[----:B-----5:R-:W-:Y:S01]  /*15c0*/  IMAD.MOV.U32 R9, RZ, RZ, 0x10 ;  /* 0x00000010ff097424 */ /* 0x020fe200078e00ff */
[----:B------:R-:W-:-:S04]  /*15d0*/  DEPBAR.LE SB0, 0x1 ;  /* 0x000080400000791a */ /* 0x000fc80000000000 */
[----:B----4-:R-:W-:Y:S01]  /*15e0*/  IMAD.SHL.U32 R6, R5, 0x40, RZ ;  /* 0x0000004005067824 */ /* 0x010fe200078e00ff */
[----:B------:R-:W-:Y:S01]  /*15f0*/  LOP3.LUT R5, R4, 0x1c0, RZ, 0xc0, !PT ;  /* 0x000001c004057812 */ /* 0x000fe200078ec0ff */
[----:B------:R-:W-:-:S04]  /*1600*/  DEPBAR.LE SB0, 0x0 ;  /* 0x000080000000791a */ /* 0x000fc80000000000 */
[----:B------:R-:W-:Y:S01]  /*1610*/  SEL R4, R9, 0xfffffff0, !P1 ;  /* 0xfffffff009047807 */ /* 0x000fe20004800000 */
[----:B------:R-:W-:Y:S01]  /*1620*/  BAR.SYNC.DEFER_BLOCKING 0x0 ;  /* 0x0000000000007b1d */ /* 0x000fe20000010000 */
[----:B------:R-:W-:Y:S02]  /*1630*/  LOP3.LUT R9, R5, 0x8, R3, 0xf8, !PT ;  /* 0x0000000805097812 */ /* 0x000fe400078ef803 */
[----:B------:R-:W-:Y:S02]  /*1640*/  SHF.R.S32.HI R8, RZ, 0x5, R15 ;  /* 0x00000005ff087819 */ /* 0x000fe4000001140f */
[----:B------:R-:W-:Y:S02]  /*1650*/  LOP3.LUT R6, R6, 0xfffffe00, RZ, 0xc0, !PT ;  /* 0xfffffe0006067812 */ /* 0x000fe400078ec0ff */
[----:B------:R-:W-:Y:S02]  /*1660*/  SHF.R.U32.HI R5, RZ, 0x3, R5 ;  /* 0x00000003ff057819 */ /* 0x000fe40000011605 */
[----:B------:R-:W-:-:S02]  /*1670*/  SEL R3, R14, 0xffffffe0, !P2 ;  /* 0xffffffe00e037807 */ /* 0x000fc40005000000 */
[----:B------:R-:W-:Y:S01]  /*1680*/  R2P PR, R0, 0x6 ;  /* 0x0000000600007804 */ /* 0x000fe20000000000 */
[----:B------:R-:W-:Y:S01]  /*1690*/  IMAD R0, R8, 0x400, R6 ;  /* 0x0000040008007824 */ /* 0x000fe200078e0206 */
[----:B------:R-:W-:Y:S02]  /*16a0*/  LOP3.LUT R5, R9, R5, RZ, 0x3c, !PT ;  /* 0x0000000509057212 */ /* 0x000fe400078e3cff */
[----:B------:R-:W-:Y:S02]  /*16b0*/  PLOP3.LUT P0, PT, PT, PT, UP1, 0x80, 0x0 ;  /* 0x000000000000781c */ /* 0x000fe40003f0f018 */
[----:B------:R-:W-:Y:S01]  /*16c0*/  IADD3 R8, R247, 0xc100, RZ ;  /* 0x0000c100f7087810 */ /* 0x000fe20007ffe0ff */
[----:B------:R-:W-:Y:S01]  /*16d0*/  IMAD.IADD R0, R5, 0x1, R0 ;  /* 0x0000000105007824 */ /* 0x000fe200078e0200 */
[----:B------:R-:W-:Y:S02]  /*16e0*/  LOP3.LUT R15, R15, 0xffffffe0, RZ, 0xc0, !PT ;  /* 0xffffffe00f0f7812 */ /* 0x000fe400078ec0ff */
[----:B------:R-:W-:Y:S01]  /*16f0*/  LOP3.LUT R5, R5, R6, RZ, 0xfc, !PT ;  /* 0x0000000605057212 */ /* 0x000fe200078efcff */
[C---:B------:R-:W-:Y:S01]  /*1700*/  IMAD.SHL.U32 R48, R0.reuse, 0x2, RZ ;  /* 0x0000000200307824 */ /* 0x040fe200078e00ff */
[----:B------:R-:W-:Y:S01]  /*1710*/  LEA R248, R0, 0x18100, 0x1 ;  /* 0x0001810000f87811 */ /* 0x000fe200078e08ff */
[----:B------:R2:W4:Y:S01]  /*1720*/  LDSM.16.M88.4 R80, [R247+0xc900] ;  /* 0x00c90000f750783b */ /* 0x0005220000000200 */
[----:B------:R-:W-:Y:S01]  /*1730*/  @P1 IADD3 R245, R8, -0x20, RZ ;  /* 0xffffffe008f51810 */ /* 0x000fe20007ffe0ff */
[----:B------:R-:W-:Y:S01]  /*1740*/  IMAD.IADD R2, R2, 0x1, -R15 ;  /* 0x0000000102027824 */ /* 0x000fe200078e0a0f */
[----:B------:R-:W-:Y:S01]  /*1750*/  ISETP.GE.AND P1, PT, R112, c[0x0][0x1d4], PT ;  /* 0x0000750070007a0c */ /* 0x000fe20003f26270 */
[----:B------:R-:W-:Y:S01]  /*1760*/  IMAD R246, R4, 0x2, R248 ;  /* 0x0000000204f67824 */ /* 0x000fe200078e02f8 */
[----:B------:R-:W2:Y:S01]  /*1770*/  LDSM.16.M88.4 R48, [R48+0x18100] ;  /* 0x018100003030783b */ /* 0x000ea20000000200 */
[----:B------:R-:W-:-:S02]  /*1780*/  ISETP.GT.AND P3, PT, R113, 0x5f, PT ;  /* 0x0000005f7100780c */ /* 0x000fc40003f64270 */
[----:B------:R-:W-:Y:S01]  /*1790*/  SEL R6, RZ, 0x10, P1 ;  /* 0x00000010ff067807 */ /* 0x000fe20000800000 */
[----:B------:R2:W2:Y:S01]  /*17a0*/  LDSM.16.M88.4 R8, [R247+0xc100] ;  /* 0x00c10000f708783b */ /* 0x0004a20000000200 */
[----:B------:R-:W-:Y:S02]  /*17b0*/  SEL R0, R14, 0xffffffe0, !P2 ;  /* 0xffffffe00e007807 */ /* 0x000fe40005000000 */
[C---:B------:R-:W-:Y:S01]  /*17c0*/  IADD3 R237, R245.reuse, 0x800, RZ ;  /* 0x00000800f5ed7810 */ /* 0x040fe20007ffe0ff */
[----:B------:R2:W2:Y:S01]  /*17d0*/  LDSM.16.M88.4 R72, [R247+0xd100] ;  /* 0x00d10000f748783b */ /* 0x0004a20000000200 */
[C---:B------:R-:W-:Y:S02]  /*17e0*/  IADD3 R236, R245.reuse, 0x1000, RZ ;  /* 0x00001000f5ec7810 */ /* 0x040fe40007ffe0ff */
[C---:B------:R-:W-:Y:S01]  /*17f0*/  IADD3 R235, R245.reuse, 0x1800, RZ ;  /* 0x00001800f5eb7810 */ /* 0x040fe20007ffe0ff */
[----:B------:R2:W2:Y:S01]  /*1800*/  LDSM.16.M88.4 R64, [R247+0xd900] ;  /* 0x00d90000f740783b */ /* 0x0004a20000000200 */
[----:B------:R-:W-:-:S02]  /*1810*/  IADD3 R234, R245, 0x2000, RZ ;  /* 0x00002000f5ea7810 */ /* 0x000fc40007ffe0ff */
[----:B------:R-:W-:Y:S01]  /*1820*/  IADD3 R233, R245, 0x2800, RZ ;  /* 0x00002800f5e97810 */ /* 0x000fe20007ffe0ff */
[----:B------:R2:W2:Y:S04]  /*1830*/  LDSM.16.M88.4 R56, [R247+0xe100] ;  /* 0x00e10000f738783b */ /* 0x0004a80000000200 */
[----:B------:R2:W2:Y:S04]  /*1840*/  LDSM.16.M88.4 R92, [R247+0xe900] ;  /* 0x00e90000f75c783b */ /* 0x0004a80000000200 */
[----:B-1----:R1:W1:Y:S04]  /*1850*/  LDSM.16.M88.4 R20, [R246] ;  /* 0x00000000f614783b */ /* 0x0022680000000200 */
[----:B------:R1:W1:Y:S04]  /*1860*/  LDSM.16.M88.4 R88, [R245] ;  /* 0x00000000f558783b */ /* 0x0002680000000200 */
[----:B------:R1:W1:Y:S04]  /*1870*/  LDSM.16.M88.4 R44, [R245+0x800] ;  /* 0x00080000f52c783b */ /* 0x0002680000000200 */
[----:B---3--:R3:W1:Y:S04]  /*1880*/  LDSM.16.M88.4 R24, [R245+0x1000] ;  /* 0x00100000f518783b */ /* 0x0086680000000200 */
[----:B------:R3:W1:Y:S04]  /*1890*/  LDSM.16.M88.4 R40, [R245+0x1800] ;  /* 0x00180000f528783b */ /* 0x0006680000000200 */
[----:B------:R3:W1:Y:S04]  /*18a0*/  LDSM.16.M88.4 R16, [R245+0x2000] ;  /* 0x00200000f510783b */ /* 0x0006680000000200 */
[----:B------:R3:W1:Y:S01]  /*18b0*/  LDSM.16.M88.4 R32, [R245+0x2800] ;  /* 0x00280000f520783b */ /* 0x0006620000000200 */
[----:B------:R-:W-:Y:S05]  /*18c0*/  @!P0 BRA `(.L_x_2535) ;  /* 0x0000059000008947 */ /* 0x000fea0003800000 */
[----:B----4-:R-:W-:Y:S01]  /*18d0*/  IMAD R13, R13, c[0x0][0x208], RZ ;  /* 0x000082000d0d7a24 */ /* 0x010fe200078e02ff */
[----:B------:R-:W-:Y:S01]  /*18e0*/  P2R R38, PR, RZ, 0x8 ;  /* 0x00000008ff267803 */ /* 0x000fe20000000000 */
        /* <DEDUP_REMOVED lines=24> */
[----:B------:R-:W4:Y:S01]  /*1a70*/  SHFL.IDX PT, R36, R15, RZ, 0x181f ;  /* 0x00181fff0f247589 */ /* 0x000f2200000e0000 */
[----:B------:R-:W-:-:S03]  /*1a80*/  SHF.R.S32.HI R12, RZ, 0x1f, R112 ;  /* 0x0000001fff0c7819 */ /* 0x000fc60000011470 */
[----:B------:R-:W5:Y:S01]  /*1a90*/  SHFL.IDX PT, R37, R14, RZ, 0x181f ;  /* 0x00181fff0e257589 */ /* 0x000f6200000e0000 */
[----:B------:R-:W-:-:S03]  /*1aa0*/  LEA.HI R12, R12, R112, RZ, 0x3 ;  /* 0x000000700c0c7211 */ /* 0x000fc600078f18ff */
[----:B------:R-:W3:Y:S01]  /*1ab0*/  SHFL.IDX PT, R30, R15, 0x1, 0x181f ;  /* 0x00381f000f1e7f89 */ /* 0x000ee200000e0000 */
[----:B------:R-:W-:-:S03]  /*1ac0*/  LOP3.LUT R12, R12, 0xfffffff8, RZ, 0xc0, !PT ;  /* 0xfffffff80c0c7812 */ /* 0x000fc600078ec0ff */
[----:B------:R-:W2:Y:S02]  /*1ad0*/  SHFL.IDX PT, R31, R14, 0x1, 0x181f ;  /* 0x00381f000e1f7f89 */ /* 0x000ea400000e0000 */
[----:B------:R-:W-:Y:S01]  /*1ae0*/  IMAD.WIDE R70, R12, 0x2, RZ ;  /* 0x000000020c467825 */ /* 0x000fe200078e02ff */
[----:B------:R-:W-:Y:S01]  /*1af0*/  P2R R12, PR, RZ, 0x10 ;  /* 0x00000010ff0c7803 */ /* 0x000fe20000000000 */
[----:B------:R-:W1:Y:S01]  /*1b00*/  SHFL.IDX PT, R15, R15, 0x2, 0x181f ;  /* 0x00581f000f0f7f89 */ /* 0x000e6200000e0000 */
[----:B------:R-:W-:-:S03]  /*1b10*/  ISETP.LT.OR P4, PT, R7, 0x21, P2 ;  /* 0x000000210700780c */ /* 0x000fc60001781670 */
[----:B------:R-:W1:Y:S01]  /*1b20*/  SHFL.IDX PT, R14, R14, 0x2, 0x181f ;  /* 0x00581f000e0e7f89 */ /* 0x000e6200000e0000 */
[----:B----4-:R-:W-:-:S05]  /*1b30*/  IADD3 R52, P0, R36, R62, RZ ;  /* 0x0000003e24347210 */ /* 0x010fca0007f1e0ff */
[----:B-----5:R-:W-:Y:S01]  /*1b40*/  IMAD.X R53, R37, 0x1, R63, P0 ;  /* 0x0000000125357824 */ /* 0x020fe200000e063f */
[----:B------:R-:W-:-:S13]  /*1b50*/  ISETP.LT.OR P0, PT, R7, 0x1, P3 ;  /* 0x000000010700780c */ /* 0x000fda0001f01670 */
[----:B------:R4:W-:Y:S02]  /*1b60*/  LDGSTS.E.BYPASS.LTC128B.128 [R13+0x100], [R52.64], !P0 ;  /* 0x00100000340d7fae */ /* 0x0009e4000c101d4c */
[----:B----4-:R-:W-:-:S05]  /*1b70*/  IADD3 R52, P0, R36, R60, RZ ;  /* 0x0000003c24347210 */ /* 0x010fca0007f1e0ff */
[----:B------:R-:W-:Y:S01]  /*1b80*/  IMAD.X R53, R37, 0x1, R61, P0 ;  /* 0x0000000125357824 */ /* 0x000fe200000e063d */
[----:B------:R-:W-:-:S05]  /*1b90*/  IADD3 R68, P0, R36, R54, RZ ;  /* 0x0000003624447210 */ /* 0x000fca0007f1e0ff */
[----:B------:R-:W-:Y:S01]  /*1ba0*/  IMAD.X R69, R37, 0x1, R55, P0 ;  /* 0x0000000125457824 */ /* 0x000fe200000e0637 */
[----:B------:R-:W-:-:S05]  /*1bb0*/  IADD3 R36, P0, R36, R70, RZ ;  /* 0x0000004624247210 */ /* 0x000fca0007f1e0ff */
[----:B------:R-:W-:Y:S01]  /*1bc0*/  IMAD.X R37, R37, 0x1, R71, P0 ;  /* 0x0000000125257824 */ /* 0x000fe200000e0647 */
[----:B---3--:R-:W-:-:S05]  /*1bd0*/  IADD3 R84, P0, R62, R30, RZ ;  /* 0x0000001e3e547210 */ /* 0x008fca0007f1e0ff */
[----:B--2---:R-:W-:Y:S01]  /*1be0*/  IMAD.X R85, R63, 0x1, R31, P0 ;  /* 0x000000013f557824 */ /* 0x004fe200000e061f */
[----:B------:R-:W-:-:S05]  /*1bf0*/  IADD3 R78, P0, R60, R30, RZ ;  /* 0x0000001e3c4e7210 */ /* 0x000fca0007f1e0ff */
[----:B------:R-:W-:Y:S01]  /*1c00*/  IMAD.X R79, R61, 0x1, R31, P0 ;  /* 0x000000013d4f7824 */ /* 0x000fe200000e061f */
[----:B------:R-:W-:-:S05]  /*1c10*/  IADD3 R76, P0, R54, R30, RZ ;  /* 0x0000001e364c7210 */ /* 0x000fca0007f1e0ff */
[----:B------:R-:W-:Y:S01]  /*1c20*/  IMAD.X R77, R55, 0x1, R31, P0 ;  /* 0x00000001374d7824 */ /* 0x000fe200000e061f */
[----:B------:R-:W-:-:S05]  /*1c30*/  IADD3 R30, P0, R70, R30, RZ ;  /* 0x0000001e461e7210 */ /* 0x000fca0007f1e0ff */
[----:B------:R-:W-:Y:S01]  /*1c40*/  IMAD.X R31, R71, 0x1, R31, P0 ;  /* 0x00000001471f7824 */ /* 0x000fe200000e061f */
[----:B-1----:R-:W-:-:S05]  /*1c50*/  IADD3 R62, P0, R62, R15, RZ ;  /* 0x0000000f3e3e7210 */ /* 0x002fca0007f1e0ff */
        /* <DEDUP_REMOVED lines=32> */
.L_x_2535:
[C---:B-12-4-:R-:W-:Y:S01]  /*1e60*/  HMMA.16816.F32 R12, R48.reuse, R8, RZ ;  /* 0x00000008300c723c */ /* 0x056fe200000018ff */
[C---:B------:R-:W-:Y:S01]  /*1e70*/  IMAD R244, R3.reuse, 0x2, R248 ;  /* 0x0000000203f47824 */ /* 0x040fe200078e02f8 */
[----:B------:R-:W0:Y:S01]  /*1e80*/  LDGDEPBAR ;  /* 0x00000000000079af */ /* 0x000e220000000000 */
[C---:B------:R-:W-:Y:S01]  /*1e90*/  IMAD R241, R0.reuse, 0x2, R247 ;  /* 0x0000000200f17824 */ /* 0x040fe200078e02f7 */
[----:B------:R-:W-:Y:S01]  /*1ea0*/  UISETP.GE.AND UP1, UPT, UR10, 0x61, UPT ;  /* 0x000000610a00788c */ /* 0x000fe2000bf26270 */
[----:B------:R-:W-:Y:S01]  /*1eb0*/  IMAD R243, R3, 0x2, R246 ;  /* 0x0000000203f37824 */ /* 0x000fe200078e02f6 */
[----:B------:R-:W-:Y:S01]  /*1ec0*/  LDSM.16.M88.4 R96, [R244] ;  /* 0x00000000f460783b */ /* 0x000fe20000000200 */
[----:B------:R-:W-:Y:S01]  /*1ed0*/  IMAD R232, R0, 0x2, R245 ;  /* 0x0000000200e87824 */ /* 0x000fe200078e02f5 */
[----:B------:R-:W-:Y:S01]  /*1ee0*/  HMMA.16816.F32 R76, R48, R72, RZ ;  /* 0x00000048304c723c */ /* 0x000fe200000018ff */
[----:B------:R-:W-:Y:S01]  /*1ef0*/  IADD3 R231, R245, 0x3000, RZ ;  /* 0x00003000f5e77810 */ /* 0x000fe20007ffe0ff */
[----:B------:R-:W1:Y:S01]  /*1f00*/  LDSM.16.M88.4 R36, [R241+0xc100] ;  /* 0x00c10000f124783b */ /* 0x000e620000000200 */
[----:B------:R-:W-:-:S02]  /*1f10*/  PLOP3.LUT P0, PT, PT, PT, UP1, 0x40, 0x0 ;  /* 0x000000000000781c */ /* 0x000fc40003f0e818 */
[C---:B------:R-:W-:Y:S01]  /*1f20*/  IADD3 R230, R245.reuse, 0x3800, RZ ;  /* 0x00003800f5e67810 */ /* 0x040fe20007ffe0ff */
[----:B------:R-:W-:Y:S01]  /*1f30*/  LDSM.16.M88.4 R104, [R241+0xe100] ;  /* 0x00e10000f168783b */ /* 0x000fe20000000200 */
[C---:B------:R-:W-:Y:S01]  /*1f40*/  IADD3 R229, R245.reuse, 0x4000, RZ ;  /* 0x00004000f5e57810 */ /* 0x040fe20007ffe0ff */
[C---:B------:R-:W-:Y:S01]  /*1f50*/  HMMA.16816.F32 R8, R48.reuse, R10, RZ ;  /* 0x0000000a3008723c */ /* 0x040fe200000018ff */
[C---:B------:R-:W-:Y:S01]  /*1f60*/  IADD3 R228, R245.reuse, 0x4800, RZ ;  /* 0x00004800f5e47810 */ /* 0x040fe20007ffe0ff */
[----:B------:R-:W-:Y:S01]  /*1f70*/  LDSM.16.M88.4 R100, [R241+0xe900] ;  /* 0x00e90000f164783b */ /* 0x000fe20000000200 */
[C---:B------:R-:W-:Y:S02]  /*1f80*/  IADD3 R227, R245.reuse, 0x5000, RZ ;  /* 0x00005000f5e37810 */ /* 0x040fe40007ffe0ff */
[C---:B------:R-:W-:Y:S01]  /*1f90*/  IADD3 R226, R245.reuse, 0x5800, RZ ;  /* 0x00005800f5e27810 */ /* 0x040fe20007ffe0ff */
[----:B------:R-:W-:Y:S01]  /*1fa0*/  LDSM.16.M88.4 R108, [R244+0xc000] ;  /* 0x00c00000f46c783b */ /* 0x000fe20000000200 */
[C---:B------:R-:W-:Y:S01]  /*1fb0*/  IADD3 R225, R245.reuse, 0x6000, RZ ;  /* 0x00006000f5e17810 */ /* 0x040fe20007ffe0ff */
[----:B------:R-:W-:Y:S01]  /*1fc0*/  HMMA.16816.F32 R72, R48, R74, RZ ;  /* 0x0000004a3048723c */ /* 0x000fe200000018ff */
[----:B------:R-:W-:-:S02]  /*1fd0*/  IADD3 R224, R245, 0x6800, RZ ;  /* 0x00006800f5e07810 */ /* 0x000fc40007ffe0ff */
[C---:B------:R-:W-:Y:S02]  /*1fe0*/  IADD3 R223, R245.reuse, 0x7000, RZ ;  /* 0x00007000f5df7810 */ /* 0x040fe40007ffe0ff */
[C---:B------:R-:W-:Y:S02]  /*1ff0*/  IADD3 R222, R245.reuse, 0x7800, RZ ;  /* 0x00007800f5de7810 */ /* 0x040fe40007ffe0ff */
[C---:B------:R-:W-:Y:S01]  /*2000*/  IADD3 R221, R245.reuse, 0x8000, RZ ;  /* 0x00008000f5dd7810 */ /* 0x040fe20007ffe0ff */
[----:B------:R-:W-:Y:S01]  /*2010*/  HMMA.16816.F32 R84, R48, R80, RZ ;  /* 0x000000503054723c */ /* 0x000fe200000018ff */
[C---:B------:R-:W-:Y:S02]  /*2020*/  IADD3 R220, R245.reuse, 0x8800, RZ ;  /* 0x00008800f5dc7810 */ /* 0x040fe40007ffe0ff */
[C---:B------:R-:W-:Y:S02]  /*2030*/  IADD3 R219, R245.reuse, 0x9000, RZ ;  /* 0x00009000f5db7810 */ /* 0x040fe40007ffe0ff */
[----:B------:R-:W-:-:S02]  /*2040*/  IADD3 R218, R245, 0x9800, RZ ;  /* 0x00009800f5da7810 */ /* 0x000fc40007ffe0ff */
[C---:B------:R-:W-:Y:S01]  /*2050*/  IADD3 R217, R245.reuse, 0xa000, RZ ;  /* 0x0000a000f5d97810 */ /* 0x040fe20007ffe0ff */
[----:B------:R-:W-:Y:S01]  /*2060*/  HMMA.16816.F32 R68, R48, R64, RZ ;  /* 0x000000403044723c */ /* 0x000fe200000018ff */
[C---:B------:R-:W-:Y:S02]  /*2070*/  IADD3 R216, R245.reuse, 0xa800, RZ ;  /* 0x0000a800f5d87810 */ /* 0x040fe40007ffe0ff */
[C---:B------:R-:W-:Y:S02]  /*2080*/  IADD3 R183, R245.reuse, 0xb000, RZ ;  /* 0x0000b000f5b77810 */ /* 0x040fe40007ffe0ff */
[----:B------:R-:W-:-:S03]  /*2090*/  IADD3 R182, R245, 0xb800, RZ ;  /* 0x0000b800f5b67810 */ /* 0x000fc60007ffe0ff */
        /* <DEDUP_REMOVED lines=16> */
[C---:B------:R-:W-:Y:S08]  /*21a0*/  HMMA.16816.F32 R68, R20.reuse, R40, R68 ;  /* 0x000000281444723c */ /* 0x040ff00000001844 */
[C---:B------:R-:W-:Y:S01]  /*21b0*/  HMMA.16816.F32 R64, R20.reuse, R42, R64 ;  /* 0x0000002a1440723c */ /* 0x040fe20000001840 */
[----:B------:R-:W4:Y:S07]  /*21c0*/  LDSM.16.M88.4 R40, [R241+0xd100] ;  /* 0x00d10000f128783b */ /* 0x000f2e0000000200 */
[C---:B------:R-:W-:Y:S08]  /*21d0*/  HMMA.16816.F32 R60, R20.reuse, R16, R60 ;  /* 0x00000010143c723c */ /* 0x040ff0000000183c */
[C---:B------:R-:W-:Y:S01]  /*21e0*/  HMMA.16816.F32 R56, R20.reuse, R18, R56 ;  /* 0x000000121438723c */ /* 0x040fe20000001838 */
[----:B------:R-:W5:Y:S07]  /*21f0*/  LDSM.16.M88.4 R16, [R241+0xd900] ;  /* 0x00d90000f110783b */ /* 0x000f6e0000000200 */
[C---:B------:R-:W-:Y:S08]  /*2200*/  HMMA.16816.F32 R52, R20.reuse, R32, R52 ;  /* 0x000000201434723c */ /* 0x040ff00000001834 */
[----:B------:R-:W-:Y:S01]  /*2210*/  HMMA.16816.F32 R48, R20, R34, R48 ;  /* 0x000000221430723c */ /* 0x000fe20000001830 */
[----:B------:R-:W-:Y:S04]  /*2220*/  LDSM.16.M88.4 R20, [R243] ;  /* 0x00000000f314783b */ /* 0x000fe80000000200 */
[----:B------:R-:W3:Y:S03]  /*2230*/  LDSM.16.M88.4 R32, [R232] ;  /* 0x00000000e820783b */ /* 0x000ee60000000200 */
[C---:B-1----:R-:W-:Y:S08]  /*2240*/  HMMA.16816.F32 R12, R96.reuse, R36, R12 ;  /* 0x00000024600c723c */ /* 0x042ff0000000180c */
[C---:B------:R-:W-:Y:S01]  /*2250*/  HMMA.16816.F32 R8, R96.reuse, R38, R8 ;  /* 0x000000266008723c */ /* 0x040fe20000001808 */
[----:B------:R-:W1:Y:S07]  /*2260*/  LDSM.16.M88.4 R36, [R232+0x800] ;  /* 0x00080000e824783b */ /* 0x000e6e0000000200 */
[C---:B--2---:R-:W-:Y:S08]  /*2270*/  HMMA.16816.F32 R84, R96.reuse, R24, R84 ;  /* 0x000000186054723c */ /* 0x044ff00000001854 */
[C---:B------:R-:W-:Y:S01]  /*2280*/  HMMA.16816.F32 R80, R96.reuse, R26, R80 ;  /* 0x0000001a6050723c */ /* 0x040fe20000001850 */
[----:B------:R-:W2:Y:S07]  /*2290*/  LDSM.16.M88.4 R24, [R232+0x1000] ;  /* 0x00100000e818783b */ /* 0x000eae0000000200 */
[C---:B----4-:R-:W-:Y:S08]  /*22a0*/  HMMA.16816.F32 R76, R96.reuse, R40, R76 ;  /* 0x00000028604c723c */ /* 0x050ff0000000184c */
[C---:B------:R-:W-:Y:S01]  /*22b0*/  HMMA.16816.F32 R72, R96.reuse, R42, R72 ;  /* 0x0000002a6048723c */ /* 0x040fe20000001848 */
[----:B------:R-:W-:Y:S07]  /*22c0*/  LDSM.16.M88.4 R40, [R247+0xf100] ;  /* 0x00f10000f728783b */ /* 0x000fee0000000200 */
        /* <DEDUP_REMOVED lines=27> */
[----:B------:R-:W5:Y:S04]  /*2480*/  LDSM.16.M88.4 R20, [R247+0x11100] ;  /* 0x01110000f714783b */ /* 0x000f680000000200 */
[----:B------:R-:W2:Y:S03]  /*2490*/  LDSM.16.M88.4 R44, [R247+0x11900] ;  /* 0x01190000f72c783b */ /* 0x000ea60000000200 */
[C---:B----4-:R-:W-:Y:S08]  /*24a0*/  HMMA.16816.F32 R12, R16.reuse, R40, R12 ;  /* 0x00000028100c723c */ /* 0x050ff0000000180c */
[C---:B------:R-:W-:Y:S01]  /*24b0*/  HMMA.16816.F32 R8, R16.reuse, R42, R8 ;  /* 0x0000002a1008723c */ /* 0x040fe20000001808 */
[----:B------:R-:W-:Y:S07]  /*24c0*/  LDSM.16.M88.4 R40, [R245+0x3000] ;  /* 0x00300000f528783b */ /* 0x000fee0000000200 */
        /* <DEDUP_REMOVED lines=8> */
[----:B------:R-:W-:Y:S07]  /*2550*/  LDSM.16.M88.4 R24, [R241+0xf100] ;  /* 0x00f10000f118783b */ /* 0x000fee0000000200 */
[C---:B-----5:R-:W-:Y:S08]  /*2560*/  HMMA.16816.F32 R60, R16.reuse, R20, R60 ;  /* 0x00000014103c723c */ /* 0x060ff0000000183c */
[C---:B------:R-:W-:Y:S01]  /*2570*/  HMMA.16816.F32 R56, R16.reuse, R22, R56 ;  /* 0x000000161038723c */ /* 0x040fe20000001838 */
[----:B------:R-:W2:Y:S07]  /*2580*/  LDSM.16.M88.4 R20, [R244+0x4000] ;  /* 0x00400000f414783b */ /* 0x000eae0000000200 */
[C---:B------:R-:W-:Y:S08]  /*2590*/  HMMA.16816.F32 R52, R16.reuse, R44, R52 ;  /* 0x0000002c1034723c */ /* 0x040ff00000001834 */
[----:B------:R-:W-:Y:S01]  /*25a0*/  HMMA.16816.F32 R48, R16, R46, R48 ;  /* 0x0000002e1030723c */ /* 0x000fe20000001830 */
[----:B------:R-:W4:Y:S04]  /*25b0*/  LDSM.16.M88.4 R16, [R241+0xf900] ;  /* 0x00f90000f110783b */ /* 0x000f280000000200 */
[----:B------:R-:W5:Y:S03]  /*25c0*/  LDSM.16.M88.4 R44, [R241+0x10100] ;  /* 0x01010000f12c783b */ /* 0x000f660000000200 */
        /* <DEDUP_REMOVED lines=17> */
[----:B------:R-:W1:Y:S04]  /*26e0*/  LDSM.16.M88.4 R32, [R241+0x11900] ;  /* 0x01190000f120783b */ /* 0x000e680000000200 */
[----:B------:R-:W-:Y:S03]  /*26f0*/  LDSM.16.M88.4 R88, [R232+0x4800] ;  /* 0x00480000e858783b */ /* 0x000fe60000000200 */
[C---:B--2---:R-:W-:Y:S08]  /*2700*/  HMMA.16816.F32 R12, R20.reuse, R24, R12 ;  /* 0x00000018140c723c */ /* 0x044ff0000000180c */
        /* <DEDUP_REMOVED lines=9> */
[C---:B------:R-:W-:Y:S01]  /*27a0*/  HMMA.16816.F32 R64, R20.reuse, R42, R64 ;  /* 0x0000002a1440723c */ /* 0x040fe20000001840 */
[----:B------:R-:W3:Y:S07]  /*27b0*/  LDSM.16.M88.4 R40, [R232+0x5800] ;  /* 0x00580000e828783b */ /* 0x000eee0000000200 */
[C---:B-1----:R-:W-:Y:S08]  /*27c0*/  HMMA.16816.F32 R60, R20.reuse, R36, R60 ;  /* 0x00000024143c723c */ /* 0x042ff0000000183c */
        /* <DEDUP_REMOVED lines=19> */
[C---:B------:R-:W-:Y:S01]  /*2900*/  HMMA.16816.F32 R56, R24.reuse, R46, R56 ;  /* 0x0000002e1838723c */ /* 0x040fe20000001838 */
[----:B------:R-:W-:Y:S07]  /*2910*/  LDSM.16.M88.4 R44, [R245+0x7800] ;  /* 0x00780000f52c783b */ /* 0x000fee0000000200 */
[C---:B---3--:R-:W-:Y:S08]  /*2920*/  HMMA.16816.F32 R52, R24.reuse, R40, R52 ;  /* 0x000000281834723c */ /* 0x048ff00000001834 */
[----:B------:R-:W-:Y:S01]  /*2930*/  HMMA.16816.F32 R48, R24, R42, R48 ;  /* 0x0000002a1830723c */ /* 0x000fe20000001830 */
[----:B------:R-:W3:Y:S04]  /*2940*/  LDSM.16.M88.4 R24, [R247+0x14100] ;  /* 0x01410000f718783b */ /* 0x000ee80000000200 */
[----:B------:R-:W-:Y:S03]  /*2950*/  LDSM.16.M88.4 R40, [R245+0x8800] ;  /* 0x00880000f528783b */ /* 0x000fe60000000200 */
        /* <DEDUP_REMOVED lines=16> */
[----:B------:R-:W-:Y:S01]  /*2a60*/  HMMA.16816.F32 R48, R100, R106, R48 ;  /* 0x0000006a6430723c */ /* 0x000fe20000001830 */
[----:B------:R-:W-:Y:S04]  /*2a70*/  LDSM.16.M88.4 R100, [R247+0x16100] ;  /* 0x01610000f764783b */ /* 0x000fe80000000200 */
[----:B------:R-:W-:Y:S03]  /*2a80*/  LDSM.16.M88.4 R104, [R241+0x15900] ;  /* 0x01590000f168783b */ /* 0x000fe60000000200 */
        /* <DEDUP_REMOVED lines=15> */
[C---:B------:R-:W-:Y:S08]  /*2b80*/  HMMA.16816.F32 R52, R20.reuse, R40, R52 ;  /* 0x000000281434723c */ /* 0x040ff00000001834 */
[----:B------:R-:W-:Y:S01]  /*2b90*/  HMMA.16816.F32 R48, R20, R42, R48 ;  /* 0x0000002a1430723c */ /* 0x000fe20000001830 */
[----:B------:R-:W2:Y:S04]  /*2ba0*/  LDSM.16.M88.4 R20, [R241+0x13900] ;  /* 0x01390000f114783b */ /* 0x000ea80000000200 */
[----:B------:R-:W4:Y:S03]  /*2bb0*/  LDSM.16.M88.4 R40, [R241+0x14900] ;  /* 0x01490000f128783b */ /* 0x000f260000000200 */
[C---:B---3--:R-:W-:Y:S08]  /*2bc0*/  HMMA.16816.F32 R84, R36.reuse, R24, R84 ;  /* 0x000000182454723c */ /* 0x048ff00000001854 */
[C---:B------:R-:W-:Y:S01]  /*2bd0*/  HMMA.16816.F32 R80, R36.reuse, R26, R80 ;  /* 0x0000001a2450723c */ /* 0x040fe20000001850 */
[----:B------:R-:W-:Y:S07]  /*2be0*/  LDSM.16.M88.4 R24, [R243+0x8000] ;  /* 0x00800000f318783b */ /* 0x000fee0000000200 */
[C---:B------:R-:W-:Y:S08]  /*2bf0*/  HMMA.16816.F32 R12, R36.reuse, R32, R12 ;  /* 0x00000020240c723c */ /* 0x040ff0000000180c */
[C---:B-1----:R-:W-:Y:S08]  /*2c00*/  HMMA.16816.F32 R76, R36.reuse, R16, R76 ;  /* 0x00000010244c723c */ /* 0x042ff0000000184c */
[C---:B------:R-:W-:Y:S01]  /*2c10*/  HMMA.16816.F32 R72, R36.reuse, R18, R72 ;  /* 0x000000122448723c */ /* 0x040fe20000001848 */
[----:B------:R-:W1:Y:S07]  /*2c20*/  LDSM.16.M88.4 R16, [R232+0x6800] ;  /* 0x00680000e810783b */ /* 0x000e6e0000000200 */
[C---:B--2---:R-:W-:Y:S08]  /*2c30*/  HMMA.16816.F32 R68, R36.reuse, R20, R68 ;  /* 0x000000142444723c */ /* 0x044ff00000001844 */
[C---:B------:R-:W-:Y:S01]  /*2c40*/  HMMA.16816.F32 R64, R36.reuse, R22, R64 ;  /* 0x000000162440723c */ /* 0x040fe20000001840 */
[----:B------:R-:W2:Y:S07]  /*2c50*/  LDSM.16.M88.4 R20, [R232+0x7000] ;  /* 0x00700000e814783b */ /* 0x000eae0000000200 */
[C---:B------:R-:W-:Y:S01]  /*2c60*/  HMMA.16816.F32 R8, R36.reuse, R34, R8 ;  /* 0x000000222408723c */ /* 0x040fe20000001808 */
[----:B------:R-:W3:Y:S07]  /*2c70*/  LDSM.16.M88.4 R32, [R232+0x6000] ;  /* 0x00600000e820783b */ /* 0x000eee0000000200 */
[C---:B------:R-:W-:Y:S08]  /*2c80*/  HMMA.16816.F32 R60, R36.reuse, R44, R60 ;  /* 0x0000002c243c723c */ /* 0x040ff0000000183c */
[C---:B------:R-:W-:Y:S01]  /*2c90*/  HMMA.16816.F32 R56, R36.reuse, R46, R56 ;  /* 0x0000002e2438723c */ /* 0x040fe20000001838 */
[----:B------:R-:W5:Y:S07]  /*2ca0*/  LDSM.16.M88.4 R44, [R232+0x7800] ;  /* 0x00780000e82c783b */ /* 0x000f6e0000000200 */
[C---:B----4-:R-:W-:Y:S08]  /*2cb0*/  HMMA.16816.F32 R52, R36.reuse, R40, R52 ;  /* 0x000000282434723c */ /* 0x050ff00000001834 */
[----:B------:R-:W-:Y:S01]  /*2cc0*/  HMMA.16816.F32 R48, R36, R42, R48 ;  /* 0x0000002a2430723c */ /* 0x000fe20000001830 */
[----:B------:R-:W4:Y:S04]  /*2cd0*/  LDSM.16.M88.4 R40, [R232+0x8000] ;  /* 0x00800000e828783b */ /* 0x000f280000000200 */
[----:B------:R-:W4:Y:S03]  /*2ce0*/  LDSM.16.M88.4 R36, [R232+0x8800] ;  /* 0x00880000e824783b */ /* 0x000f260000000200 */
        /* <DEDUP_REMOVED lines=9> */
[C---:B-----5:R-:W-:Y:S08]  /*2d80*/  HMMA.16816.F32 R68, R24.reuse, R44, R68 ;  /* 0x0000002c1844723c */ /* 0x060ff00000001844 */
[C---:B------:R-:W-:Y:S01]  /*2d90*/  HMMA.16816.F32 R64, R24.reuse, R46, R64 ;  /* 0x0000002e1840723c */ /* 0x040fe20000001840 */
[----:B------:R-:W-:Y:S07]  /*2da0*/  LDSM.16.M88.4 R44, [R245+0x9800] ;  /* 0x00980000f52c783b */ /* 0x000fee0000000200 */
[C---:B----4-:R-:W-:Y:S08]  /*2db0*/  HMMA.16816.F32 R60, R24.reuse, R40, R60 ;  /* 0x00000028183c723c */ /* 0x050ff0000000183c */
        /* <DEDUP_REMOVED lines=13> */
[C---:B---3--:R-:W-:Y:S08]  /*2e90*/  HMMA.16816.F32 R60, R16.reuse, R24, R60 ;  /* 0x00000018103c723c */ /* 0x048ff0000000183c */
[C---:B------:R-:W-:Y:S01]  /*2ea0*/  HMMA.16816.F32 R56, R16.reuse, R26, R56 ;  /* 0x0000001a1038723c */ /* 0x040fe20000001838 */
[----:B------:R-:W3:Y:S07]  /*2eb0*/  LDSM.16.M88.4 R24, [R245+0xb800] ;  /* 0x00b80000f518783b */ /* 0x000eee0000000200 */
        /* <DEDUP_REMOVED lines=8> */
[----:B------:R-:W5:Y:S03]  /*2f40*/  LDSM.16.M88.4 R92, [R241+0x17100] ;  /* 0x01710000f15c783b */ /* 0x000f660000000200 */
        /* <DEDUP_REMOVED lines=16> */
[----:B------:R-:W-:Y:S01]  /*3050*/  HMMA.16816.F32 R48, R20, R26, R48 ;  /* 0x0000001a1430723c */ /* 0x000fe20000001830 */
[----:B------:R-:W3:Y:S04]  /*3060*/  LDSM.16.M88.4 R24, [R232+0xa800] ;  /* 0x00a80000e818783b */ /* 0x000ee80000000200 */
[----:B------:R-:W1:Y:S03]  /*3070*/  LDSM.16.M88.4 R20, [R232+0xb000] ;  /* 0x00b00000e814783b */ /* 0x000e660000000200 */
[C---:B----4-:R-:W-:Y:S08]  /*3080*/  HMMA.16816.F32 R12, R108.reuse, R16, R12 ;  /* 0x000000106c0c723c */ /* 0x050ff0000000180c */
[----:B------:R-:W-:Y:S01]  /*3090*/  HMMA.16816.F32 R8, R108, R18, R8 ;  /* 0x000000126c08723c */ /* 0x000fe20000001808 */
[----:B------:R-:W4:Y:S01]  /*30a0*/  LDSM.16.M88.4 R16, [R232+0xb800] ;  /* 0x00b80000e810783b */ /* 0x000f220000000200 */
[----:B------:R-:W-:-:S06]  /*30b0*/  DEPBAR.LE SB0, 0x0 ;  /* 0x000080000000791a */ /* 0x000fcc0000000000 */
        /* <DEDUP_REMOVED lines=9> */
[----:B------:R-:W-:Y:S08]  /*3150*/  HMMA.16816.F32 R48, R108, R90, R48 ;  /* 0x0000005a6c30723c */ /* 0x000ff00000001830 */
        /* <DEDUP_REMOVED lines=8> */
[C---:B------:R-:W-:Y:S08]  /*31e0*/  HMMA.16816.F32 R60, R44.reuse, R20, R60 ;  /* 0x000000142c3c723c */ /* 0x040ff0000000183c */
[C---:B------:R-:W-:Y:S08]  /*31f0*/  HMMA.16816.F32 R56, R44.reuse, R22, R56 ;  /* 0x000000162c38723c */ /* 0x040ff00000001838 */
[C---:B----4-:R-:W-:Y:S08]  /*3200*/  HMMA.16816.F32 R52, R44.reuse, R16, R52 ;  /* 0x000000102c34723c */ /* 0x050ff00000001834 */
[----:B------:R-:W-:Y:S01]  /*3210*/  HMMA.16816.F32 R48, R44, R18, R48 ;  /* 0x000000122c30723c */ /* 0x000fe20000001830 */
[----:B------:R-:W-:Y:S06]  /*3220*/  BAR.SYNC.DEFER_BLOCKING 0x0 ;  /* 0x0000000000007b1d */ /* 0x000fec0000010000 */
[----:B------:R-:W-:Y:S05]  /*3230*/  @P0 BRA `(.L_x_2536) ;  /* 0x0000065000000947 */ /* 0x000fea0003800000 */
[----:B------:R-:W-:Y:S01]  /*3240*/  IMAD.U32 R0, RZ, RZ, UR8 ;  /* 0x00000008ff007e24 */ /* 0x000fe2000f8e00ff */
        /* <DEDUP_REMOVED lines=32> */
[----:B-1----:R-:W-:Y:S01]  /*3450*/  IMAD.WIDE.U32 R16, R250, c[0x0][0x1e0], RZ ;  /* 0x00007800fa107a25 */ /* 0x002fe200078e00ff */
[----:B------:R-:W-:Y:S02]  /*3460*/  LOP3.LUT R20, R20, 0xf, RZ, 0xc0, !PT ;  /* 0x0000000f14147812 */ /* 0x000fe400078ec0ff */
[----:B------:R-:W-:Y:S01]  /*3470*/  IADD3 R19, -R23, 0x10, RZ ;  /* 0x0000001017137810 */ /* 0x000fe20007ffe1ff */
[----:B------:R-:W-:Y:S01]  /*3480*/  IMAD.IADD R17, R17, 0x1, R0 ;  /* 0x0000000111117824 */ /* 0x000fe200078e0200 */
[----:B------:R-:W-:Y:S01]  /*3490*/  IADD3 R18, -R6, 0x10, RZ ;  /* 0x0000001006127810 */ /* 0x000fe20007ffe1ff */
[----:B------:R-:W-:Y:S01]  /*34a0*/  IMAD.WIDE R36, R7, 0x2, RZ ;  /* 0x0000000207247825 */ /* 0x000fe200078e02ff */
[----:B------:R-:W-:Y:S02]  /*34b0*/  LOP3.LUT R19, R19, 0xf, RZ, 0xc0, !PT ;  /* 0x0000000f13137812 */ /* 0x000fe400078ec0ff */
[----:B------:R-:W-:-:S02]  /*34c0*/  LOP3.LUT R18, R18, 0xf, RZ, 0xc0, !PT ;  /* 0x0000000f12127812 */ /* 0x000fc400078ec0ff */
[----:B--2---:R-:W-:Y:S01]  /*34d0*/  SHF.R.S32.HI R0, RZ, 0x1f, R249 ;  /* 0x0000001fff007819 */ /* 0x004fe200000114f9 */
[----:B------:R-:W-:-:S04]  /*34e0*/  IMAD.WIDE.U32 R16, R249, c[0x0][0x1f0], R16 ;  /* 0x00007c00f9107a25 */ /* 0x000fc800078e0010 */
[----:B------:R-:W-:Y:S01]  /*34f0*/  IMAD R0, R0, c[0x0][0x1f0], RZ ;  /* 0x00007c0000007a24 */ /* 0x000fe200078e02ff */
[----:B------:R-:W-:-:S03]  /*3500*/  IADD3 R16, P0, R16, UR20, RZ ;  /* 0x0000001410107c10 */ /* 0x000fc6000ff1e0ff */
[----:B------:R-:W-:-:S05]  /*3510*/  IMAD R0, R249, c[0x0][0x1f4], R0 ;  /* 0x00007d00f9007a24 */ /* 0x000fca00078e0200 */
[----:B------:R-:W-:Y:S02]  /*3520*/  IADD3.X R0, R17, UR15, R0, P0, !PT ;  /* 0x0000000f11007c10 */ /* 0x000fe400087fe400 */
[----:B------:R-:W-:-:S04]  /*3530*/  LEA R17, P0, R16, c[0x0][0x1c8], 0x1 ;  /* 0x0000720010117a11 */ /* 0x000fc800078008ff */
[----:B------:R-:W-:Y:S01]  /*3540*/  LEA.HI.X R16, R16, c[0x0][0x1cc], R0, 0x1, P0 ;  /* 0x0000730010107a11 */ /* 0x000fe200000f0c00 */
[----:B------:R-:W1:Y:S01]  /*3550*/  SHFL.IDX PT, R21, R17, 0x2, 0x181f ;  /* 0x00581f0011157f89 */ /* 0x000e6200000e0000 */
[----:B------:R-:W-:-:S03]  /*3560*/  SHF.R.S32.HI R0, RZ, 0x1f, R112 ;  /* 0x0000001fff007819 */ /* 0x000fc60000011470 */
[----:B------:R-:W2:Y:S01]  /*3570*/  SHFL.IDX PT, R22, R16, 0x2, 0x181f ;  /* 0x00581f0010167f89 */ /* 0x000ea200000e0000 */
[----:B------:R-:W-:-:S03]  /*3580*/  LEA.HI R0, R0, R112, RZ, 0x3 ;  /* 0x0000007000007211 */ /* 0x000fc600078f18ff */
[----:B------:R-:W3:Y:S01]  /*3590*/  SHFL.IDX PT, R26, R17, RZ, 0x181f ;  /* 0x00181fff111a7589 */ /* 0x000ee200000e0000 */
[----:B------:R-:W-:-:S03]  /*35a0*/  LOP3.LUT R0, R0, 0xfffffff8, RZ, 0xc0, !PT ;  /* 0xfffffff800007812 */ /* 0x000fc600078ec0ff */
[----:B------:R-:W-:Y:S02]  /*35b0*/  SHFL.IDX PT, R27, R16, RZ, 0x181f ;  /* 0x00181fff101b7589 */ /* 0x000fe400000e0000 */
[----:B------:R-:W-:Y:S02]  /*35c0*/  IMAD.WIDE R40, R0, 0x2, RZ ;  /* 0x0000000200287825 */ /* 0x000fe400078e02ff */
[----:B------:R-:W4:Y:S02]  /*35d0*/  SHFL.IDX PT, R17, R17, 0x1, 0x181f ;  /* 0x00381f0011117f89 */ /* 0x000f2400000e0000 */
[----:B------:R-:W-:Y:S02]  /*35e0*/  IMAD.SHL.U32 R0, R252, 0x2, RZ ;  /* 0x00000002fc007824 */ /* 0x000fe400078e00ff */
[----:B------:R-:W5:Y:S01]  /*35f0*/  SHFL.IDX PT, R16, R16, 0x1, 0x181f ;  /* 0x00381f0010107f89 */ /* 0x000f6200000e0000 */
[----:B-1----:R-:W-:-:S04]  /*3600*/  IADD3 R34, P1, P0, R34, R21, R32 ;  /* 0x0000001522227210 */ /* 0x002fc8000783e020 */
[----:B--2---:R-:W-:Y:S02]  /*3610*/  IADD3.X R35, RZ, R22, R33, P1, P0 ;  /* 0x00000016ff237210 */ /* 0x004fe40000fe0421 */
[----:B------:R-:W-:-:S04]  /*3620*/  IADD3 R38, P1, P0, R20, R21, R30 ;  /* 0x0000001514267210 */ /* 0x000fc8000783e01e */
[----:B------:R-:W-:Y:S02]  /*3630*/  IADD3.X R39, RZ, R22, R31, P1, P0 ;  /* 0x00000016ff277210 */ /* 0x000fe40000fe041f */
[----:B------:R-:W-:-:S04]  /*3640*/  IADD3 R42, P1, P0, R19, R21, R36 ;  /* 0x00000015132a7210 */ /* 0x000fc8000783e024 */
[----:B------:R-:W-:Y:S02]  /*3650*/  IADD3.X R43, RZ, R22, R37, P1, P0 ;  /* 0x00000016ff2b7210 */ /* 0x000fe40000fe0425 */
[----:B------:R-:W-:-:S04]  /*3660*/  IADD3 R18, P1, P0, R18, R21, R40 ;  /* 0x0000001512127210 */ /* 0x000fc8000783e028 */
[----:B------:R-:W-:Y:S02]  /*3670*/  IADD3.X R19, RZ, R22, R41, P1, P0 ;  /* 0x00000016ff137210 */ /* 0x000fe40000fe0429 */
[-C--:B---3--:R-:W-:Y:S02]  /*3680*/  IADD3 R46, P0, R32, R26.reuse, RZ ;  /* 0x0000001a202e7210 */ /* 0x088fe40007f1e0ff */
[CC--:B------:R-:W-:Y:S02]  /*3690*/  IADD3 R44, P1, R30.reuse, R26.reuse, RZ ;  /* 0x0000001a1e2c7210 */ /* 0x0c0fe40007f3e0ff */
[-C--:B----4-:R-:W-:Y:S01]  /*36a0*/  IADD3 R30, P2, R30, R17.reuse, RZ ;  /* 0x000000111e1e7210 */ /* 0x090fe20007f5e0ff */
[--C-:B------:R-:W-:Y:S01]  /*36b0*/  IMAD.X R47, R33, 0x1, R27.reuse, P0 ;  /* 0x00000001212f7824 */ /* 0x100fe200000e061b */
[-C--:B------:R-:W-:Y:S01]  /*36c0*/  IADD3 R20, P0, R36, R26.reuse, RZ ;  /* 0x0000001a24147210 */ /* 0x080fe20007f1e0ff */
[C-C-:B------:R-:W-:Y:S01]  /*36d0*/  IMAD.X R45, R31.reuse, 0x1, R27.reuse, P1 ;  /* 0x000000011f2d7824 */ /* 0x140fe200008e061b */
[----:B------:R-:W-:Y:S01]  /*36e0*/  IADD3 R26, P1, R40, R26, RZ ;  /* 0x0000001a281a7210 */ /* 0x000fe20007f3e0ff */
[--C-:B-----5:R-:W-:Y:S01]  /*36f0*/  IMAD.X R31, R31, 0x1, R16.reuse, P2 ;  /* 0x000000011f1f7824 */ /* 0x120fe200010e0610 */
[----:B------:R-:W-:Y:S01]  /*3700*/  ISETP.GE.AND P2, PT, R112, c[0x0][0x1d4], PT ;  /* 0x0000750070007a0c */ /* 0x000fe20003f46270 */
[--C-:B------:R-:W-:Y:S01]  /*3710*/  IMAD.X R21, R37, 0x1, R27.reuse, P0 ;  /* 0x0000000125157824 */ /* 0x100fe200000e061b */
[-C--:B------:R-:W-:Y:S01]  /*3720*/  IADD3 R32, P0, R32, R17.reuse, RZ ;  /* 0x0000001120207210 */ /* 0x080fe20007f1e0ff */
[----:B------:R-:W-:Y:S01]  /*3730*/  IMAD.X R27, R41, 0x1, R27, P1 ;  /* 0x00000001291b7824 */ /* 0x000fe200008e061b */
[-C--:B------:R-:W-:Y:S01]  /*3740*/  IADD3 R36, P1, R36, R17.reuse, RZ ;  /* 0x0000001124247210 */ /* 0x080fe20007f3e0ff */
[----:B------:R1:W-:Y:S02]  /*3750*/  LDGSTS.E.BYPASS.LTC128B.128 [R0+0xc100], [R46.64], !P6 ;  /* 0x0c1000002e007fae */ /* 0x0003e4000f101d4c */
[--C-:B------:R-:W-:Y:S01]  /*3760*/  IMAD.X R33, R33, 0x1, R16.reuse, P0 ;  /* 0x0000000121217824 */ /* 0x100fe200000e0610 */
[----:B------:R-:W-:Y:S01]  /*3770*/  IADD3 R40, P0, R40, R17, RZ ;  /* 0x0000001128287210 */ /* 0x000fe20007f1e0ff */
[--C-:B------:R-:W-:Y:S01]  /*3780*/  IMAD.X R37, R37, 0x1, R16.reuse, P1 ;  /* 0x0000000125257824 */ /* 0x100fe200008e0610 */
[----:B------:R-:W-:Y:S01]  /*3790*/  ISETP.NE.U32.AND P1, PT, R25, RZ, PT ;  /* 0x000000ff1900720c */ /* 0x000fe20003f25070 */
[----:B------:R1:W-:Y:S02]  /*37a0*/  LDGSTS.E.BYPASS.LTC128B.128 [R0+0xf100], [R44.64], !P5 ;  /* 0x0f1000002c007fae */ /* 0x0003e4000e901d4c */
[----:B------:R-:W-:Y:S01]  /*37b0*/  IMAD.X R41, R41, 0x1, R16, P0 ;  /* 0x0000000129297824 */ /* 0x000fe200000e0610 */
[----:B------:R-:W-:Y:S01]  /*37c0*/  ISETP.NE.U32.AND P0, PT, R24, RZ, PT ;  /* 0x000000ff1800720c */ /* 0x000fe20003f05070 */
        /* <DEDUP_REMOVED lines=12> */
.L_x_2536:
[----:B-1----:R-:W-:Y:S01]  /*3890*/  SHF.R.S32.HI R0, RZ, 0x1f, R2 ;  /* 0x0000001fff007819 */ /* 0x002fe20000011402 */
[----:B------:R-:W-:Y:S01]  /*38a0*/  IMAD.SHL.U32 R242, R5, 0x2, RZ ;  /* 0x0000000205f27824 */ /* 0x000fe200078e00ff */
[----:B------:R-:W0:Y:S02]  /*38b0*/  LDGDEPBAR ;  /* 0x00000000000079af */ /* 0x000e240000000000 */
[----:B------:R-:W-:Y:S01]  /*38c0*/  LEA.HI R6, R0, R2, RZ, 0x2 ;  /* 0x0000000200067211 */ /* 0x000fe200078f10ff */
        /* <DEDUP_REMOVED lines=77> */
[----:B------:R-:W-:Y:S02]  /*3da0*/  FSEL R213, R75, -INF , P1 ;  /* 0xff8000004bd57808 */ /* 0x000fe40000800000 */
[----:B------:R-:W-:Y:S01]  /*3db0*/  ISETP.GT.AND P1, PT, R0, 0x38, PT ;  /* 0x000000380000780c */ /* 0x000fe20003f24270 */
[----:B------:R-:W-:Y:S01]  /*3dc0*/  LDSM.16.MT88.4 R72, [R238+0x100] ;  /* 0x00010000ee48783b */ /* 0x000fe20000004200 */
        /* <DEDUP_REMOVED lines=35> */
[----:B------:R-:W-:Y:S01]  /*4000*/  ISETP.GT.AND P0, PT, R0, 0x51, PT ;  /* 0x000000510000780c */ /* 0x000fe20003f04270 */
[----:B------:R-:W-:Y:S01]  /*4010*/  LDSM.16.MT88.4 R56, [R240+0x100] ;  /* 0x00010000f038783b */ /* 0x000fe20000004200 */
[----:B------:R-:W-:Y:S02]  /*4020*/  FSEL R191, R52, -INF , P1 ;  /* 0xff80000034bf7808 */ /* 0x000fe40000800000 */
[----:B------:R-:W-:-:S02]  /*4030*/  FMNMX.FTZ R2, R204, R2, !PT ;  /* 0x00000002cc027209 */ /* 0x000fc40007810000 */
[----:B------:R-:W-:Y:S02]  /*4040*/  FSEL R198, R71, -INF , P2 ;  /* 0xff80000047c67808 */ /* 0x000fe40001000000 */
[----:B------:R-:W-:Y:S02]  /*4050*/  FMNMX.FTZ R6, R209, R6, !PT ;  /* 0x00000006d1067209 */ /* 0x000fe40007810000 */
[----:B------:R-:W-:Y:S02]  /*4060*/  FSEL R196, R54, -INF , P1 ;  /* 0xff80000036c47808 */ /* 0x000fe40000800000 */
[----:B------:R-:W-:Y:S02]  /*4070*/  FSEL R190, R53, -INF , P0 ;  /* 0xff80000035be7808 */ /* 0x000fe40000000000 */
[----:B------:R-:W-:Y:S02]  /*4080*/  ISETP.GT.AND P1, PT, R0, 0x58, PT ;  /* 0x000000580000780c */ /* 0x000fe40003f24270 */
        /* <DEDUP_REMOVED lines=10> */
[----:B------:R-:W-:Y:S02]  /*4130*/  FMNMX.FTZ R0, R188, R0, !PT ;  /* 0x00000000bc007209 */ /* 0x000fe40007810000 */
[----:B------:R-:W-:Y:S02]  /*4140*/  FMNMX.FTZ R2, R205, R2, !PT ;  /* 0x00000002cd027209 */ /* 0x000fe40007810000 */
[----:B------:R-:W-:Y:S01]  /*4150*/  FSEL R185, R50, -INF , P1 ;  /* 0xff80000032b97808 */ /* 0x000fe20000800000 */
[----:B------:R-:W1:Y:S01]  /*4160*/  SHFL.BFLY PT, R7, R0, 0x2, 0x1f ;  /* 0x0c401f0000077f89 */ /* 0x000e6200000e0000 */
[----:B------:R-:W-:-:S02]  /*4170*/  FMNMX.FTZ R2, R203, R2, !PT ;  /* 0x00000002cb027209 */ /* 0x000fc40007810000 */
[----:B------:R-:W-:Y:S02]  /*4180*/  FSEL R184, R51, -INF , P0 ;  /* 0xff80000033b87808 */ /* 0x000fe40000000000 */
        /* <DEDUP_REMOVED lines=25> */
[--C-:B------:R-:W-:Y:S01]  /*4320*/  FFMA.FTZ R38, R38, c[0x0][0x2d0], -R187.reuse ;  /* 0x0000b40026267a23 */ /* 0x100fe200000108bb */
[----:B-1----:R-:W-:Y:S01]  /*4330*/  FMNMX.FTZ R0, R6, R0, !PT ;  /* 0x0000000006007209 */ /* 0x002fe20007810000 */
[--C-:B------:R-:W-:Y:S02]  /*4340*/  FFMA.FTZ R34, R34, c[0x0][0x2d0], -R187.reuse ;  /* 0x0000b40022227a23 */ /* 0x100fe400000108bb */
[--C-:B------:R-:W-:Y:S01]  /*4350*/  FFMA.FTZ R33, R33, c[0x0][0x2d0], -R187.reuse ;  /* 0x0000b40021217a23 */ /* 0x100fe200000108bb */
[C---:B------:R-:W-:Y:S01]  /*4360*/  FSETP.NEU.FTZ.AND P0, PT, R0.reuse, -INF , PT ;  /* 0xff8000000000780b */ /* 0x040fe20003f1d000 */
[----:B------:R-:W-:Y:S01]  /*4370*/  FMUL.FTZ R181, R0, c[0x0][0x2d0] ;  /* 0x0000b40000b57a20 */ /* 0x000fe20000410000 */
[----:B------:R-:W-:Y:S01]  /*4380*/  MUFU.EX2 R46, R46 ;  /* 0x0000002e002e7308 */ /* 0x000fe20000000800 */
[----:B------:R-:W-:-:S02]  /*4390*/  FFMA.FTZ R30, R30, c[0x0][0x2d0], -R187 ;  /* 0x0000b4001e1e7a23 */ /* 0x000fc400000108bb */
[--C-:B------:R-:W-:Y:S01]  /*43a0*/  FFMA.FTZ R197, R197, c[0x0][0x2d0], -R187.reuse ;  /* 0x0000b400c5c57a23 */ /* 0x100fe200000108bb */
[----:B------:R-:W-:Y:S01]  /*43b0*/  FSEL R181, R181, RZ, P0 ;  /* 0x000000ffb5b57208 */ /* 0x000fe20000000000 */
[--C-:B------:R-:W-:Y:S01]  /*43c0*/  FFMA.FTZ R208, R208, c[0x0][0x2d0], -R187.reuse ;  /* 0x0000b400d0d07a23 */ /* 0x100fe200000108bb */
[----:B------:R-:W-:Y:S01]  /*43d0*/  PLOP3.LUT P0, PT, PT, PT, UP1, 0x40, 0x0 ;  /* 0x000000000000781c */ /* 0x000fe20003f0e818 */
[----:B------:R-:W-:Y:S01]  /*43e0*/  FFMA.FTZ R207, R207, c[0x0][0x2d0], -R187 ;  /* 0x0000b400cfcf7a23 */ /* 0x000fe200000108bb */
[----:B------:R-:W1:Y:S01]  /*43f0*/  MUFU.EX2 R45, R45 ;  /* 0x0000002d002d7308 */ /* 0x000e620000000800 */
[--C-:B------:R-:W-:Y:S01]  /*4400*/  FFMA.FTZ R180, R14, c[0x0][0x2d0], -R181.reuse ;  /* 0x0000b4000eb47a23 */ /* 0x100fe200000108b5 */
[----:B--2---:R-:W-:Y:S01]  /*4410*/  F2FP.PACK_AB R164, R49, R50 ;  /* 0x0000003231a4723e */ /* 0x004fe200000000ff */
[--C-:B------:R-:W-:Y:S02]  /*4420*/  FFMA.FTZ R51, R15, c[0x0][0x2d0], -R181.reuse ;  /* 0x0000b4000f337a23 */ /* 0x100fe400000108b5 */
[--C-:B------:R-:W-:Y:S01]  /*4430*/  FFMA.FTZ R48, R10, c[0x0][0x2d0], -R181.reuse ;  /* 0x0000b4000a307a23 */ /* 0x100fe200000108b5 */
[----:B------:R-:W2:Y:S01]  /*4440*/  LDSM.16.MT88.4 R12, [R239+0x900] ;  /* 0x00090000ef0c783b */ /* 0x000ea20000004200 */
[--C-:B------:R-:W-:Y:S01]  /*4450*/  FFMA.FTZ R47, R11, c[0x0][0x2d0], -R181.reuse ;  /* 0x0000b4000b2f7a23 */ /* 0x100fe200000108b5 */
[----:B------:R-:W-:Y:S01]  /*4460*/  MUFU.EX2 R180, R180 ;  /* 0x000000b400b47308 */ /* 0x000fe20000000800 */
[--C-:B------:R-:W-:Y:S01]  /*4470*/  FFMA.FTZ R44, R86, c[0x0][0x2d0], -R181.reuse ;  /* 0x0000b400562c7a23 */ /* 0x100fe200000108b5 */
[----:B------:R-:W3:Y:S01]  /*4480*/  LDSM.16.MT88.4 R8, [R240+0x900] ;  /* 0x00090000f008783b */ /* 0x000ee20000004200 */
[----:B------:R-:W-:-:S02]  /*4490*/  FFMA.FTZ R41, R87, c[0x0][0x2d0], -R181 ;  /* 0x0000b40057297a23 */ /* 0x000fc400000108b5 */
[--C-:B------:R-:W-:Y:S02]  /*44a0*/  FFMA.FTZ R40, R82, c[0x0][0x2d0], -R181.reuse ;  /* 0x0000b40052287a23 */ /* 0x100fe400000108b5 */
[--C-:B------:R-:W-:Y:S01]  /*44b0*/  FFMA.FTZ R37, R83, c[0x0][0x2d0], -R181.reuse ;  /* 0x0000b40053257a23 */ /* 0x100fe200000108b5 */
[----:B------:R-:W4:Y:S01]  /*44c0*/  MUFU.EX2 R51, R51 ;  /* 0x0000003300337308 */ /* 0x000f220000000800 */
[----:B-1----:R-:W-:Y:S01]  /*44d0*/  F2FP.PACK_AB R166, R45, R46 ;  /* 0x0000002e2da6723e */ /* 0x002fe200000000ff */
[----:B------:R-:W1:Y:S01]  /*44e0*/  LDSM.16.MT88.4 R80, [R242+0x3100] ;  /* 0x00310000f250783b */ /* 0x000e620000004200 */
[--C-:B------:R-:W-:Y:S02]  /*44f0*/  FFMA.FTZ R36, R36, c[0x0][0x2d0], -R181.reuse ;  /* 0x0000b40024247a23 */ /* 0x100fe400000108b5 */
[--C-:B------:R-:W-:Y:S02]  /*4500*/  FFMA.FTZ R32, R32, c[0x0][0x2d0], -R181.reuse ;  /* 0x0000b40020207a23 */ /* 0x100fe400000108b5 */
[--C-:B------:R-:W-:Y:S01]  /*4510*/  FFMA.FTZ R31, R31, c[0x0][0x2d0], -R181.reuse ;  /* 0x0000b4001f1f7a23 */ /* 0x100fe200000108b5 */
[----:B------:R-:W-:Y:S01]  /*4520*/  MUFU.EX2 R48, R48 ;  /* 0x0000003000307308 */ /* 0x000fe20000000800 */
[----:B------:R-:W-:-:S02]  /*4530*/  FFMA.FTZ R3, R213, c[0x0][0x2d0], -R181 ;  /* 0x0000b400d5037a23 */ /* 0x000fc400000108b5 */
[--C-:B------:R-:W-:Y:S02]  /*4540*/  FFMA.FTZ R198, R198, c[0x0][0x2d0], -R181.reuse ;  /* 0x0000b400c6c67a23 */ /* 0x100fe400000108b5 */
[--C-:B------:R-:W-:Y:S02]  /*4550*/  FFMA.FTZ R200, R200, c[0x0][0x2d0], -R181.reuse ;  /* 0x0000b400c8c87a23 */ /* 0x100fe400000108b5 */
[----:B------:R-:W-:Y:S01]  /*4560*/  FFMA.FTZ R199, R199, c[0x0][0x2d0], -R181 ;  /* 0x0000b400c7c77a23 */ /* 0x000fe200000108b5 */
[----:B------:R-:W5:Y:S01]  /*4570*/  MUFU.EX2 R47, R47 ;  /* 0x0000002f002f7308 */ /* 0x000f620000000800 */
[----:B----4-:R-:W-:Y:S01]  /*4580*/  F2FP.PACK_AB R165, R51, R180 ;  /* 0x000000b433a5723e */ /* 0x010fe200000000ff */
[--C-:B------:R-:W-:Y:S02]  /*4590*/  FFMA.FTZ R206, R206, c[0x0][0x2d0], -R187.reuse ;  /* 0x0000b400cece7a23 */ /* 0x100fe400000108bb */
[----:B------:R-:W-:Y:S02]  /*45a0*/  FFMA.FTZ R204, R204, c[0x0][0x2d0], -R187 ;  /* 0x0000b400cccc7a23 */ /* 0x000fe400000108bb */
[----:B------:R-:W-:-:S02]  /*45b0*/  FFMA.FTZ R205, R205, c[0x0][0x2d0], -R181 ;  /* 0x0000b400cdcd7a23 */ /* 0x000fc400000108b5 */
[----:B------:R-:W-:Y:S01]  /*45c0*/  MUFU.EX2 R43, R43 ;  /* 0x0000002b002b7308 */ /* 0x000fe20000000800 */
[--C-:B------:R-:W-:Y:S02]  /*45d0*/  FFMA.FTZ R203, R203, c[0x0][0x2d0], -R181.reuse ;  /* 0x0000b400cbcb7a23 */ /* 0x100fe400000108b5 */
[--C-:B------:R-:W-:Y:S02]  /*45e0*/  FFMA.FTZ R202, R202, c[0x0][0x2d0], -R181.reuse ;  /* 0x0000b400caca7a23 */ /* 0x100fe400000108b5 */
[----:B------:R-:W-:Y:S02]  /*45f0*/  FFMA.FTZ R201, R201, c[0x0][0x2d0], -R181 ;  /* 0x0000b400c9c97a23 */ /* 0x000fe400000108b5 */
[--C-:B------:R-:W-:Y:S01]  /*4600*/  FFMA.FTZ R191, R191, c[0x0][0x2d0], -R187.reuse ;  /* 0x0000b400bfbf7a23 */ /* 0x100fe200000108bb */
[----:B-----5:R-:W-:Y:S01]  /*4610*/  F2FP.PACK_AB R167, R47, R48 ;  /* 0x000000302fa7723e */ /* 0x020fe200000000ff */
[----:B------:R-:W4:Y:S01]  /*4620*/  MUFU.EX2 R39, R39 ;  /* 0x0000002700277308 */ /* 0x000f220000000800 */
[----:B------:R-:W-:-:S02]  /*4630*/  FFMA.FTZ R190, R190, c[0x0][0x2d0], -R187 ;  /* 0x0000b400bebe7a23 */ /* 0x000fc400000108bb */
[----:B------:R-:W-:Y:S02]  /*4640*/  FFMA.FTZ R189, R189, c[0x0][0x2d0], -R187 ;  /* 0x0000b400bdbd7a23 */ /* 0x000fe400000108bb */
[--C-:B------:R-:W-:Y:S01]  /*4650*/  FFMA.FTZ R186, R186, c[0x0][0x2d0], -R181.reuse ;  /* 0x0000b400baba7a23 */ /* 0x100fe200000108b5 */
[C---:B------:R-:W-:Y:S01]  /*4660*/  HMMA.16816.F32 R60, R164.reuse, R64, RZ ;  /* 0x00000040a43c723c */ /* 0x040fe200000018ff */
[----:B------:R-:W-:Y:S01]  /*4670*/  FFMA.FTZ R185, R185, c[0x0][0x2d0], -R181 ;  /* 0x0000b400b9b97a23 */ /* 0x000fe200000108b5 */
[----:B------:R-:W-:Y:S01]  /*4680*/  MUFU.EX2 R42, R42 ;  /* 0x0000002a002a7308 */ /* 0x000fe20000000800 */
[----:B------:R-:W-:Y:S02]  /*4690*/  FADD.FTZ R51, R180, R51 ;  /* 0x00000033b4337221 */ /* 0x000fe40000010000 */
[----:B------:R-:W-:Y:S02]  /*46a0*/  FADD.FTZ R49, R50, R49 ;  /* 0x0000003132317221 */ /* 0x000fe40000010000 */
[----:B------:R-:W-:Y:S01]  /*46b0*/  FADD.FTZ R51, R48, R51 ;  /* 0x0000003330337221 */ /* 0x000fe20000010000 */
[----:B------:R-:W-:Y:S01]  /*46c0*/  HMMA.16816.F32 R64, R164, R66, RZ ;  /* 0x00000042a440723c */ /* 0x000fe200000018ff */
[----:B------:R-:W-:Y:S01]  /*46d0*/  FADD.FTZ R49, R46, R49 ;  /* 0x000000312e317221 */ /* 0x000fe20000010000 */
[----:B------:R-:W5:Y:S01]  /*46e0*/  MUFU.EX2 R35, R35 ;  /* 0x0000002300237308 */ /* 0x000f620000000800 */
[----:B----4-:R-:W-:Y:S01]  /*46f0*/  F2FP.PACK_AB R4, R39, R43 ;  /* 0x0000002b2704723e */ /* 0x010fe200000000ff */
[----:B------:R-:W-:-:S02]  /*4700*/  FADD.FTZ R47, R47, R51 ;  /* 0x000000332f2f7221 */ /* 0x000fc40000010000 */
[----:B------:R-:W-:Y:S02]  /*4710*/  FADD.FTZ R45, R45, R49 ;  /* 0x000000312d2d7221 */ /* 0x000fe40000010000 */
[----:B------:R-:W-:Y:S02]  /*4720*/  HMMA.16816.F32 R52, R164, R56, RZ ;  /* 0x00000038a434723c */ /* 0x000fe400000018ff */
[----:B------:R-:W4:Y:S01]  /*4730*/  MUFU.EX2 R44, R44 ;  /* 0x0000002c002c7308 */ /* 0x000f220000000800 */
[----:B------:R-:W-:-:S04]  /*4740*/  FADD.FTZ R45, R43, R45 ;  /* 0x0000002d2b2d7221 */ /* 0x000fc80000010000 */
[----:B------:R-:W-:Y:S01]  /*4750*/  FADD.FTZ R45, R39, R45 ;  /* 0x0000002d272d7221 */ /* 0x000fe20000010000 */
[----:B------:R-:W-:Y:S02]  /*4760*/  HMMA.16816.F32 R56, R164, R58, RZ ;  /* 0x0000003aa438723c */ /* 0x000fe400000018ff */
[----:B------:R-:W1:Y:S01]  /*4770*/  MUFU.EX2 R41, R41 ;  /* 0x0000002900297308 */ /* 0x000e620000000800 */
[----:B-----5:R-:W-:Y:S01]  /*4780*/  F2FP.PACK_AB R6, R35, R42 ;  /* 0x0000002a2306723e */ /* 0x020fe200000000ff */
[----:B------:R-:W-:-:S04]  /*4790*/  FADD.FTZ R42, R42, R45 ;  /* 0x0000002d2a2a7221 */ /* 0x000fc80000010000 */
[----:B------:R-:W-:Y:S01]  /*47a0*/  HMMA.16816.F32 R108, R164, R112, RZ ;  /* 0x00000070a46c723c */ /* 0x000fe200000018ff */
[----:B------:R-:W-:Y:S01]  /*47b0*/  FADD.FTZ R42, R35, R42 ;  /* 0x0000002a232a7221 */ /* 0x000fe20000010000 */
[----:B------:R-:W-:Y:S01]  /*47c0*/  MUFU.EX2 R40, R40 ;  /* 0x0000002800287308 */ /* 0x000fe20000000800 */
[----:B----4-:R-:W-:-:S05]  /*47d0*/  FADD.FTZ R47, R44, R47 ;  /* 0x0000002f2c2f7221 */ /* 0x010fca0000010000 */
[----:B------:R-:W-:Y:S02]  /*47e0*/  HMMA.16816.F32 R112, R164, R114, RZ ;  /* 0x00000072a470723c */ /* 0x000fe400000018ff */
[----:B------:R-:W4:Y:S01]  /*47f0*/  MUFU.EX2 R37, R37 ;  /* 0x0000002500257308 */ /* 0x000f220000000800 */
[C---:B-1----:R-:W-:Y:S01]  /*4800*/  F2FP.PACK_AB R5, R41.reuse, R44 ;  /* 0x0000002c2905723e */ /* 0x042fe200000000ff */
[----:B------:R-:W-:-:S04]  /*4810*/  FADD.FTZ R47, R41, R47 ;  /* 0x0000002f292f7221 */ /* 0x000fc80000010000 */
[C---:B------:R-:W-:Y:S02]  /*4820*/  HMMA.16816.F32 R68, R164.reuse, R72, RZ ;  /* 0x00000048a444723c */ /* 0x040fe400000018ff */
[----:B------:R-:W-:Y:S06]  /*4830*/  MUFU.EX2 R38, R38 ;  /* 0x0000002600267308 */ /* 0x000fec0000000800 */
[----:B------:R-:W-:Y:S01]  /*4840*/  HMMA.16816.F32 R72, R164, R74, RZ ;  /* 0x0000004aa448723c */ /* 0x000fe200000018ff */
[----:B----4-:R-:W-:Y:S01]  /*4850*/  F2FP.PACK_AB R7, R37, R40 ;  /* 0x000000282507723e */ /* 0x010fe200000000ff */
[----:B------:R-:W1:Y:S01]  /*4860*/  MUFU.EX2 R34, R34 ;  /* 0x0000002200227308 */ /* 0x000e620000000800 */
[----:B------:R-:W-:-:S05]  /*4870*/  FADD.FTZ R40, R40, R47 ;  /* 0x0000002f28287221 */ /* 0x000fca0000010000 */
[----:B------:R-:W-:Y:S01]  /*4880*/  HMMA.16816.F32 R84, R164, R88, RZ ;  /* 0x00000058a454723c */ /* 0x000fe200000018ff */
[----:B------:R-:W-:Y:S01]  /*4890*/  FADD.FTZ R40, R37, R40 ;  /* 0x0000002825287221 */ /* 0x000fe20000010000 */
[----:B------:R-:W-:Y:S06]  /*48a0*/  MUFU.EX2 R33, R33 ;  /* 0x0000002100217308 */ /* 0x000fec0000000800 */
[C---:B--2---:R-:W-:Y:S02]  /*48b0*/  HMMA.16816.F32 R60, R4.reuse, R12, R60 ;  /* 0x0000000c043c723c */ /* 0x044fe4000000183c */
[----:B------:R-:W2:Y:S06]  /*48c0*/  MUFU.EX2 R30, R30 ;  /* 0x0000001e001e7308 */ /* 0x000eac0000000800 */
[C---:B------:R-:W-:Y:S01]  /*48d0*/  HMMA.16816.F32 R64, R4.reuse, R14, R64 ;  /* 0x0000000e0440723c */ /* 0x040fe20000001840 */
[----:B------:R-:W4:Y:S01]  /*48e0*/  LDSM.16.MT88.4 R12, [R242+0x6900] ;  /* 0x00690000f20c783b */ /* 0x000f220000004200 */
[----:B------:R-:W-:Y:S06]  /*48f0*/  MUFU.EX2 R36, R36 ;  /* 0x0000002400247308 */ /* 0x000fec0000000800 */
[C---:B---3--:R-:W-:Y:S02]  /*4900*/  HMMA.16816.F32 R52, R4.reuse, R8, R52 ;  /* 0x000000080434723c */ /* 0x048fe40000001834 */
[----:B------:R-:W3:Y:S06]  /*4910*/  MUFU.EX2 R32, R32 ;  /* 0x0000002000207308 */ /* 0x000eec0000000800 */
        /* <DEDUP_REMOVED lines=9> */
[C---:B----4-:R-:W-:Y:S02]  /*49b0*/  HMMA.16816.F32 R108, R4.reuse, R12, R108 ;  /* 0x0000000c046c723c */ /* 0x050fe4000000186c */
[----:B------:R-:W-:Y:S06]  /*49c0*/  MUFU.EX2 R200, R200 ;  /* 0x000000c800c87308 */ /* 0x000fec0000000800 */
[----:B------:R-:W-:Y:S01]  /*49d0*/  HMMA.16816.F32 R112, R4, R14, R112 ;  /* 0x0000000e0470723c */ /* 0x000fe20000001870 */
[----:B------:R-:W4:Y:S01]  /*49e0*/  LDSM.16.MT88.4 R12, [R240+0x9900] ;  /* 0x00990000f00c783b */ /* 0x000f220000004200 */
        /* <DEDUP_REMOVED lines=31> */
[C---:B----4-:R-:W-:Y:S08]  /*4be0*/  HMMA.16816.F32 R148, R4.reuse, R12, R148 ;  /* 0x0000000c0494723c */ /* 0x050ff00000001894 */
[----:B------:R-:W-:Y:S01]  /*4bf0*/  HMMA.16816.F32 R152, R4, R14, R152 ;  /* 0x0000000e0498723c */ /* 0x000fe20000001898 */
[----:B------:R-:W4:Y:S07]  /*4c00*/  LDSM.16.MT88.4 R12, [R238+0x9900] ;  /* 0x00990000ee0c783b */ /* 0x000f2e0000004200 */
        /* <DEDUP_REMOVED lines=53> */
[----:B---3--:R-:W-:Y:S01]  /*4f60*/  F2FP.PACK_AB R5, R32, R36 ;  /* 0x000000242005723e */ /* 0x008fe200000000ff */
[----:B------:R-:W-:Y:S01]  /*4f70*/  FADD.FTZ R36, R36, R40 ;  /* 0x0000002824247221 */ /* 0x000fe20000010000 */
[----:B------:R-:W-:Y:S01]  /*4f80*/  F2FP.PACK_AB R7, R3, R31 ;  /* 0x0000001f0307723e */ /* 0x000fe200000000ff */
[----:B------:R-:W2:Y:S01]  /*4f90*/  MUFU.EX2 R188, R188 ;  /* 0x000000bc00bc7308 */ /* 0x000ea20000000800 */
[----:B------:R-:W-:Y:S02]  /*4fa0*/  FADD.FTZ R38, R34, R38 ;  /* 0x0000002622267221 */ /* 0x000fe40000010000 */
[----:B------:R-:W-:Y:S02]  /*4fb0*/  FADD.FTZ R36, R32, R36 ;  /* 0x0000002420247221 */ /* 0x000fe40000010000 */
[----:B------:R-:W-:Y:S01]  /*4fc0*/  FADD.FTZ R33, R33, R38 ;  /* 0x0000002621217221 */ /* 0x000fe20000010000 */
[----:B----4-:R-:W-:Y:S01]  /*4fd0*/  HMMA.16816.F32 R176, R4, R12, R176 ;  /* 0x0000000c04b0723c */ /* 0x010fe200000018b0 */
[----:B------:R-:W-:Y:S01]  /*4fe0*/  FADD.FTZ R31, R31, R36 ;  /* 0x000000241f1f7221 */ /* 0x000fe20000010000 */
[----:B------:R-:W3:Y:S01]  /*4ff0*/  MUFU.EX2 R181, R181 ;  /* 0x000000b500b57308 */ /* 0x000ee20000000800 */
[----:B------:R-:W-:-:S02]  /*5000*/  FADD.FTZ R33, R30, R33 ;  /* 0x000000211e217221 */ /* 0x000fc40000010000 */
[----:B------:R-:W-:-:S03]  /*5010*/  FADD.FTZ R31, R3, R31 ;  /* 0x0000001f031f7221 */ /* 0x000fc60000010000 */
        /* <DEDUP_REMOVED lines=59> */
[----:B------:R-:W-:-:S03]  /*53d0*/  FADD.FTZ R200, R199, R200 ;  /* 0x000000c8c7c87221 */ /* 0x000fc60000010000 */
        /* <DEDUP_REMOVED lines=68> */
[----:B------:R-:W-:-:S04]  /*5820*/  FADD.FTZ R202, R185, R202 ;  /* 0x000000cab9ca7221 */ /* 0x000fc80000010000 */
[----:B---3--:R-:W-:Y:S01]  /*5830*/  FADD.FTZ R3, R181, R202 ;  /* 0x000000cab5037221 */ /* 0x008fe20000010000 */
        /* <DEDUP_REMOVED lines=36> */
[C---:B----4-:R-:W-:Y:S08]  /*5a80*/  HMMA.16816.F32 R140, R4.reuse, R12, R140 ;  /* 0x0000000c048c723c */ /* 0x050ff0000000188c */
[C---:B------:R-:W-:Y:S01]  /*5a90*/  HMMA.16816.F32 R144, R4.reuse, R14, R144 ;  /* 0x0000000e0490723c */ /* 0x040fe20000001890 */
[----:B------:R-:W4:Y:S07]  /*5aa0*/  LDSM.16.MT88.4 R12, [R242+0x2900] ;  /* 0x00290000f20c783b */ /* 0x000f2e0000004200 */
[C---:B---3--:R-:W-:Y:S08]  /*5ab0*/  HMMA.16816.F32 R156, R4.reuse, R20, R156 ;  /* 0x00000014049c723c */ /* 0x048ff0000000189c */
        /* <DEDUP_REMOVED lines=8> */
[----:B------:R-:W-:-:S07]  /*5b40*/  F2FP.PACK_AB R7, R181, R185 ;  /* 0x000000b9b507723e */ /* 0x000fce00000000ff */
        /* <DEDUP_REMOVED lines=42> */
[----:B------:R-:W-:Y:S07]  /*5df0*/  HMMA.16816.F32 R164, R4, R10, R164 ;  /* 0x0000000a04a4723c */ /* 0x000fee00000018a4 */
[----:B------:R-:W-:-:S05]  /*5e00*/  FADD.FTZ R4, R187, R206 ;  /* 0x000000cebb047221 */ /* 0x000fca0000010000 */
[----:B------:R1:W-:Y:S01]  /*5e10*/  STL [R1+0x5c], R4 ;  /* 0x00005c0401007387 */ /* 0x0003e20000100800 */
[----:B------:R-:W-:Y:S05]  /*5e20*/  @P0 BRA `(.L_x_2537) ;  /* 0x00004b0000000947 */ /* 0x000fea0003800000 */
[----:B------:R-:W-:Y:S01]  /*5e30*/  IADD3 R213, R215, 0xc0, RZ ;  /* 0x000000c0d7d57810 */ /* 0x000fe20007ffe0ff */
[----:B------:R-:W-:Y:S01]  /*5e40*/  IMAD.MOV.U32 R3, RZ, RZ, R0 ;  /* 0x000000ffff037224 */ /* 0x000fe200078e0000 */
[----:B------:R-:W-:Y:S01]  /*5e50*/  SHF.R.S32.HI R5, RZ, 0x1f, R29 ;  /* 0x0000001fff057819 */ /* 0x000fe2000001141d */
[----:B------:R-:W-:Y:S01]  /*5e60*/  IMAD.MOV.U32 R180, RZ, RZ, R2 ;  /* 0x000000ffffb47224 */ /* 0x000fe200078e0002 */
[----:B-1----:R-:W-:Y:S01]  /*5e70*/  SHF.R.S32.HI R4, RZ, 0x1f, R28 ;  /* 0x0000001fff047819 */ /* 0x002fe2000001141c */
[----:B------:R-:W-:Y:S01]  /*5e80*/  UIADD3 UR9, UR9, -0x2, URZ ;  /* 0xfffffffe09097890 */ /* 0x000fe2000fffe03f */
[----:B------:R-:W-:Y:S02]  /*5e90*/  SHF.R.S32.HI R6, RZ, 0x1f, R213 ;  /* 0x0000001fff067819 */ /* 0x000fe400000114d5 */
[----:B------:R-:W-:Y:S02]  /*5ea0*/  LEA.HI R5, R5, R29, RZ, 0x3 ;  /* 0x0000001d05057211 */ /* 0x000fe400078f18ff */
[----:B------:R-:W-:-:S02]  /*5eb0*/  LEA.HI R4, R4, R28, RZ, 0x3 ;  /* 0x0000001c04047211 */ /* 0x000fc400078f18ff */
[----:B------:R-:W-:Y:S02]  /*5ec0*/  LEA.HI R6, R6, R213, RZ, 0x3 ;  /* 0x000000d506067211 */ /* 0x000fe400078f18ff */
[----:B------:R-:W-:Y:S02]  /*5ed0*/  LOP3.LUT R5, R5, 0xfffffff8, RZ, 0xc0, !PT ;  /* 0xfffffff805057812 */ /* 0x000fe400078ec0ff */
[----:B------:R-:W-:Y:S02]  /*5ee0*/  LOP3.LUT R4, R4, 0xfffffff8, RZ, 0xc0, !PT ;  /* 0xfffffff804047812 */ /* 0x000fe400078ec0ff */
[----:B------:R-:W-:Y:S02]  /*5ef0*/  LOP3.LUT R0, R6, 0xfffffff8, RZ, 0xc0, !PT ;  /* 0xfffffff806007812 */ /* 0x000fe400078ec0ff */
[----:B------:R-:W-:Y:S02]  /*5f00*/  SHF.R.S32.HI R7, RZ, 0x1f, R5 ;  /* 0x0000001fff077819 */ /* 0x000fe40000011405 */
[----:B------:R-:W-:-:S02]  /*5f10*/  SHF.R.S32.HI R6, RZ, 0x1f, R4 ;  /* 0x0000001fff067819 */ /* 0x000fc40000011404 */
[----:B------:R-:W-:Y:S02]  /*5f20*/  SHF.R.S32.HI R2, RZ, 0x1f, R0 ;  /* 0x0000001fff027819 */ /* 0x000fe40000011400 */
[C---:B------:R-:W-:Y:S01]  /*5f30*/  SHF.L.U64.HI R8, R5.reuse, 0x1, R7 ;  /* 0x0000000105087819 */ /* 0x040fe20000010207 */
[----:B------:R-:W-:Y:S01]  /*5f40*/  IMAD.SHL.U32 R7, R5, 0x2, RZ ;  /* 0x0000000205077824 */ /* 0x000fe200078e00ff */
[C---:B------:R-:W-:Y:S01]  /*5f50*/  SHF.L.U64.HI R5, R4.reuse, 0x1, R6 ;  /* 0x0000000104057819 */ /* 0x040fe20000010206 */
[----:B------:R-:W-:Y:S01]  /*5f60*/  IMAD.SHL.U32 R4, R4, 0x2, RZ ;  /* 0x0000000204047824 */ /* 0x000fe200078e00ff */
[----:B------:R-:W-:Y:S01]  /*5f70*/  SEL R6, RZ, 0x10, P6 ;  /* 0x00000010ff067807 */ /* 0x000fe20003000000 */
[----:B------:R-:W-:Y:S01]  /*5f80*/  STL [R1+0x38], R8 ;  /* 0x0000380801007387 */ /* 0x000fe20000100800 */
[C---:B------:R-:W-:Y:S01]  /*5f90*/  SHF.L.U64.HI R2, R0.reuse, 0x1, R2 ;  /* 0x0000000100027819 */ /* 0x040fe20000010202 */
[----:B------:R-:W-:Y:S01]  /*5fa0*/  IMAD.SHL.U32 R0, R0, 0x2, RZ ;  /* 0x0000000200007824 */ /* 0x000fe200078e00ff */
[----:B------:R-:W-:Y:S01]  /*5fb0*/  ISETP.NE.U32.AND P1, PT, R6, RZ, PT ;  /* 0x000000ff0600720c */ /* 0x000fe20003f25070 */
[----:B------:R1:W-:Y:S01]  /*5fc0*/  STL [R1+0x3c], R7 ;  /* 0x00003c0701007387 */ /* 0x0003e20000100800 */
[----:B------:R-:W-:-:S02]  /*5fd0*/  LOP3.LUT R214, R214, 0xfffffff7, RZ, 0xc0, !PT ;  /* 0xfffffff7d6d67812 */ /* 0x000fc400078ec0ff */
[----:B------:R-:W-:Y:S01]  /*5fe0*/  ISETP.GE.AND P2, PT, R213, c[0x0][0x1d4], PT ;  /* 0x00007500d5007a0c */ /* 0x000fe20003f46270 */
[----:B------:R2:W-:Y:S04]  /*5ff0*/  STL [R1+0x40], R5 ;  /* 0x0000400501007387 */ /* 0x0005e80000100800 */
[----:B------:R3:W-:Y:S04]  /*6000*/  STL [R1+0x44], R4 ;  /* 0x0000440401007387 */ /* 0x0007e80000100800 */
[----:B------:R4:W-:Y:S01]  /*6010*/  STL [R1+0x48], R2 ;  /* 0x0000480201007387 */ /* 0x0009e20000100800 */
[----:B------:R-:W-:-:S03]  /*6020*/  @P1 LOP3.LUT R214, R214, 0x8, RZ, 0xfc, !PT ;  /* 0x00000008d6d61812 */ /* 0x000fc600078efcff */
[----:B------:R5:W-:Y:S01]  /*6030*/  STL [R1+0x4c], R0 ;  /* 0x00004c0001007387 */ /* 0x000be20000100800 */
[----:B------:R-:W-:-:S03]  /*6040*/  LOP3.LUT R214, R214, 0xfffffffb, RZ, 0xc0, !PT ;  /* 0xfffffffbd6d67812 */ /* 0x000fc600078ec0ff */
[----:B------:R5:W-:Y:S01]  /*6050*/  STL [R1+0x30], R6 ;  /* 0x0000300601007387 */ /* 0x000be20000100800 */
[----:B-1----:R-:W-:Y:S01]  /*6060*/  SEL R7, RZ, 0x10, P4 ;  /* 0x00000010ff077807 */ /* 0x002fe20002000000 */
[----:B--2---:R-:W-:Y:S01]  /*6070*/  IMAD.SHL.U32 R5, R252, 0x2, RZ ;  /* 0x00000002fc057824 */ /* 0x004fe200078e00ff */
[C---:B---3--:R-:W-:Y:S02]  /*6080*/  LEA R4, P0, R215.reuse, RZ, 0x1 ;  /* 0x000000ffd7047211 */ /* 0x048fe400078008ff */
[----:B----4-:R-:W-:Y:S02]  /*6090*/  SEL R2, RZ, 0x10, P5 ;  /* 0x00000010ff027807 */ /* 0x010fe40002800000 */
[----:B------:R-:W-:Y:S02]  /*60a0*/  LEA.HI.X.SX32 R5, R215, RZ, 0x1, P0 ;  /* 0x000000ffd7057211 */ /* 0x000fe400000f0eff */
[----:B------:R-:W-:Y:S01]  /*60b0*/  ISETP.NE.U32.AND P0, PT, R2, RZ, PT ;  /* 0x000000ff0200720c */ /* 0x000fe20003f05070 */
[----:B------:R-:W-:Y:S01]  /*60c0*/  STL [R1+0x2c], R2 ;  /* 0x00002c0201007387 */ /* 0x000fe20000100800 */
[----:B-----5:R-:W-:-:S02]  /*60d0*/  SEL R0, RZ, 0x10, P2 ;  /* 0x00000010ff007807 */ /* 0x020fc40001000000 */
[----:B------:R-:W-:Y:S01]  /*60e0*/  IADD3 R6, -R6, 0x10, RZ ;  /* 0x0000001006067810 */ /* 0x000fe20007ffe1ff */
[----:B------:R-:W-:Y:S01]  /*60f0*/  STL [R1+0x28], R7 ;  /* 0x0000280701007387 */ /* 0x000fe20000100800 */
[----:B------:R-:W-:Y:S02]  /*6100*/  ISETP.NE.U32.AND P2, PT, R0, RZ, PT ;  /* 0x000000ff0000720c */ /* 0x000fe40003f45070 */
[----:B------:R-:W-:Y:S01]  /*6110*/  LOP3.LUT R6, R6, 0xf, RZ, 0xc0, !PT ;  /* 0x0000000f06067812 */ /* 0x000fe200078ec0ff */
[----:B------:R1:W-:Y:S04]  /*6120*/  STL.64 [R1+0x50], R4 ;  /* 0x0000500401007387 */ /* 0x0003e80000100a00 */
[----:B------:R-:W-:Y:S01]  /*6130*/  @P0 LOP3.LUT R214, R214, 0x4, RZ, 0xfc, !PT ;  /* 0x00000004d6d60812 */ /* 0x000fe200078efcff */
[----:B------:R2:W-:Y:S01]  /*6140*/  STL [R1+0x24], R6 ;  /* 0x0000240601007387 */ /* 0x0005e20000100800 */
[----:B------:R-:W-:-:S02]  /*6150*/  ISETP.NE.U32.AND P0, PT, R7, RZ, PT ;  /* 0x000000ff0700720c */ /* 0x000fc40003f05070 */
        /* <DEDUP_REMOVED lines=13> */
.L_x_2540:
[----:B------:R-:W2:Y:S01]  /*6230*/  LDL R0, [R1+0x4] ;  /* 0x0000040001007983 */ /* 0x000ea20000100800 */
[----:B------:R-:W-:Y:S01]  /*6240*/  UIMAD UR4, UR9, 0x60, UR11 ;  /* 0x00000060090478a4 */ /* 0x000fe2000f8e020b */
[----:B------:R-:W-:Y:S01]  /*6250*/  PLOP3.LUT P0, PT, PT, PT, UP0, 0x80, 0x0 ;  /* 0x000000000000781c */ /* 0x000fe20003f0f008 */
[----:B------:R-:W-:Y:S01]  /*6260*/  IMAD.MOV.U32 R249, RZ, RZ, RZ ;  /* 0x000000fffff97224 */ /* 0x000fe200078e00ff */
[----:B------:R-:W3:Y:S01]  /*6270*/  LDL.64 R204, [R1+0x50] ;  /* 0x0000500001cc7983 */ /* 0x000ee20000100a00 */
[----:B------:R-:W-:Y:S02]  /*6280*/  IMAD.SHL.U32 R213, R252, 0x2, RZ ;  /* 0x00000002fcd57824 */ /* 0x000fe400078e00ff */
[----:B------:R-:W-:Y:S01]  /*6290*/  IMAD.U32 R250, RZ, RZ, UR4 ;  /* 0x00000004fffa7e24 */ /* 0x000fe2000f8e00ff */
[----:B------:R-:W4:Y:S04]  /*62a0*/  LDL R203, [R1+0x3c] ;  /* 0x00003c0001cb7983 */ /* 0x000f280000100800 */
[----:B------:R-:W5:Y:S04]  /*62b0*/  LDL R200, [R1+0x38] ;  /* 0x0000380001c87983 */ /* 0x000f680000100800 */
        /* <DEDUP_REMOVED lines=34> */
[----:B-1----:R-:W-:Y:S01]  /*64e0*/  IMAD.X R187, R205, 0x1, R181, P0 ;  /* 0x00000001cdbb7824 */ /* 0x002fe200000e06b5 */
[C---:B----4-:R-:W-:Y:S04]  /*64f0*/  IADD3 R198, P0, R192.reuse, R203, RZ ;  /* 0x000000cbc0c67210 */ /* 0x050fe80007f1e0ff */
[----:B------:R1:W-:Y:S01]  /*6500*/  LDGSTS.E.BYPASS.LTC128B.128 [R213+0xc100], [R186.64], !P6 ;  /* 0x0c100000bad57fae */ /* 0x0003e2000f101d4c */
[C---:B-----5:R-:W-:Y:S01]  /*6510*/  IMAD.X R199, R181.reuse, 0x1, R200, P0 ;  /* 0x00000001b5c77824 */ /* 0x060fe200000e06c8 */
[C---:B------:R-:W-:Y:S04]  /*6520*/  IADD3 R194, P0, R192.reuse, R201, RZ ;  /* 0x000000c9c0c27210 */ /* 0x040fe80007f1e0ff */
[----:B------:R2:W-:Y:S01]  /*6530*/  LDGSTS.E.BYPASS.LTC128B.128 [R213+0xf100], [R198.64], !P5 ;  /* 0x0f100000c6d57fae */ /* 0x0005e2000e901d4c */
[C---:B------:R-:W-:Y:S01]  /*6540*/  IMAD.X R195, R181.reuse, 0x1, R214, P0 ;  /* 0x00000001b5c37824 */ /* 0x040fe200000e06d6 */
[----:B------:R-:W-:Y:S04]  /*6550*/  IADD3 R192, P0, R192, R215, RZ ;  /* 0x000000d7c0c07210 */ /* 0x000fe80007f1e0ff */
[----:B------:R3:W-:Y:S01]  /*6560*/  LDGSTS.E.BYPASS.LTC128B.128 [R213+0x12100], [R194.64], !P4 ;  /* 0x12100000c2d57fae */ /* 0x0007e2000e101d4c */
[----:B------:R-:W-:Y:S03]  /*6570*/  IMAD.X R193, R181, 0x1, R212, P0 ;  /* 0x00000001b5c17824 */ /* 0x000fe600000e06d4 */
[----:B------:R-:W4:Y:S04]  /*6580*/  SHFL.IDX PT, R181, R2, 0x1, 0x181f ;  /* 0x00381f0002b57f89 */ /* 0x000f2800000e0000 */
[----:B------:R-:W5:Y:S04]  /*6590*/  SHFL.IDX PT, R2, R2, 0x2, 0x181f ;  /* 0x00581f0002027f89 */ /* 0x000f6800000e0000 */
        /* <DEDUP_REMOVED lines=12> */
[----:B-----5:R-:W-:Y:S04]  /*6660*/  IADD3 R184, P0, R204, R2, RZ ;  /* 0x00000002ccb87210 */ /* 0x020fe80007f1e0ff */
[----:B------:R4:W-:Y:S01]  /*6670*/  LDGSTS.E.BYPASS.LTC128B.128 [R213+0x16100], [R196.64], !P1 ;  /* 0x16100000c4d57fae */ /* 0x0009e2000c901d4c */
[----:B------:R-:W-:Y:S01]  /*6680*/  IMAD.X R185, R205, 0x1, R0, P0 ;  /* 0x00000001cdb97824 */ /* 0x000fe200000e0600 */
[----:B---3--:R-:W-:Y:S04]  /*6690*/  IADD3 R194, P0, R2, R203, RZ ;  /* 0x000000cb02c27210 */ /* 0x008fe80007f1e0ff */
[----:B------:R4:W-:Y:S01]  /*66a0*/  LDGSTS.E.BYPASS.LTC128B.128 [R213+0xe100], [R184.64], !P6 ;  /* 0x0e100000b8d57fae */ /* 0x0009e2000f101d4c */
[----:B------:R-:W-:Y:S01]  /*66b0*/  IMAD.X R195, R0, 0x1, R200, P0 ;  /* 0x0000000100c37824 */ /* 0x000fe200000e06c8 */
[----:B------:R-:W-:Y:S04]  /*66c0*/  IADD3 R192, P0, R2, R201, RZ ;  /* 0x000000c902c07210 */ /* 0x000fe80007f1e0ff */
[----:B------:R4:W-:Y:S01]  /*66d0*/  LDGSTS.E.BYPASS.LTC128B.128 [R213+0x11100], [R194.64], !P5 ;  /* 0x11100000c2d57fae */ /* 0x0009e2000e901d4c */
[----:B------:R-:W-:Y:S01]  /*66e0*/  IMAD.X R193, R0, 0x1, R214, P0 ;  /* 0x0000000100c17824 */ /* 0x000fe200000e06d6 */
[----:B--2---:R-:W-:Y:S04]  /*66f0*/  IADD3 R198, P0, R2, R215, RZ ;  /* 0x000000d702c67210 */ /* 0x004fe80007f1e0ff */
[----:B------:R4:W-:Y:S01]  /*6700*/  LDGSTS.E.BYPASS.LTC128B.128 [R213+0x14100], [R192.64], !P4 ;  /* 0x14100000c0d57fae */ /* 0x0009e2000e101d4c */
[----:B------:R-:W-:Y:S05]  /*6710*/  IMAD.X R199, R0, 0x1, R212, P0 ;  /* 0x0000000100c77824 */ /* 0x000fea00000e06d4 */
[----:B------:R4:W-:Y:S01]  /*6720*/  LDGSTS.E.BYPASS.LTC128B.128 [R213+0x17100], [R198.64], !P1 ;  /* 0x17100000c6d57fae */ /* 0x0009e2000c901d4c */
[----:B------:R-:W-:-:S05]  /*6730*/  BRA `(.L_x_2539) ;  /* 0x000018c000007947 */ /* 0x000fca0003800000 */
.L_x_2538:
[----:B------:R-:W3:Y:S01]  /*6740*/  LDL R13, [R1+0x24] ;  /* 0x00002400010d7983 */ /* 0x000ee20000100800 */
[----:B------:R-:W-:Y:S01]  /*6750*/  SHF.R.S32.HI R0, RZ, 0x1f, R250 ;  /* 0x0000001fff007819 */ /* 0x000fe200000114fa */
[----:B--2---:R-:W-:Y:S01]  /*6760*/  IMAD.WIDE.U32 R4, R250, c[0x0][0x208], RZ ;  /* 0x00008200fa047a25 */ /* 0x004fe200078e00ff */
[----:B------:R-:W-:Y:S01]  /*6770*/  SHF.R.S32.HI R2, RZ, 0x1f, R249 ;  /* 0x0000001fff027819 */ /* 0x000fe200000114f9 */
[----:B------:R-:W3:Y:S01]  /*6780*/  LDL.64 R18, [R1+0x50] ;  /* 0x0000500001127983 */ /* 0x000ee20000100a00 */
[----:B------:R-:W-:Y:S04]  /*6790*/  DEPBAR.LE SB0, 0x0 ;  /* 0x000080000000791a */ /* 0x000fe80000000000 */
[----:B------:R-:W2:Y:S01]  /*67a0*/  LDL R12, [R1+0x20] ;  /* 0x00002000010c7983 */ /* 0x000ea20000100800 */
[----:B------:R-:W-:Y:S01]  /*67b0*/  IMAD R0, R0, c[0x0][0x208], RZ ;  /* 0x0000820000007a24 */ /* 0x000fe200078e02ff */
[----:B------:R-:W-:Y:S01]  /*67c0*/  UISETP.GE.AND UP1, UPT, UR9, 0x1, UPT ;  /* 0x000000010900788c */ /* 0x000fe2000bf26270 */
[----:B------:R-:W-:Y:S01]  /*67d0*/  IMAD R2, R2, c[0x0][0x218], RZ ;  /* 0x0000860002027a24 */ /* 0x000fe200078e02ff */
[----:B------:R-:W2:Y:S01]  /*67e0*/  LDL R17, [R1+0x3c] ;  /* 0x00003c0001117983 */ /* 0x000ea20000100800 */
[----:B------:R-:W-:Y:S02]  /*67f0*/  IMAD R0, R250, c[0x0][0x20c], R0 ;  /* 0x00008300fa007a24 */ /* 0x000fe400078e0200 */
[----:B------:R-:W-:Y:S01]  /*6800*/  IMAD R2, R249, c[0x0][0x21c], R2 ;  /* 0x00008700f9027a24 */ /* 0x000fe200078e0202 */
[----:B------:R-:W4:Y:S01]  /*6810*/  LDL R7, [R1+0x1c] ;  /* 0x00001c0001077983 */ /* 0x000f220000100800 */
[----:B------:R-:W-:Y:S03]  /*6820*/  IMAD.IADD R5, R5, 0x1, R0 ;  /* 0x0000000105057824 */ /* 0x000fe600078e0200 */
[----:B------:R-:W5:Y:S01]  /*6830*/  LDL R16, [R1+0x38] ;  /* 0x0000380001107983 */ /* 0x000f620000100800 */
[----:B------:R-:W-:Y:S03]  /*6840*/  IMAD.WIDE.U32 R4, R249, c[0x0][0x218], R4 ;  /* 0x00008600f9047a25 */ /* 0x000fe600078e0004 */
[----:B------:R-:W4:Y:S04]  /*6850*/  LDL R11, [R1+0x44] ;  /* 0x00004400010b7983 */ /* 0x000f280000100800 */
[----:B------:R-:W-:Y:S01]  /*6860*/  BAR.SYNC.DEFER_BLOCKING 0x0 ;  /* 0x0000000000007b1d */ /* 0x000fe20000010000 */
[----:B------:R-:W-:Y:S04]  /*6870*/  IADD3 R0, P0, R4, UR22, RZ ;  /* 0x0000001604007c10 */ /* 0x000fe8000ff1e0ff */
[----:B------:R-:W-:Y:S02]  /*6880*/  IADD3.X R2, R5, UR5, R2, P0, !PT ;  /* 0x0000000505027c10 */ /* 0x000fe400087fe402 */
[C---:B------:R-:W-:Y:S04]  /*6890*/  LEA R30, P0, R0.reuse, c[0x0][0x1f8], 0x1 ;  /* 0x00007e00001e7a11 */ /* 0x040fe800078008ff */
[----:B------:R-:W-:Y:S01]  /*68a0*/  LEA.HI.X R0, R0, c[0x0][0x1fc], R2, 0x1, P0 ;  /* 0x00007f0000007a11 */ /* 0x000fe200000f0c02 */
[----:B------:R-:W-:Y:S04]  /*68b0*/  LDSM.16.M88.4 R48, [R248] ;  /* 0x00000000f830783b */ /* 0x000fe80000000200 */
[----:B------:R-:W2:Y:S04]  /*68c0*/  LDL R6, [R1+0x18] ;  /* 0x0000180001067983 */ /* 0x000ea80000100800 */
[----:B------:R-:W2:Y:S04]  /*68d0*/  LDL R10, [R1+0x40] ;  /* 0x00004000010a7983 */ /* 0x000ea80000100800 */
[----:B------:R-:W2:Y:S04]  /*68e0*/  LDL R9, [R1+0x4c] ;  /* 0x00004c0001097983 */ /* 0x000ea80000100800 */
[----:B------:R-:W2:Y:S04]  /*68f0*/  LDL R8, [R1+0x48] ;  /* 0x0000480001087983 */ /* 0x000ea80000100800 */
[----:B------:R-:W2:Y:S04]  /*6900*/  LDL.LU R181, [R1+0x10] ;  /* 0x0000100001b57983 */ /* 0x000ea80000300800 */
[----:B------:R-:W3:Y:S04]  /*6910*/  SHFL.IDX PT, R44, R30, 0x2, 0x181f ;  /* 0x00581f001e2c7f89 */ /* 0x000ee800000e0000 */
[----:B------:R-:W1:Y:S04]  /*6920*/  SHFL.IDX PT, R2, R0, 0x2, 0x181f ;  /* 0x00581f0000027f89 */ /* 0x000e6800000e0000 */
[----:B------:R-:W1:Y:S04]  /*6930*/  SHFL.IDX PT, R14, R30, RZ, 0x181f ;  /* 0x00181fff1e0e7589 */ /* 0x000e6800000e0000 */
[----:B------:R-:W-:Y:S04]  /*6940*/  SHFL.IDX PT, R30, R30, 0x1, 0x181f ;  /* 0x00381f001e1e7f89 */ /* 0x000fe800000e0000 */
[----:B------:R-:W-:Y:S04]  /*6950*/  LDSM.16.M88.4 R24, [R247+0xd100] ;  /* 0x00d10000f718783b */ /* 0x000fe80000000200 */
[----:B------:R-:W-:Y:S04]  /*6960*/  LDSM.16.M88.4 R32, [R247+0xd900] ;  /* 0x00d90000f720783b */ /* 0x000fe80000000200 */
[----:B------:R-:W-:Y:S04]  /*6970*/  LDSM.16.M88.4 R40, [R247+0xe100] ;  /* 0x00e10000f728783b */ /* 0x000fe80000000200 */
[----:B------:R-:W-:Y:S04]  /*6980*/  LDSM.16.M88.4 R184, [R247+0xe900] ;  /* 0x00e90000f7b8783b */ /* 0x000fe80000000200 */
[----:B------:R-:W-:Y:S04]  /*6990*/  LDSM.16.M88.4 R188, [R246] ;  /* 0x00000000f6bc783b */ /* 0x000fe80000000200 */
[----:B------:R-:W-:Y:S04]  /*69a0*/  LDSM.16.M88.4 R192, [R245] ;  /* 0x00000000f5c0783b */ /* 0x000fe80000000200 */
[----:B------:R-:W-:Y:S04]  /*69b0*/  LDSM.16.M88.4 R196, [R237] ;  /* 0x00000000edc4783b */ /* 0x000fe80000000200 */
[----:B------:R-:W-:Y:S04]  /*69c0*/  LDSM.16.M88.4 R200, [R236] ;  /* 0x00000000ecc8783b */ /* 0x000fe80000000200 */
[----:B------:R-:W-:Y:S04]  /*69d0*/  LDSM.16.M88.4 R204, [R235] ;  /* 0x00000000ebcc783b */ /* 0x000fe80000000200 */
[----:B------:R-:W-:Y:S04]  /*69e0*/  LDSM.16.M88.4 R208, [R234] ;  /* 0x00000000ead0783b */ /* 0x000fe80000000200 */
        /* <DEDUP_REMOVED lines=8> */
[----:B----4-:R-:W-:Y:S04]  /*6a70*/  IADD3 R36, P1, P0, R7, R44, R11 ;  /* 0x0000002c07247210 */ /* 0x010fe8000783e00b */
[----:B------:R-:W-:Y:S02]  /*6a80*/  IADD3.X R37, RZ, R2, R10, P1, P0 ;  /* 0x00000002ff257210 */ /* 0x000fe40000fe040a */
[----:B------:R-:W-:Y:S04]  /*6a90*/  IADD3 R44, P1, P0, R6, R44, R9 ;  /* 0x0000002c062c7210 */ /* 0x000fe8000783e009 */
[----:B------:R-:W-:Y:S02]  /*6aa0*/  IADD3.X R45, RZ, R2, R8, P1, P0 ;  /* 0x00000002ff2d7210 */ /* 0x000fe40000fe0408 */
[----:B------:R-:W1:Y:S01]  /*6ab0*/  SHFL.IDX PT, R2, R0, RZ, 0x181f ;  /* 0x00181fff00027589 */ /* 0x000e6200000e0000 */
[----:B------:R-:W-:Y:S03]  /*6ac0*/  IADD3 R46, P0, R18, R14, RZ ;  /* 0x0000000e122e7210 */ /* 0x000fe60007f1e0ff */
[----:B------:R-:W2:Y:S02]  /*6ad0*/  SHFL.IDX PT, R0, R0, 0x1, 0x181f ;  /* 0x00381f0000007f89 */ /* 0x000ea400000e0000 */
[C---:B-1----:R-:W-:Y:S01]  /*6ae0*/  IMAD.X R47, R19.reuse, 0x1, R2, P0 ;  /* 0x00000001132f7824 */ /* 0x042fe200000e0602 */
[----:B------:R-:W-:Y:S05]  /*6af0*/  IADD3 R6, P0, R14, R17, RZ ;  /* 0x000000110e067210 */ /* 0x000fea0007f1e0ff */
[----:B------:R-:W-:Y:S01]  /*6b00*/  IMAD.X R7, R2, 0x1, R16, P0 ;  /* 0x0000000102077824 */ /* 0x000fe200000e0610 */
[----:B------:R-:W-:Y:S05]  /*6b10*/  IADD3 R4, P0, R14, R11, RZ ;  /* 0x0000000b0e047210 */ /* 0x000fea0007f1e0ff */
[----:B------:R-:W-:Y:S01]  /*6b20*/  IMAD.X R5, R2, 0x1, R10, P0 ;  /* 0x0000000102057824 */ /* 0x000fe200000e060a */
[----:B------:R-:W-:Y:S05]  /*6b30*/  IADD3 R14, P0, R14, R9, RZ ;  /* 0x000000090e0e7210 */ /* 0x000fea0007f1e0ff */
[----:B------:R-:W-:Y:S01]  /*6b40*/  IMAD.X R15, R2, 0x1, R8, P0 ;  /* 0x00000001020f7824 */ /* 0x000fe200000e0608 */
[----:B------:R-:W-:Y:S01]  /*6b50*/  IADD3 R12, P0, R18, R30, RZ ;  /* 0x0000001e120c7210 */ /* 0x000fe20007f1e0ff */
[----:B------:R-:W-:Y:S04]  /*6b60*/  IMAD.SHL.U32 R2, R252, 0x2, RZ ;  /* 0x00000002fc027824 */ /* 0x000fe800078e00ff */
[----:B--2---:R-:W-:Y:S01]  /*6b70*/  IMAD.X R13, R19, 0x1, R0, P0 ;  /* 0x00000001130d7824 */ /* 0x004fe200000e0600 */
[----:B------:R-:W-:Y:S05]  /*6b80*/  IADD3 R22, P0, R30, R17, RZ ;  /* 0x000000111e167210 */ /* 0x000fea0007f1e0ff */
[----:B------:R-:W-:Y:S01]  /*6b90*/  IMAD.X R23, R0, 0x1, R16, P0 ;  /* 0x0000000100177824 */ /* 0x000fe200000e0610 */
[----:B------:R-:W-:Y:S01]  /*6ba0*/  IADD3 R20, P0, R30, R11, RZ ;  /* 0x0000000b1e147210 */ /* 0x000fe20007f1e0ff */
[----:B------:R-:W-:Y:S04]  /*6bb0*/  LDSM.16.M88.4 R16, [R247+0xc900] ;  /* 0x00c90000f710783b */ /* 0x000fe80000000200 */
[----:B------:R-:W-:Y:S01]  /*6bc0*/  IMAD.X R21, R0, 0x1, R10, P0 ;  /* 0x0000000100157824 */ /* 0x000fe200000e060a */
[----:B------:R-:W-:Y:S05]  /*6bd0*/  IADD3 R30, P0, R30, R9, RZ ;  /* 0x000000091e1e7210 */ /* 0x000fea0007f1e0ff */
[----:B------:R-:W-:Y:S02]  /*6be0*/  IMAD.X R31, R0, 0x1, R8, P0 ;  /* 0x00000001001f7824 */ /* 0x000fe400000e0608 */
[----:B------:R-:W2:Y:S04]  /*6bf0*/  LDL R0, [R1+0x8] ;  /* 0x0000080001007983 */ /* 0x000ea80000100800 */
[----:B------:R-:W1:Y:S04]  /*6c00*/  LDSM.16.M88.4 R8, [R247+0xc100] ;  /* 0x00c10000f708783b */ /* 0x000e680000000200 */
[----:B------:R-:W-:Y:S01]  /*6c10*/  @!PT LDS RZ, [RZ] ;  /* 0x00000000fffff984 */ /* 0x000fe20000000800 */
[----:B------:R-:W-:Y:S01]  /*6c20*/  @!PT LDS RZ, [RZ] ;  /* 0x00000000fffff984 */ /* 0x000fe20000000800 */
[----:B------:R-:W-:Y:S01]  /*6c30*/  @!PT LDS RZ, [RZ] ;  /* 0x00000000fffff984 */ /* 0x000fe20000000800 */
[----:B------:R3:W-:Y:S04]  /*6c40*/  LDGSTS.E.BYPASS.LTC128B.128 [R2+0x100], [R46.64], !P6 ;  /* 0x001000002e027fae */ /* 0x0007e8000f101d4c */
[----:B------:R1:W-:Y:S04]  /*6c50*/  LDGSTS.E.BYPASS.LTC128B.128 [R2+0x3100], [R6.64], !P5 ;  /* 0x0310000006027fae */ /* 0x0003e8000e901d4c */
[----:B------:R1:W-:Y:S04]  /*6c60*/  LDGSTS.E.BYPASS.LTC128B.128 [R2+0x6100], [R4.64], !P4 ;  /* 0x0610000004027fae */ /* 0x0003e8000e101d4c */
[----:B---3--:R-:W3:Y:S04]  /*6c70*/  LDL R46, [R1+0x30] ;  /* 0x00003000012e7983 */ /* 0x008ee80000100800 */
[----:B------:R-:W4:Y:S01]  /*6c80*/  LDL R47, [R1+0x2c] ;  /* 0x00002c00012f7983 */ /* 0x000f220000100800 */
[C---:B-1----:R-:W-:Y:S08]  /*6c90*/  HMMA.16816.F32 R4, R48.reuse, R8, RZ ;  /* 0x000000083004723c */ /* 0x042ff000000018ff */
[C---:B------:R-:W-:Y:S01]  /*6ca0*/  HMMA.16816.F32 R8, R48.reuse, R10, RZ ;  /* 0x0000000a3008723c */ /* 0x040fe200000018ff */
[----:B--2---:R-:W-:Y:S02]  /*6cb0*/  ISETP.GE.AND P1, PT, R0, c[0x0][0x1d4], PT ;  /* 0x0000750000007a0c */ /* 0x004fe40003f26270 */
[----:B------:R-:W2:Y:S11]  /*6cc0*/  LDL R0, [R1+0x28] ;  /* 0x0000280001007983 */ /* 0x000eb60000100800 */
[----:B------:R1:W-:Y:S04]  /*6cd0*/  LDGSTS.E.BYPASS.LTC128B.128 [R2+0x9100], [R14.64], !P1 ;  /* 0x091000000e027fae */ /* 0x0003e8000c901d4c */
[----:B------:R1:W-:Y:S04]  /*6ce0*/  LDGSTS.E.BYPASS.LTC128B.128 [R2+0x1100], [R12.64], !P6 ;  /* 0x011000000c027fae */ /* 0x0003e8000f101d4c */
[----:B------:R5:W-:Y:S04]  /*6cf0*/  LDGSTS.E.BYPASS.LTC128B.128 [R2+0x4100], [R22.64], !P5 ;  /* 0x0410000016027fae */ /* 0x000be8000e901d4c */
[----:B------:R5:W-:Y:S04]  /*6d00*/  LDGSTS.E.BYPASS.LTC128B.128 [R2+0x7100], [R20.64], !P4 ;  /* 0x0710000014027fae */ /* 0x000be8000e101d4c */
[----:B------:R5:W-:Y:S01]  /*6d10*/  LDGSTS.E.BYPASS.LTC128B.128 [R2+0xa100], [R30.64], !P1 ;  /* 0x0a1000001e027fae */ /* 0x000be2000c901d4c */
[----:B---3--:R-:W-:Y:S02]  /*6d20*/  ISETP.NE.U32.AND P0, PT, R46, RZ, PT ;  /* 0x000000ff2e00720c */ /* 0x008fe40003f05070 */
[----:B----4-:R-:W-:Y:S01]  /*6d30*/  ISETP.NE.U32.AND P3, PT, R47, RZ, PT ;  /* 0x000000ff2f00720c */ /* 0x010fe20003f65070 */
[C---:B-1----:R-:W-:Y:S10]  /*6d40*/  HMMA.16816.F32 R12, R48.reuse, R16, RZ ;  /* 0x00000010300c723c */ /* 0x042ff400000018ff */
[----:B------:R1:W-:Y:S01]  /*6d50*/  LDGSTS.E.BYPASS.LTC128B.128.ZFILL [R2+0x2100], [R28.64], P0 ;  /* 0x021000001c027fae */ /* 0x0003e20008141d4c */
[C---:B------:R-:W-:Y:S03]  /*6d60*/  HMMA.16816.F32 R16, R48.reuse, R18, RZ ;  /* 0x000000123010723c */ /* 0x040fe600000018ff */
[----:B------:R3:W-:Y:S01]  /*6d70*/  LDGSTS.E.BYPASS.LTC128B.128.ZFILL [R2+0x5100], [R38.64], P3 ;  /* 0x0510000026027fae */ /* 0x0007e20009941d4c */
[----:B------:R-:W-:Y:S04]  /*6d80*/  LOP3.LUT P3, RZ, R181, 0x10, RZ, 0xc0, !PT ;  /* 0x00000010b5ff7812 */ /* 0x000fe8000786c0ff */
[C---:B-----5:R-:W-:Y:S08]  /*6d90*/  HMMA.16816.F32 R20, R48.reuse, R24, RZ ;  /* 0x000000183014723c */ /* 0x060ff000000018ff */
[C---:B------:R-:W-:Y:S08]  /*6da0*/  HMMA.16816.F32 R24, R48.reuse, R26, RZ ;  /* 0x0000001a3018723c */ /* 0x040ff000000018ff */
[C---:B-1----:R-:W-:Y:S08]  /*6db0*/  HMMA.16816.F32 R28, R48.reuse, R32, RZ ;  /* 0x00000020301c723c */ /* 0x042ff000000018ff */
[C---:B------:R-:W-:Y:S01]  /*6dc0*/  HMMA.16816.F32 R32, R48.reuse, R34, RZ ;  /* 0x000000223020723c */ /* 0x040fe200000018ff */
[----:B--2---:R-:W-:Y:S11]  /*6dd0*/  ISETP.NE.U32.AND P0, PT, R0, RZ, PT ;  /* 0x000000ff0000720c */ /* 0x004ff60003f05070 */
[----:B------:R-:W-:Y:S02]  /*6de0*/  @!UPT UIADD3 URZ, URZ, URZ, URZ ;  /* 0x0000003f3f3ff290 */ /* 0x000fe4000fffe03f */
[----:B------:R3:W-:Y:S01]  /*6df0*/  LDGSTS.E.BYPASS.LTC128B.128.ZFILL [R2+0x8100], [R36.64], P0 ;  /* 0x0810000024027fae */ /* 0x0007e20008141d4c */
[----:B------:R-:W-:Y:S03]  /*6e00*/  PLOP3.LUT P0, PT, PT, PT, UP1, 0x80, 0x0 ;  /* 0x000000000000781c */ /* 0x000fe60003f0f018 */
[----:B------:R1:W-:Y:S04]  /*6e10*/  LDGSTS.E.BYPASS.LTC128B.128.ZFILL [R2+0xb100], [R44.64], P2 ;  /* 0x0b1000002c027fae */ /* 0x0003e80009141d4c */
[----:B------:R-:W0:Y:S01]  /*6e20*/  LDGDEPBAR ;  /* 0x00000000000079af */ /* 0x000e220000000000 */
[C---:B---3--:R-:W-:Y:S08]  /*6e30*/  HMMA.16816.F32 R36, R48.reuse, R40, RZ ;  /* 0x000000283024723c */ /* 0x048ff000000018ff */
        /* <DEDUP_REMOVED lines=39> */
[----:B------:R-:W2:Y:S04]  /*70b0*/  LDSM.16.M88.4 R184, [R232+0x2000] ;  /* 0x00200000e8b8783b */ /* 0x000ea80000000200 */
[----:B------:R-:W3:Y:S03]  /*70c0*/  LDSM.16.M88.4 R208, [R232+0x2800] ;  /* 0x00280000e8d0783b */ /* 0x000ee60000000200 */
        /* <DEDUP_REMOVED lines=17> */
[----:B------:R-:W2:Y:S04]  /*71e0*/  LDSM.16.M88.4 R188, [R247+0x11100] ;  /* 0x01110000f7bc783b */ /* 0x000ea80000000200 */
[----:B------:R-:W3:Y:S03]  /*71f0*/  LDSM.16.M88.4 R208, [R247+0x11900] ;  /* 0x01190000f7d0783b */ /* 0x000ee60000000200 */
        /* <DEDUP_REMOVED lines=17> */
[----:B------:R-:W2:Y:S04]  /*7310*/  LDSM.16.M88.4 R184, [R227] ;  /* 0x00000000e3b8783b */ /* 0x000ea80000000200 */
[----:B------:R-:W3:Y:S03]  /*7320*/  LDSM.16.M88.4 R208, [R226] ;  /* 0x00000000e2d0783b */ /* 0x000ee60000000200 */
        /* <DEDUP_REMOVED lines=190> */
[----:B------:R-:W-:Y:S04]  /*7f10*/  DEPBAR.LE SB0, 0x0 ;  /* 0x000080000000791a */ /* 0x000fe80000000000 */
[----:B------:R-:W-:Y:S01]  /*7f20*/  BAR.SYNC.DEFER_BLOCKING 0x0 ;  /* 0x0000000000007b1d */ /* 0x000fe20000010000 */
        /* <DEDUP_REMOVED lines=11> */
[----:B------:R-:W-:Y:S01]  /*7fe0*/  HMMA.16816.F32 R48, R188, R210, R48 ;  /* 0x000000d2bc30723c */ /* 0x000fe20000001830 */
[----:B------:R-:W-:-:S07]  /*7ff0*/  @P0 BRA `(.L_x_2540) ;  /* 0xffffe23000000947 */ /* 0x000fce000383ffff */
.L_x_2539:
[----:B----4-:R-:W-:Y:S01]  /*8000*/  FMNMX.FTZ R184, R4, R180, !PT ;  /* 0x000000b404b87209 */ /* 0x010fe20007810000 */
[----:B------:R-:W2:Y:S01]  /*8010*/  LDL.LU R204, [R1+0x5c] ;  /* 0x00005c0001cc7983 */ /* 0x000ea20000300800 */
[----:B------:R-:W-:Y:S01]  /*8020*/  FMNMX.FTZ R0, R6, R3, !PT ;  /* 0x0000000306007209 */ /* 0x000fe20007810000 */
[----:B------:R-:W-:Y:S01]  /*8030*/  UIADD3 UR4, UR9, -0x1, URZ ;  /* 0xffffffff09047890 */ /* 0x000fe2000fffe03f */
[----:B------:R-:W-:Y:S01]  /*8040*/  FMNMX.FTZ R184, R5, R184, !PT ;  /* 0x000000b805b87209 */ /* 0x000fe20007810000 */
[----:B------:R-:W3:Y:S01]  /*8050*/  LDL.LU R201, [R1+0x58] ;  /* 0x0000580001c97983 */ /* 0x000ee20000300800 */
        /* <DEDUP_REMOVED lines=47> */
[----:B------:R-:W1:Y:S01]  /*8350*/  SHFL.BFLY PT, R2, R184, 0x2, 0x1f ;  /* 0x0c401f00b8027f89 */ /* 0x000e6200000e0000 */
[----:B------:R-:W-:Y:S07]  /*8360*/  UMOV UR9, UR4 ;  /* 0x0000000400097c82 */ /* 0x000fee0008000000 */
[----:B------:R-:W4:Y:S01]  /*8370*/  SHFL.BFLY PT, R181, R0, 0x2, 0x1f ;  /* 0x0c401f0000b57f89 */ /* 0x000f2200000e0000 */
[----:B-1----:R-:W-:Y:S07]  /*8380*/  FMNMX.FTZ R184, R184, R2, !PT ;  /* 0x00000002b8b87209 */ /* 0x002fee0007810000 */
[----:B------:R-:W1:Y:S01]  /*8390*/  SHFL.BFLY PT, R2, R184, 0x1, 0x1f ;  /* 0x0c201f00b8027f89 */ /* 0x000e6200000e0000 */
[----:B----4-:R-:W-:Y:S07]  /*83a0*/  FMNMX.FTZ R181, R0, R181, !PT ;  /* 0x000000b500b57209 */ /* 0x010fee0007810000 */
[----:B------:R-:W4:Y:S01]  /*83b0*/  SHFL.BFLY PT, R0, R181, 0x1, 0x1f ;  /* 0x0c201f00b5007f89 */ /* 0x000f2200000e0000 */
[----:B-1----:R-:W-:Y:S07]  /*83c0*/  FMNMX.FTZ R2, R184, R2, !PT ;  /* 0x00000002b8027209 */ /* 0x002fee0007810000 */
[----:B------:R-:W1:Y:S01]  /*83d0*/  LDSM.16.MT88.4 R184, [R242+0x100] ;  /* 0x00010000f2b8783b */ /* 0x000e620000004200 */
[C---:B------:R-:W-:Y:S02]  /*83e0*/  FADD.FTZ R180, -R2.reuse, R180 ;  /* 0x000000b402b47221 */ /* 0x040fe40000010100 */
[----:B------:R-:W-:Y:S01]  /*83f0*/  FMUL.FTZ R199, R2, c[0x0][0x2d0] ;  /* 0x0000b40002c77a20 */ /* 0x000fe20000410000 */
[----:B----4-:R-:W-:Y:S01]  /*8400*/  FMNMX.FTZ R0, R181, R0, !PT ;  /* 0x00000000b5007209 */ /* 0x010fe20007810000 */
[----:B------:R-:W-:Y:S02]  /*8410*/  FMUL.FTZ R180, R180, c[0x0][0x2d0] ;  /* 0x0000b400b4b47a20 */ /* 0x000fe40000410000 */
[----:B------:R-:W-:Y:S02]  /*8420*/  FFMA.FTZ R192, R8, c[0x0][0x2d0], -R199 ;  /* 0x0000b40008c07a23 */ /* 0x000fe400000108c7 */
[C---:B------:R-:W-:Y:S02]  /*8430*/  FADD.FTZ R3, -R0.reuse, R3 ;  /* 0x0000000300037221 */ /* 0x040fe40000010100 */
[----:B------:R-:W4:Y:S01]  /*8440*/  MUFU.EX2 R180, R180 ;  /* 0x000000b400b47308 */ /* 0x000f220000000800 */
[----:B------:R-:W-:Y:S02]  /*8450*/  FMUL.FTZ R188, R0, c[0x0][0x2d0] ;  /* 0x0000b40000bc7a20 */ /* 0x000fe40000410000 */
[----:B------:R-:W-:Y:S02]  /*8460*/  FMUL.FTZ R3, R3, c[0x0][0x2d0] ;  /* 0x0000b40003037a20 */ /* 0x000fe40000410000 */
        /* <DEDUP_REMOVED lines=12> */
[C---:B----4-:R-:W-:Y:S02]  /*8530*/  FMUL.FTZ R8, R180.reuse, R172 ;  /* 0x000000acb4087220 */ /* 0x050fe40000410000 */
[C---:B------:R-:W-:Y:S02]  /*8540*/  FMUL.FTZ R9, R180.reuse, R173 ;  /* 0x000000adb4097220 */ /* 0x040fe40000410000 */
[C---:B------:R-:W-:Y:S01]  /*8550*/  FMUL.FTZ R4, R180.reuse, R176 ;  /* 0x000000b0b4047220 */ /* 0x040fe20000410000 */
[----:B------:R-:W4:Y:S01]  /*8560*/  MUFU.EX2 R193, R193 ;  /* 0x000000c100c17308 */ /* 0x000f220000000800 */
[C---:B------:R-:W-:Y:S02]  /*8570*/  FMUL.FTZ R5, R180.reuse, R177 ;  /* 0x000000b1b4057220 */ /* 0x040fe40000410000 */
[C---:B------:R-:W-:Y:S02]  /*8580*/  FMUL.FTZ R52, R180.reuse, R52 ;  /* 0x00000034b4347220 */ /* 0x040fe40000410000 */
[C---:B-----5:R-:W-:Y:S02]  /*8590*/  FMUL.FTZ R10, R3.reuse, R174 ;  /* 0x000000ae030a7220 */ /* 0x060fe40000410000 */
[C---:B------:R-:W-:Y:S02]  /*85a0*/  FMUL.FTZ R11, R3.reuse, R175 ;  /* 0x000000af030b7220 */ /* 0x040fe40000410000 */
[----:B------:R-:W5:Y:S01]  /*85b0*/  LDSM.16.MT88.4 R172, [R240+0x100] ;  /* 0x00010000f0ac783b */ /* 0x000f620000004200 */
        /* <DEDUP_REMOVED lines=9> */
[----:B----4-:R-:W-:Y:S01]  /*8650*/  F2FP.PACK_AB R176, R193, R198 ;  /* 0x000000c6c1b0723e */ /* 0x010fe200000000ff */
[C---:B------:R-:W-:Y:S02]  /*8660*/  FMUL.FTZ R58, R3.reuse, R58 ;  /* 0x0000003a033a7220 */ /* 0x040fe40000410000 */
[C---:B------:R-:W-:Y:S02]  /*8670*/  FMUL.FTZ R59, R3.reuse, R59 ;  /* 0x0000003b033b7220 */ /* 0x040fe40000410000 */
[C---:B------:R-:W-:Y:S01]  /*8680*/  FMUL.FTZ R60, R180.reuse, R60 ;  /* 0x0000003cb43c7220 */ /* 0x040fe20000410000 */
[----:B------:R-:W4:Y:S01]  /*8690*/  MUFU.EX2 R195, R195 ;  /* 0x000000c300c37308 */ /* 0x000f220000000800 */
        /* <DEDUP_REMOVED lines=12> */
[----:B------:R-:W-:Y:S02]  /*8760*/  FMUL.FTZ R71, R3, R71 ;  /* 0x0000004703477220 */ /* 0x000fe40000410000 */
        /* <DEDUP_REMOVED lines=20> */
[----:B------:R-:W-:Y:S01]  /*88b0*/  FMUL.FTZ R87, R3, R87 ;  /* 0x0000005703577220 */ /* 0x000fe20000410000 */
[----:B----4-:R-:W-:Y:S01]  /*88c0*/  F2FP.PACK_AB R178, R189, R192 ;  /* 0x000000c0bdb2723e */ /* 0x010fe200000000ff */
[----:B------:R-:W-:Y:S02]  /*88d0*/  FMUL.FTZ R12, R180, R168 ;  /* 0x000000a8b40c7220 */ /* 0x000fe40000410000 */
[----:B------:R-:W-:Y:S02]  /*88e0*/  FMUL.FTZ R14, R3, R170 ;  /* 0x000000aa030e7220 */ /* 0x000fe40000410000 */
[--C-:B------:R-:W-:Y:S01]  /*88f0*/  FFMA.FTZ R20, R20, c[0x0][0x2d0], -R199.reuse ;  /* 0x0000b40014147a23 */ /* 0x100fe200000108c7 */
[----:B------:R-:W-:Y:S01]  /*8900*/  MUFU.EX2 R181, R181 ;  /* 0x000000b500b57308 */ /* 0x000fe20000000800 */
[C---:B------:R-:W-:Y:S05]  /*8910*/  HMMA.16816.F32 R4, R176.reuse, R184, R4 ;  /* 0x000000b8b004723c */ /* 0x040fea0000001804 */
[--C-:B------:R-:W-:Y:S02]  /*8920*/  FFMA.FTZ R21, R21, c[0x0][0x2d0], -R199.reuse ;  /* 0x0000b40015157a23 */ /* 0x100fe400000108c7 */
[--C-:B------:R-:W-:Y:S01]  /*8930*/  FFMA.FTZ R24, R24, c[0x0][0x2d0], -R199.reuse ;  /* 0x0000b40018187a23 */ /* 0x100fe200000108c7 */
[C---:B------:R-:W-:Y:S04]  /*8940*/  HMMA.16816.F32 R8, R176.reuse, R186, R8 ;  /* 0x000000bab008723c */ /* 0x040fe80000001808 */
[--C-:B------:R-:W-:Y:S02]  /*8950*/  FFMA.FTZ R25, R25, c[0x0][0x2d0], -R199.reuse ;  /* 0x0000b40019197a23 */ /* 0x100fe400000108c7 */
[--C-:B------:R-:W-:Y:S02]  /*8960*/  FFMA.FTZ R26, R26, c[0x0][0x2d0], -R188.reuse ;  /* 0x0000b4001a1a7a23 */ /* 0x100fe400000108bc */
[C---:B-----5:R-:W-:Y:S04]  /*8970*/  HMMA.16816.F32 R52, R176.reuse, R172, R52 ;  /* 0x000000acb034723c */ /* 0x060fe80000001834 */
[--C-:B------:R-:W-:Y:S02]  /*8980*/  FFMA.FTZ R27, R27, c[0x0][0x2d0], -R188.reuse ;  /* 0x0000b4001b1b7a23 */ /* 0x100fe400000108bc */
[--C-:B------:R-:W-:Y:S02]  /*8990*/  FFMA.FTZ R29, R29, c[0x0][0x2d0], -R199.reuse ;  /* 0x0000b4001d1d7a23 */ /* 0x100fe400000108c7 */
[C---:B------:R-:W-:Y:S01]  /*89a0*/  HMMA.16816.F32 R56, R176.reuse, R174, R56 ;  /* 0x000000aeb038723c */ /* 0x040fe20000001838 */
[----:B------:R-:W1:Y:S03]  /*89b0*/  LDSM.16.MT88.4 R172, [R239+0x100] ;  /* 0x00010000efac783b */ /* 0x000e660000004200 */
        /* <DEDUP_REMOVED lines=85> */
[--C-:B------:R-:W-:Y:S02]  /*8f10*/  FFMA.FTZ R187, R13, c[0x0][0x2d0], -R199.reuse ;  /* 0x0000b4000dbb7a23 */ /* 0x100fe400000108c7 */
[C---:B------:R-:W-:Y:S02]  /*8f20*/  FMUL.FTZ R13, R180.reuse, R169 ;  /* 0x000000a9b40d7220 */ /* 0x040fe40000410000 */
[----:B------:R-:W-:Y:S02]  /*8f30*/  FFMA.FTZ R186, R15, c[0x0][0x2d0], -R188 ;  /* 0x0000b4000fba7a23 */ /* 0x000fe400000108bc */
[C---:B------:R-:W-:Y:S01]  /*8f40*/  FMUL.FTZ R15, R3.reuse, R171 ;  /* 0x000000ab030f7220 */ /* 0x040fe20000410000 */
[----:B------:R-:W4:Y:S01]  /*8f50*/  MUFU.EX2 R187, R187 ;  /* 0x000000bb00bb7308 */ /* 0x000f220000000800 */
[----:B------:R-:W-:Y:S01]  /*8f60*/  LDSM.16.MT88.4 R168, [R242+0x900] ;  /* 0x00090000f2a8783b */ /* 0x000fe20000004200 */
[C---:B-1----:R-:W-:Y:S03]  /*8f70*/  HMMA.16816.F32 R84, R176.reuse, R172, R84 ;  /* 0x000000acb054723c */ /* 0x042fe60000001854 */
[C---:B------:R-:W-:Y:S02]  /*8f80*/  FMUL.FTZ R164, R180.reuse, R164 ;  /* 0x000000a4b4a47220 */ /* 0x040fe40000410000 */
[----:B------:R-:W-:Y:S02]  /*8f90*/  FMUL.FTZ R165, R180, R165 ;  /* 0x000000a5b4a57220 */ /* 0x000fe40000410000 */
[C---:B------:R-:W-:Y:S01]  /*8fa0*/  FMUL.FTZ R166, R3.reuse, R166 ;  /* 0x000000a603a67220 */ /* 0x040fe20000410000 */
[C---:B------:R-:W-:Y:S01]  /*8fb0*/  HMMA.16816.F32 R88, R176.reuse, R174, R88 ;  /* 0x000000aeb058723c */ /* 0x040fe20000001858 */
[----:B------:R-:W1:Y:S01]  /*8fc0*/  LDSM.16.MT88.4 R172, [R239+0x3100] ;  /* 0x00310000efac783b */ /* 0x000e620000004200 */
[----:B------:R-:W5:Y:S02]  /*8fd0*/  MUFU.EX2 R186, R186 ;  /* 0x000000ba00ba7308 */ /* 0x000f640000000800 */
[----:B------:R-:W-:Y:S02]  /*8fe0*/  FMUL.FTZ R167, R3, R167 ;  /* 0x000000a703a77220 */ /* 0x000fe40000410000 */
[--C-:B------:R-:W-:Y:S02]  /*8ff0*/  FFMA.FTZ R203, R45, c[0x0][0x2d0], -R199.reuse ;  /* 0x0000b4002dcb7a23 */ /* 0x100fe400000108c7 */
[--C-:B------:R-:W-:Y:S04]  /*9000*/  FFMA.FTZ R200, R28, c[0x0][0x2d0], -R199.reuse ;  /* 0x0000b4001cc87a23 */ /* 0x100fe800000108c7 */
[----:B------:R-:W-:Y:S01]  /*9010*/  MUFU.EX2 R45, R20 ;  /* 0x00000014002d7308 */ /* 0x000fe20000000800 */
[--C-:B------:R-:W-:Y:S02]  /*9020*/  FFMA.FTZ R28, R32, c[0x0][0x2d0], -R199.reuse ;  /* 0x0000b400201c7a23 */ /* 0x100fe400000108c7 */
[----:B--2---:R-:W-:Y:S02]  /*9030*/  FFMA.FTZ R32, R180, R204, R198 ;  /* 0x000000ccb4207223 */ /* 0x004fe400000100c6 */
[--C-:B------:R-:W-:Y:S02]  /*9040*/  FFMA.FTZ R204, R34, c[0x0][0x2d0], -R188.reuse ;  /* 0x0000b40022cc7a23 */ /* 0x100fe400000108bc */
[----:B------:R-:W-:Y:S02]  /*9050*/  FFMA.FTZ R202, R33, c[0x0][0x2d0], -R199 ;  /* 0x0000b40021ca7a23 */ /* 0x000fe400000108c7 */
[----:B---3--:R-:W-:Y:S01]  /*9060*/  FFMA.FTZ R33, R3, R201, R197 ;  /* 0x000000c903217223 */ /* 0x008fe200000100c5 */
        /* <DEDUP_REMOVED lines=8> */
[----:B----4-:R-:W-:Y:S01]  /*90f0*/  F2FP.PACK_AB R16, R187, R196 ;  /* 0x000000c4bb10723e */ /* 0x010fe200000000ff */
[--C-:B------:R-:W-:Y:S01]  /*9100*/  FFMA.FTZ R184, R17, c[0x0][0x2d0], -R199.reuse ;  /* 0x0000b40011b87a23 */ /* 0x100fe200000108c7 */
[----:B-----5:R-:W-:Y:S01]  /*9110*/  F2FP.PACK_AB R17, R186, R191 ;  /* 0x000000bfba11723e */ /* 0x020fe200000000ff */
[--C-:B------:R-:W-:Y:S02]  /*9120*/  FFMA.FTZ R18, R18, c[0x0][0x2d0], -R188.reuse ;  /* 0x0000b40012127a23 */ /* 0x100fe400000108bc */
[--C-:B------:R-:W-:Y:S01]  /*9130*/  FFMA.FTZ R42, R42, c[0x0][0x2d0], -R188.reuse ;  /* 0x0000b4002a2a7a23 */ /* 0x100fe200000108bc */
[C---:B-1----:R-:W-:Y:S02]  /*9140*/  HMMA.16816.F32 R92, R176.reuse, R172, R92 ;  /* 0x000000acb05c723c */ /* 0x042fe4000000185c */
[----:B------:R-:W-:Y:S01]  /*9150*/  MUFU.EX2 R40, R25 ;  /* 0x0000001900287308 */ /* 0x000fe20000000800 */
[--C-:B------:R-:W-:Y:S02]  /*9160*/  FFMA.FTZ R43, R43, c[0x0][0x2d0], -R188.reuse ;  /* 0x0000b4002b2b7a23 */ /* 0x100fe400000108bc */
[--C-:B------:R-:W-:Y:S03]  /*9170*/  FFMA.FTZ R47, R47, c[0x0][0x2d0], -R188.reuse ;  /* 0x0000b4002f2f7a23 */ /* 0x100fe600000108bc */
[C---:B------:R-:W-:Y:S01]  /*9180*/  HMMA.16816.F32 R96, R176.reuse, R174, R96 ;  /* 0x000000aeb060723c */ /* 0x040fe20000001860 */
[----:B------:R-:W1:Y:S03]  /*9190*/  LDSM.16.MT88.4 R172, [R238+0x3100] ;  /* 0x00310000eeac783b */ /* 0x000e660000004200 */
[----:B------:R2:W-:Y:S10]  /*91a0*/  MUFU.EX2 R3, R27 ;  /* 0x0000001b00037308 */ /* 0x0005f40000000800 */
[----:B------:R-:W-:Y:S10]  /*91b0*/  MUFU.EX2 R198, R29 ;  /* 0x0000001d00c67308 */ /* 0x000ff40000000800 */
[----:B------:R-:W-:Y:S01]  /*91c0*/  MUFU.EX2 R197, R28 ;  /* 0x0000001c00c57308 */ /* 0x000fe20000000800 */
[----:B--2---:R-:W-:Y:S09]  /*91d0*/  LDSM.16.MT88.4 R24, [R240+0x1100] ;  /* 0x00110000f018783b */ /* 0x004ff20000004200 */
[----:B------:R-:W-:Y:S01]  /*91e0*/  MUFU.EX2 R185, R185 ;  /* 0x000000b900b97308 */ /* 0x000fe20000000800 */
[C---:B-1----:R-:W-:Y:S09]  /*91f0*/  HMMA.16816.F32 R100, R176.reuse, R172, R100 ;  /* 0x000000acb064723c */ /* 0x042ff20000001864 */
[----:B------:R-:W1:Y:S01]  /*9200*/  MUFU.EX2 R184, R184 ;  /* 0x000000b800b87308 */ /* 0x000e620000000800 */
[C---:B------:R-:W-:Y:S01]  /*9210*/  HMMA.16816.F32 R104, R176.reuse, R174, R104 ;  /* 0x000000aeb068723c */ /* 0x040fe20000001868 */
[----:B------:R-:W2:Y:S08]  /*9220*/  LDSM.16.MT88.4 R172, [R242+0x6100] ;  /* 0x00610000f2ac783b */ /* 0x000eb00000004200 */
[----:B------:R-:W-:Y:S10]  /*9230*/  MUFU.EX2 R201, R201 ;  /* 0x000000c900c97308 */ /* 0x000ff40000000800 */
[----:B------:R-:W-:Y:S10]  /*9240*/  MUFU.EX2 R202, R202 ;  /* 0x000000ca00ca7308 */ /* 0x000ff40000000800 */
[----:B------:R-:W-:Y:S10]  /*9250*/  MUFU.EX2 R204, R204 ;  /* 0x000000cc00cc7308 */ /* 0x000ff40000000800 */
[----:B------:R-:W-:Y:S01]  /*9260*/  MUFU.EX2 R42, R42 ;  /* 0x0000002a002a7308 */ /* 0x000fe20000000800 */
[C---:B--2---:R-:W-:Y:S09]  /*9270*/  HMMA.16816.F32 R108, R176.reuse, R172, R108 ;  /* 0x000000acb06c723c */ /* 0x044ff2000000186c */
[----:B------:R-:W-:Y:S01]  /*9280*/  MUFU.EX2 R43, R43 ;  /* 0x0000002b002b7308 */ /* 0x000fe20000000800 */
[C---:B------:R-:W-:Y:S01]  /*9290*/  HMMA.16816.F32 R112, R176.reuse, R174, R112 ;  /* 0x000000aeb070723c */ /* 0x040fe20000001870 */
[----:B------:R-:W2:Y:S08]  /*92a0*/  LDSM.16.MT88.4 R172, [R240+0x6100] ;  /* 0x00610000f0ac783b */ /* 0x000eb00000004200 */
[----:B------:R-:W-:Y:S10]  /*92b0*/  MUFU.EX2 R203, R203 ;  /* 0x000000cb00cb7308 */ /* 0x000ff40000000800 */
[----:B------:R-:W-:Y:S01]  /*92c0*/  MUFU.EX2 R47, R47 ;  /* 0x0000002f002f7308 */ /* 0x000fe20000000800 */
        /* <DEDUP_REMOVED lines=19> */
[----:B------:R-:W-:Y:S01]  /*9400*/  HMMA.16816.F32 R164, R176, R174, R164 ;  /* 0x000000aeb0a4723c */ /* 0x000fe200000018a4 */
[----:B------:R1:W2:Y:S01]  /*9410*/  MUFU.EX2 R176, R18 ;  /* 0x0000001200b07308 */ /* 0x0002a20000000800 */
[----:B------:R-:W-:Y:S05]  /*9420*/  LDSM.16.MT88.4 R172, [R238+0x9900] ;  /* 0x00990000eeac783b */ /* 0x000fea0000004200 */
[--C-:B------:R-:W-:Y:S02]  /*9430*/  FFMA.FTZ R179, R44, c[0x0][0x2d0], -R199.reuse ;  /* 0x0000b4002cb37a23 */ /* 0x100fe400000108c7 */
[--C-:B------:R-:W-:Y:S02]  /*9440*/  FFMA.FTZ R178, R48, c[0x0][0x2d0], -R199.reuse ;  /* 0x0000b40030b27a23 */ /* 0x100fe400000108c7 */
[----:B------:R3:W4:Y:S01]  /*9450*/  MUFU.EX2 R44, R21 ;  /* 0x00000015002c7308 */ /* 0x0007220000000800 */
[--C-:B------:R-:W-:Y:S02]  /*9460*/  FFMA.FTZ R48, R22, c[0x0][0x2d0], -R188.reuse ;  /* 0x0000b40016307a23 */ /* 0x100fe400000108bc */
[----:B------:R-:W-:Y:S02]  /*9470*/  FFMA.FTZ R177, R49, c[0x0][0x2d0], -R199 ;  /* 0x0000b40031b17a23 */ /* 0x000fe400000108c7 */
[--C-:B------:R-:W-:Y:S05]  /*9480*/  FFMA.FTZ R49, R23, c[0x0][0x2d0], -R188.reuse ;  /* 0x0000b40017317a23 */ /* 0x100fea00000108bc */
[----:B------:R5:W-:Y:S01]  /*9490*/  MUFU.EX2 R199, R200 ;  /* 0x000000c800c77308 */ /* 0x000be20000000800 */
[----:B-1----:R-:W-:Y:S02]  /*94a0*/  F2FP.PACK_AB R18, R184, R185 ;  /* 0x000000b9b812723e */ /* 0x002fe400000000ff */
[----:B--2---:R-:W-:Y:S07]  /*94b0*/  F2FP.PACK_AB R19, R181, R176 ;  /* 0x000000b0b513723e */ /* 0x004fee00000000ff */
[----:B------:R-:W-:Y:S01]  /*94c0*/  MUFU.EX2 R48, R48 ;  /* 0x0000003000307308 */ /* 0x000fe20000000800 */
[C---:B------:R-:W-:Y:S01]  /*94d0*/  HMMA.16816.F32 R4, R16.reuse, R168, R4 ;  /* 0x000000a81004723c */ /* 0x040fe20000001804 */
[----:B---3--:R-:W-:Y:S08]  /*94e0*/  LDSM.16.MT88.4 R20, [R242+0x1100] ;  /* 0x00110000f214783b */ /* 0x008ff00000004200 */
[----:B------:R-:W1:Y:S01]  /*94f0*/  MUFU.EX2 R49, R49 ;  /* 0x0000003100317308 */ /* 0x000e620000000800 */
[C---:B------:R-:W-:Y:S01]  /*9500*/  HMMA.16816.F32 R8, R16.reuse, R170, R8 ;  /* 0x000000aa1008723c */ /* 0x040fe20000001808 */
[----:B------:R-:W2:Y:S02]  /*9510*/  LDSM.16.MT88.4 R168, [R240+0x900] ;  /* 0x00090000f0a8783b */ /* 0x000ea40000004200 */
[----:B-----5:R-:W-:Y:S06]  /*9520*/  FFMA.FTZ R200, R30, c[0x0][0x2d0], -R188 ;  /* 0x0000b4001ec87a23 */ /* 0x020fec00000108bc */
[----:B------:R-:W-:Y:S01]  /*9530*/  LDSM.16.MT88.4 R28, [R239+0x1900] ;  /* 0x00190000ef1c783b */ /* 0x000fe20000004200 */
[----:B------:R-:W3:Y:S01]  /*9540*/  MUFU.EX2 R200, R200 ;  /* 0x000000c800c87308 */ /* 0x000ee20000000800 */
        /* <DEDUP_REMOVED lines=42> */
[C---:B------:R-:W-:Y:S07]  /*97f0*/  HMMA.16816.F32 R12, R16.reuse, R172, R12 ;  /* 0x000000ac100c723c */ /* 0x040fee000000180c */
[----:B------:R-:W-:Y:S01]  /*9800*/  FADD.FTZ R172, R193, R32 ;  /* 0x00000020c1ac7221 */ /* 0x000fe20000010000 */
[----:B------:R-:W-:Y:S04]  /*9810*/  HMMA.16816.F32 R164, R16, R174, R164 ;  /* 0x000000ae10a4723c */ /* 0x000fe800000018a4 */
[----:B------:R-:W-:Y:S02]  /*9820*/  FADD.FTZ R173, R195, R33 ;  /* 0x00000021c3ad7221 */ /* 0x000fe40000010000 */
[--C-:B------:R-:W-:Y:S01]  /*9830*/  FFMA.FTZ R193, R39, c[0x0][0x2d0], -R188.reuse ;  /* 0x0000b40027c17a23 */ /* 0x100fe200000108bc */
[----:B----4-:R-:W-:Y:S01]  /*9840*/  F2FP.PACK_AB R16, R44, R45 ;  /* 0x0000002d2c10723e */ /* 0x010fe200000000ff */
[----:B------:R-:W-:Y:S01]  /*9850*/  FADD.FTZ R173, R194, R173 ;  /* 0x000000adc2ad7221 */ /* 0x000fe20000010000 */
[----:B-1----:R-:W-:Y:S01]  /*9860*/  F2FP.PACK_AB R17, R49, R48 ;  /* 0x000000303111723e */ /* 0x002fe200000000ff */
[----:B------:R-:W-:Y:S02]  /*9870*/  MUFU.EX2 R194, R36 ;  /* 0x0000002400c27308 */ /* 0x000fe40000000800 */
[----:B------:R-:W-:Y:S01]  /*9880*/  F2FP.PACK_AB R18, R40, R41 ;  /* 0x000000292812723e */ /* 0x000fe200000000ff */
[----:B------:R-:W-:Y:S01]  /*9890*/  FFMA.FTZ R174, R46, c[0x0][0x2d0], -R188 ;  /* 0x0000b4002eae7a23 */ /* 0x000fe200000108bc */
[----:B------:R-:W-:Y:S01]  /*98a0*/  F2FP.PACK_AB R19, R3, R180 ;  /* 0x000000b40313723e */ /* 0x000fe200000000ff */
[----:B------:R-:W-:Y:S02]  /*98b0*/  FADD.FTZ R195, R190, R173 ;  /* 0x000000adbec37221 */ /* 0x000fe40000010000 */
[----:B------:R-:W-:Y:S02]  /*98c0*/  FADD.FTZ R172, R192, R172 ;  /* 0x000000acc0ac7221 */ /* 0x000fe40000010000 */
[----:B------:R-:W-:Y:S01]  /*98d0*/  FFMA.FTZ R192, R38, c[0x0][0x2d0], -R188 ;  /* 0x0000b40026c07a23 */ /* 0x000fe200000108bc */
[----:B------:R-:W-:Y:S01]  /*98e0*/  MUFU.EX2 R46, R179 ;  /* 0x000000b3002e7308 */ /* 0x000fe20000000800 */
[C---:B------:R-:W-:Y:S03]  /*98f0*/  HMMA.16816.F32 R4, R16.reuse, R20, R4 ;  /* 0x000000141004723c */ /* 0x040fe60000001804 */
[----:B------:R-:W-:Y:S02]  /*9900*/  FADD.FTZ R189, R189, R172 ;  /* 0x000000acbdbd7221 */ /* 0x000fe40000010000 */
[----:B------:R-:W-:Y:S02]  /*9910*/  FFMA.FTZ R172, R50, c[0x0][0x2d0], -R188 ;  /* 0x0000b40032ac7a23 */ /* 0x000fe400000108bc */
[----:B------:R-:W-:Y:S01]  /*9920*/  FADD.FTZ R196, R196, R189 ;  /* 0x000000bdc4c47221 */ /* 0x000fe20000010000 */
[C---:B------:R-:W-:Y:S01]  /*9930*/  HMMA.16816.F32 R8, R16.reuse, R22, R8 ;  /* 0x000000161008723c */ /* 0x040fe20000001808 */
[----:B------:R-:W1:Y:S01]  /*9940*/  LDSM.16.MT88.4 R20, [R238+0x1100] ;  /* 0x00110000ee14783b */ /* 0x000e620000004200 */
[----:B------:R-:W-:Y:S02]  /*9950*/  MUFU.EX2 R50, R174 ;  /* 0x000000ae00327308 */ /* 0x000fe40000000800 */
[----:B------:R-:W-:Y:S04]  /*9960*/  FADD.FTZ R195, R191, R195 ;  /* 0x000000c3bfc37221 */ /* 0x000fe80000010000 */
[C---:B------:R-:W-:Y:S04]  /*9970*/  HMMA.16816.F32 R52, R16.reuse, R24, R52 ;  /* 0x000000181034723c */ /* 0x040fe80000001834 */
[----:B------:R4:W-:Y:S01]  /*9980*/  MUFU.EX2 R190, R172 ;  /* 0x000000ac00be7308 */ /* 0x0009e20000000800 */
[----:B------:R-:W-:Y:S03]  /*9990*/  FADD.FTZ R186, R186, R195 ;  /* 0x000000c3baba7221 */ /* 0x000fe60000010000 */
[C---:B------:R-:W-:Y:S01]  /*99a0*/  HMMA.16816.F32 R56, R16.reuse, R26, R56 ;  /* 0x0000001a1038723c */ /* 0x040fe20000001838 */
[----:B------:R-:W5:Y:S05]  /*99b0*/  LDSM.16.MT88.4 R24, [R242+0x4100] ;  /* 0x00410000f218783b */ /* 0x000f6a0000004200 */
[----:B------:R3:W-:Y:S02]  /*99c0*/  MUFU.EX2 R189, R177 ;  /* 0x000000b100bd7308 */ /* 0x0007e40000000800 */
[C---:B--2---:R-:W-:Y:S08]  /*99d0*/  HMMA.16816.F32 R60, R16.reuse, R168, R60 ;  /* 0x000000a8103c723c */ /* 0x044ff0000000183c */
[C---:B------:R-:W-:Y:S01]  /*99e0*/  HMMA.16816.F32 R64, R16.reuse, R170, R64 ;  /* 0x000000aa1040723c */ /* 0x040fe20000001840 */
[----:B------:R-:W2:Y:S01]  /*99f0*/  LDSM.16.MT88.4 R168, [R240+0x4100] ;  /* 0x00410000f0a8783b */ /* 0x000ea20000004200 */
[----:B------:R-:W-:Y:S06]  /*9a00*/  MUFU.EX2 R192, R192 ;  /* 0x000000c000c07308 */ /* 0x000fec0000000800 */
[C---:B-1----:R-:W-:Y:S01]  /*9a10*/  HMMA.16816.F32 R68, R16.reuse, R20, R68 ;  /* 0x000000141044723c */ /* 0x042fe20000001844 */
[----:B----4-:R-:W-:Y:S03]  /*9a20*/  LDSM.16.MT88.4 R172, [R242+0x2900] ;  /* 0x00290000f2ac783b */ /* 0x010fe60000004200 */
[----:B------:R-:W-:Y:S01]  /*9a30*/  MUFU.EX2 R193, R193 ;  /* 0x000000c100c17308 */ /* 0x000fe20000000800 */
[----:B---3--:R-:W-:Y:S03]  /*9a40*/  FADD.FTZ R177, R187, R196 ;  /* 0x000000c4bbb17221 */ /* 0x008fe60000010000 */
[C---:B------:R-:W-:Y:S01]  /*9a50*/  HMMA.16816.F32 R72, R16.reuse, R22, R72 ;  /* 0x000000161048723c */ /* 0x040fe20000001848 */
[----:B------:R-:W1:Y:S03]  /*9a60*/  LDSM.16.MT88.4 R20, [R239+0x4100] ;  /* 0x00410000ef14783b */ /* 0x000e660000004200 */
        /* <DEDUP_REMOVED lines=9> */
[C---:B--2---:R-:W-:Y:S04]  /*9b00*/  HMMA.16816.F32 R84, R16.reuse, R168, R84 ;  /* 0x000000a81054723c */ /* 0x044fe80000001854 */
[----:B------:R-:W-:Y:S02]  /*9b10*/  FADD.FTZ R49, R49, R185 ;  /* 0x000000b931317221 */ /* 0x000fe40000010000 */
[----:B------:R-:W-:Y:S02]  /*9b20*/  FADD.FTZ R44, R44, R184 ;  /* 0x000000b82c2c7221 */ /* 0x000fe40000010000 */
[C---:B------:R-:W-:Y:S01]  /*9b30*/  HMMA.16816.F32 R88, R16.reuse, R170, R88 ;  /* 0x000000aa1058723c */ /* 0x040fe20000001858 */
[----:B------:R-:W2:Y:S03]  /*9b40*/  LDSM.16.MT88.4 R168, [R242+0x7100] ;  /* 0x00710000f2a8783b */ /* 0x000ea60000004200 */
[----:B------:R-:W-:Y:S01]  /*9b50*/  FADD.FTZ R49, R180, R49 ;  /* 0x00000031b4317221 */ /* 0x000fe20000010000 */
[----:B------:R-:W-:Y:S01]  /*9b60*/  MOV R180, R2 ;  /* 0x0000000200b47202 */ /* 0x000fe20000000f00 */
[----:B------:R-:W-:Y:S02]  /*9b70*/  FADD.FTZ R44, R41, R44 ;  /* 0x0000002c292c7221 */ /* 0x000fe40000010000 */
[----:B------:R-:W-:Y:S01]  /*9b80*/  FADD.FTZ R3, R3, R49 ;  /* 0x0000003103037221 */ /* 0x000fe20000010000 */
[C---:B-1----:R-:W-:Y:S03]  /*9b90*/  HMMA.16816.F32 R92, R16.reuse, R20, R92 ;  /* 0x00000014105c723c */ /* 0x042fe6000000185c */
[----:B------:R-:W-:Y:S02]  /*9ba0*/  FADD.FTZ R3, R200, R3 ;  /* 0x00000003c8037221 */ /* 0x000fe40000010000 */
[----:B------:R-:W-:Y:S03]  /*9bb0*/  FADD.FTZ R40, R40, R44 ;  /* 0x0000002c28287221 */ /* 0x000fe60000010000 */
[C---:B------:R-:W-:Y:S01]  /*9bc0*/  HMMA.16816.F32 R96, R16.reuse, R22, R96 ;  /* 0x000000161060723c */ /* 0x040fe20000001860 */
[----:B------:R-:W1:Y:S03]  /*9bd0*/  LDSM.16.MT88.4 R20, [R240+0x7100] ;  /* 0x00710000f014783b */ /* 0x000e660000004200 */
[----:B------:R-:W-:Y:S04]  /*9be0*/  FADD.FTZ R40, R199, R40 ;  /* 0x00000028c7287221 */ /* 0x000fe80000010000 */
        /* <DEDUP_REMOVED lines=24> */
[C---:B------:R-:W-:Y:S01]  /*9d70*/  HMMA.16816.F32 R12, R16.reuse, R168, R12 ;  /* 0x000000a8100c723c */ /* 0x040fe2000000180c */
[----:B------:R-:W2:Y:S06]  /*9d80*/  MUFU.EX2 R169, R206 ;  /* 0x000000ce00a97308 */ /* 0x000eac0000000800 */
[--C-:B------:R-:W-:Y:S01]  /*9d90*/  FFMA.FTZ R168, R35, c[0x0][0x2d0], -R188.reuse ;  /* 0x0000b40023a87a23 */ /* 0x100fe200000108bc */
[----:B------:R-:W-:Y:S01]  /*9da0*/  HMMA.16816.F32 R164, R16, R170, R164 ;  /* 0x000000aa10a4723c */ /* 0x000fe200000018a4 */
[----:B------:R-:W3:Y:S02]  /*9db0*/  LDSM.16.MT88.4 R32, [R238+0x1900] ;  /* 0x00190000ee20783b */ /* 0x000ee40000004200 */
[----:B------:R4:W-:Y:S01]  /*9dc0*/  MUFU.EX2 R170, R37 ;  /* 0x0000002500aa7308 */ /* 0x0009e20000000800 */
[----:B------:R-:W-:Y:S03]  /*9dd0*/  FFMA.FTZ R188, R51, c[0x0][0x2d0], -R188 ;  /* 0x0000b40033bc7a23 */ /* 0x000fe600000108bc */
[C---:B------:R-:W-:Y:S01]  /*9de0*/  F2FP.PACK_AB R16, R198.reuse, R199 ;  /* 0x000000c7c610723e */ /* 0x040fe200000000ff */
[----:B------:R-:W-:Y:S01]  /*9df0*/  FADD.FTZ R198, R198, R40 ;  /* 0x00000028c6c67221 */ /* 0x000fe20000010000 */
[C---:B------:R-:W-:Y:S03]  /*9e00*/  F2FP.PACK_AB R17, R201.reuse, R200 ;  /* 0x000000c8c911723e */ /* 0x040fe600000000ff */
[----:B------:R-:W-:Y:S01]  /*9e10*/  F2FP.PACK_AB R18, R202, R197 ;  /* 0x000000c5ca12723e */ /* 0x000fe200000000ff */
[----:B------:R-:W5:Y:S01]  /*9e20*/  MUFU.EX2 R168, R168 ;  /* 0x000000a800a87308 */ /* 0x000f620000000800 */
[----:B------:R-:W-:Y:S02]  /*9e30*/  FADD.FTZ R201, R201, R3 ;  /* 0x00000003c9c97221 */ /* 0x000fe40000010000 */
[----:B------:R-:W-:Y:S02]  /*9e40*/  FADD.FTZ R198, R197, R198 ;  /* 0x000000c6c5c67221 */ /* 0x000fe40000010000 */
[----:B------:R-:W-:Y:S02]  /*9e50*/  FADD.FTZ R201, R204, R201 ;  /* 0x000000c9ccc97221 */ /* 0x000fe40000010000 */
[----:B------:R-:W-:Y:S03]  /*9e60*/  FADD.FTZ R202, R202, R198 ;  /* 0x000000c6caca7221 */ /* 0x000fe60000010000 */
[----:B------:R-:W-:Y:S01]  /*9e70*/  MUFU.EX2 R51, R178 ;  /* 0x000000b200337308 */ /* 0x000fe20000000800 */
[----:B--2---:R-:W-:Y:S01]  /*9e80*/  FADD.FTZ R202, R169, R202 ;  /* 0x000000caa9ca7221 */ /* 0x004fe20000010000 */
[----:B----4-:R-:W-:Y:S08]  /*9e90*/  LDSM.16.MT88.4 R36, [R240+0x5100] ;  /* 0x00510000f024783b */ /* 0x010ff00000004200 */
[----:B------:R-:W-:Y:S01]  /*9ea0*/  MUFU.EX2 R188, R188 ;  /* 0x000000bc00bc7308 */ /* 0x000fe20000000800 */
[C---:B-----5:R-:W-:Y:S01]  /*9eb0*/  F2FP.PACK_AB R19, R168.reuse, R204 ;  /* 0x000000cca813723e */ /* 0x060fe200000000ff */
[----:B------:R-:W-:Y:S04]  /*9ec0*/  FADD.FTZ R168, R168, R201 ;  /* 0x000000c9a8a87221 */ /* 0x000fe80000010000 */
[----:B------:R-:W-:Y:S04]  /*9ed0*/  FADD.FTZ R168, R192, R168 ;  /* 0x000000a8c0a87221 */ /* 0x000fe80000010000 */
[----:B------:R-:W2:Y:S01]  /*9ee0*/  MUFU.EX2 R171, R205 ;  /* 0x000000cd00ab7308 */ /* 0x000ea20000000800 */
[C---:B-1----:R-:W-:Y:S08]  /*9ef0*/  HMMA.16816.F32 R4, R16.reuse, R20, R4 ;  /* 0x000000141004723c */ /* 0x042ff00000001804 */
[C---:B------:R-:W-:Y:S01]  /*9f00*/  HMMA.16816.F32 R8, R16.reuse, R22, R8 ;  /* 0x000000161008723c */ /* 0x040fe20000001808 */
[----:B------:R-:W1:Y:S07]  /*9f10*/  LDSM.16.MT88.4 R20, [R242+0x4900] ;  /* 0x00490000f214783b */ /* 0x000e6e0000004200 */
[C---:B------:R-:W-:Y:S08]  /*9f20*/  HMMA.16816.F32 R52, R16.reuse, R24, R52 ;  /* 0x000000181034723c */ /* 0x040ff00000001834 */
[C---:B------:R-:W-:Y:S01]  /*9f30*/  HMMA.16816.F32 R56, R16.reuse, R26, R56 ;  /* 0x0000001a1038723c */ /* 0x040fe20000001838 */
[----:B------:R-:W4:Y:S07]  /*9f40*/  LDSM.16.MT88.4 R24, [R240+0x4900] ;  /* 0x00490000f018783b */ /* 0x000f2e0000004200 */
[C---:B------:R-:W-:Y:S08]  /*9f50*/  HMMA.16816.F32 R60, R16.reuse, R28, R60 ;  /* 0x0000001c103c723c */ /* 0x040ff0000000183c */
[C---:B------:R-:W-:Y:S01]  /*9f60*/  HMMA.16816.F32 R64, R16.reuse, R30, R64 ;  /* 0x0000001e1040723c */ /* 0x040fe20000001840 */
[----:B------:R-:W5:Y:S07]  /*9f70*/  LDSM.16.MT88.4 R28, [R239+0x4900] ;  /* 0x00490000ef1c783b */ /* 0x000f6e0000004200 */
[C---:B---3--:R-:W-:Y:S08]  /*9f80*/  HMMA.16816.F32 R68, R16.reuse, R32, R68 ;  /* 0x000000201044723c */ /* 0x048ff00000001844 */
[C---:B------:R-:W-:Y:S01]  /*9f90*/  HMMA.16816.F32 R72, R16.reuse, R34, R72 ;  /* 0x000000221048723c */ /* 0x040fe20000001848 */
[----:B------:R-:W-:Y:S07]  /*9fa0*/  LDSM.16.MT88.4 R32, [R242+0x7900] ;  /* 0x00790000f220783b */ /* 0x000fee0000004200 */
[C---:B-1----:R-:W-:Y:S08]  /*9fb0*/  HMMA.16816.F32 R76, R16.reuse, R20, R76 ;  /* 0x00000014104c723c */ /* 0x042ff0000000184c */
[C---:B------:R-:W-:Y:S01]  /*9fc0*/  HMMA.16816.F32 R80, R16.reuse, R22, R80 ;  /* 0x000000161050723c */ /* 0x040fe20000001850 */
[----:B------:R-:W1:Y:S07]  /*9fd0*/  LDSM.16.MT88.4 R20, [R238+0x4900] ;  /* 0x00490000ee14783b */ /* 0x000e6e0000004200 */
[C---:B----4-:R-:W-:Y:S08]  /*9fe0*/  HMMA.16816.F32 R84, R16.reuse, R24, R84 ;  /* 0x000000181054723c */ /* 0x050ff00000001854 */
[C---:B------:R-:W-:Y:S01]  /*9ff0*/  HMMA.16816.F32 R88, R16.reuse, R26, R88 ;  /* 0x0000001a1058723c */ /* 0x040fe20000001858 */
[----:B------:R-:W3:Y:S07]  /*a000*/  LDSM.16.MT88.4 R24, [R240+0x7900] ;  /* 0x00790000f018783b */ /* 0x000eee0000004200 */
[C---:B-----5:R-:W-:Y:S08]  /*a010*/  HMMA.16816.F32 R92, R16.reuse, R28, R92 ;  /* 0x0000001c105c723c */ /* 0x060ff0000000185c */
        /* <DEDUP_REMOVED lines=27> */
[----:B------:R-:W-:Y:S01]  /*a1d0*/  HMMA.16816.F32 R164, R16, R30, R164 ;  /* 0x0000001e10a4723c */ /* 0x000fe200000018a4 */
[----:B------:R-:W3:Y:S06]  /*a1e0*/  LDSM.16.MT88.4 R28, [R238+0x2100] ;  /* 0x00210000ee1c783b */ /* 0x000eec0000004200 */
[C---:B--2---:R-:W-:Y:S01]  /*a1f0*/  F2FP.PACK_AB R16, R171.reuse, R169 ;  /* 0x000000a9ab10723e */ /* 0x044fe200000000ff */
[----:B------:R-:W-:Y:S01]  /*a200*/  FADD.FTZ R171, R171, R202 ;  /* 0x000000caabab7221 */ /* 0x000fe20000010000 */
[C---:B------:R-:W-:Y:S03]  /*a210*/  F2FP.PACK_AB R17, R193.reuse, R192 ;  /* 0x000000c0c111723e */ /* 0x040fe600000000ff */
[----:B------:R-:W-:Y:S01]  /*a220*/  F2FP.PACK_AB R18, R194, R170 ;  /* 0x000000aac212723e */ /* 0x000fe200000000ff */
[----:B------:R-:W-:Y:S01]  /*a230*/  FADD.FTZ R193, R193, R168 ;  /* 0x000000a8c1c17221 */ /* 0x000fe20000010000 */
[C---:B------:R-:W-:Y:S01]  /*a240*/  F2FP.PACK_AB R19, R43.reuse, R42 ;  /* 0x0000002a2b13723e */ /* 0x040fe200000000ff */
[----:B------:R-:W-:Y:S02]  /*a250*/  FADD.FTZ R171, R170, R171 ;  /* 0x000000abaaab7221 */ /* 0x000fe40000010000 */
[----:B------:R-:W-:Y:S02]  /*a260*/  FADD.FTZ R193, R42, R193 ;  /* 0x000000c12ac17221 */ /* 0x000fe40000010000 */
[----:B------:R-:W-:Y:S02]  /*a270*/  FADD.FTZ R194, R194, R171 ;  /* 0x000000abc2c27221 */ /* 0x000fe40000010000 */
[C---:B-1----:R-:W-:Y:S03]  /*a280*/  HMMA.16816.F32 R4, R16.reuse, R20, R4 ;  /* 0x000000141004723c */ /* 0x042fe60000001804 */
[----:B------:R-:W-:Y:S02]  /*a290*/  FADD.FTZ R194, R46, R194 ;  /* 0x000000c22ec27221 */ /* 0x000fe40000010000 */
[----:B------:R-:W-:Y:S03]  /*a2a0*/  FADD.FTZ R43, R43, R193 ;  /* 0x000000c12b2b7221 */ /* 0x000fe60000010000 */
[C---:B------:R-:W-:Y:S01]  /*a2b0*/  HMMA.16816.F32 R8, R16.reuse, R22, R8 ;  /* 0x000000161008723c */ /* 0x040fe20000001808 */
[----:B------:R-:W1:Y:S03]  /*a2c0*/  LDSM.16.MT88.4 R20, [R242+0x5100] ;  /* 0x00510000f214783b */ /* 0x000e660000004200 */
[----:B------:R-:W-:Y:S04]  /*a2d0*/  FADD.FTZ R43, R50, R43 ;  /* 0x0000002b322b7221 */ /* 0x000fe80000010000 */
[C---:B------:R-:W-:Y:S08]  /*a2e0*/  HMMA.16816.F32 R52, R16.reuse, R32, R52 ;  /* 0x000000201034723c */ /* 0x040ff00000001834 */
[C---:B------:R-:W-:Y:S01]  /*a2f0*/  HMMA.16816.F32 R56, R16.reuse, R34, R56 ;  /* 0x000000221038723c */ /* 0x040fe20000001838 */
[----:B------:R-:W2:Y:S07]  /*a300*/  LDSM.16.MT88.4 R32, [R239+0x5100] ;  /* 0x00510000ef20783b */ /* 0x000eae0000004200 */
[C---:B----4-:R-:W-:Y:S08]  /*a310*/  HMMA.16816.F32 R60, R16.reuse, R24, R60 ;  /* 0x00000018103c723c */ /* 0x050ff0000000183c */
        /* <DEDUP_REMOVED lines=35> */
[C---:B----4-:R-:W-:Y:S08]  /*a550*/  HMMA.16816.F32 R156, R16.reuse, R28, R156 ;  /* 0x0000001c109c723c */ /* 0x050ff0000000189c */
[C---:B------:R-:W-:Y:S01]  /*a560*/  HMMA.16816.F32 R160, R16.reuse, R30, R160 ;  /* 0x0000001e10a0723c */ /* 0x040fe200000018a0 */
[----:B------:R-:W4:Y:S07]  /*a570*/  LDSM.16.MT88.4 R28, [R238+0x2900] ;  /* 0x00290000ee1c783b */ /* 0x000f2e0000004200 */
[C---:B---3--:R-:W-:Y:S08]  /*a580*/  HMMA.16816.F32 R12, R16.reuse, R36, R12 ;  /* 0x00000024100c723c */ /* 0x048ff0000000180c */
[----:B------:R-:W-:Y:S01]  /*a590*/  HMMA.16816.F32 R164, R16, R38, R164 ;  /* 0x0000002610a4723c */ /* 0x000fe200000018a4 */
[----:B------:R-:W3:Y:S06]  /*a5a0*/  LDSM.16.MT88.4 R36, [R240+0x5900] ;  /* 0x00590000f024783b */ /* 0x000eec0000004200 */
[C---:B------:R-:W-:Y:S01]  /*a5b0*/  F2FP.PACK_AB R16, R203.reuse, R46 ;  /* 0x0000002ecb10723e */ /* 0x040fe200000000ff */
[----:B------:R-:W-:Y:S01]  /*a5c0*/  FADD.FTZ R203, R203, R194 ;  /* 0x000000c2cbcb7221 */ /* 0x000fe20000010000 */
[----:B------:R-:W-:Y:S03]  /*a5d0*/  F2FP.PACK_AB R17, R47, R50 ;  /* 0x000000322f11723e */ /* 0x000fe600000000ff */
[----:B------:R-:W-:Y:S01]  /*a5e0*/  F2FP.PACK_AB R18, R189, R51 ;  /* 0x00000033bd12723e */ /* 0x000fe200000000ff */
[----:B------:R-:W-:Y:S01]  /*a5f0*/  FADD.FTZ R203, R51, R203 ;  /* 0x000000cb33cb7221 */ /* 0x000fe20000010000 */
[----:B------:R-:W-:Y:S01]  /*a600*/  F2FP.PACK_AB R19, R188, R190 ;  /* 0x000000bebc13723e */ /* 0x000fe200000000ff */
[----:B------:R-:W-:Y:S04]  /*a610*/  FADD.FTZ R47, R47, R43 ;  /* 0x0000002b2f2f7221 */ /* 0x000fe80000010000 */
[----:B------:R-:W-:Y:S02]  /*a620*/  FADD.FTZ R47, R190, R47 ;  /* 0x0000002fbe2f7221 */ /* 0x000fe40000010000 */
[C---:B------:R-:W-:Y:S01]  /*a630*/  HMMA.16816.F32 R176, R16.reuse, R172, R4 ;  /* 0x000000ac10b0723c */ /* 0x040fe20000001804 */
[----:B------:R-:W5:Y:S02]  /*a640*/  LDSM.16.MT88.4 R4, [R239+0x5900] ;  /* 0x00590000ef04783b */ /* 0x000f640000004200 */
[----:B------:R-:W-:Y:S05]  /*a650*/  FADD.FTZ R3, R188, R47 ;  /* 0x0000002fbc037221 */ /* 0x000fea0000010000 */
        /* <DEDUP_REMOVED lines=11> */
[C---:B------:R-:W-:Y:S08]  /*a710*/  HMMA.16816.F32 R76, R16.reuse, R32, R76 ;  /* 0x00000020104c723c */ /* 0x040ff0000000184c */
[C---:B------:R-:W-:Y:S01]  /*a720*/  HMMA.16816.F32 R80, R16.reuse, R34, R80 ;  /* 0x000000221050723c */ /* 0x040fe20000001850 */
[----:B------:R-:W1:Y:S07]  /*a730*/  LDSM.16.MT88.4 R32, [R238+0x8900] ;  /* 0x00890000ee20783b */ /* 0x000e6e0000004200 */
[C---:B---3--:R-:W-:Y:S08]  /*a740*/  HMMA.16816.F32 R84, R16.reuse, R36, R84 ;  /* 0x000000241054723c */ /* 0x048ff00000001854 */
[C---:B------:R-:W-:Y:S08]  /*a750*/  HMMA.16816.F32 R88, R16.reuse, R38, R88 ;  /* 0x000000261058723c */ /* 0x040ff00000001858 */
[C---:B-----5:R-:W-:Y:S08]  /*a760*/  HMMA.16816.F32 R92, R16.reuse, R4, R92 ;  /* 0x00000004105c723c */ /* 0x060ff0000000185c */
[C---:B------:R-:W-:Y:S01]  /*a770*/  HMMA.16816.F32 R96, R16.reuse, R6, R96 ;  /* 0x000000061060723c */ /* 0x040fe20000001860 */
[----:B------:R-:W3:Y:S07]  /*a780*/  LDSM.16.MT88.4 R4, [R242+0xb900] ;  /* 0x00b90000f204783b */ /* 0x000eee0000004200 */
[C---:B------:R-:W-:Y:S08]  /*a790*/  HMMA.16816.F32 R100, R16.reuse, R8, R100 ;  /* 0x000000081064723c */ /* 0x040ff00000001864 */
[C---:B------:R-:W-:Y:S01]  /*a7a0*/  HMMA.16816.F32 R104, R16.reuse, R10, R104 ;  /* 0x0000000a1068723c */ /* 0x040fe20000001868 */
[----:B------:R-:W5:Y:S07]  /*a7b0*/  LDSM.16.MT88.4 R8, [R240+0xb900] ;  /* 0x00b90000f008783b */ /* 0x000f6e0000004200 */
[C---:B-1----:R-:W-:Y:S08]  /*a7c0*/  HMMA.16816.F32 R108, R16.reuse, R20, R108 ;  /* 0x00000014106c723c */ /* 0x042ff0000000186c */
[C---:B------:R-:W-:Y:S01]  /*a7d0*/  HMMA.16816.F32 R112, R16.reuse, R22, R112 ;  /* 0x000000161070723c */ /* 0x040fe20000001870 */
[----:B------:R-:W1:Y:S07]  /*a7e0*/  LDSM.16.MT88.4 R20, [R239+0xb900] ;  /* 0x00b90000ef14783b */ /* 0x000e6e0000004200 */
[C---:B--2---:R-:W-:Y:S08]  /*a7f0*/  HMMA.16816.F32 R116, R16.reuse, R24, R116 ;  /* 0x000000181074723c */ /* 0x044ff00000001874 */
[C---:B------:R-:W-:Y:S08]  /*a800*/  HMMA.16816.F32 R120, R16.reuse, R26, R120 ;  /* 0x0000001a1078723c */ /* 0x040ff00000001878 */
[C---:B----4-:R-:W-:Y:S08]  /*a810*/  HMMA.16816.F32 R124, R16.reuse, R28, R124 ;  /* 0x0000001c107c723c */ /* 0x050ff0000000187c */
[C---:B------:R-:W-:Y:S08]  /*a820*/  HMMA.16816.F32 R128, R16.reuse, R30, R128 ;  /* 0x0000001e1080723c */ /* 0x040ff00000001880 */
[C---:B------:R-:W-:Y:S08]  /*a830*/  HMMA.16816.F32 R132, R16.reuse, R32, R132 ;  /* 0x000000201084723c */ /* 0x040ff00000001884 */
[C---:B------:R-:W-:Y:S08]  /*a840*/  HMMA.16816.F32 R136, R16.reuse, R34, R136 ;  /* 0x000000221088723c */ /* 0x040ff00000001888 */
[C---:B---3--:R-:W-:Y:S08]  /*a850*/  HMMA.16816.F32 R140, R16.reuse, R4, R140 ;  /* 0x00000004108c723c */ /* 0x048ff0000000188c */
[C---:B------:R-:W-:Y:S01]  /*a860*/  HMMA.16816.F32 R144, R16.reuse, R6, R144 ;  /* 0x000000061090723c */ /* 0x040fe20000001890 */
[----:B------:R-:W2:Y:S07]  /*a870*/  LDSM.16.MT88.4 R4, [R238+0xb900] ;  /* 0x00b90000ee04783b */ /* 0x000eae0000004200 */
[C---:B-----5:R-:W-:Y:S08]  /*a880*/  HMMA.16816.F32 R148, R16.reuse, R8, R148 ;  /* 0x000000081094723c */ /* 0x060ff00000001894 */
[C---:B------:R-:W-:Y:S08]  /*a890*/  HMMA.16816.F32 R152, R16.reuse, R10, R152 ;  /* 0x0000000a1098723c */ /* 0x040ff00000001898 */
[C---:B-1----:R-:W-:Y:S08]  /*a8a0*/  HMMA.16816.F32 R156, R16.reuse, R20, R156 ;  /* 0x00000014109c723c */ /* 0x042ff0000000189c */
[C---:B------:R-:W-:Y:S08]  /*a8b0*/  HMMA.16816.F32 R160, R16.reuse, R22, R160 ;  /* 0x0000001610a0723c */ /* 0x040ff000000018a0 */
[C---:B--2---:R-:W-:Y:S07]  /*a8c0*/  HMMA.16816.F32 R168, R16.reuse, R4, R12 ;  /* 0x0000000410a8723c */ /* 0x044fee000000180c */
[----:B------:R-:W-:Y:S01]  /*a8d0*/  FADD.FTZ R4, R189, R203 ;  /* 0x000000cbbd047221 */ /* 0x000fe20000010000 */
[----:B------:R-:W-:Y:S04]  /*a8e0*/  HMMA.16816.F32 R164, R16, R6, R164 ;  /* 0x0000000610a4723c */ /* 0x000fe800000018a4 */
[----:B------:R-:W-:Y:S04]  /*a8f0*/  STL [R1+0x5c], R4 ;  /* 0x00005c0401007387 */ /* 0x000fe80000100800 */
[----:B------:R1:W-:Y:S04]  /*a900*/  STL [R1+0x58], R3 ;  /* 0x0000580301007387 */ /* 0x0003e80000100800 */
[----:B-1----:R-:W-:Y:S01]  /*a910*/  MOV R3, R0 ;  /* 0x0000000000037202 */ /* 0x002fe20000000f00 */
[----:B------:R-:W-:-:S05]  /*a920*/  @P0 BRA `(.L_x_2538) ;  /* 0xffffbe1000000947 */ /* 0x000fca000383ffff */
.L_x_2537:
[----:B------:R-:W2:Y:S01]  /*a930*/  LDL.LU R5, [R1+0x5c] ;  /* 0x00005c0001057983 */ /* 0x000ea20000300800 */
[----:B------:R-:W-:-:S03]  /*a940*/  MOV R11, RZ ;  /* 0x000000ff000b7202 */ /* 0x000fc60000000f00 */
[----:B------:R-:W3:Y:S01]  /*a950*/  S2R R8, SR_TID.X ;  /* 0x0000000000087919 */ /* 0x000ee20000002100 */
[----:B------:R-:W4:Y:S01]  /*a960*/  S2UR UR7, SR_CTAID.Y ;  /* 0x00000000000779c3 */ /* 0x000f220000002600 */
[----:B------:R-:W-:Y:S02]  /*a970*/  ULDC.64 UR4, c[0x0][0x490] ;  /* 0x0001240000047ab9 */ /* 0x000fe40000000a00 */
[----:B-1----:R-:W2:Y:S04]  /*a980*/  LDL.LU R4, [R1+0x58] ;  /* 0x0000580001047983 */ /* 0x002ea80000300800 */
[----:B------:R-:W2:Y:S04]  /*a990*/  LDL.LU R15, [R1] ;  /* 0x00000000010f7983 */ /* 0x000ea80000300800 */
[----:B------:R-:W2:Y:S01]  /*a9a0*/  LDL.LU R17, [R1+0x14] ;  /* 0x0000140001117983 */ /* 0x000ea20000300800 */
[----:B---3--:R-:W-:Y:S01]  /*a9b0*/  SHF.R.S32.HI R9, RZ, 0x1f, R8 ;  /* 0x0000001fff097819 */ /* 0x008fe20000011408 */
[----:B----4-:R-:W-:Y:S01]  /*a9c0*/  USHF.R.S32.HI UR6, URZ, 0x1f, UR7 ;  /* 0x0000001f3f067899 */ /* 0x010fe20008011407 */
[----:B------:R-:W-:-:S03]  /*a9d0*/  MOV R16, 0xff800000 ;  /* 0xff80000000107802 */ /* 0x000fc60000000f00 */
[----:B------:R-:W-:Y:S02]  /*a9e0*/  UIMAD UR8, UR6, UR4, URZ ;  /* 0x00000004060872a4 */ /* 0x000fe4000f8e023f */
[----:B------:R-:W-:Y:S02]  /*a9f0*/  UIMAD.WIDE.U32 UR10, UR7, UR4, URZ ;  /* 0x00000004070a72a5 */ /* 0x000fe4000f8e003f */
[----:B------:R-:W-:-:S03]  /*aa00*/  UIMAD UR8, UR7, UR5, UR8 ;  /* 0x00000005070872a4 */ /* 0x000fc6000f8e0208 */
[----:B------:R-:W-:Y:S02]  /*aa10*/  ULDC.64 UR4, c[0x0][0x3e8] ;  /* 0x0000fa0000047ab9 */ /* 0x000fe40000000a00 */
[----:B------:R-:W-:Y:S02]  /*aa20*/  UIMAD UR6, UR6, UR4, URZ ;  /* 0x00000004060672a4 */ /* 0x000fe4000f8e023f */
[----:B------:R-:W-:Y:S02]  /*aa30*/  UIMAD.WIDE.U32 UR14, UR7, UR4, URZ ;  /* 0x00000004070e72a5 */ /* 0x000fe4000f8e003f */
[----:B------:R-:W-:Y:S02]  /*aa40*/  UIMAD UR5, UR7, UR5, UR6 ;  /* 0x00000005070572a4 */ /* 0x000fe4000f8e0206 */
[----:B------:R-:W-:Y:S02]  /*aa50*/  UIADD3 UR8, UR11, UR8, URZ ;  /* 0x000000080b087290 */ /* 0x000fe4000fffe03f */
[----:B------:R-:W-:Y:S01]  /*aa60*/  UIADD3 UR5, UR15, UR5, URZ ;  /* 0x000000050f057290 */ /* 0x000fe2000fffe03f */
[----:B------:R-:W-:Y:S06]  /*aa70*/  BAR.SYNC.DEFER_BLOCKING 0x1, 0x100 ;  /* 0x0044000000007b1d */ /* 0x000fec0000010000 */
[----:B--2---:R-:W1:Y:S04]  /*aa80*/  SHFL.BFLY PT, R6, R5, 0x2, 0x1f ;  /* 0x0c401f0005067f89 */ /* 0x004e6800000e0000 */
[----:B------:R-:W2:Y:S01]  /*aa90*/  SHFL.BFLY PT, R3, R4, 0x2, 0x1f ;  /* 0x0c401f0004037f89 */ /* 0x000ea200000e0000 */
[----:B------:R-:W-:Y:S01]  /*aaa0*/  MOV R7, R15 ;  /* 0x0000000f00077202 */ /* 0x000fe20000000f00 */
[----:B-1----:R-:W-:-:S05]  /*aab0*/  FADD.FTZ R6, R6, R5 ;  /* 0x0000000506067221 */ /* 0x002fca0000010000 */
[----:B------:R-:W1:Y:S01]  /*aac0*/  SHFL.BFLY PT, R5, R6, 0x1, 0x1f ;  /* 0x0c201f0006057f89 */ /* 0x000e6200000e0000 */
[----:B--2---:R-:W-:-:S05]  /*aad0*/  FADD.FTZ R3, R3, R4 ;  /* 0x0000000403037221 */ /* 0x004fca0000010000 */
[----:B------:R-:W2:Y:S01]  /*aae0*/  SHFL.BFLY PT, R4, R3, 0x1, 0x1f ;  /* 0x0c201f0003047f89 */ /* 0x000ea200000e0000 */
[----:B-1----:R-:W-:Y:S01]  /*aaf0*/  FADD.FTZ R5, R6, R5 ;  /* 0x0000000506057221 */ /* 0x002fe20000010000 */
[----:B------:R-:W-:-:S04]  /*ab00*/  MOV R6, c[0x0][0x4e8] ;  /* 0x00013a0000067a02 */ /* 0x000fc80000000f00 */
[----:B------:R-:W-:Y:S02]  /*ab10*/  FSETP.NE.FTZ.AND P1, PT, R5, RZ, PT ;  /* 0x000000ff0500720b */ /* 0x000fe40003f35000 */
[----:B------:R-:W-:Y:S01]  /*ab20*/  ISETP.NE.AND P4, PT, R6, 0x1, PT ;  /* 0x000000010600780c */ /* 0x000fe20003f85270 */
[----:B--2---:R-:W-:Y:S01]  /*ab30*/  FADD.FTZ R4, R3, R4 ;  /* 0x0000000403047221 */ /* 0x004fe20000010000 */
[CC--:B------:R-:W-:Y:S02]  /*ab40*/  LEA.HI R3, R9.reuse, R8.reuse, RZ, 0x5 ;  /* 0x0000000809037211 */ /* 0x0c0fe400078f28ff */
[----:B------:R-:W-:Y:S02]  /*ab50*/  LEA.HI R9, R9, R8, RZ, 0x2 ;  /* 0x0000000809097211 */ /* 0x000fe400078f10ff */
[----:B------:R-:W-:Y:S02]  /*ab60*/  FSETP.NE.FTZ.AND P0, PT, R4, RZ, PT ;  /* 0x000000ff0400720b */ /* 0x000fe40003f15000 */
[----:B------:R-:W-:-:S02]  /*ab70*/  LOP3.LUT R12, R3, 0xffffffe0, RZ, 0xc0, !PT ;  /* 0xffffffe0030c7812 */ /* 0x000fc400078ec0ff */
[----:B------:R-:W-:Y:S01]  /*ab80*/  LOP3.LUT R14, R9, 0xfffffffc, RZ, 0xc0, !PT ;  /* 0xfffffffc090e7812 */ /* 0x000fe200078ec0ff */
[----:B------:R-:W1:Y:S01]  /*ab90*/  @P1 MUFU.RCP R11, R5 ;  /* 0x00000005000b1308 */ /* 0x000e620000001000 */
[-C--:B------:R-:W-:Y:S01]  /*aba0*/  IADD3 R12, -R12, R8.reuse, RZ ;  /* 0x000000080c0c7210 */ /* 0x080fe20007ffe1ff */
[----:B------:R-:W-:Y:S01]  /*abb0*/  @P4 IMAD.HI.U32 R10, R15, c[0x0][0x4ec], RZ ;  /* 0x00013b000f0a4a27 */ /* 0x000fe200078e00ff */
[----:B------:R-:W-:Y:S02]  /*abc0*/  IADD3 R8, -R14, R8, RZ ;  /* 0x000000080e087210 */ /* 0x000fe40007ffe1ff */
[----:B------:R-:W-:Y:S02]  /*abd0*/  LOP3.LUT P3, RZ, R12, 0x3, RZ, 0xc0, !PT ;  /* 0x000000030cff7812 */ /* 0x000fe4000786c0ff */
[----:B------:R-:W-:Y:S01]  /*abe0*/  @P4 SHF.R.U32.HI R7, RZ, c[0x0][0x4f0], R10 ;  /* 0x00013c00ff074a19 */ /* 0x000fe2000001160a */
[C---:B-1----:R-:W-:Y:S02]  /*abf0*/  FMUL.FTZ R81, R11.reuse, R81 ;  /* 0x000000510b517220 */ /* 0x042fe40000410000 */
[----:B------:R-:W-:Y:S01]  /*ac00*/  FMUL.FTZ R80, R11, R80 ;  /* 0x000000500b507220 */ /* 0x000fe20000410000 */
[----:B------:R-:W1:Y:S01]  /*ac10*/  @P0 MUFU.LG2 R14, R4 ;  /* 0x00000004000e0308 */ /* 0x000e620000000c00 */
[----:B------:R-:W-:-:S02]  /*ac20*/  IADD3 R13, -R7, RZ, RZ ;  /* 0x000000ff070d7210 */ /* 0x000fc40007ffe1ff */
[----:B------:R-:W-:Y:S02]  /*ac30*/  MOV R10, RZ ;  /* 0x000000ff000a7202 */ /* 0x000fe40000000f00 */
[----:B------:R-:W-:Y:S01]  /*ac40*/  F2FP.PACK_AB R80, R81, R80 ;  /* 0x000000505150723e */ /* 0x000fe200000000ff */
[----:B------:R-:W-:Y:S01]  /*ac50*/  IMAD R12, R13, c[0x0][0x4e8], R15 ;  /* 0x00013a000d0c7a24 */ /* 0x000fe200078e020f */
[----:B------:R2:W5:Y:S01]  /*ac60*/  LDL R81, [R1+0xc] ;  /* 0x00000c0001517983 */ /* 0x0005620000100800 */
[--C-:B------:R-:W-:Y:S01]  /*ac70*/  SHF.R.S32.HI R13, RZ, 0x2, R9.reuse ;  /* 0x00000002ff0d7819 */ /* 0x100fe20000011409 */
[----:B------:R3:W-:Y:S01]  /*ac80*/  @P0 MUFU.RCP R10, R4 ;  /* 0x00000004000a0308 */ /* 0x0007e20000001000 */
[----:B------:R-:W-:-:S04]  /*ac90*/  SHF.R.S32.HI R9, RZ, 0x1f, R9 ;  /* 0x0000001fff097819 */ /* 0x000fc80000011409 */
[----:B------:R-:W-:-:S03]  /*aca0*/  LEA.HI R9, R9, R13, RZ, 0x3 ;  /* 0x0000000d09097211 */ /* 0x000fc600078f18ff */
[----:B------:R-:W4:Y:S01]  /*acb0*/  @P1 MUFU.LG2 R5, R5 ;  /* 0x0000000500051308 */ /* 0x000f220000000c00 */
[----:B-1----:R-:W-:Y:S01]  /*acc0*/  @P0 FMUL.FTZ R14, R14, 0.69314718246459960938 ;  /* 0x3f3172180e0e0820 */ /* 0x002fe20000410000 */
[----:B------:R-:W-:Y:S02]  /*acd0*/  LOP3.LUT R9, R9, 0xfffffff8, RZ, 0xc0, !PT ;  /* 0xfffffff809097812 */ /* 0x000fe400078ec0ff */
[----:B---3--:R-:W-:Y:S02]  /*ace0*/  @P0 MOV R4, 0x3f317218 ;  /* 0x3f31721800040802 */ /* 0x008fe40000000f00 */
[----:B------:R-:W-:-:S03]  /*acf0*/  MOV R15, 0xff800000 ;  /* 0xff800000000f7802 */ /* 0x000fc60000000f00 */
[----:B------:R-:W-:Y:S01]  /*ad00*/  @P0 FMUL.FTZ R4, R4, c[0x0][0x2d0] ;  /* 0x0000b40004040a20 */ /* 0x000fe20000410000 */
[----:B------:R-:W-:-:S03]  /*ad10*/  IADD3 R13, R13, -R9, RZ ;  /* 0x800000090d0d7210 */ /* 0x000fc60007ffe0ff */
[----:B------:R-:W-:Y:S01]  /*ad20*/  @P0 FFMA.FTZ R15, R4, R0, R14 ;  /* 0x00000000040f0223 */ /* 0x000fe2000001000e */
[----:B------:R-:W-:Y:S01]  /*ad30*/  @P1 MOV R9, 0x3f317218 ;  /* 0x3f31721800091802 */ /* 0x000fe20000000f00 */
[----:B------:R-:W1:Y:S01]  /*ad40*/  S2R R0, SR_CTAID.Z ;  /* 0x0000000000007919 */ /* 0x000e620000002700 */
[----:B----4-:R-:W-:Y:S01]  /*ad50*/  @P1 FMUL.FTZ R5, R5, 0.69314718246459960938 ;  /* 0x3f31721805051820 */ /* 0x010fe20000410000 */
[----:B------:R-:W-:Y:S02]  /*ad60*/  SHF.R.S32.HI R3, RZ, 0x5, R3 ;  /* 0x00000005ff037819 */ /* 0x000fe40000011403 */
[----:B------:R-:W-:-:S04]  /*ad70*/  @P1 FMUL.FTZ R9, R9, c[0x0][0x2d0] ;  /* 0x0000b40009091a20 */ /* 0x000fc80000410000 */
[----:B------:R-:W-:Y:S01]  /*ad80*/  @P1 FFMA.FTZ R16, R9, R2, R5 ;  /* 0x0000000209101223 */ /* 0x000fe20000010005 */
[----:B------:R-:W-:Y:S01]  /*ad90*/  SHF.R.S32.HI R2, RZ, 0x1f, R3 ;  /* 0x0000001fff027819 */ /* 0x000fe20000011403 */
[----:B------:R-:W3:Y:S01]  /*ada0*/  S2R R5, SR_CTAID.X ;  /* 0x0000000000057919 */ /* 0x000ee20000002500 */
[----:B------:R-:W-:Y:S02]  /*adb0*/  LEA.HI R4, R8, R8, RZ, 0x1 ;  /* 0x0000000808047211 */ /* 0x000fe400078f08ff */
[----:B------:R-:W-:Y:S02]  /*adc0*/  LEA.HI R9, R2, R3, RZ, 0x3 ;  /* 0x0000000302097211 */ /* 0x000fe400078f18ff */
[----:B------:R-:W-:Y:S02]  /*add0*/  LOP3.LUT R14, R4, 0x1ffffffe, RZ, 0xc0, !PT ;  /* 0x1ffffffe040e7812 */ /* 0x000fe400078ec0ff */
[----:B------:R-:W-:Y:S02]  /*ade0*/  LOP3.LUT R9, R9, 0xffffff8, RZ, 0xc0, !PT ;  /* 0x0ffffff809097812 */ /* 0x000fe400078ec0ff */
[----:B------:R-:W-:-:S02]  /*adf0*/  IADD3 R14, R8, -R14, RZ ;  /* 0x8000000e080e7210 */ /* 0x000fc40007ffe0ff */
[C---:B------:R-:W-:Y:S02]  /*ae00*/  IADD3 R9, R3.reuse, -R9, RZ ;  /* 0x8000000903097210 */ /* 0x040fe40007ffe0ff */
[----:B------:R-:W-:Y:S02]  /*ae10*/  LEA R3, R3, R8, 0x9 ;  /* 0x0000000803037211 */ /* 0x000fe400078e48ff */
[----:B-1----:R-:W-:Y:S02]  /*ae20*/  SHF.R.S32.HI R2, RZ, 0x1f, R0 ;  /* 0x0000001fff027819 */ /* 0x002fe40000011400 */
[----:B------:R-:W-:Y:S02]  /*ae30*/  SHF.R.S32.HI R8, RZ, 0x2, R17 ;  /* 0x00000002ff087819 */ /* 0x000fe40000011411 */
[C---:B------:R-:W-:Y:S02]  /*ae40*/  R2P PR, R13.reuse, 0x6 ;  /* 0x000000060d007804 */ /* 0x040fe40000000000 */
[----:B------:R-:W-:-:S02]  /*ae50*/  LOP3.LUT R17, R13, 0x1, RZ, 0xc0, !PT ;  /* 0x000000010d117812 */ /* 0x000fc400078ec0ff */
[----:B------:R-:W-:Y:S01]  /*ae60*/  SHF.L.U32 R13, R13, 0x6, RZ ;  /* 0x000000060d0d7819 */ /* 0x000fe200000006ff */
[C---:B------:R-:W-:Y:S01]  /*ae70*/  IMAD R4, R2.reuse, c[0x0][0x3f0], RZ ;  /* 0x0000fc0002047a24 */ /* 0x040fe200078e02ff */
[----:B------:R-:W-:Y:S02]  /*ae80*/  MOV R21, UR11 ;  /* 0x0000000b00157c02 */ /* 0x000fe40008000f00 */
[----:B------:R-:W-:Y:S01]  /*ae90*/  MOV R19, UR15 ;  /* 0x0000000f00137c02 */ /* 0x000fe20008000f00 */
[----:B------:R-:W-:Y:S01]  /*aea0*/  IMAD R2, R2, c[0x0][0x498], RZ ;  /* 0x0001260002027a24 */ /* 0x000fe200078e02ff */
[----:B------:R-:W-:Y:S02]  /*aeb0*/  MOV R20, UR10 ;  /* 0x0000000a00147c02 */ /* 0x000fe40008000f00 */
[----:B------:R-:W-:Y:S02]  /*aec0*/  MOV R18, UR14 ;  /* 0x0000000e00127c02 */ /* 0x000fe40008000f00 */
[----:B------:R-:W-:-:S02]  /*aed0*/  MOV R21, UR8 ;  /* 0x0000000800157c02 */ /* 0x000fc40008000f00 */
[----:B------:R-:W-:Y:S02]  /*aee0*/  MOV R19, UR5 ;  /* 0x0000000500137c02 */ /* 0x000fe40008000f00 */
[----:B------:R-:W-:Y:S02]  /*aef0*/  LEA R8, R9, R8, 0x4 ;  /* 0x0000000809087211 */ /* 0x000fe400078e20ff */
        /* <DEDUP_REMOVED lines=8> */
[----:B---3--:R-:W-:Y:S01]  /*af80*/  LEA R8, R5, R8, 0x7 ;  /* 0x0000000805087211 */ /* 0x008fe200078e38ff */
        /* <DEDUP_REMOVED lines=82> */
[C---:B------:R-:W-:Y:S01]  /*b4b0*/  FMUL.FTZ R83, R10.reuse, R83 ;  /* 0x000000530a537220 */ /* 0x040fe20000410000 */
[----:B------:R-:W-:Y:S01]  /*b4c0*/  F2FP.PACK_AB R66, R67, R66 ;  /* 0x000000424342723e */ /* 0x000fe200000000ff */
[----:B------:R-:W-:Y:S01]  /*b4d0*/  FMUL.FTZ R82, R10, R82 ;  /* 0x000000520a527220 */ /* 0x000fe20000410000 */
[----:B------:R-:W-:Y:S01]  /*b4e0*/  STS [R3+0x80], R176 ;  /* 0x000080b003007388 */ /* 0x000fe20000000800 */
[----:B------:R-:W-:-:S02]  /*b4f0*/  IMAD R4, R12, c[0x0][0x3dc], R4 ;  /* 0x0000f7000c047a24 */ /* 0x000fc400078e0204 */
[----:B------:R-:W-:Y:S01]  /*b500*/  IMAD.WIDE.U32 R20, R7, c[0x0][0x488], R20 ;  /* 0x0001220007147a25 */ /* 0x000fe200078e0014 */
[----:B------:R-:W-:Y:S01]  /*b510*/  STS [R3+0x480], R178 ;  /* 0x000480b203007388 */ /* 0x000fe20000000800 */
[----:B------:R-:W-:Y:S02]  /*b520*/  F2FP.PACK_AB R68, R69, R68 ;  /* 0x000000444544723e */ /* 0x000fe400000000ff */
[----:B------:R-:W-:Y:S01]  /*b530*/  IMAD R9, R7, c[0x0][0x48c], R9 ;  /* 0x0001230007097a24 */ /* 0x000fe200078e0209 */
[----:B------:R-:W-:Y:S01]  /*b540*/  IADD3 R7, R2, R0, RZ ;  /* 0x0000000002077210 */ /* 0x000fe20007ffe0ff */
[----:B------:R-:W-:Y:S01]  /*b550*/  FMUL.FTZ R85, R11, R85 ;  /* 0x000000550b557220 */ /* 0x000fe20000410000 */
[----:B------:R-:W-:Y:S01]  /*b560*/  F2FP.PACK_AB R70, R71, R70 ;  /* 0x000000464746723e */ /* 0x000fe200000000ff */
[----:B------:R-:W-:Y:S01]  /*b570*/  FMUL.FTZ R84, R11, R84 ;  /* 0x000000540b547220 */ /* 0x000fe20000410000 */
[----:B------:R-:W-:Y:S01]  /*b580*/  STS [R0], R172 ;  /* 0x000000ac00007388 */ /* 0x000fe20000000800 */
[----:B------:R-:W-:-:S02]  /*b590*/  FMUL.FTZ R87, R10, R87 ;  /* 0x000000570a577220 */ /* 0x000fc40000410000 */
[----:B------:R-:W-:Y:S01]  /*b5a0*/  FMUL.FTZ R86, R10, R86 ;  /* 0x000000560a567220 */ /* 0x000fe20000410000 */
[----:B------:R-:W-:Y:S01]  /*b5b0*/  STS [R0+0x400], R174 ;  /* 0x000400ae00007388 */ /* 0x000fe20000000800 */
[----:B------:R-:W-:Y:S01]  /*b5c0*/  IMAD.WIDE.U32 R12, R12, c[0x0][0x3d8], R18 ;  /* 0x0000f6000c0c7a25 */ /* 0x000fe200078e0012 */
[----:B------:R-:W-:Y:S02]  /*b5d0*/  IADD3 R18, R2, R8, RZ ;  /* 0x0000000802127210 */ /* 0x000fe40007ffe0ff */
        /* <DEDUP_REMOVED lines=8> */
[----:B------:R-:W-:Y:S01]  /*b660*/  STS [R8+0x480], R54 ;  /* 0x0004803608007388 */ /* 0x000fe20000000800 */
[----:B------:R-:W-:Y:S01]  /*b670*/  FMUL.FTZ R93, R11, R93 ;  /* 0x0000005d0b5d7220 */ /* 0x000fe20000410000 */
[----:B------:R-:W-:Y:S01]  /*b680*/  F2FP.PACK_AB R76, R77, R76 ;  /* 0x0000004c4d4c723e */ /* 0x000fe200000000ff */
[----:B------:R-:W-:Y:S01]  /*b690*/  FMUL.FTZ R92, R11, R92 ;  /* 0x0000005c0b5c7220 */ /* 0x000fe20000410000 */
[----:B------:R-:W-:Y:S01]  /*b6a0*/  F2FP.PACK_AB R78, R79, R78 ;  /* 0x0000004e4f4e723e */ /* 0x000fe200000000ff */
[C---:B------:R-:W-:Y:S01]  /*b6b0*/  FMUL.FTZ R95, R10.reuse, R95 ;  /* 0x0000005f0a5f7220 */ /* 0x040fe20000410000 */
[----:B------:R-:W-:Y:S01]  /*b6c0*/  STS [R5], R56 ;  /* 0x0000003805007388 */ /* 0x000fe20000000800 */
[----:B------:R-:W-:Y:S01]  /*b6d0*/  FMUL.FTZ R94, R10, R94 ;  /* 0x0000005e0a5e7220 */ /* 0x000fe20000410000 */
[----:B------:R-:W-:Y:S01]  /*b6e0*/  F2FP.PACK_AB R82, R83, R82 ;  /* 0x000000525352723e */ /* 0x000fe200000000ff */
[C---:B------:R-:W-:Y:S01]  /*b6f0*/  FMUL.FTZ R97, R11.reuse, R97 ;  /* 0x000000610b617220 */ /* 0x040fe20000410000 */
[----:B------:R-:W-:Y:S01]  /*b700*/  STS [R5+0x400], R58 ;  /* 0x0004003a05007388 */ /* 0x000fe20000000800 */
[----:B------:R-:W-:-:S02]  /*b710*/  FMUL.FTZ R96, R11, R96 ;  /* 0x000000600b607220 */ /* 0x000fc40000410000 */
        /* <DEDUP_REMOVED lines=144> */
[----:B------:R-:W-:Y:S01]  /*c020*/  F2FP.PACK_AB R154, R155, R154 ;  /* 0x0000009a9b9a723e */ /* 0x000fe200000000ff */
[----:B------:R-:W-:Y:S01]  /*c030*/  FMUL.FTZ R10, R10, R166 ;  /* 0x000000a60a0a7220 */ /* 0x000fe20000410000 */
[----:B------:R-:W-:Y:S01]  /*c040*/  STS [R18+0x8080], R132 ;  /* 0x0080808412007388 */ /* 0x000fe20000000800 */
[----:B------:R-:W-:Y:S02]  /*c050*/  F2FP.PACK_AB R156, R157, R156 ;  /* 0x0000009c9d9c723e */ /* 0x000fe400000000ff */
[----:B------:R-:W-:Y:S01]  /*c060*/  F2FP.PACK_AB R158, R159, R158 ;  /* 0x0000009e9f9e723e */ /* 0x000fe200000000ff */
[----:B------:R-:W-:Y:S01]  /*c070*/  STS [R18+0x8480], R134 ;  /* 0x0084808612007388 */ /* 0x000fe20000000800 */
[----:B------:R-:W-:-:S02]  /*c080*/  LEA R17, P0, R20, c[0x0][0x450], 0x2 ;  /* 0x0001140014117a11 */ /* 0x000fc400078010ff */
[----:B------:R-:W-:Y:S01]  /*c090*/  IADD3 R9, R21, R9, RZ ;  /* 0x0000000915097210 */ /* 0x000fe20007ffe0ff */
[----:B------:R-:W-:Y:S01]  /*c0a0*/  STS [R2+0x8000], R136 ;  /* 0x0080008802007388 */ /* 0x000fe20000000800 */
[----:B------:R-:W-:Y:S02]  /*c0b0*/  F2FP.PACK_AB R160, R161, R160 ;  /* 0x000000a0a1a0723e */ /* 0x000fe400000000ff */
[----:B------:R-:W-:Y:S01]  /*c0c0*/  F2FP.PACK_AB R162, R163, R162 ;  /* 0x000000a2a3a2723e */ /* 0x000fe200000000ff */
        /* <DEDUP_REMOVED lines=30> */
[----:B------:R2:W1:Y:S04]  /*c2b0*/  LDS.128 R56, [R14+0x1080] ;  /* 0x001080000e387984 */ /* 0x0004680000000c00 */
        /* <DEDUP_REMOVED lines=14> */
[----:B------:R-:W-:Y:S01]  /*c3a0*/  ISETP.GE.AND P0, PT, R251, R6, PT ;  /* 0x00000006fb00720c */ /* 0x000fe20003f06270 */
        /* <DEDUP_REMOVED lines=13> */
[----:B--2---:R-:W2:Y:S01]  /*c480*/  LDS.128 R12, [R14+0xc080] ;  /* 0x00c080000e0c7984 */ /* 0x004ea20000000c00 */
        /* <DEDUP_REMOVED lines=17> */
[----:B--2---:R1:W-:Y:S02]  /*c5a0*/  @!P0 ST.E.128 [R2.64], R12 ;  /* 0x0000000c02008985 */ /* 0x0043e4000c101d0c */
.L_x_2542:
[----:B---34-:R-:W-:Y:S05]  /*c5b0*/  BSYNC B0 ;  /* 0x0000000000007941 */ /* 0x018fea0003800000 */
.L_x_2541:
[----:B-1----:R-:W-:Y:S01]  /*c5c0*/  IADD3 R2, R251, 0x20, RZ ;  /* 0x00000020fb027810 */ /* 0x002fe20007ffe0ff */
[----:B--2---:R1:W2:Y:S01]  /*c5d0*/  SHFL.IDX PT, R15, R73, 0x1, 0x181f ;  /* 0x00381f00490f7f89 */ /* 0x0042a200000e0000 */
[----:B------:R-:W-:Y:S02]  /*c5e0*/  BSSY B0, `(.L_x_2543) ;  /* 0x000001c000007945 */ /* 0x000fe40003800000 */
[----:B------:R-:W-:Y:S01]  /*c5f0*/  ISETP.GE.AND P0, PT, R2, R6, PT ;  /* 0x000000060200720c */ /* 0x000fe20003f06270 */
[----:B------:R1:W3:-:S12]  /*c600*/  SHFL.IDX PT, R14, R0, 0x1, 0x181f ;  /* 0x00381f00000e7f89 */ /* 0x0002d800000e0000 */
        /* <DEDUP_REMOVED lines=25> */
.L_x_2544:
[----:B------:R-:W-:Y:S05]  /*c7a0*/  BSYNC B0 ;  /* 0x0000000000007941 */ /* 0x000fea0003800000 */
.L_x_2543:
[----:B--2---:R-:W-:Y:S01]  /*c7b0*/  IADD3 R2, R251, 0x40, RZ ;  /* 0x00000040fb027810 */ /* 0x004fe20007ffe0ff */
[----:B------:R2:W4:Y:S01]  /*c7c0*/  SHFL.IDX PT, R15, R73, 0x2, 0x181f ;  /* 0x00581f00490f7f89 */ /* 0x00052200000e0000 */
        /* <DEDUP_REMOVED lines=28> */
.L_x_2546:
[----:B------:R-:W-:Y:S05]  /*c990*/  BSYNC B0 ;  /* 0x0000000000007941 */ /* 0x000fea0003800000 */
.L_x_2545:
[----:B------:R-:W-:Y:S01]  /*c9a0*/  IADD3 R251, R251, 0x60, RZ ;  /* 0x00000060fbfb7810 */ /* 0x000fe20007ffe0ff */
[----:B---3--:R3:W1:Y:S03]  /*c9b0*/  SHFL.IDX PT, R13, R73, 0x3, 0x181f ;  /* 0x00781f00490d7f89 */ /* 0x00866600000e0000 */
[----:B------:R-:W-:Y:S01]  /*c9c0*/  ISETP.GE.AND P0, PT, R251, R6, PT ;  /* 0x00000006fb00720c */ /* 0x000fe20003f06270 */
[----:B------:R3:W2:-:S12]  /*c9d0*/  SHFL.IDX PT, R12, R0, 0x3, 0x181f ;  /* 0x00781f00000c7f89 */ /* 0x00069800000e0000 */
[----:B------:R-:W-:Y:S05]  /*c9e0*/  @P0 EXIT ;  /* 0x000000000000094d */ /* 0x000fea0003800000 */
[C---:B-----5:R-:W-:Y:S02]  /*c9f0*/  IADD3 R4, R81.reuse, 0x40, RZ ;  /* 0x0000004051047810 */ /* 0x060fe40007ffe0ff */
[C---:B------:R-:W-:Y:S02]  /*ca00*/  IADD3 R2, R81.reuse, 0x80, RZ ;  /* 0x0000008051027810 */ /* 0x040fe40007ffe0ff */
[----:B------:R-:W-:Y:S02]  /*ca10*/  ISETP.GE.AND P1, PT, R4, c[0x0][0x3c8], PT ;  /* 0x0000f20004007a0c */ /* 0x000fe40003f26270 */
[----:B------:R-:W-:Y:S02]  /*ca20*/  ISETP.GE.AND P0, PT, R2, c[0x0][0x3c8], PT ;  /* 0x0000f20002007a0c */ /* 0x000fe40003f06270 */
[----:B------:R-:W-:-:S09]  /*ca30*/  ISETP.GE.AND P2, PT, R81, c[0x0][0x3c8], PT ;  /* 0x0000f20051007a0c */ /* 0x000fd20003f46270 */
[----:B------:R-:W-:Y:S02]  /*ca40*/  @!P1 SHF.R.S32.HI R3, RZ, 0x1f, R4 ;  /* 0x0000001fff039819 */ /* 0x000fe40000011404 */
[----:B-123--:R-:W-:Y:S02]  /*ca50*/  @!P0 SHF.R.S32.HI R0, RZ, 0x1f, R2 ;  /* 0x0000001fff008819 */ /* 0x00efe40000011402 */
        /* <DEDUP_REMOVED lines=19> */
.L_x_2547:
        /* <DEDUP_REMOVED lines=15> */
.L_x_3574:


//--------------------- .text._ZN7cutlass13device_kernelIN5flash19enable_sm80_to_sm89INS1_16FlashAttnFwdSm80INS1_25CollectiveMainloopFwdSm80ILi8ELi1ELb0EN4cute5tupleIJNS5_1CILi128EEENS7_ILi96EEENS7_ILi256EEEEEELi256ENS_6half_tEfNS_4arch4Sm80ELb0ELb0ELb0ELb1ELb1ELb0ELb1ELb0EEENS1_21CollectiveEpilogueFwdINS6_IJS8_SA_S9_EEENS6_IJNS7_ILi1EEESI_SI_EEESC_SE_Li256ELb1ELb1ELb0ELb0EEENS1_19SingleTileSchedulerILb1ELb0ELb1ELi128EEEEEEEEEvNT_6ParamsE --------------------------
	.section	.text._ZN7cutlass13device_kernelIN5flash19enable_sm80_to_sm89INS1_16FlashAttnFwdSm80INS1_25CollectiveMainloopFwdSm80ILi8ELi1ELb0EN4cute5tupleIJNS5_1CILi128EEENS7_ILi96EEENS7_ILi256EEEEEELi256ENS_6half_tEfNS_4arch4Sm80ELb0ELb0ELb0ELb1ELb1ELb0ELb1ELb0EEENS1_21CollectiveEpilogueFwdINS6_IJS8_SA_S9_EEENS6_IJNS7_ILi1EEESI_SI_EEESC_SE_Li256ELb1ELb1ELb0ELb0EEENS1_19SingleTileSchedulerILb1ELb0ELb1ELi128EEEEEEEEEvNT_6ParamsE,"ax",@progbits
	.sectioninfo	@"SHI_REGISTERS=255"
	.align	128
.text._ZN7cutlass13device_kernelIN5flash19enable_sm80_to_sm89INS1_16FlashAttnFwdSm80INS1_25CollectiveMainloopFwdSm80ILi8ELi1ELb0EN4cute5tupleIJNS5_1CILi128EEENS7_ILi96EEENS7_ILi256EEEEEELi256ENS_6half_tEfNS_4arch4Sm80ELb0ELb0ELb0ELb1ELb1ELb0ELb1ELb0EEENS1_21CollectiveEpilogueFwdINS6_IJS8_SA_S9_EEENS6_IJNS7_ILi1EEESI_SI_EEESC_SE_Li256ELb1ELb1ELb0ELb0EEENS1_19SingleTileSchedulerILb1ELb0ELb1ELi128EEEEEEEEEvNT_6ParamsE:
        .type           _ZN7cutlass13device_kernelIN5flash19enable_sm80_to_sm89INS1_16FlashAttnFwdSm80INS1_25CollectiveMainloopFwdSm80ILi8ELi1ELb0EN4cute5tupleIJNS5_1CILi128EEENS7_ILi96EEENS7_ILi256EEEEEELi256ENS_6half_tEfNS_4arch4Sm80ELb0ELb0ELb0ELb1ELb1ELb0ELb1ELb0EEENS1_21CollectiveEpilogueFwdINS6_IJS8_SA_S9_EEENS6_IJNS7_ILi1EEESI_SI_EEESC_SE_Li256ELb1ELb1ELb0ELb0EEENS1_19SingleTileSchedulerILb1ELb0ELb1ELi128EEEEEEEEEvNT_6ParamsE,@function
        .size           _ZN7cutlass13device_kernelIN5flash19enable_sm80_to_sm89INS1_16FlashAttnFwdSm80INS1_25CollectiveMainloopFwdSm80ILi8ELi1ELb0EN4cute5tupleIJNS5_1CILi128EEENS7_ILi96EEENS7_ILi256EEEEEELi256ENS_6half_tEfNS_4arch4Sm80ELb0ELb0ELb0ELb1ELb1ELb0ELb1ELb0EEENS1_21CollectiveEpilogueFwdINS6_IJS8_SA_S9_EEENS6_IJNS7_ILi1EEESI_SI_EEESC_SE_Li256ELb1ELb1ELb0ELb0EEENS1_19SingleTileSchedulerILb1ELb0ELb1ELi128EEEEEEEEEvNT_6ParamsE,(.L_x_3575 - _ZN7cutlass13device_kernelIN5flash19enable_sm80_to_sm89INS1_16FlashAttnFwdSm80INS1_25CollectiveMainloopFwdSm80ILi8ELi1ELb0EN4cute5tupleIJNS5_1CILi128EEENS7_ILi96EEENS7_ILi256EEEEEELi256ENS_6half_tEfNS_4arch4Sm80ELb0ELb0ELb0ELb1ELb1ELb0ELb1ELb0EEENS1_21CollectiveEpilogueFwdINS6_IJS8_SA_S9_EEENS6_IJNS7_ILi1EEESI_SI_EEESC_SE_Li256ELb1ELb1ELb0ELb0EEENS1_19SingleTileSchedulerILb1ELb0ELb1ELi128EEEEEEEEEvNT_6ParamsE)
        .other          _ZN7cutlass13device_kernelIN5flash19enable_sm80_to_sm89INS1_16FlashAttnFwdSm80INS1_25CollectiveMainloopFwdSm80ILi8ELi1ELb0EN4cute5tupleIJNS5_1CILi128EEENS7_ILi96EEENS7_ILi256EEEEEELi256ENS_6half_tEfNS_4arch4Sm80ELb0ELb0ELb0ELb1ELb1ELb0ELb1ELb0EEENS1_21CollectiveEpilogueFwdINS6_IJS8_SA_S9_EEENS6_IJNS7_ILi1EEESI_SI_EEESC_SE_Li256ELb1ELb1ELb0ELb0EEENS1_19SingleTileSchedulerILb1ELb0ELb1ELi128EEEEEEEEEvNT_6ParamsE,@"STO_CUDA_ENTRY STV_DEFAULT"
_ZN7cutlass13device_kernelIN5flash19enable_sm80_to_sm89INS1_16FlashAttnFwdSm80INS1_25CollectiveMainloopFwdSm80ILi8ELi1ELb0EN4cute5tupleIJNS5_1CILi128EEENS7_ILi96EEENS7_ILi256EEEEEELi256ENS_6half_tEfNS_4arch4Sm80ELb0ELb0ELb0ELb1ELb1ELb0ELb1ELb0EEENS1_21CollectiveEpilogueFwdINS6_IJS8_SA_S9_EEENS6_IJNS7_ILi1EEESI_SI_EEESC_SE_Li256ELb1ELb1ELb0ELb0EEENS1_19SingleTileSchedulerILb1ELb0ELb1ELi128EEEEEEEEEvNT_6ParamsE:
        /* <DEDUP_REMOVED lines=21> */
.L_x_2549:
        /* <DEDUP_REMOVED lines=13> */
.L_x_2551:
[----:B------:R-:W-:Y:S02]  /*0220*/  ULDC UR6, c[0x0][0x54c] ;  /* 0x0001530000067ab9 */ /* 0x000fe40000000800 */
.L_x_2550:
[----:B------:R-:W-:Y:S02]  /*0230*/  ULDC UR4, c[0x0][0x548] ;  /* 0x0001520000047ab9 */ /* 0x000fe40000000800 */
[----:B------:R-:W-:-:S02]  /*0240*/  USHF.L.U32 UR5, UR5, 0x7, URZ ;  /* 0x0000000705057899 */ /* 0x000fc4000800063f */
[----:B------:R-:W-:-:S04]  /*0250*/  UIMAD UR4, UR6, UR4, URZ ;  /* 0x00000004060472a4 */ /* 0x000fc8000f8e023f */
[----:B------:R-:W-:-:S04]  /*0260*/  UISETP.GE.AND UP0, UPT, UR5, UR4, UPT ;  /* 0x000000040500728c */ /* 0x000fc8000bf06270 */
[----:B------:R-:W-:Y:S01]  /*0270*/  USEL UR11, UR11, 0xffffffff, !UP0 ;  /* 0xffffffff0b0b7887 */ /* 0x000fe2000c000000 */
[----:B------:R-:W-:Y:S05]  /*0280*/  BRA `(.L_x_2552) ;  /* 0x000001b000007947 */ /* 0x000fea0003800000 */
.L_x_2548:
        /* <DEDUP_REMOVED lines=8> */
.L_x_2553:
        /* <DEDUP_REMOVED lines=13> */
.L_x_2555:
[----:B------:R-:W-:Y:S02]  /*03e0*/  ULDC UR6, c[0x0][0x54c] ;  /* 0x0001530000067ab9 */ /* 0x000fe40000000800 */
.L_x_2554:
[----:B------:R-:W-:Y:S02]  /*03f0*/  ULDC UR4, c[0x0][0x548] ;  /* 0x0001520000047ab9 */ /* 0x000fe40000000800 */
[----:B------:R-:W-:-:S02]  /*0400*/  USHF.L.U32 UR5, UR5, 0x7, URZ ;  /* 0x0000000705057899 */ /* 0x000fc4000800063f */
[----:B------:R-:W-:-:S04]  /*0410*/  UIMAD UR4, UR6, UR4, URZ ;  /* 0x00000004060472a4 */ /* 0x000fc8000f8e023f */
[----:B------:R-:W-:-:S04]  /*0420*/  UISETP.GE.AND UP0, UPT, UR5, UR4, UPT ;  /* 0x000000040500728c */ /* 0x000fc8000bf06270 */
[----:B------:R-:W-:-:S06]  /*0430*/  USEL UR11, UR11, 0xffffffff, !UP0 ;  /* 0xffffffff0b0b7887 */ /* 0x000fcc000c000000 */
.L_x_2552:
        /* <DEDUP_REMOVED lines=44> */
.L_x_2556:
        /* <DEDUP_REMOVED lines=10> */
.L_x_2557:
        /* <DEDUP_REMOVED lines=12> */
.L_x_2558:
        /* <DEDUP_REMOVED lines=84> */
[----:B------:R-:W1:Y:S01]  /*0da0*/  S2R R10, SR_CTAID.X ;  /* 0x00000000000a7919 */ /* 0x000e620000002500 */
[----:B------:R-:W-:Y:S01]  /*0db0*/  SHF.R.S32.HI R6, RZ, 0x1f, R2 ;  /* 0x0000001fff067819 */ /* 0x000fe20000011402 */
[----:B------:R-:W-:Y:S02]  /*0dc0*/  USHF.R.S32.HI UR15, URZ, 0x1f, UR14 ;  /* 0x0000001f3f0f7899 */ /* 0x000fe4000801140e */
[----:B------:R2:W3:Y:S01]  /*0dd0*/  @P1 LDG.E R3, [R4.64] ;  /* 0x0000000c04031981 */ /* 0x0004e2000c1e1900 */
[CC--:B------:R-:W-:Y:S01]  /*0de0*/  LEA.HI R30, R6.reuse, R2.reuse, RZ, 0x3 ;  /* 0x00000002061e7211 */ /* 0x0c0fe200078f18ff */
[----:B------:R-:W-:Y:S01]  /*0df0*/  ULDC.64 UR4, c[0x0][0x178] ;  /* 0x00005e0000047ab9 */ /* 0x000fe20000000a00 */
[----:B------:R-:W-:Y:S01]  /*0e00*/  LEA.HI R11, R6, R2, RZ, 0x4 ;  /* 0x00000002060b7211 */ /* 0x000fe200078f20ff */
[----:B------:R-:W-:Y:S01]  /*0e10*/  UIMAD UR15, UR15, UR4, URZ ;  /* 0x000000040f0f72a4 */ /* 0x000fe2000f8e023f */
[----:B------:R-:W-:Y:S01]  /*0e20*/  LOP3.LUT R12, R30, 0xfffffff8, RZ, 0xc0, !PT ;  /* 0xfffffff81e0c7812 */ /* 0x000fe200078ec0ff */
[----:B------:R-:W-:Y:S01]  /*0e30*/  UIMAD.WIDE.U32 UR16, UR14, UR4, URZ ;  /* 0x000000040e1072a5 */ /* 0x000fe2000f8e003f */
[----:B------:R-:W-:Y:S01]  /*0e40*/  SHF.R.S32.HI R30, RZ, 0x3, R30 ;  /* 0x00000003ff1e7819 */ /* 0x000fe2000001141e */
[----:B------:R-:W-:Y:S01]  /*0e50*/  UIMAD UR15, UR14, UR5, UR15 ;  /* 0x000000050e0f72a4 */ /* 0x000fe2000f8e020f */
[----:B------:R-:W-:Y:S01]  /*0e60*/  BSSY B0, `(.L_x_2560) ;  /* 0x000005f000007945 */ /* 0x000fe20003800000 */
[----:B------:R-:W-:Y:S01]  /*0e70*/  IMAD.IADD R12, R2, 0x1, -R12 ;  /* 0x00000001020c7824 */ /* 0x000fe200078e0a0c */
[----:B------:R-:W-:Y:S01]  /*0e80*/  ULDC.64 UR4, c[0x0][0x1b8] ;  /* 0x00006e0000047ab9 */ /* 0x000fe20000000a00 */
[----:B------:R-:W-:Y:S01]  /*0e90*/  IMAD.SHL.U32 R249, R30, 0x40, RZ ;  /* 0x000000401ef97824 */ /* 0x000fe200078e00ff */
[----:B------:R-:W-:Y:S01]  /*0ea0*/  UIADD3 UR17, UR17, UR15, URZ ;  /* 0x0000000f11117290 */ /* 0x000fe2000fffe03f */
[C---:B------:R-:W-:Y:S01]  /*0eb0*/  IMAD R108, R12.reuse, 0x20, R30 ;  /* 0x000000200c6c7824 */ /* 0x040fe200078e021e */
[----:B------:R-:W-:Y:S01]  /*0ec0*/  USHF.R.S32.HI UR15, URZ, 0x1f, UR11 ;  /* 0x0000001f3f0f7899 */ /* 0x000fe2000801140b */
[----:B------:R-:W-:Y:S01]  /*0ed0*/  IMAD.SHL.U32 R33, R12, 0x8, RZ ;  /* 0x000000080c217824 */ /* 0x000fe200078e00ff */
[----:B------:R-:W-:Y:S01]  /*0ee0*/  UIMAD UR14, UR8, UR4, URZ ;  /* 0x00000004080e72a4 */ /* 0x000fe2000f8e023f */
[----:B------:R-:W-:Y:S01]  /*0ef0*/  LOP3.LUT R249, R249, 0x1c0, RZ, 0xc0, !PT ;  /* 0x000001c0f9f97812 */ /* 0x000fe200078ec0ff */
[----:B------:R-:W-:Y:S01]  /*0f00*/  USEL UR15, UR15, URZ, !UP1 ;  /* 0x0000003f0f0f7287 */ /* 0x000fe2000c800000 */
[C---:B-1----:R-:W-:Y:S01]  /*0f10*/  IMAD R8, R10.reuse, 0x80, R108 ;  /* 0x000000800a087824 */ /* 0x042fe200078e026c */
[----:B------:R-:W-:Y:S01]  /*0f20*/  UIMAD UR14, UR9, UR5, UR14 ;  /* 0x00000005090e72a4 */ /* 0x000fe2000f8e020e */
[----:B------:R1:W-:Y:S01]  /*0f30*/  STL [R1], R108 ;  /* 0x0000006c01007387 */ /* 0x0003e20000100800 */
[----:B------:R-:W-:Y:S01]  /*0f40*/  UIMAD.WIDE.U32 UR18, UR9, UR4, UR16 ;  /* 0x00000004091272a5 */ /* 0x000fe2000f8e0010 */
[----:B------:R-:W-:Y:S01]  /*0f50*/  IMAD.MOV.U32 R7, RZ, RZ, R8 ;  /* 0x000000ffff077224 */ /* 0x000fe200078e0008 */
[----:B------:R-:W-:Y:S01]  /*0f60*/  USEL UR16, UR11, URZ, !UP1 ;  /* 0x0000003f0b107287 */ /* 0x000fe2000c800000 */
[----:B--2---:R-:W-:Y:S01]  /*0f70*/  IMAD.MOV.U32 R4, RZ, RZ, c[0x0][0x2c4] ;  /* 0x0000b100ff047624 */ /* 0x004fe200078e00ff */
[----:B------:R-:W-:Y:S01]  /*0f80*/  ULDC.64 UR4, c[0x0][0x1c0] ;  /* 0x0000700000047ab9 */ /* 0x000fe20000000a00 */
[----:B------:R-:W-:Y:S01]  /*0f90*/  IMAD R10, R10, 0x80, R30 ;  /* 0x000000800a0a7824 */ /* 0x000fe200078e021e */
[----:B------:R-:W-:Y:S01]  /*0fa0*/  UIMAD UR15, UR15, UR4, URZ ;  /* 0x000000040f0f72a4 */ /* 0x000fe2000f8e023f */
[C---:B------:R-:W-:Y:S01]  /*0fb0*/  IADD3 R13, R33.reuse, 0x40, RZ ;  /* 0x00000040210d7810 */ /* 0x040fe20007ffe0ff */
[----:B------:R-:W-:Y:S01]  /*0fc0*/  UIADD3 UR19, UR19, UR14, URZ ;  /* 0x0000000e13137290 */ /* 0x000fe2000fffe03f */
[----:B------:R-:W-:Y:S01]  /*0fd0*/  ISETP.NE.AND P0, PT, R4, 0x1, PT ;  /* 0x000000010400780c */ /* 0x000fe20003f05270 */
[----:B------:R-:W-:Y:S01]  /*0fe0*/  UIMAD UR5, UR16, UR5, UR15 ;  /* 0x00000005100572a4 */ /* 0x000fe2000f8e020f */
[C---:B------:R-:W-:Y:S01]  /*0ff0*/  IADD3 R32, R33.reuse, 0x80, RZ ;  /* 0x0000008021207810 */ /* 0x040fe20007ffe0ff */
[----:B------:R-:W-:Y:S01]  /*1000*/  UIMAD.WIDE.U32 UR16, UR16, UR4, UR18 ;  /* 0x00000004101072a5 */ /* 0x000fe2000f8e0012 */
[----:B------:R-:W-:-:S02]  /*1010*/  ISETP.GE.AND P4, PT, R33, c[0x0][0x198], PT ;  /* 0x0000660021007a0c */ /* 0x000fc40003f86270 */
[----:B------:R-:W-:Y:S01]  /*1020*/  ISETP.GE.AND P3, PT, R13, c[0x0][0x198], PT ;  /* 0x000066000d007a0c */ /* 0x000fe20003f66270 */
[----:B------:R-:W-:Y:S01]  /*1030*/  UIADD3 UR5, UR17, UR5, URZ ;  /* 0x0000000511057290 */ /* 0x000fe2000fffe03f */
[----:B------:R-:W-:Y:S01]  /*1040*/  ISETP.GE.AND P6, PT, R32, c[0x0][0x198], PT ;  /* 0x0000660020007a0c */ /* 0x000fe20003fc6270 */
[----:B------:R-:W-:Y:S02]  /*1050*/  IMAD.U32 R15, RZ, RZ, UR17 ;  /* 0x00000011ff0f7e24 */ /* 0x000fe4000f8e00ff */
[----:B------:R-:W-:Y:S02]  /*1060*/  IMAD.U32 R14, RZ, RZ, UR16 ;  /* 0x00000010ff0e7e24 */ /* 0x000fe4000f8e00ff */
[----:B------:R-:W-:-:S04]  /*1070*/  @P0 IMAD.HI.U32 R4, R8, c[0x0][0x2c8], RZ ;  /* 0x0000b20008040a27 */ /* 0x000fc800078e00ff */
[----:B------:R-:W-:Y:S01]  /*1080*/  IMAD.U32 R15, RZ, RZ, UR5 ;  /* 0x00000005ff0f7e24 */ /* 0x000fe2000f8e00ff */
[----:B------:R-:W-:-:S04]  /*1090*/  @P0 SHF.R.U32.HI R7, RZ, c[0x0][0x2cc], R4 ;  /* 0x0000b300ff070a19 */ /* 0x000fc80000011604 */
[--C-:B------:R-:W-:Y:S01]  /*10a0*/  SHF.R.S32.HI R5, RZ, 0x1f, R7.reuse ;  /* 0x0000001fff057819 */ /* 0x100fe20000011407 */
[----:B------:R-:W-:Y:S02]  /*10b0*/  IMAD.MOV R4, RZ, RZ, -R7 ;  /* 0x000000ffff047224 */ /* 0x000fe400078e0a07 */
[----:B------:R-:W-:-:S04]  /*10c0*/  IMAD.WIDE.U32 R14, R7, c[0x0][0x1b0], R14 ;  /* 0x00006c00070e7a25 */ /* 0x000fc800078e000e */
[----:B------:R-:W-:Y:S02]  /*10d0*/  IMAD R4, R4, c[0x0][0x2c4], R8 ;  /* 0x0000b10004047a24 */ /* 0x000fe400078e0208 */
[----:B------:R-:W-:-:S03]  /*10e0*/  IMAD R5, R5, c[0x0][0x1b0], RZ ;  /* 0x00006c0005057a24 */ /* 0x000fc600078e02ff */
[----:B------:R-:W-:Y:S01]  /*10f0*/  SHF.R.S32.HI R8, RZ, 0x1f, R4 ;  /* 0x0000001fff087819 */ /* 0x000fe20000011404 */
[----:B------:R-:W-:Y:S01]  /*1100*/  IMAD R5, R7, c[0x0][0x1b4], R5 ;  /* 0x00006d0007057a24 */ /* 0x000fe200078e0205 */
[----:B------:R-:W-:-:S03]  /*1110*/  LOP3.LUT R7, R11, 0xfffffff0, RZ, 0xc0, !PT ;  /* 0xfffffff00b077812 */ /* 0x000fc600078ec0ff */
[----:B------:R-:W-:Y:S02]  /*1120*/  IMAD R8, R8, c[0x0][0x1a8], RZ ;  /* 0x00006a0008087a24 */ /* 0x000fe400078e02ff */
[----:B------:R-:W-:Y:S02]  /*1130*/  IMAD.IADD R15, R15, 0x1, R5 ;  /* 0x000000010f0f7824 */ /* 0x000fe400078e0205 */
[C---:B------:R-:W-:Y:S02]  /*1140*/  IMAD R9, R4.reuse, c[0x0][0x1ac], R8 ;  /* 0x00006b0004097a24 */ /* 0x040fe400078e0208 */
[----:B------:R-:W-:Y:S01]  /*1150*/  IMAD.WIDE.U32 R4, R4, c[0x0][0x1a8], R14 ;  /* 0x00006a0004047a25 */ /* 0x000fe200078e000e */
[----:B------:R-:W-:-:S03]  /*1160*/  LEA.HI R14, R6, R2, RZ, 0x6 ;  /* 0x00000002060e7211 */ /* 0x000fc600078f30ff */
[----:B------:R-:W-:Y:S01]  /*1170*/  IMAD.IADD R9, R5, 0x1, R9 ;  /* 0x0000000105097824 */ /* 0x000fe200078e0209 */
[----:B------:R-:W-:Y:S01]  /*1180*/  LEA R16, P0, R4, c[0x0][0x160], 0x1 ;  /* 0x0000580004107a11 */ /* 0x000fe200078008ff */
[----:B------:R-:W-:Y:S02]  /*1190*/  IMAD.IADD R5, R2, 0x1, -R7 ;  /* 0x0000000102057824 */ /* 0x000fe400078e0a07 */
[----:B-----5:R-:W-:Y:S01]  /*11a0*/  IMAD R8, R0, c[0x0][0x2c4], RZ ;  /* 0x0000b10000087a24 */ /* 0x020fe200078e02ff */
[----:B------:R-:W-:Y:S01]  /*11b0*/  LEA.HI.X R9, R4, c[0x0][0x164], R9, 0x1, P0 ;  /* 0x0000590004097a11 */ /* 0x000fe200000f0c09 */
[----:B------:R-:W-:Y:S01]  /*11c0*/  IMAD.SHL.U32 R14, R14, 0x8, RZ ;  /* 0x000000080e0e7824 */ /* 0x000fe200078e00ff */
[----:B------:R-:W-:Y:S01]  /*11d0*/  SHF.R.S32.HI R7, RZ, 0x1f, R5 ;  /* 0x0000001fff077819 */ /* 0x000fe20000011405 */
[----:B------:R-:W-:Y:S01]  /*11e0*/  IMAD.MOV.U32 R4, RZ, RZ, 0x10 ;  /* 0x00000010ff047424 */ /* 0x000fe200078e00ff */
[----:B------:R-:W-:Y:S01]  /*11f0*/  ISETP.GE.AND P0, PT, R10, R8, PT ;  /* 0x000000080a00720c */ /* 0x000fe20003f06270 */
[----:B------:R1:W2:Y:S01]  /*1200*/  SHFL.IDX PT, R20, R16, RZ, 0x181f ;  /* 0x00181fff10147589 */ /* 0x0002a200000e0000 */
[----:B------:R-:W-:-:S03]  /*1210*/  LEA.HI R7, R7, R5, RZ, 0x3 ;  /* 0x0000000507077211 */ /* 0x000fc600078f18ff */
[----:B------:R1:W4:Y:S01]  /*1220*/  SHFL.IDX PT, R21, R9, RZ, 0x181f ;  /* 0x00181fff09157589 */ /* 0x00032200000e0000 */
[----:B------:R-:W-:-:S05]  /*1230*/  LOP3.LUT R0, R7, 0xfffffff8, RZ, 0xc0, !PT ;  /* 0xfffffff807007812 */ /* 0x000fca00078ec0ff */
[----:B------:R-:W-:Y:S01]  /*1240*/  IMAD.IADD R5, R5, 0x1, -R0 ;  /* 0x0000000105057824 */ /* 0x000fe200078e0a00 */
[----:B------:R-:W-:-:S04]  /*1250*/  IADD3 R0, R33, 0xc0, RZ ;  /* 0x000000c021007810 */ /* 0x000fc80007ffe0ff */
[----:B------:R-:W-:Y:S01]  /*1260*/  ISETP.GE.AND P5, PT, R0, c[0x0][0x198], PT ;  /* 0x0000660000007a0c */ /* 0x000fe20003fa6270 */
[----:B---3--:R3:W1:Y:S03]  /*1270*/  @P1 R2UR UR18, R3 ;  /* 0x00000000031213c2 */ /* 0x00866600000e0000 */
[----:B------:R-:W-:Y:S01]  /*1280*/  R2P PR, R5, 0x6 ;  /* 0x0000000605007804 */ /* 0x000fe20000000000 */
[----:B-1----:R-:W-:-:S04]  /*1290*/  @!UP0 UMOV UR18, UR11 ;  /* 0x0000000b00128c82 */ /* 0x002fc80008000000 */
[----:B------:R-:W-:Y:S02]  /*12a0*/  SEL R4, R4, 0xfffffff0, !P1 ;  /* 0xfffffff004047807 */ /* 0x000fe40004800000 */
[----:B---3--:R-:W-:Y:S02]  /*12b0*/  SHF.R.U32.HI R3, RZ, 0x3, R249 ;  /* 0x00000003ff037819 */ /* 0x008fe400000116f9 */
[----:B------:R-:W-:-:S04]  /*12c0*/  LOP3.LUT R249, R249, 0x38, R33, 0xf8, !PT ;  /* 0x00000038f9f97812 */ /* 0x000fc800078ef821 */
[----:B------:R-:W-:Y:S01]  /*12d0*/  LOP3.LUT R249, R249, R3, RZ, 0x3c, !PT ;  /* 0x00000003f9f97212 */ /* 0x000fe200078e3cff */
[----:B------:R-:W-:-:S03]  /*12e0*/  IMAD.MOV.U32 R3, RZ, RZ, 0x20 ;  /* 0x00000020ff037424 */ /* 0x000fc600078e00ff */
[----:B------:R-:W-:Y:S02]  /*12f0*/  LOP3.LUT R249, R249, 0xfffffe00, R14, 0xf8, !PT ;  /* 0xfffffe00f9f97812 */ /* 0x000fe400078ef80e */
[----:B------:R-:W-:Y:S01]  /*1300*/  SEL R3, R3, 0xffffffe0, !P2 ;  /* 0xffffffe003037807 */ /* 0x000fe20005000000 */
[----:B------:R-:W-:Y:S05]  /*1310*/  @P0 BRA `(.L_x_2561) ;  /* 0x0000013000000947 */ /* 0x000fea0003800000 */
[----:B--2-4-:R-:W-:Y:S01]  /*1320*/  SHF.R.S32.HI R17, RZ, 0x1f, R13 ;  /* 0x0000001fff117819 */ /* 0x014fe2000001140d */
        /* <DEDUP_REMOVED lines=18> */
.L_x_2561:
[----:B--2-4-:R-:W-:Y:S05]  /*1450*/  BSYNC B0 ;  /* 0x0000000000007941 */ /* 0x014fea0003800000 */
.L_x_2560:
[----:B-1----:R-:W-:Y:S01]  /*1460*/  IADD3 R14, R10, 0x20, RZ ;  /* 0x000000200a0e7810 */ /* 0x002fe20007ffe0ff */
[----:B------:R1:W2:Y:S01]  /*1470*/  SHFL.IDX PT, R21, R9, 0x1, 0x181f ;  /* 0x00381f0009157f89 */ /* 0x0002a200000e0000 */
        /* <DEDUP_REMOVED lines=23> */
.L_x_2563:
[----:B------:R-:W-:Y:S05]  /*15f0*/  BSYNC B0 ;  /* 0x0000000000007941 */ /* 0x000fea0003800000 */
.L_x_2562:
[----:B--2---:R-:W-:Y:S01]  /*1600*/  IADD3 R14, R10, 0x40, RZ ;  /* 0x000000400a0e7810 */ /* 0x004fe20007ffe0ff */
[----:B------:R2:W4:Y:S01]  /*1610*/  SHFL.IDX PT, R21, R9, 0x2, 0x181f ;  /* 0x00581f0009157f89 */ /* 0x00052200000e0000 */
        /* <DEDUP_REMOVED lines=23> */
.L_x_2565:
[----:B------:R-:W-:Y:S05]  /*1790*/  BSYNC B0 ;  /* 0x0000000000007941 */ /* 0x000fea0003800000 */
.L_x_2564:
[----:B-12---:R-:W-:Y:S01]  /*17a0*/  SHFL.IDX PT, R16, R16, 0x3, 0x181f ;  /* 0x00781f0010107f89 */ /* 0x006fe200000e0000 */
[----:B------:R-:W-:Y:S01]  /*17b0*/  IADD3 R10, R10, 0x60, RZ ;  /* 0x000000600a0a7810 */ /* 0x000fe20007ffe0ff */
[----:B------:R-:W-:Y:S01]  /*17c0*/  UMOV UR14, 0x60 ;  /* 0x00000060000e7882 */ /* 0x000fe20000000000 */
[----:B------:R-:W-:Y:S01]  /*17d0*/  SHF.R.S32.HI R31, RZ, 0x1f, R13 ;  /* 0x0000001fff1f7819 */ /* 0x000fe2000001140d */
[----:B------:R-:W1:Y:S01]  /*17e0*/  SHFL.IDX PT, R17, R9, 0x3, 0x181f ;  /* 0x00781f0009117f89 */ /* 0x000e6200000e0000 */
[----:B------:R-:W-:Y:S01]  /*17f0*/  ISETP.GE.AND P0, PT, R10, R8, PT ;  /* 0x000000080a00720c */ /* 0x000fe20003f06270 */
[----:B------:R-:W-:Y:S01]  /*1800*/  UIMAD UR14, UR6, UR14, -0x60 ;  /* 0xffffffa0060e74a4 */ /* 0x000fe2000f8e020e */
[----:B------:R-:W-:Y:S01]  /*1810*/  SHF.R.S32.HI R29, RZ, 0x1f, R32 ;  /* 0x0000001fff1d7819 */ /* 0x000fe20000011420 */
[----:B------:R-:W-:Y:S01]  /*1820*/  IMAD.MOV.U32 R250, RZ, RZ, c[0x0][0x2b8] ;  /* 0x0000ae00fffa7624 */ /* 0x000fe200078e00ff */
[----:B------:R-:W-:Y:S01]  /*1830*/  SHF.R.S32.HI R28, RZ, 0x1f, R0 ;  /* 0x0000001fff1c7819 */ /* 0x000fe20000011400 */
[----:B------:R-:W-:Y:S01]  /*1840*/  IMAD.SHL.U32 R249, R249, 0x2, RZ ;  /* 0x00000002f9f97824 */ /* 0x000fe200078e00ff */
[----:B------:R-:W-:Y:S01]  /*1850*/  LEA.HI R31, R31, R13, RZ, 0x3 ;  /* 0x0000000d1f1f7211 */ /* 0x000fe200078f18ff */
[----:B------:R-:W-:Y:S01]  /*1860*/  USHF.R.S32.HI UR15, URZ, 0x1f, UR18 ;  /* 0x0000001f3f0f7899 */ /* 0x000fe20008011412 */
[----:B------:R-:W-:Y:S01]  /*1870*/  LEA.HI R29, R29, R32, RZ, 0x3 ;  /* 0x000000201d1d7211 */ /* 0x000fe200078f18ff */
[----:B------:R-:W-:Y:S01]  /*1880*/  ULDC.64 UR4, c[0x0][0x2b0] ;  /* 0x0000ac0000047ab9 */ /* 0x000fe20000000a00 */
[----:B------:R-:W-:Y:S01]  /*1890*/  LEA.HI R28, R28, R0, RZ, 0x3 ;  /* 0x000000001c1c7211 */ /* 0x000fe200078f18ff */
[----:B------:R-:W-:Y:S01]  /*18a0*/  UIMAD UR15, UR15, UR4, URZ ;  /* 0x000000040f0f72a4 */ /* 0x000fe2000f8e023f */
[----:B---3--:R-:W-:Y:S01]  /*18b0*/  IADD3 R14, R108, UR14, RZ ;  /* 0x0000000e6c0e7c10 */ /* 0x008fe2000fffe0ff */
[----:B------:R-:W-:Y:S01]  /*18c0*/  UIMAD.WIDE.U32 UR16, UR18, UR4, URZ ;  /* 0x00000004121072a5 */ /* 0x000fe2000f8e003f */
[----:B------:R-:W-:Y:S01]  /*18d0*/  LOP3.LUT R31, R31, 0xfffffff8, RZ, 0xc0, !PT ;  /* 0xfffffff81f1f7812 */ /* 0x000fe200078ec0ff */
[----:B------:R-:W-:Y:S01]  /*18e0*/  UIMAD UR15, UR18, UR5, UR15 ;  /* 0x00000005120f72a4 */ /* 0x000fe2000f8e020f */
[----:B------:R-:W-:Y:S01]  /*18f0*/  LOP3.LUT R29, R29, 0xfffffff8, RZ, 0xc0, !PT ;  /* 0xfffffff81d1d7812 */ /* 0x000fe200078ec0ff */
[----:B------:R-:W-:Y:S01]  /*1900*/  IMAD.MOV.U32 R251, RZ, RZ, RZ ;  /* 0x000000fffffb7224 */ /* 0x000fe200078e00ff */
[----:B------:R-:W-:Y:S01]  /*1910*/  ISETP.NE.AND P2, PT, R250, 0x1, PT ;  /* 0x00000001fa00780c */ /* 0x000fe20003f45270 */
[----:B------:R-:W-:Y:S01]  /*1920*/  UIADD3 UR15, UR17, UR15, URZ ;  /* 0x0000000f110f7290 */ /* 0x000fe2000fffe03f */
[----:B------:R-:W-:Y:S01]  /*1930*/  LOP3.LUT R28, R28, 0xfffffff8, RZ, 0xc0, !PT ;  /* 0xfffffff81c1c7812 */ /* 0x000fe200078ec0ff */
[----:B------:R-:W-:Y:S01]  /*1940*/  IMAD.SHL.U32 R247, R12, 0x40, RZ ;  /* 0x000000400cf77824 */ /* 0x000fe200078e00ff */
[C---:B------:R-:W-:Y:S01]  /*1950*/  IADD3 R252, R14.reuse, UR10, RZ ;  /* 0x0000000a0efc7c10 */ /* 0x040fe2000fffe0ff */
[----:B-1----:R-:W-:Y:S01]  /*1960*/  @!P0 IMAD.WIDE R18, R33, 0x2, R16 ;  /* 0x0000000221128825 */ /* 0x002fe200078e0210 */
[----:B------:R-:W-:Y:S01]  /*1970*/  ISETP.GE.AND P1, PT, R14, UR7, PT ;  /* 0x000000070e007c0c */ /* 0x000fe2000bf26270 */
[----:B------:R-:W-:-:S02]  /*1980*/  ULDC.64 UR4, c[0x0][0x1e8] ;  /* 0x00007a0000047ab9 */ /* 0x000fc40000000a00 */
[----:B------:R-:W-:Y:S01]  /*1990*/  @!P0 IMAD.WIDE R14, R31, 0x2, R16 ;  /* 0x000000021f0e8825 */ /* 0x000fe200078e0210 */
[----:B------:R-:W-:Y:S01]  /*19a0*/  @!PT LDS RZ, [RZ] ;  /* 0x00000000fffff984 */ /* 0x000fe20000000800 */
[----:B------:R1:W-:Y:S01]  /*19b0*/  @!P0 LDGSTS.E.BYPASS.LTC128B.128 [R249+0x1b100], [R18.64], !P4 ;  /* 0x1b10000012f98fae */ /* 0x0003e2000e101d4c */
[----:B------:R-:W-:Y:S02]  /*19c0*/  ISETP.GT.OR P1, PT, R108, 0x5f, P1 ;  /* 0x0000005f6c00780c */ /* 0x000fe40000f24670 */
[----:B------:R-:W-:Y:S01]  /*19d0*/  @P2 IMAD.HI.U32 R9, R252, c[0x0][0x2bc], RZ ;  /* 0x0000af00fc092a27 */ /* 0x000fe200078e00ff */
[----:B------:R2:W-:Y:S03]  /*19e0*/  @!P0 LDGSTS.E.BYPASS.LTC128B.128 [R249+0x1f100], [R14.64], !P3 ;  /* 0x1f1000000ef98fae */ /* 0x0005e6000d901d4c */
[----:B------:R-:W-:Y:S01]  /*19f0*/  IMAD.MOV.U32 R8, RZ, RZ, R252 ;  /* 0x000000ffff087224 */ /* 0x000fe200078e00fc */
[----:B------:R-:W-:-:S06]  /*1a00*/  @P2 SHF.R.U32.HI R8, RZ, c[0x0][0x2c0], R9 ;  /* 0x0000b000ff082a19 */ /* 0x000fcc0000011609 */
[----:B------:R-:W-:-:S04]  /*1a10*/  @!P1 IADD3 R10, P2, R8, UR16, RZ ;  /* 0x00000010080a9c10 */ /* 0x000fc8000ff5e0ff */
[----:B------:R-:W-:Y:S01]  /*1a20*/  @!P1 LEA.HI.X.SX32 R9, R8, UR15, 0x1, P2 ;  /* 0x0000000f08099c11 */ /* 0x000fe200090f0eff */
[----:B-1----:R-:W-:-:S04]  /*1a30*/  @!P0 IMAD.WIDE R18, R29, 0x2, R16 ;  /* 0x000000021d128825 */ /* 0x002fc800078e0210 */
[----:B------:R-:W-:Y:S01]  /*1a40*/  @!P0 IMAD.WIDE R16, R28, 0x2, R16 ;  /* 0x000000021c108825 */ /* 0x000fe200078e0210 */
[----:B------:R1:W-:Y:S01]  /*1a50*/  @!P0 LDGSTS.E.BYPASS.LTC128B.128 [R249+0x23100], [R18.64], !P6 ;  /* 0x2310000012f98fae */ /* 0x0003e2000f101d4c */
[----:B--2---:R-:W-:-:S03]  /*1a60*/  @!P1 LEA R14, P2, R10, c[0x0][0x2a0], 0x2 ;  /* 0x0000a8000a0e9a11 */ /* 0x004fc600078410ff */
[----:B------:R2:W-:Y:S01]  /*1a70*/  @!P0 LDGSTS.E.BYPASS.LTC128B.128 [R249+0x27100], [R16.64], !P5 ;  /* 0x2710000010f98fae */ /* 0x0005e2000e901d4c */
[----:B------:R-:W-:-:S03]  /*1a80*/  @!P1 LEA.HI.X R15, R10, c[0x0][0x2a4], R9, 0x2, P2 ;  /* 0x0000a9000a0f9a11 */ /* 0x000fc600010f1409 */
[----:B------:R-:W0:Y:S04]  /*1a90*/  LDGDEPBAR ;  /* 0x00000000000079af */ /* 0x000e280000000000 */
[----:B------:R-:W-:Y:S06]  /*1aa0*/  BAR.SYNC.DEFER_BLOCKING 0x0 ;  /* 0x0000000000007b1d */ /* 0x000fec0000010000 */
[----:B------:R3:W5:Y:S01]  /*1ab0*/  @!P1 LDG.E R251, [R14.64] ;  /* 0x0000000c0efb9981 */ /* 0x000762000c1e1900 */
        /* <DEDUP_REMOVED lines=8> */
[----:B-1----:R-:W-:Y:S01]  /*1b40*/  IMAD.WIDE.U32 R18, R252, c[0x0][0x1e0], RZ ;  /* 0x00007800fc127a25 */ /* 0x002fe200078e00ff */
[----:B------:R-:W-:Y:S01]  /*1b50*/  SHF.R.S32.HI R10, RZ, 0x1f, R252 ;  /* 0x0000001fff0a7819 */ /* 0x000fe200000114fc */
[----:B------:R-:W-:Y:S01]  /*1b60*/  ULDC.64 UR4, c[0x0][0x210] ;  /* 0x0000840000047ab9 */ /* 0x000fe20000000a00 */
[----:B------:R-:W-:Y:S01]  /*1b70*/  LOP3.LUT R8, R247, 0x8, R8, 0xf8, !PT ;  /* 0x00000008f7087812 */ /* 0x000fe200078ef808 */
[----:B------:R-:W-:Y:S01]  /*1b80*/  UIADD3 UR18, UR21, UR18, URZ ;  /* 0x0000001215127290 */ /* 0x000fe2000fffe03f */
[----:B------:R-:W-:Y:S01]  /*1b90*/  SHF.R.U32.HI R247, RZ, 0x3, R247 ;  /* 0x00000003fff77819 */ /* 0x000fe200000116f7 */
[C---:B------:R-:W-:Y:S01]  /*1ba0*/  IMAD R9, R10.reuse, c[0x0][0x1e0], RZ ;  /* 0x000078000a097a24 */ /* 0x040fe200078e02ff */
[----:B------:R-:W-:Y:S01]  /*1bb0*/  UIMAD UR8, UR8, UR4, URZ ;  /* 0x00000004080872a4 */ /* 0x000fe2000f8e023f */
[----:B------:R-:W-:Y:S01]  /*1bc0*/  IMAD R10, R10, c[0x0][0x208], RZ ;  /* 0x000082000a0a7a24 */ /* 0x000fe200078e02ff */
[----:B------:R-:W-:Y:S01]  /*1bd0*/  LOP3.LUT R247, R8, R247, RZ, 0x3c, !PT ;  /* 0x000000f708f77212 */ /* 0x000fe200078e3cff */
[C---:B------:R-:W-:Y:S01]  /*1be0*/  IMAD R9, R252.reuse, c[0x0][0x1e4], R9 ;  /* 0x00007900fc097a24 */ /* 0x040fe200078e0209 */
[----:B------:R-:W-:Y:S01]  /*1bf0*/  UIMAD.WIDE.U32 UR22, UR9, UR4, URZ ;  /* 0x00000004091672a5 */ /* 0x000fe2000f8e003f */
[C---:B--2---:R-:W-:Y:S01]  /*1c00*/  IMAD.WIDE.U32 R16, R252.reuse, c[0x0][0x208], RZ ;  /* 0x00008200fc107a25 */ /* 0x044fe200078e00ff */
[----:B------:R-:W-:Y:S01]  /*1c10*/  UIMAD UR5, UR9, UR5, UR8 ;  /* 0x00000005090572a4 */ /* 0x000fe2000f8e0208 */
[----:B------:R-:W-:Y:S01]  /*1c20*/  ISETP.GE.AND P4, PT, R33, c[0x0][0x1d4], PT ;  /* 0x0000750021007a0c */ /* 0x000fe20003f86270 */
[----:B------:R-:W-:Y:S01]  /*1c30*/  UIADD3 UR4, UR6, -0x1, URZ ;  /* 0xffffffff06047890 */ /* 0x000fe2000fffe03f */
[----:B---3--:R-:W-:Y:S01]  /*1c40*/  SHF.R.S32.HI R14, RZ, 0x4, R11 ;  /* 0x00000004ff0e7819 */ /* 0x008fe2000001140b */
[----:B------:R-:W-:Y:S01]  /*1c50*/  IMAD.IADD R19, R19, 0x1, R9 ;  /* 0x0000000113137824 */ /* 0x000fe200078e0209 */
[----:B------:R-:W-:Y:S01]  /*1c60*/  UIADD3 UR5, UR23, UR5, URZ ;  /* 0x0000000517057290 */ /* 0x000fe2000fffe03f */
[----:B------:R-:W-:Y:S01]  /*1c70*/  IMAD R10, R252, c[0x0][0x20c], R10 ;  /* 0x00008300fc0a7a24 */ /* 0x000fe200078e020a */
[----:B------:R-:W-:Y:S01]  /*1c80*/  LEA.HI R11, R11, R14, RZ, 0x1 ;  /* 0x0000000e0b0b7211 */ /* 0x000fe200078f08ff */
[----:B------:R-:W-:Y:S01]  /*1c90*/  UIMAD UR4, UR4, -0x60, UR7 ;  /* 0xffffffa0040478a4 */ /* 0x000fe2000f8e0207 */
[----:B------:R-:W-:Y:S01]  /*1ca0*/  ISETP.GE.AND P3, PT, R13, c[0x0][0x1d4], PT ;  /* 0x000075000d007a0c */ /* 0x000fe20003f66270 */
[----:B------:R-:W-:Y:S01]  /*1cb0*/  IMAD.IADD R17, R17, 0x1, R10 ;  /* 0x0000000111117824 */ /* 0x000fe200078e020a */
[----:B------:R-:W-:Y:S01]  /*1cc0*/  LOP3.LUT R11, R11, 0xfffffffe, RZ, 0xc0, !PT ;  /* 0xfffffffe0b0b7812 */ /* 0x000fe200078ec0ff */
[----:B------:R-:W-:Y:S01]  /*1cd0*/  IMAD.SHL.U32 R5, R5, 0x40, RZ ;  /* 0x0000004005057824 */ /* 0x000fe200078e00ff */
[----:B------:R-:W-:Y:S01]  /*1ce0*/  ISETP.GE.AND P2, PT, R32, c[0x0][0x1d4], PT ;  /* 0x0000750020007a0c */ /* 0x000fe20003f46270 */
[----:B------:R-:W-:Y:S01]  /*1cf0*/  IMAD.SHL.U32 R7, R7, 0x40, RZ ;  /* 0x0000004007077824 */ /* 0x000fe200078e00ff */
[----:B------:R-:W-:Y:S01]  /*1d00*/  IADD3 R30, -R30, UR4, RZ ;  /* 0x000000041e1e7c10 */ /* 0x000fe2000fffe1ff */
[----:B------:R-:W-:Y:S01]  /*1d10*/  IMAD.IADD R11, R14, 0x1, -R11 ;  /* 0x000000010e0b7824 */ /* 0x000fe200078e0a0b */
[----:B------:R-:W-:Y:S01]  /*1d20*/  LEA.HI R6, R6, R2, RZ, 0x5 ;  /* 0x0000000206067211 */ /* 0x000fe200078f28ff */
[----:B------:R-:W-:Y:S01]  /*1d30*/  UISETP.GE.AND UP0, UPT, UR7, 0x61, UPT ;  /* 0x000000610700788c */ /* 0x000fe2000bf06270 */
[----:B------:R-:W-:Y:S01]  /*1d40*/  LOP3.LUT R5, R5, 0x1c0, RZ, 0xc0, !PT ;  /* 0x000001c005057812 */ /* 0x000fe200078ec0ff */
[----:B------:R-:W-:Y:S01]  /*1d50*/  IMAD R247, R11, 0x200, R247 ;  /* 0x000002000bf77824 */ /* 0x000fe200078e02f7 */
[----:B------:R-:W-:Y:S01]  /*1d60*/  LOP3.LUT R7, R7, 0xfffffe00, RZ, 0xc0, !PT ;  /* 0xfffffe0007077812 */ /* 0x000fe200078ec0ff */
[----:B------:R-:W-:-:S02]  /*1d70*/  IMAD.SHL.U32 R11, R11, 0x8, RZ ;  /* 0x000000080b0b7824 */ /* 0x000fc400078e00ff */
[----:B------:R-:W-:Y:S02]  /*1d80*/  IMAD.SHL.U32 R247, R247, 0x2, RZ ;  /* 0x00000002f7f77824 */ /* 0x000fe400078e00ff */
[----:B------:R-:W-:Y:S01]  /*1d90*/  IMAD.SHL.U32 R248, R6, 0x20, RZ ;  /* 0x0000002006f87824 */ /* 0x000fe200078e00ff */
[----:B------:R-:W-:Y:S02]  /*1da0*/  LOP3.LUT R11, R5, 0x8, R11, 0xf8, !PT ;  /* 0x00000008050b7812 */ /* 0x000fe400078ef80b */
[----:B------:R-:W-:Y:S02]  /*1db0*/  IADD3 R246, R247, 0xc120, RZ ;  /* 0x0000c120f7f67810 */ /* 0x000fe40007ffe0ff */
[----:B------:R-:W-:Y:S02]  /*1dc0*/  SHF.R.U32.HI R5, RZ, 0x3, R5 ;  /* 0x00000003ff057819 */ /* 0x000fe40000011605 */
[----:B------:R-:W-:Y:S02]  /*1dd0*/  LOP3.LUT R248, R248, 0x7ffffc00, RZ, 0xc0, !PT ;  /* 0x7ffffc00f8f87812 */ /* 0x000fe400078ec0ff */
[----:B------:R-:W-:-:S04]  /*1de0*/  LOP3.LUT R5, R11, R5, RZ, 0x3c, !PT ;  /* 0x000000050b057212 */ /* 0x000fc800078e3cff */
[CC--:B------:R-:W-:Y:S02]  /*1df0*/  IADD3 R248, R5.reuse, R7.reuse, R248 ;  /* 0x0000000705f87210 */ /* 0x0c0fe40007ffe0f8 */
[----:B------:R-:W-:-:S03]  /*1e00*/  LOP3.LUT R5, R5, R7, RZ, 0xfc, !PT ;  /* 0x0000000705057212 */ /* 0x000fc600078efcff */
[----:B------:R-:W-:-:S04]  /*1e10*/  IMAD.SHL.U32 R248, R248, 0x2, RZ ;  /* 0x00000002f8f87824 */ /* 0x000fc800078e00ff */
[--C-:B------:R-:W-:Y:S02]  /*1e20*/  IMAD R244, R4, 0x2, R248.reuse ;  /* 0x0000000204f47824 */ /* 0x100fe400078e02f8 */
[C---:B------:R-:W-:Y:S02]  /*1e30*/  IMAD R243, R3.reuse, 0x2, R248 ;  /* 0x0000000203f37824 */ /* 0x040fe400078e02f8 */
[----:B------:R-:W-:Y:S01]  /*1e40*/  IMAD R241, R3, 0x2, R244 ;  /* 0x0000000203f17824 */ /* 0x000fe200078e02f4 */
[----:B-----5:R-:W-:Y:S01]  /*1e50*/  SHF.R.S32.HI R8, RZ, 0x1f, R251 ;  /* 0x0000001fff087819 */ /* 0x020fe200000114fb */
[----:B------:R-:W-:-:S04]  /*1e60*/  IMAD.WIDE.U32 R18, R251, c[0x0][0x1f0], R18 ;  /* 0x00007c00fb127a25 */ /* 0x000fc800078e0012 */
[----:B------:R-:W-:Y:S01]  /*1e70*/  IMAD R14, R8, c[0x0][0x1f0], RZ ;  /* 0x00007c00080e7a24 */ /* 0x000fe200078e02ff */
[----:B------:R-:W-:Y:S01]  /*1e80*/  IADD3 R9, P0, R18, UR20, RZ ;  /* 0x0000001412097c10 */ /* 0x000fe2000ff1e0ff */
[----:B------:R-:W-:Y:S02]  /*1e90*/  IMAD R8, R8, c[0x0][0x218], RZ ;  /* 0x0000860008087a24 */ /* 0x000fe400078e02ff */
[C---:B------:R-:W-:Y:S02]  /*1ea0*/  IMAD R14, R251.reuse, c[0x0][0x1f4], R14 ;  /* 0x00007d00fb0e7a24 */ /* 0x040fe400078e020e */
[----:B------:R-:W-:-:S03]  /*1eb0*/  IMAD.WIDE.U32 R16, R251, c[0x0][0x218], R16 ;  /* 0x00008600fb107a25 */ /* 0x000fc600078e0010 */
[----:B------:R-:W-:Y:S01]  /*1ec0*/  IADD3.X R14, R19, UR18, R14, P0, !PT ;  /* 0x00000012130e7c10 */ /* 0x000fe200087fe40e */
[----:B------:R-:W-:Y:S01]  /*1ed0*/  IMAD R8, R251, c[0x0][0x21c], R8 ;  /* 0x00008700fb087a24 */ /* 0x000fe200078e0208 */
[----:B------:R-:W-:-:S04]  /*1ee0*/  LEA R18, P0, R9, c[0x0][0x1c8], 0x1 ;  /* 0x0000720009127a11 */ /* 0x000fc800078008ff */
[----:B------:R-:W-:Y:S01]  /*1ef0*/  LEA.HI.X R14, R9, c[0x0][0x1cc], R14, 0x1, P0 ;  /* 0x00007300090e7a11 */ /* 0x000fe200000f0c0e */
[----:B------:R-:W-:Y:S01]  /*1f00*/  SHFL.IDX PT, R20, R18, RZ, 0x181f ;  /* 0x00181fff12147589 */ /* 0x000fe200000e0000 */
[----:B------:R-:W-:Y:S01]  /*1f10*/  IADD3 R10, P0, R16, UR22, RZ ;  /* 0x00000016100a7c10 */ /* 0x000fe2000ff1e0ff */
[----:B------:R-:W-:Y:S01]  /*1f20*/  IMAD.U32 R16, RZ, RZ, UR9 ;  /* 0x00000009ff107e24 */ /* 0x000fe2000f8e00ff */
[----:B------:R-:W-:Y:S01]  /*1f30*/  IADD3 R9, R247, 0xc100, RZ ;  /* 0x0000c100f7097810 */ /* 0x000fe20007ffe0ff */
[----:B----4-:R-:W1:Y:S01]  /*1f40*/  SHFL.IDX PT, R21, R14, RZ, 0x181f ;  /* 0x00181fff0e157589 */ /* 0x010e6200000e0000 */
        /* <DEDUP_REMOVED lines=9> */
[----:B------:R-:W-:Y:S01]  /*1fe0*/  ISETP.GE.AND P1, PT, R0, c[0x0][0x1d4], PT ;  /* 0x0000750000007a0c */ /* 0x000fe20003f26270 */
        /* <DEDUP_REMOVED lines=18> */
[----:B------:R-:W-:Y:S02]  /*2110*/  IADD3 R229, R246, 0x4000, RZ ;  /* 0x00004000f6e57810 */ /* 0x000fe40007ffe0ff */
        /* <DEDUP_REMOVED lines=36> */
[----:B---3--:R-:W-:Y:S02]  /*2360*/  IADD3 R20, P5, R20, R34, RZ ;  /* 0x0000002214147210 */ /* 0x008fe40007fbe0ff */
[----:B------:R-:W-:-:S03]  /*2370*/  IADD3 R182, R246, 0xb800, RZ ;  /* 0x0000b800f6b67810 */ /* 0x000fc60007ffe0ff */
        /* <DEDUP_REMOVED lines=8> */
[----:B------:R-:W-:-:S05]  /*2400*/  IADD3 R42, P5, R14, R22, RZ ;  /* 0x000000160e2a7210 */ /* 0x000fca0007fbe0ff */
        /* <DEDUP_REMOVED lines=9> */
[----:B------:R-:W-:-:S02]  /*24a0*/  IADD3 R52, P0, R46, R18, RZ ;  /* 0x000000122e347210 */ /* 0x000fc40007f1e0ff */
[----:B------:R-:W-:-:S03]  /*24b0*/  IADD3 R40, P5, R18, R22, RZ ;  /* 0x0000001612287210 */ /* 0x000fc60007fbe0ff */
[----:B------:R-:W-:Y:S01]  /*24c0*/  IMAD.X R53, R10, 0x1, R19, P0 ;  /* 0x000000010a357824 */ /* 0x000fe200000e0613 */
[----:B------:R-:W-:Y:S01]  /*24d0*/  IADD3 R80, P0, R18, R34, RZ ;  /* 0x0000002212507210 */ /* 0x000fe20007f1e0ff */
[----:B------:R-:W-:-:S04]  /*24e0*/  IMAD.X R41, R19, 0x1, R9, P5 ;  /* 0x0000000113297824 */ /* 0x000fc800028e0609 */
[----:B------:R-:W-:Y:S02]  /*24f0*/  IMAD.X R81, R19, 0x1, R8, P0 ;  /* 0x0000000113517824 */ /* 0x000fe400000e0608 */
[----:B-1----:R-:W-:Y:S01]  /*2500*/  IMAD.WIDE R16, R28, 0x2, RZ ;  /* 0x000000021c107825 */ /* 0x002fe200078e02ff */
[----:B------:R-:W-:-:S04]  /*2510*/  DEPBAR.LE SB0, 0x1 ;  /* 0x000080400000791a */ /* 0x000fc80000000000 */
[----:B------:R-:W-:-:S04]  /*2520*/  DEPBAR.LE SB0, 0x0 ;  /* 0x000080000000791a */ /* 0x000fc80000000000 */
[----:B------:R-:W-:Y:S01]  /*2530*/  BAR.SYNC.DEFER_BLOCKING 0x0 ;  /* 0x0000000000007b1d */ /* 0x000fe20000010000 */
[----:B------:R-:W-:Y:S02]  /*2540*/  IADD3 R46, P6, R46, R16, RZ ;  /* 0x000000102e2e7210 */ /* 0x000fe40007fde0ff */
        /* <DEDUP_REMOVED lines=14> */
[----:B----4-:R-:W1:Y:S04]  /*2630*/  LDSM.16.M88.4 R24, [R247+0xd900] ;  /* 0x00d90000f718783b */ /* 0x010e680000000200 */
[----:B------:R-:W-:Y:S04]  /*2640*/  LDSM.16.M88.4 R16, [R247+0xe100] ;  /* 0x00e10000f710783b */ /* 0x000fe80000000200 */
[----:B------:R-:W-:Y:S04]  /*2650*/  LDSM.16.M88.4 R76, [R247+0xe900] ;  /* 0x00e90000f74c783b */ /* 0x000fe80000000200 */
[----:B------:R-:W-:Y:S04]  /*2660*/  LDSM.16.M88.4 R68, [R246] ;  /* 0x00000000f644783b */ /* 0x000fe80000000200 */
[----:B------:R-:W-:Y:S04]  /*2670*/  LDSM.16.M88.4 R8, [R246+0x800] ;  /* 0x00080000f608783b */ /* 0x000fe80000000200 */
[----:B------:R-:W-:Y:S04]  /*2680*/  LDSM.16.M88.4 R72, [R246+0x1000] ;  /* 0x00100000f648783b */ /* 0x000fe80000000200 */
[----:B------:R-:W2:Y:S04]  /*2690*/  LDSM.16.M88.4 R56, [R246+0x1800] ;  /* 0x00180000f638783b */ /* 0x000ea80000000200 */
[----:B------:R-:W3:Y:S04]  /*26a0*/  LDSM.16.M88.4 R60, [R246+0x2000] ;  /* 0x00200000f63c783b */ /* 0x000ee80000000200 */
[----:B------:R-:W-:Y:S04]  /*26b0*/  LDSM.16.M88.4 R100, [R246+0x2800] ;  /* 0x00280000f664783b */ /* 0x000fe80000000200 */
[----:B------:R-:W-:Y:S01]  /*26c0*/  @!PT LDS RZ, [RZ] ;  /* 0x00000000fffff984 */ /* 0x000fe20000000800 */
[----:B------:R-:W-:Y:S01]  /*26d0*/  @!PT LDS RZ, [RZ] ;  /* 0x00000000fffff984 */ /* 0x000fe20000000800 */
[----:B------:R-:W-:Y:S01]  /*26e0*/  @!PT LDS RZ, [RZ] ;  /* 0x00000000fffff984 */ /* 0x000fe20000000800 */
[----:B------:R4:W-:Y:S01]  /*26f0*/  LDGSTS.E.BYPASS.LTC128B.128 [R249+0x100], [R82.64], !P0 ;  /* 0x0010000052f97fae */ /* 0x0009e2000c101d4c */
[C---:B------:R-:W-:Y:S01]  /*2700*/  ISETP.LT.OR P0, PT, R30.reuse, 0x1, P5 ;  /* 0x000000011e00780c */ /* 0x040fe20002f01670 */
[C---:B-1----:R-:W-:Y:S08]  /*2710*/  HMMA.16816.F32 R200, R64.reuse, R24, RZ ;  /* 0x0000001840c8723c */ /* 0x042ff000000018ff */
[----:B------:R-:W-:Y:S04]  /*2720*/  HMMA.16816.F32 R24, R64, R26, RZ ;  /* 0x0000001a4018723c */ /* 0x000fe800000018ff */
[----:B------:R1:W-:Y:S01]  /*2730*/  LDGSTS.E.BYPASS.LTC128B.128 [R249+0x3100], [R54.64], !P0 ;  /* 0x0310000036f97fae */ /* 0x0003e2000c101d4c */
[----:B------:R-:W-:-:S02]  /*2740*/  ISETP.LT.OR P0, PT, R30, 0x1, P6 ;  /* 0x000000011e00780c */ /* 0x000fc40003701670 */
[----:B------:R-:W-:Y:S01]  /*2750*/  ISETP.GE.AND P6, PT, R0, c[0x0][0x1d4], PT ;  /* 0x0000750000007a0c */ /* 0x000fe20003fc6270 */
[----:B------:R-:W-:-:S10]  /*2760*/  IMAD.MOV.U32 R0, RZ, RZ, 0x40 ;  /* 0x00000040ff007424 */ /* 0x000fd400078e00ff */
[----:B------:R1:W-:Y:S01]  /*2770*/  LDGSTS.E.BYPASS.LTC128B.128 [R249+0x6100], [R52.64], !P0 ;  /* 0x0610000034f97fae */ /* 0x0003e2000c101d4c */
[----:B------:R-:W-:Y:S01]  /*2780*/  ISETP.LT.OR P0, PT, R30, 0x1, P6 ;  /* 0x000000011e00780c */ /* 0x000fe20003701670 */
[C---:B--2---:R-:W-:Y:S08]  /*2790*/  HMMA.16816.F32 R200, R96.reuse, R56, R200 ;  /* 0x0000003860c8723c */ /* 0x044ff000000018c8 */
[----:B------:R-:W-:Y:S04]  /*27a0*/  HMMA.16816.F32 R24, R96, R58, R24 ;  /* 0x0000003a6018723c */ /* 0x000fe80000001818 */
[----:B------:R2:W-:Y:S01]  /*27b0*/  LDGSTS.E.BYPASS.LTC128B.128 [R249+0x9100], [R46.64], !P0 ;  /* 0x091000002ef97fae */ /* 0x0005e2000c101d4c */
[----:B------:R-:W-:-:S04]  /*27c0*/  ISETP.GE.AND P0, PT, R33, c[0x0][0x1d4], PT ;  /* 0x0000750021007a0c */ /* 0x000fc80003f06270 */
[C---:B------:R-:W-:Y:S01]  /*27d0*/  ISETP.LT.OR P0, PT, R30.reuse, 0x21, P0 ;  /* 0x000000211e00780c */ /* 0x040fe20000701670 */
[C---:B-1----:R-:W-:Y:S11]  /*27e0*/  HMMA.16816.F32 R52, R64.reuse, R48, RZ ;  /* 0x000000304034723c */ /* 0x042ff600000018ff */
[----:B------:R-:W-:Y:S01]  /*27f0*/  @!UPT UIADD3 URZ, URZ, URZ, URZ ;  /* 0x0000003f3f3ff290 */ /* 0x000fe2000fffe03f */
[----:B------:R2:W-:Y:S01]  /*2800*/  LDGSTS.E.BYPASS.LTC128B.128 [R249+0x1100], [R44.64], !P0 ;  /* 0x011000002cf97fae */ /* 0x0005e2000c101d4c */
[----:B------:R-:W-:Y:S01]  /*2810*/  ISETP.LT.OR P0, PT, R30, 0x21, P5 ;  /* 0x000000211e00780c */ /* 0x000fe20002f01670 */
[----:B------:R-:W-:Y:S11]  /*2820*/  HMMA.16816.F32 R48, R64, R50, RZ ;  /* 0x000000324030723c */ /* 0x000ff600000018ff */
[----:B------:R-:W-:Y:S01]  /*2830*/  @!UPT UIADD3 URZ, URZ, URZ, URZ ;  /* 0x0000003f3f3ff290 */ /* 0x000fe2000fffe03f */
[----:B------:R1:W-:Y:S01]  /*2840*/  LDGSTS.E.BYPASS.LTC128B.128 [R249+0x4100], [R42.64], !P0 ;  /* 0x041000002af97fae */ /* 0x0003e2000c101d4c */
[----:B------:R-:W-:-:S04]  /*2850*/  ISETP.GE.AND P0, PT, R32, c[0x0][0x1d4], PT ;  /* 0x0000750020007a0c */ /* 0x000fc80003f06270 */
[C---:B------:R-:W-:Y:S01]  /*2860*/  ISETP.LT.OR P0, PT, R30.reuse, 0x21, P0 ;  /* 0x000000211e00780c */ /* 0x040fe20000701670 */
[----:B------:R-:W-:Y:S08]  /*2870*/  HMMA.16816.F32 R52, R96, R68, R52 ;  /* 0x000000446034723c */ /* 0x000ff00000001834 */
[----:B--2---:R-:W-:Y:S04]  /*2880*/  HMMA.16816.F32 R44, R64, R36, RZ ;  /* 0x00000024402c723c */ /* 0x004fe800000018ff */
[----:B------:R1:W-:Y:S01]  /*2890*/  LDGSTS.E.BYPASS.LTC128B.128 [R249+0x7100], [R40.64], !P0 ;  /* 0x0710000028f97fae */ /* 0x0003e2000c101d4c */
[----:B------:R-:W-:-:S03]  /*28a0*/  ISETP.LT.OR P0, PT, R30, 0x21, P6 ;  /* 0x000000211e00780c */ /* 0x000fc60003701670 */
[----:B------:R-:W-:Y:S08]  /*28b0*/  HMMA.16816.F32 R36, R64, R38, RZ ;  /* 0x000000264024723c */ /* 0x000ff000000018ff */
[----:B------:R-:W-:Y:S02]  /*28c0*/  HMMA.16816.F32 R48, R96, R70, R48 ;  /* 0x000000466030723c */ /* 0x000fe40000001830 */
[----:B------:R2:W-:Y:S01]  /*28d0*/  LDGSTS.E.BYPASS.LTC128B.128 [R249+0xa100], [R22.64], !P0 ;  /* 0x0a10000016f97fae */ /* 0x0005e2000c101d4c */
[----:B------:R-:W-:-:S04]  /*28e0*/  ISETP.GE.AND P0, PT, R33, c[0x0][0x1d4], PT ;  /* 0x0000750021007a0c */ /* 0x000fc80003f06270 */
[C---:B------:R-:W-:Y:S01]  /*28f0*/  ISETP.LT.OR P0, PT, R30.reuse, 0x41, P0 ;  /* 0x000000411e00780c */ /* 0x040fe20000701670 */
[C---:B------:R-:W-:Y:S08]  /*2900*/  HMMA.16816.F32 R44, R96.reuse, R8, R44 ;  /* 0x00000008602c723c */ /* 0x040ff0000000182c */
[----:B------:R-:W-:Y:S04]  /*2910*/  HMMA.16816.F32 R36, R96, R10, R36 ;  /* 0x0000000a6024723c */ /* 0x000fe80000001824 */
[----:B------:R2:W-:Y:S01]  /*2920*/  LDGSTS.E.BYPASS.LTC128B.128 [R249+0x2100], [R20.64], !P0 ;  /* 0x0210000014f97fae */ /* 0x0005e2000c101d4c */
[----:B------:R-:W-:-:S02]  /*2930*/  ISETP.LT.OR P0, PT, R30, 0x41, P5 ;  /* 0x000000411e00780c */ /* 0x000fc40002f01670 */
[----:B------:R-:W-:Y:S01]  /*2940*/  ISETP.GE.AND P5, PT, R32, c[0x0][0x1d4], PT ;  /* 0x0000750020007a0c */ /* 0x000fe20003fa6270 */
[----:B-1----:R-:W-:Y:S01]  /*2950*/  HMMA.16816.F32 R40, R64, R208, RZ ;  /* 0x000000d04028723c */ /* 0x002fe200000018ff */
[----:B------:R-:W-:Y:S02]  /*2960*/  SHF.R.S32.HI R32, RZ, 0x1f, R29 ;  /* 0x0000001fff207819 */ /* 0x000fe4000001141d */
[----:B------:R-:W-:-:S05]  /*2970*/  ISETP.LT.OR P5, PT, R30, 0x41, P5 ;  /* 0x000000411e00780c */ /* 0x000fca0002fa1670 */
[----:B------:R-:W-:Y:S02]  /*2980*/  HMMA.16816.F32 R208, R64, R210, RZ ;  /* 0x000000d240d0723c */ /* 0x000fe400000018ff */
[----:B------:R1:W-:Y:S01]  /*2990*/  LDGSTS.E.BYPASS.LTC128B.128 [R249+0x5100], [R14.64], !P0 ;  /* 0x051000000ef97fae */ /* 0x0003e2000c101d4c */
[----:B------:R-:W-:-:S04]  /*29a0*/  LOP3.LUT P0, RZ, R12, 0x4, RZ, 0xc0, !PT ;  /* 0x000000040cff7812 */ /* 0x000fc8000780c0ff */
[----:B------:R-:W-:Y:S01]  /*29b0*/  SEL R0, R0, 0xffffffc0, !P0 ;  /* 0xffffffc000007807 */ /* 0x000fe20004000000 */
[----:B------:R4:W-:Y:S01]  /*29c0*/  LDGSTS.E.BYPASS.LTC128B.128 [R249+0x8100], [R80.64], !P5 ;  /* 0x0810000050f97fae */ /* 0x0009e2000e901d4c */
[----:B------:R-:W-:Y:S02]  /*29d0*/  ISETP.LT.OR P0, PT, R30, 0x41, P6 ;  /* 0x000000411e00780c */ /* 0x000fe40003701670 */
[----:B------:R-:W-:Y:S01]  /*29e0*/  ISETP.GT.AND P5, PT, R108, 0x5f, PT ;  /* 0x0000005f6c00780c */ /* 0x000fe20003fa4270 */
[----:B------:R-:W-:Y:S01]  /*29f0*/  IMAD.IADD R242, R247, 0x1, R0 ;  /* 0x00000001f7f27824 */ /* 0x000fe200078e0200 */
[----:B------:R-:W-:Y:S01]  /*2a00*/  SHF.R.S32.HI R30, RZ, 0x1f, R28 ;  /* 0x0000001fff1e7819 */ /* 0x000fe2000001141c */
[----:B------:R-:W-:Y:S01]  /*2a10*/  IMAD.IADD R232, R0, 0x1, R246 ;  /* 0x0000000100e87824 */ /* 0x000fe200078e02f6 */
[----:B--2---:R-:W-:Y:S01]  /*2a20*/  HMMA.16816.F32 R20, R64, R16, RZ ;  /* 0x000000104014723c */ /* 0x004fe200000018ff */
[----:B------:R-:W-:-:S06]  /*2a30*/  IADD3 R0, R249, 0x100, RZ ;  /* 0x00000100f9007810 */ /* 0x000fcc0007ffe0ff */
[----:B------:R2:W-:Y:S01]  /*2a40*/  LDGSTS.E.BYPASS.LTC128B.128 [R249+0xb100], [R34.64], !P0 ;  /* 0x0b10000022f97fae */ /* 0x0005e2000c101d4c */
[C---:B------:R-:W-:Y:S01]  /*2a50*/  HMMA.16816.F32 R16, R64.reuse, R18, RZ ;  /* 0x000000124010723c */ /* 0x040fe200000018ff */
[----:B------:R-:W-:Y:S02]  /*2a60*/  PLOP3.LUT P0, PT, PT, PT, UP0, 0x40, 0x0 ;  /* 0x000000000000781c */ /* 0x000fe40003f0e808 */
[----:B------:R-:W-:Y:S04]  /*2a70*/  LDSM.16.M88.4 R8, [R243+0x18100] ;  /* 0x01810000f308783b */ /* 0x000fe80000000200 */
[----:B------:R-:W5:Y:S01]  /*2a80*/  LDSM.16.M88.4 R68, [R242+0xc100] ;  /* 0x00c10000f244783b */ /* 0x000f620000000200 */
[C---:B-1----:R-:W-:Y:S03]  /*2a90*/  HMMA.16816.F32 R12, R64.reuse, R76, RZ ;  /* 0x0000004c400c723c */ /* 0x042fe600000018ff */
[----:B------:R-:W1:Y:S04]  /*2aa0*/  LDSM.16.M88.4 R56, [R242+0xd100] ;  /* 0x00d10000f238783b */ /* 0x000e680000000200 */
[----:B------:R-:W-:Y:S01]  /*2ab0*/  LDSM.16.M88.4 R92, [R242+0xd900] ;  /* 0x00d90000f25c783b */ /* 0x000fe20000000200 */
[----:B------:R-:W-:Y:S03]  /*2ac0*/  HMMA.16816.F32 R64, R64, R78, RZ ;  /* 0x0000004e4040723c */ /* 0x000fe600000018ff */
[----:B------:R-:W1:Y:S04]  /*2ad0*/  LDSM.16.M88.4 R76, [R242+0xc900] ;  /* 0x00c90000f24c783b */ /* 0x000e680000000200 */
[----:B------:R-:W1:Y:S01]  /*2ae0*/  LDSM.16.M88.4 R88, [R242+0xe100] ;  /* 0x00e10000f258783b */ /* 0x000e620000000200 */
[----:B------:R-:W-:Y:S01]  /*2af0*/  HMMA.16816.F32 R40, R96, R72, R40 ;  /* 0x000000486028723c */ /* 0x000fe20000001828 */
[----:B--2---:R-:W-:-:S02]  /*2b00*/  SHF.R.S32.HI R35, RZ, 0x1f, R33 ;  /* 0x0000001fff237819 */ /* 0x004fc40000011421 */
[----:B------:R-:W2:Y:S01]  /*2b10*/  LDSM.16.M88.4 R84, [R242+0xe900] ;  /* 0x00e90000f254783b */ /* 0x000ea20000000200 */
[----:B------:R-:W-:-:S03]  /*2b20*/  SHF.R.S32.HI R34, RZ, 0x1f, R31 ;  /* 0x0000001fff227819 */ /* 0x000fc6000001141f */
[----:B----4-:R-:W-:Y:S01]  /*2b30*/  LDSM.16.M88.4 R80, [R232+0x800] ;  /* 0x00080000e850783b */ /* 0x010fe20000000200 */
[C---:B------:R-:W-:Y:S03]  /*2b40*/  HMMA.16816.F32 R208, R96.reuse, R74, R208 ;  /* 0x0000004a60d0723c */ /* 0x040fe600000018d0 */
[----:B------:R-:W-:Y:S04]  /*2b50*/  LDSM.16.M88.4 R72, [R241+0x18100] ;  /* 0x01810000f148783b */ /* 0x000fe80000000200 */
[----:B------:R-:W-:Y:S01]  /*2b60*/  LDSM.16.M88.4 R104, [R242+0x15900] ;  /* 0x01590000f268783b */ /* 0x000fe20000000200 */
[C---:B---3--:R-:W-:Y:S03]  /*2b70*/  HMMA.16816.F32 R20, R96.reuse, R60, R20 ;  /* 0x0000003c6014723c */ /* 0x048fe60000001814 */
[----:B------:R-:W0:Y:S05]  /*2b80*/  LDGDEPBAR ;  /* 0x00000000000079af */ /* 0x000e2a0000000000 */
[----:B------:R-:W-:Y:S01]  /*2b90*/  HMMA.16816.F32 R16, R96, R62, R16 ;  /* 0x0000003e6010723c */ /* 0x000fe20000001810 */
[----:B------:R-:W3:Y:S07]  /*2ba0*/  LDSM.16.M88.4 R60, [R232] ;  /* 0x00000000e83c783b */ /* 0x000eee0000000200 */
[C---:B-----5:R-:W-:Y:S08]  /*2bb0*/  HMMA.16816.F32 R52, R8.reuse, R68, R52 ;  /* 0x000000440834723c */ /* 0x060ff00000001834 */
[----:B------:R-:W-:Y:S01]  /*2bc0*/  HMMA.16816.F32 R48, R8, R70, R48 ;  /* 0x000000460830723c */ /* 0x000fe20000001830 */
[----:B------:R-:W4:Y:S07]  /*2bd0*/  LDSM.16.M88.4 R68, [R232+0x1000] ;  /* 0x00100000e844783b */ /* 0x000f2e0000000200 */
        /* <DEDUP_REMOVED lines=16> */
[C---:B--2---:R-:W-:Y:S08]  /*2ce0*/  HMMA.16816.F32 R12, R8.reuse, R84, R12 ;  /* 0x00000054080c723c */ /* 0x044ff0000000180c */
[----:B------:R-:W-:Y:S01]  /*2cf0*/  HMMA.16816.F32 R8, R8, R86, R64 ;  /* 0x000000560808723c */ /* 0x000fe20000001840 */
[----:B------:R-:W-:Y:S04]  /*2d00*/  LDSM.16.M88.4 R64, [R248+0x1c100] ;  /* 0x01c10000f840783b */ /* 0x000fe80000000200 */
[----:B------:R-:W-:Y:S03]  /*2d10*/  LDSM.16.M88.4 R84, [R247+0x11100] ;  /* 0x01110000f754783b */ /* 0x000fe60000000200 */
[C---:B---3--:R-:W-:Y:S08]  /*2d20*/  HMMA.16816.F32 R52, R72.reuse, R60, R52 ;  /* 0x0000003c4834723c */ /* 0x048ff00000001834 */
[C---:B------:R-:W-:Y:S01]  /*2d30*/  HMMA.16816.F32 R48, R72.reuse, R62, R48 ;  /* 0x0000003e4830723c */ /* 0x040fe20000001830 */
[----:B------:R-:W2:Y:S07]  /*2d40*/  LDSM.16.M88.4 R60, [R247+0xf100] ;  /* 0x00f10000f73c783b */ /* 0x000eae0000000200 */
[C---:B----4-:R-:W-:Y:S08]  /*2d50*/  HMMA.16816.F32 R40, R72.reuse, R68, R40 ;  /* 0x000000444828723c */ /* 0x050ff00000001828 */
[C---:B------:R-:W-:Y:S01]  /*2d60*/  HMMA.16816.F32 R208, R72.reuse, R70, R208 ;  /* 0x0000004648d0723c */ /* 0x040fe200000018d0 */
[----:B------:R-:W3:Y:S07]  /*2d70*/  LDSM.16.M88.4 R68, [R247+0xf900] ;  /* 0x00f90000f744783b */ /* 0x000eee0000000200 */
[C---:B------:R-:W-:Y:S08]  /*2d80*/  HMMA.16816.F32 R44, R72.reuse, R80, R44 ;  /* 0x00000050482c723c */ /* 0x040ff0000000182c */
[C---:B------:R-:W-:Y:S01]  /*2d90*/  HMMA.16816.F32 R36, R72.reuse, R82, R36 ;  /* 0x000000524824723c */ /* 0x040fe20000001824 */
[----:B------:R-:W4:Y:S07]  /*2da0*/  LDSM.16.M88.4 R80, [R247+0x11900] ;  /* 0x01190000f750783b */ /* 0x000f2e0000000200 */
[C---:B-1----:R-:W-:Y:S08]  /*2db0*/  HMMA.16816.F32 R200, R72.reuse, R76, R200 ;  /* 0x0000004c48c8723c */ /* 0x042ff000000018c8 */
        /* <DEDUP_REMOVED lines=37> */
[C---:B---3--:R-:W-:Y:S08]  /*3010*/  HMMA.16816.F32 R200, R56.reuse, R68, R200 ;  /* 0x0000004438c8723c */ /* 0x048ff000000018c8 */
[C---:B------:R-:W-:Y:S01]  /*3020*/  HMMA.16816.F32 R24, R56.reuse, R70, R24 ;  /* 0x000000463818723c */ /* 0x040fe20000001818 */
[----:B------:R-:W-:Y:S07]  /*3030*/  LDSM.16.M88.4 R68, [R232+0x3000] ;  /* 0x00300000e844783b */ /* 0x000fee0000000200 */
[C---:B----4-:R-:W-:Y:S08]  /*3040*/  HMMA.16816.F32 R20, R56.reuse, R64, R20 ;  /* 0x000000403814723c */ /* 0x050ff00000001814 */
[----:B------:R-:W-:Y:S01]  /*3050*/  HMMA.16816.F32 R16, R56, R66, R16 ;  /* 0x000000423810723c */ /* 0x000fe20000001810 */
[----:B------:R-:W3:Y:S07]  /*3060*/  LDSM.16.M88.4 R64, [R241+0x1c100] ;  /* 0x01c10000f140783b */ /* 0x000eee0000000200 */
[C---:B-1----:R-:W-:Y:S08]  /*3070*/  HMMA.16816.F32 R52, R72.reuse, R92, R52 ;  /* 0x0000005c4834723c */ /* 0x042ff00000001834 */
[----:B------:R-:W-:Y:S01]  /*3080*/  HMMA.16816.F32 R48, R72, R94, R48 ;  /* 0x0000005e4830723c */ /* 0x000fe20000001830 */
        /* <DEDUP_REMOVED lines=15> */
[----:B------:R-:W-:Y:S01]  /*3180*/  HMMA.16816.F32 R48, R64, R70, R48 ;  /* 0x000000464030723c */ /* 0x000fe20000001830 */
[----:B------:R-:W3:Y:S07]  /*3190*/  LDSM.16.M88.4 R68, [R232+0x5000] ;  /* 0x00500000e844783b */ /* 0x000eee0000000200 */
[C---:B------:R-:W-:Y:S08]  /*31a0*/  HMMA.16816.F32 R12, R72.reuse, R76, R12 ;  /* 0x0000004c480c723c */ /* 0x040ff0000000180c */
[C---:B------:R-:W-:Y:S01]  /*31b0*/  HMMA.16816.F32 R8, R72.reuse, R78, R8 ;  /* 0x0000004e4808723c */ /* 0x040fe20000001808 */
[----:B------:R-:W4:Y:S07]  /*31c0*/  LDSM.16.M88.4 R76, [R232+0x4800] ;  /* 0x00480000e84c783b */ /* 0x000f2e0000000200 */
[C---:B------:R-:W-:Y:S08]  /*31d0*/  HMMA.16816.F32 R200, R72.reuse, R80, R200 ;  /* 0x0000005048c8723c */ /* 0x040ff000000018c8 */
[----:B------:R-:W-:Y:S01]  /*31e0*/  HMMA.16816.F32 R24, R72, R82, R24 ;  /* 0x000000524818723c */ /* 0x000fe20000001818 */
[----:B------:R-:W-:Y:S04]  /*31f0*/  LDSM.16.M88.4 R72, [R247+0x12100] ;  /* 0x01210000f748783b */ /* 0x000fe80000000200 */
        /* <DEDUP_REMOVED lines=12> */
[----:B------:R-:W-:Y:S07]  /*32c0*/  LDSM.16.M88.4 R76, [R247+0x14100] ;  /* 0x01410000f74c783b */ /* 0x000fee0000000200 */
[C---:B------:R-:W-:Y:S08]  /*32d0*/  HMMA.16816.F32 R12, R64.reuse, R84, R12 ;  /* 0x00000054400c723c */ /* 0x040ff0000000180c */
[----:B------:R-:W-:Y:S01]  /*32e0*/  HMMA.16816.F32 R8, R64, R86, R8 ;  /* 0x000000564008723c */ /* 0x000fe20000001808 */
[----:B------:R-:W4:Y:S04]  /*32f0*/  LDSM.16.M88.4 R64, [R247+0x14900] ;  /* 0x01490000f740783b */ /* 0x000f280000000200 */
[----:B------:R-:W-:Y:S03]  /*3300*/  LDSM.16.M88.4 R84, [R242+0x12100] ;  /* 0x01210000f254783b */ /* 0x000fe60000000200 */
        /* <DEDUP_REMOVED lines=72> */
[C---:B-1----:R-:W-:Y:S08]  /*3790*/  HMMA.16816.F32 R12, R60.reuse, R72, R12 ;  /* 0x000000483c0c723c */ /* 0x042ff0000000180c */
        /* <DEDUP_REMOVED lines=8> */
[----:B------:R-:W4:Y:S07]  /*3820*/  LDSM.16.M88.4 R68, [R246+0xb000] ;  /* 0x00b00000f644783b */ /* 0x000f2e0000000200 */
        /* <DEDUP_REMOVED lines=8> */
[----:B------:R-:W5:Y:S07]  /*38b0*/  LDSM.16.M88.4 R100, [R242+0x16100] ;  /* 0x01610000f264783b */ /* 0x000f6e0000000200 */
[C---:B------:R-:W-:Y:S08]  /*38c0*/  HMMA.16816.F32 R12, R92.reuse, R96, R12 ;  /* 0x000000605c0c723c */ /* 0x040ff0000000180c */
[----:B------:R-:W-:Y:S01]  /*38d0*/  HMMA.16816.F32 R8, R92, R98, R8 ;  /* 0x000000625c08723c */ /* 0x000fe20000001808 */
[----:B------:R-:W1:Y:S04]  /*38e0*/  LDSM.16.M88.4 R96, [R242+0x16900] ;  /* 0x01690000f260783b */ /* 0x000e680000000200 */
[----:B------:R-:W1:Y:S03]  /*38f0*/  LDSM.16.M88.4 R92, [R242+0x17100] ;  /* 0x01710000f25c783b */ /* 0x000e660000000200 */
        /* <DEDUP_REMOVED lines=18> */
[----:B------:R-:W4:Y:S03]  /*3a20*/  LDSM.16.M88.4 R64, [R232+0xb000] ;  /* 0x00b00000e840783b */ /* 0x000f260000000200 */
[C---:B-1----:R-:W-:Y:S08]  /*3a30*/  HMMA.16816.F32 R52, R84.reuse, R60, R52 ;  /* 0x0000003c5434723c */ /* 0x042ff00000001834 */
[----:B------:R-:W-:Y:S01]  /*3a40*/  HMMA.16816.F32 R48, R84, R62, R48 ;  /* 0x0000003e5430723c */ /* 0x000fe20000001830 */
[----:B------:R-:W1:Y:S01]  /*3a50*/  LDSM.16.M88.4 R60, [R232+0xb800] ;  /* 0x00b80000e83c783b */ /* 0x000e620000000200 */
[----:B------:R-:W-:-:S06]  /*3a60*/  DEPBAR.LE SB0, 0x0 ;  /* 0x000080000000791a */ /* 0x000fcc0000000000 */
[C---:B------:R-:W-:Y:S08]  /*3a70*/  HMMA.16816.F32 R44, R84.reuse, R104, R44 ;  /* 0x00000068542c723c */ /* 0x040ff0000000182c */
[C---:B------:R-:W-:Y:S08]  /*3a80*/  HMMA.16816.F32 R36, R84.reuse, R106, R36 ;  /* 0x0000006a5424723c */ /* 0x040ff00000001824 */
[C---:B-----5:R-:W-:Y:S08]  /*3a90*/  HMMA.16816.F32 R40, R84.reuse, R100, R40 ;  /* 0x000000645428723c */ /* 0x060ff00000001828 */
[C---:B------:R-:W-:Y:S08]  /*3aa0*/  HMMA.16816.F32 R208, R84.reuse, R102, R208 ;  /* 0x0000006654d0723c */ /* 0x040ff000000018d0 */
[C---:B------:R-:W-:Y:S08]  /*3ab0*/  HMMA.16816.F32 R200, R84.reuse, R96, R200 ;  /* 0x0000006054c8723c */ /* 0x040ff000000018c8 */
[C---:B------:R-:W-:Y:S08]  /*3ac0*/  HMMA.16816.F32 R24, R84.reuse, R98, R24 ;  /* 0x000000625418723c */ /* 0x040ff00000001818 */
[C---:B------:R-:W-:Y:S08]  /*3ad0*/  HMMA.16816.F32 R20, R84.reuse, R92, R20 ;  /* 0x0000005c5414723c */ /* 0x040ff00000001814 */
[C---:B------:R-:W-:Y:S08]  /*3ae0*/  HMMA.16816.F32 R16, R84.reuse, R94, R16 ;  /* 0x0000005e5410723c */ /* 0x040ff00000001810 */
[C---:B--2---:R-:W-:Y:S08]  /*3af0*/  HMMA.16816.F32 R12, R84.reuse, R88, R12 ;  /* 0x00000058540c723c */ /* 0x044ff0000000180c */
[----:B------:R-:W-:Y:S08]  /*3b00*/  HMMA.16816.F32 R8, R84, R90, R8 ;  /* 0x0000005a5408723c */ /* 0x000ff00000001808 */
        /* <DEDUP_REMOVED lines=35> */
[----:B------:R-:W-:-:S02]  /*3d40*/  SHF.R.S32.HI R0, RZ, 0x1f, R252 ;  /* 0x0000001fff007819 */ /* 0x000fc400000114fc */
[----:B------:R-:W-:Y:S02]  /*3d50*/  LOP3.LUT R76, R76, 0xf, RZ, 0xc0, !PT ;  /* 0x0000000f4c4c7812 */ /* 0x000fe400078ec0ff */
[----:B------:R-:W-:Y:S01]  /*3d60*/  SHF.L.U64.HI R64, R33, 0x1, R35 ;  /* 0x0000000121407819 */ /* 0x000fe20000010223 */
[----:B------:R-:W-:Y:S01]  /*3d70*/  IMAD R0, R0, c[0x0][0x1e0], RZ ;  /* 0x0000780000007a24 */ /* 0x000fe200078e02ff */
[----:B------:R-:W-:Y:S02]  /*3d80*/  LOP3.LUT R74, R74, 0xf, RZ, 0xc0, !PT ;  /* 0x0000000f4a4a7812 */ /* 0x000fe400078ec0ff */
[----:B------:R-:W-:Y:S01]  /*3d90*/  SEL R69, RZ, 0x10, P1 ;  /* 0x00000010ff457807 */ /* 0x000fe20000800000 */
[----:B------:R-:W-:Y:S01]  /*3da0*/  IMAD R0, R252, c[0x0][0x1e4], R0 ;  /* 0x00007900fc007a24 */ /* 0x000fe200078e0200 */
[----:B------:R-:W-:Y:S02]  /*3db0*/  SHF.L.U64.HI R61, R31, 0x1, R34 ;  /* 0x000000011f3d7819 */ /* 0x000fe40000010222 */
[----:B------:R-:W-:-:S02]  /*3dc0*/  IADD3 R70, -R69, 0x10, RZ ;  /* 0x0000001045467810 */ /* 0x000fc40007ffe1ff */
[----:B------:R-:W-:Y:S01]  /*3dd0*/  SHF.L.U64.HI R58, R29, 0x1, R32 ;  /* 0x000000011d3a7819 */ /* 0x000fe20000010220 */
[----:B-1----:R-:W-:Y:S01]  /*3de0*/  IMAD.WIDE.U32 R56, R252, c[0x0][0x1e0], RZ ;  /* 0x00007800fc387a25 */ /* 0x002fe200078e00ff */
[----:B------:R-:W-:Y:S02]  /*3df0*/  LOP3.LUT R70, R70, 0xf, RZ, 0xc0, !PT ;  /* 0x0000000f46467812 */ /* 0x000fe400078ec0ff */
[----:B------:R-:W-:Y:S01]  /*3e00*/  SHF.L.U64.HI R7, R28, 0x1, R30 ;  /* 0x000000011c077819 */ /* 0x000fe2000001021e */
[----:B------:R-:W-:Y:S01]  /*3e10*/  IMAD.IADD R57, R57, 0x1, R0 ;  /* 0x0000000139397824 */ /* 0x000fe200078e0200 */
[----:B--2---:R-:W-:-:S03]  /*3e20*/  SHF.R.S32.HI R0, RZ, 0x1f, R251 ;  /* 0x0000001fff007819 */ /* 0x004fc600000114fb */
[----:B------:R-:W-:-:S04]  /*3e30*/  IMAD.WIDE.U32 R56, R251, c[0x0][0x1f0], R56 ;  /* 0x00007c00fb387a25 */ /* 0x000fc800078e0038 */
[----:B------:R-:W-:Y:S01]  /*3e40*/  IMAD R0, R0, c[0x0][0x1f0], RZ ;  /* 0x00007c0000007a24 */ /* 0x000fe200078e02ff */
[----:B------:R-:W-:Y:S02]  /*3e50*/  IADD3 R65, P0, R56, UR20, RZ ;  /* 0x0000001438417c10 */ /* 0x000fe4000ff1e0ff */
        /* <DEDUP_REMOVED lines=8> */
[----:B------:R-:W1:Y:S01]  /*3ee0*/  SHFL.IDX PT, R71, R66, 0x2, 0x181f ;  /* 0x00581f0042477f89 */ /* 0x000e6200000e0000 */
[----:B------:R-:W-:-:S03]  /*3ef0*/  IMAD.SHL.U32 R0, R28, 0x2, RZ ;  /* 0x000000021c007824 */ /* 0x000fc600078e00ff */
[----:B------:R-:W2:Y:S04]  /*3f00*/  SHFL.IDX PT, R67, R65, 0x2, 0x181f ;  /* 0x00581f0041437f89 */ /* 0x000ea800000e0000 */
[----:B------:R-:W-:Y:S04]  /*3f10*/  SHFL.IDX PT, R68, R65, RZ, 0x181f ;  /* 0x00181fff41447589 */ /* 0x000fe800000e0000 */
[----:B------:R-:W-:Y:S01]  /*3f20*/  SHFL.IDX PT, R65, R65, 0x1, 0x181f ;  /* 0x00381f0041417f89 */ /* 0x000fe200000e0000 */
        /* <DEDUP_REMOVED lines=42> */
.L_x_2566:
[----:B------:R-:W-:Y:S01]  /*41d0*/  LOP3.LUT R6, R6, 0xffffffe0, RZ, 0xc0, !PT ;  /* 0xffffffe006067812 */ /* 0x000fe200078ec0ff */
[----:B------:R-:W-:Y:S01]  /*41e0*/  IMAD.SHL.U32 R245, R5, 0x2, RZ ;  /* 0x0000000205f57824 */ /* 0x000fe200078e00ff */
[----:B------:R-:W0:Y:S03]  /*41f0*/  LDGDEPBAR ;  /* 0x00000000000079af */ /* 0x000e260000000000 */
[----:B------:R-:W-:Y:S01]  /*4200*/  IMAD.IADD R6, R2, 0x1, -R6 ;  /* 0x0000000102067824 */ /* 0x000fe200078e0a06 */
[----:B------:R-:W-:Y:S01]  /*4210*/  LDSM.16.MT88.4 R172, [R245+0x100] ;  /* 0x00010000f5ac783b */ /* 0x000fe20000004200 */
[----:B------:R-:W-:Y:S02]  /*4220*/  IMAD.U32 R2, RZ, RZ, UR4 ;  /* 0x00000004ff027e24 */ /* 0x000fe4000f8e00ff */
[--C-:B------:R-:W-:Y:S01]  /*4230*/  IMAD R240, R4, 0x2, R245.reuse ;  /* 0x0000000204f07824 */ /* 0x100fe200078e02f5 */
[----:B------:R-:W-:Y:S01]  /*4240*/  SHF.R.S32.HI R0, RZ, 0x1f, R6 ;  /* 0x0000001fff007819 */ /* 0x000fe20000011406 */
[C---:B------:R-:W-:Y:S01]  /*4250*/  IMAD R239, R3.reuse, 0x2, R245 ;  /* 0x0000000203ef7824 */ /* 0x040fe200078e02f5 */
[----:B-1----:R-:W-:Y:S01]  /*4260*/  LDSM.16.MT88.4 R80, [R245+0x3100] ;  /* 0x00310000f550783b */ /* 0x002fe20000004200 */
[----:B------:R-:W-:Y:S01]  /*4270*/  IMAD R238, R3, 0x2, R240 ;  /* 0x0000000203ee7824 */ /* 0x000fe200078e02f0 */
        /* <DEDUP_REMOVED lines=33> */
[----:B------:R-:W-:-:S04]  /*4490*/  ISETP.GT.AND P0, PT, R2, 0x11, PT ;  /* 0x000000110200780c */ /* 0x000fc80003f04270 */
[----:B------:R-:W-:Y:S02]  /*44a0*/  FSEL R47, R47, -INF , P0 ;  /* 0xff8000002f2f7808 */ /* 0x000fe40000000000 */
[----:B------:R-:W-:Y:S02]  /*44b0*/  FSEL R45, R45, -INF , P0 ;  /* 0xff8000002d2d7808 */ /* 0x000fe40000000000 */
        /* <DEDUP_REMOVED lines=28> */
[----:B------:R-:W-:-:S04]  /*4680*/  ISETP.GT.AND P0, PT, R2, 0x38, PT ;  /* 0x000000380200780c */ /* 0x000fc80003f04270 */
[----:B------:R-:W-:Y:S02]  /*4690*/  FSEL R202, R26, -INF , P0 ;  /* 0xff8000001aca7808 */ /* 0x000fe40000000000 */
[----:B------:R-:W-:Y:S02]  /*46a0*/  FMNMX.FTZ R26, R45, R41, !PT ;  /* 0x000000292d1a7209 */ /* 0x000fe40007810000 */
[----:B------:R-:W-:Y:S02]  /*46b0*/  FSEL R197, R24, -INF , P0 ;  /* 0xff80000018c57808 */ /* 0x000fe40000000000 */
[----:B------:R-:W-:Y:S02]  /*46c0*/  FMNMX.FTZ R24, R36, R26, !PT ;  /* 0x0000001a24187209 */ /* 0x000fe40007810000 */
[----:B------:R-:W-:Y:S02]  /*46d0*/  ISETP.GT.AND P0, PT, R2, 0x39, PT ;  /* 0x000000390200780c */ /* 0x000fe40003f04270 */
[----:B------:R-:W-:-:S02]  /*46e0*/  FMNMX.FTZ R24, R37, R24, !PT ;  /* 0x0000001825187209 */ /* 0x000fc40007810000 */
[----:B------:R-:W-:Y:S02]  /*46f0*/  FSEL R201, R27, -INF , P0 ;  /* 0xff8000001bc97808 */ /* 0x000fe40000000000 */
[----:B------:R-:W-:Y:S02]  /*4700*/  FSEL R195, R25, -INF , P0 ;  /* 0xff80000019c37808 */ /* 0x000fe40000000000 */
[----:B------:R-:W-:Y:S02]  /*4710*/  ISETP.GT.AND P0, PT, R2, 0x40, PT ;  /* 0x000000400200780c */ /* 0x000fe40003f04270 */
[----:B------:R-:W-:Y:S02]  /*4720*/  FMNMX.FTZ R24, R44, R24, !PT ;  /* 0x000000182c187209 */ /* 0x000fe40007810000 */
[----:B------:R-:W-:Y:S02]  /*4730*/  FSEL R210, R22, -INF , P0 ;  /* 0xff80000016d27808 */ /* 0x000fe40000000000 */
[----:B------:R-:W-:-:S02]  /*4740*/  FMNMX.FTZ R22, R40, R24, !PT ;  /* 0x0000001828167209 */ /* 0x000fc40007810000 */
[----:B------:R-:W-:Y:S02]  /*4750*/  FSEL R209, R20, -INF , P0 ;  /* 0xff80000014d17808 */ /* 0x000fe40000000000 */
[C---:B------:R-:W-:Y:S02]  /*4760*/  ISETP.GT.AND P0, PT, R2.reuse, 0x41, PT ;  /* 0x000000410200780c */ /* 0x040fe40003f04270 */
[----:B------:R-:W-:Y:S02]  /*4770*/  FMNMX.FTZ R22, R215, R22, !PT ;  /* 0x00000016d7167209 */ /* 0x000fe40007810000 */
[----:B------:R-:W-:Y:S02]  /*4780*/  FSEL R208, R23, -INF , P0 ;  /* 0xff80000017d07808 */ /* 0x000fe40000000000 */
[----:B------:R-:W-:Y:S02]  /*4790*/  FSEL R207, R21, -INF , P0 ;  /* 0xff80000015cf7808 */ /* 0x000fe40000000000 */
[----:B------:R-:W-:-:S02]  /*47a0*/  ISETP.GT.AND P0, PT, R2, 0x48, PT ;  /* 0x000000480200780c */ /* 0x000fc40003f04270 */
[----:B------:R-:W-:Y:S02]  /*47b0*/  FMNMX.FTZ R20, R54, R55, !PT ;  /* 0x0000003736147209 */ /* 0x000fe40007810000 */
[----:B------:R-:W-:Y:S02]  /*47c0*/  FMNMX.FTZ R21, R214, R22, !PT ;  /* 0x00000016d6157209 */ /* 0x000fe40007810000 */
[----:B------:R-:W-:Y:S02]  /*47d0*/  FSEL R206, R18, -INF , P0 ;  /* 0xff80000012ce7808 */ /* 0x000fe40000000000 */
[----:B------:R-:W-:Y:S02]  /*47e0*/  FMNMX.FTZ R20, R52, R20, !PT ;  /* 0x0000001434147209 */ /* 0x000fe40007810000 */
[----:B------:R-:W-:Y:S02]  /*47f0*/  FMNMX.FTZ R18, R200, R21, !PT ;  /* 0x00000015c8127209 */ /* 0x000fe40007810000 */
[----:B------:R-:W-:-:S02]  /*4800*/  FSEL R205, R16, -INF , P0 ;  /* 0xff80000010cd7808 */ /* 0x000fc40000000000 */
[----:B------:R-:W-:Y:S02]  /*4810*/  FMNMX.FTZ R16, R7, R20, !PT ;  /* 0x0000001407107209 */ /* 0x000fe40007810000 */
[----:B------:R-:W-:Y:S01]  /*4820*/  FMNMX.FTZ R18, R198, R18, !PT ;  /* 0x00000012c6127209 */ /* 0x000fe20007810000 */
[----:B------:R-:W-:Y:S01]  /*4830*/  LDSM.16.MT88.4 R20, [R238+0x900] ;  /* 0x00090000ee14783b */ /* 0x000fe20000004200 */
        /* <DEDUP_REMOVED lines=11> */
[----:B------:R-:W-:Y:S02]  /*48f0*/  FSEL R193, R12, -INF , P0 ;  /* 0xff8000000cc17808 */ /* 0x000fe40000000000 */
[----:B------:R-:W-:Y:S02]  /*4900*/  FMNMX.FTZ R12, R39, R16, !PT ;  /* 0x00000010270c7209 */ /* 0x000fe40007810000 */
[----:B------:R-:W-:Y:S01]  /*4910*/  FMNMX.FTZ R14, R207, R14, !PT ;  /* 0x0000000ecf0e7209 */ /* 0x000fe20007810000 */
[----:B------:R-:W-:Y:S01]  /*4920*/  LDSM.16.MT88.4 R16, [R245+0x3900] ;  /* 0x00390000f510783b */ /* 0x000fe20000004200 */
        /* <DEDUP_REMOVED lines=17> */
[----:B------:R-:W-:Y:S01]  /*4a40*/  FMNMX.FTZ R2, R191, R10, !PT ;  /* 0x0000000abf027209 */ /* 0x000fe20007810000 */
[----:B------:R-:W-:Y:S01]  /*4a50*/  LDSM.16.MT88.4 R12, [R245+0x900] ;  /* 0x00090000f50c783b */ /* 0x000fe20000004200 */
[----:B------:R-:W-:Y:S02]  /*4a60*/  FMNMX.FTZ R8, R196, R8, !PT ;  /* 0x00000008c4087209 */ /* 0x000fe40007810000 */
[----:B------:R-:W-:-:S02]  /*4a70*/  FMNMX.FTZ R2, R190, R2, !PT ;  /* 0x00000002be027209 */ /* 0x000fc40007810000 */
        /* <DEDUP_REMOVED lines=15> */
[----:B-1----:R-:W-:-:S04]  /*4b70*/  FMNMX.FTZ R2, R2, R10, !PT ;  /* 0x0000000a02027209 */ /* 0x002fc80007810000 */
        /* <DEDUP_REMOVED lines=22> */
[--C-:B------:R-:W-:Y:S01]  /*4ce0*/  FFMA.FTZ R195, R195, c[0x0][0x2d0], -R194.reuse ;  /* 0x0000b400c3c37a23 */ /* 0x100fe200000108c2 */
[----:B------:R-:W1:Y:S01]  /*4cf0*/  LDSM.16.MT88.4 R8, [R240+0x900] ;  /* 0x00090000f008783b */ /* 0x000e620000004200 */
[--C-:B------:R-:W-:Y:S01]  /*4d00*/  FFMA.FTZ R209, R209, c[0x0][0x2d0], -R194.reuse ;  /* 0x0000b400d1d17a23 */ /* 0x100fe200000108c2 */
[C---:B------:R-:W-:Y:S01]  /*4d10*/  FSETP.NEU.FTZ.AND P0, PT, R0.reuse, -INF , PT ;  /* 0xff8000000000780b */ /* 0x040fe20003f1d000 */
[----:B------:R-:W-:Y:S01]  /*4d20*/  FMUL.FTZ R26, R0, c[0x0][0x2d0] ;  /* 0x0000b400001a7a20 */ /* 0x000fe20000410000 */
[----:B------:R-:W3:Y:S01]  /*4d30*/  MUFU.EX2 R51, R51 ;  /* 0x0000003300337308 */ /* 0x000ee20000000800 */
        /* <DEDUP_REMOVED lines=9> */
[--C-:B------:R-:W-:Y:S02]  /*4dd0*/  FFMA.FTZ R181, R52, c[0x0][0x2d0], -R26.reuse ;  /* 0x0000b40034b57a23 */ /* 0x100fe4000001081a */
[--C-:B------:R-:W-:Y:S01]  /*4de0*/  FFMA.FTZ R180, R7, c[0x0][0x2d0], -R26.reuse ;  /* 0x0000b40007b47a23 */ /* 0x100fe2000001081a */
[----:B------:R-:W-:Y:S01]  /*4df0*/  MUFU.EX2 R186, R186 ;  /* 0x000000ba00ba7308 */ /* 0x000fe20000000800 */
[----:B---3--:R-:W-:Y:S01]  /*4e00*/  F2FP.PACK_AB R166, R51, R184 ;  /* 0x000000b833a6723e */ /* 0x008fe200000000ff */
[--C-:B------:R-:W-:Y:S02]  /*4e10*/  FFMA.FTZ R48, R47, c[0x0][0x2d0], -R26.reuse ;  /* 0x0000b4002f307a23 */ /* 0x100fe4000001081a */
[--C-:B------:R-:W-:Y:S02]  /*4e20*/  FFMA.FTZ R49, R6, c[0x0][0x2d0], -R26.reuse ;  /* 0x0000b40006317a23 */ /* 0x100fe4000001081a */
[----:B------:R-:W-:-:S02]  /*4e30*/  FFMA.FTZ R47, R38, c[0x0][0x2d0], -R26 ;  /* 0x0000b400262f7a23 */ /* 0x000fc4000001081a */
[----:B------:R-:W2:Y:S01]  /*4e40*/  MUFU.EX2 R185, R185 ;  /* 0x000000b900b97308 */ /* 0x000ea20000000800 */
[--C-:B------:R-:W-:Y:S02]  /*4e50*/  FFMA.FTZ R43, R39, c[0x0][0x2d0], -R26.reuse ;  /* 0x0000b400272b7a23 */ /* 0x100fe4000001081a */
[----:B------:R-:W-:Y:S01]  /*4e60*/  LDSM.16.MT88.4 R36, [R239+0x900] ;  /* 0x00090000ef24783b */ /* 0x000fe20000004200 */
[--C-:B------:R-:W-:Y:S02]  /*4e70*/  FFMA.FTZ R42, R42, c[0x0][0x2d0], -R26.reuse ;  /* 0x0000b4002a2a7a23 */ /* 0x100fe4000001081a */
[--C-:B------:R-:W-:Y:S02]  /*4e80*/  FFMA.FTZ R3, R211, c[0x0][0x2d0], -R26.reuse ;  /* 0x0000b400d3037a23 */ /* 0x100fe4000001081a */
        /* <DEDUP_REMOVED lines=9> */
[--C-:B------:R-:W-:Y:S02]  /*4f20*/  FFMA.FTZ R206, R206, c[0x0][0x2d0], -R26.reuse ;  /* 0x0000b400cece7a23 */ /* 0x100fe4000001081a */
[----:B------:R-:W2:Y:S01]  /*4f30*/  MUFU.EX2 R46, R46 ;  /* 0x0000002e002e7308 */ /* 0x000ea20000000800 */
[----:B------:R-:W-:-:S02]  /*4f40*/  FFMA.FTZ R203, R203, c[0x0][0x2d0], -R26 ;  /* 0x0000b400cbcb7a23 */ /* 0x000fc4000001081a */
[--C-:B------:R-:W-:Y:S02]  /*4f50*/  FFMA.FTZ R193, R193, c[0x0][0x2d0], -R194.reuse ;  /* 0x0000b400c1c17a23 */ /* 0x100fe400000108c2 */
[--C-:B------:R-:W-:Y:S02]  /*4f60*/  FFMA.FTZ R192, R192, c[0x0][0x2d0], -R194.reuse ;  /* 0x0000b400c0c07a23 */ /* 0x100fe400000108c2 */
[--C-:B------:R-:W-:Y:S01]  /*4f70*/  FFMA.FTZ R191, R191, c[0x0][0x2d0], -R194.reuse ;  /* 0x0000b400bfbf7a23 */ /* 0x100fe200000108c2 */
[----:B---3--:R-:W-:Y:S01]  /*4f80*/  F2FP.PACK_AB R167, R180, R181 ;  /* 0x000000b5b4a7723e */ /* 0x008fe200000000ff */
[----:B------:R-:W-:Y:S01]  /*4f90*/  MUFU.EX2 R45, R45 ;  /* 0x0000002d002d7308 */ /* 0x000fe20000000800 */
[----:B------:R-:W-:Y:S02]  /*4fa0*/  FFMA.FTZ R190, R190, c[0x0][0x2d0], -R194 ;  /* 0x0000b400bebe7a23 */ /* 0x000fe400000108c2 */
[--C-:B------:R-:W-:Y:S02]  /*4fb0*/  FFMA.FTZ R189, R189, c[0x0][0x2d0], -R26.reuse ;  /* 0x0000b400bdbd7a23 */ /* 0x100fe4000001081a */
[--C-:B------:R-:W-:Y:S01]  /*4fc0*/  FFMA.FTZ R188, R188, c[0x0][0x2d0], -R26.reuse ;  /* 0x0000b400bcbc7a23 */ /* 0x100fe2000001081a */
[----:B------:R-:W-:Y:S01]  /*4fd0*/  HMMA.16816.F32 R176, R164, R172, RZ ;  /* 0x000000aca4b0723c */ /* 0x000fe200000018ff */
[----:B--2---:R-:W-:Y:S01]  /*4fe0*/  F2FP.PACK_AB R4, R46, R50 ;  /* 0x000000322e04723e */ /* 0x004fe200000000ff */
[----:B------:R-:W2:Y:S01]  /*4ff0*/  MUFU.EX2 R41, R41 ;  /* 0x0000002900297308 */ /* 0x000ea20000000800 */
[----:B------:R-:W-:-:S02]  /*5000*/  FFMA.FTZ R211, R24, c[0x0][0x2d0], -R26 ;  /* 0x0000b40018d37a23 */ /* 0x000fc4000001081a */
        /* <DEDUP_REMOVED lines=17> */
[----:B------:R-:W-:Y:S01]  /*5120*/  HMMA.16816.F32 R84, R164, R88, RZ ;  /* 0x00000058a454723c */ /* 0x000fe200000018ff */
[----:B------:R-:W-:Y:S01]  /*5130*/  FADD.FTZ R45, R41, R45 ;  /* 0x0000002d292d7221 */ /* 0x000fe20000010000 */
        /* <DEDUP_REMOVED lines=17> */
[C---:B-1----:R-:W-:Y:S02]  /*5250*/  HMMA.16816.F32 R52, R4.reuse, R8, R52 ;  /* 0x000000080434723c */ /* 0x042fe40000001834 */
        /* <DEDUP_REMOVED lines=32> */
[----:B------:R-:W4:Y:S01]  /*5460*/  LDSM.16.MT88.4 R20, [R245+0x6900] ;  /* 0x00690000f514783b */ /* 0x000f220000004200 */
[----:B------:R-:W-:Y:S06]  /*5470*/  MUFU.EX2 R193, R193 ;  /* 0x000000c100c17308 */ /* 0x000fec0000000800 */
[C---:B------:R-:W-:Y:S02]  /*5480*/  HMMA.16816.F32 R76, R4.reuse, R16, R76 ;  /* 0x00000010044c723c */ /* 0x040fe4000000184c */
[----:B------:R-:W-:Y:S06]  /*5490*/  MUFU.EX2 R192, R192 ;  /* 0x000000c000c07308 */ /* 0x000fec0000000800 */
[C---:B------:R-:W-:Y:S01]  /*54a0*/  HMMA.16816.F32 R80, R4.reuse, R18, R80 ;  /* 0x000000120450723c */ /* 0x040fe20000001850 */
[----:B------:R-:W5:Y:S01]  /*54b0*/  LDSM.16.MT88.4 R16, [R240+0x6900] ;  /* 0x00690000f010783b */ /* 0x000f620000004200 */
[----:B------:R-:W-:Y:S06]  /*54c0*/  MUFU.EX2 R191, R191 ;  /* 0x000000bf00bf7308 */ /* 0x000fec0000000800 */
[C---:B-1----:R-:W-:Y:S02]  /*54d0*/  HMMA.16816.F32 R92, R4.reuse, R8, R92 ;  /* 0x00000008045c723c */ /* 0x042fe4000000185c */
[----:B------:R-:W-:Y:S06]  /*54e0*/  MUFU.EX2 R190, R190 ;  /* 0x000000be00be7308 */ /* 0x000fec0000000800 */
[C---:B------:R-:W-:Y:S01]  /*54f0*/  HMMA.16816.F32 R96, R4.reuse, R10, R96 ;  /* 0x0000000a0460723c */ /* 0x040fe20000001860 */
[----:B------:R-:W1:Y:S01]  /*5500*/  LDSM.16.MT88.4 R8, [R238+0x6900] ;  /* 0x00690000ee08783b */ /* 0x000e620000004200 */
[----:B------:R-:W-:Y:S06]  /*5510*/  MUFU.EX2 R189, R189 ;  /* 0x000000bd00bd7308 */ /* 0x000fec0000000800 */
[C---:B---3--:R-:W-:Y:S02]  /*5520*/  HMMA.16816.F32 R124, R4.reuse, R12, R124 ;  /* 0x0000000c047c723c */ /* 0x048fe4000000187c */
[----:B------:R-:W-:Y:S06]  /*5530*/  MUFU.EX2 R188, R188 ;  /* 0x000000bc00bc7308 */ /* 0x000fec0000000800 */
[C---:B------:R-:W-:Y:S01]  /*5540*/  HMMA.16816.F32 R128, R4.reuse, R14, R128 ;  /* 0x0000000e0480723c */ /* 0x040fe20000001880 */
[----:B------:R-:W3:Y:S01]  /*5550*/  LDSM.16.MT88.4 R12, [R239+0x9900] ;  /* 0x00990000ef0c783b */ /* 0x000ee20000004200 */
        /* <DEDUP_REMOVED lines=14> */
[C---:B----4-:R-:W-:Y:S08]  /*5640*/  HMMA.16816.F32 R108, R4.reuse, R20, R108 ;  /* 0x00000014046c723c */ /* 0x050ff0000000186c */
[C---:B------:R-:W-:Y:S01]  /*5650*/  HMMA.16816.F32 R112, R4.reuse, R22, R112 ;  /* 0x000000160470723c */ /* 0x040fe20000001870 */
[----:B------:R-:W4:Y:S07]  /*5660*/  LDSM.16.MT88.4 R20, [R245+0x9900] ;  /* 0x00990000f514783b */ /* 0x000f2e0000004200 */
[C---:B-----5:R-:W-:Y:S08]  /*5670*/  HMMA.16816.F32 R116, R4.reuse, R16, R116 ;  /* 0x000000100474723c */ /* 0x060ff00000001874 */
[C---:B------:R-:W-:Y:S01]  /*5680*/  HMMA.16816.F32 R120, R4.reuse, R18, R120 ;  /* 0x000000120478723c */ /* 0x040fe20000001878 */
[----:B------:R-:W5:Y:S07]  /*5690*/  LDSM.16.MT88.4 R16, [R240+0x9900] ;  /* 0x00990000f010783b */ /* 0x000f6e0000004200 */
[C---:B-1----:R-:W-:Y:S08]  /*56a0*/  HMMA.16816.F32 R132, R4.reuse, R8, R132 ;  /* 0x000000080484723c */ /* 0x042ff00000001884 */
[C---:B------:R-:W-:Y:S01]  /*56b0*/  HMMA.16816.F32 R136, R4.reuse, R10, R136 ;  /* 0x0000000a0488723c */ /* 0x040fe20000001888 */
[----:B------:R-:W1:Y:S07]  /*56c0*/  LDSM.16.MT88.4 R8, [R238+0x9900] ;  /* 0x00990000ee08783b */ /* 0x000e6e0000004200 */
[C---:B---3--:R-:W-:Y:S08]  /*56d0*/  HMMA.16816.F32 R152, R4.reuse, R12, R152 ;  /* 0x0000000c0498723c */ /* 0x048ff00000001898 */
[----:B------:R-:W-:Y:S01]  /*56e0*/  HMMA.16816.F32 R156, R4, R14, R156 ;  /* 0x0000000e049c723c */ /* 0x000fe2000000189c */
[----:B------:R-:W3:Y:S07]  /*56f0*/  LDSM.16.MT88.4 R12, [R239+0x1100] ;  /* 0x00110000ef0c783b */ /* 0x000eee0000004200 */
        /* <DEDUP_REMOVED lines=10> */
[C---:B----4-:R-:W-:Y:S01]  /*57a0*/  HMMA.16816.F32 R140, R4.reuse, R20, R140 ;  /* 0x00000014048c723c */ /* 0x050fe2000000188c */
[--C-:B------:R-:W-:Y:S02]  /*57b0*/  FFMA.FTZ R38, R213, c[0x0][0x2d0], -R26.reuse ;  /* 0x0000b400d5267a23 */ /* 0x100fe4000001081a */
[----:B------:R-:W-:Y:S02]  /*57c0*/  FFMA.FTZ R194, R25, c[0x0][0x2d0], -R26 ;  /* 0x0000b40019c27a23 */ /* 0x000fe4000001081a */
[----:B------:R-:W4:Y:S01]  /*57d0*/  MUFU.EX2 R39, R39 ;  /* 0x0000002700277308 */ /* 0x000f220000000800 */
[----:B------:R-:W-:Y:S02]  /*57e0*/  LDSM.16.MT88.4 R24, [R239+0x2900] ;  /* 0x00290000ef18783b */ /* 0x000fe40000004200 */
[C---:B------:R-:W-:Y:S02]  /*57f0*/  HMMA.16816.F32 R144, R4.reuse, R22, R144 ;  /* 0x000000160490723c */ /* 0x040fe40000001890 */
[----:B------:R-:W3:Y:S03]  /*5800*/  LDSM.16.MT88.4 R20, [R245+0x1100] ;  /* 0x00110000f514783b */ /* 0x000ee60000004200 */
[----:B------:R-:W1:Y:S03]  /*5810*/  MUFU.EX2 R38, R38 ;  /* 0x0000002600267308 */ /* 0x000e660000000800 */
[C---:B-----5:R-:W-:Y:S05]  /*5820*/  HMMA.16816.F32 R148, R4.reuse, R16, R148 ;  /* 0x000000100494723c */ /* 0x060fea0000001894 */
[----:B------:R-:W5:Y:S03]  /*5830*/  MUFU.EX2 R37, R37 ;  /* 0x0000002500257308 */ /* 0x000f660000000800 */
[C---:B------:R-:W-:Y:S01]  /*5840*/  HMMA.16816.F32 R168, R4.reuse, R18, R168 ;  /* 0x0000001204a8723c */ /* 0x040fe200000018a8 */
[----:B------:R-:W3:Y:S04]  /*5850*/  LDSM.16.MT88.4 R16, [R240+0x1100] ;  /* 0x00110000f010783b */ /* 0x000ee80000004200 */
[----:B------:R-:W2:Y:S03]  /*5860*/  MUFU.EX2 R194, R194 ;  /* 0x000000c200c27308 */ /* 0x000ea60000000800 */
[C---:B-1----:R-:W-:Y:S08]  /*5870*/  HMMA.16816.F32 R160, R4.reuse, R8, R160 ;  /* 0x0000000804a0723c */ /* 0x042ff000000018a0 */
[----:B------:R-:W-:Y:S01]  /*5880*/  HMMA.16816.F32 R164, R4, R10, R164 ;  /* 0x0000000a04a4723c */ /* 0x000fe200000018a4 */
[----:B------:R-:W1:Y:S06]  /*5890*/  LDSM.16.MT88.4 R8, [R238+0x1100] ;  /* 0x00110000ee08783b */ /* 0x000e6c0000004200 */
[----:B--2---:R-:W-:Y:S01]  /*58a0*/  F2FP.PACK_AB R4, R40, R44 ;  /* 0x0000002c2804723e */ /* 0x004fe200000000ff */
[----:B------:R-:W-:Y:S01]  /*58b0*/  FADD.FTZ R44, R44, R45 ;  /* 0x0000002d2c2c7221 */ /* 0x000fe20000010000 */
[----:B----4-:R-:W-:-:S02]  /*58c0*/  F2FP.PACK_AB R6, R36, R39 ;  /* 0x000000272406723e */ /* 0x010fc400000000ff */
[----:B------:R-:W-:Y:S01]  /*58d0*/  F2FP.PACK_AB R5, R38, R42 ;  /* 0x0000002a2605723e */ /* 0x000fe200000000ff */
[----:B------:R-:W-:Y:S01]  /*58e0*/  FADD.FTZ R42, R42, R47 ;  /* 0x0000002f2a2a7221 */ /* 0x000fe20000010000 */
[----:B-----5:R-:W-:Y:S01]  /*58f0*/  F2FP.PACK_AB R7, R3, R37 ;  /* 0x000000250307723e */ /* 0x020fe200000000ff */
[----:B------:R-:W-:Y:S02]  /*5900*/  FADD.FTZ R44, R40, R44 ;  /* 0x0000002c282c7221 */ /* 0x000fe40000010000 */
[----:B------:R-:W-:Y:S02]  /*5910*/  FADD.FTZ R42, R38, R42 ;  /* 0x0000002a262a7221 */ /* 0x000fe40000010000 */
[----:B------:R-:W-:Y:S02]  /*5920*/  FADD.FTZ R39, R39, R44 ;  /* 0x0000002c27277221 */ /* 0x000fe40000010000 */
[----:B---3--:R-:W-:Y:S01]  /*5930*/  HMMA.16816.F32 R60, R4, R12, R60 ;  /* 0x0000000c043c723c */ /* 0x008fe2000000183c */
[----:B------:R-:W-:-:S02]  /*5940*/  FADD.FTZ R37, R37, R42 ;  /* 0x0000002a25257221 */ /* 0x000fc40000010000 */
[----:B------:R-:W-:Y:S02]  /*5950*/  FADD.FTZ R39, R36, R39 ;  /* 0x0000002724277221 */ /* 0x000fe40000010000 */
[----:B------:R-:W-:-:S03]  /*5960*/  FADD.FTZ R37, R3, R37 ;  /* 0x0000002503257221 */ /* 0x000fc60000010000 */
        /* <DEDUP_REMOVED lines=56> */
[----:B--2---:R-:W-:Y:S01]  /*5cf0*/  HMMA.16816.F32 R60, R4, R12, R60 ;  /* 0x0000000c043c723c */ /* 0x004fe2000000183c */
[----:B------:R-:W-:-:S02]  /*5d00*/  FADD.FTZ R202, R202, R199 ;  /* 0x000000c7caca7221 */ /* 0x000fc40000010000 */
[----:B------:R-:W-:Y:S02]  /*5d10*/  FADD.FTZ R197, R195, R197 ;  /* 0x000000c5c3c57221 */ /* 0x000fe40000010000 */
[----:B------:R-:W-:-:S03]  /*5d20*/  FADD.FTZ R202, R201, R202 ;  /* 0x000000cac9ca7221 */ /* 0x000fc60000010000 */
        /* <DEDUP_REMOVED lines=40> */
[----:B------:R-:W-:Y:S07]  /*5fb0*/  LDSM.16.MT88.4 R20, [R238+0x2100] ;  /* 0x00210000ee14783b */ /* 0x000fee0000004200 */
[C---:B----4-:R-:W-:Y:S08]  /*5fc0*/  HMMA.16816.F32 R148, R4.reuse, R16, R148 ;  /* 0x000000100494723c */ /* 0x050ff00000001894 */
[C---:B------:R-:W-:Y:S01]  /*5fd0*/  HMMA.16816.F32 R168, R4.reuse, R18, R168 ;  /* 0x0000001204a8723c */ /* 0x040fe200000018a8 */
[----:B------:R-:W3:Y:S07]  /*5fe0*/  LDSM.16.MT88.4 R16, [R245+0x2100] ;  /* 0x00210000f510783b */ /* 0x000eee0000004200 */
        /* <DEDUP_REMOVED lines=15> */
[----:B------:R-:W-:Y:S02]  /*60e0*/  FADD.FTZ R206, R203, R206 ;  /* 0x000000cecbce7221 */ /* 0x000fe40000010000 */
[----:B------:R-:W-:Y:S01]  /*60f0*/  FADD.FTZ R205, R193, R205 ;  /* 0x000000cdc1cd7221 */ /* 0x000fe20000010000 */
[----:B------:R-:W-:Y:S01]  /*6100*/  HMMA.16816.F32 R56, R4, R14, R56 ;  /* 0x0000000e0438723c */ /* 0x000fe20000001838 */
[----:B------:R-:W2:Y:S01]  /*6110*/  LDSM.16.MT88.4 R12, [R240+0x5100] ;  /* 0x00510000f00c783b */ /* 0x000ea20000004200 */
[----:B------:R-:W-:Y:S02]  /*6120*/  FADD.FTZ R206, R189, R206 ;  /* 0x000000cebdce7221 */ /* 0x000fe40000010000 */
[----:B------:R-:W-:Y:S02]  /*6130*/  FADD.FTZ R205, R192, R205 ;  /* 0x000000cdc0cd7221 */ /* 0x000fe40000010000 */
[----:B------:R-:W-:-:S02]  /*6140*/  FADD.FTZ R206, R188, R206 ;  /* 0x000000cebcce7221 */ /* 0x000fc40000010000 */
[----:B---3--:R-:W-:Y:S01]  /*6150*/  HMMA.16816.F32 R176, R4, R16, R176 ;  /* 0x0000001004b0723c */ /* 0x008fe200000018b0 */
[----:B------:R-:W-:Y:S02]  /*6160*/  FADD.FTZ R205, R191, R205 ;  /* 0x000000cdbfcd7221 */ /* 0x000fe40000010000 */
[----:B------:R-:W-:-:S04]  /*6170*/  FADD.FTZ R206, R194, R206 ;  /* 0x000000cec2ce7221 */ /* 0x000fc80000010000 */
[----:B------:R-:W-:Y:S01]  /*6180*/  FADD.FTZ R3, R211, R206 ;  /* 0x000000ced3037221 */ /* 0x000fe20000010000 */
[C---:B------:R-:W-:Y:S01]  /*6190*/  HMMA.16816.F32 R172, R4.reuse, R18, R172 ;  /* 0x0000001204ac723c */ /* 0x040fe200000018ac */
[----:B------:R-:W3:Y:S04]  /*61a0*/  LDSM.16.MT88.4 R16, [R245+0x5100] ;  /* 0x00510000f510783b */ /* 0x000ee80000004200 */
[----:B------:R-:W-:Y:S03]  /*61b0*/  STL [R1+0x24], R3 ;  /* 0x0000240301007387 */ /* 0x000fe60000100800 */
[C---:B-1----:R-:W-:Y:S08]  /*61c0*/  HMMA.16816.F32 R60, R4.reuse, R8, R60 ;  /* 0x00000008043c723c */ /* 0x042ff0000000183c */
[C---:B------:R-:W-:Y:S01]  /*61d0*/  HMMA.16816.F32 R64, R4.reuse, R10, R64 ;  /* 0x0000000a0440723c */ /* 0x040fe20000001840 */
[----:B------:R-:W1:Y:S07]  /*61e0*/  LDSM.16.MT88.4 R8, [R239+0x5100] ;  /* 0x00510000ef08783b */ /* 0x000e6e0000004200 */
[C---:B------:R-:W-:Y:S08]  /*61f0*/  HMMA.16816.F32 R68, R4.reuse, R20, R68 ;  /* 0x000000140444723c */ /* 0x040ff00000001844 */
        /* <DEDUP_REMOVED lines=36> */
[----:B------:R-:W-:Y:S01]  /*6440*/  HMMA.16816.F32 R136, R4, R22, R136 ;  /* 0x000000160488723c */ /* 0x000fe20000001888 */
[----:B------:R-:W-:Y:S06]  /*6450*/  LDSM.16.MT88.4 R20, [R238+0x2900] ;  /* 0x00290000ee14783b */ /* 0x000fec0000004200 */
[----:B------:R-:W-:-:S02]  /*6460*/  F2FP.PACK_AB R4, R192, R193 ;  /* 0x000000c1c004723e */ /* 0x000fc400000000ff */
[----:B------:R-:W-:Y:S02]  /*6470*/  F2FP.PACK_AB R6, R190, R191 ;  /* 0x000000bfbe06723e */ /* 0x000fe400000000ff */
[----:B------:R-:W-:Y:S02]  /*6480*/  F2FP.PACK_AB R5, R188, R189 ;  /* 0x000000bdbc05723e */ /* 0x000fe400000000ff */
[----:B------:R-:W-:-:S07]  /*6490*/  F2FP.PACK_AB R7, R211, R194 ;  /* 0x000000c2d307723e */ /* 0x000fce00000000ff */
[C---:B-1----:R-:W-:Y:S08]  /*64a0*/  HMMA.16816.F32 R52, R4.reuse, R8, R52 ;  /* 0x000000080434723c */ /* 0x042ff00000001834 */
[C---:B--2---:R-:W-:Y:S08]  /*64b0*/  HMMA.16816.F32 R176, R4.reuse, R12, R176 ;  /* 0x0000000c04b0723c */ /* 0x044ff000000018b0 */
        /* <DEDUP_REMOVED lines=40> */
[----:B------:R-:W-:Y:S07]  /*6740*/  HMMA.16816.F32 R164, R4, R18, R164 ;  /* 0x0000001204a4723c */ /* 0x000fee00000018a4 */
[----:B------:R-:W-:-:S05]  /*6750*/  FADD.FTZ R4, R190, R205 ;  /* 0x000000cdbe047221 */ /* 0x000fca0000010000 */
[----:B------:R1:W-:Y:S01]  /*6760*/  STL [R1+0x28], R4 ;  /* 0x0000280401007387 */ /* 0x0003e20000100800 */
[----:B------:R-:W-:Y:S05]  /*6770*/  @P0 BRA `(.L_x_2567) ;  /* 0x0000483000000947 */ /* 0x000fea0003800000 */
[C---:B------:R-:W-:Y:S01]  /*6780*/  SHF.L.U64.HI R3, R33.reuse, 0x1, R35 ;  /* 0x0000000121037819 */ /* 0x040fe20000010223 */
[----:B------:R-:W-:Y:S01]  /*6790*/  IMAD.SHL.U32 R5, R33, 0x2, RZ ;  /* 0x0000000221057824 */ /* 0x000fe200078e00ff */
[----:B-1----:R-:W-:Y:S01]  /*67a0*/  SHF.L.U64.HI R4, R31, 0x1, R34 ;  /* 0x000000011f047819 */ /* 0x002fe20000010222 */
        /* <DEDUP_REMOVED lines=17> */
.L_x_2570:
[----:B------:R-:W2:Y:S01]  /*68c0*/  LDL R0, [R1] ;  /* 0x0000000001007983 */ /* 0x000ea20000100800 */
        /* <DEDUP_REMOVED lines=42> */
[C---:B---3--:R-:W-:Y:S05]  /*6b70*/  IADD3 R192, P0, R185.reuse, R204, RZ ;  /* 0x000000ccb9c07210 */ /* 0x048fea0007f1e0ff */
        /* <DEDUP_REMOVED lines=10> */
[C---:B-1----:R-:W-:Y:S04]  /*6c20*/  IADD3 R186, P0, R181.reuse, R204, RZ ;  /* 0x000000ccb5ba7210 */ /* 0x042fe80007f1e0ff */
        /* <DEDUP_REMOVED lines=17> */
[----:B-----5:R-:W-:Y:S04]  /*6d40*/  IADD3 R188, P0, R2, R214, RZ ;  /* 0x000000d602bc7210 */ /* 0x020fe80007f1e0ff */
[----:B------:R3:W-:Y:S01]  /*6d50*/  LDGSTS.E.BYPASS.LTC128B.128 [R249+0x11100], [R190.64], !P3 ;  /* 0x11100000bef97fae */ /* 0x0007e2000d901d4c */
[----:B------:R-:W-:Y:S01]  /*6d60*/  IMAD.X R189, R0, 0x1, R215, P0 ;  /* 0x0000000100bd7824 */ /* 0x000fe200000e06d7 */
[----:B-1----:R-:W-:Y:S04]  /*6d70*/  IADD3 R186, P0, R2, R212, RZ ;  /* 0x000000d402ba7210 */ /* 0x002fe80007f1e0ff */
[----:B------:R3:W-:Y:S01]  /*6d80*/  LDGSTS.E.BYPASS.LTC128B.128 [R249+0x14100], [R188.64], !P2 ;  /* 0x14100000bcf97fae */ /* 0x0007e2000d101d4c */
[----:B------:R-:W-:Y:S05]  /*6d90*/  IMAD.X R187, R0, 0x1, R213, P0 ;  /* 0x0000000100bb7824 */ /* 0x000fea00000e06d5 */
[----:B------:R3:W-:Y:S01]  /*6da0*/  LDGSTS.E.BYPASS.LTC128B.128 [R249+0x17100], [R186.64], !P1 ;  /* 0x17100000baf97fae */ /* 0x0007e2000c901d4c */
[----:B------:R-:W-:-:S05]  /*6db0*/  BRA `(.L_x_2569) ;  /* 0x0000185000007947 */ /* 0x000fca0003800000 */
.L_x_2568:
[----:B------:R1:W-:Y:S01]  /*6dc0*/  STL [R1+0x40], R56 ;  /* 0x0000403801007387 */ /* 0x0003e20000100800 */
[----:B--2---:R-:W-:Y:S01]  /*6dd0*/  SHF.R.S32.HI R0, RZ, 0x1f, R252 ;  /* 0x0000001fff007819 */ /* 0x004fe200000114fc */
[----:B------:R-:W-:Y:S01]  /*6de0*/  IMAD.WIDE.U32 R4, R252, c[0x0][0x208], RZ ;  /* 0x00008200fc047a25 */ /* 0x000fe200078e00ff */
[----:B------:R-:W-:Y:S01]  /*6df0*/  SHF.R.S32.HI R2, RZ, 0x1f, R251 ;  /* 0x0000001fff027819 */ /* 0x000fe200000114fb */
[----:B------:R-:W-:Y:S04]  /*6e00*/  DEPBAR.LE SB0, 0x0 ;  /* 0x000080000000791a */ /* 0x000fe80000000000 */
[----:B------:R-:W-:Y:S01]  /*6e10*/  IMAD R0, R0, c[0x0][0x208], RZ ;  /* 0x0000820000007a24 */ /* 0x000fe200078e02ff */
[----:B------:R-:W-:Y:S01]  /*6e20*/  BAR.SYNC.DEFER_BLOCKING 0x0 ;  /* 0x0000000000007b1d */ /* 0x000fe20000010000 */
[----:B------:R-:W-:Y:S01]  /*6e30*/  IMAD R2, R2, c[0x0][0x218], RZ ;  /* 0x0000860002027a24 */ /* 0x000fe200078e02ff */
[----:B------:R-:W-:Y:S01]  /*6e40*/  IADD3 R181, R249, 0x100, RZ ;  /* 0x00000100f9b57810 */ /* 0x000fe20007ffe0ff */
[----:B------:R-:W-:Y:S01]  /*6e50*/  IMAD R0, R252, c[0x0][0x20c], R0 ;  /* 0x00008300fc007a24 */ /* 0x000fe200078e0200 */
[----:B------:R-:W-:Y:S01]  /*6e60*/  UISETP.GE.AND UP0, UPT, UR6, 0x1, UPT ;  /* 0x000000010600788c */ /* 0x000fe2000bf06270 */
[----:B------:R-:W-:Y:S02]  /*6e70*/  IMAD R2, R251, c[0x0][0x21c], R2 ;  /* 0x00008700fb027a24 */ /* 0x000fe400078e0202 */
[----:B------:R-:W-:Y:S04]  /*6e80*/  IMAD.IADD R5, R5, 0x1, R0 ;  /* 0x0000000105057824 */ /* 0x000fe800078e0200 */
[----:B------:R-:W-:Y:S05]  /*6e90*/  IMAD.WIDE.U32 R4, R251, c[0x0][0x218], R4 ;  /* 0x00008600fb047a25 */ /* 0x000fea00078e0004 */
[----:B------:R-:W-:Y:S04]  /*6ea0*/  IADD3 R0, P0, R4, UR22, RZ ;  /* 0x0000001604007c10 */ /* 0x000fe8000ff1e0ff */
[----:B------:R-:W-:Y:S02]  /*6eb0*/  IADD3.X R4, R5, UR5, R2, P0, !PT ;  /* 0x0000000505047c10 */ /* 0x000fe400087fe402 */
[C---:B------:R-:W-:Y:S01]  /*6ec0*/  LEA R2, P0, R0.reuse, c[0x0][0x1f8], 0x1 ;  /* 0x00007e0000027a11 */ /* 0x040fe200078008ff */
[----:B------:R-:W-:Y:S03]  /*6ed0*/  LDSM.16.M88.4 R48, [R248+0x18100] ;  /* 0x01810000f830783b */ /* 0x000fe60000000200 */
[----:B------:R-:W-:Y:S01]  /*6ee0*/  LEA.HI.X R0, R0, c[0x0][0x1fc], R4, 0x1, P0 ;  /* 0x00007f0000007a11 */ /* 0x000fe200000f0c04 */
[----:B-1----:R-:W2:Y:S04]  /*6ef0*/  LDL R56, [R1+0x1c] ;  /* 0x00001c0001387983 */ /* 0x002ea80000100800 */
[----:B------:R1:W-:Y:S04]  /*6f00*/  STL [R1+0x3c], R55 ;  /* 0x00003c3701007387 */ /* 0x0003e80000100800 */
[----:B------:R-:W3:Y:S04]  /*6f10*/  LDL R29, [R1+0x14] ;  /* 0x00001400011d7983 */ /* 0x000ee80000100800 */
[----:B------:R-:W-:Y:S04]  /*6f20*/  SHFL.IDX PT, R44, R2, RZ, 0x181f ;  /* 0x00181fff022c7589 */ /* 0x000fe800000e0000 */
[----:B------:R-:W-:Y:S04]  /*6f30*/  SHFL.IDX PT, R20, R0, RZ, 0x181f ;  /* 0x00181fff00147589 */ /* 0x000fe800000e0000 */
[----:B------:R-:W4:Y:S04]  /*6f40*/  LDSM.16.M88.4 R8, [R247+0xc100] ;  /* 0x00c10000f708783b */ /* 0x000f280000000200 */
[----:B------:R-:W4:Y:S04]  /*6f50*/  LDSM.16.M88.4 R16, [R247+0xc900] ;  /* 0x00c90000f710783b */ /* 0x000f280000000200 */
[----:B------:R-:W-:Y:S04]  /*6f60*/  LDSM.16.M88.4 R24, [R247+0xd100] ;  /* 0x00d10000f718783b */ /* 0x000fe80000000200 */
[----:B-1----:R-:W3:Y:S04]  /*6f70*/  LDL R55, [R1+0x20] ;  /* 0x0000200001377983 */ /* 0x002ee80000100800 */
[----:B------:R1:W-:Y:S04]  /*6f80*/  STL [R1+0x38], R54 ;  /* 0x0000383601007387 */ /* 0x0003e80000100800 */
[----:B------:R-:W-:Y:S04]  /*6f90*/  LDSM.16.M88.4 R32, [R247+0xd900] ;  /* 0x00d90000f720783b */ /* 0x000fe80000000200 */
[----:B------:R-:W-:Y:S04]  /*6fa0*/  LDSM.16.M88.4 R40, [R247+0xe100] ;  /* 0x00e10000f728783b */ /* 0x000fe80000000200 */
[----:B------:R-:W-:Y:S04]  /*6fb0*/  LDSM.16.M88.4 R184, [R247+0xe900] ;  /* 0x00e90000f7b8783b */ /* 0x000fe80000000200 */
[----:B------:R-:W-:Y:S04]  /*6fc0*/  LDSM.16.M88.4 R188, [R244+0x18100] ;  /* 0x01810000f4bc783b */ /* 0x000fe80000000200 */
[----:B------:R-:W-:Y:S01]  /*6fd0*/  LDSM.16.M88.4 R192, [R246] ;  /* 0x00000000f6c0783b */ /* 0x000fe20000000200 */
[C---:B----4-:R-:W-:Y:S03]  /*6fe0*/  HMMA.16816.F32 R4, R48.reuse, R8, RZ ;  /* 0x000000083004723c */ /* 0x050fe600000018ff */
[----:B-1----:R-:W4:Y:S04]  /*6ff0*/  LDL R54, [R1+0x18] ;  /* 0x0000180001367983 */ /* 0x002f280000100800 */
[----:B------:R1:W-:Y:S01]  /*7000*/  STL [R1+0x34], R53 ;  /* 0x0000343501007387 */ /* 0x0003e20000100800 */
[C---:B------:R-:W-:Y:S03]  /*7010*/  HMMA.16816.F32 R8, R48.reuse, R10, RZ ;  /* 0x0000000a3008723c */ /* 0x040fe600000018ff */
[----:B------:R-:W-:Y:S04]  /*7020*/  LDSM.16.M88.4 R196, [R237] ;  /* 0x00000000edc4783b */ /* 0x000fe80000000200 */
[----:B------:R-:W-:Y:S01]  /*7030*/  LDSM.16.M88.4 R200, [R236] ;  /* 0x00000000ecc8783b */ /* 0x000fe20000000200 */
[C---:B------:R-:W-:Y:S03]  /*7040*/  HMMA.16816.F32 R12, R48.reuse, R16, RZ ;  /* 0x00000010300c723c */ /* 0x040fe600000018ff */
[----:B------:R-:W-:Y:S04]  /*7050*/  LDSM.16.M88.4 R204, [R235] ;  /* 0x00000000ebcc783b */ /* 0x000fe80000000200 */
[----:B------:R-:W-:Y:S01]  /*7060*/  LDSM.16.M88.4 R208, [R234] ;  /* 0x00000000ead0783b */ /* 0x000fe20000000200 */
[C---:B------:R-:W-:Y:S03]  /*7070*/  HMMA.16816.F32 R16, R48.reuse, R18, RZ ;  /* 0x000000123010723c */ /* 0x040fe600000018ff */
[----:B------:R-:W-:Y:S04]  /*7080*/  LDSM.16.M88.4 R212, [R233] ;  /* 0x00000000e9d4783b */ /* 0x000fe80000000200 */
[----:B------:R-:W2:Y:S04]  /*7090*/  SHFL.IDX PT, R38, R2, 0x1, 0x181f ;  /* 0x00381f0002267f89 */ /* 0x000ea800000e0000 */
[----:B-1----:R-:W4:Y:S04]  /*70a0*/  LDL R53, [R1+0xc] ;  /* 0x00000c0001357983 */ /* 0x002f280000100800 */
[----:B------:R1:W-:Y:S04]  /*70b0*/  STL [R1+0x30], R52 ;  /* 0x0000303401007387 */ /* 0x0003e80000100800 */
[----:B------:R-:W2:Y:S04]  /*70c0*/  SHFL.IDX PT, R28, R0, 0x1, 0x181f ;  /* 0x00381f00001c7f89 */ /* 0x000ea800000e0000 */
[----:B------:R-:W2:Y:S04]  /*70d0*/  SHFL.IDX PT, R2, R2, 0x2, 0x181f ;  /* 0x00581f0002027f89 */ /* 0x000ea800000e0000 */
[----:B------:R-:W2:Y:S04]  /*70e0*/  SHFL.IDX PT, R0, R0, 0x2, 0x181f ;  /* 0x00581f0000007f89 */ /* 0x000ea800000e0000 */
[----:B-1----:R-:W4:Y:S04]  /*70f0*/  LDL R52, [R1+0x10] ;  /* 0x0000100001347983 */ /* 0x002f280000100800 */
[----:B------:R1:W-:Y:S04]  /*7100*/  STL [R1+0x2c], R3 ;  /* 0x00002c0301007387 */ /* 0x0003e80000100800 */
[----:B------:R-:W4:Y:S04]  /*7110*/  LDL R250, [R1+0x8] ;  /* 0x0000080001fa7983 */ /* 0x000f280000100800 */
[----:B-1----:R-:W4:Y:S01]  /*7120*/  LDL R3, [R1+0x4] ;  /* 0x0000040001037983 */ /* 0x002f220000100800 */
[-C--:B--2---:R-:W-:Y:S05]  /*7130*/  IADD3 R30, P0, R44, R56.reuse, RZ ;  /* 0x000000382c1e7210 */ /* 0x084fea0007f1e0ff */
[--C-:B---3--:R-:W-:Y:S01]  /*7140*/  IMAD.X R31, R20, 0x1, R55.reuse, P0 ;  /* 0x00000001141f7824 */ /* 0x108fe200000e0637 */
[----:B------:R-:W-:Y:S04]  /*7150*/  IADD3 R22, P0, R44, R29, RZ ;  /* 0x0000001d2c167210 */ /* 0x000fe80007f1e0ff */
[----:B------:R1:W-:Y:S01]  /*7160*/  LDGSTS.E.BYPASS.LTC128B.128 [R181], [R30.64], !P4 ;  /* 0x000000001eb57fae */ /* 0x0003e2000e101d4c */
[----:B----4-:R-:W-:Y:S05]  /*7170*/  IMAD.X R23, R20, 0x1, R54, P0 ;  /* 0x0000000114177824 */ /* 0x010fea00000e0636 */
[----:B------:R2:W-:Y:S01]  /*7180*/  LDGSTS.E.BYPASS.LTC128B.128 [R181+0x3000], [R22.64], !P3 ;  /* 0x0300000016b57fae */ /* 0x0005e2000d901d4c */
[----:B------:R-:W-:Y:S05]  /*7190*/  IADD3 R36, P0, R44, R53, RZ ;  /* 0x000000352c247210 */ /* 0x000fea0007f1e0ff */
[----:B------:R-:W-:Y:S05]  /*71a0*/  IMAD.X R37, R20, 0x1, R52, P0 ;  /* 0x0000000114257824 */ /* 0x000fea00000e0634 */
[----:B------:R3:W-:Y:S01]  /*71b0*/  LDGSTS.E.BYPASS.LTC128B.128 [R181+0x6000], [R36.64], !P2 ;  /* 0x0600000024b57fae */ /* 0x0007e2000d101d4c */
[----:B------:R-:W-:Y:S05]  /*71c0*/  IADD3 R44, P0, R44, R3, RZ ;  /* 0x000000032c2c7210 */ /* 0x000fea0007f1e0ff */
[----:B------:R-:W-:Y:S01]  /*71d0*/  IMAD.X R45, R20, 0x1, R250, P0 ;  /* 0x00000001142d7824 */ /* 0x000fe200000e06fa */
[-C--:B------:R-:W-:Y:S01]  /*71e0*/  IADD3 R46, P0, R38, R56.reuse, RZ ;  /* 0x00000038262e7210 */ /* 0x080fe20007f1e0ff */
[C---:B--2---:R-:W-:Y:S03]  /*71f0*/  HMMA.16816.F32 R20, R48.reuse, R24, RZ ;  /* 0x000000183014723c */ /* 0x044fe600000018ff */
[----:B------:R2:W-:Y:S01]  /*7200*/  LDGSTS.E.BYPASS.LTC128B.128 [R181+0x9000], [R44.64], !P1 ;  /* 0x090000002cb57fae */ /* 0x0005e2000c901d4c */
[--C-:B------:R-:W-:Y:S01]  /*7210*/  IMAD.X R47, R28, 0x1, R55.reuse, P0 ;  /* 0x000000011c2f7824 */ /* 0x100fe200000e0637 */
[----:B-1----:R-:W-:Y:S03]  /*7220*/  IADD3 R30, P0, R38, R29, RZ ;  /* 0x0000001d261e7210 */ /* 0x002fe60007f1e0ff */
[C---:B------:R-:W-:Y:S01]  /*7230*/  HMMA.16816.F32 R24, R48.reuse, R26, RZ ;  /* 0x0000001a3018723c */ /* 0x040fe200000018ff */
[----:B------:R1:W-:Y:S03]  /*7240*/  LDGSTS.E.BYPASS.LTC128B.128 [R181+0x1000], [R46.64], !P4 ;  /* 0x010000002eb57fae */ /* 0x0003e6000e101d4c */
[----:B------:R-:W-:Y:S01]  /*7250*/  IMAD.X R31, R28, 0x1, R54, P0 ;  /* 0x000000011c1f7824 */ /* 0x000fe200000e0636 */
[----:B---3--:R-:W-:Y:S04]  /*7260*/  IADD3 R36, P0, R38, R53, RZ ;  /* 0x0000003526247210 */ /* 0x008fe80007f1e0ff */
[----:B------:R3:W-:Y:S03]  /*7270*/  LDGSTS.E.BYPASS.LTC128B.128 [R181+0x4000], [R30.64], !P3 ;  /* 0x040000001eb57fae */ /* 0x0007e6000d901d4c */
[----:B------:R-:W-:Y:S01]  /*7280*/  IMAD.X R37, R28, 0x1, R52, P0 ;  /* 0x000000011c257824 */ /* 0x000fe200000e0634 */
[----:B------:R-:W-:Y:S04]  /*7290*/  IADD3 R38, P0, R38, R3, RZ ;  /* 0x0000000326267210 */ /* 0x000fe80007f1e0ff */
[----:B------:R4:W-:Y:S01]  /*72a0*/  LDGSTS.E.BYPASS.LTC128B.128 [R181+0x7000], [R36.64], !P2 ;  /* 0x0700000024b57fae */ /* 0x0009e2000d101d4c */
[----:B------:R-:W-:Y:S01]  /*72b0*/  IMAD.X R39, R28, 0x1, R250, P0 ;  /* 0x000000011c277824 */ /* 0x000fe200000e06fa */
[----:B--2---:R-:W-:Y:S04]  /*72c0*/  IADD3 R44, P0, R2, R56, RZ ;  /* 0x00000038022c7210 */ /* 0x004fe80007f1e0ff */
[----:B------:R2:W-:Y:S01]  /*72d0*/  LDGSTS.E.BYPASS.LTC128B.128 [R181+0xa000], [R38.64], !P1 ;  /* 0x0a00000026b57fae */ /* 0x0005e2000c901d4c */
[----:B------:R-:W-:Y:S03]  /*72e0*/  IMAD.X R45, R0, 0x1, R55, P0 ;  /* 0x00000001002d7824 */ /* 0x000fe600000e0637 */
[----:B------:R1:W5:Y:S04]  /*72f0*/  LDL.LU R56, [R1+0x40] ;  /* 0x0000400001387983 */ /* 0x0003680000300800 */
[----:B------:R1:W-:Y:S04]  /*7300*/  LDGSTS.E.BYPASS.LTC128B.128 [R181+0x2000], [R44.64], !P4 ;  /* 0x020000002cb57fae */ /* 0x0003e8000e101d4c */
[----:B------:R1:W5:Y:S01]  /*7310*/  LDL.LU R55, [R1+0x3c] ;  /* 0x00003c0001377983 */ /* 0x0003620000300800 */
[----:B----4-:R-:W-:Y:S02]  /*7320*/  IADD3 R36, P0, R2, R29, RZ ;  /* 0x0000001d02247210 */ /* 0x010fe40007f1e0ff */
[C---:B---3--:R-:W-:Y:S03]  /*7330*/  HMMA.16816.F32 R28, R48.reuse, R32, RZ ;  /* 0x00000020301c723c */ /* 0x048fe600000018ff */
[----:B------:R-:W-:Y:S01]  /*7340*/  IMAD.X R37, R0, 0x1, R54, P0 ;  /* 0x0000000100257824 */ /* 0x000fe200000e0636 */
[----:B--2---:R-:W-:Y:S01]  /*7350*/  IADD3 R38, P0, R2, R53, RZ ;  /* 0x0000003502267210 */ /* 0x004fe20007f1e0ff */
[----:B------:R2:W5:Y:S03]  /*7360*/  LDL.LU R54, [R1+0x38] ;  /* 0x0000380001367983 */ /* 0x0005660000300800 */
[C---:B------:R-:W-:Y:S01]  /*7370*/  HMMA.16816.F32 R32, R48.reuse, R34, RZ ;  /* 0x000000223020723c */ /* 0x040fe200000018ff */
[----:B------:R-:W-:Y:S01]  /*7380*/  IMAD.X R39, R0, 0x1, R52, P0 ;  /* 0x0000000100277824 */ /* 0x000fe200000e0634 */
[----:B------:R3:W-:Y:S02]  /*7390*/  LDGSTS.E.BYPASS.LTC128B.128 [R181+0x5000], [R36.64], !P3 ;  /* 0x0500000024b57fae */ /* 0x0007e4000d901d4c */
[----:B-1----:R-:W-:Y:S02]  /*73a0*/  IADD3 R44, P0, R2, R3, RZ ;  /* 0x00000003022c7210 */ /* 0x002fe40007f1e0ff */
[----:B------:R3:W-:Y:S04]  /*73b0*/  LDGSTS.E.BYPASS.LTC128B.128 [R181+0x8000], [R38.64], !P2 ;  /* 0x0800000026b57fae */ /* 0x0007e8000d101d4c */
[----:B------:R2:W5:Y:S02]  /*73c0*/  LDL.LU R53, [R1+0x34] ;  /* 0x0000340001357983 */ /* 0x0005640000300800 */
[----:B------:R-:W-:Y:S01]  /*73d0*/  IMAD.X R45, R0, 0x1, R250, P0 ;  /* 0x00000001002d7824 */ /* 0x000fe200000e06fa */
[----:B------:R-:W-:Y:S01]  /*73e0*/  PLOP3.LUT P0, PT, PT, PT, UP0, 0x80, 0x0 ;  /* 0x000000000000781c */ /* 0x000fe20003f0f008 */
[----:B------:R2:W5:Y:S01]  /*73f0*/  LDL.LU R52, [R1+0x30] ;  /* 0x0000300001347983 */ /* 0x0005620000300800 */
[----:B------:R-:W-:Y:S03]  /*7400*/  IMAD.MOV.U32 R250, RZ, RZ, c[0x0][0x2b8] ;  /* 0x0000ae00fffa7624 */ /* 0x000fe600078e00ff */
[----:B------:R1:W-:Y:S04]  /*7410*/  LDGSTS.E.BYPASS.LTC128B.128 [R181+0xb000], [R44.64], !P1 ;  /* 0x0b0000002cb57fae */ /* 0x0003e8000c901d4c */
[----:B------:R-:W0:Y:S04]  /*7420*/  LDGDEPBAR ;  /* 0x00000000000079af */ /* 0x000e280000000000 */
[----:B------:R2:W5:Y:S01]  /*7430*/  LDL.LU R3, [R1+0x2c] ;  /* 0x00002c0001037983 */ /* 0x0005620000300800 */
[C---:B---3--:R-:W-:Y:S08]  /*7440*/  HMMA.16816.F32 R36, R48.reuse, R40, RZ ;  /* 0x000000283024723c */ /* 0x048ff000000018ff */
        /* <DEDUP_REMOVED lines=283> */
[----:B-----5:R-:W-:-:S07]  /*8600*/  @P0 BRA `(.L_x_2570) ;  /* 0xffffe2b000000947 */ /* 0x020fce000383ffff */
.L_x_2569:
[----:B---3--:R-:W-:Y:S01]  /*8610*/  FMNMX.FTZ R184, R4, R180, !PT ;  /* 0x000000b404b87209 */ /* 0x008fe20007810000 */
        /* <DEDUP_REMOVED lines=52> */
[----:B------:R-:W-:Y:S07]  /*8960*/  UIADD3 UR6, UR6, -0x1, URZ ;  /* 0xffffffff06067890 */ /* 0x000fee000fffe03f */
[----:B------:R-:W1:Y:S02]  /*8970*/  SHFL.BFLY PT, R0, R181, 0x2, 0x1f ;  /* 0x0c401f00b5007f89 */ /* 0x000e6400000e0000 */
[----:B-1----:R-:W-:Y:S02]  /*8980*/  FMNMX.FTZ R181, R181, R0, !PT ;  /* 0x00000000b5b57209 */ /* 0x002fe40007810000 */
[----:B------:R-:W-:Y:S04]  /*8990*/  FMNMX.FTZ R184, R184, R2, !PT ;  /* 0x00000002b8b87209 */ /* 0x000fe80007810000 */
[----:B------:R-:W1:Y:S08]  /*89a0*/  SHFL.BFLY PT, R0, R181, 0x1, 0x1f ;  /* 0x0c201f00b5007f89 */ /* 0x000e7000000e0000 */
[----:B------:R-:W2:Y:S01]  /*89b0*/  SHFL.BFLY PT, R2, R184, 0x1, 0x1f ;  /* 0x0c201f00b8027f89 */ /* 0x000ea200000e0000 */
[----:B-1----:R-:W-:Y:S05]  /*89c0*/  FMNMX.FTZ R0, R0, R181, !PT ;  /* 0x000000b500007209 */ /* 0x002fea0007810000 */
[C---:B------:R-:W-:Y:S02]  /*89d0*/  FMUL.FTZ R204, R0.reuse, c[0x0][0x2d0] ;  /* 0x0000b40000cc7a20 */ /* 0x040fe40000410000 */
[----:B------:R-:W-:Y:S01]  /*89e0*/  FADD.FTZ R3, -R0, R3 ;  /* 0x0000000300037221 */ /* 0x000fe20000010100 */
[----:B--2---:R-:W-:Y:S01]  /*89f0*/  FMNMX.FTZ R2, R184, R2, !PT ;  /* 0x00000002b8027209 */ /* 0x004fe20007810000 */
[--C-:B------:R-:W-:Y:S01]  /*8a00*/  FFMA.FTZ R197, R10, c[0x0][0x2d0], -R204.reuse ;  /* 0x0000b4000ac57a23 */ /* 0x100fe200000108cc */
[----:B------:R-:W1:Y:S01]  /*8a10*/  LDSM.16.MT88.4 R184, [R245+0x100] ;  /* 0x00010000f5b8783b */ /* 0x000e620000004200 */
[----:B------:R-:W-:Y:S02]  /*8a20*/  FFMA.FTZ R181, R11, c[0x0][0x2d0], -R204 ;  /* 0x0000b4000bb57a23 */ /* 0x000fe400000108cc */
[C---:B------:R-:W-:Y:S02]  /*8a30*/  FMUL.FTZ R205, R2.reuse, c[0x0][0x2d0] ;  /* 0x0000b40002cd7a20 */ /* 0x040fe40000410000 */
[----:B------:R-:W-:Y:S01]  /*8a40*/  FADD.FTZ R180, -R2, R180 ;  /* 0x000000b402b47221 */ /* 0x000fe20000010100 */
[----:B------:R-:W-:Y:S01]  /*8a50*/  MUFU.EX2 R197, R197 ;  /* 0x000000c500c57308 */ /* 0x000fe20000000800 */
[--C-:B------:R-:W-:Y:S02]  /*8a60*/  FFMA.FTZ R198, R8, c[0x0][0x2d0], -R205.reuse ;  /* 0x0000b40008c67a23 */ /* 0x100fe400000108cd */
[--C-:B------:R-:W-:Y:S02]  /*8a70*/  FFMA.FTZ R196, R9, c[0x0][0x2d0], -R205.reuse ;  /* 0x0000b40009c47a23 */ /* 0x100fe400000108cd */
[----:B------:R-:W-:Y:S02]  /*8a80*/  FMUL.FTZ R180, R180, c[0x0][0x2d0] ;  /* 0x0000b400b4b47a20 */ /* 0x000fe40000410000 */
        /* <DEDUP_REMOVED lines=14> */
[----:B------:R-:W3:Y:S01]  /*8b70*/  MUFU.EX2 R3, R3 ;  /* 0x0000000300037308 */ /* 0x000ee20000000800 */
[----:B------:R-:W-:Y:S01]  /*8b80*/  LDSM.16.MT88.4 R28, [R238+0xa100] ;  /* 0x00a10000ee1c783b */ /* 0x000fe20000004200 */
[--C-:B------:R-:W-:Y:S02]  /*8b90*/  FFMA.FTZ R35, R35, c[0x0][0x2d0], -R204.reuse ;  /* 0x0000b40023237a23 */ /* 0x100fe400000108cc */
[--C-:B------:R-:W-:Y:S02]  /*8ba0*/  FFMA.FTZ R213, R32, c[0x0][0x2d0], -R205.reuse ;  /* 0x0000b40020d57a23 */ /* 0x100fe400000108cd */
[--C-:B------:R-:W-:Y:S02]  /*8bb0*/  FFMA.FTZ R214, R33, c[0x0][0x2d0], -R205.reuse ;  /* 0x0000b40021d67a23 */ /* 0x100fe400000108cd */
[--C-:B------:R-:W-:Y:S02]  /*8bc0*/  FFMA.FTZ R215, R34, c[0x0][0x2d0], -R204.reuse ;  /* 0x0000b40022d77a23 */ /* 0x100fe400000108cc */
[----:B------:R-:W-:Y:S01]  /*8bd0*/  MUFU.EX2 R203, R203 ;  /* 0x000000cb00cb7308 */ /* 0x000fe20000000800 */
[--C-:B------:R-:W-:Y:S02]  /*8be0*/  FFMA.FTZ R43, R43, c[0x0][0x2d0], -R204.reuse ;  /* 0x0000b4002b2b7a23 */ /* 0x100fe400000108cc */
[--C-:B------:R-:W-:Y:S02]  /*8bf0*/  FFMA.FTZ R36, R36, c[0x0][0x2d0], -R205.reuse ;  /* 0x0000b40024247a23 */ /* 0x100fe400000108cd */
[C---:B--2---:R-:W-:Y:S02]  /*8c00*/  FMUL.FTZ R4, R180.reuse, R176 ;  /* 0x000000b0b4047220 */ /* 0x044fe40000410000 */
[C---:B------:R-:W-:Y:S02]  /*8c10*/  FMUL.FTZ R5, R180.reuse, R177 ;  /* 0x000000b1b4057220 */ /* 0x040fe40000410000 */
[C---:B------:R-:W-:Y:S01]  /*8c20*/  FMUL.FTZ R8, R180.reuse, R172 ;  /* 0x000000acb4087220 */ /* 0x040fe20000410000 */
[----:B------:R-:W2:Y:S01]  /*8c30*/  MUFU.EX2 R200, R200 ;  /* 0x000000c800c87308 */ /* 0x000ea20000000800 */
[C---:B------:R-:W-:Y:S02]  /*8c40*/  FMUL.FTZ R9, R180.reuse, R173 ;  /* 0x000000adb4097220 */ /* 0x040fe40000410000 */
[C---:B------:R-:W-:Y:S02]  /*8c50*/  FMUL.FTZ R52, R180.reuse, R52 ;  /* 0x00000034b4347220 */ /* 0x040fe40000410000 */
[C---:B---3--:R-:W-:Y:S02]  /*8c60*/  FMUL.FTZ R6, R3.reuse, R178 ;  /* 0x000000b203067220 */ /* 0x048fe40000410000 */
[C---:B------:R-:W-:Y:S02]  /*8c70*/  FMUL.FTZ R7, R3.reuse, R179 ;  /* 0x000000b303077220 */ /* 0x040fe40000410000 */
[C---:B------:R-:W-:Y:S01]  /*8c80*/  FMUL.FTZ R10, R3.reuse, R174 ;  /* 0x000000ae030a7220 */ /* 0x040fe20000410000 */
[----:B------:R-:W3:Y:S01]  /*8c90*/  MUFU.EX2 R196, R196 ;  /* 0x000000c400c47308 */ /* 0x000ee20000000800 */
[C---:B------:R-:W-:Y:S02]  /*8ca0*/  FMUL.FTZ R11, R3.reuse, R175 ;  /* 0x000000af030b7220 */ /* 0x040fe40000410000 */
[----:B------:R-:W4:Y:S01]  /*8cb0*/  LDSM.16.MT88.4 R172, [R238+0x100] ;  /* 0x00010000eeac783b */ /* 0x000f220000004200 */
[C---:B------:R-:W-:Y:S02]  /*8cc0*/  FMUL.FTZ R53, R180.reuse, R53 ;  /* 0x00000035b4357220 */ /* 0x040fe40000410000 */
[C---:B------:R-:W-:Y:S02]  /*8cd0*/  FMUL.FTZ R54, R3.reuse, R54 ;  /* 0x0000003603367220 */ /* 0x040fe40000410000 */
[C---:B------:R-:W-:Y:S02]  /*8ce0*/  FMUL.FTZ R55, R3.reuse, R55 ;  /* 0x0000003703377220 */ /* 0x040fe40000410000 */
[----:B------:R-:W-:Y:S01]  /*8cf0*/  MUFU.EX2 R201, R201 ;  /* 0x000000c900c97308 */ /* 0x000fe20000000800 */
[C---:B------:R-:W-:Y:S02]  /*8d00*/  FMUL.FTZ R56, R180.reuse, R56 ;  /* 0x00000038b4387220 */ /* 0x040fe40000410000 */
[----:B------:R-:W-:Y:S01]  /*8d10*/  FMUL.FTZ R57, R180, R57 ;  /* 0x00000039b4397220 */ /* 0x000fe20000410000 */
[----:B--2---:R-:W-:Y:S01]  /*8d20*/  F2FP.PACK_AB R176, R200, R203 ;  /* 0x000000cbc8b0723e */ /* 0x004fe200000000ff */
[C---:B------:R-:W-:Y:S02]  /*8d30*/  FMUL.FTZ R58, R3.reuse, R58 ;  /* 0x0000003a033a7220 */ /* 0x040fe40000410000 */
[C---:B------:R-:W-:Y:S02]  /*8d40*/  FMUL.FTZ R59, R3.reuse, R59 ;  /* 0x0000003b033b7220 */ /* 0x040fe40000410000 */
[C---:B------:R-:W-:Y:S01]  /*8d50*/  FMUL.FTZ R60, R180.reuse, R60 ;  /* 0x0000003cb43c7220 */ /* 0x040fe20000410000 */
[----:B------:R-:W2:Y:S01]  /*8d60*/  MUFU.EX2 R199, R199 ;  /* 0x000000c700c77308 */ /* 0x000ea20000000800 */
[----:B------:R-:W-:Y:S02]  /*8d70*/  FMUL.FTZ R61, R180, R61 ;  /* 0x0000003db43d7220 */ /* 0x000fe40000410000 */
[C---:B------:R-:W-:Y:S01]  /*8d80*/  FMUL.FTZ R62, R3.reuse, R62 ;  /* 0x0000003e033e7220 */ /* 0x040fe20000410000 */
[----:B---3--:R-:W-:Y:S01]  /*8d90*/  F2FP.PACK_AB R178, R196, R198 ;  /* 0x000000c6c4b2723e */ /* 0x008fe200000000ff */
        /* <DEDUP_REMOVED lines=12> */
[----:B--2---:R-:W-:Y:S01]  /*8e60*/  F2FP.PACK_AB R177, R199, R201 ;  /* 0x000000c9c7b1723e */ /* 0x004fe200000000ff */
[C---:B------:R-:W-:Y:S02]  /*8e70*/  FMUL.FTZ R73, R180.reuse, R73 ;  /* 0x00000049b4497220 */ /* 0x040fe40000410000 */
[C---:B------:R-:W-:Y:S02]  /*8e80*/  FMUL.FTZ R74, R3.reuse, R74 ;  /* 0x0000004a034a7220 */ /* 0x040fe40000410000 */
[----:B------:R-:W-:Y:S01]  /*8e90*/  FMUL.FTZ R75, R3, R75 ;  /* 0x0000004b034b7220 */ /* 0x000fe20000410000 */
[----:B------:R-:W-:Y:S01]  /*8ea0*/  MUFU.EX2 R206, R206 ;  /* 0x000000ce00ce7308 */ /* 0x000fe20000000800 */
[C---:B------:R-:W-:Y:S02]  /*8eb0*/  FMUL.FTZ R76, R180.reuse, R76 ;  /* 0x0000004cb44c7220 */ /* 0x040fe40000410000 */
[----:B------:R-:W-:Y:S01]  /*8ec0*/  FMUL.FTZ R77, R180, R77 ;  /* 0x0000004db44d7220 */ /* 0x000fe20000410000 */
[----:B---3--:R-:W-:Y:S01]  /*8ed0*/  F2FP.PACK_AB R179, R181, R197 ;  /* 0x000000c5b5b3723e */ /* 0x008fe200000000ff */
[--C-:B------:R-:W-:Y:S02]  /*8ee0*/  FFMA.FTZ R37, R37, c[0x0][0x2d0], -R205.reuse ;  /* 0x0000b40025257a23 */ /* 0x100fe400000108cd */
[--C-:B------:R-:W-:Y:S02]  /*8ef0*/  FFMA.FTZ R38, R38, c[0x0][0x2d0], -R204.reuse ;  /* 0x0000b40026267a23 */ /* 0x100fe400000108cc */
[--C-:B------:R-:W-:Y:S01]  /*8f00*/  FFMA.FTZ R39, R39, c[0x0][0x2d0], -R204.reuse ;  /* 0x0000b40027277a23 */ /* 0x100fe200000108cc */
[----:B------:R-:W-:Y:S01]  /*8f10*/  MUFU.EX2 R207, R207 ;  /* 0x000000cf00cf7308 */ /* 0x000fe20000000800 */
        /* <DEDUP_REMOVED lines=8> */
[C---:B------:R-:W-:Y:S04]  /*8fa0*/  HMMA.16816.F32 R52, R176.reuse, R188, R52 ;  /* 0x000000bcb034723c */ /* 0x040fe80000001834 */
[C---:B------:R-:W-:Y:S01]  /*8fb0*/  FMUL.FTZ R82, R3.reuse, R82 ;  /* 0x0000005203527220 */ /* 0x040fe20000410000 */
[----:B------:R-:W-:Y:S01]  /*8fc0*/  MUFU.EX2 R209, R209 ;  /* 0x000000d100d17308 */ /* 0x000fe20000000800 */
[C---:B------:R-:W-:Y:S02]  /*8fd0*/  FMUL.FTZ R83, R3.reuse, R83 ;  /* 0x0000005303537220 */ /* 0x040fe40000410000 */
[C---:B------:R-:W-:Y:S01]  /*8fe0*/  HMMA.16816.F32 R56, R176.reuse, R190, R56 ;  /* 0x000000beb038723c */ /* 0x040fe20000001838 */
[----:B------:R-:W2:Y:S03]  /*8ff0*/  LDSM.16.MT88.4 R188, [R240+0x3100] ;  /* 0x00310000f0bc783b */ /* 0x000ea60000004200 */
[C---:B------:R-:W-:Y:S02]  /*9000*/  FMUL.FTZ R84, R180.reuse, R84 ;  /* 0x00000054b4547220 */ /* 0x040fe40000410000 */
[C---:B------:R-:W-:Y:S01]  /*9010*/  FMUL.FTZ R85, R180.reuse, R85 ;  /* 0x00000055b4557220 */ /* 0x040fe20000410000 */
[----:B------:R-:W-:Y:S01]  /*9020*/  MUFU.EX2 R210, R210 ;  /* 0x000000d200d27308 */ /* 0x000fe20000000800 */
[C---:B------:R-:W-:Y:S04]  /*9030*/  HMMA.16816.F32 R60, R176.reuse, R192, R60 ;  /* 0x000000c0b03c723c */ /* 0x040fe8000000183c */
[C---:B------:R-:W-:Y:S02]  /*9040*/  FMUL.FTZ R86, R3.reuse, R86 ;  /* 0x0000005603567220 */ /* 0x040fe40000410000 */
[C---:B------:R-:W-:Y:S02]  /*9050*/  FMUL.FTZ R87, R3.reuse, R87 ;  /* 0x0000005703577220 */ /* 0x040fe40000410000 */
[C---:B------:R-:W-:Y:S01]  /*9060*/  HMMA.16816.F32 R64, R176.reuse, R194, R64 ;  /* 0x000000c2b040723c */ /* 0x040fe20000001840 */
[----:B------:R-:W-:Y:S03]  /*9070*/  MUFU.EX2 R211, R211 ;  /* 0x000000d300d37308 */ /* 0x000fe60000000800 */
[C---:B------:R-:W-:Y:S02]  /*9080*/  FMUL.FTZ R88, R180.reuse, R88 ;  /* 0x00000058b4587220 */ /* 0x040fe40000410000 */
[C---:B------:R-:W-:Y:S02]  /*9090*/  FMUL.FTZ R89, R180.reuse, R89 ;  /* 0x00000059b4597220 */ /* 0x040fe40000410000 */
[C---:B----4-:R-:W-:Y:S03]  /*90a0*/  HMMA.16816.F32 R68, R176.reuse, R172, R68 ;  /* 0x000000acb044723c */ /* 0x050fe60000001844 */
[----:B------:R-:W-:Y:S01]  /*90b0*/  MUFU.EX2 R212, R212 ;  /* 0x000000d400d47308 */ /* 0x000fe20000000800 */
[C---:B------:R-:W-:Y:S02]  /*90c0*/  FMUL.FTZ R90, R3.reuse, R90 ;  /* 0x0000005a035a7220 */ /* 0x040fe40000410000 */
[C---:B------:R-:W-:Y:S02]  /*90d0*/  FMUL.FTZ R91, R3.reuse, R91 ;  /* 0x0000005b035b7220 */ /* 0x040fe40000410000 */
[C---:B------:R-:W-:Y:S01]  /*90e0*/  HMMA.16816.F32 R72, R176.reuse, R174, R72 ;  /* 0x000000aeb048723c */ /* 0x040fe20000001848 */
[----:B------:R-:W3:Y:S03]  /*90f0*/  LDSM.16.MT88.4 R172, [R239+0x3100] ;  /* 0x00310000efac783b */ /* 0x000ee60000004200 */
[C---:B------:R-:W-:Y:S01]  /*9100*/  FMUL.FTZ R92, R180.reuse, R92 ;  /* 0x0000005cb45c7220 */ /* 0x040fe20000410000 */
[----:B------:R-:W-:Y:S01]  /*9110*/  MUFU.EX2 R213, R213 ;  /* 0x000000d500d57308 */ /* 0x000fe20000000800 */
[C---:B------:R-:W-:Y:S02]  /*9120*/  FMUL.FTZ R93, R180.reuse, R93 ;  /* 0x0000005db45d7220 */ /* 0x040fe40000410000 */
[C---:B-1----:R-:W-:Y:S04]  /*9130*/  HMMA.16816.F32 R76, R176.reuse, R184, R76 ;  /* 0x000000b8b04c723c */ /* 0x042fe8000000184c */
[C---:B------:R-:W-:Y:S02]  /*9140*/  FMUL.FTZ R94, R3.reuse, R94 ;  /* 0x0000005e035e7220 */ /* 0x040fe40000410000 */
[C---:B------:R-:W-:Y:S01]  /*9150*/  FMUL.FTZ R95, R3.reuse, R95 ;  /* 0x0000005f035f7220 */ /* 0x040fe20000410000 */
[----:B------:R-:W-:Y:S01]  /*9160*/  MUFU.EX2 R214, R214 ;  /* 0x000000d600d67308 */ /* 0x000fe20000000800 */
        /* <DEDUP_REMOVED lines=27> */
[C---:B------:R-:W-:Y:S04]  /*9320*/  FMUL.FTZ R112, R180.reuse, R112 ;  /* 0x00000070b4707220 */ /* 0x040fe80000410000 */
[C---:B------:R-:W-:Y:S01]  /*9330*/  FMUL.FTZ R113, R180.reuse, R113 ;  /* 0x00000071b4717220 */ /* 0x040fe20000410000 */
        /* <DEDUP_REMOVED lines=48> */
[----:B------:R-:W-:Y:S03]  /*9640*/  FMUL.FTZ R149, R180, R149 ;  /* 0x00000095b4957220 */ /* 0x000fe60000410000 */
[C---:B------:R-:W-:Y:S01]  /*9650*/  HMMA.16816.F32 R144, R176.reuse, R174, R144 ;  /* 0x000000aeb090723c */ /* 0x040fe20000001890 */
[----:B------:R-:W-:Y:S02]  /*9660*/  LDSM.16.MT88.4 R172, [R245+0x900] ;  /* 0x00090000f5ac783b */ /* 0x000fe40000004200 */
[C---:B------:R-:W-:Y:S02]  /*9670*/  FMUL.FTZ R150, R3.reuse, R150 ;  /* 0x0000009603967220 */ /* 0x040fe40000410000 */
[----:B------:R-:W-:Y:S02]  /*9680*/  FMUL.FTZ R151, R3, R151 ;  /* 0x0000009703977220 */ /* 0x000fe40000410000 */
[--C-:B------:R-:W-:Y:S02]  /*9690*/  FFMA.FTZ R192, R12, c[0x0][0x2d0], -R205.reuse ;  /* 0x0000b4000cc07a23 */ /* 0x100fe400000108cd */
[C---:B------:R-:W-:Y:S03]  /*96a0*/  FMUL.FTZ R12, R180.reuse, R168 ;  /* 0x000000a8b40c7220 */ /* 0x040fe60000410000 */
[C---:B-1----:R-:W-:Y:S01]  /*96b0*/  HMMA.16816.F32 R148, R176.reuse, R184, R148 ;  /* 0x000000b8b094723c */ /* 0x042fe20000001894 */
[----:B------:R-:W-:Y:S02]  /*96c0*/  MUFU.EX2 R192, R192 ;  /* 0x000000c000c07308 */ /* 0x000fe40000000800 */
[--C-:B------:R-:W-:Y:S02]  /*96d0*/  FFMA.FTZ R193, R13, c[0x0][0x2d0], -R205.reuse ;  /* 0x0000b4000dc17a23 */ /* 0x100fe400000108cd */
[----:B------:R-:W-:Y:S02]  /*96e0*/  FMUL.FTZ R13, R180, R169 ;  /* 0x000000a9b40d7220 */ /* 0x000fe40000410000 */
[--C-:B------:R-:W-:Y:S02]  /*96f0*/  FFMA.FTZ R194, R14, c[0x0][0x2d0], -R204.reuse ;  /* 0x0000b4000ec27a23 */ /* 0x100fe400000108cc */
[----:B------:R-:W-:Y:S02]  /*9700*/  FMUL.FTZ R14, R3, R170 ;  /* 0x000000aa030e7220 */ /* 0x000fe40000410000 */
[----:B------:R-:W1:Y:S01]  /*9710*/  MUFU.EX2 R193, R193 ;  /* 0x000000c100c17308 */ /* 0x000e620000000800 */
[--C-:B------:R-:W-:Y:S02]  /*9720*/  FFMA.FTZ R195, R15, c[0x0][0x2d0], -R204.reuse ;  /* 0x0000b4000fc37a23 */ /* 0x100fe400000108cc */
[C---:B------:R-:W-:Y:S02]  /*9730*/  FMUL.FTZ R15, R3.reuse, R171 ;  /* 0x000000ab030f7220 */ /* 0x040fe40000410000 */
[----:B------:R-:W3:Y:S01]  /*9740*/  LDSM.16.MT88.4 R168, [R238+0x9100] ;  /* 0x00910000eea8783b */ /* 0x000ee20000004200 */
[C---:B------:R-:W-:Y:S02]  /*9750*/  FMUL.FTZ R152, R180.reuse, R152 ;  /* 0x00000098b4987220 */ /* 0x040fe40000410000 */
[C---:B------:R-:W-:Y:S02]  /*9760*/  FMUL.FTZ R153, R180.reuse, R153 ;  /* 0x00000099b4997220 */ /* 0x040fe40000410000 */
[C---:B------:R-:W-:Y:S01]  /*9770*/  HMMA.16816.F32 R12, R176.reuse, R186, R12 ;  /* 0x000000bab00c723c */ /* 0x040fe2000000180c */
[----:B------:R-:W-:Y:S02]  /*9780*/  MUFU.EX2 R194, R194 ;  /* 0x000000c200c27308 */ /* 0x000fe40000000800 */
[C---:B------:R-:W-:Y:S01]  /*9790*/  FMUL.FTZ R154, R3.reuse, R154 ;  /* 0x0000009a039a7220 */ /* 0x040fe20000410000 */
[----:B------:R-:W4:Y:S01]  /*97a0*/  LDSM.16.MT88.4 R184, [R240+0x900] ;  /* 0x00090000f0b8783b */ /* 0x000f220000004200 */
[C---:B------:R-:W-:Y:S02]  /*97b0*/  FMUL.FTZ R155, R3.reuse, R155 ;  /* 0x0000009b039b7220 */ /* 0x040fe40000410000 */
[C---:B------:R-:W-:Y:S02]  /*97c0*/  FMUL.FTZ R156, R180.reuse, R156 ;  /* 0x0000009cb49c7220 */ /* 0x040fe40000410000 */
[C---:B------:R-:W-:Y:S02]  /*97d0*/  FMUL.FTZ R157, R180.reuse, R157 ;  /* 0x0000009db49d7220 */ /* 0x040fe40000410000 */
[----:B------:R-:W5:Y:S01]  /*97e0*/  MUFU.EX2 R195, R195 ;  /* 0x000000c300c37308 */ /* 0x000f620000000800 */
[C---:B--2---:R-:W-:Y:S03]  /*97f0*/  HMMA.16816.F32 R152, R176.reuse, R188, R152 ;  /* 0x000000bcb098723c */ /* 0x044fe60000001898 */
[C---:B------:R-:W-:Y:S02]  /*9800*/  FMUL.FTZ R158, R3.reuse, R158 ;  /* 0x0000009e039e7220 */ /* 0x040fe40000410000 */
[----:B------:R-:W-:Y:S02]  /*9810*/  FMUL.FTZ R159, R3, R159 ;  /* 0x0000009f039f7220 */ /* 0x000fe40000410000 */
[C---:B------:R-:W-:Y:S02]  /*9820*/  FMUL.FTZ R160, R180.reuse, R160 ;  /* 0x000000a0b4a07220 */ /* 0x040fe40000410000 */
[----:B------:R-:W-:Y:S03]  /*9830*/  FMUL.FTZ R161, R180, R161 ;  /* 0x000000a1b4a17220 */ /* 0x000fe60000410000 */
[C---:B------:R-:W-:Y:S03]  /*9840*/  HMMA.16816.F32 R156, R176.reuse, R190, R156 ;  /* 0x000000beb09c723c */ /* 0x040fe6000000189c */
[--C-:B------:R-:W-:Y:S02]  /*9850*/  FFMA.FTZ R17, R17, c[0x0][0x2d0], -R205.reuse ;  /* 0x0000b40011117a23 */ /* 0x100fe400000108cd */
[--C-:B------:R-:W-:Y:S02]  /*9860*/  FFMA.FTZ R202, R16, c[0x0][0x2d0], -R205.reuse ;  /* 0x0000b40010ca7a23 */ /* 0x100fe400000108cd */
[----:B------:R2:W-:Y:S01]  /*9870*/  MUFU.EX2 R188, R17 ;  /* 0x0000001100bc7308 */ /* 0x0005e20000000800 */
[--C-:B------:R-:W-:Y:S04]  /*9880*/  FFMA.FTZ R189, R18, c[0x0][0x2d0], -R204.reuse ;  /* 0x0000b40012bd7a23 */ /* 0x100fe800000108cc */
[--C-:B------:R-:W-:Y:S02]  /*9890*/  FFMA.FTZ R190, R19, c[0x0][0x2d0], -R204.reuse ;  /* 0x0000b40013be7a23 */ /* 0x100fe400000108cc */
[C---:B------:R-:W-:Y:S02]  /*98a0*/  FMUL.FTZ R162, R3.reuse, R162 ;  /* 0x000000a203a27220 */ /* 0x040fe40000410000 */
[----:B------:R-:W-:Y:S01]  /*98b0*/  FMUL.FTZ R163, R3, R163 ;  /* 0x000000a303a37220 */ /* 0x000fe20000410000 */
[----:B------:R-:W4:Y:S01]  /*98c0*/  MUFU.EX2 R202, R202 ;  /* 0x000000ca00ca7308 */ /* 0x000f220000000800 */
[----:B------:R-:W-:Y:S01]  /*98d0*/  FMUL.FTZ R16, R180, R164 ;  /* 0x000000a4b4107220 */ /* 0x000fe20000410000 */
[----:B-1----:R-:W-:Y:S01]  /*98e0*/  F2FP.PACK_AB R164, R193, R192 ;  /* 0x000000c0c1a4723e */ /* 0x002fe200000000ff */
[C---:B------:R-:W-:Y:S02]  /*98f0*/  FMUL.FTZ R18, R3.reuse, R166 ;  /* 0x000000a603127220 */ /* 0x040fe40000410000 */
[----:B------:R-:W-:Y:S01]  /*9900*/  FMUL.FTZ R19, R3, R167 ;  /* 0x000000a703137220 */ /* 0x000fe20000410000 */
[C---:B---3--:R-:W-:Y:S03]  /*9910*/  HMMA.16816.F32 R160, R176.reuse, R168, R160 ;  /* 0x000000a8b0a0723c */ /* 0x048fe600000018a0 */
[--C-:B------:R-:W-:Y:S01]  /*9920*/  FFMA.FTZ R41, R41, c[0x0][0x2d0], -R205.reuse ;  /* 0x0000b40029297a23 */ /* 0x100fe200000108cd */
[----:B------:R-:W-:Y:S01]  /*9930*/  MUFU.EX2 R189, R189 ;  /* 0x000000bd00bd7308 */ /* 0x000fe20000000800 */
[--C-:B------:R-:W-:Y:S02]  /*9940*/  FFMA.FTZ R42, R42, c[0x0][0x2d0], -R204.reuse ;  /* 0x0000b4002a2a7a23 */ /* 0x100fe400000108cc */
[--C-:B------:R-:W-:Y:S02]  /*9950*/  FFMA.FTZ R40, R40, c[0x0][0x2d0], -R205.reuse ;  /* 0x0000b40028287a23 */ /* 0x100fe400000108cd */
[----:B--2---:R-:W-:Y:S03]  /*9960*/  FMUL.FTZ R17, R180, R165 ;  /* 0x000000a5b4117220 */ /* 0x004fe60000410000 */
[----:B-----5:R-:W-:Y:S01]  /*9970*/  F2FP.PACK_AB R165, R195, R194 ;  /* 0x000000c2c3a5723e */ /* 0x020fe200000000ff */
[--C-:B------:R-:W-:Y:S01]  /*9980*/  FFMA.FTZ R45, R45, c[0x0][0x2d0], -R205.reuse ;  /* 0x0000b4002d2d7a23 */ /* 0x100fe200000108cd */
[----:B------:R-:W1:Y:S01]  /*9990*/  MUFU.EX2 R190, R190 ;  /* 0x000000be00be7308 */ /* 0x000e620000000800 */
[--C-:B------:R-:W-:Y:S01]  /*99a0*/  FFMA.FTZ R191, R23, c[0x0][0x2d0], -R204.reuse ;  /* 0x0000b40017bf7a23 */ /* 0x100fe200000108cc */
[----:B------:R-:W-:Y:S01]  /*99b0*/  HMMA.16816.F32 R16, R176, R170, R16 ;  /* 0x000000aab010723c */ /* 0x000fe20000001810 */
[----:B------:R-:W2:Y:S02]  /*99c0*/  LDSM.16.MT88.4 R168, [R239+0x900] ;  /* 0x00090000efa8783b */ /* 0x000ea40000004200 */
[----:B----4-:R-:W-:Y:S01]  /*99d0*/  F2FP.PACK_AB R166, R188, R202 ;  /* 0x000000cabca6723e */ /* 0x010fe200000000ff */
[--C-:B------:R-:W-:Y:S01]  /*99e0*/  FFMA.FTZ R46, R46, c[0x0][0x2d0], -R204.reuse ;  /* 0x0000b4002e2e7a23 */ /* 0x100fe200000108cc */
[----:B------:R-:W-:Y:S01]  /*99f0*/  F2FP.PACK_AB R23, R208, R207 ;  /* 0x000000cfd017723e */ /* 0x000fe200000000ff */
[--C-:B------:R-:W-:Y:S02]  /*9a00*/  FFMA.FTZ R50, R50, c[0x0][0x2d0], -R204.reuse ;  /* 0x0000b40032327a23 */ /* 0x100fe400000108cc */
[----:B------:R-:W-:Y:S01]  /*9a10*/  MUFU.EX2 R191, R191 ;  /* 0x000000bf00bf7308 */ /* 0x000fe20000000800 */
[----:B------:R-:W-:Y:S09]  /*9a20*/  LDSM.16.MT88.4 R176, [R245+0x3900] ;  /* 0x00390000f5b0783b */ /* 0x000ff20000004200 */
[----:B------:R-:W-:Y:S01]  /*9a30*/  MUFU.EX2 R46, R46 ;  /* 0x0000002e002e7308 */ /* 0x000fe20000000800 */
[----:B-1----:R-:W-:Y:S09]  /*9a40*/  F2FP.PACK_AB R167, R190, R189 ;  /* 0x000000bdbea7723e */ /* 0x002ff200000000ff */
[----:B------:R-:W-:Y:S01]  /*9a50*/  MUFU.EX2 R50, R50 ;  /* 0x0000003200327308 */ /* 0x000fe20000000800 */
[C---:B------:R-:W-:Y:S08]  /*9a60*/  HMMA.16816.F32 R4, R164.reuse, R172, R4 ;  /* 0x000000aca404723c */ /* 0x040ff00000001804 */
[C---:B------:R-:W-:Y:S01]  /*9a70*/  HMMA.16816.F32 R8, R164.reuse, R174, R8 ;  /* 0x000000aea408723c */ /* 0x040fe20000001808 */
[----:B------:R-:W1:Y:S07]  /*9a80*/  LDSM.16.MT88.4 R172, [R238+0x900] ;  /* 0x00090000eeac783b */ /* 0x000e6e0000004200 */
[C---:B------:R-:W-:Y:S07]  /*9a90*/  HMMA.16816.F32 R52, R164.reuse, R184, R52 ;  /* 0x000000b8a434723c */ /* 0x040fee0000001834 */
[--C-:B------:R-:W-:Y:S01]  /*9aa0*/  FFMA.FTZ R184, R20, c[0x0][0x2d0], -R205.reuse ;  /* 0x0000b40014b87a23 */ /* 0x100fe200000108cd */
[C---:B------:R-:W-:Y:S04]  /*9ab0*/  HMMA.16816.F32 R56, R164.reuse, R186, R56 ;  /* 0x000000baa438723c */ /* 0x040fe80000001838 */
[--C-:B------:R-:W-:Y:S01]  /*9ac0*/  FFMA.FTZ R185, R21, c[0x0][0x2d0], -R205.reuse ;  /* 0x0000b40015b97a23 */ /* 0x100fe200000108cd */
[----:B------:R-:W-:Y:S02]  /*9ad0*/  MUFU.EX2 R184, R184 ;  /* 0x000000b800b87308 */ /* 0x000fe40000000800 */
[--C-:B------:R-:W-:Y:S01]  /*9ae0*/  FFMA.FTZ R186, R24, c[0x0][0x2d0], -R205.reuse ;  /* 0x0000b40018ba7a23 */ /* 0x100fe200000108cd */
[C---:B--2---:R-:W-:Y:S01]  /*9af0*/  HMMA.16816.F32 R60, R164.reuse, R168, R60 ;  /* 0x000000a8a43c723c */ /* 0x044fe2000000183c */
[----:B------:R-:W-:Y:S03]  /*9b00*/  LDSM.16.MT88.4 R24, [R240+0x1100] ;  /* 0x00110000f018783b */ /* 0x000fe60000004200 */
[--C-:B------:R-:W-:Y:S03]  /*9b10*/  FFMA.FTZ R187, R22, c[0x0][0x2d0], -R204.reuse ;  /* 0x0000b40016bb7a23 */ /* 0x100fe600000108cc */
[----:B------:R-:W2:Y:S01]  /*9b20*/  MUFU.EX2 R185, R185 ;  /* 0x000000b900b97308 */ /* 0x000ea20000000800 */
[C---:B------:R-:W-:Y:S01]  /*9b30*/  HMMA.16816.F32 R64, R164.reuse, R170, R64 ;  /* 0x000000aaa440723c */ /* 0x040fe20000001840 */
[----:B------:R-:W3:Y:S07]  /*9b40*/  LDSM.16.MT88.4 R168, [R240+0x3900] ;  /* 0x00390000f0a8783b */ /* 0x000eee0000004200 */
[C---:B-1----:R-:W-:Y:S01]  /*9b50*/  HMMA.16816.F32 R68, R164.reuse, R172, R68 ;  /* 0x000000aca444723c */ /* 0x042fe20000001844 */
[----:B------:R-:W1:Y:S07]  /*9b60*/  MUFU.EX2 R187, R187 ;  /* 0x000000bb00bb7308 */ /* 0x000e6e0000000800 */
[C---:B------:R-:W-:Y:S01]  /*9b70*/  HMMA.16816.F32 R72, R164.reuse, R174, R72 ;  /* 0x000000aea448723c */ /* 0x040fe20000001848 */
[----:B------:R-:W4:Y:S02]  /*9b80*/  LDSM.16.MT88.4 R172, [R239+0x3900] ;  /* 0x00390000efac783b */ /* 0x000f240000004200 */
[----:B------:R-:W5:Y:S01]  /*9b90*/  MUFU.EX2 R186, R186 ;  /* 0x000000ba00ba7308 */ /* 0x000f620000000800 */
[----:B--2---:R-:W-:Y:S04]  /*9ba0*/  F2FP.PACK_AB R20, R185, R184 ;  /* 0x000000b8b914723e */ /* 0x004fe800000000ff */
[C---:B------:R-:W-:Y:S08]  /*9bb0*/  HMMA.16816.F32 R76, R164.reuse, R176, R76 ;  /* 0x000000b0a44c723c */ /* 0x040ff0000000184c */
[C---:B------:R-:W-:Y:S01]  /*9bc0*/  HMMA.16816.F32 R80, R164.reuse, R178, R80 ;  /* 0x000000b2a450723c */ /* 0x040fe20000001850 */
[----:B------:R-:W2:Y:S03]  /*9bd0*/  LDSM.16.MT88.4 R176, [R238+0x3900] ;  /* 0x00390000eeb0783b */ /* 0x000ea60000004200 */
[----:B-1----:R-:W-:Y:S04]  /*9be0*/  F2FP.PACK_AB R21, R191, R187 ;  /* 0x000000bbbf15723e */ /* 0x002fe800000000ff */
[C---:B---3--:R-:W-:Y:S04]  /*9bf0*/  HMMA.16816.F32 R84, R164.reuse, R168, R84 ;  /* 0x000000a8a454723c */ /* 0x048fe80000001854 */
[----:B-----5:R-:W-:Y:S04]  /*9c00*/  F2FP.PACK_AB R22, R206, R186 ;  /* 0x000000bace16723e */ /* 0x020fe800000000ff */
        /* <DEDUP_REMOVED lines=28> */
[----:B------:R-:W-:Y:S07]  /*9dd0*/  LDSM.16.MT88.4 R168, [R238+0x1100] ;  /* 0x00110000eea8783b */ /* 0x000fee0000004200 */
[C---:B---3--:R-:W-:Y:S01]  /*9de0*/  HMMA.16816.F32 R160, R164.reuse, R172, R160 ;  /* 0x000000aca4a0723c */ /* 0x048fe200000018a0 */
[----:B------:R-:W3:Y:S01]  /*9df0*/  LDL.LU R172, [R1+0x28] ;  /* 0x0000280001ac7983 */ /* 0x000ee20000300800 */
[----:B------:R1:W-:Y:S06]  /*9e00*/  MUFU.EX2 R173, R42 ;  /* 0x0000002a00ad7308 */ /* 0x0003ec0000000800 */
[----:B------:R-:W-:Y:S01]  /*9e10*/  HMMA.16816.F32 R16, R164, R174, R16 ;  /* 0x000000aea410723c */ /* 0x000fe20000001810 */
[----:B------:R-:W4:Y:S03]  /*9e20*/  LDSM.16.MT88.4 R164, [R239+0x1100] ;  /* 0x00110000efa4783b */ /* 0x000f260000004200 */
[----:B------:R5:W5:Y:S04]  /*9e30*/  MUFU.EX2 R175, R41 ;  /* 0x0000002900af7308 */ /* 0x000b680000000800 */
[C---:B--2---:R-:W-:Y:S06]  /*9e40*/  HMMA.16816.F32 R4, R20.reuse, R176, R4 ;  /* 0x000000b01404723c */ /* 0x044fec0000001804 */
[----:B------:R-:W-:Y:S02]  /*9e50*/  MUFU.EX2 R177, R36 ;  /* 0x0000002400b17308 */ /* 0x000fe40000000800 */
[C---:B------:R-:W-:Y:S04]  /*9e60*/  HMMA.16816.F32 R8, R20.reuse, R178, R8 ;  /* 0x000000b21408723c */ /* 0x040fe80000001808 */
[--C-:B-1----:R-:W-:Y:S02]  /*9e70*/  FFMA.FTZ R42, R47, c[0x0][0x2d0], -R204.reuse ;  /* 0x0000b4002f2a7a23 */ /* 0x102fe400000108cc */
[----:B------:R-:W-:Y:S02]  /*9e80*/  FFMA.FTZ R204, R51, c[0x0][0x2d0], -R204 ;  /* 0x0000b40033cc7a23 */ /* 0x000fe400000108cc */
[C---:B------:R-:W-:Y:S01]  /*9e90*/  HMMA.16816.F32 R52, R20.reuse, R24, R52 ;  /* 0x000000181434723c */ /* 0x040fe20000001834 */
[----:B------:R-:W-:Y:S03]  /*9ea0*/  MUFU.EX2 R179, R37 ;  /* 0x0000002500b37308 */ /* 0x000fe60000000800 */
[--C-:B-----5:R-:W-:Y:S01]  /*9eb0*/  FFMA.FTZ R41, R44, c[0x0][0x2d0], -R205.reuse ;  /* 0x0000b4002c297a23 */ /* 0x120fe200000108cd */
[----:B------:R-:W-:Y:S03]  /*9ec0*/  MOV R51, R175 ;  /* 0x000000af00337202 */ /* 0x000fe60000000f00 */
[C---:B------:R-:W-:Y:S01]  /*9ed0*/  HMMA.16816.F32 R56, R20.reuse, R26, R56 ;  /* 0x0000001a1438723c */ /* 0x040fe20000001838 */
[----:B------:R-:W1:Y:S02]  /*9ee0*/  LDSM.16.MT88.4 R24, [R245+0x4100] ;  /* 0x00410000f518783b */ /* 0x000e640000004200 */
[----:B------:R2:W-:Y:S05]  /*9ef0*/  MUFU.EX2 R44, R43 ;  /* 0x0000002b002c7308 */ /* 0x0005ea0000000800 */
[C---:B----4-:R-:W-:Y:S05]  /*9f00*/  HMMA.16816.F32 R60, R20.reuse, R164, R60 ;  /* 0x000000a4143c723c */ /* 0x050fea000000183c */
[----:B------:R-:W-:Y:S03]  /*9f10*/  MUFU.EX2 R176, R38 ;  /* 0x0000002600b07308 */ /* 0x000fe60000000800 */
[C---:B------:R-:W-:Y:S01]  /*9f20*/  HMMA.16816.F32 R64, R20.reuse, R166, R64 ;  /* 0x000000a61440723c */ /* 0x040fe20000001840 */
[----:B------:R-:W4:Y:S06]  /*9f30*/  LDSM.16.MT88.4 R164, [R240+0x4100] ;  /* 0x00410000f0a4783b */ /* 0x000f2c0000004200 */
[----:B------:R5:W-:Y:S01]  /*9f40*/  MUFU.EX2 R178, R39 ;  /* 0x0000002700b27308 */ /* 0x000be20000000800 */
[C---:B------:R-:W-:Y:S01]  /*9f50*/  HMMA.16816.F32 R68, R20.reuse, R168, R68 ;  /* 0x000000a81444723c */ /* 0x040fe20000001844 */
[----:B--2---:R-:W2:Y:S07]  /*9f60*/  LDL.LU R43, [R1+0x24] ;  /* 0x00002400012b7983 */ /* 0x004eae0000300800 */
[C---:B------:R-:W-:Y:S01]  /*9f70*/  HMMA.16816.F32 R72, R20.reuse, R170, R72 ;  /* 0x000000aa1448723c */ /* 0x040fe20000001848 */
[----:B------:R-:W4:Y:S01]  /*9f80*/  LDSM.16.MT88.4 R168, [R239+0x4100] ;  /* 0x00410000efa8783b */ /* 0x000f220000004200 */
[----:B------:R-:W-:Y:S06]  /*9f90*/  MUFU.EX2 R47, R45 ;  /* 0x0000002d002f7308 */ /* 0x000fec0000000800 */
[C---:B-1----:R-:W-:Y:S04]  /*9fa0*/  HMMA.16816.F32 R76, R20.reuse, R24, R76 ;  /* 0x00000018144c723c */ /* 0x042fe8000000184c */
[----:B------:R-:W1:Y:S01]  /*9fb0*/  MUFU.EX2 R45, R42 ;  /* 0x0000002a002d7308 */ /* 0x000e620000000800 */
[----:B-----5:R-:W-:Y:S03]  /*9fc0*/  LDSM.16.MT88.4 R36, [R239+0x2100] ;  /* 0x00210000ef24783b */ /* 0x020fe60000004200 */
[C---:B------:R-:W-:Y:S05]  /*9fd0*/  HMMA.16816.F32 R80, R20.reuse, R26, R80 ;  /* 0x0000001a1450723c */ /* 0x040fea0000001850 */
[----:B------:R-:W5:Y:S01]  /*9fe0*/  LDSM.16.MT88.4 R24, [R238+0x4100] ;  /* 0x00410000ee18783b */ /* 0x000f620000004200 */
[----:B------:R-:W1:Y:S02]  /*9ff0*/  MUFU.EX2 R204, R204 ;  /* 0x000000cc00cc7308 */ /* 0x000e640000000800 */
[C---:B----4-:R-:W-:Y:S08]  /*a000*/  HMMA.16816.F32 R84, R20.reuse, R164, R84 ;  /* 0x000000a41454723c */ /* 0x050ff00000001854 */
[C---:B------:R-:W-:Y:S01]  /*a010*/  HMMA.16816.F32 R88, R20.reuse, R166, R88 ;  /* 0x000000a61458723c */ /* 0x040fe20000001858 */
[----:B------:R-:W4:Y:S07]  /*a020*/  LDSM.16.MT88.4 R164, [R245+0x7100] ;  /* 0x00710000f5a4783b */ /* 0x000f2e0000004200 */
[C---:B------:R-:W-:Y:S08]  /*a030*/  HMMA.16816.F32 R92, R20.reuse, R168, R92 ;  /* 0x000000a8145c723c */ /* 0x040ff0000000185c */
[C---:B------:R-:W-:Y:S01]  /*a040*/  HMMA.16816.F32 R96, R20.reuse, R170, R96 ;  /* 0x000000aa1460723c */ /* 0x040fe20000001860 */
[----:B------:R-:W1:Y:S07]  /*a050*/  LDSM.16.MT88.4 R168, [R240+0x7100] ;  /* 0x00710000f0a8783b */ /* 0x000e6e0000004200 */
[C---:B-----5:R-:W-:Y:S08]  /*a060*/  HMMA.16816.F32 R100, R20.reuse, R24, R100 ;  /* 0x000000181464723c */ /* 0x060ff00000001864 */
[C---:B------:R-:W-:Y:S01]  /*a070*/  HMMA.16816.F32 R104, R20.reuse, R26, R104 ;  /* 0x0000001a1468723c */ /* 0x040fe20000001868 */
[----:B------:R-:W5:Y:S07]  /*a080*/  LDSM.16.MT88.4 R24, [R239+0x7100] ;  /* 0x00710000ef18783b */ /* 0x000f6e0000004200 */
[C---:B----4-:R-:W-:Y:S08]  /*a090*/  HMMA.16816.F32 R108, R20.reuse, R164, R108 ;  /* 0x000000a4146c723c */ /* 0x050ff0000000186c */
[C---:B------:R-:W-:Y:S01]  /*a0a0*/  HMMA.16816.F32 R112, R20.reuse, R166, R112 ;  /* 0x000000a61470723c */ /* 0x040fe20000001870 */
[----:B------:R-:W4:Y:S07]  /*a0b0*/  LDSM.16.MT88.4 R164, [R238+0x7100] ;  /* 0x00710000eea4783b */ /* 0x000f2e0000004200 */
[C---:B-1----:R-:W-:Y:S08]  /*a0c0*/  HMMA.16816.F32 R116, R20.reuse, R168, R116 ;  /* 0x000000a81474723c */ /* 0x042ff00000001874 */
        /* <DEDUP_REMOVED lines=8> */
[C---:B-1----:R-:W-:Y:S01]  /*a150*/  HMMA.16816.F32 R140, R20.reuse, R168, R140 ;  /* 0x000000a8148c723c */ /* 0x042fe2000000188c */
[----:B------:R1:W-:Y:S07]  /*a160*/  MUFU.EX2 R169, R35 ;  /* 0x0000002300a97308 */ /* 0x0003ee0000000800 */
[C---:B------:R-:W-:Y:S03]  /*a170*/  HMMA.16816.F32 R144, R20.reuse, R170, R144 ;  /* 0x000000aa1490723c */ /* 0x040fe60000001890 */
[----:B------:R1:W-:Y:S05]  /*a180*/  MUFU.EX2 R168, R40 ;  /* 0x0000002800a87308 */ /* 0x0003ea0000000800 */
[C---:B-----5:R-:W-:Y:S08]  /*a190*/  HMMA.16816.F32 R148, R20.reuse, R24, R148 ;  /* 0x000000181494723c */ /* 0x060ff00000001894 */
[C---:B------:R-:W-:Y:S01]  /*a1a0*/  HMMA.16816.F32 R12, R20.reuse, R26, R12 ;  /* 0x0000001a140c723c */ /* 0x040fe2000000180c */
[----:B------:R-:W5:Y:S07]  /*a1b0*/  LDSM.16.MT88.4 R24, [R245+0x1900] ;  /* 0x00190000f518783b */ /* 0x000f6e0000004200 */
[C---:B----4-:R-:W-:Y:S01]  /*a1c0*/  HMMA.16816.F32 R152, R20.reuse, R164, R152 ;  /* 0x000000a41498723c */ /* 0x050fe20000001898 */
[----:B-1----:R-:W1:Y:S03]  /*a1d0*/  LDSM.16.MT88.4 R32, [R240+0x1900] ;  /* 0x00190000f020783b */ /* 0x002e660000004200 */
[--C-:B------:R-:W-:Y:S02]  /*a1e0*/  FFMA.FTZ R40, R48, c[0x0][0x2d0], -R205.reuse ;  /* 0x0000b40030287a23 */ /* 0x100fe400000108cd */
[----:B------:R-:W4:Y:S01]  /*a1f0*/  MUFU.EX2 R48, R41 ;  /* 0x0000002900307308 */ /* 0x000f220000000800 */
[----:B------:R-:W-:Y:S01]  /*a200*/  FFMA.FTZ R205, R49, c[0x0][0x2d0], -R205 ;  /* 0x0000b40031cd7a23 */ /* 0x000fe200000108cd */
[C---:B------:R-:W-:Y:S04]  /*a210*/  HMMA.16816.F32 R156, R20.reuse, R166, R156 ;  /* 0x000000a6149c723c */ /* 0x040fe8000000189c */
[----:B------:R-:W-:Y:S03]  /*a220*/  F2FP.PACK_AB R165, R45, R46 ;  /* 0x0000002e2da5723e */ /* 0x000fe600000000ff */
[----:B------:R-:W-:Y:S01]  /*a230*/  F2FP.PACK_AB R167, R204, R50 ;  /* 0x00000032cca7723e */ /* 0x000fe200000000ff */
[C---:B------:R-:W-:Y:S01]  /*a240*/  HMMA.16816.F32 R160, R20.reuse, R28, R160 ;  /* 0x0000001c14a0723c */ /* 0x040fe200000018a0 */
[----:B------:R-:W-:Y:S07]  /*a250*/  MUFU.EX2 R49, R40 ;  /* 0x0000002800317308 */ /* 0x000fee0000000800 */
[----:B------:R-:W-:Y:S01]  /*a260*/  HMMA.16816.F32 R16, R20, R30, R16 ;  /* 0x0000001e1410723c */ /* 0x000fe20000001810 */
[----:B------:R-:W1:Y:S02]  /*a270*/  LDSM.16.MT88.4 R28, [R239+0x1900] ;  /* 0x00190000ef1c783b */ /* 0x000e640000004200 */
[----:B------:R-:W3:Y:S01]  /*a280*/  MUFU.EX2 R205, R205 ;  /* 0x000000cd00cd7308 */ /* 0x000ee20000000800 */
[----:B----4-:R-:W-:Y:S03]  /*a290*/  F2FP.PACK_AB R164, R47, R48 ;  /* 0x000000302fa4723e */ /* 0x010fe600000000ff */
[----:B------:R-:W-:Y:S02]  /*a2a0*/  F2FP.PACK_AB R23, R169, R215 ;  /* 0x000000d7a917723e */ /* 0x000fe400000000ff */
[----:B------:R-:W-:Y:S03]  /*a2b0*/  F2FP.PACK_AB R20, R210, R209 ;  /* 0x000000d1d214723e */ /* 0x000fe600000000ff */
[----:B------:R-:W-:Y:S02]  /*a2c0*/  F2FP.PACK_AB R21, R212, R211 ;  /* 0x000000d3d415723e */ /* 0x000fe400000000ff */
[----:B------:R-:W-:Y:S07]  /*a2d0*/  F2FP.PACK_AB R22, R214, R213 ;  /* 0x000000d5d616723e */ /* 0x000fee00000000ff */
[C---:B-----5:R-:W-:Y:S03]  /*a2e0*/  HMMA.16816.F32 R4, R20.reuse, R24, R4 ;  /* 0x000000181404723c */ /* 0x060fe60000001804 */
[----:B---3--:R-:W-:Y:S01]  /*a2f0*/  F2FP.PACK_AB R166, R205, R49 ;  /* 0x00000031cda6723e */ /* 0x008fe200000000ff */
[----:B------:R-:W-:Y:S01]  /*a300*/  FFMA.FTZ R203, R180, R172, R203 ;  /* 0x000000acb4cb7223 */ /* 0x000fe200000100cb */
[----:B------:R-:W-:Y:S03]  /*a310*/  MOV R180, R173 ;  /* 0x000000ad00b47202 */ /* 0x000fe60000000f00 */
[C---:B------:R-:W-:Y:S01]  /*a320*/  HMMA.16816.F32 R8, R20.reuse, R26, R8 ;  /* 0x0000001a1408723c */ /* 0x040fe20000001808 */
[----:B------:R-:W3:Y:S03]  /*a330*/  LDSM.16.MT88.4 R24, [R238+0x1900] ;  /* 0x00190000ee18783b */ /* 0x000ee60000004200 */
[----:B------:R-:W-:Y:S01]  /*a340*/  FADD.FTZ R203, R200, R203 ;  /* 0x000000cbc8cb7221 */ /* 0x000fe20000010000 */
[----:B------:R-:W-:Y:S03]  /*a350*/  MOV R200, R168 ;  /* 0x000000a800c87202 */ /* 0x000fe60000000f00 */
[C---:B-1----:R-:W-:Y:S01]  /*a360*/  HMMA.16816.F32 R52, R20.reuse, R32, R52 ;  /* 0x000000201434723c */ /* 0x042fe20000001834 */
[----:B------:R-:W-:Y:S03]  /*a370*/  LDSM.16.MT88.4 R172, [R245+0x2900] ;  /* 0x00290000f5ac783b */ /* 0x000fe60000004200 */
[----:B------:R-:W-:Y:S01]  /*a380*/  FADD.FTZ R198, R198, R203 ;  /* 0x000000cbc6c67221 */ /* 0x000fe20000010000 */
[----:B------:R-:W-:Y:S03]  /*a390*/  MOV R203, R179 ;  /* 0x000000b300cb7202 */ /* 0x000fe60000000f00 */
[C---:B------:R-:W-:Y:S01]  /*a3a0*/  HMMA.16816.F32 R56, R20.reuse, R34, R56 ;  /* 0x000000221438723c */ /* 0x040fe20000001838 */
[----:B------:R-:W1:Y:S03]  /*a3b0*/  LDSM.16.MT88.4 R32, [R245+0x4900] ;  /* 0x00490000f520783b */ /* 0x000e660000004200 */
[----:B------:R-:W-:Y:S01]  /*a3c0*/  FADD.FTZ R196, R196, R198 ;  /* 0x000000c6c4c47221 */ /* 0x000fe20000010000 */
[----:B------:R-:W-:Y:S03]  /*a3d0*/  MOV R198, R177 ;  /* 0x000000b100c67202 */ /* 0x000fe60000000f00 */
[C---:B------:R-:W-:Y:S04]  /*a3e0*/  HMMA.16816.F32 R60, R20.reuse, R28, R60 ;  /* 0x0000001c143c723c */ /* 0x040fe8000000183c */
[----:B------:R-:W-:Y:S04]  /*a3f0*/  FADD.FTZ R196, R192, R196 ;  /* 0x000000c4c0c47221 */ /* 0x000fe80000010000 */
[C---:B------:R-:W-:Y:S01]  /*a400*/  HMMA.16816.F32 R64, R20.reuse, R30, R64 ;  /* 0x0000001e1440723c */ /* 0x040fe20000001840 */
[----:B------:R-:W4:Y:S03]  /*a410*/  LDSM.16.MT88.4 R28, [R240+0x4900] ;  /* 0x00490000f01c783b */ /* 0x000f260000004200 */
        /* <DEDUP_REMOVED lines=8> */
[C---:B-1----:R-:W-:Y:S04]  /*a4a0*/  HMMA.16816.F32 R76, R20.reuse, R32, R76 ;  /* 0x00000020144c723c */ /* 0x042fe8000000184c */
[----:B------:R-:W-:Y:S02]  /*a4b0*/  FADD.FTZ R185, R186, R185 ;  /* 0x000000b9bab97221 */ /* 0x000fe40000010000 */
[----:B--2---:R-:W-:Y:S02]  /*a4c0*/  FFMA.FTZ R201, R3, R43, R201 ;  /* 0x0000002b03c97223 */ /* 0x004fe400000100c9 */
[C---:B------:R-:W-:Y:S01]  /*a4d0*/  HMMA.16816.F32 R80, R20.reuse, R34, R80 ;  /* 0x000000221450723c */ /* 0x040fe20000001850 */
[----:B------:R-:W1:Y:S03]  /*a4e0*/  LDSM.16.MT88.4 R32, [R238+0x4900] ;  /* 0x00490000ee20783b */ /* 0x000e660000004200 */
[----:B------:R-:W-:Y:S01]  /*a4f0*/  FADD.FTZ R201, R199, R201 ;  /* 0x000000c9c7c97221 */ /* 0x000fe20000010000 */
[----:B------:R-:W-:Y:S01]  /*a500*/  MOV R199, R178 ;  /* 0x000000b200c77202 */ /* 0x000fe20000000f00 */
[----:B------:R-:W-:Y:S02]  /*a510*/  FADD.FTZ R206, R206, R185 ;  /* 0x000000b9cece7221 */ /* 0x000fe40000010000 */
[C---:B----4-:R-:W-:Y:S01]  /*a520*/  HMMA.16816.F32 R84, R20.reuse, R28, R84 ;  /* 0x0000001c1454723c */ /* 0x050fe20000001854 */
[----:B------:R-:W-:Y:S03]  /*a530*/  LDSM.16.MT88.4 R40, [R245+0x5900] ;  /* 0x00590000f528783b */ /* 0x000fe60000004200 */
[----:B------:R-:W-:Y:S01]  /*a540*/  FADD.FTZ R197, R197, R201 ;  /* 0x000000c9c5c57221 */ /* 0x000fe20000010000 */
[-C--:B------:R-:W-:Y:S01]  /*a550*/  MOV R201, R176.reuse ;  /* 0x000000b000c97202 */ /* 0x080fe20000000f00 */
[----:B------:R-:W-:Y:S02]  /*a560*/  FADD.FTZ R206, R209, R206 ;  /* 0x000000ced1ce7221 */ /* 0x000fe40000010000 */
[C---:B------:R-:W-:Y:S01]  /*a570*/  HMMA.16816.F32 R88, R20.reuse, R30, R88 ;  /* 0x0000001e1458723c */ /* 0x040fe20000001858 */
[----:B------:R-:W2:Y:S03]  /*a580*/  LDSM.16.MT88.4 R28, [R245+0x7900] ;  /* 0x00790000f51c783b */ /* 0x000ea60000004200 */
[----:B------:R-:W-:Y:S02]  /*a590*/  FADD.FTZ R210, R210, R206 ;  /* 0x000000ced2d27221 */ /* 0x000fe40000010000 */
[----:B------:R-:W-:Y:S02]  /*a5a0*/  FADD.FTZ R197, R181, R197 ;  /* 0x000000c5b5c57221 */ /* 0x000fe40000010000 */
[----:B------:R-:W-:Y:S01]  /*a5b0*/  FADD.FTZ R210, R213, R210 ;  /* 0x000000d2d5d27221 */ /* 0x000fe20000010000 */
[C---:B---3--:R-:W-:Y:S03]  /*a5c0*/  HMMA.16816.F32 R92, R20.reuse, R24, R92 ;  /* 0x00000018145c723c */ /* 0x048fe6000000185c */
[----:B------:R-:W-:Y:S02]  /*a5d0*/  FADD.FTZ R214, R214, R210 ;  /* 0x000000d2d6d67221 */ /* 0x000fe40000010000 */
[----:B------:R-:W-:Y:S02]  /*a5e0*/  FADD.FTZ R197, R194, R197 ;  /* 0x000000c5c2c57221 */ /* 0x000fe40000010000 */
[----:B------:R-:W-:Y:S01]  /*a5f0*/  FADD.FTZ R214, R198, R214 ;  /* 0x000000d6c6d67221 */ /* 0x000fe20000010000 */
        /* <DEDUP_REMOVED lines=45> */
[----:B------:R-:W-:Y:S07]  /*a8d0*/  LDSM.16.MT88.4 R32, [R240+0x5100] ;  /* 0x00510000f020783b */ /* 0x000fee0000004200 */
[C---:B--2---:R-:W-:Y:S08]  /*a8e0*/  HMMA.16816.F32 R52, R20.reuse, R28, R52 ;  /* 0x0000001c1434723c */ /* 0x044ff00000001834 */
        /* <DEDUP_REMOVED lines=52> */
[C---:B----4-:R-:W-:Y:S08]  /*ac30*/  HMMA.16816.F32 R60, R164.reuse, R32, R60 ;  /* 0x00000020a43c723c */ /* 0x050ff0000000183c */
[C---:B------:R-:W-:Y:S01]  /*ac40*/  HMMA.16816.F32 R64, R164.reuse, R34, R64 ;  /* 0x00000022a440723c */ /* 0x040fe20000001840 */
[----:B------:R-:W4:Y:S07]  /*ac50*/  LDSM.16.MT88.4 R32, [R239+0x8900] ;  /* 0x00890000ef20783b */ /* 0x000f2e0000004200 */
[C---:B--2---:R-:W-:Y:S07]  /*ac60*/  HMMA.16816.F32 R68, R164.reuse, R36, R68 ;  /* 0x00000024a444723c */ /* 0x044fee0000001844 */
[----:B------:R-:W-:Y:S01]  /*ac70*/  MOV R37, R169 ;  /* 0x000000a900257202 */ /* 0x000fe20000000f00 */
[C---:B------:R-:W-:Y:S01]  /*ac80*/  HMMA.16816.F32 R72, R164.reuse, R38, R72 ;  /* 0x00000026a448723c */ /* 0x040fe20000001848 */
[----:B------:R-:W-:Y:S03]  /*ac90*/  LDSM.16.MT88.4 R168, [R240+0xb900] ;  /* 0x00b90000f0a8783b */ /* 0x000fe60000004200 */
[----:B------:R-:W-:Y:S04]  /*aca0*/  FADD.FTZ R3, R37, R3 ;  /* 0x0000000325037221 */ /* 0x000fe80000010000 */
[C---:B------:R-:W-:Y:S08]  /*acb0*/  HMMA.16816.F32 R76, R164.reuse, R40, R76 ;  /* 0x00000028a44c723c */ /* 0x040ff0000000184c */
[C---:B------:R-:W-:Y:S08]  /*acc0*/  HMMA.16816.F32 R80, R164.reuse, R42, R80 ;  /* 0x0000002aa450723c */ /* 0x040ff00000001850 */
[C---:B---3--:R-:W-:Y:S08]  /*acd0*/  HMMA.16816.F32 R84, R164.reuse, R20, R84 ;  /* 0x00000014a454723c */ /* 0x048ff00000001854 */
[C---:B------:R-:W-:Y:S01]  /*ace0*/  HMMA.16816.F32 R88, R164.reuse, R22, R88 ;  /* 0x00000016a458723c */ /* 0x040fe20000001858 */
[----:B------:R-:W2:Y:S07]  /*acf0*/  LDSM.16.MT88.4 R20, [R238+0x8900] ;  /* 0x00890000ee14783b */ /* 0x000eae0000004200 */
[C---:B-----5:R-:W-:Y:S08]  /*ad00*/  HMMA.16816.F32 R92, R164.reuse, R4, R92 ;  /* 0x00000004a45c723c */ /* 0x060ff0000000185c */
[C---:B------:R-:W-:Y:S01]  /*ad10*/  HMMA.16816.F32 R96, R164.reuse, R6, R96 ;  /* 0x00000006a460723c */ /* 0x040fe20000001860 */
[----:B------:R-:W3:Y:S07]  /*ad20*/  LDSM.16.MT88.4 R4, [R245+0xb900] ;  /* 0x00b90000f504783b */ /* 0x000eee0000004200 */
[C---:B------:R-:W-:Y:S08]  /*ad30*/  HMMA.16816.F32 R100, R164.reuse, R8, R100 ;  /* 0x00000008a464723c */ /* 0x040ff00000001864 */
[C---:B------:R-:W-:Y:S01]  /*ad40*/  HMMA.16816.F32 R104, R164.reuse, R10, R104 ;  /* 0x0000000aa468723c */ /* 0x040fe20000001868 */
[----:B------:R-:W5:Y:S07]  /*ad50*/  LDSM.16.MT88.4 R8, [R239+0xb900] ;  /* 0x00b90000ef08783b */ /* 0x000f6e0000004200 */
[C---:B-1----:R-:W-:Y:S08]  /*ad60*/  HMMA.16816.F32 R108, R164.reuse, R24, R108 ;  /* 0x00000018a46c723c */ /* 0x042ff0000000186c */
[C---:B------:R-:W-:Y:S08]  /*ad70*/  HMMA.16816.F32 R112, R164.reuse, R26, R112 ;  /* 0x0000001aa470723c */ /* 0x040ff00000001870 */
[C---:B------:R-:W-:Y:S08]  /*ad80*/  HMMA.16816.F32 R116, R164.reuse, R28, R116 ;  /* 0x0000001ca474723c */ /* 0x040ff00000001874 */
[C---:B------:R-:W-:Y:S08]  /*ad90*/  HMMA.16816.F32 R120, R164.reuse, R30, R120 ;  /* 0x0000001ea478723c */ /* 0x040ff00000001878 */
[C---:B----4-:R-:W-:Y:S08]  /*ada0*/  HMMA.16816.F32 R124, R164.reuse, R32, R124 ;  /* 0x00000020a47c723c */ /* 0x050ff0000000187c */
[C---:B------:R-:W-:Y:S08]  /*adb0*/  HMMA.16816.F32 R128, R164.reuse, R34, R128 ;  /* 0x00000022a480723c */ /* 0x040ff00000001880 */
[C---:B--2---:R-:W-:Y:S08]  /*adc0*/  HMMA.16816.F32 R132, R164.reuse, R20, R132 ;  /* 0x00000014a484723c */ /* 0x044ff00000001884 */
[C---:B------:R-:W-:Y:S08]  /*add0*/  HMMA.16816.F32 R136, R164.reuse, R22, R136 ;  /* 0x00000016a488723c */ /* 0x040ff00000001888 */
[C---:B---3--:R-:W-:Y:S08]  /*ade0*/  HMMA.16816.F32 R140, R164.reuse, R4, R140 ;  /* 0x00000004a48c723c */ /* 0x048ff0000000188c */
[C---:B------:R-:W-:Y:S01]  /*adf0*/  HMMA.16816.F32 R144, R164.reuse, R6, R144 ;  /* 0x00000006a490723c */ /* 0x040fe20000001890 */
[----:B------:R-:W1:Y:S07]  /*ae00*/  LDSM.16.MT88.4 R4, [R238+0xb900] ;  /* 0x00b90000ee04783b */ /* 0x000e6e0000004200 */
[C---:B------:R-:W-:Y:S08]  /*ae10*/  HMMA.16816.F32 R148, R164.reuse, R168, R148 ;  /* 0x000000a8a494723c */ /* 0x040ff00000001894 */
[C---:B------:R-:W-:Y:S08]  /*ae20*/  HMMA.16816.F32 R168, R164.reuse, R170, R12 ;  /* 0x000000aaa4a8723c */ /* 0x040ff0000000180c */
[C---:B-----5:R-:W-:Y:S07]  /*ae30*/  HMMA.16816.F32 R152, R164.reuse, R8, R152 ;  /* 0x00000008a498723c */ /* 0x060fee0000001898 */
[----:B------:R-:W-:Y:S01]  /*ae40*/  FADD.FTZ R8, R201, R3 ;  /* 0x00000003c9087221 */ /* 0x000fe20000010000 */
[C---:B------:R-:W-:Y:S04]  /*ae50*/  HMMA.16816.F32 R156, R164.reuse, R10, R156 ;  /* 0x0000000aa49c723c */ /* 0x040fe8000000189c */
[----:B------:R-:W-:Y:S02]  /*ae60*/  FADD.FTZ R3, R203, R214 ;  /* 0x000000d6cb037221 */ /* 0x000fe40000010000 */
[----:B------:R-:W-:Y:S02]  /*ae70*/  FADD.FTZ R8, R199, R8 ;  /* 0x00000008c7087221 */ /* 0x000fe40000010000 */
[----:B------:R-:W-:Y:S01]  /*ae80*/  FADD.FTZ R3, R200, R3 ;  /* 0x00000003c8037221 */ /* 0x000fe20000010000 */
[C---:B-1----:R-:W-:Y:S03]  /*ae90*/  HMMA.16816.F32 R160, R164.reuse, R4, R160 ;  /* 0x00000004a4a0723c */ /* 0x042fe600000018a0 */
[----:B------:R-:W-:Y:S02]  /*aea0*/  FADD.FTZ R3, R51, R3 ;  /* 0x0000000333037221 */ /* 0x000fe40000010000 */
[----:B------:R-:W-:Y:S01]  /*aeb0*/  FADD.FTZ R8, R180, R8 ;  /* 0x00000008b4087221 */ /* 0x000fe20000010000 */
[----:B------:R-:W-:Y:S01]  /*aec0*/  MOV R180, R2 ;  /* 0x0000000200b47202 */ /* 0x000fe20000000f00 */
        /* <DEDUP_REMOVED lines=8> */
[----:B------:R-:W-:Y:S03]  /*af50*/  FADD.FTZ R44, R50, R44 ;  /* 0x0000002c322c7221 */ /* 0x000fe60000010000 */
[----:B------:R1:W-:Y:S01]  /*af60*/  STL [R1+0x28], R3 ;  /* 0x0000280301007387 */ /* 0x0003e20000100800 */
[----:B------:R-:W-:Y:S05]  /*af70*/  FADD.FTZ R4, R204, R44 ;  /* 0x0000002ccc047221 */ /* 0x000fea0000010000 */
[----:B------:R2:W-:Y:S01]  /*af80*/  STL [R1+0x24], R4 ;  /* 0x0000240401007387 */ /* 0x0005e20000100800 */
[----:B-1----:R-:W-:Y:S01]  /*af90*/  MOV R3, R0 ;  /* 0x0000000000037202 */ /* 0x002fe20000000f00 */
[----:B--2---:R-:W-:-:S05]  /*afa0*/  @P0 BRA `(.L_x_2568) ;  /* 0xffffbe1000000947 */ /* 0x004fca000383ffff */
.L_x_2567:
        /* <DEDUP_REMOVED lines=157> */
.L_x_2559:
        /* <DEDUP_REMOVED lines=197> */
.L_x_2572:
        /* <DEDUP_REMOVED lines=157> */
.L_x_2574:
[----:B--234-:R-:W-:Y:S05]  /*cfa0*/  BSYNC B0 ;  /* 0x0000000000007941 */ /* 0x01cfea0003800000 */
.L_x_2573:
        /* <DEDUP_REMOVED lines=30> */
.L_x_2576:
[----:B------:R-:W-:Y:S05]  /*d190*/  BSYNC B0 ;  /* 0x0000000000007941 */ /* 0x000fea0003800000 */
.L_x_2575:
        /* <DEDUP_REMOVED lines=30> */
.L_x_2578:
[----:B------:R-:W-:Y:S05]  /*d380*/  BSYNC B0 ;  /* 0x0000000000007941 */ /* 0x000fea0003800000 */
.L_x_2577:
        /* <DEDUP_REMOVED lines=31> */
.L_x_2571:
        /* <DEDUP_REMOVED lines=31> */
.L_x_2579:
        /* <DEDUP_REMOVED lines=43> */
.L_x_2581:
[----:B------:R-:W-:Y:S05]  /*da20*/  BSYNC B0 ;  /* 0x0000000000007941 */ /* 0x000fea0003800000 */
.L_x_2580:
        /* <DEDUP_REMOVED lines=77> */
.L_x_2583:
[----:B------:R-:W-:Y:S05]  /*df00*/  BSYNC B0 ;  /* 0x0000000000007941 */ /* 0x000fea0003800000 */
.L_x_2582:
        /* <DEDUP_REMOVED lines=27> */
.L_x_2585:
[----:B------:R-:W-:Y:S05]  /*e0c0*/  BSYNC B0 ;  /* 0x0000000000007941 */ /* 0x000fea0003800000 */
.L_x_2584:
        /* <DEDUP_REMOVED lines=27> */
.L_x_2587:
[----:B------:R-:W-:Y:S05]  /*e280*/  BSYNC B0 ;  /* 0x0000000000007941 */ /* 0x000fea0003800000 */
.L_x_2586:
        /* <DEDUP_REMOVED lines=28> */
.L_x_2588:
        /* <DEDUP_REMOVED lines=11> */
.L_x_3575:


//--------------------- .text._ZN7cutlass13device_kernelIN5flash19enable_sm80_to_sm89INS1_16FlashAttnFwdSm80INS1_25CollectiveMainloopFwdSm80ILi8ELi1ELb0EN4cute5tupleIJNS5_1CILi128EEENS7_ILi48EEENS7_ILi256EEEEEELi256ENS_6half_tEfNS_4arch4Sm80ELb0ELb0ELb0ELb1ELb1ELb1ELb1ELb0EEENS1_21CollectiveEpilogueFwdINS6_IJS8_SA_S9_EEENS6_IJNS7_ILi1EEESI_SI_EEESC_SE_Li256ELb1ELb1ELb0ELb0EEENS1_19SingleTileSchedulerILb1ELb0ELb1ELi128EEEEEEEEEvNT_6ParamsE --------------------------
	.section	.text._ZN7cutlass13device_kernelIN5flash19enable_sm80_to_sm89INS1_16FlashAttnFwdSm80INS1_25CollectiveMainloopFwdSm80ILi8ELi1ELb0EN4cute5tupleIJNS5_1CILi128EEENS7_ILi48EEENS7_ILi256EEEEEELi256ENS_6half_tEfNS_4arch4Sm80ELb0ELb0ELb0ELb1ELb1ELb1ELb1ELb0EEENS1_21CollectiveEpilogueFwdINS6_IJS8_SA_S9_EEENS6_IJNS7_ILi1EEESI_SI_EEESC_SE_Li256ELb1ELb1ELb0ELb0EEENS1_19SingleTileSchedulerILb1ELb0ELb1ELi128EEEEEEEEEvNT_6ParamsE,"ax",@progbits
	.sectioninfo	@"SHI_REGISTERS=248"
	.align	128
.text._ZN7cutlass13device_kernelIN5flash19enable_sm80_to_sm89INS1_16FlashAttnFwdSm80INS1_25CollectiveMainloopFwdSm80ILi8ELi1ELb0EN4cute5tupleIJNS5_1CILi128EEENS7_ILi48EEENS7_ILi256EEEEEELi256ENS_6half_tEfNS_4arch4Sm80ELb0ELb0ELb0ELb1ELb1ELb1ELb1ELb0EEENS1_21CollectiveEpilogueFwdINS6_IJS8_SA_S9_EEENS6_IJNS7_ILi1EEESI_SI_EEESC_SE_Li256ELb1ELb1ELb0ELb0EEENS1_19SingleTileSchedulerILb1ELb0ELb1ELi128EEEEEEEEEvNT_6ParamsE:
        .type           _ZN7cutlass13device_kernelIN5flash19enable_sm80_to_sm89INS1_16FlashAttnFwdSm80INS1_25CollectiveMainloopFwdSm80ILi8ELi1ELb0EN4cute5tupleIJNS5_1CILi128EEENS7_ILi48EEENS7_ILi256EEEEEELi256ENS_6half_tEfNS_4arch4Sm80ELb0ELb0ELb0ELb1ELb1ELb1ELb1ELb0EEENS1_21CollectiveEpilogueFwdINS6_IJS8_SA_S9_EEENS6_IJNS7_ILi1EEESI_SI_EEESC_SE_Li256ELb1ELb1ELb0ELb0EEENS1_19SingleTileSchedulerILb1ELb0ELb1ELi128EEEEEEEEEvNT_6ParamsE,@function
        .size           _ZN7cutlass13device_kernelIN5flash19enable_sm80_to_sm89INS1_16FlashAttnFwdSm80INS1_25CollectiveMainloopFwdSm80ILi8ELi1ELb0EN4cute5tupleIJNS5_1CILi128EEENS7_ILi48EEENS7_ILi256EEEEEELi256ENS_6half_tEfNS_4arch4Sm80ELb0ELb0ELb0ELb1ELb1ELb1ELb1ELb0EEENS1_21CollectiveEpilogueFwdINS6_IJS8_SA_S9_EEENS6_IJNS7_ILi1EEESI_SI_EEESC_SE_Li256ELb1ELb1ELb0ELb0EEENS1_19SingleTileSchedulerILb1ELb0ELb1ELi128EEEEEEEEEvNT_6ParamsE,(.L_x_3576 - _ZN7cutlass13device_kernelIN5flash19enable_sm80_to_sm89INS1_16FlashAttnFwdSm80INS1_25CollectiveMainloopFwdSm80ILi8ELi1ELb0EN4cute5tupleIJNS5_1CILi128EEENS7_ILi48EEENS7_ILi256EEEEEELi256ENS_6half_tEfNS_4arch4Sm80ELb0ELb0ELb0ELb1ELb1ELb1ELb1ELb0EEENS1_21CollectiveEpilogueFwdINS6_IJS8_SA_S9_EEENS6_IJNS7_ILi1EEESI_SI_EEESC_SE_Li256ELb1ELb1ELb0ELb0EEENS1_19SingleTileSchedulerILb1ELb0ELb1ELi128EEEEEEEEEvNT_6ParamsE)
        .other          _ZN7cutlass13device_kernelIN5flash19enable_sm80_to_sm89INS1_16FlashAttnFwdSm80INS1_25CollectiveMainloopFwdSm80ILi8ELi1ELb0EN4cute5tupleIJNS5_1CILi128EEENS7_ILi48EEENS7_ILi256EEEEEELi256ENS_6half_tEfNS_4arch4Sm80ELb0ELb0ELb0ELb1ELb1ELb1ELb1ELb0EEENS1_21CollectiveEpilogueFwdINS6_IJS8_SA_S9_EEENS6_IJNS7_ILi1EEESI_SI_EEESC_SE_Li256ELb1ELb1ELb0ELb0EEENS1_19SingleTileSchedulerILb1ELb0ELb1ELi128EEEEEEEEEvNT_6ParamsE,@"STO_CUDA_ENTRY STV_DEFAULT"
_ZN7cutlass13device_kernelIN5flash19enable_sm80_to_sm89INS1_16FlashAttnFwdSm80INS1_25CollectiveMainloopFwdSm80ILi8ELi1ELb0EN4cute5tupleIJNS5_1CILi128EEENS7_ILi48EEENS7_ILi256EEEEEELi256ENS_6half_tEfNS_4arch4Sm80ELb0ELb0ELb0ELb1ELb1ELb1ELb1ELb0EEENS1_21CollectiveEpilogueFwdINS6_IJS8_SA_S9_EEENS6_IJNS7_ILi1EEESI_SI_EEESC_SE_Li256ELb1ELb1ELb0ELb0EEENS1_19SingleTileSchedulerILb1ELb0ELb1ELi128EEEEEEEEEvNT_6ParamsE:
        /* <DEDUP_REMOVED lines=16> */
.L_x_2590:
        /* <DEDUP_REMOVED lines=8> */
.L_x_2592:
[----:B------:R-:W-:-:S05]  /*0180*/  MOV R3, c[0x0][0x54c] ;  /* 0x0001530000037a02 */ /* 0x000fca0000000f00 */
.L_x_2591:
[----:B-----5:R-:W-:Y:S01]  /*0190*/  IMAD R3, R3, c[0x0][0x548], RZ ;  /* 0x0001520003037a24 */ /* 0x020fe200078e02ff */
[----:B------:R-:W-:-:S04]  /*01a0*/  SHF.L.U32 R0, R97, 0x7, RZ ;  /* 0x0000000761007819 */ /* 0x000fc800000006ff */
[----:B------:R-:W-:-:S04]  /*01b0*/  ISETP.GE.AND P0, PT, R0, R3, PT ;  /* 0x000000030000720c */ /* 0x000fc80003f06270 */
[----:B------:R-:W-:Y:S01]  /*01c0*/  SEL R218, R218, 0xffffffff, !P0 ;  /* 0xffffffffdada7807 */ /* 0x000fe20004000000 */
[----:B------:R-:W-:Y:S05]  /*01d0*/  BRA `(.L_x_2593) ;  /* 0x0000012000007947 */ /* 0x000fea0003800000 */
.L_x_2589:
[----:B---3--:R-:W-:-:S04]  /*01e0*/  ISETP.NE.U32.AND P0, PT, RZ, c[0x0][0x568], PT ;  /* 0x00015a00ff007a0c */ /* 0x008fc80003f05070 */
[----:B------:R-:W-:-:S13]  /*01f0*/  ISETP.NE.AND.EX P0, PT, RZ, c[0x0][0x56c], PT, P0 ;  /* 0x00015b00ff007a0c */ /* 0x000fda0003f05300 */
[----:B------:R-:W-:Y:S05]  /*0200*/  @!P0 BRA `(.L_x_2594) ;  /* 0x0000002000008947 */ /* 0x000fea0003800000 */
[----:B------:R1:W5:Y:S01]  /*0210*/  LDG.E R3, [R2.64] ;  /* 0x0000001002037981 */ /* 0x000362000c1e1900 */
[----:B------:R-:W-:Y:S05]  /*0220*/  BRA `(.L_x_2595) ;  /* 0x0000009000007947 */ /* 0x000fea0003800000 */
.L_x_2594:
        /* <DEDUP_REMOVED lines=8> */
.L_x_2596:
[----:B------:R-:W-:-:S05]  /*02b0*/  MOV R3, c[0x0][0x54c] ;  /* 0x0001530000037a02 */ /* 0x000fca0000000f00 */
.L_x_2595:
[----:B-----5:R-:W-:Y:S01]  /*02c0*/  IMAD R3, R3, c[0x0][0x548], RZ ;  /* 0x0001520003037a24 */ /* 0x020fe200078e02ff */
[----:B------:R-:W-:-:S04]  /*02d0*/  SHF.L.U32 R0, R97, 0x7, RZ ;  /* 0x0000000761007819 */ /* 0x000fc800000006ff */
[----:B------:R-:W-:-:S04]  /*02e0*/  ISETP.GE.AND P0, PT, R0, R3, PT ;  /* 0x000000030000720c */ /* 0x000fc80003f06270 */
[----:B------:R-:W-:-:S04]  /*02f0*/  SEL R218, R218, 0xffffffff, !P0 ;  /* 0xffffffffdada7807 */ /* 0x000fc80004000000 */
.L_x_2593:
        /* <DEDUP_REMOVED lines=36> */
.L_x_2597:
[----:B--2---:R-:W-:-:S04]  /*0540*/  ISETP.NE.U32.AND P0, PT, RZ, c[0x0][0x368], PT ;  /* 0x0000da00ff007a0c */ /* 0x004fc80003f05070 */
[----:B------:R-:W-:-:S13]  /*0550*/  ISETP.NE.AND.EX P0, PT, RZ, c[0x0][0x36c], PT, P0 ;  /* 0x0000db00ff007a0c */ /* 0x000fda0003f05300 */
[----:B------:R-:W-:Y:S05]  /*0560*/  @!P0 BRA `(.L_x_2598) ;  /* 0x0000003000008947 */ /* 0x000fea0003800000 */
[----:B------:R-:W-:-:S05]  /*0570*/  IMAD.WIDE R8, R218, R7, c[0x0][0x368] ;  /* 0x0000da00da087625 */ /* 0x000fca00078e0207 */
[----:B------:R1:W5:Y:S01]  /*0580*/  LDG.E R5, [R8.64] ;  /* 0x0000001008057981 */ /* 0x000362000c1e1900 */
[----:B------:R-:W-:Y:S05]  /*0590*/  BRA `(.L_x_2599) ;  /* 0x0000004000007947 */ /* 0x000fea0003800000 */
.L_x_2598:
[----:B------:R-:W-:Y:S05]  /*05a0*/  @!P3 BRA `(.L_x_2599) ;  /* 0x000000300000b947 */ /* 0x000fea0003800000 */
[----:B------:R-:W2:Y:S04]  /*05b0*/  LDG.E R5, [R8.64] ;  /* 0x0000001008057981 */ /* 0x000ea8000c1e1900 */
[----:B------:R-:W2:Y:S02]  /*05c0*/  LDG.E R0, [R8.64+0x4] ;  /* 0x0000041008007981 */ /* 0x000ea4000c1e1900 */
[----:B--2---:R-:W-:Y:S02]  /*05d0*/  IADD3 R5, -R5, R0, RZ ;  /* 0x0000000005057210 */ /* 0x004fe40007ffe1ff */
.L_x_2599:
        /* <DEDUP_REMOVED lines=259> */
.L_x_2640:
        /* <DEDUP_REMOVED lines=92> */
.L_x_2605:
[----:B------:R-:W-:Y:S05]  /*1bd0*/  BSYNC B0 ;  /* 0x0000000000007941 */ /* 0x000fea0003800000 */
.L_x_2604:
        /* <DEDUP_REMOVED lines=68> */
.L_x_2607:
[----:B------:R-:W-:Y:S05]  /*2020*/  BSYNC B0 ;  /* 0x0000000000007941 */ /* 0x000fea0003800000 */
.L_x_2606:
        /* <DEDUP_REMOVED lines=86> */
.L_x_2611:
[----:B------:R-:W-:Y:S05]  /*2590*/  BSYNC B0 ;  /* 0x0000000000007941 */ /* 0x000fea0003800000 */
.L_x_2610:
        /* <DEDUP_REMOVED lines=58> */
.L_x_2613:
[----:B------:R-:W-:Y:S05]  /*2940*/  BSYNC B0 ;  /* 0x0000000000007941 */ /* 0x000fea0003800000 */
.L_x_2612:
        /* <DEDUP_REMOVED lines=58> */
.L_x_2615:
[----:B------:R-:W-:Y:S05]  /*2cf0*/  BSYNC B0 ;  /* 0x0000000000007941 */ /* 0x000fea0003800000 */
.L_x_2614:
        /* <DEDUP_REMOVED lines=57> */
.L_x_2609:
[----:B--2---:R-:W-:Y:S05]  /*3090*/  BSYNC B1 ;  /* 0x0000000000017941 */ /* 0x004fea0003800000 */
.L_x_2608:
        /* <DEDUP_REMOVED lines=61> */
.L_x_2618:
[----:B------:R-:W-:Y:S05]  /*3470*/  BSYNC B0 ;  /* 0x0000000000007941 */ /* 0x000fea0003800000 */
.L_x_2617:
        /* <DEDUP_REMOVED lines=58> */
.L_x_2620:
[----:B------:R-:W-:Y:S05]  /*3820*/  BSYNC B0 ;  /* 0x0000000000007941 */ /* 0x000fea0003800000 */
.L_x_2619:
        /* <DEDUP_REMOVED lines=58> */
.L_x_2622:
[----:B------:R-:W-:Y:S05]  /*3bd0*/  BSYNC B0 ;  /* 0x0000000000007941 */ /* 0x000fea0003800000 */
.L_x_2621:
        /* <DEDUP_REMOVED lines=58> */
.L_x_2603:
        /* <DEDUP_REMOVED lines=36> */
.L_x_2624:
[----:B------:R-:W-:Y:S05]  /*41c0*/  BSYNC B0 ;  /* 0x0000000000007941 */ /* 0x000fea0003800000 */
.L_x_2623:
        /* <DEDUP_REMOVED lines=60> */
.L_x_2626:
[----:B------:R-:W-:Y:S05]  /*4590*/  BSYNC B0 ;  /* 0x0000000000007941 */ /* 0x000fea0003800000 */
.L_x_2625:
        /* <DEDUP_REMOVED lines=151> */
.L_x_2630:
[----:B------:R-:W-:Y:S05]  /*4f10*/  BSYNC B0 ;  /* 0x0000000000007941 */ /* 0x000fea0003800000 */
.L_x_2629:
        /* <DEDUP_REMOVED lines=121> */
.L_x_2628:
[----:B--2---:R-:W-:Y:S05]  /*56b0*/  BSYNC B1 ;  /* 0x0000000000017941 */ /* 0x004fea0003800000 */
.L_x_2627:
        /* <DEDUP_REMOVED lines=125> */
.L_x_2632:
[----:B------:R-:W-:Y:S05]  /*5e90*/  BSYNC B0 ;  /* 0x0000000000007941 */ /* 0x000fea0003800000 */
.L_x_2631:
        /* <DEDUP_REMOVED lines=125> */
.L_x_2602:
        /* <DEDUP_REMOVED lines=30> */
.L_x_2634:
[----:B-12---:R-:W-:Y:S05]  /*6850*/  BSYNC B0 ;  /* 0x0000000000007941 */ /* 0x006fea0003800000 */
.L_x_2633:
        /* <DEDUP_REMOVED lines=25> */
.L_x_2616:
[----:B------:R-:W-:Y:S05]  /*69f0*/  BSYNC B2 ;  /* 0x0000000000027941 */ /* 0x000fea0003800000 */
.L_x_2601:
        /* <DEDUP_REMOVED lines=77> */
.L_x_2636:
[----:B-1-34-:R-:W-:Y:S05]  /*6ed0*/  BSYNC B0 ;  /* 0x0000000000007941 */ /* 0x01afea0003800000 */
.L_x_2635:
        /* <DEDUP_REMOVED lines=25> */
.L_x_2638:
[----:B------:R-:W-:Y:S05]  /*7070*/  BSYNC B0 ;  /* 0x0000000000007941 */ /* 0x000fea0003800000 */
.L_x_2637:
        /* <DEDUP_REMOVED lines=41> */
.L_x_2639:
[----:B------:R-:W0:Y:S01]  /*7310*/  LDGDEPBAR ;  /* 0x00000000000079af */ /* 0x000e220000000000 */
[----:B------:R-:W-:Y:S01]  /*7320*/  IADD3 R55, R55, -0x1, RZ ;  /* 0xffffffff37377810 */ /* 0x000fe20007ffe0ff */
[----:B------:R-:W-:-:S05]  /*7330*/  @P5 BRA `(.L_x_2640) ;  /* 0xffffa2d000005947 */ /* 0x000fca000383ffff */
[----:B------:R-:W-:Y:S06]  /*7340*/  BAR.SYNC.DEFER_BLOCKING 0x0 ;  /* 0x0000000000007b1d */ /* 0x000fec0000010000 */
.L_x_2600:
[----:B-1----:R-:W-:Y:S01]  /*7350*/  ISETP.GE.AND P0, PT, R95, 0x1, PT ;  /* 0x000000015f00780c */ /* 0x002fe20003f06270 */
[----:B------:R-:W-:Y:S01]  /*7360*/  CS2R R142, SRZ ;  /* 0x00000000008e7805 */ /* 0x000fe2000001ff00 */
[----:B------:R-:W-:Y:S01]  /*7370*/  PLOP3.LUT P2, PT, PT, PT, PT, 0x80, 0x0 ;  /* 0x000000000000781c */ /* 0x000fe20003f4f070 */
[----:B------:R-:W-:Y:S01]  /*7380*/  CS2R R140, SRZ ;  /* 0x00000000008c7805 */ /* 0x000fe2000001ff00 */
[----:B------:R-:W-:Y:S01]  /*7390*/  CS2R R146, SRZ ;  /* 0x0000000000927805 */ /* 0x000fe2000001ff00 */
[----:B--2---:R-:W-:Y:S01]  /*73a0*/  CS2R R144, SRZ ;  /* 0x0000000000907805 */ /* 0x004fe2000001ff00 */
        /* <DEDUP_REMOVED lines=23> */
[----:B---3--:R-:W-:Y:S01]  /*7520*/  MOV R4, RZ ;  /* 0x000000ff00047202 */ /* 0x008fe20000000f00 */
[----:B------:R-:W-:Y:S01]  /*7530*/  IMAD.MOV.U32 R13, RZ, RZ, RZ ;  /* 0x000000ffff0d7224 */ /* 0x000fe200078e00ff */
        /* <DEDUP_REMOVED lines=72> */
[----:B------:R-:W-:Y:S01]  /*79c0*/  IMAD.MOV.U32 R8, RZ, RZ, R3 ;  /* 0x000000ffff087224 */ /* 0x000fe200078e0003 */
[----:B------:R-:W-:Y:S01]  /*79d0*/  @P1 SHF.R.U32.HI R8, RZ, c[0x0][0x2cc], R0 ;  /* 0x0000b300ff081a19 */ /* 0x000fe20000011600 */
[----:B------:R-:W-:Y:S02]  /*79e0*/  IMAD R9, R9, c[0x0][0x1c0], RZ ;  /* 0x0000700009097a24 */ /* 0x000fe400078e02ff */
[----:B------:R-:W-:Y:S02]  /*79f0*/  IMAD.IADD R5, R5, 0x1, R7 ;  /* 0x0000000105057824 */ /* 0x000fe400078e0207 */
[C---:B------:R-:W-:Y:S02]  /*7a00*/  IMAD R9, R6.reuse, c[0x0][0x1c4], R9 ;  /* 0x0000710006097a24 */ /* 0x040fe400078e0209 */
[----:B------:R-:W-:Y:S01]  /*7a10*/  IMAD.WIDE.U32 R6, R6, c[0x0][0x1c0], R4 ;  /* 0x0000700006067a25 */ /* 0x000fe200078e0004 */
[----:B------:R-:W-:-:S03]  /*7a20*/  SHF.R.S32.HI R5, RZ, 0x1f, R8 ;  /* 0x0000001fff057819 */ /* 0x000fc60000011408 */
[----:B------:R-:W-:Y:S02]  /*7a30*/  IMAD.MOV R4, RZ, RZ, -R8 ;  /* 0x000000ffff047224 */ /* 0x000fe400078e0a08 */
[----:B------:R-:W-:Y:S02]  /*7a40*/  IMAD R5, R5, c[0x0][0x1b0], RZ ;  /* 0x00006c0005057a24 */ /* 0x000fe400078e02ff */
[----:B------:R-:W-:Y:S01]  /*7a50*/  IMAD R4, R4, c[0x0][0x2c4], R3 ;  /* 0x0000b10004047a24 */ /* 0x000fe200078e0203 */
[----:B------:R-:W-:Y:S01]  /*7a60*/  LOP3.LUT R3, R19, 0xfffffff0, RZ, 0xc0, !PT ;  /* 0xfffffff013037812 */ /* 0x000fe200078ec0ff */
[----:B------:R-:W-:Y:S02]  /*7a70*/  IMAD.IADD R7, R7, 0x1, R9 ;  /* 0x0000000107077824 */ /* 0x000fe400078e0209 */
[C---:B------:R-:W-:Y:S02]  /*7a80*/  IMAD R5, R8.reuse, c[0x0][0x1b4], R5 ;  /* 0x00006d0008057a24 */ /* 0x040fe400078e0205 */
        /* <DEDUP_REMOVED lines=9> */
[----:B------:R-:W-:Y:S01]  /*7b20*/  IMAD.SHL.U32 R46, R2, 0x40, RZ ;  /* 0x00000040022e7824 */ /* 0x000fe200078e00ff */
[----:B------:R-:W-:Y:S01]  /*7b30*/  LOP3.LUT R18, R0, 0xfffffff8, RZ, 0xc0, !PT ;  /* 0xfffffff800127812 */ /* 0x000fe200078ec0ff */
[----:B------:R-:W-:Y:S01]  /*7b40*/  IMAD.SHL.U32 R42, R42, 0x8, RZ ;  /* 0x000000082a2a7824 */ /* 0x000fe200078e00ff */
[----:B------:R-:W-:Y:S01]  /*7b50*/  IADD3 R7, R5, R7, RZ ;  /* 0x0000000705077210 */ /* 0x000fe20007ffe0ff */
[----:B------:R-:W-:Y:S01]  /*7b60*/  IMAD R5, R97, 0x80, R2 ;  /* 0x0000008061057824 */ /* 0x000fe200078e0202 */
[----:B------:R-:W-:Y:S01]  /*7b70*/  LEA R6, P0, R4, c[0x0][0x160], 0x1 ;  /* 0x0000580004067a11 */ /* 0x000fe200078008ff */
[----:B------:R-:W-:Y:S01]  /*7b80*/  IMAD.IADD R18, R3, 0x1, -R18 ;  /* 0x0000000103127824 */ /* 0x000fe200078e0a12 */
[----:B------:R-:W-:Y:S01]  /*7b90*/  LOP3.LUT R46, R46, 0x1c0, RZ, 0xc0, !PT ;  /* 0x000001c02e2e7812 */ /* 0x000fe200078ec0ff */
[----:B------:R-:W-:Y:S01]  /*7ba0*/  IMAD.SHL.U32 R3, R13, 0x8, RZ ;  /* 0x000000080d037824 */ /* 0x000fe200078e00ff */
[----:B------:R-:W-:Y:S01]  /*7bb0*/  LEA.HI.X R7, R4, c[0x0][0x164], R7, 0x1, P0 ;  /* 0x0000590004077a11 */ /* 0x000fe200000f0c07 */
[----:B------:R-:W-:Y:S01]  /*7bc0*/  IMAD.MOV.U32 R213, RZ, RZ, 0x10 ;  /* 0x00000010ffd57424 */ /* 0x000fe200078e00ff */
[----:B------:R-:W-:Y:S01]  /*7bd0*/  ISETP.GE.AND P0, PT, R5, R36, PT ;  /* 0x000000240500720c */ /* 0x000fe20003f06270 */
[----:B------:R-:W-:Y:S01]  /*7be0*/  IMAD.MOV.U32 R211, RZ, RZ, 0x20 ;  /* 0x00000020ffd37424 */ /* 0x000fe200078e00ff */
[C---:B------:R-:W-:Y:S01]  /*7bf0*/  IADD3 R221, R3.reuse, 0x40, RZ ;  /* 0x0000004003dd7810 */ /* 0x040fe20007ffe0ff */
[----:B------:R1:W2:Y:S01]  /*7c00*/  SHFL.IDX PT, R8, R6, RZ, 0x181f ;  /* 0x00181fff06087589 */ /* 0x0002a200000e0000 */
[C---:B------:R-:W-:Y:S01]  /*7c10*/  IADD3 R15, R3.reuse, 0x80, RZ ;  /* 0x00000080030f7810 */ /* 0x040fe20007ffe0ff */
[----:B------:R-:W-:Y:S01]  /*7c20*/  IMAD.MOV.U32 R222, RZ, RZ, 0x181f ;  /* 0x0000181fffde7424 */ /* 0x000fe200078e00ff */
[C---:B------:R-:W-:Y:S01]  /*7c30*/  IADD3 R14, R3.reuse, 0xc0, RZ ;  /* 0x000000c0030e7810 */ /* 0x040fe20007ffe0ff */
[----:B------:R1:W3:Y:S01]  /*7c40*/  SHFL.IDX PT, R9, R7, RZ, 0x181f ;  /* 0x00181fff07097589 */ /* 0x0002e200000e0000 */
[----:B------:R-:W-:Y:S01]  /*7c50*/  ISETP.GE.AND P3, PT, R3, c[0x0][0x198], PT ;  /* 0x0000660003007a0c */ /* 0x000fe20003f66270 */
[----:B------:R-:W-:Y:S01]  /*7c60*/  IMAD.MOV.U32 R219, RZ, RZ, -0x1 ;  /* 0xffffffffffdb7424 */ /* 0x000fe200078e00ff */
[----:B------:R-:W-:-:S02]  /*7c70*/  SHF.R.U32.HI R44, RZ, 0x3, R46 ;  /* 0x00000003ff2c7819 */ /* 0x000fc4000001162e */
[----:B------:R-:W-:Y:S02]  /*7c80*/  LOP3.LUT R11, R46, 0x38, R3, 0xf8, !PT ;  /* 0x000000382e0b7812 */ /* 0x000fe400078ef803 */
[----:B------:R-:W-:Y:S02]  /*7c90*/  ISETP.GE.AND P4, PT, R221, c[0x0][0x198], PT ;  /* 0x00006600dd007a0c */ /* 0x000fe40003f86270 */
[----:B------:R-:W-:Y:S02]  /*7ca0*/  ISETP.GE.AND P6, PT, R14, c[0x0][0x198], PT ;  /* 0x000066000e007a0c */ /* 0x000fe40003fc6270 */
[----:B------:R-:W-:Y:S02]  /*7cb0*/  ISETP.GE.AND P5, PT, R15, c[0x0][0x198], PT ;  /* 0x000066000f007a0c */ /* 0x000fe40003fa6270 */
[----:B------:R-:W-:Y:S02]  /*7cc0*/  LOP3.LUT R42, R42, 0xfffffe00, RZ, 0xc0, !PT ;  /* 0xfffffe002a2a7812 */ /* 0x000fe400078ec0ff */
        /* <DEDUP_REMOVED lines=27> */
.L_x_2643:
[----:B-123--:R-:W-:Y:S05]  /*7e80*/  BSYNC B0 ;  /* 0x0000000000007941 */ /* 0x00efea0003800000 */
.L_x_2642:
        /* <DEDUP_REMOVED lines=25> */
.L_x_2645:
[----:B------:R-:W-:Y:S05]  /*8020*/  BSYNC B0 ;  /* 0x0000000000007941 */ /* 0x000fea0003800000 */
.L_x_2644:
        /* <DEDUP_REMOVED lines=25> */
.L_x_2647:
[----:B------:R-:W-:Y:S05]  /*81c0*/  BSYNC B0 ;  /* 0x0000000000007941 */ /* 0x000fea0003800000 */
.L_x_2646:
[----:B---3--:R3:W-:Y:S01]  /*81d0*/  SHFL.IDX PT, R20, R6, 0x3, 0x181f ;  /* 0x00781f0006147f89 */ /* 0x0087e200000e0000 */
[----:B------:R-:W-:Y:S01]  /*81e0*/  IADD3 R5, R5, 0x60, RZ ;  /* 0x0000006005057810 */ /* 0x000fe20007ffe0ff */
[----:B------:R-:W-:Y:S01]  /*81f0*/  IMAD.MOV.U32 R63, RZ, RZ, 0x30 ;  /* 0x00000030ff3f7424 */ /* 0x000fe200078e00ff */
[----:B-----5:R-:W-:Y:S01]  /*8200*/  SHF.R.S32.HI R9, RZ, 0x1f, R228 ;  /* 0x0000001fff097819 */ /* 0x020fe200000114e4 */
[----:B----4-:R-:W4:Y:S01]  /*8210*/  SHFL.IDX PT, R21, R7, 0x3, 0x181f ;  /* 0x00781f0007157f89 */ /* 0x010f2200000e0000 */
        /* <DEDUP_REMOVED lines=19> */
[----:B----4-:R-:W-:Y:S01]  /*8350*/  @!P0 IMAD.WIDE R10, R3, 0x2, R20 ;  /* 0x00000002030a8825 */ /* 0x010fe200078e0214 */
[----:B------:R-:W-:-:S02]  /*8360*/  @!P0 LOP3.LUT R23, R23, 0xfffffff8, RZ, 0xc0, !PT ;  /* 0xfffffff817178812 */ /* 0x000fc400078ec0ff */
[----:B------:R-:W-:Y:S01]  /*8370*/  @!P0 LEA.HI R6, R6, R15, RZ, 0x3 ;  /* 0x0000000f06068211 */ /* 0x000fe200078f18ff */
[----:B------:R-:W-:Y:S01]  /*8380*/  IMAD.MOV.U32 R7, RZ, RZ, R226 ;  /* 0x000000ffff077224 */ /* 0x000fe200078e00e2 */
[----:B------:R-:W-:Y:S01]  /*8390*/  @!PT LDS RZ, [RZ] ;  /* 0x00000000fffff984 */ /* 0x000fe20000000800 */
[----:B------:R1:W-:Y:S01]  /*83a0*/  @!P0 LDGSTS.E.BYPASS.LTC128B.128 [R5+0x13080], [R10.64], !P3 ;  /* 0x130800000a058fae */ /* 0x0003e2000d901d50 */
[----:B------:R-:W-:Y:S01]  /*83b0*/  @!P0 IMAD.WIDE R22, R23, 0x2, R20 ;  /* 0x0000000217168825 */ /* 0x000fe200078e0214 */
[----:B------:R-:W-:Y:S02]  /*83c0*/  @!P0 LOP3.LUT R25, R6, 0xfffffff8, RZ, 0xc0, !PT ;  /* 0xfffffff806198812 */ /* 0x000fe400078ec0ff */
        /* <DEDUP_REMOVED lines=16> */
[----:B------:R1:W3:Y:S01]  /*84d0*/  @!P1 LDG.E R225, [R8.64] ;  /* 0x0000001008e19981 */ /* 0x0002e2000c1e1900 */
[----:B------:R-:W-:Y:S01]  /*84e0*/  IMAD.MOV R7, RZ, RZ, -R7 ;  /* 0x000000ffff077224 */ /* 0x000fe200078e0a07 */
[----:B------:R-:W-:Y:S01]  /*84f0*/  ISETP.GE.AND P6, PT, R3, c[0x0][0x1d4], PT ;  /* 0x0000750003007a0c */ /* 0x000fe20003fc6270 */
[----:B------:R-:W-:Y:S01]  /*8500*/  IMAD R6, R96, c[0x0][0x1e8], RZ ;  /* 0x00007a0060067a24 */ /* 0x000fe200078e02ff */
[----:B------:R-:W-:Y:S01]  /*8510*/  ISETP.GE.AND P3, PT, R221, c[0x0][0x1d4], PT ;  /* 0x00007500dd007a0c */ /* 0x000fe20003f66270 */
[----:B------:R-:W-:Y:S01]  /*8520*/  IMAD R226, R7, c[0x0][0x2b8], R226 ;  /* 0x0000ae0007e27a24 */ /* 0x000fe200078e02e2 */
[----:B------:R-:W-:Y:S01]  /*8530*/  ISETP.GE.AND P5, PT, R15, c[0x0][0x1d4], PT ;  /* 0x000075000f007a0c */ /* 0x000fe20003fa6270 */
[----:B--2---:R-:W-:Y:S01]  /*8540*/  IMAD R5, R215, c[0x0][0x1ec], R6 ;  /* 0x00007b00d7057a24 */ /* 0x004fe200078e0206 */
[----:B------:R-:W-:Y:S01]  /*8550*/  ISETP.GE.AND P4, PT, R14, c[0x0][0x1d4], PT ;  /* 0x000075000e007a0c */ /* 0x000fe20003f86270 */
[----:B------:R-:W-:Y:S01]  /*8560*/  IMAD.WIDE.U32 R26, R226, c[0x0][0x1e0], RZ ;  /* 0x00007800e21a7a25 */ /* 0x000fe200078e00ff */
        /* <DEDUP_REMOVED lines=14> */
[----:B---3--:R-:W-:Y:S01]  /*8650*/  SHF.R.S32.HI R21, RZ, 0x1f, R225 ;  /* 0x0000001fff157819 */ /* 0x008fe200000114e1 */
        /* <DEDUP_REMOVED lines=40> */
[----:B------:R-:W-:-:S02]  /*88e0*/  @P0 LOP3.LUT R6, R20, 0xfffffff8, RZ, 0xc0, !PT ;  /* 0xfffffff814060812 */ /* 0x000fc400078ec0ff */
        /* <DEDUP_REMOVED lines=12> */
[----:B------:R-:W-:Y:S01]  /*89b0*/  IMAD R5, R215, c[0x0][0x214], R96 ;  /* 0x00008500d7057a24 */ /* 0x000fe200078e0260 */
[----:B------:R-:W0:Y:S03]  /*89c0*/  LDGDEPBAR ;  /* 0x00000000000079af */ /* 0x000e260000000000 */
[----:B------:R-:W-:-:S07]  /*89d0*/  IMAD.IADD R20, R25, 0x1, R5 ;  /* 0x0000000119147824 */ /* 0x000fce00078e0205 */
[----:B------:R-:W-:Y:S05]  /*89e0*/  @P0 BRA `(.L_x_2648) ;  /* 0x0000002000000947 */ /* 0x000fea0003800000 */
[----:B------:R-:W-:-:S04]  /*89f0*/  DEPBAR.LE SB0, 0x1 ;  /* 0x000080400000791a */ /* 0x000fc80000000000 */
[----:B------:R-:W-:Y:S05]  /*8a00*/  BRA `(.L_x_2649) ;  /* 0x00006a9000007947 */ /* 0x000fea0003800000 */
.L_x_2648:
        /* <DEDUP_REMOVED lines=70> */
.L_x_2652:
[----:B------:R-:W-:Y:S05]  /*8e70*/  BSYNC B0 ;  /* 0x0000000000007941 */ /* 0x000fea0003800000 */
.L_x_2651:
[--C-:B---3-5:R-:W-:Y:S01]  /*8e80*/  IMAD.MOV.U32 R43, RZ, RZ, R39.reuse ;  /* 0x000000ffff2b7224 */ /* 0x128fe200078e0027 */
[--C-:B------:R-:W-:Y:S01]  /*8e90*/  SHF.R.U64 R40, R38, 0x10, R39.reuse ;  /* 0x0000001026287819 */ /* 0x100fe20000001227 */
[----:B------:R-:W-:Y:S01]  /*8ea0*/  IMAD.MOV.U32 R32, RZ, RZ, R6 ;  /* 0x000000ffff207224 */ /* 0x000fe200078e0006 */
[----:B------:R-:W-:Y:S01]  /*8eb0*/  SHF.R.U32.HI R34, RZ, 0x10, R39 ;  /* 0x00000010ff227819 */ /* 0x000fe20000011627 */
[----:B------:R-:W-:Y:S01]  /*8ec0*/  IMAD.MOV.U32 R39, RZ, RZ, R7 ;  /* 0x000000ffff277224 */ /* 0x000fe200078e0007 */
[--C-:B------:R-:W-:Y:S01]  /*8ed0*/  SHF.R.U64 R49, R30, 0x10, R31.reuse ;  /* 0x000000101e317819 */ /* 0x100fe2000000121f */
[----:B------:R-:W-:Y:S01]  /*8ee0*/  IMAD R97, R97, -0x80, R36 ;  /* 0xffffff8061617824 */ /* 0x000fe200078e0224 */
[--C-:B------:R-:W-:Y:S01]  /*8ef0*/  SHF.R.U32.HI R35, RZ, 0x10, R31.reuse ;  /* 0x00000010ff237819 */ /* 0x100fe2000001161f */
[----:B------:R-:W-:Y:S01]  /*8f00*/  IMAD.MOV.U32 R52, RZ, RZ, R30 ;  /* 0x000000ffff347224 */ /* 0x000fe200078e001e */
[----:B------:R-:W-:Y:S01]  /*8f10*/  PRMT R32, R39, 0x5410, R32 ;  /* 0x0000541027207816 */ /* 0x000fe20000000020 */
[----:B------:R-:W-:Y:S01]  /*8f20*/  IMAD.MOV.U32 R37, RZ, RZ, R31 ;  /* 0x000000ffff257224 */ /* 0x000fe200078e001f */
[----:B------:R-:W-:Y:S01]  /*8f30*/  IMNMX R39, R97, 0x80, PT ;  /* 0x0000008061277817 */ /* 0x000fe20003800200 */
[----:B------:R-:W-:Y:S01]  /*8f40*/  IMAD.MOV.U32 R42, RZ, RZ, R38 ;  /* 0x000000ffff2a7224 */ /* 0x000fe200078e0026 */
[--C-:B------:R-:W-:Y:S01]  /*8f50*/  SHF.R.U64 R47, R28, 0x10, R29.reuse ;  /* 0x000000101c2f7819 */ /* 0x100fe2000000121d */
[--C-:B------:R-:W-:Y:S01]  /*8f60*/  IMAD.MOV.U32 R33, RZ, RZ, R29.reuse ;  /* 0x000000ffff217224 */ /* 0x100fe200078e001d */
[----:B------:R-:W-:Y:S01]  /*8f70*/  ISETP.GE.AND P0, PT, R2, R39, PT ;  /* 0x000000270200720c */ /* 0x000fe20003f06270 */
        /* <DEDUP_REMOVED lines=15> */
[----:B------:R-:W-:Y:S01]  /*9070*/  SHF.R.U64 R44, R8, 0x10, R9 ;  /* 0x00000010082c7819 */ /* 0x000fe20000001209 */
[----:B------:R-:W-:Y:S01]  /*9080*/  IMAD.MOV.U32 R5, RZ, RZ, R55 ;  /* 0x000000ffff057224 */ /* 0x000fe200078e0037 */
[----:B------:R-:W-:Y:S01]  /*9090*/  SHF.R.U32.HI R9, RZ, 0x10, R9 ;  /* 0x00000010ff097819 */ /* 0x000fe20000011609 */
[----:B------:R-:W-:-:S04]  /*90a0*/  DEPBAR.LE SB0, 0x1 ;  /* 0x000080400000791a */ /* 0x000fc80000000000 */
[--C-:B------:R-:W-:Y:S01]  /*90b0*/  SHF.R.U64 R4, R54, 0x10, R55.reuse ;  /* 0x0000001036047819 */ /* 0x100fe20000001237 */
[----:B------:R-:W-:Y:S01]  /*90c0*/  BSSY B1, `(.L_x_2653) ;  /* 0x00000bc000017945 */ /* 0x000fe20003800000 */
[----:B------:R-:W-:Y:S02]  /*90d0*/  SHF.R.U32.HI R8, RZ, 0x10, R55 ;  /* 0x00000010ff087819 */ /* 0x000fe40000011637 */
        /* <DEDUP_REMOVED lines=37> */
[--C-:B------:R-:W-:Y:S02]  /*9330*/  HADD2.F32 R7, -RZ, R34.reuse.H1_H1 ;  /* 0x30000022ff077230 */ /* 0x100fe40000004100 */
        /* <DEDUP_REMOVED lines=20> */
.L_x_2656:
[----:B------:R-:W-:Y:S05]  /*9480*/  BSYNC B0 ;  /* 0x0000000000007941 */ /* 0x000fea0003800000 */
.L_x_2655:
        /* <DEDUP_REMOVED lines=42> */
.L_x_2658:
[----:B------:R-:W-:Y:S05]  /*9730*/  BSYNC B0 ;  /* 0x0000000000007941 */ /* 0x000fea0003800000 */
.L_x_2657:
        /* <DEDUP_REMOVED lines=42> */
.L_x_2660:
[----:B------:R-:W-:Y:S05]  /*99e0*/  BSYNC B0 ;  /* 0x0000000000007941 */ /* 0x000fea0003800000 */
.L_x_2659:
[----:B-1----:R-:W-:-:S04]  /*99f0*/  IADD3 R4, R23, 0x60, RZ ;  /* 0x0000006017047810 */ /* 0x002fc80007ffe0ff */
        /* <DEDUP_REMOVED lines=40> */
.L_x_2654:
[----:B------:R-:W-:Y:S05]  /*9c80*/  BSYNC B1 ;  /* 0x0000000000017941 */ /* 0x000fea0003800000 */
.L_x_2653:
        /* <DEDUP_REMOVED lines=20> */
[----:B------:R-:W-:-:S02]  /*9dd0*/  HADD2.F32 R7, -RZ, R34.H1_H1 ;  /* 0x30000022ff077230 */ /* 0x000fc40000004100 */
[--C-:B------:R-:W-:Y:S02]  /*9de0*/  HADD2.F32 R42, -RZ, R6.reuse.H0_H0 ;  /* 0x20000006ff2a7230 */ /* 0x100fe40000004100 */
[----:B------:R-:W-:Y:S01]  /*9df0*/  HADD2.F32 R40, -RZ, R6.H1_H1 ;  /* 0x30000006ff287230 */ /* 0x000fe20000004100 */
[CC--:B------:R-:W-:Y:S01]  /*9e00*/  FMUL.FTZ R43, R7.reuse, R5.reuse ;  /* 0x00000005072b7220 */ /* 0x0c0fe20000410000 */
[----:B------:R-:W-:Y:S01]  /*9e10*/  HADD2.F32 R6, -RZ, R35.H1_H1 ;  /* 0x30000023ff067230 */ /* 0x000fe20000004100 */
[-C--:B------:R-:W-:Y:S01]  /*9e20*/  FMUL.FTZ R7, R7, R38.reuse ;  /* 0x0000002607077220 */ /* 0x080fe20000410000 */
[----:B------:R-:W-:Y:S02]  /*9e30*/  HADD2.F32 R45, -RZ, R36.H0_H0 ;  /* 0x20000024ff2d7230 */ /* 0x000fe40000004100 */
[----:B------:R-:W-:Y:S01]  /*9e40*/  HADD2.F32 R44, -RZ, R34.H0_H0 ;  /* 0x20000022ff2c7230 */ /* 0x000fe20000004100 */
[C---:B------:R-:W-:Y:S01]  /*9e50*/  FFMA.FTZ R38, R6.reuse, R38, -R43 ;  /* 0x0000002606267223 */ /* 0x040fe2000001082b */
[----:B------:R-:W-:Y:S01]  /*9e60*/  HADD2.F32 R43, -RZ, R37.H0_H0 ;  /* 0x20000025ff2b7230 */ /* 0x000fe20000004100 */
[----:B------:R-:W-:Y:S01]  /*9e70*/  FFMA.FTZ R5, R6, R5, R7 ;  /* 0x0000000506057223 */ /* 0x000fe20000010007 */
[----:B------:R-:W-:Y:S01]  /*9e80*/  HADD2.F32 R7, -RZ, R35.H0_H0 ;  /* 0x20000023ff077230 */ /* 0x000fe20000004100 */
[----:B------:R-:W-:-:S02]  /*9e90*/  FMUL.FTZ R6, R45, R40 ;  /* 0x000000282d067220 */ /* 0x000fc40000410000 */
[----:B------:R-:W-:Y:S01]  /*9ea0*/  FMUL.FTZ R46, R45, R42 ;  /* 0x0000002a2d2e7220 */ /* 0x000fe20000410000 */
[----:B------:R-:W-:Y:S01]  /*9eb0*/  F2FP.PACK_AB R5, R5, R38 ;  /* 0x000000260505723e */ /* 0x000fe200000000ff */
[CC--:B------:R-:W-:Y:S02]  /*9ec0*/  FMUL.FTZ R45, R44.reuse, R49.reuse ;  /* 0x000000312c2d7220 */ /* 0x0c0fe40000410000 */
[----:B------:R-:W-:Y:S02]  /*9ed0*/  FMUL.FTZ R44, R44, R4 ;  /* 0x000000042c2c7220 */ /* 0x000fe40000410000 */
[C---:B------:R-:W-:Y:S02]  /*9ee0*/  FFMA.FTZ R6, R43.reuse, R42, -R6 ;  /* 0x0000002a2b067223 */ /* 0x040fe40000010806 */
[----:B------:R-:W-:Y:S02]  /*9ef0*/  FFMA.FTZ R43, R43, R40, R46 ;  /* 0x000000282b2b7223 */ /* 0x000fe4000001002e */
[----:B------:R-:W-:Y:S01]  /*9f00*/  FFMA.FTZ R45, R7, R4, -R45 ;  /* 0x00000004072d7223 */ /* 0x000fe2000001082d */
[----:B------:R-:W-:Y:S01]  /*9f10*/  F2FP.PACK_AB R4, R47, R48 ;  /* 0x000000302f04723e */ /* 0x000fe200000000ff */
[----:B------:R-:W-:Y:S01]  /*9f20*/  FFMA.FTZ R44, R7, R49, R44 ;  /* 0x00000031072c7223 */ /* 0x000fe2000001002c */
[----:B------:R-:W-:-:S04]  /*9f30*/  F2FP.PACK_AB R6, R43, R6 ;  /* 0x000000062b06723e */ /* 0x000fc800000000ff */
[----:B------:R-:W-:-:S05]  /*9f40*/  F2FP.PACK_AB R7, R44, R45 ;  /* 0x0000002d2c07723e */ /* 0x000fca00000000ff */
[----:B------:R1:W-:Y:S02]  /*9f50*/  STS.128 [R41+0x11080], R4 ;  /* 0x0110800429007388 */ /* 0x0003e40000000c00 */
.L_x_2664:
[----:B------:R-:W-:Y:S05]  /*9f60*/  BSYNC B0 ;  /* 0x0000000000007941 */ /* 0x000fea0003800000 */
.L_x_2663:
[----:B-1----:R-:W-:Y:S01]  /*9f70*/  IADD3 R4, R23, 0x20, RZ ;  /* 0x0000002017047810 */ /* 0x002fe20007ffe0ff */
[----:B------:R-:W-:Y:S03]  /*9f80*/  BSSY B0, `(.L_x_2665) ;  /* 0x0000029000007945 */ /* 0x000fe60003800000 */
[----:B------:R-:W-:-:S13]  /*9f90*/  ISETP.GE.AND P0, PT, R4, c[0x0][0x27c], PT ;  /* 0x00009f0004007a0c */ /* 0x000fda0003f06270 */
        /* <DEDUP_REMOVED lines=39> */
.L_x_2666:
[----:B------:R-:W-:Y:S05]  /*a210*/  BSYNC B0 ;  /* 0x0000000000007941 */ /* 0x000fea0003800000 */
.L_x_2665:
        /* <DEDUP_REMOVED lines=42> */
.L_x_2668:
[----:B------:R-:W-:Y:S05]  /*a4c0*/  BSYNC B0 ;  /* 0x0000000000007941 */ /* 0x000fea0003800000 */
.L_x_2667:
[----:B-1----:R-:W-:-:S04]  /*a4d0*/  IADD3 R4, R23, 0x60, RZ ;  /* 0x0000006017047810 */ /* 0x002fc80007ffe0ff */
        /* <DEDUP_REMOVED lines=40> */
.L_x_2662:
[----:B------:R-:W-:Y:S05]  /*a760*/  BSYNC B1 ;  /* 0x0000000000017941 */ /* 0x000fea0003800000 */
.L_x_2661:
        /* <DEDUP_REMOVED lines=45> */
.L_x_2672:
[----:B------:R-:W-:Y:S05]  /*aa40*/  BSYNC B0 ;  /* 0x0000000000007941 */ /* 0x000fea0003800000 */
.L_x_2671:
        /* <DEDUP_REMOVED lines=42> */
.L_x_2674:
[----:B------:R-:W-:Y:S05]  /*acf0*/  BSYNC B0 ;  /* 0x0000000000007941 */ /* 0x000fea0003800000 */
.L_x_2673:
        /* <DEDUP_REMOVED lines=42> */
.L_x_2676:
[----:B------:R-:W-:Y:S05]  /*afa0*/  BSYNC B0 ;  /* 0x0000000000007941 */ /* 0x000fea0003800000 */
.L_x_2675:
        /* <DEDUP_REMOVED lines=41> */
.L_x_2670:
[----:B------:R-:W-:Y:S05]  /*b240*/  BSYNC B1 ;  /* 0x0000000000017941 */ /* 0x000fea0003800000 */
.L_x_2669:
        /* <DEDUP_REMOVED lines=44> */
.L_x_2679:
[----:B------:R-:W-:Y:S05]  /*b510*/  BSYNC B0 ;  /* 0x0000000000007941 */ /* 0x000fea0003800000 */
.L_x_2678:
        /* <DEDUP_REMOVED lines=42> */
.L_x_2681:
[----:B------:R-:W-:Y:S05]  /*b7c0*/  BSYNC B0 ;  /* 0x0000000000007941 */ /* 0x000fea0003800000 */
.L_x_2680:
        /* <DEDUP_REMOVED lines=42> */
.L_x_2683:
[----:B------:R-:W-:Y:S05]  /*ba70*/  BSYNC B0 ;  /* 0x0000000000007941 */ /* 0x000fea0003800000 */
.L_x_2682:
        /* <DEDUP_REMOVED lines=24> */
[----:B------:R-:W-:Y:S01]  /*bc00*/  FFMA.FTZ R32, R31, R26, -R32 ;  /* 0x0000001a1f207223 */ /* 0x000fe20000010820 */
[----:B------:R-:W-:Y:S01]  /*bc10*/  HADD2.F32 R4, -RZ, R11.H0_H0 ;  /* 0x2000000bff047230 */ /* 0x000fe20000004100 */
[----:B------:R-:W-:-:S02]  /*bc20*/  FMUL.FTZ R11, R10, R29 ;  /* 0x0000001d0a0b7220 */ /* 0x000fc40000410000 */
[----:B------:R-:W-:Y:S02]  /*bc30*/  FMUL.FTZ R26, R10, R5 ;  /* 0x000000050a1a7220 */ /* 0x000fe40000410000 */
[C---:B------:R-:W-:Y:S02]  /*bc40*/  FMUL.FTZ R10, R8.reuse, R7 ;  /* 0x00000007080a7220 */ /* 0x040fe40000410000 */
[----:B------:R-:W-:Y:S02]  /*bc50*/  FMUL.FTZ R8, R8, R6 ;  /* 0x0000000608087220 */ /* 0x000fe40000410000 */
[----:B------:R-:W-:Y:S02]  /*bc60*/  FFMA.FTZ R31, R31, R28, R34 ;  /* 0x0000001c1f1f7223 */ /* 0x000fe40000010022 */
[----:B------:R-:W-:Y:S02]  /*bc70*/  FFMA.FTZ R30, R33, R27, R30 ;  /* 0x0000001b211e7223 */ /* 0x000fe4000001001e */
[----:B------:R-:W-:-:S02]  /*bc80*/  FFMA.FTZ R11, R4, R5, -R11 ;  /* 0x00000005040b7223 */ /* 0x000fc4000001080b */
[----:B------:R-:W-:Y:S01]  /*bc90*/  FFMA.FTZ R26, R4, R29, R26 ;  /* 0x0000001d041a7223 */ /* 0x000fe2000001001a */
[----:B------:R-:W-:Y:S01]  /*bca0*/  F2FP.PACK_AB R4, R31, R32 ;  /* 0x000000201f04723e */ /* 0x000fe200000000ff */
[C---:B------:R-:W-:Y:S01]  /*bcb0*/  FFMA.FTZ R10, R9.reuse, R6, -R10 ;  /* 0x00000006090a7223 */ /* 0x040fe2000001080a */
[----:B------:R-:W-:Y:S01]  /*bcc0*/  F2FP.PACK_AB R5, R30, R23 ;  /* 0x000000171e05723e */ /* 0x000fe200000000ff */
[----:B------:R-:W-:Y:S01]  /*bcd0*/  FFMA.FTZ R7, R9, R7, R8 ;  /* 0x0000000709077223 */ /* 0x000fe20000010008 */
[----:B------:R-:W-:-:S04]  /*bce0*/  F2FP.PACK_AB R6, R26, R11 ;  /* 0x0000000b1a06723e */ /* 0x000fc800000000ff */
[----:B------:R-:W-:-:S05]  /*bcf0*/  F2FP.PACK_AB R7, R7, R10 ;  /* 0x0000000a0707723e */ /* 0x000fca00000000ff */
[----:B------:R1:W-:Y:S01]  /*bd00*/  STS.128 [R41+0x1f080], R4 ;  /* 0x01f0800429007388 */ /* 0x0003e20000000c00 */
[----:B------:R-:W-:Y:S05]  /*bd10*/  BRA `(.L_x_2677) ;  /* 0x0000377000007947 */ /* 0x000fea0003800000 */
.L_x_2650:
        /* <DEDUP_REMOVED lines=28> */
.L_x_2685:
[----:B------:R-:W-:Y:S05]  /*bee0*/  BSYNC B0 ;  /* 0x0000000000007941 */ /* 0x000fea0003800000 */
.L_x_2684:
[----:B-----5:R-:W-:Y:S01]  /*bef0*/  IMAD.MOV.U32 R58, RZ, RZ, R28 ;  /* 0x000000ffff3a7224 */ /* 0x020fe200078e001c */
[----:B------:R-:W-:Y:S01]  /*bf00*/  SHF.R.U64 R55, R28, 0x10, R29 ;  /* 0x000000101c377819 */ /* 0x000fe2000000121d */
[--C-:B------:R-:W-:Y:S01]  /*bf10*/  IMAD.MOV.U32 R40, RZ, RZ, R31.reuse ;  /* 0x000000ffff287224 */ /* 0x100fe200078e001f */
[--C-:B------:R-:W-:Y:S01]  /*bf20*/  SHF.R.U64 R52, R30, 0x10, R31.reuse ;  /* 0x000000101e347819 */ /* 0x100fe2000000121f */
[----:B------:R-:W-:Y:S01]  /*bf30*/  IMAD R97, R97, -0x80, R36 ;  /* 0xffffff8061617824 */ /* 0x000fe200078e0224 */
[----:B------:R-:W-:Y:S01]  /*bf40*/  SHF.R.U32.HI R54, RZ, 0x10, R31 ;  /* 0x00000010ff367819 */ /* 0x000fe2000001161f */
[--C-:B------:R-:W-:Y:S01]  /*bf50*/  IMAD.MOV.U32 R31, RZ, RZ, R33.reuse ;  /* 0x000000ffff1f7224 */ /* 0x100fe200078e0021 */
[--C-:B------:R-:W-:Y:S01]  /*bf60*/  SHF.R.U64 R28, R32, 0x10, R33.reuse ;  /* 0x00000010201c7819 */ /* 0x100fe20000001221 */
[----:B-1----:R-:W-:Y:S01]  /*bf70*/  IMAD.MOV.U32 R50, RZ, RZ, R34 ;  /* 0x000000ffff327224 */ /* 0x002fe200078e0022 */
        /* <DEDUP_REMOVED lines=110> */
[-C--:B------:R-:W-:Y:S01]  /*c660*/  FMUL.FTZ R50, R52, R57.reuse ;  /* 0x0000003934327220 */ /* 0x080fe20000410000 */
        /* <DEDUP_REMOVED lines=26> */
.L_x_2689:
[----:B------:R-:W-:Y:S05]  /*c810*/  BSYNC B0 ;  /* 0x0000000000007941 */ /* 0x000fea0003800000 */
.L_x_2688:
[----:B------:R-:W-:-:S13]  /*c820*/  ISETP.GE.AND P0, PT, R221, c[0x0][0x27c], PT ;  /* 0x00009f00dd007a0c */ /* 0x000fda0003f06270 */
[----:B------:R-:W-:Y:S05]  /*c830*/  @P0 BRA `(.L_x_2687) ;  /* 0x000005f000000947 */ /* 0x000fea0003800000 */
[----:B-1----:R-:W-:Y:S01]  /*c840*/  SHF.R.S32.HI R6, RZ, 0x1f, R221 ;  /* 0x0000001fff067819 */ /* 0x002fe200000114dd */
[----:B------:R-:W-:Y:S02]  /*c850*/  HADD2.F32 R58, -RZ, R26.H1_H1 ;  /* 0x3000001aff3a7230 */ /* 0x000fe40000004100 */
[----:B------:R-:W-:Y:S01]  /*c860*/  HADD2.F32 R71, -RZ, R28.H1_H1 ;  /* 0x3000001cff477230 */ /* 0x000fe20000004100 */
[CC--:B------:R-:W-:Y:S01]  /*c870*/  LEA.HI R9, R6.reuse, R221.reuse, RZ, 0x3 ;  /* 0x000000dd06097211 */ /* 0x0c0fe200078f18ff */
[--C-:B------:R-:W-:Y:S01]  /*c880*/  HADD2.F32 R59, -RZ, R29.reuse.H1_H1 ;  /* 0x3000001dff3b7230 */ /* 0x100fe20000004100 */
[----:B------:R-:W-:Y:S01]  /*c890*/  LEA.HI R6, R6, R221, RZ, 0x6 ;  /* 0x000000dd06067211 */ /* 0x000fe200078f30ff */
[----:B------:R-:W-:Y:S01]  /*c8a0*/  HADD2.F32 R55, -RZ, R29.H0_H0 ;  /* 0x2000001dff377230 */ /* 0x000fe20000004100 */
[----:B------:R-:W-:Y:S01]  /*c8b0*/  LEA.HI.SX32 R7, R9, R48, 0x1d ;  /* 0x0000003009077211 */ /* 0x000fe200078feaff */
[----:B------:R-:W-:Y:S01]  /*c8c0*/  HADD2.F32 R52, -RZ, R30.H1_H1 ;  /* 0x3000001eff347230 */ /* 0x000fe20000004100 */
[----:B------:R-:W-:Y:S01]  /*c8d0*/  SHF.L.U32 R6, R6, 0x7, RZ ;  /* 0x0000000706067819 */ /* 0x000fe200000006ff */
[--C-:B------:R-:W-:Y:S01]  /*c8e0*/  HADD2.F32 R72, -RZ, R31.reuse.H1_H1 ;  /* 0x3000001fff487230 */ /* 0x100fe20000004100 */
[----:B------:R-:W-:Y:S01]  /*c8f0*/  SHF.R.S32.HI R4, RZ, 0x1f, R7 ;  /* 0x0000001fff047819 */ /* 0x000fe20000011407 */
[----:B------:R-:W-:Y:S01]  /*c900*/  HADD2.F32 R70, -RZ, R31.H0_H0 ;  /* 0x2000001fff467230 */ /* 0x000fe20000004100 */
[----:B------:R-:W-:Y:S01]  /*c910*/  SHF.L.U32 R5, R7, 0x3, RZ ;  /* 0x0000000307057819 */ /* 0x000fe200000006ff */
[----:B------:R-:W-:Y:S01]  /*c920*/  HADD2.F32 R68, -RZ, R32.H1_H1 ;  /* 0x30000020ff447230 */ /* 0x000fe20000004100 */
[----:B------:R-:W-:Y:S01]  /*c930*/  LEA.HI R4, R4, R7, RZ, 0x3 ;  /* 0x0000000704047211 */ /* 0x000fe200078f18ff */
[----:B------:R-:W-:Y:S01]  /*c940*/  HADD2.F32 R54, -RZ, R26.H0_H0 ;  /* 0x2000001aff367230 */ /* 0x000fe20000004100 */
[C---:B------:R-:W-:Y:S01]  /*c950*/  LOP3.LUT R9, R46.reuse, 0x38, R9, 0xf8, !PT ;  /* 0x000000382e097812 */ /* 0x040fe200078ef809 */
[----:B------:R-:W-:Y:S01]  /*c960*/  HADD2.F32 R53, -RZ, R23.H1_H1 ;  /* 0x30000017ff357230 */ /* 0x000fe20000004100 */
[----:B------:R-:W-:Y:S01]  /*c970*/  LOP3.LUT R5, R46, 0x38, R5, 0xf8, !PT ;  /* 0x000000382e057812 */ /* 0x000fe200078ef805 */
[----:B------:R-:W-:Y:S01]  /*c980*/  HADD2.F32 R69, -RZ, R28.H0_H0 ;  /* 0x2000001cff457230 */ /* 0x000fe20000004100 */
        /* <DEDUP_REMOVED lines=16> */
[----:B--2---:R-:W-:Y:S01]  /*ca90*/  HADD2.F32 R57, -RZ, R4.H0_H0 ;  /* 0x20000004ff397230 */ /* 0x004fe20000004100 */
[----:B------:R-:W-:Y:S01]  /*caa0*/  FMUL.FTZ R56, R45, R58 ;  /* 0x0000003a2d387220 */ /* 0x000fe20000410000 */
[----:B------:R-:W-:-:S02]  /*cab0*/  HADD2.F32 R8, -RZ, R9.H0_H0 ;  /* 0x20000009ff087230 */ /* 0x000fc40000004100 */
[----:B------:R-:W-:Y:S02]  /*cac0*/  HADD2.F32 R47, -RZ, R9.H1_H1 ;  /* 0x30000009ff2f7230 */ /* 0x000fe40000004100 */
[----:B------:R-:W-:Y:S01]  /*cad0*/  HADD2.F32 R4, -RZ, R4.H1_H1 ;  /* 0x30000004ff047230 */ /* 0x000fe20000004100 */
[----:B------:R-:W-:Y:S01]  /*cae0*/  FMUL.FTZ R50, R8, R55 ;  /* 0x0000003708327220 */ /* 0x000fe20000410000 */
[----:B------:R-:W-:Y:S02]  /*caf0*/  HADD2.F32 R9, -RZ, R10.H0_H0 ;  /* 0x2000000aff097230 */ /* 0x000fe40000004100 */
[----:B------:R-:W-:Y:S01]  /*cb00*/  HADD2.F32 R49, -RZ, R6.H0_H0 ;  /* 0x20000006ff317230 */ /* 0x000fe20000004100 */
[C---:B------:R-:W-:Y:S01]  /*cb10*/  FMUL.FTZ R58, R4.reuse, R58 ;  /* 0x0000003a043a7220 */ /* 0x040fe20000410000 */
[--C-:B------:R-:W-:Y:S01]  /*cb20*/  HADD2.F32 R51, -RZ, R5.reuse.H0_H0 ;  /* 0x20000005ff337230 */ /* 0x100fe20000004100 */
[----:B------:R-:W-:Y:S01]  /*cb30*/  FFMA.FTZ R56, R4, R71, R56 ;  /* 0x0000004704387223 */ /* 0x000fe20000010038 */
[----:B------:R-:W-:Y:S01]  /*cb40*/  HADD2.F32 R46, -RZ, R5.H1_H1 ;  /* 0x30000005ff2e7230 */ /* 0x000fe20000004100 */
[-C--:B------:R-:W-:Y:S01]  /*cb50*/  FMUL.FTZ R5, R44, R59.reuse ;  /* 0x0000003b2c057220 */ /* 0x080fe20000410000 */
[----:B------:R-:W-:Y:S01]  /*cb60*/  HADD2.F32 R48, -RZ, R10.H1_H1 ;  /* 0x3000000aff307230 */ /* 0x000fe20000004100 */
[-C--:B------:R-:W-:Y:S01]  /*cb70*/  FMUL.FTZ R4, R9, R52.reuse ;  /* 0x0000003409047220 */ /* 0x080fe20000410000 */
[----:B------:R-:W-:Y:S01]  /*cb80*/  HADD2.F32 R6, -RZ, R6.H1_H1 ;  /* 0x30000006ff067230 */ /* 0x000fe20000004100 */
[----:B------:R-:W-:Y:S01]  /*cb90*/  FMUL.FTZ R59, R57, R59 ;  /* 0x0000003b393b7220 */ /* 0x000fe20000410000 */
[----:B------:R-:W-:Y:S01]  /*cba0*/  HADD2.F32 R10, -RZ, R11.H0_H0 ;  /* 0x2000000bff0a7230 */ /* 0x000fe20000004100 */
[----:B------:R-:W-:Y:S01]  /*cbb0*/  FMUL.FTZ R52, R49, R52 ;  /* 0x0000003431347220 */ /* 0x000fe20000410000 */
[--C-:B------:R-:W-:Y:S01]  /*cbc0*/  HADD2.F32 R75, -RZ, R7.reuse.H0_H0 ;  /* 0x20000007ff4b7230 */ /* 0x100fe20000004100 */
[----:B------:R-:W-:Y:S01]  /*cbd0*/  FFMA.FTZ R57, R57, R72, R5 ;  /* 0x0000004839397223 */ /* 0x000fe20000010005 */
[----:B------:R-:W-:Y:S01]  /*cbe0*/  HADD2.F32 R73, -RZ, R7.H1_H1 ;  /* 0x30000007ff497230 */ /* 0x000fe20000004100 */
[C---:B------:R-:W-:Y:S01]  /*cbf0*/  FMUL.FTZ R55, R51.reuse, R55 ;  /* 0x0000003733377220 */ /* 0x040fe20000410000 */
[----:B------:R-:W-:Y:S01]  /*cc00*/  HADD2.F32 R11, -RZ, R11.H1_H1 ;  /* 0x3000000bff0b7230 */ /* 0x000fe20000004100 */
[----:B------:R-:W-:Y:S01]  /*cc10*/  FFMA.FTZ R50, R51, R70, R50 ;  /* 0x0000004633327223 */ /* 0x000fe20000010032 */
[----:B------:R-:W-:Y:S01]  /*cc20*/  HADD2.F32 R51, -RZ, R30.H0_H0 ;  /* 0x2000001eff337230 */ /* 0x000fe20000004100 */
[----:B------:R-:W-:Y:S01]  /*cc30*/  FFMA.FTZ R49, R49, R68, R4 ;  /* 0x0000004431317223 */ /* 0x000fe20000010004 */
[----:B------:R-:W-:Y:S01]  /*cc40*/  HADD2.F32 R4, -RZ, R23.H0_H0 ;  /* 0x20000017ff047230 */ /* 0x000fe20000004100 */
[----:B------:R-:W-:-:S02]  /*cc50*/  FMUL.FTZ R5, R47, R54 ;  /* 0x000000362f057220 */ /* 0x000fc40000410000 */
[-C--:B------:R-:W-:Y:S02]  /*cc60*/  FMUL.FTZ R7, R48, R53.reuse ;  /* 0x0000003530077220 */ /* 0x080fe40000410000 */
[----:B------:R-:W-:Y:S02]  /*cc70*/  FMUL.FTZ R53, R6, R53 ;  /* 0x0000003506357220 */ /* 0x000fe40000410000 */
[C---:B------:R-:W-:Y:S02]  /*cc80*/  FMUL.FTZ R54, R46.reuse, R54 ;  /* 0x000000362e367220 */ /* 0x040fe40000410000 */
[----:B------:R-:W-:Y:S02]  /*cc90*/  FFMA.FTZ R5, R46, R69, R5 ;  /* 0x000000452e057223 */ /* 0x000fe40000010005 */
[----:B------:R-:W-:Y:S02]  /*cca0*/  FFMA.FTZ R6, R6, R67, R7 ;  /* 0x0000004306067223 */ /* 0x000fe40000010007 */
[----:B------:R-:W-:Y:S01]  /*ccb0*/  FMUL.FTZ R46, R10, R51 ;  /* 0x000000330a2e7220 */ /* 0x000fe20000410000 */
[----:B------:R-:W-:Y:S01]  /*ccc0*/  F2FP.PACK_AB R5, R5, R50 ;  /* 0x000000320505723e */ /* 0x000fe200000000ff */
[----:B------:R-:W-:Y:S01]  /*ccd0*/  FMUL.FTZ R7, R11, R4 ;  /* 0x000000040b077220 */ /* 0x000fe20000410000 */
[----:B------:R-:W-:Y:S01]  /*cce0*/  F2FP.PACK_AB R6, R6, R49 ;  /* 0x000000310606723e */ /* 0x000fe200000000ff */
[----:B------:R-:W-:-:S02]  /*ccf0*/  FMUL.FTZ R51, R75, R51 ;  /* 0x000000334b337220 */ /* 0x000fc40000410000 */
[C---:B------:R-:W-:Y:S02]  /*cd00*/  FMUL.FTZ R4, R73.reuse, R4 ;  /* 0x0000000449047220 */ /* 0x040fe40000410000 */
[----:B------:R-:W-:Y:S02]  /*cd10*/  FFMA.FTZ R7, R73, R62, R7 ;  /* 0x0000003e49077223 */ /* 0x000fe40000010007 */
        /* <DEDUP_REMOVED lines=17> */
.L_x_2687:
[----:B------:R-:W-:Y:S05]  /*ce30*/  BSYNC B1 ;  /* 0x0000000000017941 */ /* 0x000fea0003800000 */
.L_x_2686:
        /* <DEDUP_REMOVED lines=21> */
[----:B------:R-:W-:Y:S01]  /*cf90*/  HADD2.F32 R57, -RZ, R37.H1_H1 ;  /* 0x30000025ff397230 */ /* 0x000fe20000004100 */
[----:B------:R-:W-:Y:S01]  /*cfa0*/  LOP3.LUT R6, R5, R42, RZ, 0x3c, !PT ;  /* 0x0000002a05067212 */ /* 0x000fe200078e3cff */
[--C-:B------:R-:W-:Y:S01]  /*cfb0*/  HADD2.F32 R59, -RZ, R39.reuse.H0_H0 ;  /* 0x20000027ff3b7230 */ /* 0x100fe20000004100 */
[----:B------:R-:W-:Y:S01]  /*cfc0*/  SHF.L.U32 R5, R7, 0x3, RZ ;  /* 0x0000000307057819 */ /* 0x000fe200000006ff */
[----:B------:R-:W-:Y:S01]  /*cfd0*/  HADD2.F32 R66, -RZ, R38.H1_H1 ;  /* 0x30000026ff427230 */ /* 0x000fe20000004100 */
[----:B------:R-:W-:Y:S01]  /*cfe0*/  LEA.HI R4, R4, R7, RZ, 0x3 ;  /* 0x0000000704047211 */ /* 0x000fe200078f18ff */
[----:B------:R-:W-:Y:S01]  /*cff0*/  HADD2.F32 R67, -RZ, R39.H1_H1 ;  /* 0x30000027ff437230 */ /* 0x000fe20000004100 */
[----:B------:R-:W-:Y:S01]  /*d000*/  LOP3.LUT R5, R44, 0x38, R5, 0xf8, !PT ;  /* 0x000000382c057812 */ /* 0x000fe200078ef805 */
[----:B------:R-:W-:Y:S01]  /*d010*/  HADD2.F32 R62, -RZ, R36.H1_H1 ;  /* 0x30000024ff3e7230 */ /* 0x000fe20000004100 */
[----:B------:R-:W-:Y:S01]  /*d020*/  SHF.L.U32 R4, R4, 0xa, RZ ;  /* 0x0000000a04047819 */ /* 0x000fe200000006ff */
[----:B------:R-:W-:Y:S01]  /*d030*/  HADD2.F32 R70, -RZ, R34.H0_H0 ;  /* 0x20000022ff467230 */ /* 0x000fe20000004100 */
[----:B------:R-:W-:Y:S01]  /*d040*/  IADD3 R47, R41, R6, RZ ;  /* 0x00000006292f7210 */ /* 0x000fe20007ffe0ff */
[----:B------:R-:W-:Y:S01]  /*d050*/  HADD2.F32 R76, -RZ, R33.H0_H0 ;  /* 0x20000021ff4c7230 */ /* 0x000fe20000004100 */
[----:B------:R-:W-:Y:S01]  /*d060*/  LOP3.LUT R5, R5, R42, RZ, 0x3c, !PT ;  /* 0x0000002a05057212 */ /* 0x000fe200078e3cff */
[----:B------:R-:W-:Y:S01]  /*d070*/  HADD2.F32 R79, -RZ, R38.H0_H0 ;  /* 0x20000026ff4f7230 */ /* 0x000fe20000004100 */
[----:B------:R-:W-:-:S02]  /*d080*/  LOP3.LUT R4, R4, 0x7fffe000, RZ, 0xc0, !PT ;  /* 0x7fffe00004047812 */ /* 0x000fc400078ec0ff */
        /* <DEDUP_REMOVED lines=9> */
[--C-:B--2---:R-:W-:Y:S01]  /*d120*/  HADD2.F32 R55, -RZ, R4.reuse.H1_H1 ;  /* 0x30000004ff377230 */ /* 0x104fe20000004100 */
[C---:B------:R-:W-:Y:S01]  /*d130*/  FMUL.FTZ R72, R56.reuse, R49 ;  /* 0x0000003138487220 */ /* 0x040fe20000410000 */
[----:B------:R-:W-:Y:S02]  /*d140*/  HADD2.F32 R54, -RZ, R5.H0_H0 ;  /* 0x20000005ff367230 */ /* 0x000fe40000004100 */
[----:B------:R-:W-:Y:S01]  /*d150*/  HADD2.F32 R51, -RZ, R9.H1_H1 ;  /* 0x30000009ff337230 */ /* 0x000fe20000004100 */
[----:B------:R-:W-:Y:S01]  /*d160*/  FMUL.FTZ R73, R56, R55 ;  /* 0x0000003738497220 */ /* 0x000fe20000410000 */
[----:B------:R-:W-:Y:S01]  /*d170*/  HADD2.F32 R58, -RZ, R4.H0_H0 ;  /* 0x20000004ff3a7230 */ /* 0x000fe20000004100 */
[C---:B------:R-:W-:Y:S01]  /*d180*/  FMUL.FTZ R4, R71.reuse, R8 ;  /* 0x0000000847047220 */ /* 0x040fe20000410000 */
[----:B------:R-:W-:Y:S01]  /*d190*/  HADD2.F32 R9, -RZ, R10.H0_H0 ;  /* 0x2000000aff097230 */ /* 0x000fe20000004100 */
[-C--:B------:R-:W-:Y:S01]  /*d1a0*/  FMUL.FTZ R71, R71, R54.reuse ;  /* 0x0000003647477220 */ /* 0x080fe20000410000 */
[----:B------:R-:W-:Y:S01]  /*d1b0*/  HADD2.F32 R53, -RZ, R6.H0_H0 ;  /* 0x20000006ff357230 */ /* 0x000fe20000004100 */
[----:B------:R-:W-:Y:S01]  /*d1c0*/  FFMA.FTZ R54, R59, R54, R4 ;  /* 0x000000363b367223 */ /* 0x000fe20000010004 */
[--C-:B------:R-:W-:Y:S01]  /*d1d0*/  HADD2.F32 R50, -RZ, R7.reuse.H0_H0 ;  /* 0x20000007ff327230 */ /* 0x100fe20000004100 */
[C---:B------:R-:W-:Y:S01]  /*d1e0*/  FMUL.FTZ R4, R66.reuse, R9 ;  /* 0x0000000942047220 */ /* 0x040fe20000410000 */
[----:B------:R-:W-:Y:S01]  /*d1f0*/  HADD2.F32 R77, -RZ, R7.H1_H1 ;  /* 0x30000007ff4d7230 */ /* 0x000fe20000004100 */
[-C--:B------:R-:W-:Y:S01]  /*d200*/  FMUL.FTZ R74, R57, R58.reuse ;  /* 0x0000003a394a7220 */ /* 0x080fe20000410000 */
[----:B------:R-:W-:Y:S01]  /*d210*/  HADD2.F32 R56, -RZ, R40.H1_H1 ;  /* 0x30000028ff387230 */ /* 0x000fe20000004100 */
[----:B------:R-:W-:Y:S01]  /*d220*/  FFMA.FTZ R75, R67, R58, R75 ;  /* 0x0000003a434b7223 */ /* 0x000fe2000001004b */
[----:B------:R-:W-:Y:S01]  /*d230*/  HADD2.F32 R52, -RZ, R10.H1_H1 ;  /* 0x3000000aff347230 */ /* 0x000fe20000004100 */
[----:B------:R-:W-:Y:S01]  /*d240*/  FMUL.FTZ R69, R66, R53 ;  /* 0x0000003542457220 */ /* 0x000fe20000410000 */
[----:B------:R-:W-:Y:S01]  /*d250*/  HADD2.F32 R7, -RZ, R33.H1_H1 ;  /* 0x30000021ff077230 */ /* 0x000fe20000004100 */
[----:B------:R-:W-:Y:S01]  /*d260*/  FFMA.FTZ R72, R62, R55, R72 ;  /* 0x000000373e487223 */ /* 0x000fe20000010048 */
[----:B------:R-:W-:Y:S01]  /*d270*/  HADD2.F32 R5, -RZ, R5.H1_H1 ;  /* 0x30000005ff057230 */ /* 0x000fe20000004100 */
[----:B------:R-:W-:Y:S01]  /*d280*/  FFMA.FTZ R53, R56, R53, R4 ;  /* 0x0000003538357223 */ /* 0x000fe20000010004 */
[----:B------:R-:W-:Y:S01]  /*d290*/  HADD2.F32 R6, -RZ, R6.H1_H1 ;  /* 0x30000006ff067230 */ /* 0x000fe20000004100 */
[C---:B------:R-:W-:Y:S01]  /*d2a0*/  FMUL.FTZ R55, R70.reuse, R51 ;  /* 0x0000003346377220 */ /* 0x040fe20000410000 */
[----:B------:R-:W-:Y:S01]  /*d2b0*/  HADD2.F32 R10, -RZ, R11.H0_H0 ;  /* 0x2000000bff0a7230 */ /* 0x000fe20000004100 */
[C---:B------:R-:W-:Y:S01]  /*d2c0*/  FMUL.FTZ R4, R7.reuse, R52 ;  /* 0x0000003407047220 */ /* 0x040fe20000410000 */
[----:B------:R-:W-:Y:S01]  /*d2d0*/  HADD2.F32 R58, -RZ, R36.H0_H0 ;  /* 0x20000024ff3a7230 */ /* 0x000fe20000004100 */
[-C--:B------:R-:W-:Y:S01]  /*d2e0*/  FMUL.FTZ R70, R70, R5.reuse ;  /* 0x0000000546467220 */ /* 0x080fe20000410000 */
[----:B------:R-:W-:Y:S01]  /*d2f0*/  HADD2.F32 R57, -RZ, R35.H1_H1 ;  /* 0x30000023ff397230 */ /* 0x000fe20000004100 */
[-C--:B------:R-:W-:Y:S01]  /*d300*/  FMUL.FTZ R68, R7, R6.reuse ;  /* 0x0000000607447220 */ /* 0x080fe20000410000 */
[----:B------:R-:W-:Y:S01]  /*d310*/  HADD2.F32 R11, -RZ, R11.H1_H1 ;  /* 0x3000000bff0b7230 */ /* 0x000fe20000004100 */
[----:B------:R-:W-:Y:S01]  /*d320*/  FFMA.FTZ R5, R58, R5, R55 ;  /* 0x000000053a057223 */ /* 0x000fe20000010037 */
[----:B------:R-:W-:Y:S01]  /*d330*/  HADD2.F32 R55, -RZ, R40.H0_H0 ;  /* 0x20000028ff377230 */ /* 0x000fe20000004100 */
[----:B------:R-:W-:Y:S01]  /*d340*/  FFMA.FTZ R6, R57, R6, R4 ;  /* 0x0000000639067223 */ /* 0x000fe20000010004 */
[----:B------:R-:W-:Y:S01]  /*d350*/  HADD2.F32 R4, -RZ, R35.H0_H0 ;  /* 0x20000023ff047230 */ /* 0x000fe20000004100 */
[----:B------:R-:W-:Y:S01]  /*d360*/  FMUL.FTZ R7, R76, R11 ;  /* 0x0000000b4c077220 */ /* 0x000fe20000410000 */
[----:B------:R-:W-:Y:S01]  /*d370*/  F2FP.PACK_AB R5, R5, R54 ;  /* 0x000000360505723e */ /* 0x000fe200000000ff */
[----:B------:R-:W-:Y:S01]  /*d380*/  FMUL.FTZ R66, R79, R50 ;  /* 0x000000324f427220 */ /* 0x000fe20000410000 */
[----:B------:R-:W-:Y:S01]  /*d390*/  F2FP.PACK_AB R6, R6, R53 ;  /* 0x000000350606723e */ /* 0x000fe200000000ff */
[----:B------:R-:W-:-:S02]  /*d3a0*/  FMUL.FTZ R76, R76, R77 ;  /* 0x0000004d4c4c7220 */ /* 0x000fc40000410000 */
[----:B------:R-:W-:Y:S02]  /*d3b0*/  FMUL.FTZ R78, R79, R10 ;  /* 0x0000000a4f4e7220 */ /* 0x000fe40000410000 */
        /* <DEDUP_REMOVED lines=18> */
.L_x_2693:
[----:B------:R-:W-:Y:S05]  /*d4e0*/  BSYNC B0 ;  /* 0x0000000000007941 */ /* 0x000fea0003800000 */
.L_x_2692:
[----:B------:R-:W-:-:S13]  /*d4f0*/  ISETP.GE.AND P0, PT, R221, c[0x0][0x27c], PT ;  /* 0x00009f00dd007a0c */ /* 0x000fda0003f06270 */
[----:B------:R-:W-:Y:S05]  /*d500*/  @P0 BRA `(.L_x_2691) ;  /* 0x000005f000000947 */ /* 0x000fea0003800000 */
[----:B-1----:R-:W-:Y:S01]  /*d510*/  SHF.R.S32.HI R6, RZ, 0x1f, R221 ;  /* 0x0000001fff067819 */ /* 0x002fe200000114dd */
[--C-:B------:R-:W-:Y:S02]  /*d520*/  HADD2.F32 R67, -RZ, R29.reuse.H0_H0 ;  /* 0x2000001dff437230 */ /* 0x100fe40000004100 */
[----:B------:R-:W-:Y:S01]  /*d530*/  HADD2.F32 R52, -RZ, R26.H1_H1 ;  /* 0x3000001aff347230 */ /* 0x000fe20000004100 */
[CC--:B------:R-:W-:Y:S01]  /*d540*/  LEA.HI R5, R6.reuse, R221.reuse, RZ, 0x3 ;  /* 0x000000dd06057211 */ /* 0x0c0fe200078f18ff */
[----:B------:R-:W-:Y:S01]  /*d550*/  HADD2.F32 R53, -RZ, R29.H1_H1 ;  /* 0x3000001dff357230 */ /* 0x000fe20000004100 */
[----:B------:R-:W-:Y:S01]  /*d560*/  LEA.HI R6, R6, R221, RZ, 0x6 ;  /* 0x000000dd06067211 */ /* 0x000fe200078f30ff */
[--C-:B------:R-:W-:Y:S01]  /*d570*/  HADD2.F32 R55, -RZ, R31.reuse.H0_H0 ;  /* 0x2000001fff377230 */ /* 0x100fe20000004100 */
[----:B------:R-:W-:Y:S01]  /*d580*/  LEA.HI.SX32 R7, R5, R46, 0x1d ;  /* 0x0000002e05077211 */ /* 0x000fe200078feaff */
[----:B------:R-:W-:Y:S01]  /*d590*/  HADD2.F32 R62, -RZ, R30.H1_H1 ;  /* 0x3000001eff3e7230 */ /* 0x000fe20000004100 */
[----:B------:R-:W-:Y:S01]  /*d5a0*/  LOP3.LUT R5, R44, 0x38, R5, 0xf8, !PT ;  /* 0x000000382c057812 */ /* 0x000fe200078ef805 */
[----:B------:R-:W-:Y:S01]  /*d5b0*/  HADD2.F32 R57, -RZ, R31.H1_H1 ;  /* 0x3000001fff397230 */ /* 0x000fe20000004100 */
[----:B------:R-:W-:Y:S01]  /*d5c0*/  SHF.R.S32.HI R4, RZ, 0x1f, R7 ;  /* 0x0000001fff047819 */ /* 0x000fe20000011407 */
[----:B------:R-:W-:Y:S01]  /*d5d0*/  HADD2.F32 R66, -RZ, R26.H0_H0 ;  /* 0x2000001aff427230 */ /* 0x000fe20000004100 */
[----:B------:R-:W-:Y:S01]  /*d5e0*/  LOP3.LUT R8, R5, R42, RZ, 0x3c, !PT ;  /* 0x0000002a05087212 */ /* 0x000fe200078e3cff */
[--C-:B------:R-:W-:Y:S01]  /*d5f0*/  HADD2.F32 R59, -RZ, R23.reuse.H1_H1 ;  /* 0x30000017ff3b7230 */ /* 0x100fe20000004100 */
[----:B------:R-:W-:Y:S01]  /*d600*/  SHF.L.U32 R6, R6, 0x7, RZ ;  /* 0x0000000706067819 */ /* 0x000fe200000006ff */
[----:B------:R-:W-:Y:S01]  /*d610*/  HADD2.F32 R56, -RZ, R28.H1_H1 ;  /* 0x3000001cff387230 */ /* 0x000fe20000004100 */
[----:B------:R-:W-:Y:S01]  /*d620*/  SHF.L.U32 R5, R7, 0x3, RZ ;  /* 0x0000000307057819 */ /* 0x000fe200000006ff */
[----:B------:R-:W-:Y:S01]  /*d630*/  HADD2.F32 R72, -RZ, R23.H0_H0 ;  /* 0x20000017ff487230 */ /* 0x000fe20000004100 */
[----:B------:R-:W-:Y:S01]  /*d640*/  LEA.HI R4, R4, R7, RZ, 0x3 ;  /* 0x0000000704047211 */ /* 0x000fe200078f18ff */
[----:B------:R-:W-:Y:S01]  /*d650*/  HADD2.F32 R75, -RZ, R30.H0_H0 ;  /* 0x2000001eff4b7230 */ /* 0x000fe20000004100 */
[----:B------:R-:W-:-:S02]  /*d660*/  LOP3.LUT R6, R6, 0x7fffe000, RZ, 0xc0, !PT ;  /* 0x7fffe00006067812 */ /* 0x000fc400078ec0ff */
[----:B------:R-:W-:Y:S02]  /*d670*/  LOP3.LUT R5, R44, 0x38, R5, 0xf8, !PT ;  /* 0x000000382c057812 */ /* 0x000fe400078ef805 */
[----:B------:R-:W-:Y:S02]  /*d680*/  SHF.L.U32 R4, R4, 0xa, RZ ;  /* 0x0000000a04047819 */ /* 0x000fe400000006ff */
[----:B------:R-:W-:Y:S02]  /*d690*/  IADD3 R6, R8, R6, R41 ;  /* 0x0000000608067210 */ /* 0x000fe40007ffe029 */
[----:B------:R-:W-:Y:S02]  /*d6a0*/  LOP3.LUT R42, R5, R42, RZ, 0x3c, !PT ;  /* 0x0000002a052a7212 */ /* 0x000fe400078e3cff */
[----:B------:R-:W-:Y:S02]  /*d6b0*/  LOP3.LUT R4, R4, 0x7fffe000, RZ, 0xc0, !PT ;  /* 0x7fffe00004047812 */ /* 0x000fe400078ec0ff */
[----:B------:R-:W-:-:S02]  /*d6c0*/  SHF.L.U32 R44, R6, 0x1, RZ ;  /* 0x00000001062c7819 */ /* 0x000fc400000006ff */
        /* <DEDUP_REMOVED lines=21> */
[----:B------:R-:W-:Y:S01]  /*d820*/  HADD2.F32 R48, -RZ, R10.H1_H1 ;  /* 0x3000000aff307230 */ /* 0x000fe20000004100 */
[-C--:B------:R-:W-:Y:S01]  /*d830*/  FMUL.FTZ R70, R53, R54.reuse ;  /* 0x0000003635467220 */ /* 0x080fe20000410000 */
[----:B------:R-:W-:Y:S01]  /*d840*/  HADD2.F32 R5, -RZ, R5.H1_H1 ;  /* 0x30000005ff057230 */ /* 0x000fe20000004100 */
[----:B------:R-:W-:Y:S01]  /*d850*/  FFMA.FTZ R71, R57, R54, R71 ;  /* 0x0000003639477223 */ /* 0x000fe20000010047 */
[----:B------:R-:W-:Y:S01]  /*d860*/  HADD2.F32 R6, -RZ, R6.H1_H1 ;  /* 0x30000006ff067230 */ /* 0x000fe20000004100 */
[-C--:B------:R-:W-:Y:S01]  /*d870*/  FMUL.FTZ R62, R62, R49.reuse ;  /* 0x000000313e3e7220 */ /* 0x080fe20000410000 */
[----:B------:R-:W-:Y:S01]  /*d880*/  HADD2.F32 R10, -RZ, R11.H0_H0 ;  /* 0x2000000bff0a7230 */ /* 0x000fe20000004100 */
[----:B------:R-:W-:Y:S01]  /*d890*/  FFMA.FTZ R49, R52, R49, R4 ;  /* 0x0000003134317223 */ /* 0x000fe20000010004 */
[--C-:B------:R-:W-:Y:S01]  /*d8a0*/  HADD2.F32 R46, -RZ, R7.reuse.H0_H0 ;  /* 0x20000007ff2e7230 */ /* 0x100fe20000004100 */
[C---:B------:R-:W-:Y:S01]  /*d8b0*/  FMUL.FTZ R4, R59.reuse, R48 ;  /* 0x000000303b047220 */ /* 0x040fe20000410000 */
[----:B------:R-:W-:Y:S01]  /*d8c0*/  HADD2.F32 R73, -RZ, R7.H1_H1 ;  /* 0x30000007ff497230 */ /* 0x000fe20000004100 */
[C---:B------:R-:W-:Y:S01]  /*d8d0*/  FMUL.FTZ R7, R66.reuse, R47 ;  /* 0x0000002f42077220 */ /* 0x040fe20000410000 */
[----:B------:R-:W-:Y:S01]  /*d8e0*/  HADD2.F32 R54, -RZ, R28.H0_H0 ;  /* 0x2000001cff367230 */ /* 0x000fe20000004100 */
[----:B------:R-:W-:Y:S01]  /*d8f0*/  FMUL.FTZ R66, R66, R5 ;  /* 0x0000000542427220 */ /* 0x000fe20000410000 */
[----:B------:R-:W-:Y:S01]  /*d900*/  HADD2.F32 R53, -RZ, R27.H1_H1 ;  /* 0x3000001bff357230 */ /* 0x000fe20000004100 */
[----:B------:R-:W-:Y:S01]  /*d910*/  FMUL.FTZ R59, R59, R6 ;  /* 0x000000063b3b7220 */ /* 0x000fe20000410000 */
[----:B------:R-:W-:Y:S01]  /*d920*/  HADD2.F32 R11, -RZ, R11.H1_H1 ;  /* 0x3000000bff0b7230 */ /* 0x000fe20000004100 */
[----:B------:R-:W-:Y:S01]  /*d930*/  FFMA.FTZ R68, R56, R51, R68 ;  /* 0x0000003338447223 */ /* 0x000fe20000010044 */
[----:B------:R-:W-:Y:S01]  /*d940*/  HADD2.F32 R51, -RZ, R32.H0_H0 ;  /* 0x20000020ff337230 */ /* 0x000fe20000004100 */
[----:B------:R-:W-:-:S02]  /*d950*/  FFMA.FTZ R5, R54, R5, R7 ;  /* 0x0000000536057223 */ /* 0x000fc40000010007 */
[----:B------:R-:W-:Y:S01]  /*d960*/  FFMA.FTZ R6, R53, R6, R4 ;  /* 0x0000000635067223 */ /* 0x000fe20000010004 */
[----:B------:R-:W-:Y:S01]  /*d970*/  HADD2.F32 R4, -RZ, R27.H0_H0 ;  /* 0x2000001bff047230 */ /* 0x000fe20000004100 */
[----:B------:R-:W-:Y:S01]  /*d980*/  FMUL.FTZ R7, R72, R11 ;  /* 0x0000000b48077220 */ /* 0x000fe20000410000 */
[----:B------:R-:W-:Y:S01]  /*d990*/  F2FP.PACK_AB R5, R5, R50 ;  /* 0x000000320505723e */ /* 0x000fe200000000ff */
[C---:B------:R-:W-:Y:S01]  /*d9a0*/  FMUL.FTZ R58, R75.reuse, R46 ;  /* 0x0000002e4b3a7220 */ /* 0x040fe20000410000 */
        /* <DEDUP_REMOVED lines=12> */
[C---:B------:R-:W-:Y:S01]  /*da70*/  FFMA.FTZ R11, R4.reuse, R11, -R72 ;  /* 0x0000000b040b7223 */ /* 0x040fe20000010848 */
        /* <DEDUP_REMOVED lines=8> */
.L_x_2691:
[----:B------:R-:W-:Y:S05]  /*db00*/  BSYNC B1 ;  /* 0x0000000000017941 */ /* 0x000fea0003800000 */
.L_x_2690:
        /* <DEDUP_REMOVED lines=22> */
[-C--:B------:R-:W-:Y:S01]  /*dc70*/  LOP3.LUT R6, R5, R46.reuse, RZ, 0x3c, !PT ;  /* 0x0000002e05067212 */ /* 0x080fe200078e3cff */
[----:B------:R-:W-:Y:S01]  /*dc80*/  HADD2.F32 R56, -RZ, R34.H1_H1 ;  /* 0x30000022ff387230 */ /* 0x000fe20000004100 */
[----:B------:R-:W-:Y:S01]  /*dc90*/  SHF.L.U32 R5, R7, 0x3, RZ ;  /* 0x0000000307057819 */ /* 0x000fe200000006ff */
[----:B------:R-:W-:Y:S01]  /*dca0*/  HADD2.F32 R59, -RZ, R39.H0_H0 ;  /* 0x20000027ff3b7230 */ /* 0x000fe20000004100 */
[----:B------:R-:W-:Y:S01]  /*dcb0*/  LEA.HI R4, R4, R7, RZ, 0x3 ;  /* 0x0000000704047211 */ /* 0x000fe200078f18ff */
[----:B------:R-:W-:Y:S01]  /*dcc0*/  HADD2.F32 R68, -RZ, R38.H1_H1 ;  /* 0x30000026ff447230 */ /* 0x000fe20000004100 */
[----:B------:R-:W-:Y:S01]  /*dcd0*/  LOP3.LUT R5, R48, 0x38, R5, 0xf8, !PT ;  /* 0x0000003830057812 */ /* 0x000fe200078ef805 */
[----:B------:R-:W-:Y:S01]  /*dce0*/  HADD2.F32 R62, -RZ, R36.H1_H1 ;  /* 0x30000024ff3e7230 */ /* 0x000fe20000004100 */
[----:B------:R-:W-:Y:S01]  /*dcf0*/  SHF.L.U32 R4, R4, 0xa, RZ ;  /* 0x0000000a04047819 */ /* 0x000fe200000006ff */
[----:B------:R-:W-:Y:S01]  /*dd00*/  HADD2.F32 R70, -RZ, R34.H0_H0 ;  /* 0x20000022ff467230 */ /* 0x000fe20000004100 */
[----:B------:R-:W-:Y:S01]  /*dd10*/  LOP3.LUT R5, R5, R46, RZ, 0x3c, !PT ;  /* 0x0000002e05057212 */ /* 0x000fe200078e3cff */
[----:B------:R-:W-:Y:S01]  /*dd20*/  HADD2.F32 R58, -RZ, R36.H0_H0 ;  /* 0x20000024ff3a7230 */ /* 0x000fe20000004100 */
[----:B------:R-:W-:Y:S01]  /*dd30*/  LOP3.LUT R4, R4, 0x7fffe000, RZ, 0xc0, !PT ;  /* 0x7fffe00004047812 */ /* 0x000fe200078ec0ff */
[----:B------:R-:W-:Y:S01]  /*dd40*/  HADD2.F32 R57, -RZ, R35.H1_H1 ;  /* 0x30000023ff397230 */ /* 0x000fe20000004100 */
[----:B------:R-:W-:Y:S01]  /*dd50*/  IADD3 R45, R41, R6, RZ ;  /* 0x00000006292d7210 */ /* 0x000fe20007ffe0ff */
[----:B------:R-:W-:Y:S01]  /*dd60*/  HADD2.F32 R67, -RZ, R38.H0_H0 ;  /* 0x20000026ff437230 */ /* 0x000fe20000004100 */
[----:B------:R-:W-:Y:S01]  /*dd70*/  IADD3 R4, R5, R4, R41 ;  /* 0x0000000405047210 */ /* 0x000fe20007ffe029 */
[----:B------:R-:W-:Y:S01]  /*dd80*/  HADD2.F32 R76, -RZ, R33.H0_H0 ;  /* 0x20000021ff4c7230 */ /* 0x000fe20000004100 */
[----:B------:R-:W-:-:S02]  /*dd90*/  SHF.L.U32 R45, R45, 0x1, RZ ;  /* 0x000000012d2d7819 */ /* 0x000fc400000006ff */
        /* <DEDUP_REMOVED lines=15> */
[C---:B------:R-:W-:Y:S01]  /*de90*/  FMUL.FTZ R72, R56.reuse, R49 ;  /* 0x0000003138487220 */ /* 0x040fe20000410000 */
[----:B------:R-:W-:Y:S01]  /*dea0*/  HADD2.F32 R53, -RZ, R6.H0_H0 ;  /* 0x20000006ff357230 */ /* 0x000fe20000004100 */
[----:B------:R-:W-:Y:S01]  /*deb0*/  FMUL.FTZ R73, R56, R55 ;  /* 0x0000003738497220 */ /* 0x000fe20000410000 */
[--C-:B------:R-:W-:Y:S01]  /*dec0*/  HADD2.F32 R50, -RZ, R7.reuse.H0_H0 ;  /* 0x20000007ff327230 */ /* 0x100fe20000004100 */
[-C--:B------:R-:W-:Y:S01]  /*ded0*/  FMUL.FTZ R71, R71, R54.reuse ;  /* 0x0000003647477220 */ /* 0x080fe20000410000 */
[----:B------:R-:W-:Y:S01]  /*dee0*/  HADD2.F32 R77, -RZ, R7.H1_H1 ;  /* 0x30000007ff4d7230 */ /* 0x000fe20000004100 */
[----:B------:R-:W-:Y:S01]  /*def0*/  FFMA.FTZ R54, R59, R54, R4 ;  /* 0x000000363b367223 */ /* 0x000fe20000010004 */
[----:B------:R-:W-:Y:S01]  /*df00*/  HADD2.F32 R56, -RZ, R40.H1_H1 ;  /* 0x30000028ff387230 */ /* 0x000fe20000004100 */
[C---:B------:R-:W-:Y:S01]  /*df10*/  FMUL.FTZ R4, R68.reuse, R9 ;  /* 0x0000000944047220 */ /* 0x040fe20000410000 */
        /* <DEDUP_REMOVED lines=8> */
[--C-:B------:R-:W-:Y:S01]  /*dfa0*/  HADD2.F32 R10, -RZ, R11.reuse.H0_H0 ;  /* 0x2000000bff0a7230 */ /* 0x100fe20000004100 */
[----:B------:R-:W-:Y:S01]  /*dfb0*/  FMUL.FTZ R4, R7, R52 ;  /* 0x0000003407047220 */ /* 0x000fe20000410000 */
[----:B------:R-:W-:Y:S01]  /*dfc0*/  HADD2.F32 R11, -RZ, R11.H1_H1 ;  /* 0x3000000bff0b7230 */ /* 0x000fe20000004100 */
[----:B------:R-:W-:-:S02]  /*dfd0*/  FMUL.FTZ R70, R70, R5 ;  /* 0x0000000546467220 */ /* 0x000fc40000410000 */
[-C--:B------:R-:W-:Y:S02]  /*dfe0*/  FMUL.FTZ R68, R7, R6.reuse ;  /* 0x0000000607447220 */ /* 0x080fe40000410000 */
        /* <DEDUP_REMOVED lines=28> */
.L_x_2697:
[----:B------:R-:W-:Y:S05]  /*e1b0*/  BSYNC B0 ;  /* 0x0000000000007941 */ /* 0x000fea0003800000 */
.L_x_2696:
        /* <DEDUP_REMOVED lines=97> */
.L_x_2695:
[----:B------:R-:W-:Y:S05]  /*e7d0*/  BSYNC B1 ;  /* 0x0000000000017941 */ /* 0x000fea0003800000 */
.L_x_2694:
        /* <DEDUP_REMOVED lines=16> */
[--C-:B------:R-:W-:Y:S01]  /*e8e0*/  HADD2.F32 R52, -RZ, R37.reuse.H1_H1 ;  /* 0x30000025ff347230 */ /* 0x100fe20000004100 */
[----:B------:R-:W-:Y:S01]  /*e8f0*/  LOP3.LUT R44, R46, 0x38, R3, 0xf8, !PT ;  /* 0x000000382e2c7812 */ /* 0x000fe200078ef803 */
[----:B------:R-:W-:Y:S01]  /*e900*/  HADD2.F32 R37, -RZ, R37.H0_H0 ;  /* 0x20000025ff257230 */ /* 0x000fe20000004100 */
[----:B------:R-:W-:Y:S01]  /*e910*/  SHF.R.S32.HI R4, RZ, 0x1f, R7 ;  /* 0x0000001fff047819 */ /* 0x000fe20000011407 */
[--C-:B------:R-:W-:Y:S01]  /*e920*/  HADD2.F32 R56, -RZ, R39.reuse.H1_H1 ;  /* 0x30000027ff387230 */ /* 0x100fe20000004100 */
[----:B------:R-:W-:Y:S01]  /*e930*/  SHF.L.U32 R5, R7, 0x3, RZ ;  /* 0x0000000307057819 */ /* 0x000fe200000006ff */
[----:B------:R-:W-:Y:S01]  /*e940*/  HADD2.F32 R39, -RZ, R39.H0_H0 ;  /* 0x20000027ff277230 */ /* 0x000fe20000004100 */
[----:B------:R-:W-:Y:S01]  /*e950*/  LEA.HI R4, R4, R7, RZ, 0x3 ;  /* 0x0000000704047211 */ /* 0x000fe200078f18ff */
[--C-:B------:R-:W-:Y:S01]  /*e960*/  HADD2.F32 R57, -RZ, R34.reuse.H1_H1 ;  /* 0x30000022ff397230 */ /* 0x100fe20000004100 */
[----:B------:R-:W-:Y:S01]  /*e970*/  LOP3.LUT R44, R44, R45, RZ, 0x3c, !PT ;  /* 0x0000002d2c2c7212 */ /* 0x000fe200078e3cff */
[----:B------:R-:W-:Y:S01]  /*e980*/  HADD2.F32 R34, -RZ, R34.H0_H0 ;  /* 0x20000022ff227230 */ /* 0x000fe20000004100 */
[----:B------:R-:W-:Y:S01]  /*e990*/  LOP3.LUT R6, R46, 0x38, R5, 0xf8, !PT ;  /* 0x000000382e067812 */ /* 0x000fe200078ef805 */
[----:B------:R-:W-:Y:S01]  /*e9a0*/  HADD2.F32 R66, -RZ, R40.H1_H1 ;  /* 0x30000028ff427230 */ /* 0x000fe20000004100 */
[----:B------:R-:W-:-:S02]  /*e9b0*/  SHF.L.U32 R4, R4, 0xa, RZ ;  /* 0x0000000a04047819 */ /* 0x000fc400000006ff */
[----:B------:R-:W-:Y:S02]  /*e9c0*/  IADD3 R44, R41, R44, RZ ;  /* 0x0000002c292c7210 */ /* 0x000fe40007ffe0ff */
        /* <DEDUP_REMOVED lines=74> */
.L_x_2699:
[----:B------:R-:W-:Y:S05]  /*ee70*/  BSYNC B0 ;  /* 0x0000000000007941 */ /* 0x000fea0003800000 */
.L_x_2698:
        /* <DEDUP_REMOVED lines=13> */
[----:B------:R-:W-:Y:S02]  /*ef50*/  SHF.L.U32 R6, R6, 0x7, RZ ;  /* 0x0000000706067819 */ /* 0x000fe400000006ff */
[----:B------:R-:W-:Y:S02]  /*ef60*/  SHF.L.U32 R5, R7, 0x3, RZ ;  /* 0x0000000307057819 */ /* 0x000fe400000006ff */
[----:B------:R-:W-:Y:S02]  /*ef70*/  LEA.HI R4, R4, R7, RZ, 0x3 ;  /* 0x0000000704047211 */ /* 0x000fe400078f18ff */
[----:B------:R-:W-:Y:S02]  /*ef80*/  LOP3.LUT R6, R6, 0x7fffe000, RZ, 0xc0, !PT ;  /* 0x7fffe00006067812 */ /* 0x000fe400078ec0ff */
[----:B------:R-:W-:-:S02]  /*ef90*/  LOP3.LUT R8, R8, R45, RZ, 0x3c, !PT ;  /* 0x0000002d08087212 */ /* 0x000fc400078e3cff */
        /* <DEDUP_REMOVED lines=79> */
.L_x_2677:
[----:B------:R-:W-:Y:S05]  /*f490*/  BSYNC B2 ;  /* 0x0000000000027941 */ /* 0x000fea0003800000 */
.L_x_2649:
[----:B-1----:R-:W-:Y:S01]  /*f4a0*/  IMAD R5, R22, c[0x0][0x208], RZ ;  /* 0x0000820016057a24 */ /* 0x002fe200078e02ff */
[----:B----4-:R-:W-:Y:S01]  /*f4b0*/  SHF.R.S32.HI R8, RZ, 0x4, R19 ;  /* 0x00000004ff087819 */ /* 0x010fe20000011413 */
[----:B------:R-:W-:Y:S01]  /*f4c0*/  IMAD.SHL.U32 R6, R13, 0x40, RZ ;  /* 0x000000400d067824 */ /* 0x000fe200078e00ff */
[----:B------:R-:W-:Y:S01]  /*f4d0*/  LEA.HI R62, R17, R216, RZ, 0x5 ;  /* 0x000000d8113e7211 */ /* 0x000fe200078f28ff */
[----:B------:R-:W-:Y:S01]  /*f4e0*/  IMAD R4, R226, c[0x0][0x20c], R5 ;  /* 0x00008300e2047a24 */ /* 0x000fe200078e0205 */
[----:B------:R-:W-:Y:S01]  /*f4f0*/  LEA.HI R19, R19, R8, RZ, 0x1 ;  /* 0x0000000813137211 */ /* 0x000fe200078f08ff */
[----:B------:R-:W-:Y:S01]  /*f500*/  IMAD.SHL.U32 R5, R2, 0x8, RZ ;  /* 0x0000000802057824 */ /* 0x000fe200078e00ff */
[----:B------:R-:W-:Y:S01]  /*f510*/  LOP3.LUT R6, R6, 0x1c0, RZ, 0xc0, !PT ;  /* 0x000001c006067812 */ /* 0x000fe200078ec0ff */
[----:B------:R-:W-:Y:S01]  /*f520*/  IMAD.WIDE.U32 R10, R226, c[0x0][0x208], RZ ;  /* 0x00008200e20a7a25 */ /* 0x000fe200078e00ff */
[----:B------:R-:W-:Y:S01]  /*f530*/  LOP3.LUT R19, R19, 0xfffffffe, RZ, 0xc0, !PT ;  /* 0xfffffffe13137812 */ /* 0x000fe200078ec0ff */
[----:B------:R-:W-:-:S04]  /*f540*/  DEPBAR.LE SB0, 0x0 ;  /* 0x000080000000791a */ /* 0x000fc80000000000 */
[----:B------:R-:W-:Y:S01]  /*f550*/  LOP3.LUT R5, R6, 0x8, R5, 0xf8, !PT ;  /* 0x0000000806057812 */ /* 0x000fe200078ef805 */
[----:B------:R-:W-:Y:S01]  /*f560*/  IMAD.IADD R11, R11, 0x1, R4 ;  /* 0x000000010b0b7824 */ /* 0x000fe200078e0204 */
[----:B------:R-:W-:Y:S01]  /*f570*/  SHF.R.U32.HI R6, RZ, 0x3, R6 ;  /* 0x00000003ff067819 */ /* 0x000fe20000011606 */
[----:B------:R-:W-:Y:S01]  /*f580*/  IMAD.IADD R4, R8, 0x1, -R19 ;  /* 0x0000000108047824 */ /* 0x000fe200078e0a13 */
[----:B------:R-:W-:Y:S01]  /*f590*/  LOP3.LUT R12, R12, 0xfffffff7, RZ, 0xc0, !PT ;  /* 0xfffffff70c0c7812 */ /* 0x000fe200078ec0ff */
[----:B------:R-:W-:Y:S01]  /*f5a0*/  IMAD.WIDE.U32 R10, R225, c[0x0][0x218], R10 ;  /* 0x00008600e10a7a25 */ /* 0x000fe200078e000a */
[----:B------:R-:W-:Y:S01]  /*f5b0*/  LOP3.LUT R5, R5, R6, RZ, 0x3c, !PT ;  /* 0x0000000605057212 */ /* 0x000fe200078e3cff */
[----:B------:R-:W-:Y:S01]  /*f5c0*/  BSSY B0, `(.L_x_2700) ;  /* 0x000006f000007945 */ /* 0x000fe20003800000 */
[----:B------:R-:W-:Y:S01]  /*f5d0*/  SHF.R.S32.HI R66, RZ, 0x1f, R15 ;  /* 0x0000001fff427819 */ /* 0x000fe2000001140f */
[----:B------:R-:W-:Y:S01]  /*f5e0*/  IMAD R6, R21, c[0x0][0x218], RZ ;  /* 0x0000860015067a24 */ /* 0x000fe200078e02ff */
[----:B------:R-:W-:Y:S01]  /*f5f0*/  BAR.SYNC.DEFER_BLOCKING 0x0 ;  /* 0x0000000000007b1d */ /* 0x000fe20000010000 */
[----:B------:R-:W-:Y:S01]  /*f600*/  IMAD R209, R4, 0x200, R5 ;  /* 0x0000020004d17824 */ /* 0x000fe200078e0205 */
[----:B------:R-:W-:Y:S01]  /*f610*/  IADD3 R10, P0, R24, R10, RZ ;  /* 0x0000000a180a7210 */ /* 0x000fe20007f1e0ff */
[----:B------:R-:W-:Y:S01]  /*f620*/  IMAD R5, R225, c[0x0][0x21c], R6 ;  /* 0x00008700e1057a24 */ /* 0x000fe200078e0206 */
[----:B------:R-:W-:Y:S01]  /*f630*/  LEA.HI R66, R66, R15, RZ, 0x3 ;  /* 0x0000000f42427211 */ /* 0x000fe200078f18ff */
[----:B------:R-:W-:Y:S01]  /*f640*/  IMAD.SHL.U32 R8, R18, 0x40, RZ ;  /* 0x0000004012087824 */ /* 0x000fe200078e00ff */
[----:B------:R-:W-:Y:S01]  /*f650*/  R2P PR, R13, 0x6 ;  /* 0x000000060d007804 */ /* 0x000fe20000000000 */
[----:B------:R-:W-:Y:S01]  /*f660*/  IMAD.SHL.U32 R209, R209, 0x2, RZ ;  /* 0x00000002d1d17824 */ /* 0x000fe200078e00ff */
[----:B------:R-:W-:Y:S01]  /*f670*/  IADD3.X R5, R20, R11, R5, P0, !PT ;  /* 0x0000000b14057210 */ /* 0x000fe200007fe405 */
[----:B------:R-:W-:Y:S01]  /*f680*/  IMAD.SHL.U32 R9, R0, 0x40, RZ ;  /* 0x0000004000097824 */ /* 0x000fe200078e00ff */
[----:B------:R-:W-:Y:S01]  /*f690*/  LEA R19, P0, R10, c[0x0][0x1f8], 0x1 ;  /* 0x00007e000a137a11 */ /* 0x000fe200078008ff */
[----:B------:R-:W-:Y:S01]  /*f6a0*/  IMAD.SHL.U32 R0, R62, 0x20, RZ ;  /* 0x000000203e007824 */ /* 0x000fe200078e00ff */
[----:B------:R-:W-:Y:S01]  /*f6b0*/  LOP3.LUT R8, R8, 0x1c0, RZ, 0xc0, !PT ;  /* 0x000001c008087812 */ /* 0x000fe200078ec0ff */
[----:B------:R-:W-:Y:S01]  /*f6c0*/  IMAD.SHL.U32 R227, R16, 0x2, RZ ;  /* 0x0000000210e37824 */ /* 0x000fe200078e00ff */
[----:B------:R-:W-:Y:S01]  /*f6d0*/  LEA.HI.X R10, R10, c[0x0][0x1fc], R5, 0x1, P0 ;  /* 0x00007f000a0a7a11 */ /* 0x000fe200000f0c05 */
[----:B------:R-:W-:Y:S01]  /*f6e0*/  IMAD.SHL.U32 R5, R4, 0x8, RZ ;  /* 0x0000000804057824 */ /* 0x000fe200078e00ff */
[----:B------:R-:W-:Y:S01]  /*f6f0*/  SHFL.IDX PT, R24, R19, RZ, 0x181f ;  /* 0x00181fff13187589 */ /* 0x000fe200000e0000 */
[----:B------:R-:W-:Y:S01]  /*f700*/  IADD3 R6, R209, 0xa080, RZ ;  /* 0x0000a080d1067810 */ /* 0x000fe20007ffe0ff */
[----:B------:R-:W-:Y:S01]  /*f710*/  IMAD.IADD R16, R61, 0x1, -R2 ;  /* 0x000000013d107824 */ /* 0x000fe200078e0a02 */
[----:B------:R-:W-:Y:S01]  /*f720*/  IADD3 R208, R209, 0xa0a0, RZ ;  /* 0x0000a0a0d1d07810 */ /* 0x000fe20007ffe0ff */
[----:B------:R-:W1:Y:S01]  /*f730*/  SHFL.IDX PT, R25, R10, RZ, 0x181f ;  /* 0x00181fff0a197589 */ /* 0x000e6200000e0000 */
[----:B------:R-:W-:-:S02]  /*f740*/  LOP3.LUT R5, R8, 0x8, R5, 0xf8, !PT ;  /* 0x0000000808057812 */ /* 0x000fc400078ef805 */
[----:B------:R-:W-:Y:S01]  /*f750*/  SHF.R.U32.HI R8, RZ, 0x3, R8 ;  /* 0x00000003ff087819 */ /* 0x000fe20000011608 */
[----:B------:R2:W3:Y:S01]  /*f760*/  LDSM.16.M88.4 R36, [R209+0xa080] ;  /* 0x00a08000d124783b */ /* 0x0004e20000000200 */
[----:B------:R-:W-:Y:S02]  /*f770*/  LOP3.LUT R9, R9, 0xfffffe00, RZ, 0xc0, !PT ;  /* 0xfffffe0009097812 */ /* 0x000fe400078ec0ff */
[----:B------:R-:W-:Y:S01]  /*f780*/  LOP3.LUT R8, R5, R8, RZ, 0x3c, !PT ;  /* 0x0000000805087212 */ /* 0x000fe200078e3cff */
[----:B------:R2:W4:Y:S01]  /*f790*/  LDSM.16.M88.4 R28, [R209+0xa880] ;  /* 0x00a88000d11c783b */ /* 0x0005220000000200 */
[----:B------:R-:W-:Y:S02]  /*f7a0*/  LOP3.LUT R0, R0, 0x7ffffc00, RZ, 0xc0, !PT ;  /* 0x7ffffc0000007812 */ /* 0x000fe400078ec0ff */
[----:B------:R-:W-:Y:S02]  /*f7b0*/  @P1 IADD3 R208, R6, -0x20, RZ ;  /* 0xffffffe006d01810 */ /* 0x000fe40007ffe0ff */
[----:B------:R-:W-:Y:S01]  /*f7c0*/  ISETP.GE.AND P1, PT, R3, c[0x0][0x1d4], PT ;  /* 0x0000750003007a0c */ /* 0x000fe20003f26270 */
[----:B------:R2:W2:Y:S01]  /*f7d0*/  LDSM.16.M88.4 R4, [R209+0xb080] ;  /* 0x00b08000d104783b */ /* 0x0004a20000000200 */
[----:B------:R-:W-:-:S02]  /*f7e0*/  IADD3 R0, R8, R9, R0 ;  /* 0x0000000908007210 */ /* 0x000fc40007ffe000 */
[----:B------:R-:W-:Y:S01]  /*f7f0*/  ISETP.LT.OR P0, PT, R16, 0x1, P1 ;  /* 0x000000011000780c */ /* 0x000fe20000f01670 */
[----:B------:R2:W2:Y:S01]  /*f800*/  LDSM.16.M88.4 R56, [R208] ;  /* 0x00000000d038783b */ /* 0x0004a20000000200 */
[C---:B------:R-:W-:Y:S01]  /*f810*/  LEA R210, R0.reuse, 0x10080, 0x1 ;  /* 0x0001008000d27811 */ /* 0x040fe200078e08ff */
[----:B------:R-:W-:Y:S01]  /*f820*/  IMAD.SHL.U32 R44, R0, 0x2, RZ ;  /* 0x00000002002c7824 */ /* 0x000fe200078e00ff */
[----:B------:R-:W-:Y:S01]  /*f830*/  SHF.R.S32.HI R0, RZ, 0x1f, R221 ;  /* 0x0000001fff007819 */ /* 0x000fe200000114dd */
[----:B------:R2:W2:Y:S01]  /*f840*/  LDSM.16.M88.4 R52, [R208+0x800] ;  /* 0x00080000d034783b */ /* 0x0004a20000000200 */
[----:B------:R-:W-:Y:S01]  /*f850*/  LOP3.LUT R66, R66, 0xfffffff8, RZ, 0xc0, !PT ;  /* 0xfffffff842427812 */ /* 0x000fe200078ec0ff */
[----:B------:R-:W-:Y:S01]  /*f860*/  IMAD R72, R213, 0x2, R210 ;  /* 0x00000002d5487824 */ /* 0x000fe200078e02d2 */
[----:B------:R-:W-:Y:S01]  /*f870*/  LEA.HI R67, R0, R221, RZ, 0x3 ;  /* 0x000000dd00437211 */ /* 0x000fe200078f18ff */
[----:B-1----:R-:W-:Y:S01]  /*f880*/  IMAD.WIDE R26, R3, 0x2, R24 ;  /* 0x00000002031a7825 */ /* 0x002fe200078e0218 */
[----:B------:R1:W1:Y:S01]  /*f890*/  LDSM.16.M88.4 R48, [R208+0x1000] ;  /* 0x00100000d030783b */ /* 0x0002620000000200 */
[----:B------:R-:W-:-:S02]  /*f8a0*/  SHF.R.S32.HI R11, RZ, 0x1f, R14 ;  /* 0x0000001fff0b7819 */ /* 0x000fc4000001140e */
[----:B------:R-:W-:Y:S01]  /*f8b0*/  LOP3.LUT R67, R67, 0xfffffff8, RZ, 0xc0, !PT ;  /* 0xfffffff843437812 */ /* 0x000fe200078ec0ff */
[----:B------:R-:W1:Y:S01]  /*f8c0*/  LDSM.16.M88.4 R44, [R44+0x10080] ;  /* 0x010080002c2c783b */ /* 0x000e620000000200 */
[----:B------:R-:W-:Y:S01]  /*f8d0*/  LEA.HI R230, R11, R14, RZ, 0x3 ;  /* 0x0000000e0be67211 */ /* 0x000fe200078f18ff */
[----:B------:R-:W-:Y:S01]  /*f8e0*/  IMAD.MOV.U32 R0, RZ, RZ, 0x20 ;  /* 0x00000020ff007424 */ /* 0x000fe200078e00ff */
[----:B------:R-:W-:Y:S01]  /*f8f0*/  SHF.R.S32.HI R68, RZ, 0x1f, R3 ;  /* 0x0000001fff447819 */ /* 0x000fe20000011403 */
[----:B------:R1:W1:Y:S01]  /*f900*/  LDSM.16.M88.4 R20, [R72] ;  /* 0x000000004814783b */ /* 0x0002620000000200 */
[----:B------:R-:W-:Y:S01]  /*f910*/  IMAD.WIDE R32, R67, 0x2, R24 ;  /* 0x0000000243207825 */ /* 0x000fe200078e0218 */
[----:B------:R-:W-:Y:S02]  /*f920*/  LOP3.LUT R230, R230, 0xfffffff8, RZ, 0xc0, !PT ;  /* 0xfffffff8e6e67812 */ /* 0x000fe400078ec0ff */
[----:B------:R-:W-:Y:S01]  /*f930*/  @!PT LDS RZ, [RZ] ;  /* 0x00000000fffff984 */ /* 0x000fe20000000800 */
[----:B------:R-:W-:Y:S01]  /*f940*/  @!PT LDS RZ, [RZ] ;  /* 0x00000000fffff984 */ /* 0x000fe20000000800 */
[----:B------:R-:W-:Y:S01]  /*f950*/  @!PT LDS RZ, [RZ] ;  /* 0x00000000fffff984 */ /* 0x000fe20000000800 */
[----:B------:R5:W-:Y:S01]  /*f960*/  LDGSTS.E.BYPASS.LTC128B.128 [R227+0x4080], [R26.64], !P0 ;  /* 0x040800001ae37fae */ /* 0x000be2000c101d50 */
[----:B------:R-:W-:-:S02]  /*f970*/  ISETP.GE.AND P0, PT, R221, c[0x0][0x1d4], PT ;  /* 0x00007500dd007a0c */ /* 0x000fc40003f06270 */
[----:B------:R-:W-:Y:S02]  /*f980*/  SEL R212, R0, 0xffffffe0, !P2 ;  /* 0xffffffe000d47807 */ /* 0x000fe40005000000 */
[----:B------:R-:W-:Y:S02]  /*f990*/  LOP3.LUT R0, R8, R9, RZ, 0xfc, !PT ;  /* 0x0000000908007212 */ /* 0x000fe400078efcff */
[----:B------:R-:W-:Y:S02]  /*f9a0*/  SHF.R.S32.HI R70, RZ, 0x1f, R67 ;  /* 0x0000001fff467819 */ /* 0x000fe40000011443 */
[----:B------:R-:W-:Y:S02]  /*f9b0*/  SHF.R.S32.HI R71, RZ, 0x1f, R66 ;  /* 0x0000001fff477819 */ /* 0x000fe40000011442 */
[----:B------:R-:W-:Y:S02]  /*f9c0*/  SHF.R.S32.HI R69, RZ, 0x1f, R230 ;  /* 0x0000001fff457819 */ /* 0x000fe400000114e6 */
[----:B------:R-:W-:-:S02]  /*f9d0*/  IADD3 R203, R208, 0x800, RZ ;  /* 0x00000800d0cb7810 */ /* 0x000fc40007ffe0ff */
[----:B------:R-:W-:Y:S02]  /*f9e0*/  @P0 LOP3.LUT R12, R12, 0x8, RZ, 0xfc, !PT ;  /* 0x000000080c0c0812 */ /* 0x000fe400078efcff */
[----:B------:R-:W-:Y:S02]  /*f9f0*/  ISETP.LT.OR P0, PT, R16, 0x1, P0 ;  /* 0x000000011000780c */ /* 0x000fe40000701670 */
[----:B------:R-:W-:Y:S02]  /*fa00*/  LOP3.LUT R12, R12, 0xfffffffb, RZ, 0xc0, !PT ;  /* 0xfffffffb0c0c7812 */ /* 0x000fe400078ec0ff */
[----:B------:R-:W-:Y:S01]  /*fa10*/  IADD3 R202, R208, 0x1000, RZ ;  /* 0x00001000d0ca7810 */ /* 0x000fe20007ffe0ff */
[----:B-----5:R-:W-:-:S08]  /*fa20*/  IMAD.WIDE R26, R66, 0x2, R24 ;  /* 0x00000002421a7825 */ /* 0x020fd000078e0218 */
        /* <DEDUP_REMOVED lines=16> */
[----:B------:R2:W3:Y:S04]  /*fb30*/  SHFL.IDX PT, R17, R10, 0x1, 0x181f ;  /* 0x00381f000a117f89 */ /* 0x0004e800000e0000 */
[----:B------:R2:W4:Y:S02]  /*fb40*/  SHFL.IDX PT, R9, R19, 0x1, 0x181f ;  /* 0x00381f0013097f89 */ /* 0x00052400000e0000 */
.L_x_2730:
[----:B----4-:R-:W-:Y:S02]  /*fb50*/  LEA R12, P0, R67, R9, 0x1 ;  /* 0x00000009430c7211 */ /* 0x010fe400078008ff */
[----:B------:R-:W-:Y:S02]  /*fb60*/  ISETP.GE.AND P2, PT, R221, c[0x0][0x1d4], PT ;  /* 0x00007500dd007a0c */ /* 0x000fe40003f46270 */
[----:B---3--:R-:W-:Y:S02]  /*fb70*/  LEA.HI.X R13, R67, R17, R70, 0x1, P0 ;  /* 0x00000011430d7211 */ /* 0x008fe400000f0c46 */
[----:B--2---:R-:W-:-:S04]  /*fb80*/  LEA R10, P0, R66, R9, 0x1 ;  /* 0x00000009420a7211 */ /* 0x004fc800078008ff */
        /* <DEDUP_REMOVED lines=18> */
.L_x_2701:
[----:B--234-:R-:W-:Y:S05]  /*fcb0*/  BSYNC B0 ;  /* 0x0000000000007941 */ /* 0x01cfea0003800000 */
.L_x_2700:
[----:B------:R-:W0:Y:S01]  /*fcc0*/  LDGDEPBAR ;  /* 0x00000000000079af */ /* 0x000e220000000000 */
[----:B------:R-:W-:Y:S02]  /*fcd0*/  WARPSYNC 0xffffffff ;  /* 0xffffffff00007948 */ /* 0x000fe40003800000 */
[C---:B-1----:R-:W-:Y:S01]  /*fce0*/  HMMA.16816.F32 R40, R44.reuse, R36, RZ ;  /* 0x000000242c28723c */ /* 0x042fe200000018ff */
[----:B------:R-:W-:Y:S01]  /*fcf0*/  IMAD R75, R211, 0x2, R210 ;  /* 0x00000002d34b7824 */ /* 0x000fe200078e02d2 */
[----:B------:R-:W-:Y:S01]  /*fd00*/  ISETP.GE.AND P1, PT, R95, 0x31, PT ;  /* 0x000000315f00780c */ /* 0x000fe20003f26270 */
[----:B------:R-:W-:Y:S01]  /*fd10*/  IMAD R73, R212, 0x2, R209 ;  /* 0x00000002d4497824 */ /* 0x000fe200078e02d1 */
[C---:B------:R-:W-:Y:S01]  /*fd20*/  IADD3 R200, R208.reuse, 0x1800, RZ ;  /* 0x00001800d0c87810 */ /* 0x040fe20007ffe0ff */
[----:B------:R-:W-:Y:S01]  /*fd30*/  IMAD R74, R211, 0x2, R72 ;  /* 0x00000002d34a7824 */ /* 0x000fe200078e0248 */
[----:B------:R-:W-:Y:S01]  /*fd40*/  IADD3 R199, R208, 0x2000, RZ ;  /* 0x00002000d0c77810 */ /* 0x000fe20007ffe0ff */
[----:B------:R-:W-:Y:S01]  /*fd50*/  IMAD R201, R212, 0x2, R208 ;  /* 0x00000002d4c97824 */ /* 0x000fe200078e02d0 */
[----:B------:R-:W-:Y:S01]  /*fd60*/  HMMA.16816.F32 R32, R44, R28, RZ ;  /* 0x0000001c2c20723c */ /* 0x000fe200000018ff */
[----:B------:R-:W-:Y:S01]  /*fd70*/  LDSM.16.M88.4 R16, [R73+0xa080] ;  /* 0x00a080004910783b */ /* 0x000fe20000000200 */
[----:B------:R-:W-:-:S02]  /*fd80*/  IADD3 R198, R208, 0x2800, RZ ;  /* 0x00002800d0c67810 */ /* 0x000fc40007ffe0ff */
[C---:B------:R-:W-:Y:S01]  /*fd90*/  IADD3 R197, R208.reuse, 0x3000, RZ ;  /* 0x00003000d0c57810 */ /* 0x040fe20007ffe0ff */
[----:B------:R-:W-:Y:S01]  /*fda0*/  LDSM.16.M88.4 R12, [R73+0xa880] ;  /* 0x00a88000490c783b */ /* 0x000fe20000000200 */
[C---:B------:R-:W-:Y:S02]  /*fdb0*/  IADD3 R196, R208.reuse, 0x3800, RZ ;  /* 0x00003800d0c47810 */ /* 0x040fe40007ffe0ff */
[----:B------:R-:W-:Y:S01]  /*fdc0*/  HMMA.16816.F32 R36, R44, R38, RZ ;  /* 0x000000262c24723c */ /* 0x000fe200000018ff */
[----:B------:R-:W-:Y:S01]  /*fdd0*/  LDSM.16.M88.4 R8, [R73+0xb080] ;  /* 0x00b080004908783b */ /* 0x000fe20000000200 */
[C---:B------:R-:W-:Y:S02]  /*fde0*/  IADD3 R195, R208.reuse, 0x4000, RZ ;  /* 0x00004000d0c37810 */ /* 0x040fe40007ffe0ff */
[C---:B------:R-:W-:Y:S02]  /*fdf0*/  IADD3 R194, R208.reuse, 0x4800, RZ ;  /* 0x00004800d0c27810 */ /* 0x040fe40007ffe0ff */
[----:B------:R-:W-:-:S02]  /*fe00*/  IADD3 R193, R208, 0x5000, RZ ;  /* 0x00005000d0c17810 */ /* 0x000fc40007ffe0ff */
[----:B------:R-:W-:Y:S01]  /*fe10*/  HMMA.16816.F32 R28, R44, R30, RZ ;  /* 0x0000001e2c1c723c */ /* 0x000fe200000018ff */
[----:B------:R-:W-:-:S07]  /*fe20*/  IADD3 R192, R208, 0x5800, RZ ;  /* 0x00005800d0c07810 */ /* 0x000fce0007ffe0ff */
[C---:B------:R-:W-:Y:S08]  /*fe30*/  HMMA.16816.F32 R24, R44.reuse, R4, RZ ;  /* 0x000000042c18723c */ /* 0x040ff000000018ff */
[----:B------:R-:W-:Y:S01]  /*fe40*/  HMMA.16816.F32 R44, R44, R6, RZ ;  /* 0x000000062c2c723c */ /* 0x000fe200000018ff */
[----:B------:R-:W1:Y:S07]  /*fe50*/  LDSM.16.M88.4 R4, [R75] ;  /* 0x000000004b04783b */ /* 0x000e6e0000000200 */
[C---:B------:R-:W-:Y:S08]  /*fe60*/  HMMA.16816.F32 R40, R20.reuse, R56, R40 ;  /* 0x000000381428723c */ /* 0x040ff00000001828 */
[C---:B------:R-:W-:Y:S01]  /*fe70*/  HMMA.16816.F32 R36, R20.reuse, R58, R36 ;  /* 0x0000003a1424723c */ /* 0x040fe20000001824 */
[----:B------:R-:W-:Y:S07]  /*fe80*/  LDSM.16.M88.4 R56, [R201] ;  /* 0x00000000c938783b */ /* 0x000fee0000000200 */
[C---:B------:R-:W-:Y:S08]  /*fe90*/  HMMA.16816.F32 R32, R20.reuse, R52, R32 ;  /* 0x000000341420723c */ /* 0x040ff00000001820 */
[C---:B------:R-:W-:Y:S01]  /*fea0*/  HMMA.16816.F32 R28, R20.reuse, R54, R28 ;  /* 0x00000036141c723c */ /* 0x040fe2000000181c */
[----:B------:R-:W-:Y:S07]  /*feb0*/  LDSM.16.M88.4 R52, [R201+0x800] ;  /* 0x00080000c934783b */ /* 0x000fee0000000200 */
[C---:B------:R-:W-:Y:S08]  /*fec0*/  HMMA.16816.F32 R24, R20.reuse, R48, R24 ;  /* 0x000000301418723c */ /* 0x040ff00000001818 */
[----:B------:R-:W-:Y:S01]  /*fed0*/  HMMA.16816.F32 R20, R20, R50, R44 ;  /* 0x000000321414723c */ /* 0x000fe2000000182c */
[----:B------:R-:W2:Y:S04]  /*fee0*/  LDSM.16.M88.4 R44, [R74] ;  /* 0x000000004a2c783b */ /* 0x000ea80000000200 */
        /* <DEDUP_REMOVED lines=12> */
[C---:B------:R-:W-:Y:S01]  /*ffb0*/  HMMA.16816.F32 R36, R44.reuse, R58, R36 ;  /* 0x0000003a2c24723c */ /* 0x040fe20000001824 */
[----:B------:R-:W-:Y:S07]  /*ffc0*/  LDSM.16.M88.4 R56, [R208+0x1800] ;  /* 0x00180000d038783b */ /* 0x000fee0000000200 */
[C---:B------:R-:W-:Y:S08]  /*ffd0*/  HMMA.16816.F32 R32, R44.reuse, R52, R32 ;  /* 0x000000342c20723c */ /* 0x040ff00000001820 */
[C---:B------:R-:W-:Y:S01]  /*ffe0*/  HMMA.16816.F32 R28, R44.reuse, R54, R28 ;  /* 0x000000362c1c723c */ /* 0x040fe2000000181c */
[----:B------:R-:W-:Y:S07]  /*fff0*/  LDSM.16.M88.4 R52, [R208+0x2000] ;  /* 0x00200000d034783b */ /* 0x000fee0000000200 */
        /* <DEDUP_REMOVED lines=10> */
[C---:B----4-:R-:W-:Y:S08]  /*100a0*/  HMMA.16816.F32 R24, R4.reuse, R8, R24 ;  /* 0x000000080418723c */ /* 0x050ff00000001818 */
        /* <DEDUP_REMOVED lines=48> */
[----:B------:R-:W2:Y:S07]  /*103b0*/  LDSM.16.M88.4 R52, [R201+0x3000] ;  /* 0x00300000c934783b */ /* 0x000eae0000000200 */
[C---:B---3--:R-:W-:Y:S08]  /*103c0*/  HMMA.16816.F32 R24, R44.reuse, R48, R24 ;  /* 0x000000302c18723c */ /* 0x048ff00000001818 */
[----:B------:R-:W-:Y:S01]  /*103d0*/  HMMA.16816.F32 R20, R44, R50, R20 ;  /* 0x000000322c14723c */ /* 0x000fe20000001814 */
[----:B------:R-:W3:Y:S04]  /*103e0*/  LDSM.16.M88.4 R48, [R201+0x3800] ;  /* 0x00380000c930783b */ /* 0x000ee80000000200 */
[----:B------:R-:W5:Y:S03]  /*103f0*/  LDSM.16.M88.4 R44, [R201+0x4000] ;  /* 0x00400000c92c783b */ /* 0x000f660000000200 */
[C---:B-1----:R-:W-:Y:S08]  /*10400*/  HMMA.16816.F32 R40, R4.reuse, R16, R40 ;  /* 0x000000100428723c */ /* 0x042ff00000001828 */
[C---:B------:R-:W-:Y:S01]  /*10410*/  HMMA.16816.F32 R36, R4.reuse, R18, R36 ;  /* 0x000000120424723c */ /* 0x040fe20000001824 */
[----:B------:R-:W-:Y:S07]  /*10420*/  LDSM.16.M88.4 R16, [R210+0xc000] ;  /* 0x00c00000d210783b */ /* 0x000fee0000000200 */
[C---:B------:R-:W-:Y:S08]  /*10430*/  HMMA.16816.F32 R32, R4.reuse, R12, R32 ;  /* 0x0000000c0420723c */ /* 0x040ff00000001820 */
[C---:B------:R-:W-:Y:S01]  /*10440*/  HMMA.16816.F32 R28, R4.reuse, R14, R28 ;  /* 0x0000000e041c723c */ /* 0x040fe2000000181c */
[----:B------:R-:W1:Y:S07]  /*10450*/  LDSM.16.M88.4 R12, [R209+0xe880] ;  /* 0x00e88000d10c783b */ /* 0x000e6e0000000200 */
[C---:B----4-:R-:W-:Y:S08]  /*10460*/  HMMA.16816.F32 R24, R4.reuse, R8, R24 ;  /* 0x000000080418723c */ /* 0x050ff00000001818 */
[----:B------:R-:W-:Y:S01]  /*10470*/  HMMA.16816.F32 R20, R4, R10, R20 ;  /* 0x0000000a0414723c */ /* 0x000fe20000001814 */
[----:B------:R-:W4:Y:S04]  /*10480*/  LDSM.16.M88.4 R8, [R209+0xf080] ;  /* 0x00f08000d108783b */ /* 0x000f280000000200 */
[----:B------:R-:W1:Y:S03]  /*10490*/  LDSM.16.M88.4 R4, [R209+0xf880] ;  /* 0x00f88000d104783b */ /* 0x000e660000000200 */
[C---:B--2---:R-:W-:Y:S08]  /*104a0*/  HMMA.16816.F32 R40, R56.reuse, R52, R40 ;  /* 0x000000343828723c */ /* 0x044ff00000001828 */
[C---:B------:R-:W-:Y:S01]  /*104b0*/  HMMA.16816.F32 R36, R56.reuse, R54, R36 ;  /* 0x000000363824723c */ /* 0x040fe20000001824 */
[----:B------:R-:W-:Y:S07]  /*104c0*/  LDSM.16.M88.4 R52, [R208+0x4800] ;  /* 0x00480000d034783b */ /* 0x000fee0000000200 */
[C---:B---3--:R-:W-:Y:S08]  /*104d0*/  HMMA.16816.F32 R32, R56.reuse, R48, R32 ;  /* 0x000000303820723c */ /* 0x048ff00000001820 */
[C---:B------:R-:W-:Y:S01]  /*104e0*/  HMMA.16816.F32 R28, R56.reuse, R50, R28 ;  /* 0x00000032381c723c */ /* 0x040fe2000000181c */
[----:B------:R-:W-:Y:S07]  /*104f0*/  LDSM.16.M88.4 R48, [R208+0x5000] ;  /* 0x00500000d030783b */ /* 0x000fee0000000200 */
[C---:B-----5:R-:W-:Y:S08]  /*10500*/  HMMA.16816.F32 R24, R56.reuse, R44, R24 ;  /* 0x0000002c3818723c */ /* 0x060ff00000001818 */
[----:B------:R-:W-:Y:S01]  /*10510*/  HMMA.16816.F32 R20, R56, R46, R20 ;  /* 0x0000002e3814723c */ /* 0x000fe20000001814 */
[----:B------:R-:W2:Y:S04]  /*10520*/  LDSM.16.M88.4 R56, [R72+0xc000] ;  /* 0x00c000004838783b */ /* 0x000ea80000000200 */
[----:B------:R-:W3:Y:S03]  /*10530*/  LDSM.16.M88.4 R44, [R208+0x5800] ;  /* 0x00580000d02c783b */ /* 0x000ee60000000200 */
        /* <DEDUP_REMOVED lines=8> */
[----:B------:R-:W4:Y:S04]  /*105c0*/  LDSM.16.M88.4 R4, [R73+0xf080] ;  /* 0x00f080004904783b */ /* 0x000f280000000200 */
[----:B------:R-:W5:Y:S03]  /*105d0*/  LDSM.16.M88.4 R16, [R73+0xf880] ;  /* 0x00f880004910783b */ /* 0x000f660000000200 */
        /* <DEDUP_REMOVED lines=9> */
[----:B------:R-:W3:Y:S01]  /*10670*/  LDSM.16.M88.4 R44, [R201+0x5800] ;  /* 0x00580000c92c783b */ /* 0x000ee20000000200 */
[----:B------:R-:W-:-:S04]  /*10680*/  DEPBAR.LE SB0, 0x0 ;  /* 0x000080000000791a */ /* 0x000fc80000000000 */
[C---:B-1----:R-:W-:Y:S08]  /*10690*/  HMMA.16816.F32 R40, R12.reuse, R8, R40 ;  /* 0x000000080c28723c */ /* 0x042ff00000001828 */
[C---:B------:R-:W-:Y:S08]  /*106a0*/  HMMA.16816.F32 R36, R12.reuse, R10, R36 ;  /* 0x0000000a0c24723c */ /* 0x040ff00000001824 */
[C---:B----4-:R-:W-:Y:S08]  /*106b0*/  HMMA.16816.F32 R32, R12.reuse, R4, R32 ;  /* 0x000000040c20723c */ /* 0x050ff00000001820 */
[C---:B------:R-:W-:Y:S08]  /*106c0*/  HMMA.16816.F32 R28, R12.reuse, R6, R28 ;  /* 0x000000060c1c723c */ /* 0x040ff0000000181c */
[C---:B-----5:R-:W-:Y:S08]  /*106d0*/  HMMA.16816.F32 R24, R12.reuse, R16, R24 ;  /* 0x000000100c18723c */ /* 0x060ff00000001818 */
[----:B------:R-:W-:Y:S08]  /*106e0*/  HMMA.16816.F32 R20, R12, R18, R20 ;  /* 0x000000120c14723c */ /* 0x000ff00000001814 */
[C---:B--2---:R-:W-:Y:S08]  /*106f0*/  HMMA.16816.F32 R40, R56.reuse, R52, R40 ;  /* 0x000000343828723c */ /* 0x044ff00000001828 */
[C---:B------:R-:W-:Y:S08]  /*10700*/  HMMA.16816.F32 R36, R56.reuse, R54, R36 ;  /* 0x000000363824723c */ /* 0x040ff00000001824 */
[C---:B------:R-:W-:Y:S08]  /*10710*/  HMMA.16816.F32 R32, R56.reuse, R48, R32 ;  /* 0x000000303820723c */ /* 0x040ff00000001820 */
[C---:B------:R-:W-:Y:S08]  /*10720*/  HMMA.16816.F32 R28, R56.reuse, R50, R28 ;  /* 0x00000032381c723c */ /* 0x040ff0000000181c */
[C---:B---3--:R-:W-:Y:S08]  /*10730*/  HMMA.16816.F32 R24, R56.reuse, R44, R24 ;  /* 0x0000002c3818723c */ /* 0x048ff00000001818 */
[----:B------:R-:W-:Y:S01]  /*10740*/  HMMA.16816.F32 R20, R56, R46, R20 ;  /* 0x0000002e3814723c */ /* 0x000fe20000001814 */
[----:B------:R-:W-:Y:S06]  /*10750*/  BAR.SYNC.DEFER_BLOCKING 0x0 ;  /* 0x0000000000007b1d */ /* 0x000fec0000010000 */
[----:B------:R-:W-:Y:S05]  /*10760*/  @!P1 BRA `(.L_x_2703) ;  /* 0x0000043000009947 */ /* 0x000fea0003800000 */
[----:B------:R-:W-:Y:S01]  /*10770*/  ISETP.NE.AND P0, PT, R223, 0x1, PT ;  /* 0x00000001df00780c */ /* 0x000fe20003f05270 */
        /* <DEDUP_REMOVED lines=23> */
[----:B------:R-:W-:-:S04]  /*108f0*/  IMAD R4, R4, c[0x0][0x1f0], RZ ;  /* 0x00007c0004047a24 */ /* 0x000fc800078e02ff */
[----:B------:R-:W-:Y:S01]  /*10900*/  IMAD R5, R225, c[0x0][0x1f4], R4 ;  /* 0x00007d00e1057a24 */ /* 0x000fe200078e0204 */
[----:B------:R-:W-:-:S04]  /*10910*/  IADD3 R4, P0, R64, R6, RZ ;  /* 0x0000000640047210 */ /* 0x000fc80007f1e0ff */
[----:B------:R-:W-:Y:S02]  /*10920*/  IADD3.X R7, R60, R7, R5, P0, !PT ;  /* 0x000000073c077210 */ /* 0x000fe400007fe405 */
[----:B------:R-:W-:-:S04]  /*10930*/  LEA R5, P0, R4, c[0x0][0x1c8], 0x1 ;  /* 0x0000720004057a11 */ /* 0x000fc800078008ff */
[----:B------:R-:W-:Y:S01]  /*10940*/  LEA.HI.X R4, R4, c[0x0][0x1cc], R7, 0x1, P0 ;  /* 0x0000730004047a11 */ /* 0x000fe200000f0c07 */
[----:B------:R1:W2:Y:S01]  /*10950*/  SHFL.IDX PT, R6, R5, RZ, 0x181f ;  /* 0x00181fff05067589 */ /* 0x0002a200000e0000 */
[----:B------:R-:W-:-:S03]  /*10960*/  ISETP.GE.AND P0, PT, R2, 0x1, PT ;  /* 0x000000010200780c */ /* 0x000fc60003f06270 */
[----:B------:R1:W3:Y:S10]  /*10970*/  SHFL.IDX PT, R7, R4, RZ, 0x181f ;  /* 0x00181fff04077589 */ /* 0x0002f400000e0000 */
        /* <DEDUP_REMOVED lines=14> */
.L_x_2705:
[----:B------:R-:W-:Y:S05]  /*10a60*/  BSYNC B0 ;  /* 0x0000000000007941 */ /* 0x000fea0003800000 */
.L_x_2704:
[----:B------:R-:W-:Y:S01]  /*10a70*/  ISETP.GE.AND P0, PT, R2, 0x21, PT ;  /* 0x000000210200780c */ /* 0x000fe20003f06270 */
[----:B-1----:R-:W1:Y:S01]  /*10a80*/  SHFL.IDX PT, R4, R4, 0x1, 0x181f ;  /* 0x00381f0004047f89 */ /* 0x002e6200000e0000 */
[----:B------:R-:W-:Y:S03]  /*10a90*/  BSSY B0, `(.L_x_2703) ;  /* 0x0000010000007945 */ /* 0x000fe60003800000 */
[----:B------:R-:W4:Y:S08]  /*10aa0*/  SHFL.IDX PT, R5, R5, 0x1, 0x181f ;  /* 0x00381f0005057f89 */ /* 0x000f3000000e0000 */
[----:B------:R-:W-:Y:S05]  /*10ab0*/  @!P0 BRA `(.L_x_2706) ;  /* 0x000000d000008947 */ /* 0x000fea0003800000 */
[----:B----4-:R-:W-:-:S04]  /*10ac0*/  LEA R2, P0, R3, R5, 0x1 ;  /* 0x0000000503027211 */ /* 0x010fc800078008ff */
[----:B-1----:R-:W-:Y:S02]  /*10ad0*/  LEA.HI.X R3, R3, R4, R68, 0x1, P0 ;  /* 0x0000000403037211 */ /* 0x002fe400000f0c44 */
[----:B--2---:R-:W-:-:S03]  /*10ae0*/  LEA R6, P0, R67, R5, 0x1 ;  /* 0x0000000543067211 */ /* 0x004fc600078008ff */
[----:B------:R-:W-:Y:S01]  /*10af0*/  @!PT LDS RZ, [RZ] ;  /* 0x00000000fffff984 */ /* 0x000fe20000000800 */
[----:B------:R1:W-:Y:S01]  /*10b00*/  LDGSTS.E.BYPASS.LTC128B.128 [R227+0xb080], [R2.64], !P6 ;  /* 0x0b08000002e37fae */ /* 0x0003e2000f101d50 */
[----:B---3--:R-:W-:Y:S02]  /*10b10*/  LEA.HI.X R7, R67, R4, R70, 0x1, P0 ;  /* 0x0000000443077211 */ /* 0x008fe400000f0c46 */
[----:B------:R-:W-:-:S03]  /*10b20*/  LEA R8, P0, R66, R5, 0x1 ;  /* 0x0000000542087211 */ /* 0x000fc600078008ff */
[----:B------:R1:W-:Y:S01]  /*10b30*/  LDGSTS.E.BYPASS.LTC128B.128 [R227+0xc880], [R6.64], !P2 ;  /* 0x0c88000006e37fae */ /* 0x0003e2000d101d50 */
[----:B------:R-:W-:Y:S02]  /*10b40*/  LEA.HI.X R9, R66, R4, R71, 0x1, P0 ;  /* 0x0000000442097211 */ /* 0x000fe400000f0c47 */
[----:B------:R-:W-:-:S03]  /*10b50*/  LEA R10, P0, R230, R5, 0x1 ;  /* 0x00000005e60a7211 */ /* 0x000fc600078008ff */
[----:B------:R1:W-:Y:S01]  /*10b60*/  LDGSTS.E.BYPASS.LTC128B.128 [R227+0xe080], [R8.64], !P5 ;  /* 0x0e08000008e37fae */ /* 0x0003e2000e901d50 */
[----:B------:R-:W-:-:S05]  /*10b70*/  LEA.HI.X R11, R230, R4, R69, 0x1, P0 ;  /* 0x00000004e60b7211 */ /* 0x000fca00000f0c45 */
[----:B------:R1:W-:Y:S04]  /*10b80*/  LDGSTS.E.BYPASS.LTC128B.128 [R227+0xf880], [R10.64], !P4 ;  /* 0x0f8800000ae37fae */ /* 0x0003e8000e101d50 */
.L_x_2706:
[----:B------:R-:W-:Y:S05]  /*10b90*/  BSYNC B0 ;  /* 0x0000000000007941 */ /* 0x000fea0003800000 */
.L_x_2703:
[----:B-1----:R-:W-:Y:S01]  /*10ba0*/  LOP3.LUT R3, R62, 0xffffffe0, RZ, 0xc0, !PT ;  /* 0xffffffe03e037812 */ /* 0x002fe200078ec0ff */
        /* <DEDUP_REMOVED lines=28> */
[----:B------:R-:W-:Y:S01]  /*10d70*/  LDSM.16.MT88.4 R128, [R206+0x8880] ;  /* 0x00888000ce80783b */ /* 0x000fe20000004200 */
[----:B------:R-:W-:-:S02]  /*10d80*/  FMNMX.FTZ R3, R40, R41, !PT ;  /* 0x0000002928037209 */ /* 0x000fc40007810000 */
[----:B--23--:R-:W-:Y:S01]  /*10d90*/  FSEL R7, R38, -INF , P0 ;  /* 0xff80000026077808 */ /* 0x00cfe20000000000 */
[----:B------:R-:W-:Y:S01]  /*10da0*/  LDSM.16.MT88.4 R136, [R205+0x8880] ;  /* 0x00888000cd88783b */ /* 0x000fe20000004200 */
[----:B------:R-:W-:Y:S02]  /*10db0*/  FSEL R36, R36, -INF , P0 ;  /* 0xff80000024247808 */ /* 0x000fe40000000000 */
[----:B------:R-:W-:Y:S01]  /*10dc0*/  ISETP.GT.AND P0, PT, R61, 0x9, PT ;  /* 0x000000093d00780c */ /* 0x000fe20003f04270 */
[----:B------:R-:W-:Y:S01]  /*10dd0*/  LDSM.16.MT88.4 R164, [R206+0x6080] ;  /* 0x00608000cea4783b */ /* 0x000fe20000004200 */
[----:B------:R-:W-:Y:S02]  /*10de0*/  FMNMX.FTZ R3, R36, R3, !PT ;  /* 0x0000000324037209 */ /* 0x000fe40007810000 */
[----:B----4-:R-:W-:Y:S01]  /*10df0*/  FSEL R5, R39, -INF , P0 ;  /* 0xff80000027057808 */ /* 0x010fe20000000000 */
[----:B------:R-:W-:Y:S01]  /*10e00*/  LDSM.16.MT88.4 R160, [R205+0x6080] ;  /* 0x00608000cda0783b */ /* 0x000fe20000004200 */
[----:B------:R-:W-:-:S02]  /*10e10*/  FSEL R2, R37, -INF , P0 ;  /* 0xff80000025027808 */ /* 0x000fc40000000000 */
[C---:B------:R-:W-:Y:S01]  /*10e20*/  ISETP.GT.AND P0, PT, R61.reuse, 0x10, PT ;  /* 0x000000103d00780c */ /* 0x040fe20003f04270 */
[----:B------:R-:W-:Y:S01]  /*10e30*/  LDSM.16.MT88.4 R172, [R204+0x4880] ;  /* 0x00488000ccac783b */ /* 0x000fe20000004200 */
[----:B------:R-:W-:Y:S02]  /*10e40*/  FMNMX.FTZ R3, R2, R3, !PT ;  /* 0x0000000302037209 */ /* 0x000fe40007810000 */
[----:B------:R-:W-:Y:S01]  /*10e50*/  FSEL R9, R34, -INF , P0 ;  /* 0xff80000022097808 */ /* 0x000fe20000000000 */
[----:B------:R-:W-:Y:S01]  /*10e60*/  LDSM.16.MT88.4 R168, [R207+0x6080] ;  /* 0x00608000cfa8783b */ /* 0x000fe20000004200 */
        /* <DEDUP_REMOVED lines=28> */
[----:B------:R-:W-:Y:S01]  /*11030*/  FMNMX.FTZ R3, R182, R3, !PT ;  /* 0x00000003b6037209 */ /* 0x000fe20007810000 */
[----:B------:R-:W-:Y:S01]  /*11040*/  LDSM.16.MT88.4 R60, [R207+0x5880] ;  /* 0x00588000cf3c783b */ /* 0x000fe20000004200 */
[----:B------:R-:W-:-:S02]  /*11050*/  FSEL R180, R21, -INF , P0 ;  /* 0xff80000015b47808 */ /* 0x000fc40000000000 */
[----:B------:R-:W-:Y:S02]  /*11060*/  FSEL R176, R23, -INF , P0 ;  /* 0xff80000017b07808 */ /* 0x000fe40000000000 */
[----:B------:R-:W-:Y:S01]  /*11070*/  FMNMX.FTZ R14, R180, R3, !PT ;  /* 0x00000003b40e7209 */ /* 0x000fe20007810000 */
[----:B------:R-:W-:Y:S04]  /*11080*/  LDSM.16.MT88.4 R20, [R206+0x7880] ;  /* 0x00788000ce14783b */ /* 0x000fe80000004200 */
[----:B------:R-:W1:Y:S02]  /*11090*/  SHFL.BFLY PT, R11, R14, 0x2, 0x1f ;  /* 0x0c401f000e0b7f89 */ /* 0x000e6400000e0000 */
        /* <DEDUP_REMOVED lines=16> */
[----:B------:R-:W-:Y:S01]  /*111a0*/  LDSM.16.MT88.4 R36, [R206+0x4080] ;  /* 0x00408000ce24783b */ /* 0x000fe20000004200 */
        /* <DEDUP_REMOVED lines=9> */
[--C-:B------:R-:W-:Y:S01]  /*11240*/  FFMA.FTZ R232, R232, c[0x0][0x2d0], -R183.reuse ;  /* 0x0000b400e8e87a23 */ /* 0x100fe200000108b7 */
[----:B------:R-:W1:Y:S01]  /*11250*/  MUFU.EX2 R158, R158 ;  /* 0x0000009e009e7308 */ /* 0x000e620000000800 */
[--C-:B------:R-:W-:Y:S01]  /*11260*/  FFMA.FTZ R234, R182, c[0x0][0x2d0], -R183.reuse ;  /* 0x0000b400b6ea7a23 */ /* 0x100fe200000108b7 */
[----:B------:R-:W-:Y:S01]  /*11270*/  FMNMX.FTZ R11, R177, R12, !PT ;  /* 0x0000000cb10b7209 */ /* 0x000fe20007810000 */
[----:B------:R-:W-:-:S03]  /*11280*/  FFMA.FTZ R241, R180, c[0x0][0x2d0], -R183 ;  /* 0x0000b400b4f17a23 */ /* 0x000fc600000108b7 */
[----:B------:R-:W-:Y:S02]  /*11290*/  FMNMX.FTZ R11, R176, R11, !PT ;  /* 0x0000000bb00b7209 */ /* 0x000fe40007810000 */
[----:B------:R-:W-:Y:S03]  /*112a0*/  MUFU.EX2 R159, R159 ;  /* 0x0000009f009f7308 */ /* 0x000fe60000000800 */
[----:B------:R-:W2:Y:S05]  /*112b0*/  SHFL.BFLY PT, R12, R11, 0x2, 0x1f ;  /* 0x0c401f000b0c7f89 */ /* 0x000eaa00000e0000 */
[----:B------:R-:W3:Y:S01]  /*112c0*/  MUFU.EX2 R2, R2 ;  /* 0x0000000200027308 */ /* 0x000ee20000000800 */
[----:B-1----:R-:W-:Y:S01]  /*112d0*/  F2FP.PACK_AB R140, R158, R185 ;  /* 0x000000b99e8c723e */ /* 0x002fe200000000ff */
[----:B------:R-:W-:-:S06]  /*112e0*/  FADD.FTZ R158, R185, R158 ;  /* 0x0000009eb99e7221 */ /* 0x000fcc0000010000 */
[----:B------:R-:W-:Y:S01]  /*112f0*/  MUFU.EX2 R231, R231 ;  /* 0x000000e700e77308 */ /* 0x000fe20000000800 */
[----:B---3--:R-:W-:-:S07]  /*11300*/  F2FP.PACK_AB R142, R2, R159 ;  /* 0x0000009f028e723e */ /* 0x008fce00000000ff */
[----:B------:R-:W-:Y:S01]  /*11310*/  MUFU.EX2 R188, R188 ;  /* 0x000000bc00bc7308 */ /* 0x000fe20000000800 */
[----:B------:R-:W-:Y:S01]  /*11320*/  FADD.FTZ R159, R159, R158 ;  /* 0x0000009e9f9f7221 */ /* 0x000fe20000010000 */
[----:B--2---:R-:W-:-:S03]  /*11330*/  FMNMX.FTZ R12, R11, R12, !PT ;  /* 0x0000000c0b0c7209 */ /* 0x004fc60007810000 */
[----:B------:R-:W-:Y:S02]  /*11340*/  FADD.FTZ R2, R2, R159 ;  /* 0x0000009f02027221 */ /* 0x000fe40000010000 */
[----:B------:R-:W1:Y:S01]  /*11350*/  SHFL.BFLY PT, R157, R12, 0x1, 0x1f ;  /* 0x0c201f000c9d7f89 */ /* 0x000e6200000e0000 */
[----:B------:R-:W-:Y:S08]  /*11360*/  MUFU.EX2 R191, R191 ;  /* 0x000000bf00bf7308 */ /* 0x000ff00000000800 */
[----:B------:R-:W-:Y:S08]  /*11370*/  MUFU.EX2 R186, R186 ;  /* 0x000000ba00ba7308 */ /* 0x000ff00000000800 */
[----:B------:R-:W-:Y:S01]  /*11380*/  MUFU.EX2 R232, R232 ;  /* 0x000000e800e87308 */ /* 0x000fe20000000800 */
[----:B-1----:R-:W-:-:S07]  /*11390*/  FMNMX.FTZ R157, R157, R12, !PT ;  /* 0x0000000c9d9d7209 */ /* 0x002fce0007810000 */
[----:B------:R-:W-:Y:S01]  /*113a0*/  MUFU.EX2 R237, R237 ;  /* 0x000000ed00ed7308 */ /* 0x000fe20000000800 */
[C---:B------:R-:W-:Y:S01]  /*113b0*/  FSETP.NEU.FTZ.AND P0, PT, R157.reuse, -INF , PT ;  /* 0xff8000009d00780b */ /* 0x040fe20003f1d000 */
[----:B------:R-:W-:-:S06]  /*113c0*/  FMUL.FTZ R178, R157, c[0x0][0x2d0] ;  /* 0x0000b4009db27a20 */ /* 0x000fcc0000410000 */
[----:B------:R-:W-:Y:S01]  /*113d0*/  MUFU.EX2 R234, R234 ;  /* 0x000000ea00ea7308 */ /* 0x000fe20000000800 */
[----:B------:R-:W-:-:S05]  /*113e0*/  FSEL R178, R178, RZ, P0 ;  /* 0x000000ffb2b27208 */ /* 0x000fca0000000000 */
[--C-:B------:R-:W-:Y:S02]  /*113f0*/  FFMA.FTZ R189, R42, c[0x0][0x2d0], -R178.reuse ;  /* 0x0000b4002abd7a23 */ /* 0x100fe400000108b2 */
[--C-:B------:R-:W-:Y:S01]  /*11400*/  FFMA.FTZ R184, R43, c[0x0][0x2d0], -R178.reuse ;  /* 0x0000b4002bb87a23 */ /* 0x100fe200000108b2 */
[----:B------:R-:W-:Y:S01]  /*11410*/  MUFU.EX2 R241, R241 ;  /* 0x000000f100f17308 */ /* 0x000fe20000000800 */
[--C-:B------:R-:W-:Y:S02]  /*11420*/  FFMA.FTZ R187, R7, c[0x0][0x2d0], -R178.reuse ;  /* 0x0000b40007bb7a23 */ /* 0x100fe400000108b2 */
[--C-:B------:R-:W-:Y:S02]  /*11430*/  FFMA.FTZ R0, R5, c[0x0][0x2d0], -R178.reuse ;  /* 0x0000b40005007a23 */ /* 0x100fe400000108b2 */
[----:B------:R-:W1:Y:S01]  /*11440*/  LDSM.16.MT88.4 R4, [R204+0x8880] ;  /* 0x00888000cc04783b */ /* 0x000e620000004200 */
[--C-:B------:R-:W-:Y:S02]  /*11450*/  FFMA.FTZ R235, R9, c[0x0][0x2d0], -R178.reuse ;  /* 0x0000b40009eb7a23 */ /* 0x100fe400000108b2 */
[----:B------:R-:W-:Y:S01]  /*11460*/  MUFU.EX2 R189, R189 ;  /* 0x000000bd00bd7308 */ /* 0x000fe20000000800 */
[----:B------:R-:W2:Y:S01]  /*11470*/  LDSM.16.MT88.4 R8, [R207+0x4880] ;  /* 0x00488000cf08783b */ /* 0x000ea20000004200 */
[----:B------:R-:W-:-:S02]  /*11480*/  FFMA.FTZ R214, R17, c[0x0][0x2d0], -R178 ;  /* 0x0000b40011d67a23 */ /* 0x000fc400000108b2 */
[--C-:B------:R-:W-:Y:S01]  /*11490*/  FFMA.FTZ R233, R13, c[0x0][0x2d0], -R178.reuse ;  /* 0x0000b4000de97a23 */ /* 0x100fe200000108b2 */
[----:B------:R-:W3:Y:S01]  /*114a0*/  LDSM.16.MT88.4 R16, [R206+0x4880] ;  /* 0x00488000ce10783b */ /* 0x000ee20000004200 */
[--C-:B------:R-:W-:Y:S02]  /*114b0*/  FFMA.FTZ R190, R15, c[0x0][0x2d0], -R178.reuse ;  /* 0x0000b4000fbe7a23 */ /* 0x100fe400000108b2 */
[----:B------:R-:W4:Y:S01]  /*114c0*/  MUFU.EX2 R184, R184 ;  /* 0x000000b800b87308 */ /* 0x000f220000000800 */
[----:B------:R-:W5:Y:S01]  /*114d0*/  LDSM.16.MT88.4 R12, [R205+0x4880] ;  /* 0x00488000cd0c783b */ /* 0x000f620000004200 */
[--C-:B------:R-:W-:Y:S02]  /*114e0*/  FFMA.FTZ R236, R181, c[0x0][0x2d0], -R178.reuse ;  /* 0x0000b400b5ec7a23 */ /* 0x100fe400000108b2 */
[--C-:B------:R-:W-:Y:S01]  /*114f0*/  FFMA.FTZ R239, R179, c[0x0][0x2d0], -R178.reuse ;  /* 0x0000b400b3ef7a23 */ /* 0x100fe200000108b2 */
[----:B------:R-:W-:Y:S01]  /*11500*/  LDSM.16.MT88.4 R180, [R207+0x6880] ;  /* 0x00688000cfb4783b */ /* 0x000fe20000004200 */
[----:B------:R-:W-:-:S02]  /*11510*/  FFMA.FTZ R238, R177, c[0x0][0x2d0], -R178 ;  /* 0x0000b400b1ee7a23 */ /* 0x000fc400000108b2 */
[----:B------:R-:W-:Y:S01]  /*11520*/  MUFU.EX2 R187, R187 ;  /* 0x000000bb00bb7308 */ /* 0x000fe20000000800 */
[----:B------:R-:W-:Y:S02]  /*11530*/  FFMA.FTZ R243, R176, c[0x0][0x2d0], -R178 ;  /* 0x0000b400b0f37a23 */ /* 0x000fe400000108b2 */
[----:B------:R-:W-:Y:S05]  /*11540*/  LDSM.16.MT88.4 R176, [R205+0x6880] ;  /* 0x00688000cdb0783b */ /* 0x000fea0000004200 */
[----:B------:R-:W1:Y:S01]  /*11550*/  MUFU.EX2 R0, R0 ;  /* 0x0000000000007308 */ /* 0x000e620000000800 */
[----:B----4-:R-:W-:Y:S01]  /*11560*/  F2FP.PACK_AB R141, R184, R189 ;  /* 0x000000bdb88d723e */ /* 0x010fe200000000ff */
[----:B------:R-:W-:-:S06]  /*11570*/  FADD.FTZ R184, R189, R184 ;  /* 0x000000b8bdb87221 */ /* 0x000fcc0000010000 */
[----:B------:R-:W-:Y:S01]  /*11580*/  MUFU.EX2 R235, R235 ;  /* 0x000000eb00eb7308 */ /* 0x000fe20000000800 */
[----:B-1----:R-:W-:-:S07]  /*11590*/  F2FP.PACK_AB R143, R0, R187 ;  /* 0x000000bb008f723e */ /* 0x002fce00000000ff */
[----:B------:R-:W1:Y:S01]  /*115a0*/  MUFU.EX2 R214, R214 ;  /* 0x000000d600d67308 */ /* 0x000e620000000800 */
[----:B------:R-:W-:-:S04]  /*115b0*/  FADD.FTZ R187, R187, R184 ;  /* 0x000000b8bbbb7221 */ /* 0x000fc80000010000 */
[----:B------:R-:W-:Y:S01]  /*115c0*/  FADD.FTZ R0, R0, R187 ;  /* 0x000000bb00007221 */ /* 0x000fe20000010000 */
        /* <DEDUP_REMOVED lines=39> */
[----:B-1----:R-:W-:Y:S01]  /*11840*/  F2FP.PACK_AB R5, R214, R235 ;  /* 0x000000ebd605723e */ /* 0x002fe200000000ff */
[----:B------:R-:W-:-:S02]  /*11850*/  FADD.FTZ R231, R231, R2 ;  /* 0x00000002e7e77221 */ /* 0x000fc40000010000 */
[----:B------:R-:W-:Y:S02]  /*11860*/  FADD.FTZ R235, R235, R0 ;  /* 0x00000000ebeb7221 */ /* 0x000fe40000010000 */
[----:B------:R-:W-:Y:S01]  /*11870*/  FADD.FTZ R188, R188, R231 ;  /* 0x000000e7bcbc7221 */ /* 0x000fe20000010000 */
[----:B------:R-:W-:Y:S01]  /*11880*/  F2FP.PACK_AB R6, R186, R191 ;  /* 0x000000bfba06723e */ /* 0x000fe200000000ff */
[----:B------:R-:W-:Y:S01]  /*11890*/  FADD.FTZ R214, R214, R235 ;  /* 0x000000ebd6d67221 */ /* 0x000fe20000010000 */
[----:B----4-:R-:W-:Y:S01]  /*118a0*/  F2FP.PACK_AB R7, R190, R233 ;  /* 0x000000e9be07723e */ /* 0x010fe200000000ff */
[----:B------:R-:W-:Y:S02]  /*118b0*/  FADD.FTZ R191, R191, R188 ;  /* 0x000000bcbfbf7221 */ /* 0x000fe40000010000 */
[----:B------:R-:W-:Y:S02]  /*118c0*/  FADD.FTZ R233, R233, R214 ;  /* 0x000000d6e9e97221 */ /* 0x000fe40000010000 */
[----:B------:R-:W-:-:S02]  /*118d0*/  FADD.FTZ R191, R186, R191 ;  /* 0x000000bfbabf7221 */ /* 0x000fc40000010000 */
[----:B--2---:R-:W-:Y:S01]  /*118e0*/  HMMA.16816.F32 R152, R4, R8, R152 ;  /* 0x000000080498723c */ /* 0x004fe20000001898 */
[----:B------:R-:W-:-:S07]  /*118f0*/  FADD.FTZ R233, R190, R233 ;  /* 0x000000e9bee97221 */ /* 0x000fce0000010000 */
[C---:B------:R-:W-:Y:S01]  /*11900*/  HMMA.16816.F32 R28, R4.reuse, R10, R28 ;  /* 0x0000000a041c723c */ /* 0x040fe2000000181c */
[----:B------:R-:W1:Y:S07]  /*11910*/  LDSM.16.MT88.4 R8, [R204+0x6080] ;  /* 0x00608000cc08783b */ /* 0x000e6e0000004200 */
[C---:B---3--:R-:W-:Y:S08]  /*11920*/  HMMA.16816.F32 R32, R4.reuse, R16, R32 ;  /* 0x000000100420723c */ /* 0x048ff00000001820 */
[C---:B------:R-:W-:Y:S01]  /*11930*/  HMMA.16816.F32 R36, R4.reuse, R18, R36 ;  /* 0x000000120424723c */ /* 0x040fe20000001824 */
[----:B------:R-:W-:Y:S07]  /*11940*/  LDSM.16.MT88.4 R16, [R205+0x7880] ;  /* 0x00788000cd10783b */ /* 0x000fee0000004200 */
[C---:B-----5:R-:W-:Y:S08]  /*11950*/  HMMA.16816.F32 R40, R4.reuse, R12, R40 ;  /* 0x0000000c0428723c */ /* 0x060ff00000001828 */
        /* <DEDUP_REMOVED lines=117> */
.L_x_2712:
        /* <DEDUP_REMOVED lines=56> */
.L_x_2731:
        /* <DEDUP_REMOVED lines=16> */
.L_x_2709:
[----:B----4-:R-:W-:Y:S05]  /*12530*/  BSYNC B0 ;  /* 0x0000000000007941 */ /* 0x010fea0003800000 */
.L_x_2708:
[----:B------:R-:W0:Y:S01]  /*12540*/  LDGDEPBAR ;  /* 0x00000000000079af */ /* 0x000e220000000000 */
[----:B------:R-:W-:Y:S01]  /*12550*/  WARPSYNC 0xffffffff ;  /* 0xffffffff00007948 */ /* 0x000fe20003800000 */
[C---:B-1----:R-:W-:Y:S03]  /*12560*/  HMMA.16816.F32 R4, R160.reuse, R164, RZ ;  /* 0x000000a4a004723c */ /* 0x042fe600000018ff */
[----:B------:R-:W-:Y:S01]  /*12570*/  ISETP.GE.AND P0, PT, R238, 0x1, PT ;  /* 0x00000001ee00780c */ /* 0x000fe20003f06270 */
[C---:B------:R-:W-:Y:S01]  /*12580*/  IMAD R158, R211.reuse, 0x2, R210 ;  /* 0x00000002d39e7824 */ /* 0x040fe200078e02d2 */
[----:B------:R-:W-:Y:S01]  /*12590*/  LEA R2, R212, R209, 0x1 ;  /* 0x000000d1d4027211 */ /* 0x000fe200078e08ff */
[----:B------:R-:W-:Y:S02]  /*125a0*/  IMAD R156, R211, 0x2, R214 ;  /* 0x00000002d39c7824 */ /* 0x000fe400078e02d6 */
[C---:B------:R-:W-:Y:S01]  /*125b0*/  HMMA.16816.F32 R8, R160.reuse, R166, RZ ;  /* 0x000000a6a008723c */ /* 0x040fe200000018ff */
[----:B------:R-:W-:Y:S07]  /*125c0*/  LDSM.16.M88.4 R164, [R158] ;  /* 0x000000009ea4783b */ /* 0x000fee0000000200 */
[C---:B------:R-:W-:Y:S08]  /*125d0*/  HMMA.16816.F32 R12, R160.reuse, R168, RZ ;  /* 0x000000a8a00c723c */ /* 0x040ff000000018ff */
[C---:B------:R-:W-:Y:S01]  /*125e0*/  HMMA.16816.F32 R16, R160.reuse, R170, RZ ;  /* 0x000000aaa010723c */ /* 0x040fe200000018ff */
[----:B------:R-:W1:Y:S07]  /*125f0*/  LDSM.16.M88.4 R168, [R2+0xa080] ;  /* 0x00a0800002a8783b */ /* 0x000e6e0000000200 */
[C---:B------:R-:W-:Y:S08]  /*12600*/  HMMA.16816.F32 R20, R160.reuse, R172, RZ ;  /* 0x000000aca014723c */ /* 0x040ff000000018ff */
[----:B------:R-:W-:Y:S01]  /*12610*/  HMMA.16816.F32 R24, R160, R174, RZ ;  /* 0x000000aea018723c */ /* 0x000fe200000018ff */
[----:B------:R-:W2:Y:S05]  /*12620*/  LDSM.16.M88.4 R160, [R2+0xa880] ;  /* 0x00a8800002a0783b */ /* 0x000eaa0000000200 */
[----:B------:R-:W4:Y:S02]  /*12630*/  LDSM.16.M88.4 R172, [R2+0xb080] ;  /* 0x00b0800002ac783b */ /* 0x000f240000000200 */
[C---:B------:R-:W-:Y:S08]  /*12640*/  HMMA.16816.F32 R4, R176.reuse, R180, R4 ;  /* 0x000000b4b004723c */ /* 0x040ff00000001804 */
[C---:B------:R-:W-:Y:S01]  /*12650*/  HMMA.16816.F32 R8, R176.reuse, R182, R8 ;  /* 0x000000b6b008723c */ /* 0x040fe20000001808 */
[----:B------:R-:W-:Y:S07]  /*12660*/  LDSM.16.M88.4 R180, [R156] ;  /* 0x000000009cb4783b */ /* 0x000fee0000000200 */
[C---:B---3--:R-:W-:Y:S08]  /*12670*/  HMMA.16816.F32 R12, R176.reuse, R184, R12 ;  /* 0x000000b8b00c723c */ /* 0x048ff0000000180c */
[C---:B------:R-:W-:Y:S01]  /*12680*/  HMMA.16816.F32 R16, R176.reuse, R186, R16 ;  /* 0x000000bab010723c */ /* 0x040fe20000001810 */
[----:B------:R-:W3:Y:S07]  /*12690*/  LDSM.16.M88.4 R184, [R201] ;  /* 0x00000000c9b8783b */ /* 0x000eee0000000200 */
[C---:B------:R-:W-:Y:S08]  /*126a0*/  HMMA.16816.F32 R20, R176.reuse, R188, R20 ;  /* 0x000000bcb014723c */ /* 0x040ff00000001814 */
[----:B------:R-:W-:Y:S01]  /*126b0*/  HMMA.16816.F32 R24, R176, R190, R24 ;  /* 0x000000beb018723c */ /* 0x000fe20000001818 */
[----:B------:R-:W5:Y:S05]  /*126c0*/  LDSM.16.M88.4 R176, [R201+0x800] ;  /* 0x00080000c9b0783b */ /* 0x000f6a0000000200 */
[----:B------:R-:W3:Y:S02]  /*126d0*/  LDSM.16.M88.4 R188, [R201+0x1000] ;  /* 0x00100000c9bc783b */ /* 0x000ee40000000200 */
        /* <DEDUP_REMOVED lines=8> */
[----:B------:R-:W2:Y:S05]  /*12760*/  LDSM.16.M88.4 R164, [R209+0xc080] ;  /* 0x00c08000d1a4783b */ /* 0x000eaa0000000200 */
[----:B------:R-:W4:Y:S02]  /*12770*/  LDSM.16.M88.4 R172, [R209+0xc880] ;  /* 0x00c88000d1ac783b */ /* 0x000f240000000200 */
[C---:B---3--:R-:W-:Y:S08]  /*12780*/  HMMA.16816.F32 R4, R180.reuse, R184, R4 ;  /* 0x000000b8b404723c */ /* 0x048ff00000001804 */
[C---:B------:R-:W-:Y:S01]  /*12790*/  HMMA.16816.F32 R8, R180.reuse, R186, R8 ;  /* 0x000000bab408723c */ /* 0x040fe20000001808 */
[----:B------:R-:W-:Y:S07]  /*127a0*/  LDSM.16.M88.4 R184, [R200] ;  /* 0x00000000c8b8783b */ /* 0x000fee0000000200 */
[C---:B-----5:R-:W-:Y:S08]  /*127b0*/  HMMA.16816.F32 R12, R180.reuse, R176, R12 ;  /* 0x000000b0b40c723c */ /* 0x060ff0000000180c */
[C---:B------:R-:W-:Y:S01]  /*127c0*/  HMMA.16816.F32 R16, R180.reuse, R178, R16 ;  /* 0x000000b2b410723c */ /* 0x040fe20000001810 */
[----:B------:R-:W3:Y:S07]  /*127d0*/  LDSM.16.M88.4 R176, [R214+0x4000] ;  /* 0x00400000d6b0783b */ /* 0x000eee0000000200 */
[C---:B------:R-:W-:Y:S08]  /*127e0*/  HMMA.16816.F32 R20, R180.reuse, R188, R20 ;  /* 0x000000bcb414723c */ /* 0x040ff00000001814 */
[----:B------:R-:W-:Y:S01]  /*127f0*/  HMMA.16816.F32 R24, R180, R190, R24 ;  /* 0x000000beb418723c */ /* 0x000fe20000001818 */
[----:B------:R-:W5:Y:S05]  /*12800*/  LDSM.16.M88.4 R180, [R199] ;  /* 0x00000000c7b4783b */ /* 0x000f6a0000000200 */
[----:B------:R-:W3:Y:S02]  /*12810*/  LDSM.16.M88.4 R188, [R198] ;  /* 0x00000000c6bc783b */ /* 0x000ee40000000200 */
        /* <DEDUP_REMOVED lines=12> */
[----:B------:R-:W-:Y:S07]  /*128e0*/  LDSM.16.M88.4 R184, [R201+0x1800] ;  /* 0x00180000c9b8783b */ /* 0x000fee0000000200 */
[C---:B-----5:R-:W-:Y:S08]  /*128f0*/  HMMA.16816.F32 R12, R176.reuse, R180, R12 ;  /* 0x000000b4b00c723c */ /* 0x060ff0000000180c */
[C---:B------:R-:W-:Y:S01]  /*12900*/  HMMA.16816.F32 R16, R176.reuse, R182, R16 ;  /* 0x000000b6b010723c */ /* 0x040fe20000001810 */
[----:B------:R-:W3:Y:S07]  /*12910*/  LDSM.16.M88.4 R180, [R156+0x4000] ;  /* 0x004000009cb4783b */ /* 0x000eee0000000200 */
        /* <DEDUP_REMOVED lines=84> */
[C---:B-1----:R-:W-:Y:S01]  /*12e60*/  HMMA.16816.F32 R4, R164.reuse, R168, R4 ;  /* 0x000000a8a404723c */ /* 0x042fe20000001804 */
[----:B------:R-:W-:Y:S04]  /*12e70*/  DEPBAR.LE SB0, 0x0 ;  /* 0x000080000000791a */ /* 0x000fe80000000000 */
[----:B------:R-:W-:Y:S03]  /*12e80*/  BAR.SYNC.DEFER_BLOCKING 0x0 ;  /* 0x0000000000007b1d */ /* 0x000fe60000010000 */
[C---:B------:R-:W-:Y:S08]  /*12e90*/  HMMA.16816.F32 R8, R164.reuse, R170, R8 ;  /* 0x000000aaa408723c */ /* 0x040ff00000001808 */
[C---:B--2---:R-:W-:Y:S08]  /*12ea0*/  HMMA.16816.F32 R12, R164.reuse, R160, R12 ;  /* 0x000000a0a40c723c */ /* 0x044ff0000000180c */
[C---:B------:R-:W-:Y:S08]  /*12eb0*/  HMMA.16816.F32 R16, R164.reuse, R162, R16 ;  /* 0x000000a2a410723c */ /* 0x040ff00000001810 */
[C---:B----4-:R-:W-:Y:S08]  /*12ec0*/  HMMA.16816.F32 R20, R164.reuse, R172, R20 ;  /* 0x000000aca414723c */ /* 0x050ff00000001814 */
[----:B------:R-:W-:Y:S08]  /*12ed0*/  HMMA.16816.F32 R24, R164, R174, R24 ;  /* 0x000000aea418723c */ /* 0x000ff00000001818 */
[C---:B---3--:R-:W-:Y:S08]  /*12ee0*/  HMMA.16816.F32 R4, R180.reuse, R184, R4 ;  /* 0x000000b8b404723c */ /* 0x048ff00000001804 */
[C---:B------:R-:W-:Y:S08]  /*12ef0*/  HMMA.16816.F32 R8, R180.reuse, R186, R8 ;  /* 0x000000bab408723c */ /* 0x040ff00000001808 */
[C---:B-----5:R-:W-:Y:S08]  /*12f00*/  HMMA.16816.F32 R12, R180.reuse, R176, R12 ;  /* 0x000000b0b40c723c */ /* 0x060ff0000000180c */
[C---:B------:R-:W-:Y:S08]  /*12f10*/  HMMA.16816.F32 R16, R180.reuse, R178, R16 ;  /* 0x000000b2b410723c */ /* 0x040ff00000001810 */
[C---:B------:R-:W-:Y:S08]  /*12f20*/  HMMA.16816.F32 R20, R180.reuse, R188, R20 ;  /* 0x000000bcb414723c */ /* 0x040ff00000001814 */
[----:B------:R-:W-:Y:S01]  /*12f30*/  HMMA.16816.F32 R24, R180, R190, R24 ;  /* 0x000000beb418723c */ /* 0x000fe20000001818 */
[----:B------:R-:W-:-:S07]  /*12f40*/  @!P0 BRA `(.L_x_2711) ;  /* 0x0000040000008947 */ /* 0x000fce0003800000 */
[----:B------:R-:W-:Y:S01]  /*12f50*/  IMAD R161, R238, 0x30, R217 ;  /* 0x00000030eea17824 */ /* 0x000fe200078e02d9 */
[----:B------:R-:W-:Y:S01]  /*12f60*/  ISETP.NE.AND P1, PT, R223, 0x1, PT ;  /* 0x00000001df00780c */ /* 0x000fe20003f25270 */
[----:B------:R-:W-:Y:S02]  /*12f70*/  IMAD.MOV.U32 R225, RZ, RZ, RZ ;  /* 0x000000ffffe17224 */ /* 0x000fe400078e00ff */
[----:B------:R-:W-:Y:S01]  /*12f80*/  IMAD R159, R159, c[0x0][0x1e8], RZ ;  /* 0x00007a009f9f7a24 */ /* 0x000fe200078e02ff */
[----:B------:R-:W-:Y:S03]  /*12f90*/  IADD3 R226, R161, -0x30, R220 ;  /* 0xffffffd0a1e27810 */ /* 0x000fe60007ffe0dc */
[----:B------:R-:W-:Y:S02]  /*12fa0*/  IMAD R159, R215, c[0x0][0x1ec], R159 ;  /* 0x00007b00d79f7a24 */ /* 0x000fe400078e029f */
        /* <DEDUP_REMOVED lines=9> */
[----:B------:R-:W-:Y:S03]  /*13040*/  @!P3 LEA.HI.X R165, R163, c[0x0][0x2a4], R2, 0x2, P0 ;  /* 0x0000a900a3a5ba11 */ /* 0x000fe600000f1402 */
[C---:B------:R-:W-:Y:S01]  /*13050*/  IMAD.WIDE.U32 R162, R226.reuse, c[0x0][0x1e0], RZ ;  /* 0x00007800e2a27a25 */ /* 0x040fe200078e00ff */
[----:B------:R-:W-:Y:S01]  /*13060*/  SHF.R.S32.HI R161, RZ, 0x1f, R226 ;  /* 0x0000001fffa17819 */ /* 0x000fe200000114e2 */
[----:B------:R1:W2:Y:S04]  /*13070*/  @!P3 LDG.E R225, [R164.64] ;  /* 0x00000004a4e1b981 */ /* 0x0002a8000c1e1900 */
[----:B------:R-:W-:Y:S04]  /*13080*/  IMAD R161, R161, c[0x0][0x1e0], RZ ;  /* 0x00007800a1a17a24 */ /* 0x000fe800078e02ff */
[----:B------:R-:W-:Y:S04]  /*13090*/  IMAD R161, R226, c[0x0][0x1e4], R161 ;  /* 0x00007900e2a17a24 */ /* 0x000fe800078e02a1 */
[----:B------:R-:W-:Y:S02]  /*130a0*/  IMAD.IADD R163, R163, 0x1, R161 ;  /* 0x00000001a3a37824 */ /* 0x000fe400078e02a1 */
[----:B-1----:R-:W-:Y:S04]  /*130b0*/  IMAD.WIDE.U32 R164, R215, c[0x0][0x1e8], RZ ;  /* 0x00007a00d7a47a25 */ /* 0x002fe800078e00ff */
[----:B------:R-:W-:Y:S01]  /*130c0*/  IMAD.IADD R159, R165, 0x1, R159 ;  /* 0x00000001a59f7824 */ /* 0x000fe200078e029f */
[----:B--2---:R-:W-:Y:S01]  /*130d0*/  SHF.R.S32.HI R160, RZ, 0x1f, R225 ;  /* 0x0000001fffa07819 */ /* 0x004fe200000114e1 */
[C---:B------:R-:W-:Y:S04]  /*130e0*/  IMAD.WIDE.U32 R162, R225.reuse, c[0x0][0x1f0], R162 ;  /* 0x00007c00e1a27a25 */ /* 0x040fe800078e00a2 */
[----:B------:R-:W-:Y:S01]  /*130f0*/  IMAD R160, R160, c[0x0][0x1f0], RZ ;  /* 0x00007c00a0a07a24 */ /* 0x000fe200078e02ff */
[----:B------:R-:W-:Y:S03]  /*13100*/  IADD3 R158, P0, R164, R162, RZ ;  /* 0x000000a2a49e7210 */ /* 0x000fe60007f1e0ff */
[----:B------:R-:W-:Y:S05]  /*13110*/  IMAD R160, R225, c[0x0][0x1f4], R160 ;  /* 0x00007d00e1a07a24 */ /* 0x000fea00078e02a0 */
[----:B------:R-:W-:Y:S02]  /*13120*/  IADD3.X R159, R159, R163, R160, P0, !PT ;  /* 0x000000a39f9f7210 */ /* 0x000fe400007fe4a0 */
[C---:B------:R-:W-:Y:S04]  /*13130*/  LEA R156, P0, R158.reuse, c[0x0][0x1c8], 0x1 ;  /* 0x000072009e9c7a11 */ /* 0x040fe800078008ff */
[----:B------:R-:W-:Y:S02]  /*13140*/  LEA.HI.X R2, R158, c[0x0][0x1cc], R159, 0x1, P0 ;  /* 0x000073009e027a11 */ /* 0x000fe400000f0c9f */
[----:B------:R-:W1:Y:S04]  /*13150*/  SHFL.IDX PT, R158, R156, RZ, 0x181f ;  /* 0x00181fff9c9e7589 */ /* 0x000e6800000e0000 */
[----:B------:R-:W2:Y:S04]  /*13160*/  SHFL.IDX PT, R159, R2, RZ, 0x181f ;  /* 0x00181fff029f7589 */ /* 0x000ea800000e0000 */
[----:B------:R-:W3:Y:S01]  /*13170*/  SHFL.IDX PT, R156, R156, 0x1, 0x181f ;  /* 0x00381f009c9c7f89 */ /* 0x000ee200000e0000 */
[C---:B-1----:R-:W-:Y:S05]  /*13180*/  @P1 IADD3 R164, P0, R158.reuse, R233, RZ ;  /* 0x000000e99ea41210 */ /* 0x042fea0007f1e0ff */
[C---:B--2---:R-:W-:Y:S01]  /*13190*/  @P1 IMAD.X R165, R159.reuse, 0x1, R232, P0 ;  /* 0x000000019fa51824 */ /* 0x044fe200000e06e8 */
[C---:B------:R-:W-:Y:S04]  /*131a0*/  @P1 IADD3 R162, P0, R158.reuse, R235, RZ ;  /* 0x000000eb9ea21210 */ /* 0x040fe80007f1e0ff */
[----:B------:R1:W-:Y:S01]  /*131b0*/  @P1 LDGSTS.E.BYPASS.LTC128B.128 [R227+0xa080], [R164.64], !P6 ;  /* 0x0a080000a4e31fae */ /* 0x0003e2000f101d44 */
[C---:B------:R-:W-:Y:S01]  /*131c0*/  @P1 IMAD.X R163, R159.reuse, 0x1, R234, P0 ;  /* 0x000000019fa31824 */ /* 0x040fe200000e06ea */
[----:B------:R-:W-:Y:S05]  /*131d0*/  @P1 IADD3 R160, P0, R158, R237, RZ ;  /* 0x000000ed9ea01210 */ /* 0x000fea0007f1e0ff */
[----:B------:R-:W-:Y:S01]  /*131e0*/  @P1 IMAD.X R161, R159, 0x1, R236, P0 ;  /* 0x000000019fa11824 */ /* 0x000fe200000e06ec */
[C---:B------:R-:W-:Y:S04]  /*131f0*/  @P1 LEA R166, P0, R230.reuse, R158, 0x1 ;  /* 0x0000009ee6a61211 */ /* 0x040fe800078008ff */
[C-C-:B------:R-:W-:Y:S02]  /*13200*/  @P1 LEA.HI.X R167, R230.reuse, R159, R243.reuse, 0x1, P0 ;  /* 0x0000009fe6a71211 */ /* 0x140fe400000f0cf3 */
[----:B------:R-:W2:Y:S01]  /*13210*/  SHFL.IDX PT, R159, R2, 0x1, 0x181f ;  /* 0x00381f00029f7f89 */ /* 0x000ea200000e0000 */
[----:B------:R-:W-:Y:S11]  /*13220*/  ISETP.GE.AND P0, PT, R231, 0x21, PT ;  /* 0x00000021e700780c */ /* 0x000ff60003f06270 */
[----:B------:R-:W-:Y:S02]  /*13230*/  @!UPT UIADD3 URZ, URZ, URZ, URZ ;  /* 0x0000003f3f3ff290 */ /* 0x000fe4000fffe03f */
[C---:B---3--:R-:W-:Y:S04]  /*13240*/  @P0 LEA R168, P2, R230.reuse, R156, 0x1 ;  /* 0x0000009ce6a80211 */ /* 0x048fe800078408ff */
[----:B--2---:R-:W-:Y:S02]  /*13250*/  @P0 LEA.HI.X R169, R230, R159, R243, 0x1, P2 ;  /* 0x0000009fe6a90211 */ /* 0x004fe400010f0cf3 */
        /* <DEDUP_REMOVED lines=15> */
.L_x_2711:
[----:B------:R-:W-:Y:S01]  /*13350*/  FMNMX.FTZ R2, R4, R3, !PT ;  /* 0x0000000304027209 */ /* 0x000fe20007810000 */
        /* <DEDUP_REMOVED lines=24> */
[----:B------:R-:W-:Y:S02]  /*134e0*/  ISETP.GT.AND P0, PT, R238, RZ, PT ;  /* 0x000000ffee00720c */ /* 0x000fe40003f04270 */
        /* <DEDUP_REMOVED lines=9> */
[----:B-1----:R-:W-:Y:S05]  /*13580*/  FMNMX.FTZ R156, R156, R159, !PT ;  /* 0x0000009f9c9c7209 */ /* 0x002fea0007810000 */
[----:B------:R-:W-:Y:S01]  /*13590*/  FMUL.FTZ R176, R156, c[0x0][0x2d0] ;  /* 0x0000b4009cb07a20 */ /* 0x000fe20000410000 */
[----:B--2---:R-:W-:Y:S03]  /*135a0*/  FMNMX.FTZ R3, R160, R161, !PT ;  /* 0x000000a1a0037209 */ /* 0x004fe60007810000 */
[--C-:B------:R-:W-:Y:S01]  /*135b0*/  FFMA.FTZ R6, R6, c[0x0][0x2d0], -R176.reuse ;  /* 0x0000b40006067a23 */ /* 0x100fe200000108b0 */
[----:B------:R-:W1:Y:S01]  /*135c0*/  LDSM.16.MT88.4 R160, [R207+0x4080] ;  /* 0x00408000cfa0783b */ /* 0x000e620000004200 */
[----:B------:R-:W-:Y:S02]  /*135d0*/  FFMA.FTZ R7, R7, c[0x0][0x2d0], -R176 ;  /* 0x0000b40007077a23 */ /* 0x000fe400000108b0 */
[C---:B------:R-:W-:Y:S02]  /*135e0*/  FADD.FTZ R0, -R3.reuse, R0 ;  /* 0x0000000003007221 */ /* 0x040fe40000010100 */
[----:B------:R-:W-:Y:S01]  /*135f0*/  FMUL.FTZ R177, R3, c[0x0][0x2d0] ;  /* 0x0000b40003b17a20 */ /* 0x000fe20000410000 */
[----:B------:R-:W-:Y:S01]  /*13600*/  MUFU.EX2 R6, R6 ;  /* 0x0000000600067308 */ /* 0x000fe20000000800 */
[----:B------:R-:W-:Y:S02]  /*13610*/  FMUL.FTZ R2, R0, c[0x0][0x2d0] ;  /* 0x0000b40000027a20 */ /* 0x000fe40000410000 */
[----:B------:R-:W-:Y:S02]  /*13620*/  FADD.FTZ R0, -R156, R157 ;  /* 0x0000009d9c007221 */ /* 0x000fe40000010100 */
[--C-:B------:R-:W-:Y:S02]  /*13630*/  FFMA.FTZ R158, R4, c[0x0][0x2d0], -R177.reuse ;  /* 0x0000b400049e7a23 */ /* 0x100fe400000108b1 */
[----:B------:R-:W-:Y:S02]  /*13640*/  FMUL.FTZ R157, R0, c[0x0][0x2d0] ;  /* 0x0000b400009d7a20 */ /* 0x000fe40000410000 */
[--C-:B------:R-:W-:Y:S01]  /*13650*/  FFMA.FTZ R5, R5, c[0x0][0x2d0], -R177.reuse ;  /* 0x0000b40005057a23 */ /* 0x100fe200000108b1 */
[----:B------:R-:W2:Y:S01]  /*13660*/  MUFU.EX2 R2, R2 ;  /* 0x0000000200027308 */ /* 0x000ea20000000800 */
[--C-:B------:R-:W-:Y:S02]  /*13670*/  FFMA.FTZ R159, R8, c[0x0][0x2d0], -R177.reuse ;  /* 0x0000b400089f7a23 */ /* 0x100fe400000108b1 */
[--C-:B------:R-:W-:Y:S02]  /*13680*/  FFMA.FTZ R180, R9, c[0x0][0x2d0], -R177.reuse ;  /* 0x0000b40009b47a23 */ /* 0x100fe400000108b1 */
[--C-:B------:R-:W-:Y:S02]  /*13690*/  FFMA.FTZ R182, R11, c[0x0][0x2d0], -R176.reuse ;  /* 0x0000b4000bb67a23 */ /* 0x100fe400000108b0 */
[--C-:B------:R-:W-:Y:S02]  /*136a0*/  FFMA.FTZ R189, R20, c[0x0][0x2d0], -R177.reuse ;  /* 0x0000b40014bd7a23 */ /* 0x100fe400000108b1 */
[--C-:B------:R-:W-:Y:S01]  /*136b0*/  FFMA.FTZ R214, R21, c[0x0][0x2d0], -R177.reuse ;  /* 0x0000b40015d67a23 */ /* 0x100fe200000108b1 */
[----:B------:R3:W4:Y:S01]  /*136c0*/  MUFU.EX2 R0, R157 ;  /* 0x0000009d00007308 */ /* 0x0007220000000800 */
[--C-:B------:R-:W-:Y:S02]  /*136d0*/  FFMA.FTZ R191, R22, c[0x0][0x2d0], -R176.reuse ;  /* 0x0000b40016bf7a23 */ /* 0x100fe400000108b0 */
[--C-:B------:R-:W-:Y:S02]  /*136e0*/  FFMA.FTZ R240, R23, c[0x0][0x2d0], -R176.reuse ;  /* 0x0000b40017f07a23 */ /* 0x100fe400000108b0 */
[----:B------:R-:W-:Y:S01]  /*136f0*/  LDSM.16.MT88.4 R20, [R205+0x9080] ;  /* 0x00908000cd14783b */ /* 0x000fe20000004200 */
        /* <DEDUP_REMOVED lines=10> */
[----:B------:R-:W-:Y:S02]  /*137a0*/  FMUL.FTZ R32, R2, R32 ;  /* 0x0000002002207220 */ /* 0x000fe40000410000 */
[--C-:B---3--:R-:W-:Y:S02]  /*137b0*/  FFMA.FTZ R157, R10, c[0x0][0x2d0], -R176.reuse ;  /* 0x0000b4000a9d7a23 */ /* 0x108fe400000108b0 */
[C---:B----4-:R-:W-:Y:S02]  /*137c0*/  FMUL.FTZ R10, R0.reuse, R154 ;  /* 0x0000009a000a7220 */ /* 0x050fe40000410000 */
[C---:B------:R-:W-:Y:S01]  /*137d0*/  FMUL.FTZ R11, R0.reuse, R155 ;  /* 0x0000009b000b7220 */ /* 0x040fe20000410000 */
[----:B------:R-:W-:Y:S01]  /*137e0*/  MUFU.EX2 R159, R159 ;  /* 0x0000009f009f7308 */ /* 0x000fe20000000800 */
[C---:B------:R-:W-:Y:S02]  /*137f0*/  FMUL.FTZ R30, R0.reuse, R30 ;  /* 0x0000001e001e7220 */ /* 0x040fe40000410000 */
[----:B------:R-:W-:Y:S02]  /*13800*/  FMUL.FTZ R31, R0, R31 ;  /* 0x0000001f001f7220 */ /* 0x000fe40000410000 */
[----:B------:R-:W-:Y:S02]  /*13810*/  FMUL.FTZ R33, R2, R33 ;  /* 0x0000002102217220 */ /* 0x000fe40000410000 */
[C---:B------:R-:W-:Y:S02]  /*13820*/  FMUL.FTZ R34, R0.reuse, R34 ;  /* 0x0000002200227220 */ /* 0x040fe40000410000 */
[----:B------:R-:W-:Y:S01]  /*13830*/  FMUL.FTZ R35, R0, R35 ;  /* 0x0000002300237220 */ /* 0x000fe20000410000 */
[----:B------:R-:W3:Y:S01]  /*13840*/  MUFU.EX2 R180, R180 ;  /* 0x000000b400b47308 */ /* 0x000ee20000000800 */
[C---:B------:R-:W-:Y:S02]  /*13850*/  FMUL.FTZ R12, R2.reuse, R148 ;  /* 0x00000094020c7220 */ /* 0x040fe40000410000 */
[C---:B------:R-:W-:Y:S01]  /*13860*/  FMUL.FTZ R13, R2.reuse, R149 ;  /* 0x00000095020d7220 */ /* 0x040fe20000410000 */
[----:B--2---:R-:W-:Y:S01]  /*13870*/  F2FP.PACK_AB R152, R5, R158 ;  /* 0x0000009e0598723e */ /* 0x004fe200000000ff */
[C---:B------:R-:W-:Y:S02]  /*13880*/  FMUL.FTZ R36, R2.reuse, R36 ;  /* 0x0000002402247220 */ /* 0x040fe40000410000 */
[----:B------:R-:W-:Y:S02]  /*13890*/  FMUL.FTZ R37, R2, R37 ;  /* 0x0000002502257220 */ /* 0x000fe40000410000 */
[C---:B------:R-:W-:Y:S01]  /*138a0*/  FMUL.FTZ R38, R0.reuse, R38 ;  /* 0x0000002600267220 */ /* 0x040fe20000410000 */
[----:B------:R-:W2:Y:S01]  /*138b0*/  MUFU.EX2 R7, R7 ;  /* 0x0000000700077308 */ /* 0x000ea20000000800 */
[----:B------:R-:W-:Y:S02]  /*138c0*/  FMUL.FTZ R39, R0, R39 ;  /* 0x0000002700277220 */ /* 0x000fe40000410000 */
[C---:B------:R-:W-:Y:S02]  /*138d0*/  FMUL.FTZ R40, R2.reuse, R40 ;  /* 0x0000002802287220 */ /* 0x040fe40000410000 */
[----:B------:R-:W-:Y:S02]  /*138e0*/  FMUL.FTZ R41, R2, R41 ;  /* 0x0000002902297220 */ /* 0x000fe40000410000 */
[C---:B------:R-:W-:Y:S02]  /*138f0*/  FMUL.FTZ R42, R0.reuse, R42 ;  /* 0x0000002a002a7220 */ /* 0x040fe40000410000 */
[----:B------:R-:W-:Y:S01]  /*13900*/  FMUL.FTZ R43, R0, R43 ;  /* 0x0000002b002b7220 */ /* 0x000fe20000410000 */
[----:B------:R-:W-:Y:S01]  /*13910*/  MUFU.EX2 R157, R157 ;  /* 0x0000009d009d7308 */ /* 0x000fe20000000800 */
[C---:B------:R-:W-:Y:S02]  /*13920*/  FMUL.FTZ R44, R2.reuse, R44 ;  /* 0x0000002c022c7220 */ /* 0x040fe40000410000 */
[----:B------:R-:W-:Y:S01]  /*13930*/  FMUL.FTZ R45, R2, R45 ;  /* 0x0000002d022d7220 */ /* 0x000fe20000410000 */
[----:B---3--:R-:W-:Y:S01]  /*13940*/  F2FP.PACK_AB R154, R180, R159 ;  /* 0x0000009fb49a723e */ /* 0x008fe200000000ff */
[C---:B------:R-:W-:Y:S02]  /*13950*/  FMUL.FTZ R46, R0.reuse, R46 ;  /* 0x0000002e002e7220 */ /* 0x040fe40000410000 */
[----:B------:R-:W-:Y:S02]  /*13960*/  FMUL.FTZ R47, R0, R47 ;  /* 0x0000002f002f7220 */ /* 0x000fe40000410000 */
[C---:B------:R-:W-:Y:S01]  /*13970*/  FMUL.FTZ R48, R2.reuse, R48 ;  /* 0x0000003002307220 */ /* 0x040fe20000410000 */
[----:B------:R-:W3:Y:S01]  /*13980*/  MUFU.EX2 R182, R182 ;  /* 0x000000b600b67308 */ /* 0x000ee20000000800 */
[----:B------:R-:W-:Y:S02]  /*13990*/  FMUL.FTZ R49, R2, R49 ;  /* 0x0000003102317220 */ /* 0x000fe40000410000 */
[C---:B------:R-:W-:Y:S01]  /*139a0*/  FMUL.FTZ R50, R0.reuse, R50 ;  /* 0x0000003200327220 */ /* 0x040fe20000410000 */
        /* <DEDUP_REMOVED lines=10> */
[----:B------:R-:W2:Y:S01]  /*13a50*/  MUFU.EX2 R184, R184 ;  /* 0x000000b800b87308 */ /* 0x000ea20000000800 */
[----:B------:R-:W-:Y:S02]  /*13a60*/  FMUL.FTZ R59, R0, R59 ;  /* 0x0000003b003b7220 */ /* 0x000fe40000410000 */
[----:B------:R-:W-:Y:S01]  /*13a70*/  FMUL.FTZ R60, R2, R60 ;  /* 0x0000003c023c7220 */ /* 0x000fe20000410000 */
[----:B---3--:R-:W-:Y:S01]  /*13a80*/  F2FP.PACK_AB R155, R182, R157 ;  /* 0x0000009db69b723e */ /* 0x008fe200000000ff */
[----:B------:R-:W-:Y:S02]  /*13a90*/  FMUL.FTZ R61, R2, R61 ;  /* 0x0000003d023d7220 */ /* 0x000fe40000410000 */
[C---:B------:R-:W-:Y:S02]  /*13aa0*/  FMUL.FTZ R62, R0.reuse, R62 ;  /* 0x0000003e003e7220 */ /* 0x040fe40000410000 */
[----:B------:R-:W-:Y:S01]  /*13ab0*/  FMUL.FTZ R63, R0, R63 ;  /* 0x0000003f003f7220 */ /* 0x000fe20000410000 */
[----:B------:R-:W-:Y:S01]  /*13ac0*/  MUFU.EX2 R189, R189 ;  /* 0x000000bd00bd7308 */ /* 0x000fe20000000800 */
[C---:B-1----:R-:W-:Y:S05]  /*13ad0*/  HMMA.16816.F32 R8, R152.reuse, R160, R8 ;  /* 0x000000a09808723c */ /* 0x042fea0000001808 */
[C---:B------:R-:W-:Y:S02]  /*13ae0*/  FMUL.FTZ R64, R2.reuse, R64 ;  /* 0x0000004002407220 */ /* 0x040fe40000410000 */
[----:B------:R-:W-:Y:S01]  /*13af0*/  FMUL.FTZ R65, R2, R65 ;  /* 0x0000004102417220 */ /* 0x000fe20000410000 */
[C---:B------:R-:W-:Y:S01]  /*13b00*/  HMMA.16816.F32 R28, R152.reuse, R162, R28 ;  /* 0x000000a2981c723c */ /* 0x040fe2000000181c */
[----:B------:R-:W1:Y:S01]  /*13b10*/  LDSM.16.MT88.4 R160, [R204+0x4080] ;  /* 0x00408000cca0783b */ /* 0x000e620000004200 */
[----:B------:R-:W-:Y:S02]  /*13b20*/  MUFU.EX2 R214, R214 ;  /* 0x000000d600d67308 */ /* 0x000fe40000000800 */
[C---:B------:R-:W-:Y:S02]  /*13b30*/  FMUL.FTZ R66, R0.reuse, R66 ;  /* 0x0000004200427220 */ /* 0x040fe40000410000 */
[----:B------:R-:W-:Y:S02]  /*13b40*/  FMUL.FTZ R67, R0, R67 ;  /* 0x0000004300437220 */ /* 0x000fe40000410000 */
[C---:B------:R-:W-:Y:S04]  /*13b50*/  HMMA.16816.F32 R32, R152.reuse, R164, R32 ;  /* 0x000000a49820723c */ /* 0x040fe80000001820 */
[C---:B------:R-:W-:Y:S01]  /*13b60*/  FMUL.FTZ R68, R2.reuse, R68 ;  /* 0x0000004402447220 */ /* 0x040fe20000410000 */
[----:B------:R-:W-:Y:S01]  /*13b70*/  MUFU.EX2 R191, R191 ;  /* 0x000000bf00bf7308 */ /* 0x000fe20000000800 */
[----:B------:R-:W-:Y:S02]  /*13b80*/  FMUL.FTZ R69, R2, R69 ;  /* 0x0000004502457220 */ /* 0x000fe40000410000 */
[C---:B------:R-:W-:Y:S01]  /*13b90*/  HMMA.16816.F32 R36, R152.reuse, R166, R36 ;  /* 0x000000a69824723c */ /* 0x040fe20000001824 */
[----:B------:R-:W3:Y:S03]  /*13ba0*/  LDSM.16.MT88.4 R164, [R207+0x5880] ;  /* 0x00588000cfa4783b */ /* 0x000ee60000004200 */
[C---:B------:R-:W-:Y:S02]  /*13bb0*/  FMUL.FTZ R70, R0.reuse, R70 ;  /* 0x0000004600467220 */ /* 0x040fe40000410000 */
[----:B------:R-:W-:Y:S01]  /*13bc0*/  FMUL.FTZ R71, R0, R71 ;  /* 0x0000004700477220 */ /* 0x000fe20000410000 */
[----:B------:R-:W-:Y:S01]  /*13bd0*/  MUFU.EX2 R240, R240 ;  /* 0x000000f000f07308 */ /* 0x000fe20000000800 */
[C---:B------:R-:W-:Y:S04]  /*13be0*/  HMMA.16816.F32 R40, R152.reuse, R168, R40 ;  /* 0x000000a89828723c */ /* 0x040fe80000001828 */
[C---:B------:R-:W-:Y:S02]  /*13bf0*/  FMUL.FTZ R72, R2.reuse, R72 ;  /* 0x0000004802487220 */ /* 0x040fe40000410000 */
[----:B------:R-:W-:Y:S02]  /*13c00*/  FMUL.FTZ R73, R2, R73 ;  /* 0x0000004902497220 */ /* 0x000fe40000410000 */
[C---:B------:R-:W-:Y:S01]  /*13c10*/  HMMA.16816.F32 R44, R152.reuse, R170, R44 ;  /* 0x000000aa982c723c */ /* 0x040fe2000000182c */
[----:B------:R-:W4:Y:S01]  /*13c20*/  LDSM.16.MT88.4 R168, [R206+0x5880] ;  /* 0x00588000cea8783b */ /* 0x000f220000004200 */
[----:B------:R-:W-:Y:S02]  /*13c30*/  MUFU.EX2 R242, R242 ;  /* 0x000000f200f27308 */ /* 0x000fe40000000800 */
[C---:B------:R-:W-:Y:S02]  /*13c40*/  FMUL.FTZ R74, R0.reuse, R74 ;  /* 0x0000004a004a7220 */ /* 0x040fe40000410000 */
[----:B------:R-:W-:Y:S02]  /*13c50*/  FMUL.FTZ R75, R0, R75 ;  /* 0x0000004b004b7220 */ /* 0x000fe40000410000 */
[C---:B------:R-:W-:Y:S01]  /*13c60*/  FMUL.FTZ R76, R2.reuse, R76 ;  /* 0x0000004c024c7220 */ /* 0x040fe20000410000 */
[C---:B-1----:R-:W-:Y:S03]  /*13c70*/  HMMA.16816.F32 R48, R152.reuse, R160, R48 ;  /* 0x000000a09830723c */ /* 0x042fe60000001830 */
[----:B------:R-:W-:Y:S01]  /*13c80*/  FMUL.FTZ R77, R2, R77 ;  /* 0x0000004d024d7220 */ /* 0x000fe20000410000 */
[----:B------:R-:W-:Y:S01]  /*13c90*/  MUFU.EX2 R244, R244 ;  /* 0x000000f400f47308 */ /* 0x000fe20000000800 */
[C---:B------:R-:W-:Y:S02]  /*13ca0*/  FMUL.FTZ R78, R0.reuse, R78 ;  /* 0x0000004e004e7220 */ /* 0x040fe40000410000 */
[----:B------:R-:W-:Y:S01]  /*13cb0*/  FMUL.FTZ R79, R0, R79 ;  /* 0x0000004f004f7220 */ /* 0x000fe20000410000 */
[C---:B------:R-:W-:Y:S01]  /*13cc0*/  HMMA.16816.F32 R52, R152.reuse, R162, R52 ;  /* 0x000000a29834723c */ /* 0x040fe20000001834 */
[----:B------:R-:W1:Y:S03]  /*13cd0*/  LDSM.16.MT88.4 R160, [R205+0x5880] ;  /* 0x00588000cda0783b */ /* 0x000e660000004200 */
        /* <DEDUP_REMOVED lines=51> */
[C---:B------:R-:W-:Y:S04]  /*14010*/  FMUL.FTZ R112, R2.reuse, R112 ;  /* 0x0000007002707220 */ /* 0x040fe80000410000 */
[----:B------:R-:W-:Y:S01]  /*14020*/  FMUL.FTZ R113, R2, R113 ;  /* 0x0000007102717220 */ /* 0x000fe20000410000 */
        /* <DEDUP_REMOVED lines=20> */
[--C-:B------:R-:W-:Y:S02]  /*14170*/  FFMA.FTZ R183, R14, c[0x0][0x2d0], -R176.reuse ;  /* 0x0000b4000eb77a23 */ /* 0x100fe400000108b0 */
[C---:B------:R-:W-:Y:S03]  /*14180*/  FMUL.FTZ R14, R0.reuse, R150 ;  /* 0x00000096000e7220 */ /* 0x040fe60000410000 */
[C---:B------:R-:W-:Y:S01]  /*14190*/  HMMA.16816.F32 R124, R152.reuse, R162, R124 ;  /* 0x000000a2987c723c */ /* 0x040fe2000000187c */
[----:B------:R-:W-:Y:S01]  /*141a0*/  LDSM.16.MT88.4 R160, [R207+0x4880] ;  /* 0x00488000cfa0783b */ /* 0x000fe20000004200 */
[----:B------:R-:W-:Y:S01]  /*141b0*/  MUFU.EX2 R183, R183 ;  /* 0x000000b700b77308 */ /* 0x000fe20000000800 */
[--C-:B------:R-:W-:Y:S02]  /*141c0*/  FFMA.FTZ R186, R15, c[0x0][0x2d0], -R176.reuse ;  /* 0x0000b4000fba7a23 */ /* 0x100fe400000108b0 */
[----:B------:R-:W-:Y:S02]  /*141d0*/  FMUL.FTZ R15, R0, R151 ;  /* 0x00000097000f7220 */ /* 0x000fe40000410000 */
[C---:B------:R-:W-:Y:S02]  /*141e0*/  FMUL.FTZ R128, R2.reuse, R128 ;  /* 0x0000008002807220 */ /* 0x040fe40000410000 */
[----:B------:R-:W1:Y:S03]  /*141f0*/  LDSM.16.MT88.4 R148, [R204+0x8880] ;  /* 0x00888000cc94783b */ /* 0x000e660000004200 */
[C---:B---3--:R-:W-:Y:S01]  /*14200*/  HMMA.16816.F32 R12, R152.reuse, R164, R12 ;  /* 0x000000a4980c723c */ /* 0x048fe2000000180c */
[----:B------:R-:W3:Y:S02]  /*14210*/  MUFU.EX2 R186, R186 ;  /* 0x000000ba00ba7308 */ /* 0x000ee40000000800 */
        /* <DEDUP_REMOVED lines=9> */
[--C-:B------:R-:W-:Y:S02]  /*142b0*/  FFMA.FTZ R185, R16, c[0x0][0x2d0], -R177.reuse ;  /* 0x0000b40010b97a23 */ /* 0x100fe400000108b1 */
[--C-:B------:R-:W-:Y:S03]  /*142c0*/  FFMA.FTZ R188, R17, c[0x0][0x2d0], -R177.reuse ;  /* 0x0000b40011bc7a23 */ /* 0x100fe600000108b1 */
[C---:B----4-:R-:W-:Y:S01]  /*142d0*/  HMMA.16816.F32 R132, R152.reuse, R168, R132 ;  /* 0x000000a89884723c */ /* 0x050fe20000001884 */
[----:B------:R-:W-:Y:S02]  /*142e0*/  MUFU.EX2 R185, R185 ;  /* 0x000000b900b97308 */ /* 0x000fe40000000800 */
[--C-:B------:R-:W-:Y:S02]  /*142f0*/  FFMA.FTZ R187, R18, c[0x0][0x2d0], -R176.reuse ;  /* 0x0000b40012bb7a23 */ /* 0x100fe400000108b0 */
[--C-:B------:R-:W-:Y:S02]  /*14300*/  FFMA.FTZ R190, R19, c[0x0][0x2d0], -R176.reuse ;  /* 0x0000b40013be7a23 */ /* 0x100fe400000108b0 */
[C---:B------:R-:W-:Y:S02]  /*14310*/  FMUL.FTZ R136, R2.reuse, R136 ;  /* 0x0000008802887220 */ /* 0x040fe40000410000 */
[----:B------:R-:W-:Y:S02]  /*14320*/  FMUL.FTZ R137, R2, R137 ;  /* 0x0000008902897220 */ /* 0x000fe40000410000 */
[----:B------:R-:W4:Y:S01]  /*14330*/  MUFU.EX2 R188, R188 ;  /* 0x000000bc00bc7308 */ /* 0x000f220000000800 */
[C---:B------:R-:W-:Y:S02]  /*14340*/  FMUL.FTZ R138, R0.reuse, R138 ;  /* 0x0000008a008a7220 */ /* 0x040fe40000410000 */
[----:B------:R-:W-:Y:S02]  /*14350*/  FMUL.FTZ R139, R0, R139 ;  /* 0x0000008b008b7220 */ /* 0x000fe40000410000 */
[----:B------:R-:W-:Y:S02]  /*14360*/  FFMA.FTZ R177, R25, c[0x0][0x2d0], -R177 ;  /* 0x0000b40019b17a23 */ /* 0x000fe400000108b1 */
[----:B------:R-:W-:Y:S02]  /*14370*/  FFMA.FTZ R176, R27, c[0x0][0x2d0], -R176 ;  /* 0x0000b4001bb07a23 */ /* 0x000fe400000108b0 */
[----:B------:R-:W-:Y:S01]  /*14380*/  LDSM.16.MT88.4 R24, [R206+0x5080] ;  /* 0x00508000ce18783b */ /* 0x000fe20000004200 */
[C---:B------:R-:W-:Y:S01]  /*14390*/  HMMA.16816.F32 R136, R152.reuse, R170, R136 ;  /* 0x000000aa9888723c */ /* 0x040fe20000001888 */
[----:B------:R-:W-:Y:S02]  /*143a0*/  MUFU.EX2 R187, R187 ;  /* 0x000000bb00bb7308 */ /* 0x000fe40000000800 */
[----:B------:R-:W-:Y:S01]  /*143b0*/  FMUL.FTZ R16, R2, R144 ;  /* 0x0000009002107220 */ /* 0x000fe20000410000 */
[----:B--2---:R-:W-:Y:S01]  /*143c0*/  F2FP.PACK_AB R144, R184, R181 ;  /* 0x000000b5b890723e */ /* 0x004fe200000000ff */
[----:B------:R-:W-:Y:S01]  /*143d0*/  FMUL.FTZ R17, R2, R145 ;  /* 0x0000009102117220 */ /* 0x000fe20000410000 */
[----:B---3--:R-:W-:Y:S01]  /*143e0*/  F2FP.PACK_AB R145, R186, R183 ;  /* 0x000000b7ba91723e */ /* 0x008fe200000000ff */
[C---:B------:R-:W-:Y:S01]  /*143f0*/  FMUL.FTZ R18, R0.reuse, R146 ;  /* 0x0000009200127220 */ /* 0x040fe20000410000 */
[----:B------:R-:W2:Y:S01]  /*14400*/  LDSM.16.MT88.4 R168, [R205+0x4880] ;  /* 0x00488000cda8783b */ /* 0x000ea20000004200 */
[----:B------:R-:W-:Y:S02]  /*14410*/  FMUL.FTZ R19, R0, R147 ;  /* 0x0000009300137220 */ /* 0x000fe40000410000 */
[----:B------:R-:W3:Y:S01]  /*14420*/  MUFU.EX2 R190, R190 ;  /* 0x000000be00be7308 */ /* 0x000ee20000000800 */
[----:B------:R-:W-:Y:S01]  /*14430*/  FMUL.FTZ R140, R2, R140 ;  /* 0x0000008c028c7220 */ /* 0x000fe20000410000 */
[----:B----4-:R-:W-:Y:S01]  /*14440*/  F2FP.PACK_AB R146, R188, R185 ;  /* 0x000000b9bc92723e */ /* 0x010fe200000000ff */
[----:B------:R-:W-:Y:S02]  /*14450*/  FMUL.FTZ R141, R2, R141 ;  /* 0x0000008d028d7220 */ /* 0x000fe40000410000 */
[C---:B-1----:R-:W-:Y:S03]  /*14460*/  HMMA.16816.F32 R16, R152.reuse, R148, R16 ;  /* 0x000000949810723c */ /* 0x042fe60000001810 */
[C---:B------:R-:W-:Y:S02]  /*14470*/  FMUL.FTZ R142, R0.reuse, R142 ;  /* 0x0000008e008e7220 */ /* 0x040fe40000410000 */
[----:B------:R-:W-:Y:S01]  /*14480*/  FMUL.FTZ R143, R0, R143 ;  /* 0x0000008f008f7220 */ /* 0x000fe20000410000 */
[----:B------:R-:W1:Y:S01]  /*14490*/  MUFU.EX2 R243, R177 ;  /* 0x000000b100f37308 */ /* 0x000e620000000800 */
[----:B------:R-:W-:Y:S02]  /*144a0*/  FFMA.FTZ R158, R2, R241, R158 ;  /* 0x000000f1029e7223 */ /* 0x000fe4000001009e */
[----:B------:R-:W-:Y:S03]  /*144b0*/  FFMA.FTZ R6, R0, R239, R6 ;  /* 0x000000ef00067223 */ /* 0x000fe60000010006 */
[----:B------:R-:W-:Y:S01]  /*144c0*/  HMMA.16816.F32 R140, R152, R150, R140 ;  /* 0x00000096988c723c */ /* 0x000fe2000000188c */
[----:B------:R-:W4:Y:S02]  /*144d0*/  LDSM.16.MT88.4 R148, [R207+0x6080] ;  /* 0x00608000cf94783b */ /* 0x000f240000004200 */
[----:B------:R-:W-:Y:S01]  /*144e0*/  IADD3 R0, R238, -0x1, RZ ;  /* 0xffffffffee007810 */ /* 0x000fe20007ffe0ff */
[----:B------:R1:W1:Y:S01]  /*144f0*/  MUFU.EX2 R245, R176 ;  /* 0x000000b000f57308 */ /* 0x0002620000000800 */
[----:B------:R-:W-:Y:S01]  /*14500*/  FADD.FTZ R158, R5, R158 ;  /* 0x0000009e059e7221 */ /* 0x000fe20000010000 */
[----:B---3--:R-:W-:Y:S01]  /*14510*/  F2FP.PACK_AB R147, R190, R187 ;  /* 0x000000bbbe93723e */ /* 0x008fe200000000ff */
[----:B------:R-:W-:Y:S02]  /*14520*/  FADD.FTZ R6, R7, R6 ;  /* 0x0000000607067221 */ /* 0x000fe40000010000 */
[----:B------:R-:W3:Y:S03]  /*14530*/  LDSM.16.MT88.4 R152, [R206+0x6080] ;  /* 0x00608000ce98783b */ /* 0x000ee60000004200 */
[----:B------:R-:W-:Y:S01]  /*14540*/  MOV R238, R0 ;  /* 0x0000000000ee7202 */ /* 0x000fe20000000f00 */
[----:B------:R-:W-:Y:S01]  /*14550*/  FADD.FTZ R159, R159, R158 ;  /* 0x0000009e9f9f7221 */ /* 0x000fe20000010000 */
[C---:B------:R-:W-:Y:S05]  /*14560*/  HMMA.16816.F32 R8, R144.reuse, R160, R8 ;  /* 0x000000a09008723c */ /* 0x040fea0000001808 */
[----:B------:R-:W-:Y:S02]  /*14570*/  FADD.FTZ R157, R157, R6 ;  /* 0x000000069d9d7221 */ /* 0x000fe40000010000 */
[----:B------:R-:W-:Y:S01]  /*14580*/  FADD.FTZ R180, R180, R159 ;  /* 0x0000009fb4b47221 */ /* 0x000fe20000010000 */
[C---:B------:R-:W-:Y:S01]  /*14590*/  HMMA.16816.F32 R28, R144.reuse, R162, R28 ;  /* 0x000000a2901c723c */ /* 0x040fe2000000181c */
[----:B------:R-:W3:Y:S03]  /*145a0*/  LDSM.16.MT88.4 R160, [R205+0x6080] ;  /* 0x00608000cda0783b */ /* 0x000ee60000004200 */
[----:B------:R-:W-:Y:S01]  /*145b0*/  FADD.FTZ R182, R182, R157 ;  /* 0x0000009db6b67221 */ /* 0x000fe20000010000 */
[----:B------:R-:W-:Y:S01]  /*145c0*/  MOV R157, R156 ;  /* 0x0000009c009d7202 */ /* 0x000fe20000000f00 */
[----:B------:R-:W-:Y:S02]  /*145d0*/  FADD.FTZ R181, R181, R180 ;  /* 0x000000b4b5b57221 */ /* 0x000fe40000010000 */
[C---:B-----5:R-:W-:Y:S01]  /*145e0*/  HMMA.16816.F32 R32, R144.reuse, R164, R32 ;  /* 0x000000a49020723c */ /* 0x060fe20000001820 */
[----:B-1----:R-:W-:Y:S03]  /*145f0*/  LDSM.16.MT88.4 R176, [R204+0x8080] ;  /* 0x00808000ccb0783b */ /* 0x002fe60000004200 */
[----:B------:R-:W-:Y:S02]  /*14600*/  FADD.FTZ R183, R183, R182 ;  /* 0x000000b6b7b77221 */ /* 0x000fe40000010000 */
[----:B------:R-:W-:Y:S02]  /*14610*/  FADD.FTZ R184, R184, R181 ;  /* 0x000000b5b8b87221 */ /* 0x000fe40000010000 */
[C---:B------:R-:W-:Y:S01]  /*14620*/  HMMA.16816.F32 R36, R144.reuse, R166, R36 ;  /* 0x000000a69024723c */ /* 0x040fe20000001824 */
[----:B------:R-:W1:Y:S03]  /*14630*/  LDSM.16.MT88.4 R164, [R204+0x6080] ;  /* 0x00608000cca4783b */ /* 0x000e660000004200 */
[----:B------:R-:W-:Y:S02]  /*14640*/  FADD.FTZ R186, R186, R183 ;  /* 0x000000b7baba7221 */ /* 0x000fe40000010000 */
[----:B------:R-:W-:Y:S02]  /*14650*/  FADD.FTZ R185, R185, R184 ;  /* 0x000000b8b9b97221 */ /* 0x000fe40000010000 */
[C---:B--2---:R-:W-:Y:S04]  /*14660*/  HMMA.16816.F32 R40, R144.reuse, R168, R40 ;  /* 0x000000a89028723c */ /* 0x044fe80000001828 */
[----:B------:R-:W-:Y:S02]  /*14670*/  FADD.FTZ R187, R187, R186 ;  /* 0x000000babbbb7221 */ /* 0x000fe40000010000 */
[----:B------:R-:W-:Y:S02]  /*14680*/  FADD.FTZ R188, R188, R185 ;  /* 0x000000b9bcbc7221 */ /* 0x000fe40000010000 */
[C---:B------:R-:W-:Y:S01]  /*14690*/  HMMA.16816.F32 R44, R144.reuse, R170, R44 ;  /* 0x000000aa902c723c */ /* 0x040fe2000000182c */
[----:B------:R-:W2:Y:S03]  /*146a0*/  LDSM.16.MT88.4 R168, [R207+0x7880] ;  /* 0x00788000cfa8783b */ /* 0x000ea60000004200 */
[----:B------:R-:W-:Y:S02]  /*146b0*/  FADD.FTZ R190, R190, R187 ;  /* 0x000000bbbebe7221 */ /* 0x000fe40000010000 */
[----:B------:R-:W-:Y:S02]  /*146c0*/  FADD.FTZ R5, R189, R188 ;  /* 0x000000bcbd057221 */ /* 0x000fe40000010000 */
[C---:B------:R-:W-:Y:S04]  /*146d0*/  HMMA.16816.F32 R48, R144.reuse, R172, R48 ;  /* 0x000000ac9030723c */ /* 0x040fe80000001830 */
[C---:B------:R-:W-:Y:S04]  /*146e0*/  FADD.FTZ R5, R214.reuse, R5 ;  /* 0x00000005d6057221 */ /* 0x040fe80000010000 */
[C---:B------:R-:W-:Y:S01]  /*146f0*/  HMMA.16816.F32 R52, R144.reuse, R174, R52 ;  /* 0x000000ae9034723c */ /* 0x040fe20000001834 */
[----:B------:R-:W5:Y:S07]  /*14700*/  LDSM.16.MT88.4 R172, [R206+0x7880] ;  /* 0x00788000ceac783b */ /* 0x000f6e0000004200 */
[C---:B----4-:R-:W-:Y:S08]  /*14710*/  HMMA.16816.F32 R56, R144.reuse, R148, R56 ;  /* 0x000000949038723c */ /* 0x050ff00000001838 */
[C---:B------:R-:W-:Y:S01]  /*14720*/  HMMA.16816.F32 R60, R144.reuse, R150, R60 ;  /* 0x00000096903c723c */ /* 0x040fe2000000183c */
[----:B------:R-:W4:Y:S07]  /*14730*/  LDSM.16.MT88.4 R148, [R205+0x7880] ;  /* 0x00788000cd94783b */ /* 0x000f2e0000004200 */
[C---:B---3--:R-:W-:Y:S08]  /*14740*/  HMMA.16816.F32 R64, R144.reuse, R152, R64 ;  /* 0x000000989040723c */ /* 0x048ff00000001840 */
[C---:B------:R-:W-:Y:S01]  /*14750*/  HMMA.16816.F32 R68, R144.reuse, R154, R68 ;  /* 0x0000009a9044723c */ /* 0x040fe20000001844 */
[----:B------:R-:W3:Y:S07]  /*14760*/  LDSM.16.MT88.4 R152, [R204+0x7880] ;  /* 0x00788000cc98783b */ /* 0x000eee0000004200 */
        /* <DEDUP_REMOVED lines=8> */
[----:B------:R-:W-:Y:S07]  /*147f0*/  LDSM.16.MT88.4 R168, [R204+0x5080] ;  /* 0x00508000cca8783b */ /* 0x000fee0000004200 */
[C---:B-----5:R-:W-:Y:S08]  /*14800*/  HMMA.16816.F32 R96, R144.reuse, R172, R96 ;  /* 0x000000ac9060723c */ /* 0x060ff00000001860 */
[C---:B------:R-:W-:Y:S01]  /*14810*/  HMMA.16816.F32 R100, R144.reuse, R174, R100 ;  /* 0x000000ae9064723c */ /* 0x040fe20000001864 */
[----:B------:R-:W-:Y:S07]  /*14820*/  LDSM.16.MT88.4 R172, [R205+0x8080] ;  /* 0x00808000cdac783b */ /* 0x000fee0000004200 */
[C---:B----4-:R-:W-:Y:S08]  /*14830*/  HMMA.16816.F32 R104, R144.reuse, R148, R104 ;  /* 0x000000949068723c */ /* 0x050ff00000001868 */
[C---:B------:R-:W-:Y:S01]  /*14840*/  HMMA.16816.F32 R108, R144.reuse, R150, R108 ;  /* 0x00000096906c723c */ /* 0x040fe2000000186c */
[----:B------:R-:W2:Y:S07]  /*14850*/  LDSM.16.MT88.4 R148, [R204+0x9080] ;  /* 0x00908000cc94783b */ /* 0x000eae0000004200 */
[C---:B---3--:R-:W-:Y:S08]  /*14860*/  HMMA.16816.F32 R112, R144.reuse, R152, R112 ;  /* 0x000000989070723c */ /* 0x048ff00000001870 */
[C---:B------:R-:W-:Y:S08]  /*14870*/  HMMA.16816.F32 R116, R144.reuse, R154, R116 ;  /* 0x0000009a9074723c */ /* 0x040ff00000001874 */
[C---:B------:R-:W-:Y:S08]  /*14880*/  HMMA.16816.F32 R120, R144.reuse, R160, R120 ;  /* 0x000000a09078723c */ /* 0x040ff00000001878 */
[C---:B------:R-:W-:Y:S01]  /*14890*/  HMMA.16816.F32 R124, R144.reuse, R162, R124 ;  /* 0x000000a2907c723c */ /* 0x040fe2000000187c */
[----:B------:R-:W3:Y:S07]  /*148a0*/  LDSM.16.MT88.4 R160, [R207+0x5080] ;  /* 0x00508000cfa0783b */ /* 0x000eee0000004200 */
[C---:B-1----:R-:W-:Y:S08]  /*148b0*/  HMMA.16816.F32 R12, R144.reuse, R164, R12 ;  /* 0x000000a4900c723c */ /* 0x042ff0000000180c */
[C---:B------:R-:W-:Y:S01]  /*148c0*/  HMMA.16816.F32 R128, R144.reuse, R166, R128 ;  /* 0x000000a69080723c */ /* 0x040fe20000001880 */
[----:B------:R-:W1:Y:S07]  /*148d0*/  LDSM.16.MT88.4 R164, [R205+0x5080] ;  /* 0x00508000cda4783b */ /* 0x000e6e0000004200 */
[C---:B------:R-:W-:Y:S07]  /*148e0*/  HMMA.16816.F32 R132, R144.reuse, R20, R132 ;  /* 0x000000149084723c */ /* 0x040fee0000001884 */
[----:B------:R-:W-:Y:S01]  /*148f0*/  F2FP.PACK_AB R20, R214, R189 ;  /* 0x000000bdd614723e */ /* 0x000fe200000000ff */
[C---:B------:R-:W-:Y:S04]  /*14900*/  HMMA.16816.F32 R136, R144.reuse, R22, R136 ;  /* 0x000000169088723c */ /* 0x040fe80000001888 */
[C---:B------:R-:W-:Y:S01]  /*14910*/  F2FP.PACK_AB R21, R240.reuse, R191 ;  /* 0x000000bff015723e */ /* 0x040fe200000000ff */
[----:B------:R-:W-:Y:S02]  /*14920*/  FADD.FTZ R191, R191, R190 ;  /* 0x000000bebfbf7221 */ /* 0x000fe40000010000 */
[----:B------:R-:W-:Y:S01]  /*14930*/  F2FP.PACK_AB R22, R243, R242 ;  /* 0x000000f2f316723e */ /* 0x000fe200000000ff */
[C---:B--2---:R-:W-:Y:S04]  /*14940*/  HMMA.16816.F32 R16, R144.reuse, R148, R16 ;  /* 0x000000949010723c */ /* 0x044fe80000001810 */
[----:B------:R-:W-:Y:S01]  /*14950*/  F2FP.PACK_AB R23, R245, R244 ;  /* 0x000000f4f517723e */ /* 0x000fe200000000ff */
[----:B------:R-:W-:Y:S02]  /*14960*/  FADD.FTZ R191, R240, R191 ;  /* 0x000000bff0bf7221 */ /* 0x000fe40000010000 */
[----:B------:R-:W-:Y:S01]  /*14970*/  FADD.FTZ R242, R242, R5 ;  /* 0x00000005f2f27221 */ /* 0x000fe20000010000 */
[----:B------:R-:W-:Y:S01]  /*14980*/  HMMA.16816.F32 R140, R144, R150, R140 ;  /* 0x00000096908c723c */ /* 0x000fe2000000188c */
[----:B------:R-:W-:Y:S03]  /*14990*/  LDSM.16.MT88.4 R144, [R205+0x6880] ;  /* 0x00688000cd90783b */ /* 0x000fe60000004200 */
[----:B------:R-:W-:Y:S02]  /*149a0*/  FADD.FTZ R244, R244, R191 ;  /* 0x000000bff4f47221 */ /* 0x000fe40000010000 */
[----:B------:R-:W-:Y:S02]  /*149b0*/  FADD.FTZ R241, R243, R242 ;  /* 0x000000f2f3f17221 */ /* 0x000fe40000010000 */
[C---:B---3--:R-:W-:Y:S01]  /*149c0*/  HMMA.16816.F32 R152, R20.reuse, R160, R8 ;  /* 0x000000a01498723c */ /* 0x048fe20000001808 */
[----:B------:R-:W2:Y:S04]  /*149d0*/  LDSM.16.MT88.4 R8, [R207+0x6880] ;  /* 0x00688000cf08783b */ /* 0x000ea80000004200 */
[----:B------:R-:W-:Y:S03]  /*149e0*/  FADD.FTZ R239, R245, R244 ;  /* 0x000000f4f5ef7221 */ /* 0x000fe60000010000 */
[C---:B------:R-:W-:Y:S01]  /*149f0*/  HMMA.16816.F32 R28, R20.reuse, R162, R28 ;  /* 0x000000a2141c723c */ /* 0x040fe2000000181c */
[----:B------:R-:W-:Y:S07]  /*14a00*/  LDSM.16.MT88.4 R148, [R204+0x6880] ;  /* 0x00688000cc94783b */ /* 0x000fee0000004200 */
[C---:B------:R-:W-:Y:S01]  /*14a10*/  HMMA.16816.F32 R32, R20.reuse, R24, R32 ;  /* 0x000000181420723c */ /* 0x040fe20000001820 */
[----:B------:R-:W-:Y:S07]  /*14a20*/  LDSM.16.MT88.4 R160, [R207+0x8080] ;  /* 0x00808000cfa0783b */ /* 0x000fee0000004200 */
        /* <DEDUP_REMOVED lines=16> */
[C---:B------:R-:W-:Y:S08]  /*14b30*/  HMMA.16816.F32 R80, R20.reuse, R148, R80 ;  /* 0x000000941450723c */ /* 0x040ff00000001850 */
[C---:B------:R-:W-:Y:S08]  /*14b40*/  HMMA.16816.F32 R84, R20.reuse, R150, R84 ;  /* 0x000000961454723c */ /* 0x040ff00000001854 */
[C---:B------:R-:W-:Y:S08]  /*14b50*/  HMMA.16816.F32 R88, R20.reuse, R160, R88 ;  /* 0x000000a01458723c */ /* 0x040ff00000001858 */
[C---:B------:R-:W-:Y:S01]  /*14b60*/  HMMA.16816.F32 R92, R20.reuse, R162, R92 ;  /* 0x000000a2145c723c */ /* 0x040fe2000000185c */
[----:B------:R-:W5:Y:S07]  /*14b70*/  LDSM.16.MT88.4 R160, [R204+0x9880] ;  /* 0x00988000cca0783b */ /* 0x000f6e0000004200 */
[C---:B-1----:R-:W-:Y:S08]  /*14b80*/  HMMA.16816.F32 R96, R20.reuse, R164, R96 ;  /* 0x000000a41460723c */ /* 0x042ff00000001860 */
        /* <DEDUP_REMOVED lines=10> */
[C---:B------:R-:W-:Y:S08]  /*14c30*/  HMMA.16816.F32 R136, R20.reuse, R26, R136 ;  /* 0x0000001a1488723c */ /* 0x040ff00000001888 */
[C---:B-----5:R-:W-:Y:S08]  /*14c40*/  HMMA.16816.F32 R144, R20.reuse, R160, R16 ;  /* 0x000000a01490723c */ /* 0x060ff00000001810 */
[----:B------:R-:W-:Y:S01]  /*14c50*/  HMMA.16816.F32 R140, R20, R162, R140 ;  /* 0x000000a2148c723c */ /* 0x000fe2000000188c */
[----:B------:R-:W-:-:S07]  /*14c60*/  @P0 BRA `(.L_x_2712) ;  /* 0xffffd44000000947 */ /* 0x000fce000383ffff */
.L_x_2707:
        /* <DEDUP_REMOVED lines=16> */
[----:B------:R-:W-:-:S05]  /*14d70*/  @P0 MOV R15, 0x3f317218 ;  /* 0x3f317218000f0802 */ /* 0x000fca0000000f00 */
[----:B------:R-:W2:Y:S08]  /*14d80*/  @P1 MUFU.LG2 R5, R5 ;  /* 0x0000000500051308 */ /* 0x000eb00000000c00 */
[----:B------:R-:W3:Y:S01]  /*14d90*/  @P0 MUFU.LG2 R10, R0 ;  /* 0x00000000000a0308 */ /* 0x000ee20000000c00 */
[C---:B-1----:R-:W-:Y:S02]  /*14da0*/  FMUL.FTZ R152, R4.reuse, R152 ;  /* 0x0000009804987220 */ /* 0x042fe40000410000 */
[----:B------:R-:W-:-:S02]  /*14db0*/  FMUL.FTZ R153, R4, R153 ;  /* 0x0000009904997220 */ /* 0x000fc40000410000 */
[C---:B------:R-:W-:Y:S02]  /*14dc0*/  FMUL.FTZ R28, R4.reuse, R28 ;  /* 0x0000001c041c7220 */ /* 0x040fe40000410000 */
[----:B------:R-:W-:Y:S01]  /*14dd0*/  FMUL.FTZ R29, R4, R29 ;  /* 0x0000001d041d7220 */ /* 0x000fe20000410000 */
[----:B------:R1:W4:Y:S01]  /*14de0*/  @P0 MUFU.RCP R2, R0 ;  /* 0x0000000000020308 */ /* 0x0003220000001000 */
[----:B--2---:R-:W-:Y:S02]  /*14df0*/  @P1 FMUL.FTZ R12, R5, 0.69314718246459960938 ;  /* 0x3f317218050c1820 */ /* 0x004fe40000410000 */
[----:B------:R-:W-:Y:S02]  /*14e00*/  @P1 FMUL.FTZ R5, R14, c[0x0][0x2d0] ;  /* 0x0000b4000e051a20 */ /* 0x000fe40000410000 */
[C---:B------:R-:W-:Y:S02]  /*14e10*/  FMUL.FTZ R32, R4.reuse, R32 ;  /* 0x0000002004207220 */ /* 0x040fe40000410000 */
[----:B------:R-:W-:-:S02]  /*14e20*/  FMUL.FTZ R33, R4, R33 ;  /* 0x0000002104217220 */ /* 0x000fc40000410000 */
[----:B---3--:R-:W-:Y:S02]  /*14e30*/  @P0 FMUL.FTZ R14, R10, 0.69314718246459960938 ;  /* 0x3f3172180a0e0820 */ /* 0x008fe40000410000 */
[----:B------:R-:W-:Y:S02]  /*14e40*/  @P0 FMUL.FTZ R10, R15, c[0x0][0x2d0] ;  /* 0x0000b4000f0a0a20 */ /* 0x000fe40000410000 */
[C---:B------:R-:W-:Y:S02]  /*14e50*/  FMUL.FTZ R36, R4.reuse, R36 ;  /* 0x0000002404247220 */ /* 0x040fe40000410000 */
[C---:B------:R-:W-:Y:S01]  /*14e60*/  FMUL.FTZ R37, R4.reuse, R37 ;  /* 0x0000002504257220 */ /* 0x040fe20000410000 */
[----:B-1----:R-:W-:Y:S01]  /*14e70*/  MOV R0, 0xff800000 ;  /* 0xff80000000007802 */ /* 0x002fe20000000f00 */
        /* <DEDUP_REMOVED lines=122> */
.L_x_2641:
        /* <DEDUP_REMOVED lines=19> */
[----:B------:R-:W-:Y:S02]  /*15750*/  LEA.HI R5, R6, R3, RZ, 0x2 ;  /* 0x0000000306057211 */ /* 0x000fe400078f10ff */
[----:B------:R-:W-:Y:S02]  /*15760*/  F2FP.PACK_AB R46, R47, R46 ;  /* 0x0000002e2f2e723e */ /* 0x000fe400000000ff */
[--C-:B------:R-:W-:Y:S02]  /*15770*/  SHF.R.S32.HI R13, RZ, 0x2, R5.reuse ;  /* 0x00000002ff0d7819 */ /* 0x100fe40000011405 */
[----:B------:R-:W-:Y:S02]  /*15780*/  SHF.R.S32.HI R10, RZ, 0x1f, R5 ;  /* 0x0000001fff0a7819 */ /* 0x000fe40000011405 */
[----:B------:R-:W-:-:S02]  /*15790*/  LOP3.LUT R12, R5, 0xfffffffc, RZ, 0xc0, !PT ;  /* 0xfffffffc050c7812 */ /* 0x000fc400078ec0ff */
[----:B------:R-:W-:Y:S02]  /*157a0*/  LEA.HI R10, R10, R13, RZ, 0x3 ;  /* 0x0000000d0a0a7211 */ /* 0x000fe400078f18ff */
[----:B------:R-:W-:Y:S01]  /*157b0*/  F2FP.PACK_AB R48, R49, R48 ;  /* 0x000000303130723e */ /* 0x000fe200000000ff */
[----:B------:R-:W-:Y:S01]  /*157c0*/  IMAD.IADD R12, R3, 0x1, -R12 ;  /* 0x00000001030c7824 */ /* 0x000fe200078e0a0c */
[----:B------:R-:W-:Y:S02]  /*157d0*/  LOP3.LUT R10, R10, 0xfffffff8, RZ, 0xc0, !PT ;  /* 0xfffffff80a0a7812 */ /* 0x000fe400078ec0ff */
[----:B------:R-:W-:Y:S02]  /*157e0*/  F2FP.PACK_AB R50, R51, R50 ;  /* 0x000000323332723e */ /* 0x000fe400000000ff */
[----:B------:R-:W-:Y:S01]  /*157f0*/  F2FP.PACK_AB R52, R53, R52 ;  /* 0x000000343534723e */ /* 0x000fe200000000ff */
[----:B------:R-:W-:Y:S01]  /*15800*/  IMAD.IADD R13, R13, 0x1, -R10 ;  /* 0x000000010d0d7824 */ /* 0x000fe200078e0a0a */
[----:B------:R-:W-:-:S02]  /*15810*/  LEA.HI R10, R6, R3, RZ, 0x5 ;  /* 0x00000003060a7211 */ /* 0x000fc400078f28ff */
[----:B------:R-:W-:Y:S01]  /*15820*/  F2FP.PACK_AB R54, R55, R54 ;  /* 0x000000363736723e */ /* 0x000fe200000000ff */
[C---:B------:R-:W-:Y:S01]  /*15830*/  IMAD.SHL.U32 R14, R13.reuse, 0x40, RZ ;  /* 0x000000400d0e7824 */ /* 0x040fe200078e00ff */
[----:B------:R-:W-:Y:S02]  /*15840*/  SHF.R.S32.HI R5, RZ, 0x5, R10 ;  /* 0x00000005ff057819 */ /* 0x000fe4000001140a */
[----:B------:R-:W-:Y:S02]  /*15850*/  LOP3.LUT R16, R13, 0x1, RZ, 0xc0, !PT ;  /* 0x000000010d107812 */ /* 0x000fe400078ec0ff */
        /* <DEDUP_REMOVED lines=9> */
[----:B------:R-:W-:Y:S01]  /*158f0*/  F2FP.PACK_AB R60, R61, R60 ;  /* 0x0000003c3d3c723e */ /* 0x000fe200000000ff */
[----:B------:R-:W-:Y:S01]  /*15900*/  IMAD.SHL.U32 R15, R14, 0x2, RZ ;  /* 0x000000020e0f7824 */ /* 0x000fe200078e00ff */
[----:B------:R-:W-:Y:S02]  /*15910*/  F2FP.PACK_AB R62, R63, R62 ;  /* 0x0000003e3f3e723e */ /* 0x000fe400000000ff */
[----:B------:R-:W-:-:S02]  /*15920*/  F2FP.PACK_AB R64, R65, R64 ;  /* 0x000000404140723e */ /* 0x000fc400000000ff */
[C---:B------:R-:W-:Y:S01]  /*15930*/  IADD3 R14, R15.reuse, 0x80, RZ ;  /* 0x000000800f0e7810 */ /* 0x040fe20007ffe0ff */
[----:B------:R-:W-:Y:S01]  /*15940*/  STS [R15+0x80], R152 ;  /* 0x000080980f007388 */ /* 0x000fe20000000800 */
[----:B------:R-:W-:Y:S02]  /*15950*/  IADD3 R17, R15, 0x70, RZ ;  /* 0x000000700f117810 */ /* 0x000fe40007ffe0ff */
[----:B------:R-:W-:Y:S01]  /*15960*/  @P0 IADD3 R17, R14, 0x10, RZ ;  /* 0x000000100e110810 */ /* 0x000fe20007ffe0ff */
[----:B------:R-:W-:Y:S01]  /*15970*/  STS [R15+0x480], R154 ;  /* 0x0004809a0f007388 */ /* 0x000fe20000000800 */
[----:B------:R-:W-:Y:S01]  /*15980*/  SEL R14, R13, 0xffffffe0, !P1 ;  /* 0xffffffe00d0e7807 */ /* 0x000fe20004800000 */
[----:B------:R-:W-:Y:S01]  /*15990*/  IMAD.MOV.U32 R13, RZ, RZ, 0x40 ;  /* 0x00000040ff0d7424 */ /* 0x000fe200078e00ff */
[----:B------:R-:W-:Y:S01]  /*159a0*/  F2FP.PACK_AB R66, R67, R66 ;  /* 0x000000424342723e */ /* 0x000fe200000000ff */
[----:B------:R-:W-:Y:S01]  /*159b0*/  STS [R17], R28 ;  /* 0x0000001c11007388 */ /* 0x000fe20000000800 */
[----:B------:R-:W-:Y:S01]  /*159c0*/  F2FP.PACK_AB R68, R69, R68 ;  /* 0x000000444544723e */ /* 0x000fe200000000ff */
[----:B------:R-:W-:Y:S01]  /*159d0*/  IMAD.IADD R19, R15, 0x1, R14 ;  /* 0x000000010f137824 */ /* 0x000fe200078e020e */
[----:B------:R-:W-:Y:S01]  /*159e0*/  SEL R16, R13, 0xffffffc0, !P2 ;  /* 0xffffffc00d107807 */ /* 0x000fe20005000000 */
[----:B------:R-:W-:Y:S01]  /*159f0*/  IMAD.IADD R13, R14, 0x1, R17 ;  /* 0x000000010e0d7824 */ /* 0x000fe200078e0211 */
[----:B------:R-:W-:Y:S01]  /*15a00*/  STS [R17+0x400], R30 ;  /* 0x0004001e11007388 */ /* 0x000fe20000000800 */
[----:B------:R-:W-:-:S02]  /*15a10*/  F2FP.PACK_AB R70, R71, R70 ;  /* 0x000000464746723e */ /* 0x000fc400000000ff */
[--C-:B------:R-:W-:Y:S01]  /*15a20*/  IMAD.IADD R21, R15, 0x1, R16.reuse ;  /* 0x000000010f157824 */ /* 0x100fe200078e0210 */
[----:B------:R-:W-:Y:S01]  /*15a30*/  STS [R19+0x80], R32 ;  /* 0x0000802013007388 */ /* 0x000fe20000000800 */
[C---:B------:R-:W-:Y:S01]  /*15a40*/  IMAD.IADD R23, R16.reuse, 0x1, R17 ;  /* 0x0000000110177824 */ /* 0x040fe200078e0211 */
[----:B------:R-:W-:Y:S01]  /*15a50*/  F2FP.PACK_AB R72, R73, R72 ;  /* 0x000000484948723e */ /* 0x000fe200000000ff */
[----:B------:R-:W-:Y:S01]  /*15a60*/  IMAD.IADD R25, R16, 0x1, R19 ;  /* 0x0000000110197824 */ /* 0x000fe200078e0213 */
[----:B------:R-:W-:Y:S01]  /*15a70*/  STS [R19+0x480], R34 ;  /* 0x0004802213007388 */ /* 0x000fe20000000800 */
[----:B------:R-:W-:Y:S01]  /*15a80*/  IMAD.IADD R27, R13, 0x1, R16 ;  /* 0x000000010d1b7824 */ /* 0x000fe200078e0210 */
[----:B------:R-:W-:Y:S02]  /*15a90*/  F2FP.PACK_AB R74, R75, R74 ;  /* 0x0000004a4b4a723e */ /* 0x000fe400000000ff */
        /* <DEDUP_REMOVED lines=55> */
[----:B------:R-:W-:-:S02]  /*15e10*/  ISETP.NE.U32.AND P1, PT, RZ, c[0x0][0x508], PT ;  /* 0x00014200ff007a0c */ /* 0x000fc40003f25070 */
[----:B------:R-:W-:Y:S01]  /*15e20*/  ISETP.NE.U32.AND P0, PT, RZ, c[0x0][0x500], PT ;  /* 0x00014000ff007a0c */ /* 0x000fe20003f05070 */
[----:B------:R-:W-:Y:S01]  /*15e30*/  STS [R21+0x4480], R74 ;  /* 0x0044804a15007388 */ /* 0x000fe20000000800 */
[----:B------:R-:W-:Y:S02]  /*15e40*/  ISETP.NE.AND.EX P1, PT, RZ, c[0x0][0x50c], PT, P1 ;  /* 0x00014300ff007a0c */ /* 0x000fe40003f25310 */
[----:B------:R-:W-:Y:S01]  /*15e50*/  ISETP.NE.AND.EX P0, PT, RZ, c[0x0][0x504], PT, P0 ;  /* 0x00014100ff007a0c */ /* 0x000fe20003f05300 */
        /* <DEDUP_REMOVED lines=33> */
[----:B-1----:R-:W-:-:S03]  /*16070*/  IMAD.WIDE R16, R218, R7, c[0x0][0x500] ;  /* 0x00014000da107625 */ /* 0x002fc600078e0207 */
        /* <DEDUP_REMOVED lines=8> */
[----:B--2---:R-:W-:-:S03]  /*16100*/  @P1 IMAD.WIDE R18, R218, R7, c[0x0][0x508] ;  /* 0x00014200da121625 */ /* 0x004fc600078e0207 */
[----:B------:R-:W2:Y:S04]  /*16110*/  @P0 LDG.E R9, [R16.64] ;  /* 0x0000000410090981 */ /* 0x000ea8000c1e1900 */
[----:B------:R3:W5:Y:S01]  /*16120*/  @P1 LDG.E R4, [R18.64] ;  /* 0x0000000412041981 */ /* 0x000762000c1e1900 */
[----:B------:R-:W-:Y:S02]  /*16130*/  CS2R R14, SRZ ;  /* 0x00000000000e7805 */ /* 0x000fe4000001ff00 */
[--C-:B--2---:R-:W-:Y:S01]  /*16140*/  @P0 SHF.R.S32.HI R15, RZ, 0x1f, R9.reuse ;  /* 0x0000001fff0f0819 */ /* 0x104fe20000011409 */
[----:B------:R-:W-:Y:S01]  /*16150*/  @P0 IMAD.MOV.U32 R14, RZ, RZ, R9 ;  /* 0x000000ffff0e0224 */ /* 0x000fe200078e0009 */
[----:B------:R-:W-:Y:S05]  /*16160*/  @P1 BRA `(.L_x_2714) ;  /* 0x0000004000001947 */ /* 0x000fea0003800000 */
[----:B---3--:R-:W-:Y:S05]  /*16170*/  @!P0 BRA `(.L_x_2714) ;  /* 0x0000003000008947 */ /* 0x008fea0003800000 */
[----:B-----5:R-:W2:Y:S04]  /*16180*/  LDG.E R4, [R16.64] ;  /* 0x0000000410047981 */ /* 0x020ea8000c1e1900 */
[----:B------:R-:W2:Y:S02]  /*16190*/  LDG.E R7, [R16.64+0x4] ;  /* 0x0000040410077981 */ /* 0x000ea4000c1e1900 */
[----:B--2---:R-:W-:-:S02]  /*161a0*/  IADD3 R4, -R4, R7, RZ ;  /* 0x0000000704047210 */ /* 0x004fc40007ffe1ff */
.L_x_2714:
[----:B---3--:R-:W-:Y:S01]  /*161b0*/  LOP3.LUT R10, R10, 0xffffffe0, RZ, 0xc0, !PT ;  /* 0xffffffe00a0a7812 */ /* 0x008fe200078ec0ff */
[----:B------:R-:W1:Y:S01]  /*161c0*/  S2R R72, SR_CTAID.X ;  /* 0x0000000000487919 */ /* 0x000e620000002500 */
[----:B------:R-:W-:Y:S01]  /*161d0*/  SHF.R.S32.HI R16, RZ, 0x1f, R5 ;  /* 0x0000001fff107819 */ /* 0x000fe20000011405 */
[----:B------:R-:W-:Y:S01]  /*161e0*/  IMAD.MOV.U32 R19, RZ, RZ, R15 ;  /* 0x000000ffff137224 */ /* 0x000fe200078e000f */
[----:B------:R-:W-:Y:S01]  /*161f0*/  LEA.HI R11, R12, R12, RZ, 0x1 ;  /* 0x0000000c0c0b7211 */ /* 0x000fe200078f08ff */
[----:B------:R-:W-:Y:S01]  /*16200*/  IMAD.IADD R9, R3, 0x1, -R10 ;  /* 0x0000000103097824 */ /* 0x000fe200078e0a0a */
[----:B------:R-:W-:Y:S01]  /*16210*/  LEA.HI R16, R16, R5, RZ, 0x3 ;  /* 0x0000000510107211 */ /* 0x000fe200078f18ff */
[----:B------:R-:W-:Y:S01]  /*16220*/  BSSY B0, `(.L_x_2715) ;  /* 0x000008d000007945 */ /* 0x000fe20003800000 */
[----:B------:R-:W-:-:S02]  /*16230*/  LOP3.LUT R11, R11, 0x1ffffffe, RZ, 0xc0, !PT ;  /* 0x1ffffffe0b0b7812 */ /* 0x000fc400078ec0ff */
[----:B------:R-:W-:Y:S02]  /*16240*/  SHF.R.S32.HI R10, RZ, 0x1f, R9 ;  /* 0x0000001fff0a7819 */ /* 0x000fe40000011409 */
[----:B------:R-:W-:Y:S01]  /*16250*/  LOP3.LUT R16, R16, 0xffffff8, RZ, 0xc0, !PT ;  /* 0x0ffffff810107812 */ /* 0x000fe200078ec0ff */
[----:B------:R-:W-:Y:S01]  /*16260*/  IMAD.IADD R12, R12, 0x1, -R11 ;  /* 0x000000010c0c7824 */ /* 0x000fe200078e0a0b */
[----:B------:R-:W-:Y:S01]  /*16270*/  LEA.HI R7, R10, R9, RZ, 0x2 ;  /* 0x000000090a077211 */ /* 0x000fe200078f10ff */
[----:B------:R-:W-:Y:S01]  /*16280*/  IMAD.MOV.U32 R10, RZ, RZ, c[0x0][0x4e8] ;  /* 0x00013a00ff0a7624 */ /* 0x000fe200078e00ff */
[----:B------:R-:W-:Y:S02]  /*16290*/  IADD3 R5, R5, -R16, RZ ;  /* 0x8000001005057210 */ /* 0x000fe40007ffe0ff */
[----:B------:R-:W-:Y:S01]  /*162a0*/  SHF.R.S32.HI R16, RZ, 0x2, R7 ;  /* 0x00000002ff107819 */ /* 0x000fe20000011407 */
[----:B------:R-:W-:Y:S01]  /*162b0*/  IMAD R7, R15, c[0x0][0x3a0], RZ ;  /* 0x0000e8000f077a24 */ /* 0x000fe200078e02ff */
[----:B------:R-:W-:Y:S01]  /*162c0*/  ISETP.NE.AND P1, PT, R10, 0x1, PT ;  /* 0x000000010a00780c */ /* 0x000fe20003f25270 */
[----:B------:R-:W-:Y:S01]  /*162d0*/  IMAD R10, R2, c[0x0][0x490], RZ ;  /* 0x00012400020a7a24 */ /* 0x000fe200078e02ff */
[----:B------:R-:W-:Y:S01]  /*162e0*/  LOP3.LUT P2, RZ, R9, 0x3, RZ, 0xc0, !PT ;  /* 0x0000000309ff7812 */ /* 0x000fe2000784c0ff */
[----:B------:R-:W-:Y:S01]  /*162f0*/  IMAD R5, R5, 0x10, R16 ;  /* 0x0000001005057824 */ /* 0x000fe200078e0210 */
[----:B------:R-:W-:Y:S01]  /*16300*/  MOV R18, R14 ;  /* 0x0000000e00127202 */ /* 0x000fe20000000f00 */
[C---:B------:R-:W-:Y:S01]  /*16310*/  IMAD R11, R215.reuse, c[0x0][0x494], R10 ;  /* 0x00012500d70b7a24 */ /* 0x040fe200078e020a */
[-C--:B------:R-:W-:Y:S01]  /*16320*/  LEA.HI R17, R6, R3.reuse, RZ, 0x3 ;  /* 0x0000000306117211 */ /* 0x080fe200078f18ff */
[----:B------:R-:W-:Y:S01]  /*16330*/  IMAD R9, R12, 0x8, R5 ;  /* 0x000000080c097824 */ /* 0x000fe200078e0205 */
[----:B------:R-:W-:Y:S01]  /*16340*/  LEA.HI R6, R6, R3, RZ, 0x6 ;  /* 0x0000000306067211 */ /* 0x000fe200078f30ff */
[----:B------:R-:W-:Y:S01]  /*16350*/  IMAD.WIDE.U32 R18, R215, c[0x0][0x490], R18 ;  /* 0x00012400d7127a25 */ /* 0x000fe200078e0012 */
[----:B------:R-:W-:-:S02]  /*16360*/  LOP3.LUT R10, R17, 0xfffffff8, RZ, 0xc0, !PT ;  /* 0xfffffff8110a7812 */ /* 0x000fc400078ec0ff */
[----:B-1----:R-:W-:Y:S01]  /*16370*/  LEA R9, R72, R9, 0x7 ;  /* 0x0000000948097211 */ /* 0x002fe200078e38ff */
[C---:B------:R-:W-:Y:S01]  /*16380*/  IMAD R7, R14.reuse, c[0x0][0x3a4], R7 ;  /* 0x0000e9000e077a24 */ /* 0x040fe200078e0207 */
[----:B------:R-:W-:Y:S01]  /*16390*/  SHF.R.S32.HI R17, RZ, 0x3, R17 ;  /* 0x00000003ff117819 */ /* 0x000fe20000011411 */
[----:B------:R-:W-:-:S04]  /*163a0*/  IMAD.WIDE.U32 R12, R14, c[0x0][0x3a0], RZ ;  /* 0x0000e8000e0c7a25 */ /* 0x000fc800078e00ff */
        /* <DEDUP_REMOVED lines=42> */
[----:B------:R-:W-:Y:S01]  /*16650*/  LOP3.LUT R10, R10, R3, RZ, 0x3c, !PT ;  /* 0x000000030a0a7212 */ /* 0x000fe200078e3cff */
[--C-:B------:R-:W-:Y:S01]  /*16660*/  IMAD.MOV R16, RZ, RZ, -R7.reuse ;  /* 0x000000ffff107224 */ /* 0x100fe200078e0a07 */
[----:B------:R-:W-:Y:S01]  /*16670*/  SHF.R.S32.HI R3, RZ, 0x1f, R7 ;  /* 0x0000001fff037819 */ /* 0x000fe20000011407 */
[----:B------:R-:W1:Y:S01]  /*16680*/  SHFL.IDX PT, R19, R15, RZ, 0x1c1f ;  /* 0x001c1fff0f137589 */ /* 0x000e6200000e0000 */
[----:B------:R-:W-:-:S03]  /*16690*/  IMAD.WIDE.U32 R12, R218, c[0x0][0x3f0], R12 ;  /* 0x0000fc00da0c7a25 */ /* 0x000fc600078e000c */
[----:B------:R-:W2:Y:S01]  /*166a0*/  SHFL.IDX PT, R33, R15, 0x1, 0x1c1f ;  /* 0x003c1f000f217f89 */ /* 0x000ea200000e0000 */
[----:B------:R-:W-:Y:S01]  /*166b0*/  IMAD R74, R16, c[0x0][0x4e8], R9 ;  /* 0x00013a00104a7a24 */ /* 0x000fe200078e0209 */
[----:B------:R-:W-:Y:S01]  /*166c0*/  IADD3 R13, R13, R11, RZ ;  /* 0x0000000b0d0d7210 */ /* 0x000fe20007ffe0ff */
[C---:B------:R-:W-:Y:S01]  /*166d0*/  IMAD R16, R72.reuse, 0x80, R5 ;  /* 0x0000008048107824 */ /* 0x040fe200078e0205 */
[----:B------:R-:W-:Y:S01]  /*166e0*/  LEA R72, R72, R17, 0x7 ;  /* 0x0000001148487211 */ /* 0x000fe200078e38ff */
[----:B------:R-:W-:Y:S01]  /*166f0*/  IMAD R20, R3, c[0x0][0x3e0], RZ ;  /* 0x0000f80003147a24 */ /* 0x000fe200078e02ff */
[----:B------:R-:W-:Y:S01]  /*16700*/  SHF.R.S32.HI R5, RZ, 0x1f, R74 ;  /* 0x0000001fff057819 */ /* 0x000fe2000001144a */
[----:B-----5:R-:W-:Y:S01]  /*16710*/  IMAD R3, R4, c[0x0][0x4e8], RZ ;  /* 0x00013a0004037a24 */ /* 0x020fe200078e02ff */
[C---:B------:R-:W-:Y:S01]  /*16720*/  IADD3 R4, R16.reuse, 0x8, RZ ;  /* 0x0000000810047810 */ /* 0x040fe20007ffe0ff */
[C---:B------:R-:W-:Y:S02]  /*16730*/  IMAD R20, R7.reuse, c[0x0][0x3e4], R20 ;  /* 0x0000f90007147a24 */ /* 0x040fe400078e0214 */
[----:B------:R-:W-:Y:S01]  /*16740*/  IMAD.WIDE.U32 R12, R7, c[0x0][0x3e0], R12 ;  /* 0x0000f800070c7a25 */ /* 0x000fe200078e000c */
[----:B------:R-:W-:-:S02]  /*16750*/  ISETP.GE.OR P1, PT, R16, R3, P2 ;  /* 0x000000031000720c */ /* 0x000fc40001726670 */
[----:B------:R-:W-:Y:S01]  /*16760*/  ISETP.GE.OR P0, PT, R4, R3, P2 ;  /* 0x000000030400720c */ /* 0x000fe20001706670 */
[----:B------:R-:W-:Y:S01]  /*16770*/  IMAD.IADD R13, R13, 0x1, R20 ;  /* 0x000000010d0d7824 */ /* 0x000fe200078e0214 */
[----:B------:R-:W-:Y:S01]  /*16780*/  SHF.L.U32 R7, R6, 0x3, RZ ;  /* 0x0000000306077819 */ /* 0x000fe200000006ff */
[----:B------:R-:W-:-:S03]  /*16790*/  IMAD R5, R5, c[0x0][0x3d8], RZ ;  /* 0x0000f60005057a24 */ /* 0x000fc600078e02ff */
[----:B------:R-:W-:Y:S01]  /*167a0*/  LOP3.LUT R7, R10, 0x7ffffe00, R7, 0xf8, !PT ;  /* 0x7ffffe000a077812 */ /* 0x000fe200078ef807 */
[C---:B------:R-:W-:Y:S02]  /*167b0*/  IMAD R16, R74.reuse, c[0x0][0x3dc], R5 ;  /* 0x0000f7004a107a24 */ /* 0x040fe400078e0205 */
[----:B------:R-:W-:Y:S01]  /*167c0*/  IMAD.WIDE.U32 R74, R74, c[0x0][0x3d8], R12 ;  /* 0x0000f6004a4a7a25 */ /* 0x000fe200078e000c */
[----:B------:R-:W-:Y:S01]  /*167d0*/  SHF.L.U32 R76, R7, 0x1, RZ ;  /* 0x00000001074c7819 */ /* 0x000fe200000006ff */
[----:B-1----:R1:W-:Y:S02]  /*167e0*/  @!P1 ST.E [R18.64], R0 ;  /* 0x0000000012009985 */ /* 0x0023e4000c101904 */
[----:B------:R-:W-:Y:S02]  /*167f0*/  IMAD.IADD R16, R75, 0x1, R16 ;  /* 0x000000014b107824 */ /* 0x000fe400078e0210 */
        /* <DEDUP_REMOVED lines=47> */
.L_x_2716:
[----:B--234-:R-:W-:Y:S05]  /*16af0*/  BSYNC B0 ;  /* 0x0000000000007941 */ /* 0x01cfea0003800000 */
.L_x_2715:
        /* <DEDUP_REMOVED lines=30> */
.L_x_2718:
[----:B------:R-:W-:Y:S05]  /*16ce0*/  BSYNC B0 ;  /* 0x0000000000007941 */ /* 0x000fea0003800000 */
.L_x_2717:
        /* <DEDUP_REMOVED lines=30> */
.L_x_2720:
[----:B------:R-:W-:Y:S05]  /*16ed0*/  BSYNC B0 ;  /* 0x0000000000007941 */ /* 0x000fea0003800000 */
.L_x_2719:
        /* <DEDUP_REMOVED lines=31> */
.L_x_2713:
        /* <DEDUP_REMOVED lines=18> */
.L_x_2721:
        /* <DEDUP_REMOVED lines=41> */
.L_x_2723:
[----:B------:R-:W-:Y:S05]  /*17480*/  BSYNC B0 ;  /* 0x0000000000007941 */ /* 0x000fea0003800000 */
.L_x_2722:
        /* <DEDUP_REMOVED lines=72> */
.L_x_2725:
[----:B------:R-:W-:Y:S05]  /*17910*/  BSYNC B0 ;  /* 0x0000000000007941 */ /* 0x000fea0003800000 */
.L_x_2724:
        /* <DEDUP_REMOVED lines=27> */
.L_x_2727:
[----:B------:R-:W-:Y:S05]  /*17ad0*/  BSYNC B0 ;  /* 0x0000000000007941 */ /* 0x000fea0003800000 */
.L_x_2726:
        /* <DEDUP_REMOVED lines=27> */
.L_x_2729:
[----:B------:R-:W-:Y:S05]  /*17c90*/  BSYNC B0 ;  /* 0x0000000000007941 */ /* 0x000fea0003800000 */
.L_x_2728:
        /* <DEDUP_REMOVED lines=28> */
.L_x_2702:
[----:B------:R-:W-:Y:S02]  /*17e60*/  MOV R9, 0x1 ;  /* 0x0000000100097802 */ /* 0x000fe40000000f00 */
[----:B------:R-:W-:Y:S02]  /*17e70*/  MOV R8, 0x17e90 ;  /* 0x00017e9000087802 */ /* 0x000fe40000000f00 */
[----:B-1----:R-:W-:Y:S05]  /*17e80*/  CALL.REL.NOINC `($__internal_14_$__cuda_sm70_shflsync_idx_p) ;  /* 0x000000f000007944 */ /* 0x002fea0003c00000 */
[----:B--2---:R-:W-:Y:S01]  /*17e90*/  IMAD.MOV.U32 R17, RZ, RZ, R9 ;  /* 0x000000ffff117224 */ /* 0x004fe200078e0009 */
[----:B-1----:R-:W-:Y:S01]  /*17ea0*/  MOV R10, R19 ;  /* 0x00000013000a7202 */ /* 0x002fe20000000f00 */
[----:B------:R-:W-:Y:S01]  /*17eb0*/  IMAD.MOV.U32 R9, RZ, RZ, 0x1 ;  /* 0x00000001ff097424 */ /* 0x000fe200078e00ff */
[----:B------:R-:W-:Y:S02]  /*17ec0*/  MOV R8, 0x17ee0 ;  /* 0x00017ee000087802 */ /* 0x000fe40000000f00 */
[----:B------:R-:W-:Y:S05]  /*17ed0*/  CALL.REL.NOINC `($__internal_14_$__cuda_sm70_shflsync_idx_p) ;  /* 0x000000a000007944 */ /* 0x000fea0003c00000 */
[----:B-12---:R-:W-:Y:S05]  /*17ee0*/  BRA `(.L_x_2730) ;  /* 0xffff7c6000007947 */ /* 0x006fea000383ffff */
.L_x_2710:
[----:B-1----:R-:W-:Y:S02]  /*17ef0*/  MOV R9, 0x1 ;  /* 0x0000000100097802 */ /* 0x002fe40000000f00 */
[----:B------:R-:W-:Y:S02]  /*17f00*/  MOV R8, 0x17f20 ;  /* 0x00017f2000087802 */ /* 0x000fe40000000f00 */
[----:B---3--:R-:W-:Y:S05]  /*17f10*/  CALL.REL.NOINC `($__internal_14_$__cuda_sm70_shflsync_idx_p) ;  /* 0x0000006000007944 */ /* 0x008fea0003c00000 */
[----:B-1----:R-:W-:Y:S01]  /*17f20*/  MOV R10, R2 ;  /* 0x00000002000a7202 */ /* 0x002fe20000000f00 */
[----:B--2---:R-:W-:Y:S01]  /*17f30*/  IMAD.MOV.U32 R5, RZ, RZ, R9 ;  /* 0x000000ffff057224 */ /* 0x004fe200078e0009 */
[----:B------:R-:W-:Y:S01]  /*17f40*/  MOV R8, 0x17f70 ;  /* 0x00017f7000087802 */ /* 0x000fe20000000f00 */
[----:B------:R-:W-:Y:S02]  /*17f50*/  IMAD.MOV.U32 R9, RZ, RZ, 0x1 ;  /* 0x00000001ff097424 */ /* 0x000fe400078e00ff */
[----:B------:R-:W-:Y:S05]  /*17f60*/  CALL.REL.NOINC `($__internal_14_$__cuda_sm70_shflsync_idx_p) ;  /* 0x0000001000007944 */ /* 0x000fea0003c00000 */
[----:B-12---:R-:W-:-:S05]  /*17f70*/  BRA `(.L_x_2731) ;  /* 0xffffa4b000007947 */ /* 0x006fca000383ffff */
        .weak           $__internal_14_$__cuda_sm70_shflsync_idx_p
        .type           $__internal_14_$__cuda_sm70_shflsync_idx_p,@function
        .size           $__internal_14_$__cuda_sm70_shflsync_idx_p,(.L_x_3576 - $__internal_14_$__cuda_sm70_shflsync_idx_p)
$__internal_14_$__cuda_sm70_shflsync_idx_p:
[----:B------:R-:W-:Y:S01]  /*17f80*/  MOV R12, R8 ;  /* 0x00000008000c7202 */ /* 0x000fe20000000f00 */
[----:B------:R-:W-:Y:S04]  /*17f90*/  WARPSYNC R219 ;  /* 0x000000db00007348 */ /* 0x000fe80003800000 */
[----:B------:R-:W-:Y:S01]  /*17fa0*/  MOV R13, 0x0 ;  /* 0x00000000000d7802 */ /* 0x000fe20000000f00 */
[----:B------:R1:W2:Y:S03]  /*17fb0*/  SHFL.IDX PT, R9, R10, R9, R222 ;  /* 0x000000090a097389 */ /* 0x0002a600000e00de */
[----:B------:R-:W-:Y:S05]  /*17fc0*/  RET.REL.NODEC R12 `(_ZN7cutlass13device_kernelIN5flash19enable_sm80_to_sm89INS1_16FlashAttnFwdSm80INS1_25CollectiveMainloopFwdSm80ILi8ELi1ELb0EN4cute5tupleIJNS5_1CILi128EEENS7_ILi48EEENS7_ILi256EEEEEELi256ENS_6half_tEfNS_4arch4Sm80ELb0ELb0ELb0ELb1ELb1ELb1ELb1ELb0EEENS1_21CollectiveEpilogueFwdINS6_IJS8_SA_S9_EEENS6_IJNS7_ILi1EEESI_SI_EEESC_SE_Li256ELb1ELb1ELb0ELb0EEENS1_19SingleTileSchedulerILb1ELb0ELb1ELi128EEEEEEEEEvNT_6ParamsE) ;  /* 0xfffe80300c007950 */ /* 0x000fea0003c3ffff */
.L_x_2732:
        /* <DEDUP_REMOVED lines=11> */
.L_x_3576:


//--------------------- .text._ZN7cutlass13device_kernelIN5flash19enable_sm80_to_sm89INS1_16FlashAttnFwdSm80INS1_25CollectiveMainloopFwdSm80ILi8ELi1ELb0EN4cute5tupleIJNS5_1CILi128EEENS7_ILi64EEENS7_ILi256EEEEEELi256ENS_6half_tEfNS_4arch4Sm80ELb0ELb1ELb0ELb0ELb1ELb0ELb1ELb0EEENS1_21CollectiveEpilogueFwdINS6_IJS8_SA_S9_EEENS6_IJNS7_ILi1EEESI_SI_EEESC_SE_Li256ELb0ELb1ELb0ELb0EEENS1_19SingleTileSchedulerILb0ELb0ELb1ELi128EEEEEEEEEvNT_6ParamsE --------------------------
	.section	.text._ZN7cutlass13device_kernelIN5flash19enable_sm80_to_sm89INS1_16FlashAttnFwdSm80INS1_25CollectiveMainloopFwdSm80ILi8ELi1ELb0EN4cute5tupleIJNS5_1CILi128EEENS7_ILi64EEENS7_ILi256EEEEEELi256ENS_6half_tEfNS_4arch4Sm80ELb0ELb1ELb0ELb0ELb1ELb0ELb1ELb0EEENS1_21CollectiveEpilogueFwdINS6_IJS8_SA_S9_EEENS6_IJNS7_ILi1EEESI_SI_EEESC_SE_Li256ELb0ELb1ELb0ELb0EEENS1_19SingleTileSchedulerILb0ELb0ELb1ELi128EEEEEEEEEvNT_6ParamsE,"ax",@progbits
	.sectioninfo	@"SHI_REGISTERS=255"
	.align	128
.text._ZN7cutlass13device_kernelIN5flash19enable_sm80_to_sm89INS1_16FlashAttnFwdSm80INS1_25CollectiveMainloopFwdSm80ILi8ELi1ELb0EN4cute5tupleIJNS5_1CILi128EEENS7_ILi64EEENS7_ILi256EEEEEELi256ENS_6half_tEfNS_4arch4Sm80ELb0ELb1ELb0ELb0ELb1ELb0ELb1ELb0EEENS1_21CollectiveEpilogueFwdINS6_IJS8_SA_S9_EEENS6_IJNS7_ILi1EEESI_SI_EEESC_SE_Li256ELb0ELb1ELb0ELb0EEENS1_19SingleTileSchedulerILb0ELb0ELb1ELi128EEEEEEEEEvNT_6ParamsE:
        .type           _ZN7cutlass13device_kernelIN5flash19enable_sm80_to_sm89INS1_16FlashAttnFwdSm80INS1_25CollectiveMainloopFwdSm80ILi8ELi1ELb0EN4cute5tupleIJNS5_1CILi128EEENS7_ILi64EEENS7_ILi256EEEEEELi256ENS_6half_tEfNS_4arch4Sm80ELb0ELb1ELb0ELb0ELb1ELb0ELb1ELb0EEENS1_21CollectiveEpilogueFwdINS6_IJS8_SA_S9_EEENS6_IJNS7_ILi1EEESI_SI_EEESC_SE_Li256ELb0ELb1ELb0ELb0EEENS1_19SingleTileSchedulerILb0ELb0ELb1ELi128EEEEEEEEEvNT_6ParamsE,@function
        .size           _ZN7cutlass13device_kernelIN5flash19enable_sm80_to_sm89INS1_16FlashAttnFwdSm80INS1_25CollectiveMainloopFwdSm80ILi8ELi1ELb0EN4cute5tupleIJNS5_1CILi128EEENS7_ILi64EEENS7_ILi256EEEEEELi256ENS_6half_tEfNS_4arch4Sm80ELb0ELb1ELb0ELb0ELb1ELb0ELb1ELb0EEENS1_21CollectiveEpilogueFwdINS6_IJS8_SA_S9_EEENS6_IJNS7_ILi1EEESI_SI_EEESC_SE_Li256ELb0ELb1ELb0ELb0EEENS1_19SingleTileSchedulerILb0ELb0ELb1ELi128EEEEEEEEEvNT_6ParamsE,(.L_x_3578 - _ZN7cutlass13device_kernelIN5flash19enable_sm80_to_sm89INS1_16FlashAttnFwdSm80INS1_25CollectiveMainloopFwdSm80ILi8ELi1ELb0EN4cute5tupleIJNS5_1CILi128EEENS7_ILi64EEENS7_ILi256EEEEEELi256ENS_6half_tEfNS_4arch4Sm80ELb0ELb1ELb0ELb0ELb1ELb0ELb1ELb0EEENS1_21CollectiveEpilogueFwdINS6_IJS8_SA_S9_EEENS6_IJNS7_ILi1EEESI_SI_EEESC_SE_Li256ELb0ELb1ELb0ELb0EEENS1_19SingleTileSchedulerILb0ELb0ELb1ELi128EEEEEEEEEvNT_6ParamsE)
        .other          _ZN7cutlass13device_kernelIN5flash19enable_sm80_to_sm89INS1_16FlashAttnFwdSm80INS1_25CollectiveMainloopFwdSm80ILi8ELi1ELb0EN4cute5tupleIJNS5_1CILi128EEENS7_ILi64EEENS7_ILi256EEEEEELi256ENS_6half_tEfNS_4arch4Sm80ELb0ELb1ELb0ELb0ELb1ELb0ELb1ELb0EEENS1_21CollectiveEpilogueFwdINS6_IJS8_SA_S9_EEENS6_IJNS7_ILi1EEESI_SI_EEESC_SE_Li256ELb0ELb1ELb0ELb0EEENS1_19SingleTileSchedulerILb0ELb0ELb1ELi128EEEEEEEEEvNT_6ParamsE,@"STO_CUDA_ENTRY STV_DEFAULT"
_ZN7cutlass13device_kernelIN5flash19enable_sm80_to_sm89INS1_16FlashAttnFwdSm80INS1_25CollectiveMainloopFwdSm80ILi8ELi1ELb0EN4cute5tupleIJNS5_1CILi128EEENS7_ILi64EEENS7_ILi256EEEEEELi256ENS_6half_tEfNS_4arch4Sm80ELb0ELb1ELb0ELb0ELb1ELb0ELb1ELb0EEENS1_21CollectiveEpilogueFwdINS6_IJS8_SA_S9_EEENS6_IJNS7_ILi1EEESI_SI_EEESC_SE_Li256ELb0ELb1ELb0ELb0EEENS1_19SingleTileSchedulerILb0ELb0ELb1ELi128EEEEEEEEEvNT_6ParamsE:
[----:B------:R-:W-:Y:S02]  /*0000*/  MOV R1, c[0x0][0x28] ;  /* 0x00000a0000017a02 */ /* 0x000fe40000000f00 */
[----:B------:R-:W1:Y:S02]  /*0010*/  S2UR UR6, SR_CTAID.Z ;  /* 0x00000000000679c3 */ /* 0x000e640000002700 */
        /* <DEDUP_REMOVED lines=51> */
.L_x_2734:
[----:B------:R-:W-:Y:S02]  /*0350*/  ULDC UR4, c[0x0][0x32c] ;  /* 0x0000cb0000047ab9 */ /* 0x000fe40000000800 */
[----:B------:R-:W-:-:S03]  /*0360*/  UISETP.NE.AND UP0, UPT, UR13, UR4, UPT ;  /* 0x000000040d00728c */ /* 0x000fc6000bf05270 */
[----:B------:R-:W-:Y:S02]  /*0370*/  ULDC.64 UR4, c[0x0][0x330] ;  /* 0x0000cc0000047ab9 */ /* 0x000fe40000000a00 */
[----:B------:R-:W-:-:S07]  /*0380*/  UIMAD.WIDE.U32 UR20, UR14, UR4, URZ ;  /* 0x000000040e1472a5 */ /* 0x000fce000f8e003f */
[----:B------:R-:W-:Y:S02]  /*0390*/  @UP0 UMOV UR13, UR21 ;  /* 0x00000015000d0c82 */ /* 0x000fe40008000000 */
[----:B------:R-:W-:Y:S02]  /*03a0*/  @UP0 USHF.R.U32.HI UR14, URZ, UR5, UR13 ;  /* 0x000000053f0e0299 */ /* 0x000fe4000801160d */
.L_x_2735:
[----:B------:R-:W-:Y:S02]  /*03b0*/  ULDC UR4, c[0x0][0x32c] ;  /* 0x0000cb0000047ab9 */ /* 0x000fe40000000800 */
[----:B------:R-:W-:-:S04]  /*03c0*/  UIMAD UR4, UR14, UR4, UR4 ;  /* 0x000000040e0472a4 */ /* 0x000fc8000f8e0204 */
[----:B------:R-:W-:-:S04]  /*03d0*/  UISETP.LT.AND UP0, UPT, UR7, UR4, UPT ;  /* 0x000000040700728c */ /* 0x000fc8000bf01270 */
[----:B------:R-:W-:Y:S02]  /*03e0*/  USEL UR7, UR7, UR4, UP0 ;  /* 0x0000000407077287 */ /* 0x000fe40008000000 */
.L_x_2733:
        /* <DEDUP_REMOVED lines=33> */
.L_x_2737:
[----:B------:R-:W-:Y:S02]  /*0600*/  ULDC UR4, c[0x0][0x32c] ;  /* 0x0000cb0000047ab9 */ /* 0x000fe40000000800 */
[----:B------:R-:W-:-:S03]  /*0610*/  UISETP.NE.AND UP0, UPT, UR4, 0x1, UPT ;  /* 0x000000010400788c */ /* 0x000fc6000bf05270 */
[----:B------:R-:W-:Y:S02]  /*0620*/  ULDC.64 UR4, c[0x0][0x330] ;  /* 0x0000cc0000047ab9 */ /* 0x000fe40000000a00 */
[----:B------:R-:W-:-:S06]  /*0630*/  UIMAD.WIDE.U32 UR14, UR13, UR4, URZ ;  /* 0x000000040d0e72a5 */ /* 0x000fcc000f8e003f */
[----:B------:R-:W-:Y:S02]  /*0640*/  @UP0 USHF.R.U32.HI UR13, URZ, UR5, UR15 ;  /* 0x000000053f0d0299 */ /* 0x000fe4000801160f */
.L_x_2738:
[----:B------:R-:W-:Y:S02]  /*0650*/  ULDC UR4, c[0x0][0x32c] ;  /* 0x0000cb0000047ab9 */ /* 0x000fe40000000800 */
[----:B------:R-:W-:-:S04]  /*0660*/  UIMAD UR4, UR13, UR4, URZ ;  /* 0x000000040d0472a4 */ /* 0x000fc8000f8e023f */
[----:B------:R-:W-:-:S04]  /*0670*/  UISETP.LT.AND UP0, UPT, UR7, UR4, UPT ;  /* 0x000000040700728c */ /* 0x000fc8000bf01270 */
[----:B------:R-:W-:-:S04]  /*0680*/  USEL UR7, UR7, UR4, !UP0 ;  /* 0x0000000407077287 */ /* 0x000fc8000c000000 */
.L_x_2736:
        /* <DEDUP_REMOVED lines=86> */
[----:B------:R-:W-:-:S03]  /*0bf0*/  ULDC.64 UR4, c[0x0][0x1b8] ;  /* 0x00006e0000047ab9 */ /* 0x000fc60000000a00 */
[----:B------:R-:W-:Y:S01]  /*0c00*/  LEA.HI R229, R85, R83, RZ, 0x3 ;  /* 0x0000005355e57211 */ /* 0x000fe200078f18ff */
[----:B------:R3:W4:Y:S01]  /*0c10*/  @P0 LDG.E R6, [R6.64] ;  /* 0x0000001006060981 */ /* 0x000722000c1e1900 */
[----:B------:R-:W-:Y:S01]  /*0c20*/  PLOP3.LUT P2, PT, PT, PT, UP2, 0x80, 0x0 ;  /* 0x000000000000781c */ /* 0x000fe20003f4f028 */
[----:B------:R-:W-:Y:S01]  /*0c30*/  UIMAD UR13, UR18, UR4, URZ ;  /* 0x00000004120d72a4 */ /* 0x000fe2000f8e023f */
[----:B------:R-:W-:Y:S01]  /*0c40*/  LOP3.LUT R0, R229, 0xfffffff8, RZ, 0xc0, !PT ;  /* 0xfffffff8e5007812 */ /* 0x000fe200078ec0ff */
[----:B------:R-:W-:Y:S01]  /*0c50*/  UIMAD.WIDE.U32 UR22, UR9, UR4, URZ ;  /* 0x00000004091672a5 */ /* 0x000fe2000f8e003f */
[----:B------:R-:W-:Y:S01]  /*0c60*/  SHF.R.S32.HI R229, RZ, 0x3, R229 ;  /* 0x00000003ffe57819 */ /* 0x000fe200000114e5 */
[----:B------:R-:W-:Y:S01]  /*0c70*/  UIMAD UR13, UR9, UR5, UR13 ;  /* 0x00000005090d72a4 */ /* 0x000fe2000f8e020d */
[----:B------:R-:W-:Y:S01]  /*0c80*/  PLOP3.LUT P1, PT, PT, PT, UP2, 0x80, 0x0 ;  /* 0x000000000000781c */ /* 0x000fe20003f2f028 */
[----:B------:R-:W-:Y:S01]  /*0c90*/  IMAD.IADD R0, R83, 0x1, -R0 ;  /* 0x0000000153007824 */ /* 0x000fe200078e0a00 */
[----:B------:R-:W-:Y:S01]  /*0ca0*/  USHF.R.S32.HI UR14, URZ, 0x1f, UR6 ;  /* 0x0000001f3f0e7899 */ /* 0x000fe20008011406 */
[----:B------:R-:W-:Y:S01]  /*0cb0*/  IMAD.SHL.U32 R233, R229, 0x40, RZ ;  /* 0x00000040e5e97824 */ /* 0x000fe200078e00ff */
[----:B------:R-:W-:Y:S01]  /*0cc0*/  ULDC.64 UR4, c[0x0][0x1c0] ;  /* 0x0000700000047ab9 */ /* 0x000fe20000000a00 */
[C---:B------:R-:W-:Y:S01]  /*0cd0*/  IMAD R234, R0.reuse, 0x20, R229 ;  /* 0x0000002000ea7824 */ /* 0x040fe200078e02e5 */
[----:B------:R-:W-:Y:S01]  /*0ce0*/  UIADD3 UR23, UR23, UR13, URZ ;  /* 0x0000000d17177290 */ /* 0x000fe2000fffe03f */
[----:B------:R-:W-:Y:S01]  /*0cf0*/  IMAD.SHL.U32 R235, R0, 0x8, RZ ;  /* 0x0000000800eb7824 */ /* 0x000fe200078e00ff */
[----:B------:R-:W-:Y:S01]  /*0d00*/  UIMAD UR14, UR14, UR4, URZ ;  /* 0x000000040e0e72a4 */ /* 0x000fe2000f8e023f */
[----:B------:R-:W-:Y:S01]  /*0d10*/  LOP3.LUT R233, R233, 0x1c0, RZ, 0xc0, !PT ;  /* 0x000001c0e9e97812 */ /* 0x000fe200078ec0ff */
[----:B------:R-:W-:Y:S01]  /*0d20*/  UIMAD.WIDE.U32 UR22, UR6, UR4, UR22 ;  /* 0x00000004061672a5 */ /* 0x000fe2000f8e0016 */
[----:B------:R-:W-:Y:S01]  /*0d30*/  IADD3 R4, R234, UR25, RZ ;  /* 0x00000019ea047c10 */ /* 0x000fe2000fffe0ff */
[----:B------:R-:W-:Y:S01]  /*0d40*/  UIMAD UR5, UR6, UR5, UR14 ;  /* 0x00000005060572a4 */ /* 0x000fe2000f8e020e */
[----:B------:R-:W-:Y:S01]  /*0d50*/  IADD3 R16, R235, 0x40, RZ ;  /* 0x00000040eb107810 */ /* 0x000fe20007ffe0ff */
[----:B------:R-:W-:Y:S01]  /*0d60*/  ULDC UR4, c[0x0][0x168] ;  /* 0x00005a0000047ab9 */ /* 0x000fe20000000800 */
[----:B------:R-:W-:Y:S01]  /*0d70*/  IMAD.MOV.U32 R231, RZ, RZ, RZ ;  /* 0x000000ffffe77224 */ /* 0x000fe200078e00ff */
[----:B------:R-:W-:Y:S01]  /*0d80*/  UIADD3 UR5, UR23, UR5, URZ ;  /* 0x0000000517057290 */ /* 0x000fe2000fffe03f */
[----:B-1----:R-:W-:Y:S01]  /*0d90*/  @P2 IMAD.HI.U32 R2, R4, c[0x0][0x2c8], RZ ;  /* 0x0000b20004022a27 */ /* 0x002fe200078e00ff */
[----:B------:R-:W-:Y:S01]  /*0da0*/  UIMAD UR12, UR12, UR4, URZ ;  /* 0x000000040c0c72a4 */ /* 0x000fe2000f8e023f */
[----:B------:R-:W-:Y:S01]  /*0db0*/  SHF.R.S32.HI R202, RZ, 0x1f, R16 ;  /* 0x0000001fffca7819 */ /* 0x000fe20000011410 */
[----:B------:R-:W-:Y:S01]  /*0dc0*/  UIADD3 UR26, UR21, -0x1, URZ ;  /* 0xffffffff151a7890 */ /* 0x000fe2000fffe03f */
[----:B------:R-:W-:Y:S01]  /*0dd0*/  IMAD.MOV.U32 R3, RZ, RZ, R4 ;  /* 0x000000ffff037224 */ /* 0x000fe200078e0004 */
[----:B------:R-:W-:Y:S01]  /*0de0*/  @P1 SHF.R.U32.HI R3, RZ, c[0x0][0x2cc], R2 ;  /* 0x0000b300ff031a19 */ /* 0x000fe20000011602 */
[----:B------:R-:W-:Y:S01]  /*0df0*/  IMAD.U32 R9, RZ, RZ, UR23 ;  /* 0x00000017ff097e24 */ /* 0x000fe2000f8e00ff */
[----:B------:R-:W-:Y:S01]  /*0e00*/  LEA.HI R202, R202, R16, RZ, 0x3 ;  /* 0x00000010caca7211 */ /* 0x000fe200078f18ff */
[----:B------:R-:W-:Y:S01]  /*0e10*/  IMAD.U32 R8, RZ, RZ, UR22 ;  /* 0x00000016ff087e24 */ /* 0x000fe2000f8e00ff */
[--C-:B------:R-:W-:Y:S01]  /*0e20*/  SHF.R.S32.HI R2, RZ, 0x1f, R3.reuse ;  /* 0x0000001fff027819 */ /* 0x100fe20000011403 */
[----:B------:R-:W-:Y:S01]  /*0e30*/  IMAD.MOV R10, RZ, RZ, -R3 ;  /* 0x000000ffff0a7224 */ /* 0x000fe200078e0a03 */
[----:B------:R-:W-:Y:S01]  /*0e40*/  ISETP.GE.AND P5, PT, R16, c[0x0][0x198], PT ;  /* 0x0000660010007a0c */ /* 0x000fe20003fa6270 */
[----:B------:R-:W-:Y:S01]  /*0e50*/  IMAD.U32 R9, RZ, RZ, UR5 ;  /* 0x00000005ff097e24 */ /* 0x000fe2000f8e00ff */
[----:B------:R-:W-:Y:S01]  /*0e60*/  LOP3.LUT R202, R202, 0xfffffff8, RZ, 0xc0, !PT ;  /* 0xfffffff8caca7812 */ /* 0x000fe200078ec0ff */
[----:B------:R-:W-:Y:S01]  /*0e70*/  IMAD R2, R2, c[0x0][0x1b0], RZ ;  /* 0x00006c0002027a24 */ /* 0x000fe200078e02ff */
[----:B------:R-:W-:Y:S01]  /*0e80*/  USHF.L.U32 UR20, UR26, 0x6, URZ ;  /* 0x000000061a147899 */ /* 0x000fe2000800063f */
[----:B------:R-:W-:Y:S01]  /*0e90*/  IMAD R10, R10, c[0x0][0x2c4], R4 ;  /* 0x0000b1000a0a7a24 */ /* 0x000fe200078e0204 */
[----:B------:R-:W-:Y:S01]  /*0ea0*/  ULDC.64 UR4, c[0x0][0x2b0] ;  /* 0x0000ac0000047ab9 */ /* 0x000fe20000000a00 */
[----:B------:R-:W-:-:S03]  /*0eb0*/  IMAD.WIDE.U32 R8, R3, c[0x0][0x1b0], R8 ;  /* 0x00006c0003087a25 */ /* 0x000fc600078e0008 */
[----:B------:R-:W-:Y:S01]  /*0ec0*/  IADD3 R232, R234, UR20, RZ ;  /* 0x00000014eae87c10 */ /* 0x000fe2000fffe0ff */
[----:B------:R-:W-:Y:S01]  /*0ed0*/  IMAD R2, R3, c[0x0][0x1b4], R2 ;  /* 0x00006d0003027a24 */ /* 0x000fe200078e0202 */
[----:B------:R-:W-:-:S03]  /*0ee0*/  SHF.R.S32.HI R3, RZ, 0x1f, R10 ;  /* 0x0000001fff037819 */ /* 0x000fc6000001140a */
[----:B------:R-:W-:Y:S01]  /*0ef0*/  IMAD.IADD R9, R9, 0x1, R2 ;  /* 0x0000000109097824 */ /* 0x000fe200078e0202 */
[----:B------:R-:W-:Y:S01]  /*0f00*/  SHF.R.U32.HI R2, RZ, 0x3, R233 ;  /* 0x00000003ff027819 */ /* 0x000fe200000116e9 */
[----:B------:R-:W-:Y:S01]  /*0f10*/  IMAD R3, R3, c[0x0][0x1a8], RZ ;  /* 0x00006a0003037a24 */ /* 0x000fe200078e02ff */
[----:B------:R-:W-:-:S03]  /*0f20*/  LOP3.LUT R233, R233, 0x38, R235, 0xf8, !PT ;  /* 0x00000038e9e97812 */ /* 0x000fc600078ef8eb */
[C---:B------:R-:W-:Y:S01]  /*0f30*/  IMAD R3, R10.reuse, c[0x0][0x1ac], R3 ;  /* 0x00006b000a037a24 */ /* 0x040fe200078e0203 */
[----:B------:R-:W-:Y:S01]  /*0f40*/  LOP3.LUT R233, R233, R2, RZ, 0x3c, !PT ;  /* 0x00000002e9e97212 */ /* 0x000fe200078e3cff */
[----:B------:R-:W-:Y:S01]  /*0f50*/  IMAD.WIDE.U32 R10, R10, c[0x0][0x1a8], R8 ;  /* 0x00006a000a0a7a25 */ /* 0x000fe200078e0008 */
[----:B------:R-:W-:Y:S02]  /*0f60*/  IADD3 R2, R229, UR25, RZ ;  /* 0x00000019e5027c10 */ /* 0x000fe4000fffe0ff */
[----:B------:R-:W-:Y:S01]  /*0f70*/  LEA.HI R8, R85, R83, RZ, 0x6 ;  /* 0x0000005355087211 */ /* 0x000fe200078f30ff */
[----:B------:R-:W-:Y:S01]  /*0f80*/  IMAD.IADD R3, R11, 0x1, R3 ;  /* 0x000000010b037824 */ /* 0x000fe200078e0203 */
[----:B------:R-:W-:Y:S02]  /*0f90*/  LEA R4, P1, R10, c[0x0][0x160], 0x1 ;  /* 0x000058000a047a11 */ /* 0x000fe400078208ff */
[C---:B------:R-:W-:Y:S01]  /*0fa0*/  IADD3 R11, R235.reuse, 0x80, RZ ;  /* 0x00000080eb0b7810 */ /* 0x040fe20007ffe0ff */
[----:B------:R-:W-:Y:S01]  /*0fb0*/  IMAD.SHL.U32 R8, R8, 0x8, RZ ;  /* 0x0000000808087824 */ /* 0x000fe200078e00ff */
[----:B------:R-:W-:Y:S01]  /*0fc0*/  LEA.HI.X R3, R10, c[0x0][0x164], R3, 0x1, P1 ;  /* 0x000059000a037a11 */ /* 0x000fe200008f0c03 */
[----:B------:R-:W-:Y:S01]  /*0fd0*/  SHFL.IDX PT, R14, R4, RZ, 0x181f ;  /* 0x00181fff040e7589 */ /* 0x000fe200000e0000 */
[----:B------:R-:W-:-:S02]  /*0fe0*/  IADD3 R10, R235, 0xc0, RZ ;  /* 0x000000c0eb0a7810 */ /* 0x000fc40007ffe0ff */
[----:B------:R-:W-:Y:S01]  /*0ff0*/  ISETP.GE.AND P3, PT, R2, UR12, PT ;  /* 0x0000000c02007c0c */ /* 0x000fe2000bf66270 */
[----:B------:R-:W1:Y:S01]  /*1000*/  SHFL.IDX PT, R15, R3, RZ, 0x181f ;  /* 0x00181fff030f7589 */ /* 0x000e6200000e0000 */
[----:B------:R-:W-:Y:S02]  /*1010*/  SHF.R.S32.HI R201, RZ, 0x1f, R11 ;  /* 0x0000001fffc97819 */ /* 0x000fe4000001140b */
[----:B------:R-:W-:Y:S01]  /*1020*/  SHF.R.S32.HI R200, RZ, 0x1f, R10 ;  /* 0x0000001fffc87819 */ /* 0x000fe2000001140a */
[----:B------:R-:W-:Y:S01]  /*1030*/  SHFL.IDX PT, R12, R4, 0x1, 0x181f ;  /* 0x00381f00040c7f89 */ /* 0x000fe200000e0000 */
[----:B------:R-:W-:Y:S02]  /*1040*/  LEA.HI R201, R201, R11, RZ, 0x3 ;  /* 0x0000000bc9c97211 */ /* 0x000fe400078f18ff */
[----:B------:R-:W-:Y:S01]  /*1050*/  ISETP.GE.AND P4, PT, R11, c[0x0][0x198], PT ;  /* 0x000066000b007a0c */ /* 0x000fe20003f86270 */
[----:B------:R-:W5:Y:S01]  /*1060*/  SHFL.IDX PT, R13, R3, 0x1, 0x181f ;  /* 0x00381f00030d7f89 */ /* 0x000f6200000e0000 */
[----:B------:R-:W-:-:S02]  /*1070*/  LEA.HI R200, R200, R10, RZ, 0x3 ;  /* 0x0000000ac8c87211 */ /* 0x000fc400078f18ff */
[----:B------:R-:W-:Y:S01]  /*1080*/  LOP3.LUT R233, R233, 0xfffffe00, R8, 0xf8, !PT ;  /* 0xfffffe00e9e97812 */ /* 0x000fe200078ef808 */
[----:B------:R-:W-:Y:S01]  /*1090*/  SHFL.IDX PT, R9, R3, 0x2, 0x181f ;  /* 0x00581f0003097f89 */ /* 0x000fe200000e0000 */
[----:B------:R-:W-:Y:S02]  /*10a0*/  ISETP.GE.AND P2, PT, R10, c[0x0][0x198], PT ;  /* 0x000066000a007a0c */ /* 0x000fe40003f46270 */
[----:B---3--:R-:W-:Y:S01]  /*10b0*/  IADD3 R7, R2, 0x20, RZ ;  /* 0x0000002002077810 */ /* 0x008fe20007ffe0ff */
[----:B------:R-:W-:Y:S01]  /*10c0*/  IMAD.SHL.U32 R233, R233, 0x2, RZ ;  /* 0x00000002e9e97824 */ /* 0x000fe200078e00ff */
[----:B------:R-:W-:Y:S01]  /*10d0*/  LOP3.LUT R201, R201, 0xfffffff8, RZ, 0xc0, !PT ;  /* 0xfffffff8c9c97812 */ /* 0x000fe200078ec0ff */
[----:B------:R-:W3:Y:S01]  /*10e0*/  SHFL.IDX PT, R8, R4, 0x2, 0x181f ;  /* 0x00581f0004087f89 */ /* 0x000ee200000e0000 */
[----:B------:R-:W-:Y:S02]  /*10f0*/  LOP3.LUT R200, R200, 0xfffffff8, RZ, 0xc0, !PT ;  /* 0xfffffff8c8c87812 */ /* 0x000fe400078ec0ff */
[----:B------:R-:W-:Y:S01]  /*1100*/  ISETP.GE.AND P1, PT, R7, UR12, PT ;  /* 0x0000000c07007c0c */ /* 0x000fe2000bf26270 */
[----:B------:R-:W-:Y:S01]  /*1110*/  SHFL.IDX PT, R3, R3, 0x3, 0x181f ;  /* 0x00781f0003037f89 */ /* 0x000fe200000e0000 */
[----:B-1----:R-:W-:-:S04]  /*1120*/  @!P3 IMAD.WIDE R22, R235, 0x2, R14 ;  /* 0x00000002eb16b825 */ /* 0x002fc800078e020e */
[----:B------:R-:W-:-:S04]  /*1130*/  @!P3 IMAD.WIDE R20, R202, 0x2, R14 ;  /* 0x00000002ca14b825 */ /* 0x000fc800078e020e */
[----:B------:R-:W-:-:S04]  /*1140*/  @!P3 IMAD.WIDE R18, R201, 0x2, R14 ;  /* 0x00000002c912b825 */ /* 0x000fc800078e020e */
[----:B------:R-:W-:Y:S01]  /*1150*/  @!P3 IMAD.WIDE R14, R200, 0x2, R14 ;  /* 0x00000002c80eb825 */ /* 0x000fe200078e020e */
[----:B----4-:R1:W4:Y:S01]  /*1160*/  @P0 R2UR UR14, R6 ;  /* 0x00000000060e03c2 */ /* 0x01032200000e0000 */
[----:B------:R-:W-:Y:S01]  /*1170*/  ISETP.GE.AND P0, PT, R235, c[0x0][0x198], PT ;  /* 0x00006600eb007a0c */ /* 0x000fe20003f06270 */
[----:B----4-:R-:W-:Y:S02]  /*1180*/  @!UP0 UMOV UR14, UR6 ;  /* 0x00000006000e8c82 */ /* 0x010fe40008000000 */
[----:B------:R-:W-:-:S04]  /*1190*/  USHF.R.S32.HI UR6, URZ, 0x1f, UR14 ;  /* 0x0000001f3f067899 */ /* 0x000fc8000801140e */
[----:B------:R-:W-:-:S04]  /*11a0*/  UIMAD UR6, UR6, UR4, URZ ;  /* 0x00000004060672a4 */ /* 0x000fc8000f8e023f */
[----:B------:R-:W-:Y:S02]  /*11b0*/  UIMAD UR6, UR14, UR5, UR6 ;  /* 0x000000050e0672a4 */ /* 0x000fe4000f8e0206 */
[----:B------:R4:W-:Y:S04]  /*11c0*/  @!P3 LDGSTS.E.BYPASS.LTC128B.128 [R233+0x10100], [R22.64], !P0 ;  /* 0x1010000016e9bfae */ /* 0x0009e8000c101d50 */
[----:B------:R5:W-:Y:S04]  /*11d0*/  @!P3 LDGSTS.E.BYPASS.LTC128B.128 [R233+0x14100], [R20.64], !P5 ;  /* 0x1410000014e9bfae */ /* 0x000be8000e901d50 */
[----:B------:R2:W-:Y:S01]  /*11e0*/  @!P3 LDGSTS.E.BYPASS.LTC128B.128 [R233+0x18100], [R18.64], !P4 ;  /* 0x1810000012e9bfae */ /* 0x0005e2000e101d50 */
[----:B-1----:R-:W-:-:S03]  /*11f0*/  IADD3 R6, R2, 0x40, RZ ;  /* 0x0000004002067810 */ /* 0x002fc60007ffe0ff */
[----:B------:R1:W-:Y:S01]  /*1200*/  @!P3 LDGSTS.E.BYPASS.LTC128B.128 [R233+0x1c100], [R14.64], !P2 ;  /* 0x1c1000000ee9bfae */ /* 0x0003e2000d101d50 */
[----:B------:R-:W-:Y:S01]  /*1210*/  ISETP.GE.AND P6, PT, R6, UR12, PT ;  /* 0x0000000c06007c0c */ /* 0x000fe2000bfc6270 */
[----:B------:R-:W-:-:S05]  /*1220*/  IMAD.MOV.U32 R6, RZ, RZ, c[0x0][0x2b8] ;  /* 0x0000ae00ff067624 */ /* 0x000fca00078e00ff */
[----:B------:R-:W-:Y:S02]  /*1230*/  ISETP.NE.AND P3, PT, R6, 0x1, PT ;  /* 0x000000010600780c */ /* 0x000fe40003f65270 */
[----:B------:R-:W-:Y:S02]  /*1240*/  IADD3 R6, R2, 0x60, RZ ;  /* 0x0000006002067810 */ /* 0x000fe40007ffe0ff */
[----:B------:R3:W3:Y:S01]  /*1250*/  SHFL.IDX PT, R2, R4, 0x3, 0x181f ;  /* 0x00781f0004027f89 */ /* 0x0006e200000e0000 */
[----:B-----5:R-:W-:-:S04]  /*1260*/  @!P1 IMAD.WIDE R20, R235, 0x2, R12 ;  /* 0x00000002eb149825 */ /* 0x020fc800078e020c */
[--C-:B--2---:R-:W-:Y:S01]  /*1270*/  @!P1 IMAD.WIDE R18, R202, 0x2, R12.reuse ;  /* 0x00000002ca129825 */ /* 0x104fe200078e020c */
[----:B------:R2:W-:Y:S03]  /*1280*/  @!P1 LDGSTS.E.BYPASS.LTC128B.128 [R233+0x11100], [R20.64], !P0 ;  /* 0x1110000014e99fae */ /* 0x0005e6000c101d50 */
[--C-:B-1----:R-:W-:Y:S01]  /*1290*/  @!P1 IMAD.WIDE R14, R201, 0x2, R12.reuse ;  /* 0x00000002c90e9825 */ /* 0x102fe200078e020c */
[----:B------:R3:W-:Y:S03]  /*12a0*/  @!P1 LDGSTS.E.BYPASS.LTC128B.128 [R233+0x15100], [R18.64], !P5 ;  /* 0x1510000012e99fae */ /* 0x0007e6000e901d50 */
[----:B------:R-:W-:Y:S01]  /*12b0*/  @!P1 IMAD.WIDE R12, R200, 0x2, R12 ;  /* 0x00000002c80c9825 */ /* 0x000fe200078e020c */
[----:B------:R1:W-:Y:S04]  /*12c0*/  @!P1 LDGSTS.E.BYPASS.LTC128B.128 [R233+0x19100], [R14.64], !P4 ;  /* 0x191000000ee99fae */ /* 0x0003e8000e101d50 */
[----:B------:R5:W-:Y:S01]  /*12d0*/  @!P1 LDGSTS.E.BYPASS.LTC128B.128 [R233+0x1d100], [R12.64], !P2 ;  /* 0x1d1000000ce99fae */ /* 0x000be2000d101d50 */
[----:B------:R-:W-:Y:S01]  /*12e0*/  ISETP.GE.AND P1, PT, R6, UR12, PT ;  /* 0x0000000c06007c0c */ /* 0x000fe2000bf26270 */
[----:B------:R-:W-:-:S03]  /*12f0*/  UIMAD.WIDE.U32 UR12, UR14, UR4, URZ ;  /* 0x000000040e0c72a5 */ /* 0x000fc6000f8e003f */
[----:B------:R-:W-:Y:S02]  /*1300*/  ULDC.64 UR4, c[0x0][0x210] ;  /* 0x0000840000047ab9 */ /* 0x000fe40000000a00 */
[----:B------:R-:W-:Y:S01]  /*1310*/  UIADD3 UR6, UR13, UR6, URZ ;  /* 0x000000060d067290 */ /* 0x000fe2000fffe03f */
[----:B---3--:R-:W-:-:S04]  /*1320*/  @!P6 IMAD.WIDE R18, R235, 0x2, R8 ;  /* 0x00000002eb12e825 */ /* 0x008fc800078e0208 */
[--C-:B-1----:R-:W-:Y:S01]  /*1330*/  @!P6 IMAD.WIDE R14, R202, 0x2, R8.reuse ;  /* 0x00000002ca0ee825 */ /* 0x102fe200078e0208 */
[----:B------:R1:W-:Y:S03]  /*1340*/  @!P6 LDGSTS.E.BYPASS.LTC128B.128 [R233+0x12100], [R18.64], !P0 ;  /* 0x1210000012e9efae */ /* 0x0003e6000c101d50 */
[--C-:B-----5:R-:W-:Y:S01]  /*1350*/  @!P6 IMAD.WIDE R12, R201, 0x2, R8.reuse ;  /* 0x00000002c90ce825 */ /* 0x120fe200078e0208 */
[----:B------:R3:W-:Y:S03]  /*1360*/  @!P6 LDGSTS.E.BYPASS.LTC128B.128 [R233+0x16100], [R14.64], !P5 ;  /* 0x161000000ee9efae */ /* 0x0007e6000e901d50 */
[----:B------:R-:W-:Y:S01]  /*1370*/  @!P6 IMAD.WIDE R8, R200, 0x2, R8 ;  /* 0x00000002c808e825 */ /* 0x000fe200078e0208 */
[----:B------:R5:W-:Y:S04]  /*1380*/  @!P6 LDGSTS.E.BYPASS.LTC128B.128 [R233+0x1a100], [R12.64], !P4 ;  /* 0x1a1000000ce9efae */ /* 0x000be8000e101d50 */
[----:B------:R1:W-:Y:S01]  /*1390*/  @!P6 LDGSTS.E.BYPASS.LTC128B.128 [R233+0x1e100], [R8.64], !P2 ;  /* 0x1e10000008e9efae */ /* 0x0003e2000d101d50 */
[----:B------:R-:W-:-:S02]  /*13a0*/  ISETP.GE.AND P6, PT, R232, UR8, PT ;  /* 0x00000008e8007c0c */ /* 0x000fc4000bfc6270 */
[----:B------:R-:W-:Y:S02]  /*13b0*/  IADD3 R232, R232, UR10, RZ ;  /* 0x0000000ae8e87c10 */ /* 0x000fe4000fffe0ff */
[----:B------:R-:W-:-:S03]  /*13c0*/  ISETP.GT.OR P6, PT, R234, 0x3f, P6 ;  /* 0x0000003fea00780c */ /* 0x000fc600037c4670 */
[----:B------:R-:W-:-:S04]  /*13d0*/  @P3 IMAD.HI.U32 R6, R232, c[0x0][0x2bc], RZ ;  /* 0x0000af00e8063a27 */ /* 0x000fc800078e00ff */
[----:B------:R-:W-:Y:S01]  /*13e0*/  IMAD.MOV.U32 R4, RZ, RZ, R232 ;  /* 0x000000ffff047224 */ /* 0x000fe200078e00e8 */
[----:B------:R-:W-:Y:S01]  /*13f0*/  @P3 SHF.R.U32.HI R4, RZ, c[0x0][0x2c0], R6 ;  /* 0x0000b000ff043a19 */ /* 0x000fe20000011606 */
[----:B---3--:R-:W-:-:S04]  /*1400*/  @!P1 IMAD.WIDE R14, R202, 0x2, R2 ;  /* 0x00000002ca0e9825 */ /* 0x008fc800078e0202 */
[----:B-----5:R-:W-:-:S04]  /*1410*/  @!P1 IMAD.WIDE R12, R201, 0x2, R2 ;  /* 0x00000002c90c9825 */ /* 0x020fc800078e0202 */
[----:B-1----:R-:W-:-:S04]  /*1420*/  @!P1 IMAD.WIDE R8, R235, 0x2, R2 ;  /* 0x00000002eb089825 */ /* 0x002fc800078e0202 */
[----:B------:R-:W-:Y:S01]  /*1430*/  @!P1 IMAD.WIDE R2, R200, 0x2, R2 ;  /* 0x00000002c8029825 */ /* 0x000fe200078e0202 */
[----:B------:R1:W-:Y:S01]  /*1440*/  @!P1 LDGSTS.E.BYPASS.LTC128B.128 [R233+0x13100], [R8.64], !P0 ;  /* 0x1310000008e99fae */ /* 0x0003e2000c101d50 */
[----:B------:R-:W-:-:S03]  /*1450*/  @!P6 IADD3 R7, P0, R4, UR12, RZ ;  /* 0x0000000c0407ec10 */ /* 0x000fc6000ff1e0ff */
[----:B------:R3:W-:Y:S01]  /*1460*/  @!P1 LDGSTS.E.BYPASS.LTC128B.128 [R233+0x17100], [R14.64], !P5 ;  /* 0x171000000ee99fae */ /* 0x0007e2000e901d50 */
[----:B------:R-:W-:-:S03]  /*1470*/  @!P6 LEA.HI.X.SX32 R6, R4, UR6, 0x1, P0 ;  /* 0x000000060406ec11 */ /* 0x000fc600080f0eff */
[----:B------:R5:W-:Y:S04]  /*1480*/  @!P1 LDGSTS.E.BYPASS.LTC128B.128 [R233+0x1b100], [R12.64], !P4 ;  /* 0x1b1000000ce99fae */ /* 0x000be8000e101d50 */
[----:B------:R2:W-:Y:S04]  /*1490*/  @!P1 LDGSTS.E.BYPASS.LTC128B.128 [R233+0x1f100], [R2.64], !P2 ;  /* 0x1f10000002e99fae */ /* 0x0005e8000d101d50 */
[----:B------:R-:W0:Y:S01]  /*14a0*/  LDGDEPBAR ;  /* 0x00000000000079af */ /* 0x000e220000000000 */
[----:B-1----:R-:W-:-:S04]  /*14b0*/  @!P6 LEA R8, P0, R7, c[0x0][0x2a0], 0x2 ;  /* 0x0000a8000708ea11 */ /* 0x002fc800078010ff */
[----:B------:R-:W-:Y:S01]  /*14c0*/  @!P6 LEA.HI.X R9, R7, c[0x0][0x2a4], R6, 0x2, P0 ;  /* 0x0000a9000709ea11 */ /* 0x000fe200000f1406 */
[----:B------:R-:W-:Y:S06]  /*14d0*/  BAR.SYNC.DEFER_BLOCKING 0x0 ;  /* 0x0000000000007b1d */ /* 0x000fec0000010000 */
[----:B------:R1:W3:Y:S01]  /*14e0*/  @!P6 LDG.E R231, [R8.64] ;  /* 0x0000001008e7e981 */ /* 0x0002e2000c1e1900 */
[----:B--2---:R-:W-:Y:S01]  /*14f0*/  IMAD.MOV R2, RZ, RZ, -R4 ;  /* 0x000000ffff027224 */ /* 0x004fe200078e0a04 */
[----:B------:R-:W-:Y:S01]  /*1500*/  UIMAD UR19, UR18, UR4, URZ ;  /* 0x00000004121372a4 */ /* 0x000fe2000f8e023f */
[C---:B------:R-:W-:Y:S01]  /*1510*/  IMAD.WIDE R20, R235.reuse, 0x2, RZ ;  /* 0x00000002eb147825 */ /* 0x040fe200078e02ff */
[----:B------:R-:W-:Y:S01]  /*1520*/  UIMAD.WIDE.U32 UR14, UR9, UR4, URZ ;  /* 0x00000004090e72a5 */ /* 0x000fe2000f8e003f */
[----:B------:R-:W-:Y:S01]  /*1530*/  ISETP.GE.AND P6, PT, R16, c[0x0][0x1d4], PT ;  /* 0x0000750010007a0c */ /* 0x000fe20003fc6270 */
[----:B------:R-:W-:Y:S01]  /*1540*/  UIMAD UR19, UR9, UR5, UR19 ;  /* 0x00000005091372a4 */ /* 0x000fe2000f8e0213 */
[----:B------:R-:W-:Y:S01]  /*1550*/  IMAD R232, R2, c[0x0][0x2b8], R232 ;  /* 0x0000ae0002e87a24 */ /* 0x000fe200078e02e8 */
[----:B------:R-:W-:Y:S01]  /*1560*/  ISETP.GE.AND P4, PT, R235, c[0x0][0x1d4], PT ;  /* 0x00007500eb007a0c */ /* 0x000fe20003f86270 */
[----:B------:R-:W-:Y:S01]  /*1570*/  ULDC.64 UR4, c[0x0][0x1e8] ;  /* 0x00007a0000047ab9 */ /* 0x000fe20000000a00 */
[----:B------:R-:W-:Y:S01]  /*1580*/  IMAD.U32 R80, RZ, RZ, UR20 ;  /* 0x00000014ff507e24 */ /* 0x000fe2000f8e00ff */
[----:B------:R-:W-:Y:S01]  /*1590*/  UIMAD.WIDE.U32 UR22, UR9, UR4, URZ ;  /* 0x00000004091672a5 */ /* 0x000fe2000f8e003f */
[----:B------:R-:W-:Y:S01]  /*15a0*/  SHF.R.S32.HI R2, RZ, 0x1f, R232 ;  /* 0x0000001fff027819 */ /* 0x000fe200000114e8 */
[C---:B------:R-:W-:Y:S01]  /*15b0*/  IMAD.WIDE.U32 R6, R232.reuse, c[0x0][0x208], RZ ;  /* 0x00008200e8067a25 */ /* 0x040fe200078e00ff */
[----:B------:R-:W-:Y:S01]  /*15c0*/  UIADD3 UR19, UR15, UR19, URZ ;  /* 0x000000130f137290 */ /* 0x000fe2000fffe03f */
[----:B------:R-:W-:Y:S01]  /*15d0*/  ISETP.GE.AND P5, PT, R11, c[0x0][0x1d4], PT ;  /* 0x000075000b007a0c */ /* 0x000fe20003fa6270 */
[----:B------:R-:W-:Y:S01]  /*15e0*/  UIMAD UR18, UR18, UR4, URZ ;  /* 0x00000004121272a4 */ /* 0x000fe2000f8e023f */
[----:B-----5:R-:W-:Y:S01]  /*15f0*/  IMAD.WIDE.U32 R12, R232, c[0x0][0x1e0], RZ ;  /* 0x00007800e80c7a25 */ /* 0x020fe200078e00ff */
[----:B------:R-:W-:Y:S01]  /*1600*/  ISETP.GE.AND P4, PT, R10, c[0x0][0x1d4], PT ;  /* 0x000075000a007a0c */ /* 0x000fe20003f86270 */
[----:B------:R-:W-:Y:S01]  /*1610*/  UISETP.GT.AND UP0, UPT, UR26, UR7, UPT ;  /* 0x000000071a00728c */ /* 0x000fe2000bf04270 */
[CC--:B------:R-:W-:Y:S01]  /*1620*/  LEA.HI R81, R85.reuse, R83.reuse, RZ, 0x4 ;  /* 0x0000005355517211 */ /* 0x0c0fe200078f20ff */
[----:B------:R-:W-:Y:S01]  /*1630*/  UIMAD UR18, UR9, UR5, UR18 ;  /* 0x00000005091272a4 */ /* 0x000fe2000f8e0212 */
[----:B------:R-:W-:Y:S01]  /*1640*/  IMAD.WIDE R18, R202, 0x2, RZ ;  /* 0x00000002ca127825 */ /* 0x000fe200078e02ff */
[----:B------:R-:W-:-:S02]  /*1650*/  LEA.HI R84, R85, R83, RZ, 0x5 ;  /* 0x0000005355547211 */ /* 0x000fc400078f28ff */
[----:B------:R-:W-:Y:S01]  /*1660*/  UIADD3 UR18, UR23, UR18, URZ ;  /* 0x0000001217127290 */ /* 0x000fe2000fffe03f */
[C---:B-1----:R-:W-:Y:S01]  /*1670*/  IMAD R8, R2.reuse, c[0x0][0x1e0], RZ ;  /* 0x0000780002087a24 */ /* 0x042fe200078e02ff */
[----:B------:R-:W-:Y:S01]  /*1680*/  LOP3.LUT R5, R81, 0xfffffff0, RZ, 0xc0, !PT ;  /* 0xfffffff051057812 */ /* 0x000fe200078ec0ff */
[----:B------:R-:W-:Y:S01]  /*1690*/  IMAD R2, R2, c[0x0][0x208], RZ ;  /* 0x0000820002027a24 */ /* 0x000fe200078e02ff */
[----:B------:R-:W-:Y:S01]  /*16a0*/  SHF.R.S32.HI R86, RZ, 0x5, R84 ;  /* 0x00000005ff567819 */ /* 0x000fe20000011454 */
[C---:B------:R-:W-:Y:S01]  /*16b0*/  IMAD R8, R232.reuse, c[0x0][0x1e4], R8 ;  /* 0x00007900e8087a24 */ /* 0x040fe200078e0208 */
[----:B------:R-:W-:Y:S01]  /*16c0*/  SEL R243, RZ, 0x10, P4 ;  /* 0x00000010fff37807 */ /* 0x000fe20002000000 */
[----:B------:R-:W-:Y:S01]  /*16d0*/  IMAD R2, R232, c[0x0][0x20c], R2 ;  /* 0x00008300e8027a24 */ /* 0x000fe200078e0202 */
[----:B------:R-:W-:Y:S01]  /*16e0*/  SHF.R.S32.HI R242, RZ, 0x1f, R202 ;  /* 0x0000001ffff27819 */ /* 0x000fe200000114ca */
[----:B------:R-:W-:Y:S01]  /*16f0*/  IMAD.IADD R9, R13, 0x1, R8 ;  /* 0x000000010d097824 */ /* 0x000fe200078e0208 */
[----:B------:R-:W-:Y:S01]  /*1700*/  SHF.R.S32.HI R241, RZ, 0x1f, R201 ;  /* 0x0000001ffff17819 */ /* 0x000fe200000114c9 */
[----:B------:R-:W-:Y:S01]  /*1710*/  IMAD.IADD R7, R7, 0x1, R2 ;  /* 0x0000000107077824 */ /* 0x000fe200078e0202 */
[----:B------:R-:W-:Y:S01]  /*1720*/  SHF.R.S32.HI R203, RZ, 0x1f, R200 ;  /* 0x0000001fffcb7819 */ /* 0x000fe200000114c8 */
[----:B------:R-:W-:Y:S01]  /*1730*/  IMAD.MOV.U32 R8, RZ, RZ, R12 ;  /* 0x000000ffff087224 */ /* 0x000fe200078e000c */
[----:B------:R-:W-:Y:S01]  /*1740*/  IADD3 R238, R233, 0x100, RZ ;  /* 0x00000100e9ee7810 */ /* 0x000fe20007ffe0ff */
[----:B------:R-:W-:-:S05]  /*1750*/  IMAD.IADD R5, R83, 0x1, -R5 ;  /* 0x0000000153057824 */ /* 0x000fca00078e0a05 */
[----:B------:R-:W-:-:S04]  /*1760*/  SHF.R.S32.HI R82, RZ, 0x1f, R5 ;  /* 0x0000001fff527819 */ /* 0x000fc80000011405 */
[----:B------:R-:W-:Y:S02]  /*1770*/  LEA.HI R82, R82, R5, RZ, 0x3 ;  /* 0x0000000552527211 */ /* 0x000fe400078f18ff */
[----:B---3--:R-:W-:Y:S01]  /*1780*/  SHF.R.S32.HI R4, RZ, 0x1f, R231 ;  /* 0x0000001fff047819 */ /* 0x008fe200000114e7 */
[----:B------:R-:W-:-:S04]  /*1790*/  IMAD.WIDE.U32 R6, R231, c[0x0][0x218], R6 ;  /* 0x00008600e7067a25 */ /* 0x000fc800078e0006 */
[----:B------:R-:W-:Y:S01]  /*17a0*/  IMAD R3, R4, c[0x0][0x218], RZ ;  /* 0x0000860004037a24 */ /* 0x000fe200078e02ff */
[----:B------:R-:W-:Y:S01]  /*17b0*/  IADD3 R6, P0, R6, UR14, RZ ;  /* 0x0000000e06067c10 */ /* 0x000fe2000ff1e0ff */
[----:B------:R-:W-:-:S04]  /*17c0*/  IMAD.WIDE.U32 R8, R231, c[0x0][0x1f0], R8 ;  /* 0x00007c00e7087a25 */ /* 0x000fc800078e0008 */
[----:B------:R-:W-:Y:S01]  /*17d0*/  IMAD R3, R231, c[0x0][0x21c], R3 ;  /* 0x00008700e7037a24 */ /* 0x000fe200078e0203 */
[----:B------:R-:W-:Y:S01]  /*17e0*/  IADD3 R2, P1, R8, UR22, RZ ;  /* 0x0000001608027c10 */ /* 0x000fe2000ff3e0ff */
[----:B------:R-:W-:-:S03]  /*17f0*/  IMAD R4, R4, c[0x0][0x1f0], RZ ;  /* 0x00007c0004047a24 */ /* 0x000fc600078e02ff */
[----:B------:R-:W-:Y:S01]  /*1800*/  IADD3.X R3, R7, UR19, R3, P0, !PT ;  /* 0x0000001307037c10 */ /* 0x000fe200087fe403 */
[----:B------:R-:W-:Y:S01]  /*1810*/  IMAD R4, R231, c[0x0][0x1f4], R4 ;  /* 0x00007d00e7047a24 */ /* 0x000fe200078e0204 */
[----:B------:R-:W-:-:S04]  /*1820*/  LEA R8, P0, R6, c[0x0][0x1f8], 0x1 ;  /* 0x00007e0006087a11 */ /* 0x000fc800078008ff */
[----:B------:R-:W-:Y:S01]  /*1830*/  LEA.HI.X R3, R6, c[0x0][0x1fc], R3, 0x1, P0 ;  /* 0x00007f0006037a11 */ /* 0x000fe200000f0c03 */
[----:B------:R-:W1:Y:S01]  /*1840*/  SHFL.IDX PT, R54, R8, RZ, 0x181f ;  /* 0x00181fff08367589 */ /* 0x000e6200000e0000 */
[----:B------:R-:W-:Y:S01]  /*1850*/  IADD3.X R4, R9, UR18, R4, P1, !PT ;  /* 0x0000001209047c10 */ /* 0x000fe20008ffe404 */
[----:B------:R-:W-:Y:S01]  /*1860*/  IMAD.SHL.U32 R6, R0, 0x40, RZ ;  /* 0x0000004000067824 */ /* 0x000fe200078e00ff */
[C---:B------:R-:W-:Y:S01]  /*1870*/  LEA R12, P1, R2.reuse, c[0x0][0x1c8], 0x1 ;  /* 0x00007200020c7a11 */ /* 0x040fe200078208ff */
[----:B------:R-:W2:Y:S01]  /*1880*/  SHFL.IDX PT, R7, R3, RZ, 0x181f ;  /* 0x00181fff03077589 */ /* 0x000ea200000e0000 */
[----:B------:R-:W-:Y:S02]  /*1890*/  SHF.R.S32.HI R9, RZ, 0x4, R81 ;  /* 0x00000004ff097819 */ /* 0x000fe40000011451 */
[----:B------:R-:W-:Y:S01]  /*18a0*/  LEA.HI.X R4, R2, c[0x0][0x1cc], R4, 0x1, P1 ;  /* 0x0000730002047a11 */ /* 0x000fe200008f0c04 */
[----:B------:R-:W3:Y:S01]  /*18b0*/  SHFL.IDX PT, R8, R8, 0x1, 0x181f ;  /* 0x00381f0008087f89 */ /* 0x000ee200000e0000 */
[C---:B------:R-:W-:Y:S01]  /*18c0*/  IADD3 R2, -R229.reuse, UR8, -R80 ;  /* 0x00000008e5027c10 */ /* 0x040fe2000fffe950 */
[----:B------:R-:W-:Y:S01]  /*18d0*/  IMAD.SHL.U32 R229, R229, 0x8, RZ ;  /* 0x00000008e5e57824 */ /* 0x000fe200078e00ff */
[----:B------:R-:W-:Y:S01]  /*18e0*/  LOP3.LUT R6, R6, 0x1c0, RZ, 0xc0, !PT ;  /* 0x000001c006067812 */ /* 0x000fe200078ec0ff */
[----:B------:R-:W5:Y:S01]  /*18f0*/  SHFL.IDX PT, R3, R3, 0x1, 0x181f ;  /* 0x00381f0003037f89 */ /* 0x000f6200000e0000 */
[----:B------:R-:W-:-:S02]  /*1900*/  ISETP.GE.AND P1, PT, R2, 0x1, PT ;  /* 0x000000010200780c */ /* 0x000fc40003f26270 */
[----:B------:R-:W-:Y:S01]  /*1910*/  LEA.HI R81, R81, R9, RZ, 0x1 ;  /* 0x0000000951517211 */ /* 0x000fe200078f08ff */
[----:B------:R-:W-:Y:S01]  /*1920*/  SHFL.IDX PT, R14, R12, RZ, 0x181f ;  /* 0x00181fff0c0e7589 */ /* 0x000fe200000e0000 */
[----:B------:R-:W-:Y:S02]  /*1930*/  LOP3.LUT R229, R6, 0x8, R229, 0xf8, !PT ;  /* 0x0000000806e57812 */ /* 0x000fe400078ef8e5 */
[----:B------:R-:W-:Y:S01]  /*1940*/  LOP3.LUT R81, R81, 0xfffffffe, RZ, 0xc0, !PT ;  /* 0xfffffffe51517812 */ /* 0x000fe200078ec0ff */
[----:B------:R-:W4:Y:S01]  /*1950*/  SHFL.IDX PT, R15, R4, RZ, 0x181f ;  /* 0x00181fff040f7589 */ /* 0x000f2200000e0000 */
[----:B------:R-:W-:Y:S02]  /*1960*/  SHF.R.U32.HI R6, RZ, 0x3, R6 ;  /* 0x00000003ff067819 */ /* 0x000fe40000011606 */
[----:B-1----:R-:W-:Y:S01]  /*1970*/  IADD3 R52, P2, R54, R20, RZ ;  /* 0x0000001436347210 */ /* 0x002fe20007f5e0ff */
[----:B------:R-:W-:Y:S01]  /*1980*/  SHFL.IDX PT, R12, R12, 0x1, 0x181f ;  /* 0x00381f000c0c7f89 */ /* 0x000fe200000e0000 */
[----:B------:R-:W-:Y:S01]  /*1990*/  LOP3.LUT R229, R229, R6, RZ, 0x3c, !PT ;  /* 0x00000006e5e57212 */ /* 0x000fe200078e3cff */
[----:B------:R-:W-:-:S02]  /*19a0*/  IMAD.IADD R81, R9, 0x1, -R81 ;  /* 0x0000000109517824 */ /* 0x000fc400078e0a51 */
[----:B--2---:R-:W-:Y:S01]  /*19b0*/  IMAD.X R53, R7, 0x1, R21, P2 ;  /* 0x0000000107357824 */ /* 0x004fe200010e0615 */
[----:B------:R-:W-:Y:S01]  /*19c0*/  IADD3 R46, P2, R54, R18, RZ ;  /* 0x00000012362e7210 */ /* 0x000fe20007f5e0ff */
[----:B------:R1:W2:Y:S01]  /*19d0*/  SHFL.IDX PT, R13, R4, 0x1, 0x181f ;  /* 0x00381f00040d7f89 */ /* 0x0002a200000e0000 */
[-C--:B---3--:R-:W-:Y:S01]  /*19e0*/  IADD3 R34, P0, R20, R8.reuse, RZ ;  /* 0x0000000814227210 */ /* 0x088fe20007f1e0ff */
[----:B------:R-:W-:Y:S02]  /*19f0*/  IMAD R229, R81, 0x200, R229 ;  /* 0x0000020051e57824 */ /* 0x000fe400078e02e5 */
[----:B------:R-:W-:Y:S01]  /*1a00*/  IMAD.X R47, R7, 0x1, R19, P2 ;  /* 0x00000001072f7824 */ /* 0x000fe200010e0613 */
[----:B------:R-:W-:Y:S01]  /*1a10*/  ISETP.GE.AND P2, PT, R235, c[0x0][0x1d4], PT ;  /* 0x00007500eb007a0c */ /* 0x000fe20003f46270 */
[----:B-----5:R-:W-:Y:S01]  /*1a20*/  IMAD.X R35, R21, 0x1, R3, P0 ;  /* 0x0000000115237824 */ /* 0x020fe200000e0603 */
[----:B------:R-:W-:Y:S01]  /*1a30*/  IADD3 R32, P0, R18, R8, RZ ;  /* 0x0000000812207210 */ /* 0x000fe20007f1e0ff */
[----:B------:R-:W-:-:S02]  /*1a40*/  IMAD.SHL.U32 R81, R81, 0x8, RZ ;  /* 0x0000000851517824 */ /* 0x000fc400078e00ff */
[----:B------:R-:W-:Y:S02]  /*1a50*/  IMAD.SHL.U32 R229, R229, 0x2, RZ ;  /* 0x00000002e5e57824 */ /* 0x000fe400078e00ff */
[----:B------:R-:W-:Y:S02]  /*1a60*/  IMAD.X R33, R19, 0x1, R3, P0 ;  /* 0x0000000113217824 */ /* 0x000fe400000e0603 */
[----:B----4-:R-:W-:Y:S01]  /*1a70*/  @P1 IMAD.WIDE R20, R235, 0x2, R14 ;  /* 0x00000002eb141825 */ /* 0x010fe200078e020e */
[----:B------:R-:W-:-:S03]  /*1a80*/  IADD3 R228, R229, 0x8120, RZ ;  /* 0x00008120e5e47810 */ /* 0x000fc60007ffe0ff */
[----:B------:R-:W-:Y:S01]  /*1a90*/  @P1 IMAD.WIDE R18, R201, 0x2, R14 ;  /* 0x00000002c9121825 */ /* 0x000fe200078e020e */
[----:B------:R3:W-:Y:S01]  /*1aa0*/  @P1 LDGSTS.E.BYPASS.LTC128B.128 [R233+0x8100], [R20.64], !P2 ;  /* 0x0810000014e91fae */ /* 0x0007e2000d101d50 */
[C---:B-1----:R-:W-:Y:S02]  /*1ab0*/  LOP3.LUT R4, R82.reuse, 0xfffffff8, RZ, 0xc0, !PT ;  /* 0xfffffff852047812 */ /* 0x042fe400078ec0ff */
[----:B------:R-:W-:-:S03]  /*1ac0*/  IMAD.SHL.U32 R82, R82, 0x40, RZ ;  /* 0x0000004052527824 */ /* 0x000fc600078e00ff */
[----:B------:R-:W-:Y:S02]  /*1ad0*/  IMAD.IADD R4, R5, 0x1, -R4 ;  /* 0x0000000105047824 */ /* 0x000fe400078e0a04 */
[----:B------:R-:W-:Y:S02]  /*1ae0*/  LOP3.LUT R82, R82, 0xfffffe00, RZ, 0xc0, !PT ;  /* 0xfffffe0052527812 */ /* 0x000fe400078ec0ff */
[----:B------:R-:W-:Y:S01]  /*1af0*/  IADD3 R5, R229, 0x8100, RZ ;  /* 0x00008100e5057810 */ /* 0x000fe20007ffe0ff */
[----:B------:R-:W-:Y:S02]  /*1b00*/  IMAD.SHL.U32 R6, R4, 0x40, RZ ;  /* 0x0000004004067824 */ /* 0x000fe400078e00ff */
[----:B------:R-:W-:-:S03]  /*1b10*/  IMAD R230, R86, 0x400, R82 ;  /* 0x0000040056e67824 */ /* 0x000fc600078e0252 */
[----:B------:R-:W-:-:S04]  /*1b20*/  LOP3.LUT R6, R6, 0x1c0, RZ, 0xc0, !PT ;  /* 0x000001c006067812 */ /* 0x000fc800078ec0ff */
[----:B------:R-:W-:Y:S02]  /*1b30*/  LOP3.LUT R81, R6, 0x8, R81, 0xf8, !PT ;  /* 0x0000000806517812 */ /* 0x000fe400078ef851 */
[----:B------:R-:W-:Y:S01]  /*1b40*/  SHF.R.U32.HI R6, RZ, 0x3, R6 ;  /* 0x00000003ff067819 */ /* 0x000fe20000011606 */
[----:B---3--:R-:W-:-:S03]  /*1b50*/  @P1 IMAD.WIDE R20, R202, 0x2, R14 ;  /* 0x00000002ca141825 */ /* 0x008fc600078e020e */
[----:B------:R-:W-:Y:S01]  /*1b60*/  LOP3.LUT R81, R81, R6, RZ, 0x3c, !PT ;  /* 0x0000000651517212 */ /* 0x000fe200078e3cff */
[----:B------:R-:W-:Y:S01]  /*1b70*/  @P1 IMAD.WIDE R14, R200, 0x2, R14 ;  /* 0x00000002c80e1825 */ /* 0x000fe200078e020e */
[----:B------:R1:W-:Y:S03]  /*1b80*/  @P1 LDGSTS.E.BYPASS.LTC128B.128 [R233+0xa100], [R20.64], !P6 ;  /* 0x0a10000014e91fae */ /* 0x0003e6000f101d50 */
[----:B------:R-:W-:Y:S01]  /*1b90*/  IMAD.IADD R230, R81, 0x1, R230 ;  /* 0x0000000151e67824 */ /* 0x000fe200078e02e6 */
[----:B------:R3:W-:Y:S03]  /*1ba0*/  @P1 LDGSTS.E.BYPASS.LTC128B.128 [R233+0xc100], [R18.64], !P5 ;  /* 0x0c10000012e91fae */ /* 0x0007e6000e901d50 */
[----:B------:R-:W-:Y:S01]  /*1bb0*/  IMAD.SHL.U32 R230, R230, 0x2, RZ ;  /* 0x00000002e6e67824 */ /* 0x000fe200078e00ff */
[----:B------:R4:W-:Y:S01]  /*1bc0*/  @P1 LDGSTS.E.BYPASS.LTC128B.128 [R233+0xe100], [R14.64], !P4 ;  /* 0x0e1000000ee91fae */ /* 0x0009e2000e101d50 */
[----:B------:R-:W-:-:S13]  /*1bd0*/  ISETP.GT.AND P1, PT, R2, 0x20, PT ;  /* 0x000000200200780c */ /* 0x000fda0003f24270 */
[----:B--2---:R-:W-:-:S04]  /*1be0*/  @P1 IMAD.WIDE R24, R235, 0x2, R12 ;  /* 0x00000002eb181825 */ /* 0x004fc800078e020c */
[--C-:B------:R-:W-:Y:S01]  /*1bf0*/  @P1 IMAD.WIDE R22, R202, 0x2, R12.reuse ;  /* 0x00000002ca161825 */ /* 0x100fe200078e020c */
[----:B------:R2:W-:Y:S03]  /*1c00*/  @P1 LDGSTS.E.BYPASS.LTC128B.128 [R233+0x9100], [R24.64], !P2 ;  /* 0x0910000018e91fae */ /* 0x0005e6000d101d50 */
[C-C-:B-1----:R-:W-:Y:S01]  /*1c10*/  @P1 IMAD.WIDE R20, R201.reuse, 0x2, R12.reuse ;  /* 0x00000002c9141825 */ /* 0x142fe200078e020c */
[----:B------:R1:W-:Y:S03]  /*1c20*/  @P1 LDGSTS.E.BYPASS.LTC128B.128 [R233+0xb100], [R22.64], !P6 ;  /* 0x0b10000016e91fae */ /* 0x0003e6000f101d50 */
[----:B------:R-:W-:Y:S01]  /*1c30*/  @P1 IMAD.WIDE R12, R200, 0x2, R12 ;  /* 0x00000002c80c1825 */ /* 0x000fe200078e020c */
[----:B------:R1:W-:Y:S03]  /*1c40*/  @P1 LDGSTS.E.BYPASS.LTC128B.128 [R233+0xd100], [R20.64], !P5 ;  /* 0x0d10000014e91fae */ /* 0x0003e6000e901d50 */
[----:B----4-:R-:W-:Y:S01]  /*1c50*/  IMAD.WIDE R14, R201, 0x2, RZ ;  /* 0x00000002c90e7825 */ /* 0x010fe200078e02ff */
[----:B------:R4:W-:Y:S01]  /*1c60*/  @P1 LDGSTS.E.BYPASS.LTC128B.128 [R233+0xf100], [R12.64], !P4 ;  /* 0x0f1000000ce91fae */ /* 0x0009e2000e101d50 */
[----:B------:R-:W-:-:S03]  /*1c70*/  LOP3.LUT P1, RZ, R0, 0x2, RZ, 0xc0, !PT ;  /* 0x0000000200ff7812 */ /* 0x000fc6000782c0ff */
[----:B------:R-:W0:Y:S01]  /*1c80*/  LDGDEPBAR ;  /* 0x00000000000079af */ /* 0x000e220000000000 */
[----:B------:R-:W-:-:S05]  /*1c90*/  IADD3 R44, P0, R54, R14, RZ ;  /* 0x0000000e362c7210 */ /* 0x000fca0007f1e0ff */
[----:B------:R-:W-:Y:S01]  /*1ca0*/  IMAD.X R45, R7, 0x1, R15, P0 ;  /* 0x00000001072d7824 */ /* 0x000fe200000e060f */
[----:B---3--:R-:W-:-:S03]  /*1cb0*/  IADD3 R18, P0, R14, R8, RZ ;  /* 0x000000080e127210 */ /* 0x008fc60007f1e0ff */
[----:B------:R-:W-:Y:S02]  /*1cc0*/  @P1 IADD3 R228, R5, -0x20, RZ ;  /* 0xffffffe005e41810 */ /* 0x000fe40007ffe0ff */
[----:B------:R-:W-:Y:S02]  /*1cd0*/  IMAD.X R19, R15, 0x1, R3, P0 ;  /* 0x000000010f137824 */ /* 0x000fe400000e0603 */
[C---:B------:R-:W-:Y:S02]  /*1ce0*/  IADD3 R219, R228.reuse, 0x800, RZ ;  /* 0x00000800e4db7810 */ /* 0x040fe40007ffe0ff */
[C---:B------:R-:W-:Y:S02]  /*1cf0*/  IADD3 R218, R228.reuse, 0x1000, RZ ;  /* 0x00001000e4da7810 */ /* 0x040fe40007ffe0ff */
[C---:B------:R-:W-:Y:S02]  /*1d00*/  IADD3 R217, R228.reuse, 0x1800, RZ ;  /* 0x00001800e4d97810 */ /* 0x040fe40007ffe0ff */
[----:B------:R-:W-:-:S02]  /*1d10*/  IADD3 R215, R228, 0x2000, RZ ;  /* 0x00002000e4d77810 */ /* 0x000fc40007ffe0ff */
[----:B------:R-:W-:Y:S01]  /*1d20*/  IADD3 R214, R228, 0x2800, RZ ;  /* 0x00002800e4d67810 */ /* 0x000fe20007ffe0ff */
[----:B----4-:R-:W-:Y:S01]  /*1d30*/  IMAD.WIDE R12, R200, 0x2, RZ ;  /* 0x00000002c80c7825 */ /* 0x010fe200078e02ff */
[----:B------:R-:W-:-:S04]  /*1d40*/  DEPBAR.LE SB0, 0x1 ;  /* 0x000080400000791a */ /* 0x000fc80000000000 */
[----:B------:R-:W-:Y:S01]  /*1d50*/  IADD3 R54, P0, R54, R12, RZ ;  /* 0x0000000c36367210 */ /* 0x000fe20007f1e0ff */
[----:B------:R-:W-:-:S04]  /*1d60*/  DEPBAR.LE SB0, 0x0 ;  /* 0x000080000000791a */ /* 0x000fc80000000000 */
[----:B------:R-:W-:Y:S01]  /*1d70*/  BAR.SYNC.DEFER_BLOCKING 0x0 ;  /* 0x0000000000007b1d */ /* 0x000fe20000010000 */
[----:B------:R-:W-:Y:S01]  /*1d80*/  IMAD.X R55, R7, 0x1, R13, P0 ;  /* 0x0000000107377824 */ /* 0x000fe200000e060d */
[----:B------:R-:W-:Y:S02]  /*1d90*/  IADD3 R8, P0, R12, R8, RZ ;  /* 0x000000080c087210 */ /* 0x000fe40007f1e0ff */
[----:B------:R-:W-:Y:S02]  /*1da0*/  IADD3 R213, R228, 0x3000, RZ ;  /* 0x00003000e4d57810 */ /* 0x000fe40007ffe0ff */
[----:B------:R-:W-:Y:S01]  /*1db0*/  R2P PR, R4, 0x6 ;  /* 0x0000000604007804 */ /* 0x000fe20000000000 */
[----:B------:R-:W-:Y:S01]  /*1dc0*/  IMAD.X R9, R13, 0x1, R3, P0 ;  /* 0x000000010d097824 */ /* 0x000fe200000e0603 */
[----:B------:R-:W-:Y:S01]  /*1dd0*/  ISETP.GE.AND P0, PT, R235, c[0x0][0x1d4], PT ;  /* 0x00007500eb007a0c */ /* 0x000fe20003f06270 */
[----:B------:R-:W-:Y:S01]  /*1de0*/  IMAD.MOV.U32 R3, RZ, RZ, 0x10 ;  /* 0x00000010ff037424 */ /* 0x000fe200078e00ff */
[----:B------:R-:W-:-:S02]  /*1df0*/  IADD3 R212, R228, 0x3800, RZ ;  /* 0x00003800e4d47810 */ /* 0x000fc40007ffe0ff */
[----:B------:R-:W-:Y:S02]  /*1e00*/  ISETP.LT.OR P0, PT, R2, 0x1, P0 ;  /* 0x000000010200780c */ /* 0x000fe40000701670 */
[----:B------:R-:W-:Y:S02]  /*1e10*/  SEL R3, R3, 0xfffffff0, !P1 ;  /* 0xfffffff003037807 */ /* 0x000fe40004800000 */
[----:B------:R-:W-:Y:S02]  /*1e20*/  ISETP.GE.AND P1, PT, R16, c[0x0][0x1d4], PT ;  /* 0x0000750010007a0c */ /* 0x000fe40003f26270 */
[C---:B------:R-:W-:Y:S01]  /*1e30*/  IADD3 R211, R228.reuse, 0x4000, RZ ;  /* 0x00004000e4d37810 */ /* 0x040fe20007ffe0ff */
[----:B------:R-:W-:Y:S01]  /*1e40*/  IMAD R226, R3, 0x2, R230 ;  /* 0x0000000203e27824 */ /* 0x000fe200078e02e6 */
[C---:B------:R-:W-:Y:S02]  /*1e50*/  IADD3 R210, R228.reuse, 0x4800, RZ ;  /* 0x00004800e4d27810 */ /* 0x040fe40007ffe0ff */
[C---:B------:R-:W-:Y:S01]  /*1e60*/  IADD3 R209, R228.reuse, 0x5000, RZ ;  /* 0x00005000e4d17810 */ /* 0x040fe20007ffe0ff */
[----:B------:R-:W-:Y:S01]  /*1e70*/  LDSM.16.M88.4 R40, [R230+0x10100] ;  /* 0x01010000e628783b */ /* 0x000fe20000000200 */
[----:B------:R-:W-:-:S02]  /*1e80*/  IADD3 R208, R228, 0x5800, RZ ;  /* 0x00005800e4d07810 */ /* 0x000fc40007ffe0ff */
[C---:B------:R-:W-:Y:S01]  /*1e90*/  IADD3 R207, R228.reuse, 0x6000, RZ ;  /* 0x00006000e4cf7810 */ /* 0x040fe20007ffe0ff */
[----:B------:R-:W-:Y:S01]  /*1ea0*/  LDSM.16.M88.4 R4, [R226+0x10100] ;  /* 0x01010000e204783b */ /* 0x000fe20000000200 */
[C---:B------:R-:W-:Y:S02]  /*1eb0*/  IADD3 R206, R228.reuse, 0x6800, RZ ;  /* 0x00006800e4ce7810 */ /* 0x040fe40007ffe0ff */
[C---:B------:R-:W-:Y:S01]  /*1ec0*/  IADD3 R205, R228.reuse, 0x7000, RZ ;  /* 0x00007000e4cd7810 */ /* 0x040fe20007ffe0ff */
[----:B------:R-:W-:Y:S01]  /*1ed0*/  LDSM.16.M88.4 R12, [R229+0x8100] ;  /* 0x00810000e50c783b */ /* 0x000fe20000000200 */
[----:B------:R-:W-:-:S03]  /*1ee0*/  IADD3 R204, R228, 0x7800, RZ ;  /* 0x00007800e4cc7810 */ /* 0x000fc60007ffe0ff */
[----:B------:R-:W3:Y:S04]  /*1ef0*/  LDSM.16.M88.4 R56, [R229+0x8900] ;  /* 0x00890000e538783b */ /* 0x000ee80000000200 */
[----:B------:R-:W-:Y:S04]  /*1f00*/  LDSM.16.M88.4 R48, [R229+0x9100] ;  /* 0x00910000e530783b */ /* 0x000fe80000000200 */
[----:B-1----:R-:W-:Y:S04]  /*1f10*/  LDSM.16.M88.4 R20, [R229+0x9900] ;  /* 0x00990000e514783b */ /* 0x002fe80000000200 */
[----:B------:R-:W-:Y:S04]  /*1f20*/  LDSM.16.M88.4 R64, [R228] ;  /* 0x00000000e440783b */ /* 0x000fe80000000200 */
[----:B------:R-:W1:Y:S04]  /*1f30*/  LDSM.16.M88.4 R36, [R228+0x800] ;  /* 0x00080000e424783b */ /* 0x000e680000000200 */
[----:B------:R-:W-:Y:S04]  /*1f40*/  LDSM.16.M88.4 R28, [R228+0x1000] ;  /* 0x00100000e41c783b */ /* 0x000fe80000000200 */
[----:B--2---:R-:W2:Y:S04]  /*1f50*/  LDSM.16.M88.4 R24, [R228+0x1800] ;  /* 0x00180000e418783b */ /* 0x004ea80000000200 */
[----:B------:R-:W-:Y:S01]  /*1f60*/  @!PT LDS RZ, [RZ] ;  /* 0x00000000fffff984 */ /* 0x000fe20000000800 */
[----:B------:R-:W-:Y:S01]  /*1f70*/  @!PT LDS RZ, [RZ] ;  /* 0x00000000fffff984 */ /* 0x000fe20000000800 */
[----:B------:R-:W-:Y:S01]  /*1f80*/  @!PT LDS RZ, [RZ] ;  /* 0x00000000fffff984 */ /* 0x000fe20000000800 */
[----:B------:R4:W-:Y:S01]  /*1f90*/  LDGSTS.E.BYPASS.LTC128B.128 [R233+0x100], [R52.64], !P0 ;  /* 0x0010000034e97fae */ /* 0x0009e2000c101d50 */
[----:B------:R-:W-:-:S02]  /*1fa0*/  ISETP.LT.OR P0, PT, R2, 0x1, P1 ;  /* 0x000000010200780c */ /* 0x000fc40000f01670 */
[----:B------:R-:W-:Y:S01]  /*1fb0*/  ISETP.GE.AND P1, PT, R11, c[0x0][0x1d4], PT ;  /* 0x000075000b007a0c */ /* 0x000fe20003f26270 */
[----:B---3--:R-:W-:Y:S10]  /*1fc0*/  HMMA.16816.F32 R60, R40, R56, RZ ;  /* 0x00000038283c723c */ /* 0x008ff400000018ff */
[----:B------:R3:W-:Y:S01]  /*1fd0*/  LDGSTS.E.BYPASS.LTC128B.128 [R233+0x2100], [R46.64], !P0 ;  /* 0x021000002ee97fae */ /* 0x0007e2000c101d50 */
[----:B------:R-:W-:-:S02]  /*1fe0*/  ISETP.LT.OR P0, PT, R2, 0x1, P1 ;  /* 0x000000010200780c */ /* 0x000fc40000f01670 */
[----:B------:R-:W-:Y:S01]  /*1ff0*/  ISETP.GE.AND P1, PT, R10, c[0x0][0x1d4], PT ;  /* 0x000075000a007a0c */ /* 0x000fe20003f26270 */
[----:B------:R-:W-:Y:S01]  /*2000*/  IMAD.MOV.U32 R10, RZ, RZ, 0x20 ;  /* 0x00000020ff0a7424 */ /* 0x000fe200078e00ff */
[----:B------:R-:W-:Y:S09]  /*2010*/  HMMA.16816.F32 R56, R40, R58, RZ ;  /* 0x0000003a2838723c */ /* 0x000ff200000018ff */
[----:B------:R3:W-:Y:S01]  /*2020*/  LDGSTS.E.BYPASS.LTC128B.128 [R233+0x4100], [R44.64], !P0 ;  /* 0x041000002ce97fae */ /* 0x0007e2000c101d50 */
[----:B------:R-:W-:-:S02]  /*2030*/  ISETP.LT.OR P0, PT, R2, 0x1, P1 ;  /* 0x000000010200780c */ /* 0x000fc40000f01670 */
[C---:B------:R-:W-:Y:S01]  /*2040*/  ISETP.LT.OR P1, PT, R2.reuse, 0x21, P1 ;  /* 0x000000210200780c */ /* 0x040fe20000f21670 */
[C---:B-1----:R-:W-:Y:S10]  /*2050*/  HMMA.16816.F32 R60, R4.reuse, R36, R60 ;  /* 0x00000024043c723c */ /* 0x042ff4000000183c */
[----:B------:R4:W-:Y:S01]  /*2060*/  LDGSTS.E.BYPASS.LTC128B.128 [R233+0x6100], [R54.64], !P0 ;  /* 0x0610000036e97fae */ /* 0x0009e2000c101d50 */
[----:B------:R-:W-:Y:S01]  /*2070*/  ISETP.GE.AND P0, PT, R235, c[0x0][0x1d4], PT ;  /* 0x00007500eb007a0c */ /* 0x000fe20003f06270 */
[----:B------:R-:W-:Y:S03]  /*2080*/  HMMA.16816.F32 R56, R4, R38, R56 ;  /* 0x000000260438723c */ /* 0x000fe60000001838 */
[----:B------:R-:W-:-:S05]  /*2090*/  ISETP.LT.OR P0, PT, R2, 0x21, P0 ;  /* 0x000000210200780c */ /* 0x000fca0000701670 */
[----:B---3--:R-:W-:Y:S08]  /*20a0*/  HMMA.16816.F32 R44, R40, R20, RZ ;  /* 0x00000014282c723c */ /* 0x008ff000000018ff */
[----:B------:R1:W-:Y:S01]  /*20b0*/  LDGSTS.E.BYPASS.LTC128B.128 [R233+0x1100], [R34.64], !P0 ;  /* 0x0110000022e97fae */ /* 0x0003e2000c101d50 */
[----:B------:R-:W-:-:S04]  /*20c0*/  ISETP.GE.AND P0, PT, R16, c[0x0][0x1d4], PT ;  /* 0x0000750010007a0c */ /* 0x000fc80003f06270 */
[----:B------:R-:W-:Y:S01]  /*20d0*/  ISETP.LT.OR P0, PT, R2, 0x21, P0 ;  /* 0x000000210200780c */ /* 0x000fe20000701670 */
[C---:B----4-:R-:W-:Y:S08]  /*20e0*/  HMMA.16816.F32 R52, R40.reuse, R48, RZ ;  /* 0x000000302834723c */ /* 0x050ff000000018ff */
[----:B------:R-:W-:Y:S04]  /*20f0*/  HMMA.16816.F32 R48, R40, R50, RZ ;  /* 0x000000322830723c */ /* 0x000fe800000018ff */
[----:B------:R1:W-:Y:S01]  /*2100*/  LDGSTS.E.BYPASS.LTC128B.128 [R233+0x3100], [R32.64], !P0 ;  /* 0x0310000020e97fae */ /* 0x0003e2000c101d50 */
[----:B------:R-:W-:-:S04]  /*2110*/  ISETP.GE.AND P0, PT, R11, c[0x0][0x1d4], PT ;  /* 0x000075000b007a0c */ /* 0x000fc80003f06270 */
[----:B------:R-:W-:Y:S02]  /*2120*/  ISETP.LT.OR P0, PT, R2, 0x21, P0 ;  /* 0x000000210200780c */ /* 0x000fe40000701670 */
[----:B------:R-:W-:Y:S01]  /*2130*/  SEL R2, R10, 0xffffffe0, !P2 ;  /* 0xffffffe00a027807 */ /* 0x000fe20005000000 */
[C---:B--2---:R-:W-:Y:S04]  /*2140*/  HMMA.16816.F32 R44, R4.reuse, R24, R44 ;  /* 0x00000018042c723c */ /* 0x044fe8000000182c */
[C---:B------:R-:W-:Y:S02]  /*2150*/  IMAD R225, R2.reuse, 0x2, R230 ;  /* 0x0000000202e17824 */ /* 0x040fe400078e02e6 */
[----:B------:R-:W-:Y:S02]  /*2160*/  IMAD R223, R2, 0x2, R226 ;  /* 0x0000000202df7824 */ /* 0x000fe400078e02e2 */
[----:B------:R-:W-:Y:S02]  /*2170*/  HMMA.16816.F32 R52, R4, R28, R52 ;  /* 0x0000001c0434723c */ /* 0x000fe40000001834 */
[----:B------:R2:W-:Y:S01]  /*2180*/  LDGSTS.E.BYPASS.LTC128B.128 [R233+0x5100], [R18.64], !P0 ;  /* 0x0510000012e97fae */ /* 0x0005e2000c101d50 */
[----:B------:R-:W-:Y:S01]  /*2190*/  LOP3.LUT P0, RZ, R0, 0x4, RZ, 0xc0, !PT ;  /* 0x0000000400ff7812 */ /* 0x000fe2000780c0ff */
[----:B------:R-:W-:-:S02]  /*21a0*/  IMAD.MOV.U32 R0, RZ, RZ, 0x40 ;  /* 0x00000040ff007424 */ /* 0x000fc400078e00ff */
[----:B------:R3:W-:Y:S01]  /*21b0*/  LDGSTS.E.BYPASS.LTC128B.128 [R233+0x7100], [R8.64], !P1 ;  /* 0x0710000008e97fae */ /* 0x0007e2000c901d50 */
[----:B------:R-:W-:Y:S01]  /*21c0*/  ISETP.GT.AND P1, PT, R234, 0x3f, PT ;  /* 0x0000003fea00780c */ /* 0x000fe20003f24270 */
[----:B------:R-:W-:Y:S01]  /*21d0*/  HMMA.16816.F32 R48, R4, R30, R48 ;  /* 0x0000001e0430723c */ /* 0x000fe20000001830 */
[----:B------:R-:W-:Y:S01]  /*21e0*/  SEL R0, R0, 0xffffffc0, !P0 ;  /* 0xffffffc000007807 */ /* 0x000fe20004000000 */
[----:B------:R-:W-:Y:S01]  /*21f0*/  LDSM.16.M88.4 R76, [R230+0x1c100] ;  /* 0x01c10000e64c783b */ /* 0x000fe20000000200 */
[----:B------:R-:W-:-:S03]  /*2200*/  PLOP3.LUT P0, PT, PT, PT, UP0, 0x40, 0x0 ;  /* 0x000000000000781c */ /* 0x000fc60003f0e808 */
[----:B------:R-:W-:Y:S01]  /*2210*/  IMAD.IADD R224, R229, 0x1, R0 ;  /* 0x00000001e5e07824 */ /* 0x000fe200078e0200 */
[----:B-1----:R-:W-:Y:S01]  /*2220*/  LDSM.16.M88.4 R32, [R225+0x10100] ;  /* 0x01010000e120783b */ /* 0x002fe20000000200 */
[----:B------:R-:W-:-:S03]  /*2230*/  IMAD.IADD R216, R0, 0x1, R228 ;  /* 0x0000000100d87824 */ /* 0x000fc600078e02e4 */
[----:B------:R-:W-:Y:S04]  /*2240*/  LDSM.16.M88.4 R68, [R224+0x9900] ;  /* 0x00990000e044783b */ /* 0x000fe80000000200 */
[----:B------:R-:W-:Y:S04]  /*2250*/  LDSM.16.M88.4 R28, [R216] ;  /* 0x00000000d81c783b */ /* 0x000fe80000000200 */
[----:B------:R-:W-:Y:S01]  /*2260*/  LDSM.16.M88.4 R36, [R216+0x800] ;  /* 0x00080000d824783b */ /* 0x000fe20000000200 */
[C---:B--2---:R-:W-:Y:S03]  /*2270*/  HMMA.16816.F32 R16, R40.reuse, R12, RZ ;  /* 0x0000000c2810723c */ /* 0x044fe600000018ff */
[----:B------:R-:W-:Y:S04]  /*2280*/  LDSM.16.M88.4 R72, [R224+0xc900] ;  /* 0x00c90000e048783b */ /* 0x000fe80000000200 */
[----:B---3--:R-:W1:Y:S01]  /*2290*/  LDSM.16.M88.4 R8, [R224+0x8100] ;  /* 0x00810000e008783b */ /* 0x008e620000000200 */
[C---:B------:R-:W-:Y:S03]  /*22a0*/  HMMA.16816.F32 R12, R40.reuse, R14, RZ ;  /* 0x0000000e280c723c */ /* 0x040fe600000018ff */
[----:B------:R-:W0:Y:S05]  /*22b0*/  LDGDEPBAR ;  /* 0x00000000000079af */ /* 0x000e2a0000000000 */
[----:B------:R-:W-:Y:S01]  /*22c0*/  HMMA.16816.F32 R40, R40, R22, RZ ;  /* 0x000000162828723c */ /* 0x000fe200000018ff */
[----:B------:R-:W2:Y:S07]  /*22d0*/  LDSM.16.M88.4 R20, [R224+0x8900] ;  /* 0x00890000e014783b */ /* 0x000eae0000000200 */
[C---:B------:R-:W-:Y:S08]  /*22e0*/  HMMA.16816.F32 R16, R4.reuse, R64, R16 ;  /* 0x000000400410723c */ /* 0x040ff00000001810 */
[C---:B------:R-:W-:Y:S01]  /*22f0*/  HMMA.16816.F32 R12, R4.reuse, R66, R12 ;  /* 0x00000042040c723c */ /* 0x040fe2000000180c */
[----:B------:R-:W-:Y:S07]  /*2300*/  LDSM.16.M88.4 R64, [R216+0x1000] ;  /* 0x00100000d840783b */ /* 0x000fee0000000200 */
        /* <DEDUP_REMOVED lines=13> */
[----:B------:R-:W-:Y:S01]  /*23e0*/  HMMA.16816.F32 R40, R32, R70, R40 ;  /* 0x000000462028723c */ /* 0x000fe20000001828 */
[----:B------:R-:W4:Y:S04]  /*23f0*/  LDSM.16.M88.4 R32, [R229+0xa900] ;  /* 0x00a90000e520783b */ /* 0x000f280000000200 */
[----:B------:R-:W-:Y:S03]  /*2400*/  LDSM.16.M88.4 R68, [R224+0xb900] ;  /* 0x00b90000e044783b */ /* 0x000fe60000000200 */
        /* <DEDUP_REMOVED lines=10> */
[----:B------:R-:W-:Y:S01]  /*24b0*/  HMMA.16816.F32 R12, R24, R6, R12 ;  /* 0x00000006180c723c */ /* 0x000fe2000000180c */
[----:B------:R-:W2:Y:S07]  /*24c0*/  LDSM.16.M88.4 R4, [R228+0x2000] ;  /* 0x00200000e404783b */ /* 0x000eae0000000200 */
[C---:B------:R-:W-:Y:S08]  /*24d0*/  HMMA.16816.F32 R52, R8.reuse, R64, R52 ;  /* 0x000000400834723c */ /* 0x040ff00000001834 */
[----:B------:R-:W-:Y:S01]  /*24e0*/  HMMA.16816.F32 R48, R8, R66, R48 ;  /* 0x000000420830723c */ /* 0x000fe20000001830 */
[----:B------:R-:W3:Y:S04]  /*24f0*/  LDSM.16.M88.4 R8, [R228+0x2800] ;  /* 0x00280000e408783b */ /* 0x000ee80000000200 */
[----:B------:R-:W-:Y:S03]  /*2500*/  LDSM.16.M88.4 R64, [R230+0x18100] ;  /* 0x01810000e640783b */ /* 0x000fe60000000200 */
[C---:B----4-:R-:W-:Y:S08]  /*2510*/  HMMA.16816.F32 R60, R24.reuse, R32, R60 ;  /* 0x00000020183c723c */ /* 0x050ff0000000183c */
[C---:B------:R-:W-:Y:S01]  /*2520*/  HMMA.16816.F32 R56, R24.reuse, R34, R56 ;  /* 0x000000221838723c */ /* 0x040fe20000001838 */
[----:B------:R-:W4:Y:S07]  /*2530*/  LDSM.16.M88.4 R32, [R228+0x3000] ;  /* 0x00300000e420783b */ /* 0x000f2e0000000200 */
[C---:B-1----:R-:W-:Y:S08]  /*2540*/  HMMA.16816.F32 R52, R24.reuse, R28, R52 ;  /* 0x0000001c1834723c */ /* 0x042ff00000001834 */
[C---:B------:R-:W-:Y:S01]  /*2550*/  HMMA.16816.F32 R48, R24.reuse, R30, R48 ;  /* 0x0000001e1830723c */ /* 0x040fe20000001830 */
[----:B------:R-:W1:Y:S07]  /*2560*/  LDSM.16.M88.4 R28, [R228+0x3800] ;  /* 0x00380000e41c783b */ /* 0x000e6e0000000200 */
[C---:B-----5:R-:W-:Y:S08]  /*2570*/  HMMA.16816.F32 R44, R24.reuse, R36, R44 ;  /* 0x00000024182c723c */ /* 0x060ff0000000182c */
        /* <DEDUP_REMOVED lines=25> */
[C---:B------:R-:W-:Y:S08]  /*2710*/  HMMA.16816.F32 R44, R36.reuse, R68, R44 ;  /* 0x00000044242c723c */ /* 0x040ff0000000182c */
[----:B------:R-:W-:Y:S01]  /*2720*/  HMMA.16816.F32 R40, R36, R70, R40 ;  /* 0x000000462428723c */ /* 0x000fe20000001828 */
[----:B------:R-:W5:Y:S04]  /*2730*/  LDSM.16.M88.4 R68, [R229+0xd900] ;  /* 0x00d90000e544783b */ /* 0x000f680000000200 */
[----:B------:R-:W3:Y:S03]  /*2740*/  LDSM.16.M88.4 R36, [R229+0xc900] ;  /* 0x00c90000e524783b */ /* 0x000ee60000000200 */
[C---:B-1----:R-:W-:Y:S08]  /*2750*/  HMMA.16816.F32 R16, R20.reuse, R32, R16 ;  /* 0x000000201410723c */ /* 0x042ff00000001810 */
[C---:B------:R-:W-:Y:S01]  /*2760*/  HMMA.16816.F32 R12, R20.reuse, R34, R12 ;  /* 0x00000022140c723c */ /* 0x040fe2000000180c */
[----:B------:R-:W-:Y:S07]  /*2770*/  LDSM.16.M88.4 R32, [R228+0x4000] ;  /* 0x00400000e420783b */ /* 0x000fee0000000200 */
[C---:B--2---:R-:W-:Y:S08]  /*2780*/  HMMA.16816.F32 R52, R20.reuse, R4, R52 ;  /* 0x000000041434723c */ /* 0x044ff00000001834 */
[C---:B------:R-:W-:Y:S01]  /*2790*/  HMMA.16816.F32 R48, R20.reuse, R6, R48 ;  /* 0x000000061430723c */ /* 0x040fe20000001830 */
[----:B------:R-:W1:Y:S07]  /*27a0*/  LDSM.16.M88.4 R4, [R229+0xd100] ;  /* 0x00d10000e504783b */ /* 0x000e6e0000000200 */
[C---:B----4-:R-:W-:Y:S08]  /*27b0*/  HMMA.16816.F32 R44, R20.reuse, R24, R44 ;  /* 0x00000018142c723c */ /* 0x050ff0000000182c */
[C---:B------:R-:W-:Y:S08]  /*27c0*/  HMMA.16816.F32 R60, R20.reuse, R28, R60 ;  /* 0x0000001c143c723c */ /* 0x040ff0000000183c */
[C---:B------:R-:W-:Y:S01]  /*27d0*/  HMMA.16816.F32 R56, R20.reuse, R30, R56 ;  /* 0x0000001e1438723c */ /* 0x040fe20000001838 */
[----:B------:R-:W-:Y:S07]  /*27e0*/  LDSM.16.M88.4 R28, [R228+0x4800] ;  /* 0x00480000e41c783b */ /* 0x000fee0000000200 */
[----:B------:R-:W-:Y:S01]  /*27f0*/  HMMA.16816.F32 R40, R20, R26, R40 ;  /* 0x0000001a1428723c */ /* 0x000fe20000001828 */
[----:B------:R-:W-:Y:S04]  /*2800*/  LDSM.16.M88.4 R20, [R226+0x18100] ;  /* 0x01810000e214783b */ /* 0x000fe80000000200 */
[----:B------:R-:W2:Y:S03]  /*2810*/  LDSM.16.M88.4 R24, [R228+0x5800] ;  /* 0x00580000e418783b */ /* 0x000ea60000000200 */
[C---:B---3--:R-:W-:Y:S08]  /*2820*/  HMMA.16816.F32 R16, R64.reuse, R8, R16 ;  /* 0x000000084010723c */ /* 0x048ff00000001810 */
[C---:B------:R-:W-:Y:S01]  /*2830*/  HMMA.16816.F32 R12, R64.reuse, R10, R12 ;  /* 0x0000000a400c723c */ /* 0x040fe2000000180c */
[----:B------:R-:W3:Y:S07]  /*2840*/  LDSM.16.M88.4 R8, [R228+0x5000] ;  /* 0x00500000e408783b */ /* 0x000eee0000000200 */
[C---:B-----5:R-:W-:Y:S08]  /*2850*/  HMMA.16816.F32 R44, R64.reuse, R68, R44 ;  /* 0x00000044402c723c */ /* 0x060ff0000000182c */
[C---:B------:R-:W-:Y:S08]  /*2860*/  HMMA.16816.F32 R60, R64.reuse, R36, R60 ;  /* 0x00000024403c723c */ /* 0x040ff0000000183c */
[C---:B------:R-:W-:Y:S01]  /*2870*/  HMMA.16816.F32 R56, R64.reuse, R38, R56 ;  /* 0x000000264038723c */ /* 0x040fe20000001838 */
[----:B------:R-:W-:Y:S07]  /*2880*/  LDSM.16.M88.4 R36, [R225+0x18100] ;  /* 0x01810000e124783b */ /* 0x000fee0000000200 */
[C---:B------:R-:W-:Y:S01]  /*2890*/  HMMA.16816.F32 R40, R64.reuse, R70, R40 ;  /* 0x000000464028723c */ /* 0x040fe20000001828 */
[----:B------:R-:W-:Y:S07]  /*28a0*/  LDSM.16.M88.4 R68, [R224+0xd100] ;  /* 0x00d10000e044783b */ /* 0x000fee0000000200 */
[C---:B-1----:R-:W-:Y:S08]  /*28b0*/  HMMA.16816.F32 R52, R64.reuse, R4, R52 ;  /* 0x000000044034723c */ /* 0x042ff00000001834 */
[----:B------:R-:W-:Y:S01]  /*28c0*/  HMMA.16816.F32 R48, R64, R6, R48 ;  /* 0x000000064030723c */ /* 0x000fe20000001830 */
[----:B------:R-:W1:Y:S04]  /*28d0*/  LDSM.16.M88.4 R64, [R224+0xd900] ;  /* 0x00d90000e040783b */ /* 0x000e680000000200 */
[----:B------:R-:W4:Y:S03]  /*28e0*/  LDSM.16.M88.4 R4, [R224+0xc100] ;  /* 0x00c10000e004783b */ /* 0x000f260000000200 */
[C---:B--2---:R-:W-:Y:S08]  /*28f0*/  HMMA.16816.F32 R44, R20.reuse, R24, R44 ;  /* 0x00000018142c723c */ /* 0x044ff0000000182c */
[C---:B------:R-:W-:Y:S08]  /*2900*/  HMMA.16816.F32 R16, R20.reuse, R32, R16 ;  /* 0x000000201410723c */ /* 0x040ff00000001810 */
[C---:B------:R-:W-:Y:S01]  /*2910*/  HMMA.16816.F32 R12, R20.reuse, R34, R12 ;  /* 0x00000022140c723c */ /* 0x040fe2000000180c */
[----:B------:R-:W-:Y:S07]  /*2920*/  LDSM.16.M88.4 R32, [R216+0x4000] ;  /* 0x00400000d820783b */ /* 0x000fee0000000200 */
[C---:B------:R-:W-:Y:S08]  /*2930*/  HMMA.16816.F32 R60, R20.reuse, R28, R60 ;  /* 0x0000001c143c723c */ /* 0x040ff0000000183c */
[C---:B------:R-:W-:Y:S01]  /*2940*/  HMMA.16816.F32 R56, R20.reuse, R30, R56 ;  /* 0x0000001e1438723c */ /* 0x040fe20000001838 */
[----:B------:R-:W-:Y:S07]  /*2950*/  LDSM.16.M88.4 R28, [R216+0x4800] ;  /* 0x00480000d81c783b */ /* 0x000fee0000000200 */
[C---:B------:R-:W-:Y:S01]  /*2960*/  HMMA.16816.F32 R40, R20.reuse, R26, R40 ;  /* 0x0000001a1428723c */ /* 0x040fe20000001828 */
[----:B------:R-:W-:Y:S07]  /*2970*/  LDSM.16.M88.4 R24, [R216+0x5000] ;  /* 0x00500000d818783b */ /* 0x000fee0000000200 */
[C---:B---3--:R-:W-:Y:S08]  /*2980*/  HMMA.16816.F32 R52, R20.reuse, R8, R52 ;  /* 0x000000081434723c */ /* 0x048ff00000001834 */
[----:B------:R-:W-:Y:S01]  /*2990*/  HMMA.16816.F32 R48, R20, R10, R48 ;  /* 0x0000000a1430723c */ /* 0x000fe20000001830 */
[----:B------:R-:W-:Y:S04]  /*29a0*/  LDSM.16.M88.4 R8, [R223+0x18100] ;  /* 0x01810000df08783b */ /* 0x000fe80000000200 */
[----:B------:R-:W2:Y:S03]  /*29b0*/  LDSM.16.M88.4 R20, [R216+0x5800] ;  /* 0x00580000d814783b */ /* 0x000ea60000000200 */
[C---:B-1----:R-:W-:Y:S08]  /*29c0*/  HMMA.16816.F32 R44, R36.reuse, R64, R44 ;  /* 0x00000040242c723c */ /* 0x042ff0000000182c */
[C---:B----4-:R-:W-:Y:S08]  /*29d0*/  HMMA.16816.F32 R16, R36.reuse, R4, R16 ;  /* 0x000000042410723c */ /* 0x050ff00000001810 */
        /* <DEDUP_REMOVED lines=9> */
[----:B------:R-:W3:Y:S04]  /*2a70*/  LDSM.16.M88.4 R68, [R229+0xf100] ;  /* 0x00f10000e544783b */ /* 0x000ee80000000200 */
[----:B------:R-:W-:Y:S03]  /*2a80*/  LDSM.16.M88.4 R36, [R226+0x1c100] ;  /* 0x01c10000e224783b */ /* 0x000fe60000000200 */
[C---:B--2---:R-:W-:Y:S08]  /*2a90*/  HMMA.16816.F32 R44, R8.reuse, R20, R44 ;  /* 0x00000014082c723c */ /* 0x044ff0000000182c */
[C---:B------:R-:W-:Y:S08]  /*2aa0*/  HMMA.16816.F32 R16, R8.reuse, R32, R16 ;  /* 0x000000200810723c */ /* 0x040ff00000001810 */
[C---:B------:R-:W-:Y:S01]  /*2ab0*/  HMMA.16816.F32 R12, R8.reuse, R34, R12 ;  /* 0x00000022080c723c */ /* 0x040fe2000000180c */
[----:B------:R-:W2:Y:S07]  /*2ac0*/  LDSM.16.M88.4 R32, [R228+0x6000] ;  /* 0x00600000e420783b */ /* 0x000eae0000000200 */
[C---:B------:R-:W-:Y:S08]  /*2ad0*/  HMMA.16816.F32 R60, R8.reuse, R28, R60 ;  /* 0x0000001c083c723c */ /* 0x040ff0000000183c */
[C---:B------:R-:W-:Y:S01]  /*2ae0*/  HMMA.16816.F32 R56, R8.reuse, R30, R56 ;  /* 0x0000001e0838723c */ /* 0x040fe20000001838 */
[----:B------:R-:W4:Y:S07]  /*2af0*/  LDSM.16.M88.4 R28, [R228+0x6800] ;  /* 0x00680000e41c783b */ /* 0x000f2e0000000200 */
[C---:B------:R-:W-:Y:S01]  /*2b00*/  HMMA.16816.F32 R40, R8.reuse, R22, R40 ;  /* 0x000000160828723c */ /* 0x040fe20000001828 */
[----:B------:R-:W5:Y:S07]  /*2b10*/  LDSM.16.M88.4 R20, [R228+0x7800] ;  /* 0x00780000e414783b */ /* 0x000f6e0000000200 */
[C---:B------:R-:W-:Y:S08]  /*2b20*/  HMMA.16816.F32 R52, R8.reuse, R24, R52 ;  /* 0x000000180834723c */ /* 0x040ff00000001834 */
[----:B------:R-:W-:Y:S01]  /*2b30*/  HMMA.16816.F32 R48, R8, R26, R48 ;  /* 0x0000001a0830723c */ /* 0x000fe20000001830 */
[----:B------:R-:W2:Y:S04]  /*2b40*/  LDSM.16.M88.4 R24, [R228+0x7000] ;  /* 0x00700000e418783b */ /* 0x000ea80000000200 */
[----:B------:R-:W-:Y:S03]  /*2b50*/  LDSM.16.M88.4 R8, [R225+0x1c100] ;  /* 0x01c10000e108783b */ /* 0x000fe60000000200 */
[C---:B-1----:R-:W-:Y:S08]  /*2b60*/  HMMA.16816.F32 R44, R76.reuse, R64, R44 ;  /* 0x000000404c2c723c */ /* 0x042ff0000000182c */
[C---:B------:R-:W-:Y:S08]  /*2b70*/  HMMA.16816.F32 R16, R76.reuse, R4, R16 ;  /* 0x000000044c10723c */ /* 0x040ff00000001810 */
[C---:B------:R-:W-:Y:S01]  /*2b80*/  HMMA.16816.F32 R12, R76.reuse, R6, R12 ;  /* 0x000000064c0c723c */ /* 0x040fe2000000180c */
[----:B------:R-:W1:Y:S07]  /*2b90*/  LDSM.16.M88.4 R4, [R224+0xe100] ;  /* 0x00e10000e004783b */ /* 0x000e6e0000000200 */
[C---:B------:R-:W-:Y:S08]  /*2ba0*/  HMMA.16816.F32 R60, R76.reuse, R72, R60 ;  /* 0x000000484c3c723c */ /* 0x040ff0000000183c */
[C---:B------:R-:W-:Y:S08]  /*2bb0*/  HMMA.16816.F32 R56, R76.reuse, R74, R56 ;  /* 0x0000004a4c38723c */ /* 0x040ff00000001838 */
[C---:B------:R-:W-:Y:S01]  /*2bc0*/  HMMA.16816.F32 R64, R76.reuse, R66, R40 ;  /* 0x000000424c40723c */ /* 0x040fe20000001828 */
[----:B------:R-:W1:Y:S07]  /*2bd0*/  LDSM.16.M88.4 R40, [R224+0xe900] ;  /* 0x00e90000e028783b */ /* 0x000e6e0000000200 */
[C---:B---3--:R-:W-:Y:S08]  /*2be0*/  HMMA.16816.F32 R52, R76.reuse, R68, R52 ;  /* 0x000000444c34723c */ /* 0x048ff00000001834 */
[----:B------:R-:W-:Y:S08]  /*2bf0*/  HMMA.16816.F32 R48, R76, R70, R48 ;  /* 0x000000464c30723c */ /* 0x000ff00000001830 */
        /* <DEDUP_REMOVED lines=16> */
[C---:B------:R-:W-:Y:S08]  /*2d00*/  HMMA.16816.F32 R60, R8.reuse, R40, R60 ;  /* 0x00000028083c723c */ /* 0x040ff0000000183c */
[----:B------:R-:W-:Y:S01]  /*2d10*/  HMMA.16816.F32 R56, R8, R42, R56 ;  /* 0x0000002a0838723c */ /* 0x000fe20000001838 */
[----:B------:R-:W5:Y:S01]  /*2d20*/  LDSM.16.M88.4 R40, [R216+0x7800] ;  /* 0x00780000d828783b */ /* 0x000f620000000200 */
[----:B------:R-:W-:-:S06]  /*2d30*/  DEPBAR.LE SB0, 0x0 ;  /* 0x000080000000791a */ /* 0x000fcc0000000000 */
[C---:B--2---:R-:W-:Y:S08]  /*2d40*/  HMMA.16816.F32 R52, R8.reuse, R32, R52 ;  /* 0x000000200834723c */ /* 0x044ff00000001834 */
[C---:B------:R-:W-:Y:S08]  /*2d50*/  HMMA.16816.F32 R48, R8.reuse, R34, R48 ;  /* 0x000000220830723c */ /* 0x040ff00000001830 */
[C---:B---3--:R-:W-:Y:S08]  /*2d60*/  HMMA.16816.F32 R44, R8.reuse, R20, R44 ;  /* 0x00000014082c723c */ /* 0x048ff0000000182c */
[----:B------:R-:W-:Y:S08]  /*2d70*/  HMMA.16816.F32 R64, R8, R22, R64 ;  /* 0x000000160840723c */ /* 0x000ff00000001840 */
[C---:B----4-:R-:W-:Y:S08]  /*2d80*/  HMMA.16816.F32 R16, R28.reuse, R24, R16 ;  /* 0x000000181c10723c */ /* 0x050ff00000001810 */
[C---:B------:R-:W-:Y:S07]  /*2d90*/  HMMA.16816.F32 R24, R28.reuse, R26, R12 ;  /* 0x0000001a1c18723c */ /* 0x040fee000000180c */
[----:B------:R-:W-:Y:S01]  /*2da0*/  SHF.R.S32.HI R13, RZ, 0x1f, R235 ;  /* 0x0000001fff0d7819 */ /* 0x000fe200000114eb */
[C---:B-1----:R-:W-:Y:S08]  /*2db0*/  HMMA.16816.F32 R60, R28.reuse, R4, R60 ;  /* 0x000000041c3c723c */ /* 0x042ff0000000183c */
[C---:B------:R-:W-:Y:S08]  /*2dc0*/  HMMA.16816.F32 R56, R28.reuse, R6, R56 ;  /* 0x000000061c38723c */ /* 0x040ff00000001838 */
[C---:B------:R-:W-:Y:S08]  /*2dd0*/  HMMA.16816.F32 R52, R28.reuse, R36, R52 ;  /* 0x000000241c34723c */ /* 0x040ff00000001834 */
[C---:B------:R-:W-:Y:S08]  /*2de0*/  HMMA.16816.F32 R48, R28.reuse, R38, R48 ;  /* 0x000000261c30723c */ /* 0x040ff00000001830 */
[C---:B-----5:R-:W-:Y:S08]  /*2df0*/  HMMA.16816.F32 R44, R28.reuse, R40, R44 ;  /* 0x000000281c2c723c */ /* 0x060ff0000000182c */
[----:B------:R-:W-:Y:S01]  /*2e00*/  HMMA.16816.F32 R64, R28, R42, R64 ;  /* 0x0000002a1c40723c */ /* 0x000fe20000001840 */
[----:B------:R-:W-:Y:S06]  /*2e10*/  BAR.SYNC.DEFER_BLOCKING 0x0 ;  /* 0x0000000000007b1d */ /* 0x000fec0000010000 */
[----:B------:R-:W-:Y:S05]  /*2e20*/  @P0 BRA `(.L_x_2740) ;  /* 0x000004f000000947 */ /* 0x000fea0003800000 */
[----:B------:R-:W-:Y:S01]  /*2e30*/  IADD3 R232, R234, UR10, R80 ;  /* 0x0000000aeae87c10 */ /* 0x000fe2000fffe050 */
[----:B------:R-:W-:-:S03]  /*2e40*/  IMAD.MOV.U32 R231, RZ, RZ, RZ ;  /* 0x000000ffffe77224 */ /* 0x000fc600078e00ff */
        /* <DEDUP_REMOVED lines=10> */
[----:B------:R-:W-:Y:S01]  /*2ef0*/  ISETP.GE.AND P2, PT, R235, c[0x0][0x1d4], PT ;  /* 0x00007500eb007a0c */ /* 0x000fe20003f46270 */
[----:B------:R-:W-:Y:S01]  /*2f00*/  IMAD.SHL.U32 R8, R202, 0x2, RZ ;  /* 0x00000002ca087824 */ /* 0x000fe200078e00ff */
[----:B------:R-:W-:Y:S01]  /*2f10*/  SEL R22, RZ, 0x10, P6 ;  /* 0x00000010ff167807 */ /* 0x000fe20003000000 */
[----:B------:R-:W-:Y:S01]  /*2f20*/  IMAD R232, R0, c[0x0][0x2b8], R232 ;  /* 0x0000ae0000e87a24 */ /* 0x000fe200078e02e8 */
[----:B------:R-:W-:Y:S01]  /*2f30*/  SEL R23, RZ, 0x10, P2 ;  /* 0x00000010ff177807 */ /* 0x000fe20001000000 */
[----:B------:R-:W-:Y:S01]  /*2f40*/  IMAD.SHL.U32 R10, R201, 0x2, RZ ;  /* 0x00000002c90a7824 */ /* 0x000fe200078e00ff */
[----:B------:R-:W-:Y:S01]  /*2f50*/  IADD3 R30, -R22, 0x10, RZ ;  /* 0x00000010161e7810 */ /* 0x000fe20007ffe1ff */
[----:B------:R-:W-:Y:S01]  /*2f60*/  IMAD.WIDE.U32 R6, R232, c[0x0][0x1e0], RZ ;  /* 0x00007800e8067a25 */ /* 0x000fe200078e00ff */
[----:B------:R-:W-:-:S02]  /*2f70*/  SHF.R.S32.HI R0, RZ, 0x1f, R232 ;  /* 0x0000001fff007819 */ /* 0x000fc400000114e8 */
[----:B------:R-:W-:Y:S01]  /*2f80*/  IADD3 R32, -R23, 0x10, RZ ;  /* 0x0000001017207810 */ /* 0x000fe20007ffe1ff */
[----:B------:R-:W-:Y:S01]  /*2f90*/  IMAD.SHL.U32 R12, R200, 0x2, RZ ;  /* 0x00000002c80c7824 */ /* 0x000fe200078e00ff */
[----:B------:R-:W-:Y:S01]  /*2fa0*/  SEL R21, RZ, 0x10, P5 ;  /* 0x00000010ff157807 */ /* 0x000fe20002800000 */
[----:B------:R-:W-:Y:S01]  /*2fb0*/  IMAD R0, R0, c[0x0][0x1e0], RZ ;  /* 0x0000780000007a24 */ /* 0x000fe200078e02ff */
[----:B------:R-:W-:Y:S02]  /*2fc0*/  LOP3.LUT R32, R32, 0xf, RZ, 0xc0, !PT ;  /* 0x0000000f20207812 */ /* 0x000fe400078ec0ff */
[----:B------:R-:W-:Y:S01]  /*2fd0*/  LOP3.LUT R30, R30, 0xf, RZ, 0xc0, !PT ;  /* 0x0000000f1e1e7812 */ /* 0x000fe200078ec0ff */
[----:B------:R-:W-:Y:S01]  /*2fe0*/  IMAD R0, R232, c[0x0][0x1e4], R0 ;  /* 0x00007900e8007a24 */ /* 0x000fe200078e0200 */
[----:B------:R-:W-:Y:S02]  /*2ff0*/  IADD3 R28, -R21, 0x10, RZ ;  /* 0x00000010151c7810 */ /* 0x000fe40007ffe1ff */
[----:B------:R-:W-:Y:S01]  /*3000*/  IADD3 R14, -R243, 0x10, RZ ;  /* 0x00000010f30e7810 */ /* 0x000fe20007ffe1ff */
[----:B------:R-:W-:Y:S01]  /*3010*/  IMAD.IADD R7, R7, 0x1, R0 ;  /* 0x0000000107077824 */ /* 0x000fe200078e0200 */
[----:B------:R-:W-:-:S02]  /*3020*/  LOP3.LUT R28, R28, 0xf, RZ, 0xc0, !PT ;  /* 0x0000000f1c1c7812 */ /* 0x000fc400078ec0ff */
[----:B-1----:R-:W-:Y:S02]  /*3030*/  SHF.L.U64.HI R5, R235, 0x1, R13 ;  /* 0x00000001eb057819 */ /* 0x002fe4000001020d */
[----:B------:R-:W-:Y:S02]  /*3040*/  SHF.L.U64.HI R9, R201, 0x1, R241 ;  /* 0x00000001c9097819 */ /* 0x000fe400000102f1 */
        /* <DEDUP_REMOVED lines=8> */
[----:B------:R-:W-:Y:S02]  /*30d0*/  LEA R4, P0, R0, c[0x0][0x1c8], 0x1 ;  /* 0x0000720000047a11 */ /* 0x000fe400078008ff */
[----:B------:R-:W-:Y:S02]  /*30e0*/  SHF.L.U64.HI R7, R202, 0x1, R242 ;  /* 0x00000001ca077819 */ /* 0x000fe400000102f2 */
[----:B------:R-:W-:Y:S01]  /*30f0*/  LEA.HI.X R0, R0, c[0x0][0x1cc], R6, 0x1, P0 ;  /* 0x0000730000007a11 */ /* 0x000fe200000f0c06 */
[----:B------:R-:W1:Y:S01]  /*3100*/  SHFL.IDX PT, R15, R4, 0x1, 0x181f ;  /* 0x00381f00040f7f89 */ /* 0x000e6200000e0000 */
[----:B------:R-:W-:-:S03]  /*3110*/  IMAD.SHL.U32 R6, R235, 0x2, RZ ;  /* 0x00000002eb067824 */ /* 0x000fc600078e00ff */
[----:B------:R-:W2:Y:S04]  /*3120*/  SHFL.IDX PT, R20, R0, 0x1, 0x181f ;  /* 0x00381f0000147f89 */ /* 0x000ea800000e0000 */
[----:B------:R-:W3:Y:S04]  /*3130*/  SHFL.IDX PT, R4, R4, RZ, 0x181f ;  /* 0x00181fff04047589 */ /* 0x000ee800000e0000 */
[----:B------:R-:W4:Y:S01]  /*3140*/  SHFL.IDX PT, R0, R0, RZ, 0x181f ;  /* 0x00181fff00007589 */ /* 0x000f2200000e0000 */
        /* <DEDUP_REMOVED lines=8> */
[----:B---3--:R-:W-:Y:S02]  /*31d0*/  IADD3 R34, P0, R4, R6, RZ ;  /* 0x0000000604227210 */ /* 0x008fe40007f1e0ff */
[----:B------:R-:W-:-:S03]  /*31e0*/  ISETP.GE.AND P2, PT, R235, c[0x0][0x1d4], PT ;  /* 0x00007500eb007a0c */ /* 0x000fc60003f46270 */
[----:B----4-:R-:W-:Y:S01]  /*31f0*/  IMAD.X R35, R0, 0x1, R5, P0 ;  /* 0x0000000100237824 */ /* 0x010fe200000e0605 */
[----:B------:R-:W-:-:S05]  /*3200*/  IADD3 R6, P0, R4, R8, RZ ;  /* 0x0000000804067210 */ /* 0x000fca0007f1e0ff */
[----:B------:R-:W-:Y:S01]  /*3210*/  IMAD.X R7, R0, 0x1, R7, P0 ;  /* 0x0000000100077824 */ /* 0x000fe200000e0607 */
[----:B------:R-:W-:-:S03]  /*3220*/  IADD3 R8, P0, R4, R10, RZ ;  /* 0x0000000a04087210 */ /* 0x000fc60007f1e0ff */
[----:B------:R1:W-:Y:S02]  /*3230*/  LDGSTS.E.BYPASS.LTC128B.128 [R233+0x8100], [R34.64], !P2 ;  /* 0x0810000022e97fae */ /* 0x0003e4000d101d50 */
[----:B------:R-:W-:Y:S01]  /*3240*/  IMAD.X R9, R0, 0x1, R9, P0 ;  /* 0x0000000100097824 */ /* 0x000fe200000e0609 */
[----:B------:R-:W-:Y:S01]  /*3250*/  IADD3 R4, P0, R4, R12, RZ ;  /* 0x0000000c04047210 */ /* 0x000fe20007f1e0ff */
[----:B------:R1:W-:Y:S04]  /*3260*/  LDGSTS.E.BYPASS.LTC128B.128 [R233+0xa100], [R6.64], !P6 ;  /* 0x0a10000006e97fae */ /* 0x0003e8000f101d50 */
[----:B------:R-:W-:Y:S01]  /*3270*/  IMAD.X R5, R0, 0x1, R11, P0 ;  /* 0x0000000100057824 */ /* 0x000fe200000e060b */
[----:B------:R-:W-:Y:S01]  /*3280*/  ISETP.NE.U32.AND P0, PT, R23, RZ, PT ;  /* 0x000000ff1700720c */ /* 0x000fe20003f05070 */
[----:B------:R1:W-:Y:S04]  /*3290*/  LDGSTS.E.BYPASS.LTC128B.128 [R233+0xc100], [R8.64], !P5 ;  /* 0x0c10000008e97fae */ /* 0x0003e8000e901d50 */
[----:B------:R1:W-:Y:S08]  /*32a0*/  LDGSTS.E.BYPASS.LTC128B.128 [R233+0xe100], [R4.64], !P4 ;  /* 0x0e10000004e97fae */ /* 0x0003f0000e101d50 */
[----:B------:R1:W-:Y:S01]  /*32b0*/  LDGSTS.E.BYPASS.LTC128B.128.ZFILL [R233+0x9100], [R32.64], P0 ;  /* 0x0910000020e97fae */ /* 0x0003e20008141d50 */
[----:B------:R-:W-:-:S13]  /*32c0*/  ISETP.NE.U32.AND P0, PT, R22, RZ, PT ;  /* 0x000000ff1600720c */ /* 0x000fda0003f05070 */
[----:B------:R1:W-:Y:S01]  /*32d0*/  LDGSTS.E.BYPASS.LTC128B.128.ZFILL [R233+0xb100], [R30.64], P0 ;  /* 0x0b1000001ee97fae */ /* 0x0003e20008141d50 */
[----:B------:R-:W-:-:S13]  /*32e0*/  ISETP.NE.U32.AND P0, PT, R21, RZ, PT ;  /* 0x000000ff1500720c */ /* 0x000fda0003f05070 */
[----:B------:R1:W-:Y:S01]  /*32f0*/  LDGSTS.E.BYPASS.LTC128B.128.ZFILL [R233+0xd100], [R28.64], P0 ;  /* 0x0d1000001ce97fae */ /* 0x0003e20008141d50 */
[----:B------:R-:W-:-:S13]  /*3300*/  ISETP.NE.U32.AND P0, PT, R243, RZ, PT ;  /* 0x000000fff300720c */ /* 0x000fda0003f05070 */
[----:B------:R1:W-:Y:S02]  /*3310*/  LDGSTS.E.BYPASS.LTC128B.128.ZFILL [R233+0xf100], [R14.64], P0 ;  /* 0x0f1000000ee97fae */ /* 0x0003e40008141d50 */
.L_x_2740:
[----:B------:R-:W-:Y:S01]  /*3320*/  LOP3.LUT R0, R84, 0xffffffe0, RZ, 0xc0, !PT ;  /* 0xffffffe054007812 */ /* 0x000fe200078ec0ff */
[----:B------:R-:W-:Y:S01]  /*3330*/  UIADD3 UR4, UR8, 0x1, -UR20 ;  /* 0x0000000108047890 */ /* 0x000fe2000fffe814 */
[----:B-1----:R-:W-:Y:S01]  /*3340*/  LEA.HI R5, R85, R83, RZ, 0x2 ;  /* 0x0000005355057211 */ /* 0x002fe200078f10ff */
[----:B------:R-:W-:Y:S01]  /*3350*/  ULDC UR5, c[0x0][0x324] ;  /* 0x0000c90000057ab9 */ /* 0x000fe20000000800 */
[----:B------:R-:W-:Y:S01]  /*3360*/  SHF.R.S32.HI R6, RZ, 0x1f, R86 ;  /* 0x0000001fff067819 */ /* 0x000fe20000011456 */
[----:B------:R-:W-:Y:S01]  /*3370*/  IMAD.IADD R0, R83, 0x1, -R0 ;  /* 0x0000000153007824 */ /* 0x000fe200078e0a00 */
[----:B------:R-:W-:Y:S01]  /*3380*/  LOP3.LUT R5, R5, 0xfffffffc, RZ, 0xc0, !PT ;  /* 0xfffffffc05057812 */ /* 0x000fe200078ec0ff */
[----:B------:R-:W-:Y:S01]  /*3390*/  IMAD.U32 R8, RZ, RZ, UR4 ;  /* 0x00000004ff087e24 */ /* 0x000fe2000f8e00ff */
[----:B------:R-:W-:Y:S01]  /*33a0*/  LEA.HI R6, R6, R86, RZ, 0x3 ;  /* 0x0000005606067211 */ /* 0x000fe200078f18ff */
[----:B------:R-:W-:Y:S01]  /*33b0*/  ULDC UR4, c[0x0][0x1d0] ;  /* 0x0000740000047ab9 */ /* 0x000fe20000000800 */
[----:B------:R-:W-:Y:S01]  /*33c0*/  SHF.R.S32.HI R4, RZ, 0x1f, R0 ;  /* 0x0000001fff047819 */ /* 0x000fe20000011400 */
[----:B------:R-:W-:Y:S01]  /*33d0*/  IMAD.IADD R83, R83, 0x1, -R5 ;  /* 0x0000000153537824 */ /* 0x000fe200078e0a05 */
[----:B------:R-:W-:Y:S01]  /*33e0*/  LOP3.LUT R6, R6, 0xffffff8, RZ, 0xc0, !PT ;  /* 0x0ffffff806067812 */ /* 0x000fe200078ec0ff */
[----:B------:R-:W-:Y:S01]  /*33f0*/  UIMAD UR4, UR11, UR4, -UR20 ;  /* 0x000000040b0472a4 */ /* 0x000fe2000f8e0a14 */
[----:B------:R-:W-:Y:S01]  /*3400*/  LEA.HI R4, R4, R0, RZ, 0x2 ;  /* 0x0000000004047211 */ /* 0x000fe200078f10ff */
[----:B------:R-:W-:Y:S01]  /*3410*/  ULOP3.LUT UR20, URZ, UR5, URZ, 0x33, !UPT ;  /* 0x000000053f147292 */ /* 0x000fe2000f8e333f */
[----:B------:R-:W-:Y:S01]  /*3420*/  LEA.HI R5, R83, R83, RZ, 0x1 ;  /* 0x0000005353057211 */ /* 0x000fe200078f08ff */
[----:B------:R-:W-:Y:S01]  /*3430*/  IMAD.IADD R86, R86, 0x1, -R6 ;  /* 0x0000000156567824 */ /* 0x000fe200078e0a06 */
[----:B------:R-:W-:Y:S01]  /*3440*/  PLOP3.LUT P0, PT, PT, PT, UP2, 0x80, 0x0 ;  /* 0x000000000000781c */ /* 0x000fe20003f0f028 */
[----:B------:R-:W0:Y:S01]  /*3450*/  LDGDEPBAR ;  /* 0x00000000000079af */ /* 0x000e220000000000 */
[----:B------:R-:W-:-:S02]  /*3460*/  LEA.HI.SX32 R6, R4, UR25, 0x1e ;  /* 0x0000001904067c11 */ /* 0x000fc4000f8ff2ff */
[----:B------:R-:W-:Y:S02]  /*3470*/  LOP3.LUT R5, R5, 0x1ffffffe, RZ, 0xc0, !PT ;  /* 0x1ffffffe05057812 */ /* 0x000fe400078ec0ff */
[----:B------:R-:W-:Y:S01]  /*3480*/  LOP3.LUT R237, R4, 0x7ffffffc, RZ, 0xc0, !PT ;  /* 0x7ffffffc04ed7812 */ /* 0x000fe200078ec0ff */
[----:B------:R-:W-:Y:S02]  /*3490*/  IMAD R6, R86, 0x10, R6 ;  /* 0x0000001056067824 */ /* 0x000fe400078e0206 */
[----:B------:R-:W-:Y:S02]  /*34a0*/  IMAD.IADD R5, R83, 0x1, -R5 ;  /* 0x0000000153057824 */ /* 0x000fe400078e0a05 */
[----:B------:R-:W-:Y:S02]  /*34b0*/  IMAD.IADD R237, R0, 0x1, -R237 ;  /* 0x0000000100ed7824 */ /* 0x000fe400078e0aed */
[----:B------:R-:W-:Y:S02]  /*34c0*/  IMAD R236, R5, 0x8, R6 ;  /* 0x0000000805ec7824 */ /* 0x000fe400078e0206 */
[----:B------:R-:W-:-:S02]  /*34d0*/  IMAD.SHL.U32 R237, R237, 0x2, RZ ;  /* 0x00000002eded7824 */ /* 0x000fc400078e00ff */
[----:B------:R-:W-:Y:S01]  /*34e0*/  @P0 IMAD.HI.U32 R5, R236, c[0x0][0x2c8], RZ ;  /* 0x0000b200ec050a27 */ /* 0x000fe200078e00ff */
[----:B------:R-:W-:Y:S02]  /*34f0*/  PLOP3.LUT P0, PT, PT, PT, UP2, 0x80, 0x0 ;  /* 0x000000000000781c */ /* 0x000fe40003f0f028 */
[----:B------:R-:W-:Y:S01]  /*3500*/  IADD3 R8, R8, -c[0x0][0x168], -R237 ;  /* 0x80005a0008087a10 */ /* 0x000fe20007ffe8ed */
[----:B------:R-:W-:Y:S01]  /*3510*/  IMAD.MOV.U32 R11, RZ, RZ, R236 ;  /* 0x000000ffff0b7224 */ /* 0x000fe200078e00ec */
[----:B------:R-:W-:Y:S01]  /*3520*/  IADD3 R0, -R237, UR4, RZ ;  /* 0x00000004ed007c10 */ /* 0x000fe2000fffe1ff */
[----:B------:R-:W-:Y:S01]  /*3530*/  IMAD.IADD R4, R82, 0x1, R81 ;  /* 0x0000000152047824 */ /* 0x000fe200078e0251 */
[C---:B------:R-:W-:Y:S02]  /*3540*/  IADD3 R10, R8.reuse, c[0x0][0x328], RZ ;  /* 0x0000ca00080a7a10 */ /* 0x040fe40007ffe0ff */
[----:B------:R-:W-:-:S05]  /*3550*/  IADD3 R8, R8, UR20, RZ ;  /* 0x0000001408087c10 */ /* 0x000fca000fffe0ff */
[----:B------:R-:W-:Y:S02]  /*3560*/  @P0 SHF.R.U32.HI R11, RZ, c[0x0][0x2cc], R5 ;  /* 0x0000b300ff0b0a19 */ /* 0x000fe40000011605 */
[----:B------:R-:W-:-:S03]  /*3570*/  PLOP3.LUT P0, PT, PT, PT, UP1, 0x40, 0x0 ;  /* 0x000000000000781c */ /* 0x000fc60003f0e818 */
[----:B------:R-:W1:Y:S02]  /*3580*/  SHFL.IDX PT, R5, R11, RZ, 0x1c1f ;  /* 0x001c1fff0b057589 */ /* 0x000e6400000e0000 */
[--C-:B-1----:R-:W-:Y:S02]  /*3590*/  IMAD.IADD R15, R10, 0x1, R5.reuse ;  /* 0x000000010a0f7824 */ /* 0x102fe400078e0205 */
[----:B------:R-:W-:-:S03]  /*35a0*/  IMAD.IADD R14, R8, 0x1, R5 ;  /* 0x00000001080e7824 */ /* 0x000fc600078e0205 */
[----:B------:R-:W-:-:S03]  /*35b0*/  IMNMX R15, R15, R0, PT ;  /* 0x000000000f0f7217 */ /* 0x000fc60003800200 */
        /* <DEDUP_REMOVED lines=13> */
.L_x_2743:
[----:B------:R-:W-:-:S04]  /*3690*/  MOV R5, c[0x0][0x32c] ;  /* 0x0000cb0000057a02 */ /* 0x000fc80000000f00 */
[----:B------:R-:W-:-:S13]  /*36a0*/  ISETP.NE.AND P0, PT, R5, 0x1, PT ;  /* 0x000000010500780c */ /* 0x000fda0003f05270 */
[----:B------:R-:W-:-:S05]  /*36b0*/  @P0 IMAD.HI.U32 R5, R6, c[0x0][0x330], RZ ;  /* 0x0000cc0006050a27 */ /* 0x000fca00078e00ff */
[----:B------:R-:W-:Y:S02]  /*36c0*/  @P0 SHF.R.U32.HI R6, RZ, c[0x0][0x334], R5 ;  /* 0x0000cd00ff060a19 */ /* 0x000fe40000011605 */
.L_x_2744:
[----:B------:R-:W-:Y:S05]  /*36d0*/  BSYNC B0 ;  /* 0x0000000000007941 */ /* 0x000fea0003800000 */
.L_x_2742:
[----:B------:R-:W-:-:S04]  /*36e0*/  IMAD R6, R6, c[0x0][0x32c], -R80 ;  /* 0x0000cb0006067a24 */ /* 0x000fc800078e0a50 */
[----:B------:R-:W-:-:S05]  /*36f0*/  IMAD.IADD R6, R6, 0x1, -R237 ;  /* 0x0000000106067824 */ /* 0x000fca00078e0aed */
[----:B------:R-:W-:Y:S02]  /*3700*/  IADD3 R5, R6, c[0x0][0x32c], RZ ;  /* 0x0000cb0006057a10 */ /* 0x000fe40007ffe0ff */
[----:B------:R-:W-:Y:S02]  /*3710*/  IMNMX R14, R14, R6, !PT ;  /* 0x000000060e0e7217 */ /* 0x000fe40007800200 */
[----:B------:R-:W-:Y:S02]  /*3720*/  IMNMX R15, R15, R5, PT ;  /* 0x000000050f0f7217 */ /* 0x000fe40003800200 */
.L_x_2741:
[----:B------:R-:W-:Y:S01]  /*3730*/  ISETP.LT.AND P2, PT, RZ, UR21, PT ;  /* 0x00000015ff007c0c */ /* 0x000fe2000bf41270 */
[----:B------:R-:W1:Y:S03]  /*3740*/  SHFL.IDX PT, R11, R11, 0x1, 0x1c1f ;  /* 0x003c1f000b0b7f89 */ /* 0x000e6600000e0000 */
[----:B------:R-:W-:-:S04]  /*3750*/  ISETP.GT.AND P0, PT, R14, RZ, P2 ;  /* 0x000000ff0e00720c */ /* 0x000fc80001704270 */
[----:B------:R-:W-:-:S04]  /*3760*/  ISETP.LT.OR P0, PT, R15, 0x1, P0 ;  /* 0x000000010f00780c */ /* 0x000fc80000701670 */
[----:B------:R-:W-:Y:S02]  /*3770*/  FSEL R12, R16, -INF , !P0 ;  /* 0xff800000100c7808 */ /* 0x000fe40004000000 */
[----:B------:R-:W-:-:S04]  /*3780*/  ISETP.GT.AND P0, PT, R14, 0x1, P2 ;  /* 0x000000010e00780c */ /* 0x000fc80001704270 */
[----:B------:R-:W-:-:S04]  /*3790*/  ISETP.LT.OR P0, PT, R15, 0x2, P0 ;  /* 0x000000020f00780c */ /* 0x000fc80000701670 */
[----:B------:R-:W-:Y:S02]  /*37a0*/  FSEL R17, R17, -INF , !P0 ;  /* 0xff80000011117808 */ /* 0x000fe40004000000 */
[----:B------:R-:W-:Y:S01]  /*37b0*/  ISETP.GT.AND P0, PT, R14, 0x8, P2 ;  /* 0x000000080e00780c */ /* 0x000fe20001704270 */
[----:B-1----:R-:W-:-:S03]  /*37c0*/  IMAD.IADD R10, R10, 0x1, R11 ;  /* 0x000000010a0a7824 */ /* 0x002fc600078e020b */
[----:B------:R-:W-:Y:S02]  /*37d0*/  ISETP.LT.OR P0, PT, R15, 0x9, P0 ;  /* 0x000000090f00780c */ /* 0x000fe40000701670 */
[----:B------:R-:W-:Y:S02]  /*37e0*/  IMNMX R0, R10, R0, PT ;  /* 0x000000000a007217 */ /* 0x000fe40003800200 */
        /* <DEDUP_REMOVED lines=38> */
[----:B------:R-:W-:-:S03]  /*3a50*/  IMAD.IADD R14, R8, 0x1, R11 ;  /* 0x00000001080e7824 */ /* 0x000fc600078e020b */
[----:B------:R-:W-:-:S04]  /*3a60*/  ISETP.LT.OR P0, PT, R15, 0x3a, P0 ;  /* 0x0000003a0f00780c */ /* 0x000fc80000701670 */
[----:B------:R-:W-:Y:S02]  /*3a70*/  FSEL R165, R65, -INF , !P0 ;  /* 0xff80000041a57808 */ /* 0x000fe40004000000 */
[----:B------:R-:W-:-:S13]  /*3a80*/  PLOP3.LUT P0, PT, PT, PT, UP1, 0x40, 0x0 ;  /* 0x000000000000781c */ /* 0x000fda0003f0e818 */
        /* <DEDUP_REMOVED lines=13> */
.L_x_2747:
[----:B------:R-:W-:-:S04]  /*3b60*/  MOV R8, c[0x0][0x32c] ;  /* 0x0000cb0000087a02 */ /* 0x000fc80000000f00 */
[----:B------:R-:W-:-:S13]  /*3b70*/  ISETP.NE.AND P0, PT, R8, 0x1, PT ;  /* 0x000000010800780c */ /* 0x000fda0003f05270 */
[----:B------:R-:W-:-:S05]  /*3b80*/  @P0 IMAD.HI.U32 R8, R11, c[0x0][0x330], RZ ;  /* 0x0000cc000b080a27 */ /* 0x000fca00078e00ff */
[----:B------:R-:W-:Y:S02]  /*3b90*/  @P0 SHF.R.U32.HI R11, RZ, c[0x0][0x334], R8 ;  /* 0x0000cd00ff0b0a19 */ /* 0x000fe40000011608 */
.L_x_2748:
[----:B------:R-:W-:Y:S05]  /*3ba0*/  BSYNC B0 ;  /* 0x0000000000007941 */ /* 0x000fea0003800000 */
.L_x_2746:
[----:B------:R-:W-:-:S04]  /*3bb0*/  IMAD R10, R11, c[0x0][0x32c], -R80 ;  /* 0x0000cb000b0a7a24 */ /* 0x000fc800078e0a50 */
[----:B------:R-:W-:-:S05]  /*3bc0*/  IMAD.IADD R10, R10, 0x1, -R237 ;  /* 0x000000010a0a7824 */ /* 0x000fca00078e0aed */
[----:B------:R-:W-:Y:S02]  /*3bd0*/  IADD3 R8, R10, c[0x0][0x32c], RZ ;  /* 0x0000cb000a087a10 */ /* 0x000fe40007ffe0ff */
[----:B------:R-:W-:Y:S02]  /*3be0*/  IMNMX R14, R14, R10, !PT ;  /* 0x0000000a0e0e7217 */ /* 0x000fe40007800200 */
[----:B------:R-:W-:Y:S02]  /*3bf0*/  IMNMX R0, R0, R8, PT ;  /* 0x0000000800007217 */ /* 0x000fe40003800200 */
.L_x_2745:
[----:B------:R-:W-:Y:S01]  /*3c00*/  ISETP.GT.AND P0, PT, R14, 0x8, P2 ;  /* 0x000000080e00780c */ /* 0x000fe20001704270 */
[----:B------:R-:W-:Y:S01]  /*3c10*/  IMAD.SHL.U32 R227, R4, 0x2, RZ ;  /* 0x0000000204e37824 */ /* 0x000fe200078e00ff */
[----:B------:R-:W-:Y:S01]  /*3c20*/  FMNMX.FTZ R20, R12, R17, !PT ;  /* 0x000000110c147209 */ /* 0x000fe20007810000 */
[----:B------:R-:W-:Y:S01]  /*3c30*/  ULDC.64 UR4, c[0x0][0x2c8] ;  /* 0x0000b20000047ab9 */ /* 0x000fe20000000a00 */
[----:B------:R-:W-:Y:S01]  /*3c40*/  ISETP.LT.OR P0, PT, R0, 0x9, P0 ;  /* 0x000000090000780c */ /* 0x000fe20000701670 */
[--C-:B------:R-:W-:Y:S01]  /*3c50*/  IMAD R222, R3, 0x2, R227.reuse ;  /* 0x0000000203de7824 */ /* 0x100fe200078e02e3 */
[----:B------:R-:W-:Y:S01]  /*3c60*/  FMNMX.FTZ R20, R24, R20, !PT ;  /* 0x0000001418147209 */ /* 0x000fe20007810000 */
[----:B------:R-:W-:Y:S01]  /*3c70*/  IMAD R221, R2, 0x2, R227 ;  /* 0x0000000202dd7824 */ /* 0x000fe200078e02e3 */
[----:B------:R-:W-:Y:S01]  /*3c80*/  FSEL R26, R26, -INF , !P0 ;  /* 0xff8000001a1a7808 */ /* 0x000fe20004000000 */
[----:B------:R-:W-:Y:S01]  /*3c90*/  IMAD R220, R2, 0x2, R222 ;  /* 0x0000000202dc7824 */ /* 0x000fe200078e02de */
[----:B------:R-:W-:Y:S01]  /*3ca0*/  ISETP.GT.AND P0, PT, R14, 0x9, P2 ;  /* 0x000000090e00780c */ /* 0x000fe20001704270 */
[----:B------:R-:W-:Y:S01]  /*3cb0*/  LDSM.16.MT88.4 R136, [R222+0x100] ;  /* 0x00010000de88783b */ /* 0x000fe20000004200 */
[----:B------:R-:W-:Y:S01]  /*3cc0*/  FMNMX.FTZ R20, R25, R20, !PT ;  /* 0x0000001419147209 */ /* 0x000fe20007810000 */
[----:B------:R-:W-:Y:S01]  /*3cd0*/  UIMAD.WIDE.U32 UR26, UR25, UR4, URZ ;  /* 0x00000004191a72a5 */ /* 0x000fe2000f8e003f */
[----:B------:R-:W-:Y:S01]  /*3ce0*/  ISETP.LT.OR P0, PT, R0, 0xa, P0 ;  /* 0x0000000a0000780c */ /* 0x000fe20000701670 */
[----:B------:R-:W-:Y:S01]  /*3cf0*/  LDSM.16.MT88.4 R156, [R227+0x100] ;  /* 0x00010000e39c783b */ /* 0x000fe20000004200 */
[----:B------:R-:W-:Y:S01]  /*3d00*/  FMNMX.FTZ R20, R7, R20, !PT ;  /* 0x0000001407147209 */ /* 0x000fe20007810000 */
[----:B------:R-:W-:Y:S01]  /*3d10*/  @UP2 USHF.R.U32.HI UR25, URZ, UR5, UR27 ;  /* 0x000000053f192299 */ /* 0x000fe2000801161b */
[----:B------:R-:W-:Y:S01]  /*3d20*/  FSEL R27, R27, -INF , !P0 ;  /* 0xff8000001b1b7808 */ /* 0x000fe20004000000 */
[----:B------:R-:W-:Y:S01]  /*3d30*/  LDSM.16.MT88.4 R144, [R221+0x100] ;  /* 0x00010000dd90783b */ /* 0x000fe20000004200 */
[----:B------:R-:W-:Y:S01]  /*3d40*/  ISETP.GT.AND P0, PT, R14, 0x10, P2 ;  /* 0x000000100e00780c */ /* 0x000fe20001704270 */
[----:B------:R-:W-:Y:S01]  /*3d50*/  UIADD3 UR4, UR24, UR25, URZ ;  /* 0x0000001918047290 */ /* 0x000fe2000fffe03f */
[----:B------:R-:W-:Y:S01]  /*3d60*/  FMNMX.FTZ R20, R6, R20, !PT ;  /* 0x0000001406147209 */ /* 0x000fe20007810000 */
[----:B------:R-:W-:Y:S01]  /*3d70*/  LDSM.16.MT88.4 R152, [R220+0x100] ;  /* 0x00010000dc98783b */ /* 0x000fe20000004200 */
[----:B------:R-:W-:Y:S01]  /*3d80*/  ISETP.LT.OR P0, PT, R0, 0x11, P0 ;  /* 0x000000110000780c */ /* 0x000fe20000701670 */
[----:B------:R-:W-:Y:S01]  /*3d90*/  ULDC UR25, c[0x0][0x328] ;  /* 0x0000ca0000197ab9 */ /* 0x000fe20000000800 */
[----:B------:R-:W-:Y:S01]  /*3da0*/  FMNMX.FTZ R20, R5, R20, !PT ;  /* 0x0000001405147209 */ /* 0x000fe20007810000 */
[----:B------:R-:W-:Y:S01]  /*3db0*/  LDSM.16.MT88.4 R40, [R227+0x2100] ;  /* 0x00210000e328783b */ /* 0x000fe20000004200 */
[----:B------:R-:W-:Y:S01]  /*3dc0*/  FSEL R11, R62, -INF , !P0 ;  /* 0xff8000003e0b7808 */ /* 0x000fe20004000000 */
[----:B------:R-:W-:Y:S01]  /*3dd0*/  UIADD3 UR21, UR21, -0x2, URZ ;  /* 0xfffffffe15157890 */ /* 0x000fe2000fffe03f */
[----:B------:R-:W-:Y:S01]  /*3de0*/  ISETP.GT.AND P0, PT, R14, 0x11, P2 ;  /* 0x000000110e00780c */ /* 0x000fe20001704270 */
[----:B------:R-:W-:Y:S01]  /*3df0*/  LDSM.16.MT88.4 R72, [R227+0x4100] ;  /* 0x00410000e348783b */ /* 0x000fe20000004200 */
[----:B------:R-:W-:Y:S01]  /*3e00*/  FMNMX.FTZ R20, R9, R20, !PT ;  /* 0x0000001409147209 */ /* 0x000fe20007810000 */
[----:B------:R-:W-:Y:S01]  /*3e10*/  UIADD3 UR25, UR4, UR25, URZ ;  /* 0x0000001904197290 */ /* 0x000fe2000fffe03f */
        /* <DEDUP_REMOVED lines=12> */
[----:B------:R-:W-:Y:S01]  /*3ee0*/  ISETP.GT.AND P0, PT, R14, 0x19, P2 ;  /* 0x000000190e00780c */ /* 0x000fe20001704270 */
[----:B------:R-:W-:Y:S01]  /*3ef0*/  LDSM.16.MT88.4 R112, [R222+0x6100] ;  /* 0x00610000de70783b */ /* 0x000fe20000004200 */
[----:B------:R-:W-:Y:S02]  /*3f00*/  FMNMX.FTZ R20, R183, R20, !PT ;  /* 0x00000014b7147209 */ /* 0x000fe40007810000 */
[----:B------:R-:W-:Y:S01]  /*3f10*/  ISETP.LT.OR P0, PT, R0, 0x1a, P0 ;  /* 0x0000001a0000780c */ /* 0x000fe20000701670 */
[----:B------:R-:W-:Y:S01]  /*3f20*/  LDSM.16.MT88.4 R120, [R221+0x6100] ;  /* 0x00610000dd78783b */ /* 0x000fe20000004200 */
[----:B------:R-:W-:Y:S02]  /*3f30*/  FMNMX.FTZ R20, R193, R20, !PT ;  /* 0x00000014c1147209 */ /* 0x000fe40007810000 */
        /* <DEDUP_REMOVED lines=9> */
[----:B------:R-:W-:Y:S02]  /*3fd0*/  ISETP.GT.AND P0, PT, R14, 0x21, P2 ;  /* 0x000000210e00780c */ /* 0x000fe40001704270 */
[----:B------:R-:W-:-:S02]  /*3fe0*/  FMNMX.FTZ R20, R165, R20, !PT ;  /* 0x00000014a5147209 */ /* 0x000fc40007810000 */
[----:B------:R-:W-:-:S03]  /*3ff0*/  ISETP.LT.OR P0, PT, R0, 0x22, P0 ;  /* 0x000000220000780c */ /* 0x000fc60000701670 */
[----:B------:R-:W1:Y:S01]  /*4000*/  SHFL.BFLY PT, R15, R20, 0x2, 0x1f ;  /* 0x0c401f00140f7f89 */ /* 0x000e6200000e0000 */
        /* <DEDUP_REMOVED lines=8> */
[----:B------:R-:W-:Y:S01]  /*4090*/  LDSM.16.MT88.4 R48, [R222+0x2100] ;  /* 0x00210000de30783b */ /* 0x000fe20000004200 */
[----:B-1----:R-:W-:Y:S02]  /*40a0*/  FMNMX.FTZ R20, R20, R15, !PT ;  /* 0x0000000f14147209 */ /* 0x002fe40007810000 */
        /* <DEDUP_REMOVED lines=16> */
[----:B------:R-:W-:Y:S02]  /*41b0*/  FMNMX.FTZ R21, R27, R21, !PT ;  /* 0x000000151b157209 */ /* 0x000fe40007810000 */
[----:B------:R-:W-:Y:S02]  /*41c0*/  ISETP.GT.AND P0, PT, R14, 0x39, P2 ;  /* 0x000000390e00780c */ /* 0x000fe40001704270 */
[----:B------:R-:W-:Y:S01]  /*41d0*/  FMNMX.FTZ R21, R11, R21, !PT ;  /* 0x000000150b157209 */ /* 0x000fe20007810000 */
[----:B------:R-:W-:Y:S01]  /*41e0*/  SHFL.BFLY PT, R14, R20, 0x1, 0x1f ;  /* 0x0c201f00140e7f89 */ /* 0x000fe200000e0000 */
[----:B------:R-:W-:Y:S02]  /*41f0*/  ISETP.LT.OR P0, PT, R0, 0x3a, P0 ;  /* 0x0000003a0000780c */ /* 0x000fe40000701670 */
[----:B------:R-:W-:Y:S02]  /*4200*/  FMNMX.FTZ R21, R10, R21, !PT ;  /* 0x000000150a157209 */ /* 0x000fe40007810000 */
[----:B------:R-:W-:-:S02]  /*4210*/  FSEL R185, R67, -INF , !P0 ;  /* 0xff80000043b97808 */ /* 0x000fc40004000000 */
[----:B------:R-:W-:Y:S01]  /*4220*/  FMNMX.FTZ R21, R8, R21, !PT ;  /* 0x0000001508157209 */ /* 0x000fe20007810000 */
[----:B------:R-:W-:Y:S03]  /*4230*/  LDSM.16.MT88.4 R64, [R220+0x2100] ;  /* 0x00210000dc40783b */ /* 0x000fe60000004200 */
        /* <DEDUP_REMOVED lines=11> */
[----:B------:R-:W-:Y:S02]  /*42f0*/  FMNMX.FTZ R0, R20, R14, !PT ;  /* 0x0000000e14007209 */ /* 0x000fe40007810000 */
[----:B------:R-:W-:Y:S02]  /*4300*/  LDSM.16.MT88.4 R20, [R220+0x900] ;  /* 0x00090000dc14783b */ /* 0x000fe40000004200 */
[C---:B------:R-:W-:Y:S01]  /*4310*/  FSETP.NEU.FTZ.AND P0, PT, R0.reuse, -INF , PT ;  /* 0xff8000000000780b */ /* 0x040fe20003f1d000 */
[----:B------:R-:W-:Y:S01]  /*4320*/  FMUL.FTZ R166, R0, c[0x0][0x2d0] ;  /* 0x0000b40000a67a20 */ /* 0x000fe20000410000 */
[----:B------:R-:W1:Y:S04]  /*4330*/  SHFL.BFLY PT, R14, R15, 0x1, 0x1f ;  /* 0x0c201f000f0e7f89 */ /* 0x000e6800000e0000 */
        /* <DEDUP_REMOVED lines=9> */
[----:B------:R-:W2:Y:S01]  /*43d0*/  LDSM.16.MT88.4 R4, [R220+0x6100] ;  /* 0x00610000dc04783b */ /* 0x000ea20000004200 */
[----:B-1----:R-:W-:Y:S01]  /*43e0*/  FMNMX.FTZ R12, R15, R14, !PT ;  /* 0x0000000e0f0c7209 */ /* 0x002fe20007810000 */
[----:B------:R-:W1:Y:S01]  /*43f0*/  MUFU.EX2 R178, R178 ;  /* 0x000000b200b27308 */ /* 0x000e620000000800 */
[--C-:B------:R-:W-:Y:S02]  /*4400*/  FFMA.FTZ R15, R9, c[0x0][0x2d0], -R166.reuse ;  /* 0x0000b400090f7a23 */ /* 0x100fe400000108a6 */
[C---:B------:R-:W-:Y:S01]  /*4410*/  FSETP.NEU.FTZ.AND P0, PT, R12.reuse, -INF , PT ;  /* 0xff8000000c00780b */ /* 0x040fe20003f1d000 */
[----:B------:R-:W-:Y:S02]  /*4420*/  FMUL.FTZ R184, R12, c[0x0][0x2d0] ;  /* 0x0000b4000cb87a20 */ /* 0x000fe40000410000 */
[----:B------:R-:W-:-:S02]  /*4430*/  FFMA.FTZ R180, R180, c[0x0][0x2d0], -R166 ;  /* 0x0000b400b4b47a23 */ /* 0x000fc400000108a6 */
[----:B------:R-:W-:Y:S01]  /*4440*/  MUFU.EX2 R177, R177 ;  /* 0x000000b100b17308 */ /* 0x000fe20000000800 */
[----:B------:R-:W-:Y:S01]  /*4450*/  FSEL R184, R184, RZ, P0 ;  /* 0x000000ffb8b87208 */ /* 0x000fe20000000000 */
[--C-:B------:R-:W-:Y:S01]  /*4460*/  FFMA.FTZ R181, R181, c[0x0][0x2d0], -R166.reuse ;  /* 0x0000b400b5b57a23 */ /* 0x100fe200000108a6 */
[----:B------:R-:W-:Y:S01]  /*4470*/  PLOP3.LUT P0, PT, PT, PT, UP1, 0x40, 0x0 ;  /* 0x000000000000781c */ /* 0x000fe20003f0e818 */
[----:B------:R-:W-:Y:S02]  /*4480*/  FFMA.FTZ R182, R182, c[0x0][0x2d0], -R166 ;  /* 0x0000b400b6b67a23 */ /* 0x000fe400000108a6 */
[--C-:B------:R-:W-:Y:S02]  /*4490*/  FFMA.FTZ R172, R18, c[0x0][0x2d0], -R184.reuse ;  /* 0x0000b40012ac7a23 */ /* 0x100fe400000108b8 */
[--C-:B------:R-:W-:Y:S01]  /*44a0*/  FFMA.FTZ R174, R19, c[0x0][0x2d0], -R184.reuse ;  /* 0x0000b40013ae7a23 */ /* 0x100fe200000108b8 */
[----:B------:R-:W3:Y:S01]  /*44b0*/  MUFU.EX2 R173, R173 ;  /* 0x000000ad00ad7308 */ /* 0x000ee20000000800 */
[--C-:B------:R-:W-:Y:S01]  /*44c0*/  FFMA.FTZ R175, R26, c[0x0][0x2d0], -R184.reuse ;  /* 0x0000b4001aaf7a23 */ /* 0x100fe200000108b8 */
[----:B-1----:R-:W-:Y:S01]  /*44d0*/  F2FP.PACK_AB R128, R178, R179 ;  /* 0x000000b3b280723e */ /* 0x002fe200000000ff */
[----:B------:R-:W-:-:S02]  /*44e0*/  FFMA.FTZ R169, R27, c[0x0][0x2d0], -R184 ;  /* 0x0000b4001ba97a23 */ /* 0x000fc400000108b8 */
[--C-:B------:R-:W-:Y:S01]  /*44f0*/  FFMA.FTZ R168, R11, c[0x0][0x2d0], -R184.reuse ;  /* 0x0000b4000ba87a23 */ /* 0x100fe200000108b8 */
[----:B------:R-:W-:Y:S01]  /*4500*/  LDSM.16.MT88.4 R24, [R227+0x2900] ;  /* 0x00290000e318783b */ /* 0x000fe20000004200 */
[--C-:B------:R-:W-:Y:S01]  /*4510*/  FFMA.FTZ R14, R10, c[0x0][0x2d0], -R184.reuse ;  /* 0x0000b4000a0e7a23 */ /* 0x100fe200000108b8 */
[----:B------:R-:W-:Y:S01]  /*4520*/  MUFU.EX2 R172, R172 ;  /* 0x000000ac00ac7308 */ /* 0x000fe20000000800 */
[--C-:B------:R-:W-:Y:S02]  /*4530*/  FFMA.FTZ R3, R8, c[0x0][0x2d0], -R184.reuse ;  /* 0x0000b40008037a23 */ /* 0x100fe400000108b8 */
[----:B------:R-:W1:Y:S01]  /*4540*/  LDSM.16.MT88.4 R8, [R222+0x900] ;  /* 0x00090000de08783b */ /* 0x000e620000004200 */
[----:B------:R-:W-:Y:S02]  /*4550*/  FFMA.FTZ R2, R16, c[0x0][0x2d0], -R184 ;  /* 0x0000b40010027a23 */ /* 0x000fe400000108b8 */
[----:B------:R-:W-:Y:S01]  /*4560*/  FFMA.FTZ R183, R183, c[0x0][0x2d0], -R166 ;  /* 0x0000b400b7b77a23 */ /* 0x000fe200000108a6 */
[----:B------:R-:W4:Y:S01]  /*4570*/  LDSM.16.MT88.4 R16, [R222+0x2900] ;  /* 0x00290000de10783b */ /* 0x000f220000004200 */
[----:B------:R-:W5:Y:S01]  /*4580*/  MUFU.EX2 R174, R174 ;  /* 0x000000ae00ae7308 */ /* 0x000f620000000800 */
        /* <DEDUP_REMOVED lines=9> */
[----:B------:R-:W3:Y:S01]  /*4620*/  MUFU.EX2 R169, R169 ;  /* 0x000000a900a97308 */ /* 0x000ee20000000800 */
[----:B-----5:R-:W-:Y:S01]  /*4630*/  F2FP.PACK_AB R129, R174, R172 ;  /* 0x000000acae81723e */ /* 0x020fe200000000ff */
[----:B------:R-:W-:-:S02]  /*4640*/  FFMA.FTZ R240, R165, c[0x0][0x2d0], -R166 ;  /* 0x0000b400a5f07a23 */ /* 0x000fc400000108a6 */
[--C-:B------:R-:W-:Y:S02]  /*4650*/  FFMA.FTZ R195, R164, c[0x0][0x2d0], -R184.reuse ;  /* 0x0000b400a4c37a23 */ /* 0x100fe400000108b8 */
[--C-:B------:R-:W-:Y:S01]  /*4660*/  FFMA.FTZ R188, R188, c[0x0][0x2d0], -R184.reuse ;  /* 0x0000b400bcbc7a23 */ /* 0x100fe200000108b8 */
[----:B------:R-:W-:Y:S01]  /*4670*/  LDSM.16.MT88.4 R164, [R227+0x1900] ;  /* 0x00190000e3a4783b */ /* 0x000fe20000004200 */
[----:B------:R-:W-:Y:S01]  /*4680*/  MUFU.EX2 R176, R176 ;  /* 0x000000b000b07308 */ /* 0x000fe20000000800 */
[--C-:B------:R-:W-:Y:S02]  /*4690*/  FFMA.FTZ R186, R186, c[0x0][0x2d0], -R184.reuse ;  /* 0x0000b400baba7a23 */ /* 0x100fe400000108b8 */
[----:B------:R-:W-:Y:S02]  /*46a0*/  FFMA.FTZ R239, R185, c[0x0][0x2d0], -R184 ;  /* 0x0000b400b9ef7a23 */ /* 0x000fe400000108b8 */
[----:B------:R-:W-:Y:S02]  /*46b0*/  FADD.FTZ R178, R179, R178 ;  /* 0x000000b2b3b27221 */ /* 0x000fe40000010000 */
[----:B------:R-:W-:Y:S01]  /*46c0*/  FADD.FTZ R172, R172, R174 ;  /* 0x000000aeacac7221 */ /* 0x000fe20000010000 */
[----:B---3--:R-:W-:Y:S01]  /*46d0*/  F2FP.PACK_AB R131, R169, R175 ;  /* 0x000000afa983723e */ /* 0x008fe200000000ff */
[----:B------:R-:W3:Y:S01]  /*46e0*/  MUFU.EX2 R171, R171 ;  /* 0x000000ab00ab7308 */ /* 0x000ee20000000800 */
[----:B------:R-:W-:-:S02]  /*46f0*/  FADD.FTZ R177, R177, R178 ;  /* 0x000000b2b1b17221 */ /* 0x000fc40000010000 */
[----:B------:R-:W-:Y:S02]  /*4700*/  FADD.FTZ R175, R175, R172 ;  /* 0x000000acafaf7221 */ /* 0x000fe40000010000 */
[----:B------:R-:W-:Y:S01]  /*4710*/  FADD.FTZ R177, R173, R177 ;  /* 0x000000b1adb17221 */ /* 0x000fe20000010000 */
[C---:B------:R-:W-:Y:S01]  /*4720*/  HMMA.16816.F32 R132, R128.reuse, R136, RZ ;  /* 0x000000888084723c */ /* 0x040fe200000018ff */
[----:B------:R-:W-:Y:S01]  /*4730*/  FADD.FTZ R175, R169, R175 ;  /* 0x000000afa9af7221 */ /* 0x000fe20000010000 */
        /* <DEDUP_REMOVED lines=36> */
[----:B------:R-:W1:Y:S06]  /*4980*/  MUFU.EX2 R195, R195 ;  /* 0x000000c300c37308 */ /* 0x000e6c0000000800 */
        /* <DEDUP_REMOVED lines=27> */
[----:B------:R-:W-:Y:S01]  /*4b40*/  HMMA.16816.F32 R132, R4, R8, R132 ;  /* 0x000000080484723c */ /* 0x000fe20000001884 */
[----:B------:R-:W-:-:S07]  /*4b50*/  FADD.FTZ R3, R2, R3 ;  /* 0x0000000302037221 */ /* 0x000fce0000010000 */
[C---:B------:R-:W-:Y:S01]  /*4b60*/  HMMA.16816.F32 R136, R4.reuse, R10, R136 ;  /* 0x0000000a0488723c */ /* 0x040fe20000001888 */
[----:B------:R-:W1:Y:S07]  /*4b70*/  LDSM.16.MT88.4 R8, [R221+0x2900] ;  /* 0x00290000dd08783b */ /* 0x000e6e0000004200 */
[C---:B----4-:R-:W-:Y:S08]  /*4b80*/  HMMA.16816.F32 R44, R4.reuse, R16, R44 ;  /* 0x00000010042c723c */ /* 0x050ff0000000182c */
        /* <DEDUP_REMOVED lines=13> */
[----:B------:R-:W-:Y:S07]  /*4c60*/  LDSM.16.MT88.4 R32, [R220+0x2900] ;  /* 0x00290000dc20783b */ /* 0x000fee0000004200 */
        /* <DEDUP_REMOVED lines=43> */
[----:B------:R-:W-:Y:S01]  /*4f20*/  HMMA.16816.F32 R40, R4, R18, R40 ;  /* 0x000000120428723c */ /* 0x000fe20000001828 */
[----:B------:R-:W2:Y:S01]  /*4f30*/  LDSM.16.MT88.4 R16, [R221+0x5100] ;  /* 0x00510000dd10783b */ /* 0x000ea20000004200 */
[----:B------:R-:W-:-:S04]  /*4f40*/  FADD.FTZ R190, R195, R190 ;  /* 0x000000bec3be7221 */ /* 0x000fc80000010000 */
[----:B------:R-:W-:Y:S02]  /*4f50*/  FADD.FTZ R190, R188, R190 ;  /* 0x000000bebcbe7221 */ /* 0x000fe40000010000 */
        /* <DEDUP_REMOVED lines=17> */
[----:B------:R-:W5:Y:S07]  /*5070*/  LDSM.16.MT88.4 R32, [R227+0x5100] ;  /* 0x00510000e320783b */ /* 0x000f6e0000004200 */
[C---:B------:R-:W-:Y:S08]  /*5080*/  HMMA.16816.F32 R148, R4.reuse, R28, R148 ;  /* 0x0000001c0494723c */ /* 0x040ff00000001894 */
        /* <DEDUP_REMOVED lines=14> */
[C---:B-----5:R-:W-:Y:S08]  /*5170*/  HMMA.16816.F32 R68, R4.reuse, R32, R68 ;  /* 0x000000200444723c */ /* 0x060ff00000001844 */
        /* <DEDUP_REMOVED lines=16> */
[C---:B------:R-:W-:Y:S01]  /*5280*/  F2FP.PACK_AB R7, R239.reuse, R186 ;  /* 0x000000baef07723e */ /* 0x040fe200000000ff */
[----:B------:R-:W-:Y:S02]  /*5290*/  FADD.FTZ R186, R186, R190 ;  /* 0x000000bebaba7221 */ /* 0x000fe40000010000 */
[----:B------:R-:W-:Y:S02]  /*52a0*/  FADD.FTZ R193, R194, R193 ;  /* 0x000000c1c2c17221 */ /* 0x000fe40000010000 */
[----:B------:R-:W-:Y:S02]  /*52b0*/  FADD.FTZ R239, R239, R186 ;  /* 0x000000baefef7221 */ /* 0x000fe40000010000 */
[----:B--2---:R-:W-:Y:S01]  /*52c0*/  HMMA.16816.F32 R36, R4, R16, R36 ;  /* 0x000000100424723c */ /* 0x004fe20000001824 */
[----:B------:R-:W-:-:S07]  /*52d0*/  FADD.FTZ R240, R240, R193 ;  /* 0x000000c1f0f07221 */ /* 0x000fce0000010000 */
[C---:B------:R-:W-:Y:S01]  /*52e0*/  HMMA.16816.F32 R40, R4.reuse, R18, R40 ;  /* 0x000000120428723c */ /* 0x040fe20000001828 */
[----:B------:R-:W2:Y:S07]  /*52f0*/  LDSM.16.MT88.4 R16, [R227+0x5900] ;  /* 0x00590000e310783b */ /* 0x000eae0000004200 */
[C---:B-1----:R-:W-:Y:S08]  /*5300*/  HMMA.16816.F32 R52, R4.reuse, R8, R52 ;  /* 0x000000080434723c */ /* 0x042ff00000001834 */
[C---:B------:R-:W-:Y:S01]  /*5310*/  HMMA.16816.F32 R56, R4.reuse, R10, R56 ;  /* 0x0000000a0438723c */ /* 0x040fe20000001838 */
[----:B------:R-:W1:Y:S07]  /*5320*/  LDSM.16.MT88.4 R8, [R227+0x7900] ;  /* 0x00790000e308783b */ /* 0x000e6e0000004200 */
[C---:B------:R-:W-:Y:S08]  /*5330*/  HMMA.16816.F32 R160, R4.reuse, R164, R160 ;  /* 0x000000a404a0723c */ /* 0x040ff000000018a0 */
        /* <DEDUP_REMOVED lines=21> */
[C---:B------:R-:W-:Y:S08]  /*5490*/  HMMA.16816.F32 R64, R4.reuse, R166, R64 ;  /* 0x000000a60440723c */ /* 0x040ff00000001840 */
[C---:B-----5:R-:W-:Y:S08]  /*54a0*/  HMMA.16816.F32 R76, R4.reuse, R32, R76 ;  /* 0x00000020044c723c */ /* 0x060ff0000000184c */
[C---:B------:R-:W-:Y:S08]  /*54b0*/  HMMA.16816.F32 R80, R4.reuse, R34, R80 ;  /* 0x000000220450723c */ /* 0x040ff00000001850 */
[C---:B------:R-:W-:Y:S08]  /*54c0*/  HMMA.16816.F32 R84, R4.reuse, R28, R84 ;  /* 0x0000001c0454723c */ /* 0x040ff00000001854 */
[C---:B------:R-:W-:Y:S08]  /*54d0*/  HMMA.16816.F32 R88, R4.reuse, R30, R88 ;  /* 0x0000001e0458723c */ /* 0x040ff00000001858 */
[C---:B---3--:R-:W-:Y:S08]  /*54e0*/  HMMA.16816.F32 R92, R4.reuse, R24, R92 ;  /* 0x00000018045c723c */ /* 0x048ff0000000185c */
        /* <DEDUP_REMOVED lines=20> */
.L_x_2750:
[----:B------:R-:W-:Y:S02]  /*5630*/  UISETP.NE.AND UP0, UPT, UR24, 0x1, UPT ;  /* 0x000000011800788c */ /* 0x000fe4000bf05270 */
[----:B------:R-:W-:Y:S02]  /*5640*/  ULDC.64 UR4, c[0x0][0x330] ;  /* 0x0000cc0000047ab9 */ /* 0x000fe40000000a00 */
[----:B------:R-:W-:-:S07]  /*5650*/  UIMAD.WIDE.U32 UR28, UR26, UR4, URZ ;  /* 0x000000041a1c72a5 */ /* 0x000fce000f8e003f */
[----:B------:R-:W-:Y:S02]  /*5660*/  @UP0 UMOV UR27, UR29 ;  /* 0x0000001d001b0c82 */ /* 0x000fe40008000000 */
[----:B------:R-:W-:Y:S02]  /*5670*/  @UP0 USHF.R.U32.HI UR26, URZ, UR5, UR27 ;  /* 0x000000053f1a0299 */ /* 0x000fe4000801161b */
.L_x_2751:
[----:B------:R-:W-:Y:S02]  /*5680*/  ULDC UR4, c[0x0][0x32c] ;  /* 0x0000cb0000047ab9 */ /* 0x000fe40000000800 */
[----:B------:R-:W-:-:S04]  /*5690*/  UIMAD UR4, UR26, UR24, UR4 ;  /* 0x000000181a0472a4 */ /* 0x000fc8000f8e0204 */
[----:B------:R-:W-:-:S04]  /*56a0*/  UISETP.LT.AND UP0, UPT, UR25, UR4, UPT ;  /* 0x000000041900728c */ /* 0x000fc8000bf01270 */
[----:B------:R-:W-:-:S04]  /*56b0*/  USEL UR25, UR25, UR4, UP0 ;  /* 0x0000000419197287 */ /* 0x000fc80008000000 */
.L_x_2749:
        /* <DEDUP_REMOVED lines=8> */
[C---:B------:R-:W-:Y:S01]  /*5740*/  SHF.L.U64.HI R251, R235.reuse, 0x1, R13 ;  /* 0x00000001ebfb7819 */ /* 0x040fe2000001020d */
[----:B------:R-:W-:Y:S01]  /*5750*/  IMAD.MOV.U32 R2, RZ, RZ, R12 ;  /* 0x000000ffff027224 */ /* 0x000fe200078e000c */
[C---:B------:R-:W-:Y:S01]  /*5760*/  SHF.L.U64.HI R249, R202.reuse, 0x1, R242 ;  /* 0x00000001caf97819 */ /* 0x040fe200000102f2 */
[----:B------:R-:W-:Y:S01]  /*5770*/  IMAD.MOV.U32 R3, RZ, RZ, R0 ;  /* 0x000000ffff037224 */ /* 0x000fe200078e0000 */
[----:B------:R-:W-:Y:S01]  /*5780*/  SEL R247, RZ, 0x10, P6 ;  /* 0x00000010fff77807 */ /* 0x000fe20003000000 */
[----:B------:R-:W-:Y:S01]  /*5790*/  IMAD.SHL.U32 R250, R235, 0x2, RZ ;  /* 0x00000002ebfa7824 */ /* 0x000fe200078e00ff */
[C---:B------:R-:W-:Y:S01]  /*57a0*/  SHF.L.U64.HI R246, R201.reuse, 0x1, R241 ;  /* 0x00000001c9f67819 */ /* 0x040fe200000102f1 */
[----:B------:R-:W-:Y:S01]  /*57b0*/  IMAD.SHL.U32 R248, R202, 0x2, RZ ;  /* 0x00000002caf87824 */ /* 0x000fe200078e00ff */
[----:B------:R-:W-:Y:S01]  /*57c0*/  SEL R244, RZ, 0x10, P5 ;  /* 0x00000010fff47807 */ /* 0x000fe20002800000 */
[----:B------:R-:W-:Y:S02]  /*57d0*/  IMAD.SHL.U32 R245, R201, 0x2, RZ ;  /* 0x00000002c9f57824 */ /* 0x000fe400078e00ff */
.L_x_2763:
[----:B------:R-:W-:Y:S04]  /*57e0*/  DEPBAR.LE SB0, 0x0 ;  /* 0x000080000000791a */ /* 0x000fe80000000000 */
[----:B------:R-:W-:Y:S01]  /*57f0*/  BAR.SYNC.DEFER_BLOCKING 0x0 ;  /* 0x0000000000007b1d */ /* 0x000fe20000010000 */
[----:B------:R-:W-:Y:S06]  /*5800*/  UISETP.GT.AND UP0, UPT, UR7, UR21, UPT ;  /* 0x000000150700728c */ /* 0x000fec000bf04270 */
[----:B------:R-:W-:Y:S01]  /*5810*/  PLOP3.LUT P0, PT, PT, PT, UP0, 0x80, 0x0 ;  /* 0x000000000000781c */ /* 0x000fe20003f0f008 */
[----:B------:R1:W2:Y:S04]  /*5820*/  LDSM.16.M88.4 R32, [R230+0x10100] ;  /* 0x01010000e620783b */ /* 0x0002a80000000200 */
        /* <DEDUP_REMOVED lines=20> */
[----:B------:R-:W-:Y:S02]  /*5970*/  IMAD R0, R231, c[0x0][0x21c], R0 ;  /* 0x00008700e7007a24 */ /* 0x000fe400078e0200 */
[----:B------:R-:W-:Y:S04]  /*5980*/  IMAD.IADD R5, R5, 0x1, R6 ;  /* 0x0000000105057824 */ /* 0x000fe800078e0206 */
[----:B------:R-:W-:Y:S05]  /*5990*/  IMAD.WIDE.U32 R4, R231, c[0x0][0x218], R4 ;  /* 0x00008600e7047a25 */ /* 0x000fea00078e0004 */
[----:B------:R-:W-:Y:S01]  /*59a0*/  IADD3 R6, P0, R4, UR14, RZ ;  /* 0x0000000e04067c10 */ /* 0x000fe2000ff1e0ff */
[----:B------:R-:W-:Y:S03]  /*59b0*/  IMAD.SHL.U32 R4, R200, 0x2, RZ ;  /* 0x00000002c8047824 */ /* 0x000fe600078e00ff */
[----:B------:R-:W-:Y:S02]  /*59c0*/  IADD3.X R0, R5, UR19, R0, P0, !PT ;  /* 0x0000001305007c10 */ /* 0x000fe400087fe400 */
[----:B------:R-:W-:Y:S02]  /*59d0*/  LEA R7, P0, R6, c[0x0][0x1f8], 0x1 ;  /* 0x00007e0006077a11 */ /* 0x000fe400078008ff */
[----:B------:R-:W-:Y:S02]  /*59e0*/  SHF.L.U64.HI R5, R200, 0x1, R203 ;  /* 0x00000001c8057819 */ /* 0x000fe400000102cb */
[----:B------:R-:W-:Y:S01]  /*59f0*/  LEA.HI.X R6, R6, c[0x0][0x1fc], R0, 0x1, P0 ;  /* 0x00007f0006067a11 */ /* 0x000fe200000f0c00 */
[----:B------:R-:W5:Y:S01]  /*5a00*/  SHFL.IDX PT, R12, R7, 0x1, 0x181f ;  /* 0x00381f00070c7f89 */ /* 0x000f6200000e0000 */
[----:B------:R-:W-:Y:S03]  /*5a10*/  IADD3 R0, -R243, 0x10, RZ ;  /* 0x00000010f3007810 */ /* 0x000fe60007ffe1ff */
[----:B------:R-:W4:Y:S01]  /*5a20*/  SHFL.IDX PT, R13, R6, 0x1, 0x181f ;  /* 0x00381f00060d7f89 */ /* 0x000f2200000e0000 */
[----:B------:R-:W-:Y:S03]  /*5a30*/  LOP3.LUT R0, R0, 0xf, RZ, 0xc0, !PT ;  /* 0x0000000f00007812 */ /* 0x000fe600078ec0ff */
[----:B------:R-:W3:Y:S04]  /*5a40*/  SHFL.IDX PT, R7, R7, RZ, 0x181f ;  /* 0x00181fff07077589 */ /* 0x000ee800000e0000 */
[----:B------:R-:W2:Y:S01]  /*5a50*/  SHFL.IDX PT, R6, R6, RZ, 0x181f ;  /* 0x00181fff06067589 */ /* 0x000ea200000e0000 */
[-C--:B-----5:R-:W-:Y:S04]  /*5a60*/  IADD3 R20, P2, P0, R20, R12.reuse, R248 ;  /* 0x0000000c14147210 */ /* 0x0a0fe8000785e0f8 */
[-C--:B----4-:R-:W-:Y:S02]  /*5a70*/  IADD3.X R21, RZ, R13.reuse, R249, P2, P0 ;  /* 0x0000000dff157210 */ /* 0x090fe400017e04f9 */
[-C--:B------:R-:W-:Y:S04]  /*5a80*/  IADD3 R14, P2, P0, R14, R12.reuse, R245 ;  /* 0x0000000c0e0e7210 */ /* 0x080fe8000785e0f5 */
[-C--:B------:R-:W-:Y:S02]  /*5a90*/  IADD3.X R15, RZ, R13.reuse, R246, P2, P0 ;  /* 0x0000000dff0f7210 */ /* 0x080fe400017e04f6 */
[----:B------:R-:W-:Y:S04]  /*5aa0*/  IADD3 R22, P2, P0, R0, R12, R4 ;  /* 0x0000000c00167210 */ /* 0x000fe8000785e004 */
[--C-:B------:R-:W-:Y:S02]  /*5ab0*/  IADD3.X R23, RZ, R13, R5.reuse, P2, P0 ;  /* 0x0000000dff177210 */ /* 0x100fe400017e0405 */
[----:B---3--:R-:W-:Y:S02]  /*5ac0*/  IADD3 R4, P0, R7, R4, RZ ;  /* 0x0000000407047210 */ /* 0x008fe40007f1e0ff */
[----:B------:R-:W-:Y:S03]  /*5ad0*/  ISETP.GE.AND P2, PT, R235, c[0x0][0x1d4], PT ;  /* 0x00007500eb007a0c */ /* 0x000fe60003f46270 */
[C---:B--2---:R-:W-:Y:S01]  /*5ae0*/  IMAD.X R5, R6.reuse, 0x1, R5, P0 ;  /* 0x0000000106057824 */ /* 0x044fe200000e0605 */
[C---:B------:R-:W-:Y:S05]  /*5af0*/  IADD3 R30, P0, R7.reuse, R250, RZ ;  /* 0x000000fa071e7210 */ /* 0x040fea0007f1e0ff */
[C---:B------:R-:W-:Y:S01]  /*5b00*/  IMAD.X R31, R6.reuse, 0x1, R251, P0 ;  /* 0x00000001061f7824 */ /* 0x040fe200000e06fb */
        /* <DEDUP_REMOVED lines=19> */
.L_x_2753:
[C---:B--23--:R-:W-:Y:S01]  /*5c40*/  HMMA.16816.F32 R4, R32.reuse, R8, RZ ;  /* 0x000000082004723c */ /* 0x04cfe200000018ff */
[----:B------:R-:W-:Y:S01]  /*5c50*/  LDSM.16.M88.4 R188, [R224+0x8100] ;  /* 0x00810000e0bc783b */ /* 0x000fe20000000200 */
[----:B------:R-:W-:Y:S05]  /*5c60*/  UISETP.GT.AND UP0, UPT, UR21, UR7, UPT ;  /* 0x000000071500728c */ /* 0x000fea000bf04270 */
[----:B------:R-:W0:Y:S01]  /*5c70*/  LDGDEPBAR ;  /* 0x00000000000079af */ /* 0x000e220000000000 */
[C---:B------:R-:W-:Y:S01]  /*5c80*/  HMMA.16816.F32 R8, R32.reuse, R10, RZ ;  /* 0x0000000a2008723c */ /* 0x040fe200000018ff */
[----:B------:R-:W-:Y:S04]  /*5c90*/  PLOP3.LUT P0, PT, PT, PT, UP0, 0x40, 0x0 ;  /* 0x000000000000781c */ /* 0x000fe80003f0e808 */
[----:B------:R-:W-:Y:S03]  /*5ca0*/  LDSM.16.M88.4 R192, [R224+0x8900] ;  /* 0x00890000e0c0783b */ /* 0x000fe60000000200 */
[C---:B----4-:R-:W-:Y:S03]  /*5cb0*/  HMMA.16816.F32 R12, R32.reuse, R16, RZ ;  /* 0x00000010200c723c */ /* 0x050fe600000018ff */
[----:B------:R-:W-:Y:S05]  /*5cc0*/  LDSM.16.M88.4 R196, [R224+0x9900] ;  /* 0x00990000e0c4783b */ /* 0x000fea0000000200 */
[C---:B------:R-:W-:Y:S08]  /*5cd0*/  HMMA.16816.F32 R16, R32.reuse, R18, RZ ;  /* 0x000000122010723c */ /* 0x040ff000000018ff */
        /* <DEDUP_REMOVED lines=13> */
[----:B------:R-:W3:Y:S07]  /*5db0*/  LDSM.16.M88.4 R180, [R216] ;  /* 0x00000000d8b4783b */ /* 0x000eee0000000200 */
[C---:B------:R-:W-:Y:S08]  /*5dc0*/  HMMA.16816.F32 R28, R168.reuse, R184, R28 ;  /* 0x000000b8a81c723c */ /* 0x040ff0000000181c */
[----:B------:R-:W-:Y:S01]  /*5dd0*/  HMMA.16816.F32 R32, R168, R186, R32 ;  /* 0x000000baa820723c */ /* 0x000fe20000001820 */
[----:B------:R-:W4:Y:S06]  /*5de0*/  LDSM.16.M88.4 R168, [R216+0x800] ;  /* 0x00080000d8a8783b */ /* 0x000f2c0000000200 */
[----:B------:R-:W-:Y:S01]  /*5df0*/  LDSM.16.M88.4 R184, [R230+0x14100] ;  /* 0x01410000e6b8783b */ /* 0x000fe20000000200 */
[C---:B-1----:R-:W-:Y:S08]  /*5e00*/  HMMA.16816.F32 R4, R164.reuse, R188, R4 ;  /* 0x000000bca404723c */ /* 0x042ff00000001804 */
        /* <DEDUP_REMOVED lines=10> */
[----:B------:R-:W2:Y:S06]  /*5eb0*/  LDSM.16.M88.4 R164, [R216+0x1800] ;  /* 0x00180000d8a4783b */ /* 0x000eac0000000200 */
[----:B------:R-:W-:Y:S01]  /*5ec0*/  LDSM.16.M88.4 R196, [R229+0xb900] ;  /* 0x00b90000e5c4783b */ /* 0x000fe20000000200 */
[C---:B---3--:R-:W-:Y:S08]  /*5ed0*/  HMMA.16816.F32 R4, R176.reuse, R180, R4 ;  /* 0x000000b4b004723c */ /* 0x048ff00000001804 */
[C---:B------:R-:W-:Y:S01]  /*5ee0*/  HMMA.16816.F32 R8, R176.reuse, R182, R8 ;  /* 0x000000b6b008723c */ /* 0x040fe20000001808 */
[----:B------:R-:W3:Y:S07]  /*5ef0*/  LDSM.16.M88.4 R180, [R229+0xb100] ;  /* 0x00b10000e5b4783b */ /* 0x000eee0000000200 */
[C---:B----4-:R-:W-:Y:S08]  /*5f00*/  HMMA.16816.F32 R12, R176.reuse, R168, R12 ;  /* 0x000000a8b00c723c */ /* 0x050ff0000000180c */
[C---:B------:R-:W-:Y:S01]  /*5f10*/  HMMA.16816.F32 R16, R176.reuse, R170, R16 ;  /* 0x000000aab010723c */ /* 0x040fe20000001810 */
[----:B------:R-:W-:Y:S07]  /*5f20*/  LDSM.16.M88.4 R168, [R215] ;  /* 0x00000000d7a8783b */ /* 0x000fee0000000200 */
[C---:B-1----:R-:W-:Y:S08]  /*5f30*/  HMMA.16816.F32 R20, R176.reuse, R172, R20 ;  /* 0x000000acb014723c */ /* 0x042ff00000001814 */
[C---:B------:R-:W-:Y:S01]  /*5f40*/  HMMA.16816.F32 R24, R176.reuse, R174, R24 ;  /* 0x000000aeb018723c */ /* 0x040fe20000001818 */
[----:B------:R-:W-:Y:S07]  /*5f50*/  LDSM.16.M88.4 R172, [R214] ;  /* 0x00000000d6ac783b */ /* 0x000fee0000000200 */
[C---:B--2---:R-:W-:Y:S08]  /*5f60*/  HMMA.16816.F32 R28, R176.reuse, R164, R28 ;  /* 0x000000a4b01c723c */ /* 0x044ff0000000181c */
[----:B------:R-:W-:Y:S01]  /*5f70*/  HMMA.16816.F32 R32, R176, R166, R32 ;  /* 0x000000a6b020723c */ /* 0x000fe20000001820 */
[----:B------:R-:W1:Y:S06]  /*5f80*/  LDSM.16.M88.4 R164, [R226+0x14100] ;  /* 0x01410000e2a4783b */ /* 0x000e6c0000000200 */
[----:B------:R-:W2:Y:S01]  /*5f90*/  LDSM.16.M88.4 R176, [R213] ;  /* 0x00000000d5b0783b */ /* 0x000ea20000000200 */
        /* <DEDUP_REMOVED lines=21> */
[----:B------:R-:W-:Y:S07]  /*60f0*/  LDSM.16.M88.4 R176, [R216+0x2800] ;  /* 0x00280000d8b0783b */ /* 0x000fee0000000200 */
[C---:B---3--:R-:W-:Y:S08]  /*6100*/  HMMA.16816.F32 R28, R164.reuse, R180, R28 ;  /* 0x000000b4a41c723c */ /* 0x048ff0000000181c */
[----:B------:R-:W-:Y:S01]  /*6110*/  HMMA.16816.F32 R32, R164, R182, R32 ;  /* 0x000000b6a420723c */ /* 0x000fe20000001820 */
[----:B------:R-:W2:Y:S06]  /*6120*/  LDSM.16.M88.4 R164, [R223+0x14100] ;  /* 0x01410000dfa4783b */ /* 0x000eac0000000200 */
[----:B------:R-:W3:Y:S01]  /*6130*/  LDSM.16.M88.4 R180, [R216+0x3000] ;  /* 0x00300000d8b4783b */ /* 0x000ee20000000200 */
[C---:B------:R-:W-:Y:S08]  /*6140*/  HMMA.16816.F32 R4, R188.reuse, R192, R4 ;  /* 0x000000c0bc04723c */ /* 0x040ff00000001804 */
[C---:B------:R-:W-:Y:S01]  /*6150*/  HMMA.16816.F32 R8, R188.reuse, R194, R8 ;  /* 0x000000c2bc08723c */ /* 0x040fe20000001808 */
[----:B------:R-:W5:Y:S07]  /*6160*/  LDSM.16.M88.4 R192, [R216+0x3800] ;  /* 0x00380000d8c0783b */ /* 0x000f6e0000000200 */
[C---:B----4-:R-:W-:Y:S08]  /*6170*/  HMMA.16816.F32 R12, R188.reuse, R184, R12 ;  /* 0x000000b8bc0c723c */ /* 0x050ff0000000180c */
[C---:B------:R-:W-:Y:S01]  /*6180*/  HMMA.16816.F32 R16, R188.reuse, R186, R16 ;  /* 0x000000babc10723c */ /* 0x040fe20000001810 */
[----:B------:R-:W-:Y:S07]  /*6190*/  LDSM.16.M88.4 R184, [R229+0xc100] ;  /* 0x00c10000e5b8783b */ /* 0x000fee0000000200 */
[C---:B-1----:R-:W-:Y:S08]  /*61a0*/  HMMA.16816.F32 R20, R188.reuse, R168, R20 ;  /* 0x000000a8bc14723c */ /* 0x042ff00000001814 */
[C---:B------:R-:W-:Y:S01]  /*61b0*/  HMMA.16816.F32 R24, R188.reuse, R170, R24 ;  /* 0x000000aabc18723c */ /* 0x040fe20000001818 */
[----:B------:R-:W1:Y:S07]  /*61c0*/  LDSM.16.M88.4 R168, [R230+0x18100] ;  /* 0x01810000e6a8783b */ /* 0x000e6e0000000200 */
[C---:B------:R-:W-:Y:S08]  /*61d0*/  HMMA.16816.F32 R28, R188.reuse, R196, R28 ;  /* 0x000000c4bc1c723c */ /* 0x040ff0000000181c */
[----:B------:R-:W-:Y:S01]  /*61e0*/  HMMA.16816.F32 R32, R188, R198, R32 ;  /* 0x000000c6bc20723c */ /* 0x000fe20000001820 */
[----:B------:R-:W-:Y:S06]  /*61f0*/  LDSM.16.M88.4 R188, [R211] ;  /* 0x00000000d3bc783b */ /* 0x000fec0000000200 */
[----:B------:R-:W-:Y:S01]  /*6200*/  LDSM.16.M88.4 R196, [R208] ;  /* 0x00000000d0c4783b */ /* 0x000fe20000000200 */
        /* <DEDUP_REMOVED lines=8> */
[----:B------:R-:W-:Y:S07]  /*6290*/  LDSM.16.M88.4 R180, [R226+0x18100] ;  /* 0x01810000e2b4783b */ /* 0x000fee0000000200 */
[C---:B-----5:R-:W-:Y:S08]  /*62a0*/  HMMA.16816.F32 R28, R164.reuse, R192, R28 ;  /* 0x000000c0a41c723c */ /* 0x060ff0000000181c */
[----:B------:R-:W-:Y:S01]  /*62b0*/  HMMA.16816.F32 R32, R164, R194, R32 ;  /* 0x000000c2a420723c */ /* 0x000fe20000001820 */
[----:B------:R-:W3:Y:S06]  /*62c0*/  LDSM.16.M88.4 R164, [R229+0xd900] ;  /* 0x00d90000e5a4783b */ /* 0x000eec0000000200 */
[----:B------:R-:W5:Y:S01]  /*62d0*/  LDSM.16.M88.4 R192, [R210] ;  /* 0x00000000d2c0783b */ /* 0x000f620000000200 */
[C---:B-1----:R-:W-:Y:S08]  /*62e0*/  HMMA.16816.F32 R4, R168.reuse, R184, R4 ;  /* 0x000000b8a804723c */ /* 0x042ff00000001804 */
[C---:B------:R-:W-:Y:S01]  /*62f0*/  HMMA.16816.F32 R8, R168.reuse, R186, R8 ;  /* 0x000000baa808723c */ /* 0x040fe20000001808 */
[----:B------:R-:W1:Y:S07]  /*6300*/  LDSM.16.M88.4 R184, [R209] ;  /* 0x00000000d1b8783b */ /* 0x000e6e0000000200 */
[C---:B--2---:R-:W-:Y:S08]  /*6310*/  HMMA.16816.F32 R12, R168.reuse, R172, R12 ;  /* 0x000000aca80c723c */ /* 0x044ff0000000180c */
[C---:B------:R-:W-:Y:S01]  /*6320*/  HMMA.16816.F32 R16, R168.reuse, R174, R16 ;  /* 0x000000aea810723c */ /* 0x040fe20000001810 */
[----:B------:R-:W-:Y:S07]  /*6330*/  LDSM.16.M88.4 R172, [R224+0xc900] ;  /* 0x00c90000e0ac783b */ /* 0x000fee0000000200 */
[C---:B----4-:R-:W-:Y:S08]  /*6340*/  HMMA.16816.F32 R20, R168.reuse, R176, R20 ;  /* 0x000000b0a814723c */ /* 0x050ff00000001814 */
[C---:B------:R-:W-:Y:S01]  /*6350*/  HMMA.16816.F32 R24, R168.reuse, R178, R24 ;  /* 0x000000b2a818723c */ /* 0x040fe20000001818 */
[----:B------:R-:W-:Y:S07]  /*6360*/  LDSM.16.M88.4 R176, [R224+0xd100] ;  /* 0x00d10000e0b0783b */ /* 0x000fee0000000200 */
[C---:B---3--:R-:W-:Y:S08]  /*6370*/  HMMA.16816.F32 R28, R168.reuse, R164, R28 ;  /* 0x000000a4a81c723c */ /* 0x048ff0000000181c */
[----:B------:R-:W-:Y:S01]  /*6380*/  HMMA.16816.F32 R32, R168, R166, R32 ;  /* 0x000000a6a820723c */ /* 0x000fe20000001820 */
[----:B------:R-:W-:Y:S06]  /*6390*/  LDSM.16.M88.4 R164, [R225+0x18100] ;  /* 0x01810000e1a4783b */ /* 0x000fec0000000200 */
[----:B------:R-:W2:Y:S01]  /*63a0*/  LDSM.16.M88.4 R168, [R224+0xc100] ;  /* 0x00c10000e0a8783b */ /* 0x000ea20000000200 */
[C---:B------:R-:W-:Y:S08]  /*63b0*/  HMMA.16816.F32 R4, R180.reuse, R188, R4 ;  /* 0x000000bcb404723c */ /* 0x040ff00000001804 */
[C---:B------:R-:W-:Y:S01]  /*63c0*/  HMMA.16816.F32 R8, R180.reuse, R190, R8 ;  /* 0x000000beb408723c */ /* 0x040fe20000001808 */
[----:B------:R-:W3:Y:S07]  /*63d0*/  LDSM.16.M88.4 R188, [R224+0xd900] ;  /* 0x00d90000e0bc783b */ /* 0x000eee0000000200 */
        /* <DEDUP_REMOVED lines=8> */
[----:B------:R-:W4:Y:S06]  /*6460*/  LDSM.16.M88.4 R180, [R216+0x4800] ;  /* 0x00480000d8b4783b */ /* 0x000f2c0000000200 */
[----:B------:R-:W-:Y:S01]  /*6470*/  LDSM.16.M88.4 R196, [R229+0xe100] ;  /* 0x00e10000e5c4783b */ /* 0x000fe20000000200 */
[C---:B--2---:R-:W-:Y:S08]  /*6480*/  HMMA.16816.F32 R4, R164.reuse, R168, R4 ;  /* 0x000000a8a404723c */ /* 0x044ff00000001804 */
[C---:B------:R-:W-:Y:S01]  /*6490*/  HMMA.16816.F32 R8, R164.reuse, R170, R8 ;  /* 0x000000aaa408723c */ /* 0x040fe20000001808 */
[----:B------:R-:W2:Y:S07]  /*64a0*/  LDSM.16.M88.4 R168, [R216+0x5000] ;  /* 0x00500000d8a8783b */ /* 0x000eae0000000200 */
[C---:B------:R-:W-:Y:S08]  /*64b0*/  HMMA.16816.F32 R12, R164.reuse, R172, R12 ;  /* 0x000000aca40c723c */ /* 0x040ff0000000180c */
[C---:B------:R-:W-:Y:S01]  /*64c0*/  HMMA.16816.F32 R16, R164.reuse, R174, R16 ;  /* 0x000000aea410723c */ /* 0x040fe20000001810 */
[----:B------:R-:W5:Y:S07]  /*64d0*/  LDSM.16.M88.4 R172, [R216+0x5800] ;  /* 0x00580000d8ac783b */ /* 0x000f6e0000000200 */
[C---:B------:R-:W-:Y:S08]  /*64e0*/  HMMA.16816.F32 R20, R164.reuse, R176, R20 ;  /* 0x000000b0a414723c */ /* 0x040ff00000001814 */
[C---:B------:R-:W-:Y:S01]  /*64f0*/  HMMA.16816.F32 R24, R164.reuse, R178, R24 ;  /* 0x000000b2a418723c */ /* 0x040fe20000001818 */
[----:B------:R-:W2:Y:S07]  /*6500*/  LDSM.16.M88.4 R176, [R230+0x1c100] ;  /* 0x01c10000e6b0783b */ /* 0x000eae0000000200 */
[C---:B---3--:R-:W-:Y:S08]  /*6510*/  HMMA.16816.F32 R28, R164.reuse, R188, R28 ;  /* 0x000000bca41c723c */ /* 0x048ff0000000181c */
[----:B------:R-:W-:Y:S01]  /*6520*/  HMMA.16816.F32 R32, R164, R190, R32 ;  /* 0x000000bea420723c */ /* 0x000fe20000001820 */
[----:B------:R-:W3:Y:S06]  /*6530*/  LDSM.16.M88.4 R164, [R229+0xe900] ;  /* 0x00e90000e5a4783b */ /* 0x000eec0000000200 */
[----:B------:R-:W3:Y:S01]  /*6540*/  LDSM.16.M88.4 R188, [R229+0xf100] ;  /* 0x00f10000e5bc783b */ /* 0x000ee20000000200 */
[C---:B-1----:R-:W-:Y:S08]  /*6550*/  HMMA.16816.F32 R4, R184.reuse, R192, R4 ;  /* 0x000000c0b804723c */ /* 0x042ff00000001804 */
[C---:B------:R-:W-:Y:S01]  /*6560*/  HMMA.16816.F32 R8, R184.reuse, R194, R8 ;  /* 0x000000c2b808723c */ /* 0x040fe20000001808 */
[----:B------:R-:W1:Y:S07]  /*6570*/  LDSM.16.M88.4 R192, [R229+0xf900] ;  /* 0x00f90000e5c0783b */ /* 0x000e6e0000000200 */
[C---:B----4-:R-:W-:Y:S08]  /*6580*/  HMMA.16816.F32 R12, R184.reuse, R180, R12 ;  /* 0x000000b4b80c723c */ /* 0x050ff0000000180c */
[C---:B------:R-:W-:Y:S01]  /*6590*/  HMMA.16816.F32 R16, R184.reuse, R182, R16 ;  /* 0x000000b6b810723c */ /* 0x040fe20000001810 */
[----:B------:R-:W-:Y:S07]  /*65a0*/  LDSM.16.M88.4 R180, [R206] ;  /* 0x00000000ceb4783b */ /* 0x000fee0000000200 */
[C---:B--2---:R-:W-:Y:S08]  /*65b0*/  HMMA.16816.F32 R20, R184.reuse, R168, R20 ;  /* 0x000000a8b814723c */ /* 0x044ff00000001814 */
[C---:B------:R-:W-:Y:S01]  /*65c0*/  HMMA.16816.F32 R24, R184.reuse, R170, R24 ;  /* 0x000000aab818723c */ /* 0x040fe20000001818 */
[----:B------:R-:W-:Y:S07]  /*65d0*/  LDSM.16.M88.4 R168, [R226+0x1c100] ;  /* 0x01c10000e2a8783b */ /* 0x000fee0000000200 */
[C---:B-----5:R-:W-:Y:S08]  /*65e0*/  HMMA.16816.F32 R28, R184.reuse, R172, R28 ;  /* 0x000000acb81c723c */ /* 0x060ff0000000181c */
[----:B------:R-:W-:Y:S01]  /*65f0*/  HMMA.16816.F32 R32, R184, R174, R32 ;  /* 0x000000aeb820723c */ /* 0x000fe20000001820 */
[----:B------:R-:W2:Y:S06]  /*6600*/  LDSM.16.M88.4 R172, [R207] ;  /* 0x00000000cfac783b */ /* 0x000eac0000000200 */
[----:B------:R-:W-:Y:S01]  /*6610*/  LDSM.16.M88.4 R184, [R204] ;  /* 0x00000000ccb8783b */ /* 0x000fe20000000200 */
[C---:B------:R-:W-:Y:S08]  /*6620*/  HMMA.16816.F32 R4, R176.reuse, R196, R4 ;  /* 0x000000c4b004723c */ /* 0x040ff00000001804 */
[C---:B------:R-:W-:Y:S01]  /*6630*/  HMMA.16816.F32 R8, R176.reuse, R198, R8 ;  /* 0x000000c6b008723c */ /* 0x040fe20000001808 */
[----:B------:R-:W-:Y:S07]  /*6640*/  LDSM.16.M88.4 R196, [R224+0xe100] ;  /* 0x00e10000e0c4783b */ /* 0x000fee0000000200 */
[C---:B---3--:R-:W-:Y:S08]  /*6650*/  HMMA.16816.F32 R12, R176.reuse, R164, R12 ;  /* 0x000000a4b00c723c */ /* 0x048ff0000000180c */
[C---:B------:R-:W-:Y:S01]  /*6660*/  HMMA.16816.F32 R16, R176.reuse, R166, R16 ;  /* 0x000000a6b010723c */ /* 0x040fe20000001810 */
[----:B------:R-:W3:Y:S07]  /*6670*/  LDSM.16.M88.4 R164, [R205] ;  /* 0x00000000cda4783b */ /* 0x000eee0000000200 */
[C---:B------:R-:W-:Y:S08]  /*6680*/  HMMA.16816.F32 R20, R176.reuse, R188, R20 ;  /* 0x000000bcb014723c */ /* 0x040ff00000001814 */
[C---:B------:R-:W-:Y:S01]  /*6690*/  HMMA.16816.F32 R24, R176.reuse, R190, R24 ;  /* 0x000000beb018723c */ /* 0x040fe20000001818 */
[----:B------:R-:W4:Y:S07]  /*66a0*/  LDSM.16.M88.4 R188, [R225+0x1c100] ;  /* 0x01c10000e1bc783b */ /* 0x000f2e0000000200 */
[C---:B-1----:R-:W-:Y:S08]  /*66b0*/  HMMA.16816.F32 R28, R176.reuse, R192, R28 ;  /* 0x000000c0b01c723c */ /* 0x042ff0000000181c */
[----:B------:R-:W-:Y:S01]  /*66c0*/  HMMA.16816.F32 R32, R176, R194, R32 ;  /* 0x000000c2b020723c */ /* 0x000fe20000001820 */
[----:B------:R-:W1:Y:S06]  /*66d0*/  LDSM.16.M88.4 R176, [R224+0xe900] ;  /* 0x00e90000e0b0783b */ /* 0x000e6c0000000200 */
[----:B------:R-:W-:Y:S01]  /*66e0*/  LDSM.16.M88.4 R192, [R224+0xf900] ;  /* 0x00f90000e0c0783b */ /* 0x000fe20000000200 */
        /* <DEDUP_REMOVED lines=11> */
[----:B------:R-:W3:Y:S06]  /*67a0*/  LDSM.16.M88.4 R168, [R216+0x6000] ;  /* 0x00600000d8a8783b */ /* 0x000eec0000000200 */
[----:B------:R-:W5:Y:S01]  /*67b0*/  LDSM.16.M88.4 R184, [R216+0x7000] ;  /* 0x00700000d8b8783b */ /* 0x000f620000000200 */
[C---:B----4-:R-:W-:Y:S08]  /*67c0*/  HMMA.16816.F32 R4, R188.reuse, R196, R4 ;  /* 0x000000c4bc04723c */ /* 0x050ff00000001804 */
[C---:B------:R-:W-:Y:S01]  /*67d0*/  HMMA.16816.F32 R8, R188.reuse, R198, R8 ;  /* 0x000000c6bc08723c */ /* 0x040fe20000001808 */
[----:B------:R-:W4:Y:S01]  /*67e0*/  LDSM.16.M88.4 R196, [R216+0x7800] ;  /* 0x00780000d8c4783b */ /* 0x000f220000000200 */
[----:B------:R-:W-:Y:S05]  /*67f0*/  DEPBAR.LE SB0, 0x0 ;  /* 0x000080000000791a */ /* 0x000fea0000000000 */
[----:B------:R-:W-:Y:S01]  /*6800*/  BAR.SYNC.DEFER_BLOCKING 0x0 ;  /* 0x0000000000007b1d */ /* 0x000fe20000010000 */
[C---:B-1----:R-:W-:Y:S08]  /*6810*/  HMMA.16816.F32 R12, R188.reuse, R176, R12 ;  /* 0x000000b0bc0c723c */ /* 0x042ff0000000180c */
[C---:B------:R-:W-:Y:S08]  /*6820*/  HMMA.16816.F32 R16, R188.reuse, R178, R16 ;  /* 0x000000b2bc10723c */ /* 0x040ff00000001810 */
[C---:B--2---:R-:W-:Y:S08]  /*6830*/  HMMA.16816.F32 R20, R188.reuse, R172, R20 ;  /* 0x000000acbc14723c */ /* 0x044ff00000001814 */
[C---:B------:R-:W-:Y:S08]  /*6840*/  HMMA.16816.F32 R24, R188.reuse, R174, R24 ;  /* 0x000000aebc18723c */ /* 0x040ff00000001818 */
[C---:B------:R-:W-:Y:S08]  /*6850*/  HMMA.16816.F32 R28, R188.reuse, R192, R28 ;  /* 0x000000c0bc1c723c */ /* 0x040ff0000000181c */
[----:B------:R-:W-:Y:S08]  /*6860*/  HMMA.16816.F32 R32, R188, R194, R32 ;  /* 0x000000c2bc20723c */ /* 0x000ff00000001820 */
[C---:B---3--:R-:W-:Y:S08]  /*6870*/  HMMA.16816.F32 R4, R164.reuse, R168, R4 ;  /* 0x000000a8a404723c */ /* 0x048ff00000001804 */
[C---:B------:R-:W-:Y:S08]  /*6880*/  HMMA.16816.F32 R8, R164.reuse, R170, R8 ;  /* 0x000000aaa408723c */ /* 0x040ff00000001808 */
[C---:B------:R-:W-:Y:S08]  /*6890*/  HMMA.16816.F32 R12, R164.reuse, R180, R12 ;  /* 0x000000b4a40c723c */ /* 0x040ff0000000180c */
[C---:B------:R-:W-:Y:S08]  /*68a0*/  HMMA.16816.F32 R16, R164.reuse, R182, R16 ;  /* 0x000000b6a410723c */ /* 0x040ff00000001810 */
[C---:B-----5:R-:W-:Y:S08]  /*68b0*/  HMMA.16816.F32 R20, R164.reuse, R184, R20 ;  /* 0x000000b8a414723c */ /* 0x060ff00000001814 */
[C---:B------:R-:W-:Y:S08]  /*68c0*/  HMMA.16816.F32 R24, R164.reuse, R186, R24 ;  /* 0x000000baa418723c */ /* 0x040ff00000001818 */
[C---:B----4-:R-:W-:Y:S08]  /*68d0*/  HMMA.16816.F32 R28, R164.reuse, R196, R28 ;  /* 0x000000c4a41c723c */ /* 0x050ff0000000181c */
[----:B------:R-:W-:Y:S01]  /*68e0*/  HMMA.16816.F32 R32, R164, R198, R32 ;  /* 0x000000c6a420723c */ /* 0x000fe20000001820 */
[----:B------:R-:W-:-:S07]  /*68f0*/  @P0 BRA `(.L_x_2754) ;  /* 0x0000045000000947 */ /* 0x000fce0003800000 */
[----:B------:R-:W-:Y:S01]  /*6900*/  IADD3 R172, -R247, 0x10, RZ ;  /* 0x00000010f7ac7810 */ /* 0x000fe20007ffe1ff */
[----:B------:R-:W-:Y:S01]  /*6910*/  ULEA UR5, UR21, UR10, 0x6 ;  /* 0x0000000a15057291 */ /* 0x000fe2000f8e303f */
[----:B------:R-:W-:Y:S01]  /*6920*/  IADD3 R170, -R244, 0x10, RZ ;  /* 0x00000010f4aa7810 */ /* 0x000fe20007ffe1ff */
[----:B------:R-:W-:Y:S01]  /*6930*/  IMAD.MOV.U32 R231, RZ, RZ, RZ ;  /* 0x000000ffffe77224 */ /* 0x000fe200078e00ff */
[----:B------:R-:W-:Y:S02]  /*6940*/  LOP3.LUT R172, R172, 0xf, RZ, 0xc0, !PT ;  /* 0x0000000facac7812 */ /* 0x000fe400078ec0ff */
[----:B------:R-:W-:Y:S01]  /*6950*/  LOP3.LUT R170, R170, 0xf, RZ, 0xc0, !PT ;  /* 0x0000000faaaa7812 */ /* 0x000fe200078ec0ff */
        /* <DEDUP_REMOVED lines=20> */
[----:B------:R-:W-:Y:S01]  /*6aa0*/  IADD3 R0, P0, R164, UR22, RZ ;  /* 0x00000016a4007c10 */ /* 0x000fe2000ff1e0ff */
[----:B------:R-:W-:Y:S02]  /*6ab0*/  IMAD.SHL.U32 R164, R200, 0x2, RZ ;  /* 0x00000002c8a47824 */ /* 0x000fe400078e00ff */
[----:B------:R-:W-:Y:S05]  /*6ac0*/  IMAD R166, R231, c[0x0][0x1f4], R166 ;  /* 0x00007d00e7a67a24 */ /* 0x000fea00078e02a6 */
[----:B------:R-:W-:Y:S02]  /*6ad0*/  IADD3.X R166, R165, UR18, R166, P0, !PT ;  /* 0x00000012a5a67c10 */ /* 0x000fe400087fe4a6 */
[----:B------:R-:W-:Y:S02]  /*6ae0*/  LEA R167, P0, R0, c[0x0][0x1c8], 0x1 ;  /* 0x0000720000a77a11 */ /* 0x000fe400078008ff */
[----:B------:R-:W-:Y:S02]  /*6af0*/  SHF.L.U64.HI R165, R200, 0x1, R203 ;  /* 0x00000001c8a57819 */ /* 0x000fe400000102cb */
[----:B------:R-:W-:Y:S01]  /*6b00*/  LEA.HI.X R166, R0, c[0x0][0x1cc], R166, 0x1, P0 ;  /* 0x0000730000a67a11 */ /* 0x000fe200000f0ca6 */
[----:B------:R-:W1:Y:S01]  /*6b10*/  SHFL.IDX PT, R168, R167, 0x1, 0x181f ;  /* 0x00381f00a7a87f89 */ /* 0x000e6200000e0000 */
[----:B------:R-:W-:Y:S03]  /*6b20*/  IADD3 R0, -R243, 0x10, RZ ;  /* 0x00000010f3007810 */ /* 0x000fe60007ffe1ff */
[----:B------:R-:W2:Y:S01]  /*6b30*/  SHFL.IDX PT, R169, R166, 0x1, 0x181f ;  /* 0x00381f00a6a97f89 */ /* 0x000ea200000e0000 */
[----:B------:R-:W-:Y:S03]  /*6b40*/  LOP3.LUT R0, R0, 0xf, RZ, 0xc0, !PT ;  /* 0x0000000f00007812 */ /* 0x000fe600078ec0ff */
[----:B------:R-:W3:Y:S04]  /*6b50*/  SHFL.IDX PT, R167, R167, RZ, 0x181f ;  /* 0x00181fffa7a77589 */ /* 0x000ee800000e0000 */
[----:B------:R-:W4:Y:S01]  /*6b60*/  SHFL.IDX PT, R166, R166, RZ, 0x181f ;  /* 0x00181fffa6a67589 */ /* 0x000f2200000e0000 */
[-C--:B-1----:R-:W-:Y:S04]  /*6b70*/  IADD3 R172, P2, P0, R172, R168.reuse, R248 ;  /* 0x000000a8acac7210 */ /* 0x082fe8000785e0f8 */
[-C--:B--2---:R-:W-:Y:S02]  /*6b80*/  IADD3.X R173, RZ, R169.reuse, R249, P2, P0 ;  /* 0x000000a9ffad7210 */ /* 0x084fe400017e04f9 */
[-C--:B------:R-:W-:Y:S04]  /*6b90*/  IADD3 R170, P2, P0, R170, R168.reuse, R245 ;  /* 0x000000a8aaaa7210 */ /* 0x080fe8000785e0f5 */
[-C--:B------:R-:W-:Y:S02]  /*6ba0*/  IADD3.X R171, RZ, R169.reuse, R246, P2, P0 ;  /* 0x000000a9ffab7210 */ /* 0x080fe400017e04f6 */
[----:B------:R-:W-:Y:S04]  /*6bb0*/  IADD3 R174, P2, P0, R0, R168, R164 ;  /* 0x000000a800ae7210 */ /* 0x000fe8000785e0a4 */
[--C-:B------:R-:W-:Y:S02]  /*6bc0*/  IADD3.X R175, RZ, R169, R165.reuse, P2, P0 ;  /* 0x000000a9ffaf7210 */ /* 0x100fe400017e04a5 */
[----:B---3--:R-:W-:Y:S02]  /*6bd0*/  IADD3 R164, P0, R167, R164, RZ ;  /* 0x000000a4a7a47210 */ /* 0x008fe40007f1e0ff */
[----:B------:R-:W-:Y:S03]  /*6be0*/  ISETP.GE.AND P2, PT, R235, c[0x0][0x1d4], PT ;  /* 0x00007500eb007a0c */ /* 0x000fe60003f46270 */
[C---:B----4-:R-:W-:Y:S01]  /*6bf0*/  IMAD.X R165, R166.reuse, 0x1, R165, P0 ;  /* 0x00000001a6a57824 */ /* 0x050fe200000e06a5 */
[C---:B------:R-:W-:Y:S05]  /*6c00*/  IADD3 R178, P0, R167.reuse, R250, RZ ;  /* 0x000000faa7b27210 */ /* 0x040fea0007f1e0ff */
        /* <DEDUP_REMOVED lines=20> */
.L_x_2754:
[----:B-1----:R-:W-:Y:S01]  /*6d50*/  IMAD.MOV.U32 R170, RZ, RZ, R236 ;  /* 0x000000ffffaa7224 */ /* 0x002fe200078e00ec */
[----:B------:R-:W-:Y:S01]  /*6d60*/  PLOP3.LUT P0, PT, PT, PT, UP2, 0x80, 0x0 ;  /* 0x000000000000781c */ /* 0x000fe20003f0f028 */
[----:B------:R-:W0:Y:S01]  /*6d70*/  LDGDEPBAR ;  /* 0x00000000000079af */ /* 0x000e220000000000 */
[----:B------:R-:W-:Y:S01]  /*6d80*/  USHF.L.U32 UR5, UR21, 0x6, URZ ;  /* 0x0000000615057899 */ /* 0x000fe2000800063f */
[----:B------:R-:W-:Y:S10]  /*6d90*/  IMAD.U32 R164, RZ, RZ, UR11 ;  /* 0x0000000bffa47e24 */ /* 0x000ff4000f8e00ff */
[----:B------:R-:W-:Y:S01]  /*6da0*/  @P0 IMAD.HI.U32 R0, R236, c[0x0][0x2c8], RZ ;  /* 0x0000b200ec000a27 */ /* 0x000fe200078e00ff */
[----:B------:R-:W-:Y:S11]  /*6db0*/  PLOP3.LUT P0, PT, PT, PT, UP2, 0x80, 0x0 ;  /* 0x000000000000781c */ /* 0x000ff60003f0f028 */
[----:B------:R-:W-:Y:S02]  /*6dc0*/  @!UPT UIADD3 URZ, URZ, URZ, URZ ;  /* 0x0000003f3f3ff290 */ /* 0x000fe4000fffe03f */
[----:B------:R-:W-:Y:S01]  /*6dd0*/  @P0 SHF.R.U32.HI R170, RZ, c[0x0][0x2cc], R0 ;  /* 0x0000b300ffaa0a19 */ /* 0x000fe20000011600 */
[----:B------:R-:W-:Y:S01]  /*6de0*/  IMAD.U32 R0, RZ, RZ, UR5 ;  /* 0x00000005ff007e24 */ /* 0x000fe2000f8e00ff */
[----:B------:R-:W-:Y:S03]  /*6df0*/  PLOP3.LUT P0, PT, PT, PT, UP1, 0x40, 0x0 ;  /* 0x000000000000781c */ /* 0x000fe60003f0e818 */
[----:B------:R-:W1:Y:S01]  /*6e00*/  SHFL.IDX PT, R167, R170, RZ, 0x1c1f ;  /* 0x001c1fffaaa77589 */ /* 0x000e6200000e0000 */
[----:B------:R-:W-:Y:S05]  /*6e10*/  IADD3 R165, -R237, 0x1, -R0 ;  /* 0x00000001eda57810 */ /* 0x000fea0007ffe900 */
        /* <DEDUP_REMOVED lines=22> */
.L_x_2757:
[----:B------:R-:W-:Y:S04]  /*6f80*/  MOV R166, c[0x0][0x32c] ;  /* 0x0000cb0000a67a02 */ /* 0x000fe80000000f00 */
[----:B------:R-:W-:Y:S11]  /*6f90*/  ISETP.NE.AND P0, PT, R166, 0x1, PT ;  /* 0x00000001a600780c */ /* 0x000ff60003f05270 */
[----:B------:R-:W-:Y:S02]  /*6fa0*/  @!UPT UIADD3 URZ, URZ, URZ, URZ ;  /* 0x0000003f3f3ff290 */ /* 0x000fe4000fffe03f */
[----:B------:R-:W-:Y:S05]  /*6fb0*/  @P0 IMAD.HI.U32 R166, R167, c[0x0][0x330], RZ ;  /* 0x0000cc00a7a60a27 */ /* 0x000fea00078e00ff */
[----:B------:R-:W-:Y:S02]  /*6fc0*/  @P0 SHF.R.U32.HI R167, RZ, c[0x0][0x334], R166 ;  /* 0x0000cd00ffa70a19 */ /* 0x000fe400000116a6 */
.L_x_2758:
[----:B------:R-:W-:Y:S05]  /*6fd0*/  BSYNC B0 ;  /* 0x0000000000007941 */ /* 0x000fea0003800000 */
.L_x_2756:
[----:B------:R-:W-:Y:S04]  /*6fe0*/  IMAD R167, R167, c[0x0][0x32c], -R0 ;  /* 0x0000cb00a7a77a24 */ /* 0x000fe800078e0a00 */
[----:B------:R-:W-:Y:S05]  /*6ff0*/  IMAD.IADD R167, R167, 0x1, -R237 ;  /* 0x00000001a7a77824 */ /* 0x000fea00078e0aed */
[----:B------:R-:W-:Y:S02]  /*7000*/  IADD3 R166, R167, c[0x0][0x32c], RZ ;  /* 0x0000cb00a7a67a10 */ /* 0x000fe40007ffe0ff */
[----:B------:R-:W-:Y:S02]  /*7010*/  IMNMX R168, R168, R167, !PT ;  /* 0x000000a7a8a87217 */ /* 0x000fe40007800200 */
[----:B------:R-:W-:Y:S02]  /*7020*/  IMNMX R169, R169, R166, PT ;  /* 0x000000a6a9a97217 */ /* 0x000fe40003800200 */
.L_x_2755:
[----:B------:R-:W-:Y:S06]  /*7030*/  UISETP.GT.AND UP0, UPT, UR21, -0x1, UPT ;  /* 0xffffffff1500788c */ /* 0x000fec000bf04270 */
[----:B------:R-:W-:Y:S04]  /*7040*/  PLOP3.LUT P0, PT, PT, PT, UP0, 0x80, 0x0 ;  /* 0x000000000000781c */ /* 0x000fe80003f0f008 */
[----:B------:R-:W-:Y:S04]  /*7050*/  ISETP.GT.AND P0, PT, R168, RZ, P0 ;  /* 0x000000ffa800720c */ /* 0x000fe80000704270 */
        /* <DEDUP_REMOVED lines=83> */
.L_x_2761:
[----:B------:R-:W-:Y:S04]  /*7590*/  MOV R4, c[0x0][0x32c] ;  /* 0x0000cb0000047a02 */ /* 0x000fe80000000f00 */
[----:B------:R-:W-:Y:S11]  /*75a0*/  ISETP.NE.AND P0, PT, R4, 0x1, PT ;  /* 0x000000010400780c */ /* 0x000ff60003f05270 */
[----:B------:R-:W-:Y:S02]  /*75b0*/  @!UPT UIADD3 URZ, URZ, URZ, URZ ;  /* 0x0000003f3f3ff290 */ /* 0x000fe4000fffe03f */
[----:B------:R-:W-:Y:S05]  /*75c0*/  @P0 IMAD.HI.U32 R4, R5, c[0x0][0x330], RZ ;  /* 0x0000cc0005040a27 */ /* 0x000fea00078e00ff */
[----:B------:R-:W-:Y:S02]  /*75d0*/  @P0 SHF.R.U32.HI R5, RZ, c[0x0][0x334], R4 ;  /* 0x0000cd00ff050a19 */ /* 0x000fe40000011604 */
.L_x_2762:
[----:B------:R-:W-:Y:S05]  /*75e0*/  BSYNC B0 ;  /* 0x0000000000007941 */ /* 0x000fea0003800000 */
.L_x_2760:
[----:B------:R-:W-:Y:S04]  /*75f0*/  IMAD R0, R5, c[0x0][0x32c], -R0 ;  /* 0x0000cb0005007a24 */ /* 0x000fe800078e0a00 */
[----:B------:R-:W-:Y:S05]  /*7600*/  IMAD.IADD R4, R0, 0x1, -R237 ;  /* 0x0000000100047824 */ /* 0x000fea00078e0aed */
[----:B------:R-:W-:Y:S02]  /*7610*/  IADD3 R0, R4, c[0x0][0x32c], RZ ;  /* 0x0000cb0004007a10 */ /* 0x000fe40007ffe0ff */
[----:B------:R-:W-:Y:S02]  /*7620*/  IMNMX R164, R164, R4, !PT ;  /* 0x00000004a4a47217 */ /* 0x000fe40007800200 */
[----:B------:R-:W-:Y:S02]  /*7630*/  IMNMX R165, R165, R0, PT ;  /* 0x00000000a5a57217 */ /* 0x000fe40003800200 */
.L_x_2759:
[----:B------:R-:W-:Y:S02]  /*7640*/  PLOP3.LUT P0, PT, PT, PT, UP0, 0x80, 0x0 ;  /* 0x000000000000781c */ /* 0x000fe40003f0f008 */
        /* <DEDUP_REMOVED lines=58> */
[C---:B------:R-:W-:Y:S04]  /*79f0*/  ISETP.LT.OR P0, PT, R165.reuse, 0x21, P0 ;  /* 0x00000021a500780c */ /* 0x040fe80000701670 */
        /* <DEDUP_REMOVED lines=10> */
[----:B------:R-:W-:Y:S01]  /*7aa0*/  ISETP.GT.AND P0, PT, R164, 0x28, P0 ;  /* 0x00000028a400780c */ /* 0x000fe20000704270 */
[----:B------:R-:W-:Y:S03]  /*7ab0*/  LDSM.16.MT88.4 R20, [R222+0x100] ;  /* 0x00010000de14783b */ /* 0x000fe60000004200 */
[C---:B------:R-:W-:Y:S04]  /*7ac0*/  ISETP.LT.OR P0, PT, R165.reuse, 0x29, P0 ;  /* 0x00000029a500780c */ /* 0x040fe80000701670 */
[----:B------:R-:W-:Y:S02]  /*7ad0*/  FSEL R196, R26, -INF , !P0 ;  /* 0xff8000001ac47808 */ /* 0x000fe40004000000 */
[----:B------:R-:W-:Y:S02]  /*7ae0*/  PLOP3.LUT P0, PT, PT, PT, UP0, 0x80, 0x0 ;  /* 0x000000000000781c */ /* 0x000fe40003f0f008 */
[----:B------:R-:W-:Y:S02]  /*7af0*/  FMNMX.FTZ R5, R196, R5, !PT ;  /* 0x00000005c4057209 */ /* 0x000fe40007810000 */
[----:B------:R-:W-:Y:S02]  /*7b00*/  ISETP.GT.AND P0, PT, R164, 0x29, P0 ;  /* 0x00000029a400780c */ /* 0x000fe40000704270 */
[----:B-1----:R-:W-:Y:S02]  /*7b10*/  FMNMX.FTZ R0, R0, R12, !PT ;  /* 0x0000000c00007209 */ /* 0x002fe40007810000 */
[----:B------:R-:W-:Y:S01]  /*7b20*/  ISETP.LT.OR P0, PT, R165, 0x2a, P0 ;  /* 0x0000002aa500780c */ /* 0x000fe20000701670 */
[----:B------:R-:W-:Y:S02]  /*7b30*/  LDSM.16.MT88.4 R12, [R227+0x100] ;  /* 0x00010000e30c783b */ /* 0x000fe40000004200 */
[----:B------:R-:W-:Y:S01]  /*7b40*/  FMUL.FTZ R186, R0, c[0x0][0x2d0] ;  /* 0x0000b40000ba7a20 */ /* 0x000fe20000410000 */
        /* <DEDUP_REMOVED lines=8> */
[C---:B------:R-:W-:Y:S04]  /*7bd0*/  ISETP.GT.AND P0, PT, R164.reuse, 0x31, P0 ;  /* 0x00000031a400780c */ /* 0x040fe80000704270 */
[----:B------:R-:W-:Y:S04]  /*7be0*/  ISETP.LT.OR P0, PT, R165, 0x32, P0 ;  /* 0x00000032a500780c */ /* 0x000fe80000701670 */
[----:B------:R-:W-:Y:S02]  /*7bf0*/  FSEL R175, R31, -INF , !P0 ;  /* 0xff8000001faf7808 */ /* 0x000fe40004000000 */
[----:B------:R-:W-:Y:S01]  /*7c00*/  PLOP3.LUT P0, PT, PT, PT, UP0, 0x80, 0x0 ;  /* 0x000000000000781c */ /* 0x000fe20003f0f008 */
[----:B------:R-:W-:Y:S01]  /*7c10*/  LDSM.16.MT88.4 R28, [R221+0x100] ;  /* 0x00010000dd1c783b */ /* 0x000fe20000004200 */
[----:B------:R-:W-:Y:S02]  /*7c20*/  FMNMX.FTZ R5, R175, R5, !PT ;  /* 0x00000005af057209 */ /* 0x000fe40007810000 */
[----:B------:R-:W-:Y:S04]  /*7c30*/  ISETP.GT.AND P0, PT, R164, 0x38, P0 ;  /* 0x00000038a400780c */ /* 0x000fe80000704270 */
[----:B------:R-:W-:Y:S04]  /*7c40*/  ISETP.LT.OR P0, PT, R165, 0x39, P0 ;  /* 0x00000039a500780c */ /* 0x000fe80000701670 */
        /* <DEDUP_REMOVED lines=8> */
[----:B------:R-:W-:Y:S02]  /*7cd0*/  FSETP.NEU.FTZ.AND P0, PT, R0, -INF , PT ;  /* 0xff8000000000780b */ /* 0x000fe40003f1d000 */
[----:B------:R-:W-:Y:S02]  /*7ce0*/  FMNMX.FTZ R5, R165, R5, !PT ;  /* 0x00000005a5057209 */ /* 0x000fe40007810000 */
[----:B------:R-:W-:Y:S03]  /*7cf0*/  FSEL R186, R186, RZ, P0 ;  /* 0x000000ffbaba7208 */ /* 0x000fe60000000000 */
[----:B------:R-:W1:Y:S02]  /*7d00*/  SHFL.BFLY PT, R4, R5, 0x2, 0x1f ;  /* 0x0c401f0005047f89 */ /* 0x000e6400000e0000 */
        /* <DEDUP_REMOVED lines=12> */
[--C-:B------:R-:W-:Y:S01]  /*7dd0*/  FFMA.FTZ R190, R190, c[0x0][0x2d0], -R186.reuse ;  /* 0x0000b400bebe7a23 */ /* 0x100fe200000108ba */
[----:B-1----:R-:W-:Y:S01]  /*7de0*/  FMNMX.FTZ R4, R5, R4, !PT ;  /* 0x0000000405047209 */ /* 0x002fe20007810000 */
[--C-:B------:R-:W-:Y:S01]  /*7df0*/  FFMA.FTZ R199, R199, c[0x0][0x2d0], -R186.reuse ;  /* 0x0000b400c7c77a23 */ /* 0x100fe200000108ba */
[----:B------:R-:W-:Y:S01]  /*7e00*/  FSEL R5, R0, RZ, P0 ;  /* 0x000000ff00057208 */ /* 0x000fe20000000000 */
[----:B------:R-:W-:Y:S02]  /*7e10*/  FFMA.FTZ R198, R198, c[0x0][0x2d0], -R186 ;  /* 0x0000b400c6c67a23 */ /* 0x000fe400000108ba */
[----:B------:R-:W1:Y:S01]  /*7e20*/  SHFL.BFLY PT, R164, R4, 0x1, 0x1f ;  /* 0x0c201f0004a47f89 */ /* 0x000e6200000e0000 */
[----:B------:R-:W-:Y:S01]  /*7e30*/  MUFU.EX2 R166, R166 ;  /* 0x000000a600a67308 */ /* 0x000fe20000000800 */
[----:B------:R-:W-:Y:S04]  /*7e40*/  FADD.FTZ R3, -R5, R3 ;  /* 0x0000000305037221 */ /* 0x000fe80000010100 */
[----:B------:R-:W-:Y:S05]  /*7e50*/  FMUL.FTZ R3, R3, c[0x0][0x2d0] ;  /* 0x0000b40003037a20 */ /* 0x000fea0000410000 */
[----:B------:R-:W3:Y:S01]  /*7e60*/  MUFU.EX2 R180, R180 ;  /* 0x000000b400b47308 */ /* 0x000ee20000000800 */
[----:B--2---:R-:W-:Y:S09]  /*7e70*/  F2FP.PACK_AB R168, R167, R181 ;  /* 0x000000b5a7a8723e */ /* 0x004ff200000000ff */
[----:B------:R-:W2:Y:S01]  /*7e80*/  MUFU.EX2 R3, R3 ;  /* 0x0000000300037308 */ /* 0x000ea20000000800 */
[----:B-1----:R-:W-:Y:S04]  /*7e90*/  FMNMX.FTZ R164, R4, R164, !PT ;  /* 0x000000a404a47209 */ /* 0x002fe80007810000 */
[C---:B------:R-:W-:Y:S01]  /*7ea0*/  FSETP.NEU.FTZ.AND P0, PT, R164.reuse, -INF , PT ;  /* 0xff800000a400780b */ /* 0x040fe20003f1d000 */
[C---:B------:R-:W-:Y:S04]  /*7eb0*/  FMUL.FTZ R172, R164.reuse, c[0x0][0x2d0] ;  /* 0x0000b400a4ac7a20 */ /* 0x040fe80000410000 */
[----:B------:R-:W-:Y:S01]  /*7ec0*/  MUFU.EX2 R187, R187 ;  /* 0x000000bb00bb7308 */ /* 0x000fe20000000800 */
[----:B------:R-:W-:Y:S02]  /*7ed0*/  FSEL R4, R164, RZ, P0 ;  /* 0x000000ffa4047208 */ /* 0x000fe40000000000 */
[----:B------:R-:W-:Y:S02]  /*7ee0*/  FSEL R172, R172, RZ, P0 ;  /* 0x000000ffacac7208 */ /* 0x000fe40000000000 */
[----:B---3--:R-:W-:Y:S01]  /*7ef0*/  F2FP.PACK_AB R170, R180, R166 ;  /* 0x000000a6b4aa723e */ /* 0x008fe200000000ff */
[----:B------:R-:W-:Y:S01]  /*7f00*/  FADD.FTZ R2, -R4, R2 ;  /* 0x0000000204027221 */ /* 0x000fe20000010100 */
[----:B------:R-:W-:Y:S01]  /*7f10*/  PLOP3.LUT P0, PT, PT, PT, UP0, 0x80, 0x0 ;  /* 0x000000000000781c */ /* 0x000fe20003f0f008 */
[--C-:B------:R-:W-:Y:S02]  /*7f20*/  FFMA.FTZ R185, R6, c[0x0][0x2d0], -R172.reuse ;  /* 0x0000b40006b97a23 */ /* 0x100fe400000108ac */
[--C-:B------:R-:W-:Y:S01]  /*7f30*/  FFMA.FTZ R184, R7, c[0x0][0x2d0], -R172.reuse ;  /* 0x0000b40007b87a23 */ /* 0x100fe200000108ac */
[----:B------:R-:W-:Y:S01]  /*7f40*/  MUFU.EX2 R188, R188 ;  /* 0x000000bc00bc7308 */ /* 0x000fe20000000800 */
[--C-:B------:R-:W-:Y:S02]  /*7f50*/  FFMA.FTZ R183, R10, c[0x0][0x2d0], -R172.reuse ;  /* 0x0000b4000ab77a23 */ /* 0x100fe400000108ac */
[--C-:B------:R-:W-:Y:S02]  /*7f60*/  FFMA.FTZ R182, R11, c[0x0][0x2d0], -R172.reuse ;  /* 0x0000b4000bb67a23 */ /* 0x100fe400000108ac */
[----:B------:R-:W-:Y:S02]  /*7f70*/  FMUL.FTZ R2, R2, c[0x0][0x2d0] ;  /* 0x0000b40002027a20 */ /* 0x000fe40000410000 */
[C---:B--2---:R-:W-:Y:S01]  /*7f80*/  FMUL.FTZ R4, R3.reuse, R160 ;  /* 0x000000a003047220 */ /* 0x044fe20000410000 */
[----:B------:R-:W-:Y:S01]  /*7f90*/  MOV R160, R16 ;  /* 0x0000001000a07202 */ /* 0x000fe20000000f00 */
[C---:B------:R-:W-:Y:S01]  /*7fa0*/  FMUL.FTZ R5, R3.reuse, R161 ;  /* 0x000000a103057220 */ /* 0x040fe20000410000 */
[----:B------:R-:W-:Y:S01]  /*7fb0*/  MUFU.EX2 R185, R185 ;  /* 0x000000b900b97308 */ /* 0x000fe20000000800 */
[----:B------:R-:W-:Y:S01]  /*7fc0*/  MOV R161, R171 ;  /* 0x000000ab00a17202 */ /* 0x000fe20000000f00 */
[C---:B------:R-:W-:Y:S02]  /*7fd0*/  FMUL.FTZ R8, R3.reuse, R156 ;  /* 0x0000009c03087220 */ /* 0x040fe40000410000 */
[C---:B------:R-:W-:Y:S02]  /*7fe0*/  FMUL.FTZ R9, R3.reuse, R157 ;  /* 0x0000009d03097220 */ /* 0x040fe40000410000 */
[C---:B------:R-:W-:Y:S02]  /*7ff0*/  FMUL.FTZ R16, R3.reuse, R136 ;  /* 0x0000008803107220 */ /* 0x040fe40000410000 */
[C---:B------:R-:W-:Y:S02]  /*8000*/  FMUL.FTZ R17, R3.reuse, R137 ;  /* 0x0000008903117220 */ /* 0x040fe40000410000 */
[----:B------:R-:W1:Y:S01]  /*8010*/  MUFU.EX2 R2, R2 ;  /* 0x0000000200027308 */ /* 0x000e620000000800 */
[C---:B------:R-:W-:Y:S02]  /*8020*/  FMUL.FTZ R24, R3.reuse, R144 ;  /* 0x0000009003187220 */ /* 0x040fe40000410000 */
[C---:B------:R-:W-:Y:S02]  /*8030*/  FMUL.FTZ R25, R3.reuse, R145 ;  /* 0x0000009103197220 */ /* 0x040fe40000410000 */
[C---:B------:R-:W-:Y:S02]  /*8040*/  FMUL.FTZ R32, R3.reuse, R152 ;  /* 0x0000009803207220 */ /* 0x040fe40000410000 */
[----:B------:R-:W-:Y:S02]  /*8050*/  FMUL.FTZ R33, R3, R153 ;  /* 0x0000009903217220 */ /* 0x000fe40000410000 */
[--C-:B------:R-:W-:Y:S01]  /*8060*/  FFMA.FTZ R177, R177, c[0x0][0x2d0], -R172.reuse ;  /* 0x0000b400b1b17a23 */ /* 0x100fe200000108ac */
[----:B------:R-:W2:Y:S01]  /*8070*/  MUFU.EX2 R184, R184 ;  /* 0x000000b800b87308 */ /* 0x000ea20000000800 */
[--C-:B------:R-:W-:Y:S02]  /*8080*/  FFMA.FTZ R175, R175, c[0x0][0x2d0], -R172.reuse ;  /* 0x0000b400afaf7a23 */ /* 0x100fe400000108ac */
[--C-:B------:R-:W-:Y:S02]  /*8090*/  FFMA.FTZ R173, R173, c[0x0][0x2d0], -R172.reuse ;  /* 0x0000b400adad7a23 */ /* 0x100fe400000108ac */
        /* <DEDUP_REMOVED lines=8> */
[C---:B------:R-:W-:Y:S01]  /*8120*/  FMUL.FTZ R10, R2.reuse, R158 ;  /* 0x0000009e020a7220 */ /* 0x040fe20000410000 */
[----:B------:R-:W1:Y:S01]  /*8130*/  MUFU.EX2 R182, R182 ;  /* 0x000000b600b67308 */ /* 0x000e620000000800 */
[C---:B------:R-:W-:Y:S02]  /*8140*/  FMUL.FTZ R11, R2.reuse, R159 ;  /* 0x0000009f020b7220 */ /* 0x040fe40000410000 */
[----:B------:R-:W-:Y:S01]  /*8150*/  FMUL.FTZ R18, R2, R138 ;  /* 0x0000008a02127220 */ /* 0x000fe20000410000 */
[----:B--2---:R-:W-:Y:S01]  /*8160*/  F2FP.PACK_AB R169, R184, R185 ;  /* 0x000000b9b8a9723e */ /* 0x004fe200000000ff */
[C---:B------:R-:W-:Y:S01]  /*8170*/  FMUL.FTZ R19, R2.reuse, R139 ;  /* 0x0000008b02137220 */ /* 0x040fe20000410000 */
[----:B------:R-:W-:Y:S01]  /*8180*/  LDSM.16.MT88.4 R156, [R227+0x4900] ;  /* 0x00490000e39c783b */ /* 0x000fe20000004200 */
[C---:B------:R-:W-:Y:S02]  /*8190*/  FMUL.FTZ R26, R2.reuse, R146 ;  /* 0x00000092021a7220 */ /* 0x040fe40000410000 */
[C---:B------:R-:W-:Y:S01]  /*81a0*/  FMUL.FTZ R27, R2.reuse, R147 ;  /* 0x00000093021b7220 */ /* 0x040fe20000410000 */
[----:B------:R-:W-:Y:S01]  /*81b0*/  MUFU.EX2 R189, R189 ;  /* 0x000000bd00bd7308 */ /* 0x000fe20000000800 */
[C---:B------:R-:W-:Y:S02]  /*81c0*/  FMUL.FTZ R34, R2.reuse, R154 ;  /* 0x0000009a02227220 */ /* 0x040fe40000410000 */
[C---:B------:R-:W-:Y:S01]  /*81d0*/  FMUL.FTZ R35, R2.reuse, R155 ;  /* 0x0000009b02237220 */ /* 0x040fe20000410000 */
[----:B------:R-:W-:Y:S01]  /*81e0*/  LDSM.16.MT88.4 R136, [R227+0x2100] ;  /* 0x00210000e388783b */ /* 0x000fe20000004200 */
[C---:B------:R-:W-:Y:S02]  /*81f0*/  FMUL.FTZ R38, R2.reuse, R38 ;  /* 0x0000002602267220 */ /* 0x040fe40000410000 */
[C---:B------:R-:W-:Y:S02]  /*8200*/  FMUL.FTZ R39, R2.reuse, R39 ;  /* 0x0000002702277220 */ /* 0x040fe40000410000 */
[C---:B------:R-:W-:Y:S01]  /*8210*/  FMUL.FTZ R42, R2.reuse, R42 ;  /* 0x0000002a022a7220 */ /* 0x040fe20000410000 */
[----:B------:R-:W-:Y:S01]  /*8220*/  MUFU.EX2 R190, R190 ;  /* 0x000000be00be7308 */ /* 0x000fe20000000800 */
[----:B------:R-:W-:Y:S01]  /*8230*/  FMUL.FTZ R43, R2, R43 ;  /* 0x0000002b022b7220 */ /* 0x000fe20000410000 */
[----:B------:R-:W-:Y:S01]  /*8240*/  LDSM.16.MT88.4 R144, [R222+0x900] ;  /* 0x00090000de90783b */ /* 0x000fe20000004200 */
[C---:B------:R-:W-:Y:S01]  /*8250*/  FMUL.FTZ R45, R3.reuse, R45 ;  /* 0x0000002d032d7220 */ /* 0x040fe20000410000 */
[----:B-1----:R-:W-:Y:S01]  /*8260*/  F2FP.PACK_AB R171, R182, R183 ;  /* 0x000000b7b6ab723e */ /* 0x002fe200000000ff */
[C---:B------:R-:W-:Y:S02]  /*8270*/  FMUL.FTZ R46, R2.reuse, R46 ;  /* 0x0000002e022e7220 */ /* 0x040fe40000410000 */
[C---:B------:R-:W-:Y:S02]  /*8280*/  FMUL.FTZ R47, R2.reuse, R47 ;  /* 0x0000002f022f7220 */ /* 0x040fe40000410000 */
[C---:B------:R-:W-:Y:S01]  /*8290*/  FMUL.FTZ R48, R3.reuse, R48 ;  /* 0x0000003003307220 */ /* 0x040fe20000410000 */
[----:B------:R-:W-:Y:S01]  /*82a0*/  LDSM.16.MT88.4 R152, [R227+0x2900] ;  /* 0x00290000e398783b */ /* 0x000fe20000004200 */
[C---:B------:R-:W-:Y:S01]  /*82b0*/  HMMA.16816.F32 R4, R168.reuse, R12, R4 ;  /* 0x0000000ca804723c */ /* 0x040fe20000001804 */
[----:B------:R-:W-:Y:S04]  /*82c0*/  MUFU.EX2 R199, R199 ;  /* 0x000000c700c77308 */ /* 0x000fe80000000800 */
[C---:B------:R-:W-:Y:S02]  /*82d0*/  FMUL.FTZ R49, R3.reuse, R49 ;  /* 0x0000003103317220 */ /* 0x040fe40000410000 */
[C---:B------:R-:W-:Y:S01]  /*82e0*/  FMUL.FTZ R12, R3.reuse, R132 ;  /* 0x00000084030c7220 */ /* 0x040fe20000410000 */
[C---:B------:R-:W-:Y:S03]  /*82f0*/  HMMA.16816.F32 R8, R168.reuse, R14, R8 ;  /* 0x0000000ea808723c */ /* 0x040fe60000001808 */
[----:B------:R-:W-:Y:S01]  /*8300*/  MUFU.EX2 R198, R198 ;  /* 0x000000c600c67308 */ /* 0x000fe20000000800 */
[C---:B------:R-:W-:Y:S02]  /*8310*/  FMUL.FTZ R13, R3.reuse, R133 ;  /* 0x00000085030d7220 */ /* 0x040fe40000410000 */
[C---:B------:R-:W-:Y:S02]  /*8320*/  FMUL.FTZ R50, R2.reuse, R50 ;  /* 0x0000003202327220 */ /* 0x040fe40000410000 */
[C---:B------:R-:W-:Y:S04]  /*8330*/  FMUL.FTZ R14, R2.reuse, R134 ;  /* 0x00000086020e7220 */ /* 0x040fe80000410000 */
[C---:B------:R-:W-:Y:S02]  /*8340*/  FMUL.FTZ R15, R2.reuse, R135 ;  /* 0x00000087020f7220 */ /* 0x040fe40000410000 */
[----:B------:R-:W1:Y:S01]  /*8350*/  LDSM.16.MT88.4 R132, [R220+0x100] ;  /* 0x00010000dc84783b */ /* 0x000e620000004200 */
        /* <DEDUP_REMOVED lines=11> */
[----:B------:R-:W2:Y:S01]  /*8410*/  LDSM.16.MT88.4 R140, [R222+0x2100] ;  /* 0x00210000de8c783b */ /* 0x000ea20000004200 */
        /* <DEDUP_REMOVED lines=11> */
[----:B------:R-:W-:Y:S01]  /*84d0*/  LDSM.16.MT88.4 R148, [R220+0x900] ;  /* 0x00090000dc94783b */ /* 0x000fe20000004200 */
[C---:B------:R-:W-:Y:S02]  /*84e0*/  FMUL.FTZ R61, R3.reuse, R61 ;  /* 0x0000003d033d7220 */ /* 0x040fe40000410000 */
[C---:B------:R-:W-:Y:S02]  /*84f0*/  FMUL.FTZ R62, R2.reuse, R62 ;  /* 0x0000003e023e7220 */ /* 0x040fe40000410000 */
        /* <DEDUP_REMOVED lines=87> */
[----:B------:R-:W3:Y:S02]  /*8a70*/  LDSM.16.MT88.4 R136, [R227+0x900] ;  /* 0x00090000e388783b */ /* 0x000ee40000004200 */
[C---:B------:R-:W-:Y:S02]  /*8a80*/  FMUL.FTZ R118, R2.reuse, R118 ;  /* 0x0000007602767220 */ /* 0x040fe40000410000 */
[----:B------:R-:W-:Y:S02]  /*8a90*/  FMUL.FTZ R119, R2, R119 ;  /* 0x0000007702777220 */ /* 0x000fe40000410000 */
[--C-:B------:R-:W-:Y:S02]  /*8aa0*/  FFMA.FTZ R191, R191, c[0x0][0x2d0], -R172.reuse ;  /* 0x0000b400bfbf7a23 */ /* 0x100fe400000108ac */
[--C-:B------:R-:W-:Y:S03]  /*8ab0*/  FFMA.FTZ R192, R192, c[0x0][0x2d0], -R172.reuse ;  /* 0x0000b400c0c07a23 */ /* 0x100fe600000108ac */
[C---:B--2---:R-:W-:Y:S01]  /*8ac0*/  HMMA.16816.F32 R116, R168.reuse, R140, R116 ;  /* 0x0000008ca874723c */ /* 0x044fe20000001874 */
[----:B------:R-:W-:Y:S02]  /*8ad0*/  MUFU.EX2 R191, R191 ;  /* 0x000000bf00bf7308 */ /* 0x000fe40000000800 */
[--C-:B------:R-:W-:Y:S02]  /*8ae0*/  FFMA.FTZ R193, R193, c[0x0][0x2d0], -R172.reuse ;  /* 0x0000b400c1c17a23 */ /* 0x100fe400000108ac */
[C---:B------:R-:W-:Y:S02]  /*8af0*/  FMUL.FTZ R120, R3.reuse, R120 ;  /* 0x0000007803787220 */ /* 0x040fe40000410000 */
[----:B------:R-:W-:Y:S02]  /*8b00*/  FMUL.FTZ R121, R3, R121 ;  /* 0x0000007903797220 */ /* 0x000fe40000410000 */
[C---:B------:R-:W-:Y:S02]  /*8b10*/  FMUL.FTZ R122, R2.reuse, R122 ;  /* 0x0000007a027a7220 */ /* 0x040fe40000410000 */
[----:B------:R-:W2:Y:S01]  /*8b20*/  MUFU.EX2 R192, R192 ;  /* 0x000000c000c07308 */ /* 0x000ea20000000800 */
[----:B------:R-:W-:Y:S02]  /*8b30*/  FMUL.FTZ R123, R2, R123 ;  /* 0x0000007b027b7220 */ /* 0x000fe40000410000 */
[--C-:B------:R-:W-:Y:S02]  /*8b40*/  FFMA.FTZ R194, R194, c[0x0][0x2d0], -R172.reuse ;  /* 0x0000b400c2c27a23 */ /* 0x100fe400000108ac */
[--C-:B------:R-:W-:Y:S02]  /*8b50*/  FFMA.FTZ R252, R252, c[0x0][0x2d0], -R172.reuse ;  /* 0x0000b400fcfc7a23 */ /* 0x100fe400000108ac */
[--C-:B------:R-:W-:Y:S01]  /*8b60*/  FFMA.FTZ R197, R197, c[0x0][0x2d0], -R172.reuse ;  /* 0x0000b400c5c57a23 */ /* 0x100fe200000108ac */
[C---:B------:R-:W-:Y:S01]  /*8b70*/  HMMA.16816.F32 R120, R168.reuse, R142, R120 ;  /* 0x0000008ea878723c */ /* 0x040fe20000001878 */
[----:B------:R-:W4:Y:S01]  /*8b80*/  LDSM.16.MT88.4 R140, [R221+0x900] ;  /* 0x00090000dd8c783b */ /* 0x000f220000004200 */
[----:B------:R-:W-:Y:S01]  /*8b90*/  MUFU.EX2 R193, R193 ;  /* 0x000000c100c17308 */ /* 0x000fe20000000800 */
[C---:B------:R-:W-:Y:S02]  /*8ba0*/  FMUL.FTZ R124, R3.reuse, R124 ;  /* 0x0000007c037c7220 */ /* 0x040fe40000410000 */
[----:B------:R-:W-:Y:S02]  /*8bb0*/  FMUL.FTZ R125, R3, R125 ;  /* 0x0000007d037d7220 */ /* 0x000fe40000410000 */
[C---:B------:R-:W-:Y:S02]  /*8bc0*/  FMUL.FTZ R126, R2.reuse, R126 ;  /* 0x0000007e027e7220 */ /* 0x040fe40000410000 */
[----:B------:R-:W-:Y:S03]  /*8bd0*/  FMUL.FTZ R127, R2, R127 ;  /* 0x0000007f027f7220 */ /* 0x000fe60000410000 */
[----:B------:R-:W5:Y:S01]  /*8be0*/  MUFU.EX2 R194, R194 ;  /* 0x000000c200c27308 */ /* 0x000f620000000800 */
[--C-:B------:R-:W-:Y:S02]  /*8bf0*/  FFMA.FTZ R196, R196, c[0x0][0x2d0], -R172.reuse ;  /* 0x0000b400c4c47a23 */ /* 0x100fe400000108ac */
[--C-:B------:R-:W-:Y:S01]  /*8c00*/  FFMA.FTZ R195, R195, c[0x0][0x2d0], -R172.reuse ;  /* 0x0000b400c3c37a23 */ /* 0x100fe200000108ac */
[C---:B-1----:R-:W-:Y:S03]  /*8c10*/  HMMA.16816.F32 R124, R168.reuse, R132, R124 ;  /* 0x00000084a87c723c */ /* 0x042fe6000000187c */
[C---:B------:R-:W-:Y:S02]  /*8c20*/  FMUL.FTZ R128, R3.reuse, R128 ;  /* 0x0000008003807220 */ /* 0x040fe40000410000 */
[----:B------:R-:W-:Y:S01]  /*8c30*/  FMUL.FTZ R129, R3, R129 ;  /* 0x0000008103817220 */ /* 0x000fe20000410000 */
[----:B------:R-:W1:Y:S01]  /*8c40*/  MUFU.EX2 R252, R252 ;  /* 0x000000fc00fc7308 */ /* 0x000e620000000800 */
[----:B------:R-:W-:Y:S01]  /*8c50*/  FMUL.FTZ R130, R2, R130 ;  /* 0x0000008202827220 */ /* 0x000fe20000410000 */
[----:B------:R-:W-:Y:S01]  /*8c60*/  F2FP.PACK_AB R132, R188, R187 ;  /* 0x000000bbbc84723e */ /* 0x000fe200000000ff */
[----:B------:R-:W-:Y:S03]  /*8c70*/  FMUL.FTZ R131, R2, R131 ;  /* 0x0000008302837220 */ /* 0x000fe60000410000 */
[----:B------:R-:W-:Y:S01]  /*8c80*/  FFMA.FTZ R172, R165, c[0x0][0x2d0], -R172 ;  /* 0x0000b400a5ac7a23 */ /* 0x000fe200000108ac */
[----:B--2---:R-:W-:Y:S01]  /*8c90*/  F2FP.PACK_AB R133, R192, R191 ;  /* 0x000000bfc085723e */ /* 0x004fe200000000ff */
[----:B------:R-:W-:Y:S01]  /*8ca0*/  FFMA.FTZ R181, R3, R240, R181 ;  /* 0x000000f003b57223 */ /* 0x000fe200000100b5 */
[----:B------:R-:W-:Y:S01]  /*8cb0*/  MOV R3, R0 ;  /* 0x0000000000037202 */ /* 0x000fe20000000f00 */
[----:B------:R-:W-:Y:S01]  /*8cc0*/  HMMA.16816.F32 R128, R168, R134, R128 ;  /* 0x00000086a880723c */ /* 0x000fe20000001880 */
[----:B------:R-:W-:Y:S02]  /*8cd0*/  MUFU.EX2 R165, R172 ;  /* 0x000000ac00a57308 */ /* 0x000fe40000000800 */
[----:B------:R-:W-:Y:S02]  /*8ce0*/  FFMA.FTZ R185, R2, R239, R185 ;  /* 0x000000ef02b97223 */ /* 0x000fe400000100b9 */
[----:B------:R-:W-:Y:S02]  /*8cf0*/  FADD.FTZ R181, R167, R181 ;  /* 0x000000b5a7b57221 */ /* 0x000fe40000010000 */
[----:B------:R-:W-:Y:S01]  /*8d00*/  F2FP.PACK_AB R134, R190, R189 ;  /* 0x000000bdbe86723e */ /* 0x000fe200000000ff */
[----:B------:R-:W-:Y:S01]  /*8d10*/  FADD.FTZ R185, R184, R185 ;  /* 0x000000b9b8b97221 */ /* 0x000fe20000010000 */
[----:B-----5:R-:W-:Y:S02]  /*8d20*/  F2FP.PACK_AB R135, R194, R193 ;  /* 0x000000c1c287723e */ /* 0x020fe400000000ff */
[----:B------:R-:W-:Y:S01]  /*8d30*/  MUFU.EX2 R197, R197 ;  /* 0x000000c500c57308 */ /* 0x000fe20000000800 */
[----:B------:R-:W-:Y:S01]  /*8d40*/  MOV R171, R161 ;  /* 0x000000a100ab7202 */ /* 0x000fe20000000f00 */
[----:B------:R-:W-:Y:S01]  /*8d50*/  FADD.FTZ R166, R166, R181 ;  /* 0x000000b5a6a67221 */ /* 0x000fe20000010000 */
[----:B------:R-:W-:Y:S01]  /*8d60*/  MOV R170, R160 ;  /* 0x000000a000aa7202 */ /* 0x000fe20000000f00 */
[----:B------:R-:W-:Y:S01]  /*8d70*/  FADD.FTZ R185, R183, R185 ;  /* 0x000000b9b7b97221 */ /* 0x000fe20000010000 */
[C---:B---3--:R-:W-:Y:S01]  /*8d80*/  HMMA.16816.F32 R4, R132.reuse, R136, R4 ;  /* 0x000000888404723c */ /* 0x048fe20000001804 */
[----:B------:R-:W-:Y:S04]  /*8d90*/  LDSM.16.MT88.4 R160, [R222+0x4900] ;  /* 0x00490000dea0783b */ /* 0x000fe80000004200 */
[----:B------:R-:W-:Y:S01]  /*8da0*/  MUFU.EX2 R196, R196 ;  /* 0x000000c400c47308 */ /* 0x000fe20000000800 */
[----:B------:R-:W-:Y:S02]  /*8db0*/  FADD.FTZ R166, R180, R166 ;  /* 0x000000a6b4a67221 */ /* 0x000fe40000010000 */
[C---:B------:R-:W-:Y:S01]  /*8dc0*/  HMMA.16816.F32 R8, R132.reuse, R138, R8 ;  /* 0x0000008a8408723c */ /* 0x040fe20000001808 */
[----:B------:R-:W2:Y:S03]  /*8dd0*/  LDSM.16.MT88.4 R136, [R222+0x2900] ;  /* 0x00290000de88783b */ /* 0x000ea60000004200 */
[----:B------:R-:W-:Y:S02]  /*8de0*/  FADD.FTZ R182, R182, R185 ;  /* 0x000000b9b6b67221 */ /* 0x000fe40000010000 */
[----:B------:R-:W-:Y:S01]  /*8df0*/  FADD.FTZ R187, R187, R166 ;  /* 0x000000a6bbbb7221 */ /* 0x000fe20000010000 */
[----:B------:R-:W-:Y:S01]  /*8e00*/  MUFU.EX2 R195, R195 ;  /* 0x000000c300c37308 */ /* 0x000fe20000000800 */
[C---:B------:R-:W-:Y:S04]  /*8e10*/  HMMA.16816.F32 R12, R132.reuse, R144, R12 ;  /* 0x00000090840c723c */ /* 0x040fe8000000180c */
[----:B------:R-:W-:Y:S02]  /*8e20*/  FADD.FTZ R182, R191, R182 ;  /* 0x000000b6bfb67221 */ /* 0x000fe40000010000 */
[----:B------:R-:W-:Y:S02]  /*8e30*/  FADD.FTZ R187, R188, R187 ;  /* 0x000000bbbcbb7221 */ /* 0x000fe40000010000 */
[C---:B------:R-:W-:Y:S01]  /*8e40*/  HMMA.16816.F32 R16, R132.reuse, R146, R16 ;  /* 0x000000928410723c */ /* 0x040fe20000001810 */
[----:B------:R-:W-:Y:S03]  /*8e50*/  LDSM.16.MT88.4 R144, [R220+0x2900] ;  /* 0x00290000dc90783b */ /* 0x000fe60000004200 */
[----:B------:R-:W-:Y:S02]  /*8e60*/  FADD.FTZ R192, R192, R182 ;  /* 0x000000b6c0c07221 */ /* 0x000fe40000010000 */
[----:B------:R-:W-:Y:S02]  /*8e70*/  FADD.FTZ R189, R189, R187 ;  /* 0x000000bbbdbd7221 */ /* 0x000fe40000010000 */
[C---:B----4-:R-:W-:Y:S04]  /*8e80*/  HMMA.16816.F32 R20, R132.reuse, R140, R20 ;  /* 0x0000008c8414723c */ /* 0x050fe80000001814 */
[----:B------:R-:W-:Y:S02]  /*8e90*/  FADD.FTZ R192, R193, R192 ;  /* 0x000000c0c1c07221 */ /* 0x000fe40000010000 */
[----:B------:R-:W-:Y:S02]  /*8ea0*/  FADD.FTZ R2, R190, R189 ;  /* 0x000000bdbe027221 */ /* 0x000fe40000010000 */
[C---:B------:R-:W-:Y:S01]  /*8eb0*/  HMMA.16816.F32 R24, R132.reuse, R142, R24 ;  /* 0x0000008e8418723c */ /* 0x040fe20000001818 */
[----:B------:R-:W3:Y:S03]  /*8ec0*/  LDSM.16.MT88.4 R140, [R221+0x2900] ;  /* 0x00290000dd8c783b */ /* 0x000ee60000004200 */
[----:B------:R-:W-:Y:S04]  /*8ed0*/  FADD.FTZ R194, R194, R192 ;  /* 0x000000c0c2c27221 */ /* 0x000fe80000010000 */
[C---:B------:R-:W-:Y:S04]  /*8ee0*/  HMMA.16816.F32 R28, R132.reuse, R148, R28 ;  /* 0x00000094841c723c */ /* 0x040fe8000000181c */
[----:B-1----:R-:W-:Y:S04]  /*8ef0*/  FADD.FTZ R194, R252, R194 ;  /* 0x000000c2fcc27221 */ /* 0x002fe80000010000 */
[C---:B------:R-:W-:Y:S01]  /*8f00*/  HMMA.16816.F32 R32, R132.reuse, R150, R32 ;  /* 0x000000968420723c */ /* 0x040fe20000001820 */
[----:B------:R-:W1:Y:S07]  /*8f10*/  LDSM.16.MT88.4 R148, [R221+0x4900] ;  /* 0x00490000dd94783b */ /* 0x000e6e0000004200 */
[C---:B------:R-:W-:Y:S08]  /*8f20*/  HMMA.16816.F32 R36, R132.reuse, R152, R36 ;  /* 0x000000988424723c */ /* 0x040ff00000001824 */
        /* <DEDUP_REMOVED lines=8> */
[C---:B------:R-:W-:Y:S07]  /*8fb0*/  HMMA.16816.F32 R60, R132.reuse, R144, R60 ;  /* 0x00000090843c723c */ /* 0x040fee000000183c */
[--C-:B------:R-:W-:Y:S01]  /*8fc0*/  FFMA.FTZ R144, R170, c[0x0][0x2d0], -R186.reuse ;  /* 0x0000b400aa907a23 */ /* 0x100fe200000108ba */
[C---:B------:R-:W-:Y:S01]  /*8fd0*/  HMMA.16816.F32 R64, R132.reuse, R146, R64 ;  /* 0x000000928440723c */ /* 0x040fe20000001840 */
[----:B------:R-:W-:Y:S07]  /*8fe0*/  MUFU.EX2 R170, R178 ;  /* 0x000000b200aa7308 */ /* 0x000fee0000000800 */
[C---:B------:R-:W-:Y:S03]  /*8ff0*/  HMMA.16816.F32 R68, R132.reuse, R156, R68 ;  /* 0x0000009c8444723c */ /* 0x040fe60000001844 */
[----:B------:R4:W-:Y:S05]  /*9000*/  MUFU.EX2 R169, R144 ;  /* 0x0000009000a97308 */ /* 0x0009ea0000000800 */
[C---:B------:R-:W-:Y:S01]  /*9010*/  HMMA.16816.F32 R72, R132.reuse, R158, R72 ;  /* 0x0000009e8448723c */ /* 0x040fe20000001848 */
[----:B------:R-:W-:Y:S07]  /*9020*/  LDSM.16.MT88.4 R156, [R220+0x1100] ;  /* 0x00110000dc9c783b */ /* 0x000fee0000004200 */
[C---:B------:R-:W-:Y:S08]  /*9030*/  HMMA.16816.F32 R76, R132.reuse, R160, R76 ;  /* 0x000000a0844c723c */ /* 0x040ff0000000184c */
[C---:B------:R-:W-:Y:S01]  /*9040*/  HMMA.16816.F32 R80, R132.reuse, R162, R80 ;  /* 0x000000a28450723c */ /* 0x040fe20000001850 */
[----:B------:R-:W-:Y:S07]  /*9050*/  LDSM.16.MT88.4 R160, [R222+0x5100] ;  /* 0x00510000dea0783b */ /* 0x000fee0000004200 */
[C---:B-1----:R-:W-:Y:S01]  /*9060*/  HMMA.16816.F32 R84, R132.reuse, R148, R84 ;  /* 0x000000948454723c */ /* 0x042fe20000001854 */
[----:B----4-:R-:W1:Y:S06]  /*9070*/  LDSM.16.MT88.4 R144, [R222+0x6900] ;  /* 0x00690000de90783b */ /* 0x010e6c0000004200 */
[--C-:B------:R-:W-:Y:S01]  /*9080*/  FFMA.FTZ R148, R171, c[0x0][0x2d0], -R186.reuse ;  /* 0x0000b400ab947a23 */ /* 0x100fe200000108ba */
[C---:B------:R-:W-:Y:S01]  /*9090*/  HMMA.16816.F32 R88, R132.reuse, R150, R88 ;  /* 0x000000968458723c */ /* 0x040fe20000001858 */
[----:B------:R-:W-:Y:S03]  /*90a0*/  MUFU.EX2 R171, R175 ;  /* 0x000000af00ab7308 */ /* 0x000fe60000000800 */
[----:B------:R-:W-:Y:S04]  /*90b0*/  FFMA.FTZ R186, R174, c[0x0][0x2d0], -R186 ;  /* 0x0000b400aeba7a23 */ /* 0x000fe800000108ba */
[C---:B--2---:R-:W-:Y:S03]  /*90c0*/  HMMA.16816.F32 R92, R132.reuse, R136, R92 ;  /* 0x00000088845c723c */ /* 0x044fe6000000185c */
[----:B------:R2:W4:Y:S05]  /*90d0*/  MUFU.EX2 R168, R148 ;  /* 0x0000009400a87308 */ /* 0x00052a0000000800 */
[C---:B------:R-:W-:Y:S01]  /*90e0*/  HMMA.16816.F32 R96, R132.reuse, R138, R96 ;  /* 0x0000008a8460723c */ /* 0x040fe20000001860 */
[----:B------:R-:W-:Y:S04]  /*90f0*/  LDSM.16.MT88.4 R136, [R220+0x6900] ;  /* 0x00690000dc88783b */ /* 0x000fe80000004200 */
[----:B------:R-:W-:Y:S03]  /*9100*/  MUFU.EX2 R186, R186 ;  /* 0x000000ba00ba7308 */ /* 0x000fe60000000800 */
[C---:B---3--:R-:W-:Y:S08]  /*9110*/  HMMA.16816.F32 R100, R132.reuse, R140, R100 ;  /* 0x0000008c8464723c */ /* 0x048ff00000001864 */
[C---:B------:R-:W-:Y:S01]  /*9120*/  HMMA.16816.F32 R104, R132.reuse, R142, R104 ;  /* 0x0000008e8468723c */ /* 0x040fe20000001868 */
[----:B------:R-:W-:Y:S07]  /*9130*/  LDSM.16.MT88.4 R140, [R227+0x1100] ;  /* 0x00110000e38c783b */ /* 0x000fee0000004200 */
[C---:B-1----:R-:W-:Y:S01]  /*9140*/  HMMA.16816.F32 R108, R132.reuse, R144, R108 ;  /* 0x00000090846c723c */ /* 0x042fe2000000186c */
[----:B--2---:R-:W1:Y:S07]  /*9150*/  LDSM.16.MT88.4 R148, [R221+0x6900] ;  /* 0x00690000dd94783b */ /* 0x004e6e0000004200 */
[C---:B------:R-:W-:Y:S01]  /*9160*/  HMMA.16816.F32 R112, R132.reuse, R146, R112 ;  /* 0x000000928470723c */ /* 0x040fe20000001870 */
[----:B------:R-:W2:Y:S07]  /*9170*/  LDSM.16.MT88.4 R144, [R221+0x1100] ;  /* 0x00110000dd90783b */ /* 0x000eae0000004200 */
[C---:B-1----:R-:W-:Y:S08]  /*9180*/  HMMA.16816.F32 R116, R132.reuse, R148, R116 ;  /* 0x000000948474723c */ /* 0x042ff00000001874 */
[C---:B------:R-:W-:Y:S01]  /*9190*/  HMMA.16816.F32 R120, R132.reuse, R150, R120 ;  /* 0x000000968478723c */ /* 0x040fe20000001878 */
[----:B------:R-:W-:Y:S07]  /*91a0*/  LDSM.16.MT88.4 R148, [R221+0x3100] ;  /* 0x00310000dd94783b */ /* 0x000fee0000004200 */
[C---:B------:R-:W-:Y:S08]  /*91b0*/  HMMA.16816.F32 R124, R132.reuse, R136, R124 ;  /* 0x00000088847c723c */ /* 0x040ff0000000187c */
[----:B------:R-:W-:Y:S01]  /*91c0*/  HMMA.16816.F32 R128, R132, R138, R128 ;  /* 0x0000008a8480723c */ /* 0x000fe20000001880 */
[----:B------:R-:W1:Y:S06]  /*91d0*/  LDSM.16.MT88.4 R136, [R227+0x3100] ;  /* 0x00310000e388783b */ /* 0x000e6c0000004200 */
[----:B----4-:R-:W-:Y:S02]  /*91e0*/  F2FP.PACK_AB R132, R168, R169 ;  /* 0x000000a9a884723e */ /* 0x010fe400000000ff */
[----:B------:R-:W-:Y:S03]  /*91f0*/  F2FP.PACK_AB R134, R198, R199 ;  /* 0x000000c7c686723e */ /* 0x000fe600000000ff */
[C---:B------:R-:W-:Y:S01]  /*9200*/  F2FP.PACK_AB R133, R197.reuse, R252 ;  /* 0x000000fcc585723e */ /* 0x040fe200000000ff */
[----:B------:R-:W-:Y:S01]  /*9210*/  FADD.FTZ R197, R197, R194 ;  /* 0x000000c2c5c57221 */ /* 0x000fe20000010000 */
[C---:B------:R-:W-:Y:S03]  /*9220*/  F2FP.PACK_AB R135, R195.reuse, R196 ;  /* 0x000000c4c387723e */ /* 0x040fe600000000ff */
[----:B------:R-:W-:Y:S04]  /*9230*/  FADD.FTZ R197, R196, R197 ;  /* 0x000000c5c4c57221 */ /* 0x000fe80000010000 */
[C---:B------:R-:W-:Y:S03]  /*9240*/  HMMA.16816.F32 R4, R132.reuse, R140, R4 ;  /* 0x0000008c8404723c */ /* 0x040fe60000001804 */
[----:B------:R-:W-:Y:S05]  /*9250*/  FADD.FTZ R195, R195, R197 ;  /* 0x000000c5c3c37221 */ /* 0x000fea0000010000 */
        /* <DEDUP_REMOVED lines=8> */
[C---:B------:R-:W-:Y:S08]  /*92e0*/  HMMA.16816.F32 R28, R132.reuse, R156, R28 ;  /* 0x0000009c841c723c */ /* 0x040ff0000000181c */
[C---:B------:R-:W-:Y:S01]  /*92f0*/  HMMA.16816.F32 R32, R132.reuse, R158, R32 ;  /* 0x0000009e8420723c */ /* 0x040fe20000001820 */
[----:B------:R-:W5:Y:S07]  /*9300*/  LDSM.16.MT88.4 R156, [R221+0x5100] ;  /* 0x00510000dd9c783b */ /* 0x000f6e0000004200 */
        /* <DEDUP_REMOVED lines=8> */
[----:B------:R-:W-:Y:S07]  /*9390*/  LDSM.16.MT88.4 R148, [R221+0x7100] ;  /* 0x00710000dd94783b */ /* 0x000fee0000004200 */
[C---:B----4-:R-:W-:Y:S07]  /*93a0*/  HMMA.16816.F32 R60, R132.reuse, R152, R60 ;  /* 0x00000098843c723c */ /* 0x050fee000000183c */
[----:B------:R-:W-:Y:S01]  /*93b0*/  MOV R153, R169 ;  /* 0x000000a900997202 */ /* 0x000fe20000000f00 */
[C---:B------:R-:W-:Y:S01]  /*93c0*/  HMMA.16816.F32 R64, R132.reuse, R154, R64 ;  /* 0x0000009a8440723c */ /* 0x040fe20000001840 */
[----:B------:R4:W-:Y:S03]  /*93d0*/  MUFU.EX2 R169, R173 ;  /* 0x000000ad00a97308 */ /* 0x0009e60000000800 */
[----:B------:R-:W-:Y:S04]  /*93e0*/  MOV R152, R168 ;  /* 0x000000a800987202 */ /* 0x000fe80000000f00 */
[C---:B--2---:R-:W-:Y:S03]  /*93f0*/  HMMA.16816.F32 R68, R132.reuse, R144, R68 ;  /* 0x000000908444723c */ /* 0x044fe60000001844 */
[----:B------:R-:W-:Y:S05]  /*9400*/  MUFU.EX2 R168, R176 ;  /* 0x000000b000a87308 */ /* 0x000fea0000000800 */
[C---:B------:R-:W-:Y:S01]  /*9410*/  HMMA.16816.F32 R72, R132.reuse, R146, R72 ;  /* 0x000000928448723c */ /* 0x040fe20000001848 */
[----:B------:R-:W2:Y:S07]  /*9420*/  LDSM.16.MT88.4 R144, [R222+0x7100] ;  /* 0x00710000de90783b */ /* 0x000eae0000004200 */
[C---:B------:R-:W-:Y:S01]  /*9430*/  HMMA.16816.F32 R76, R132.reuse, R160, R76 ;  /* 0x000000a0844c723c */ /* 0x040fe2000000184c */
[----:B----4-:R-:W-:Y:S01]  /*9440*/  LDSM.16.MT88.4 R172, [R227+0x3900] ;  /* 0x00390000e3ac783b */ /* 0x010fe20000004200 */
[----:B------:R-:W-:Y:S06]  /*9450*/  MUFU.EX2 R161, R179 ;  /* 0x000000b300a17308 */ /* 0x000fec0000000800 */
[C---:B------:R-:W-:Y:S04]  /*9460*/  HMMA.16816.F32 R80, R132.reuse, R162, R80 ;  /* 0x000000a28450723c */ /* 0x040fe80000001850 */
[----:B------:R4:W2:Y:S04]  /*9470*/  MUFU.EX2 R160, R177 ;  /* 0x000000b100a07308 */ /* 0x0008a80000000800 */
[C---:B-----5:R-:W-:Y:S08]  /*9480*/  HMMA.16816.F32 R84, R132.reuse, R156, R84 ;  /* 0x0000009c8454723c */ /* 0x060ff00000001854 */
[C---:B------:R-:W-:Y:S01]  /*9490*/  HMMA.16816.F32 R88, R132.reuse, R158, R88 ;  /* 0x0000009e8458723c */ /* 0x040fe20000001858 */
[----:B------:R-:W-:Y:S07]  /*94a0*/  LDSM.16.MT88.4 R156, [R227+0x1900] ;  /* 0x00190000e39c783b */ /* 0x000fee0000004200 */
[C---:B-1----:R-:W-:Y:S01]  /*94b0*/  HMMA.16816.F32 R92, R132.reuse, R136, R92 ;  /* 0x00000088845c723c */ /* 0x042fe2000000185c */
[----:B----4-:R-:W-:Y:S07]  /*94c0*/  LDSM.16.MT88.4 R176, [R222+0x3900] ;  /* 0x00390000deb0783b */ /* 0x010fee0000004200 */
        /* <DEDUP_REMOVED lines=8> */
[C---:B------:R-:W-:Y:S07]  /*9550*/  HMMA.16816.F32 R116, R132.reuse, R148, R116 ;  /* 0x000000948474723c */ /* 0x040fee0000001874 */
[----:B------:R-:W-:Y:S01]  /*9560*/  MOV R148, R152 ;  /* 0x0000009800947202 */ /* 0x000fe20000000f00 */
[C---:B------:R-:W-:Y:S04]  /*9570*/  HMMA.16816.F32 R120, R132.reuse, R150, R120 ;  /* 0x000000968478723c */ /* 0x040fe80000001878 */
[----:B------:R-:W-:Y:S02]  /*9580*/  MOV R149, R153 ;  /* 0x0000009900957202 */ /* 0x000fe40000000f00 */
[----:B------:R-:W4:Y:S01]  /*9590*/  LDSM.16.MT88.4 R152, [R220+0x1900] ;  /* 0x00190000dc98783b */ /* 0x000f220000004200 */
[----:B------:R-:W-:Y:S01]  /*95a0*/  MOV R150, R160 ;  /* 0x000000a000967202 */ /* 0x000fe20000000f00 */
[C---:B-1----:R-:W-:Y:S04]  /*95b0*/  HMMA.16816.F32 R124, R132.reuse, R136, R124 ;  /* 0x00000088847c723c */ /* 0x042fe8000000187c */
[----:B------:R-:W-:Y:S03]  /*95c0*/  MOV R151, R161 ;  /* 0x000000a100977202 */ /* 0x000fe60000000f00 */
[----:B------:R-:W-:Y:S01]  /*95d0*/  MOV R136, R171 ;  /* 0x000000ab00887202 */ /* 0x000fe20000000f00 */
[----:B------:R-:W-:Y:S04]  /*95e0*/  HMMA.16816.F32 R128, R132, R138, R128 ;  /* 0x0000008a8480723c */ /* 0x000fe80000001880 */
[----:B------:R-:W-:Y:S03]  /*95f0*/  MOV R137, R170 ;  /* 0x000000aa00897202 */ /* 0x000fe60000000f00 */
[----:B------:R-:W-:Y:S02]  /*9600*/  MOV R138, R169 ;  /* 0x000000a9008a7202 */ /* 0x000fe40000000f00 */
[----:B------:R-:W-:Y:S03]  /*9610*/  MOV R139, R168 ;  /* 0x000000a8008b7202 */ /* 0x000fe60000000f00 */
[----:B------:R-:W-:Y:S02]  /*9620*/  F2FP.PACK_AB R168, R137, R151 ;  /* 0x0000009789a8723e */ /* 0x000fe400000000ff */
[-C--:B------:R-:W-:Y:S02]  /*9630*/  F2FP.PACK_AB R170, R186, R139.reuse ;  /* 0x0000008bbaaa723e */ /* 0x080fe400000000ff */
[----:B------:R-:W-:Y:S02]  /*9640*/  F2FP.PACK_AB R169, R136, R150 ;  /* 0x0000009688a9723e */ /* 0x000fe400000000ff */
[-C--:B------:R-:W-:Y:S07]  /*9650*/  F2FP.PACK_AB R171, R165, R138.reuse ;  /* 0x0000008aa5ab723e */ /* 0x080fee00000000ff */
[C---:B------:R-:W-:Y:S01]  /*9660*/  HMMA.16816.F32 R160, R168.reuse, R156, R4 ;  /* 0x0000009ca8a0723c */ /* 0x040fe20000001804 */
[----:B------:R-:W1:Y:S07]  /*9670*/  LDSM.16.MT88.4 R4, [R221+0x3900] ;  /* 0x00390000dd04783b */ /* 0x000e6e0000004200 */
[C---:B------:R-:W-:Y:S07]  /*9680*/  HMMA.16816.F32 R156, R168.reuse, R158, R8 ;  /* 0x0000009ea89c723c */ /* 0x040fee0000001808 */
[----:B------:R-:W-:Y:S01]  /*9690*/  MOV R8, R138 ;  /* 0x0000008a00087202 */ /* 0x000fe20000000f00 */
[C---:B---3--:R-:W-:Y:S01]  /*96a0*/  HMMA.16816.F32 R132, R168.reuse, R140, R12 ;  /* 0x0000008ca884723c */ /* 0x048fe2000000180c */
[----:B------:R-:W-:Y:S03]  /*96b0*/  LDSM.16.MT88.4 R12, [R227+0x5900] ;  /* 0x00590000e30c783b */ /* 0x000fe60000004200 */
[----:B------:R-:W-:Y:S02]  /*96c0*/  MOV R9, R139 ;  /* 0x0000008b00097202 */ /* 0x000fe40000000f00 */
[----:B------:R-:W-:Y:S02]  /*96d0*/  MOV R10, R136 ;  /* 0x00000088000a7202 */ /* 0x000fe40000000f00 */
[----:B------:R-:W-:Y:S02]  /*96e0*/  MOV R11, R137 ;  /* 0x00000089000b7202 */ /* 0x000fe40000000f00 */
[C---:B------:R-:W-:Y:S07]  /*96f0*/  HMMA.16816.F32 R136, R168.reuse, R142, R16 ;  /* 0x0000008ea888723c */ /* 0x040fee0000001810 */
[----:B------:R-:W-:Y:S01]  /*9700*/  MOV R18, R150 ;  /* 0x0000009600127202 */ /* 0x000fe20000000f00 */
[C---:B--2---:R-:W-:Y:S04]  /*9710*/  HMMA.16816.F32 R140, R168.reuse, R144, R20 ;  /* 0x00000090a88c723c */ /* 0x044fe80000001814 */
[----:B------:R-:W-:Y:S03]  /*9720*/  MOV R19, R151 ;  /* 0x0000009700137202 */ /* 0x000fe60000000f00 */
[----:B------:R-:W-:Y:S01]  /*9730*/  MOV R22, R148 ;  /* 0x0000009400167202 */ /* 0x000fe20000000f00 */
[C---:B------:R-:W-:Y:S01]  /*9740*/  HMMA.16816.F32 R144, R168.reuse, R146, R24 ;  /* 0x00000092a890723c */ /* 0x040fe20000001818 */
[----:B------:R-:W-:Y:S03]  /*9750*/  LDSM.16.MT88.4 R24, [R220+0x5900] ;  /* 0x00590000dc18783b */ /* 0x000fe60000004200 */
[----:B------:R-:W-:Y:S04]  /*9760*/  MOV R23, R149 ;  /* 0x0000009500177202 */ /* 0x000fe80000000f00 */
[C---:B----4-:R-:W-:Y:S01]  /*9770*/  HMMA.16816.F32 R148, R168.reuse, R152, R28 ;  /* 0x00000098a894723c */ /* 0x050fe2000000181c */
[----:B------:R-:W-:Y:S07]  /*9780*/  LDSM.16.MT88.4 R28, [R227+0x7900] ;  /* 0x00790000e31c783b */ /* 0x000fee0000004200 */
[C---:B------:R-:W-:Y:S07]  /*9790*/  HMMA.16816.F32 R152, R168.reuse, R154, R32 ;  /* 0x0000009aa898723c */ /* 0x040fee0000001820 */
[----:B------:R-:W-:Y:S01]  /*97a0*/  MOV R35, R8 ;  /* 0x0000000800237202 */ /* 0x000fe20000000f00 */
[C---:B------:R-:W-:Y:S04]  /*97b0*/  HMMA.16816.F32 R36, R168.reuse, R172, R36 ;  /* 0x000000aca824723c */ /* 0x040fe80000001824 */
[----:B------:R-:W-:Y:S02]  /*97c0*/  MOV R34, R9 ;  /* 0x0000000900227202 */ /* 0x000fe40000000f00 */
[----:B------:R-:W-:Y:S02]  /*97d0*/  MOV R33, R10 ;  /* 0x0000000a00217202 */ /* 0x000fe40000000f00 */
[C---:B------:R-:W-:Y:S04]  /*97e0*/  HMMA.16816.F32 R40, R168.reuse, R174, R40 ;  /* 0x000000aea828723c */ /* 0x040fe80000001828 */
[----:B------:R-:W-:Y:S02]  /*97f0*/  MOV R32, R11 ;  /* 0x0000000b00207202 */ /* 0x000fe40000000f00 */
[----:B------:R-:W2:Y:S01]  /*9800*/  LDSM.16.MT88.4 R8, [R220+0x3900] ;  /* 0x00390000dc08783b */ /* 0x000ea20000004200 */
[----:B------:R-:W-:Y:S01]  /*9810*/  MOV R173, R18 ;  /* 0x0000001200ad7202 */ /* 0x000fe20000000f00 */
[C---:B------:R-:W-:Y:S04]  /*9820*/  HMMA.16816.F32 R44, R168.reuse, R176, R44 ;  /* 0x000000b0a82c723c */ /* 0x040fe8000000182c */
[----:B------:R-:W-:Y:S01]  /*9830*/  MOV R172, R19 ;  /* 0x0000001300ac7202 */ /* 0x000fe20000000f00 */
[----:B------:R-:W-:Y:S01]  /*9840*/  FADD.FTZ R195, R173, R195 ;  /* 0x000000c3adc37221 */ /* 0x000fe20000010000 */
[----:B------:R-:W3:Y:S01]  /*9850*/  LDSM.16.MT88.4 R16, [R222+0x5900] ;  /* 0x00590000de10783b */ /* 0x000ee20000004200 */
[----:B------:R-:W-:Y:S01]  /*9860*/  MOV R175, R22 ;  /* 0x0000001600af7202 */ /* 0x000fe20000000f00 */
[C---:B------:R-:W-:Y:S04]  /*9870*/  HMMA.16816.F32 R48, R168.reuse, R178, R48 ;  /* 0x000000b2a830723c */ /* 0x040fe80000001830 */
[----:B------:R-:W-:Y:S01]  /*9880*/  MOV R174, R23 ;  /* 0x0000001700ae7202 */ /* 0x000fe20000000f00 */
[----:B------:R-:W-:Y:S01]  /*9890*/  FADD.FTZ R195, R33, R195 ;  /* 0x000000c321c37221 */ /* 0x000fe20000010000 */
[----:B------:R-:W4:Y:S02]  /*98a0*/  LDSM.16.MT88.4 R20, [R221+0x5900] ;  /* 0x00590000dd14783b */ /* 0x000f240000004200 */
[C---:B-1----:R-:W-:Y:S04]  /*98b0*/  HMMA.16816.F32 R52, R168.reuse, R4, R52 ;  /* 0x00000004a834723c */ /* 0x042fe80000001834 */
[----:B------:R-:W-:Y:S02]  /*98c0*/  FADD.FTZ R2, R174, R2 ;  /* 0x00000002ae027221 */ /* 0x000fe40000010000 */
[----:B------:R-:W-:Y:S02]  /*98d0*/  FADD.FTZ R195, R35, R195 ;  /* 0x000000c323c37221 */ /* 0x000fe40000010000 */
[C---:B------:R-:W-:Y:S01]  /*98e0*/  HMMA.16816.F32 R56, R168.reuse, R6, R56 ;  /* 0x00000006a838723c */ /* 0x040fe20000001838 */
[----:B------:R-:W1:Y:S03]  /*98f0*/  LDSM.16.MT88.4 R4, [R222+0x7900] ;  /* 0x00790000de04783b */ /* 0x000e660000004200 */
[----:B------:R-:W-:Y:S02]  /*9900*/  FADD.FTZ R2, R175, R2 ;  /* 0x00000002af027221 */ /* 0x000fe40000010000 */
[----:B------:R-:W-:Y:S02]  /*9910*/  FADD.FTZ R239, R165, R195 ;  /* 0x000000c3a5ef7221 */ /* 0x000fe40000010000 */
        /* <DEDUP_REMOVED lines=8> */
[C---:B------:R-:W-:Y:S04]  /*99a0*/  HMMA.16816.F32 R68, R168.reuse, R12, R68 ;  /* 0x0000000ca844723c */ /* 0x040fe80000001844 */
[----:B------:R-:W-:Y:S01]  /*99b0*/  FADD.FTZ R240, R186, R2 ;  /* 0x00000002baf07221 */ /* 0x000fe20000010000 */
[-C--:B------:R-:W-:Y:S03]  /*99c0*/  MOV R2, R164.reuse ;  /* 0x000000a400027202 */ /* 0x080fe60000000f00 */
[C---:B------:R-:W-:Y:S01]  /*99d0*/  HMMA.16816.F32 R72, R168.reuse, R14, R72 ;  /* 0x0000000ea848723c */ /* 0x040fe20000001848 */
[----:B------:R-:W5:Y:S07]  /*99e0*/  LDSM.16.MT88.4 R12, [R220+0x7900] ;  /* 0x00790000dc0c783b */ /* 0x000f6e0000004200 */
[C---:B---3--:R-:W-:Y:S08]  /*99f0*/  HMMA.16816.F32 R76, R168.reuse, R16, R76 ;  /* 0x00000010a84c723c */ /* 0x048ff0000000184c */
[C---:B------:R-:W-:Y:S08]  /*9a00*/  HMMA.16816.F32 R80, R168.reuse, R18, R80 ;  /* 0x00000012a850723c */ /* 0x040ff00000001850 */
[C---:B----4-:R-:W-:Y:S08]  /*9a10*/  HMMA.16816.F32 R84, R168.reuse, R20, R84 ;  /* 0x00000014a854723c */ /* 0x050ff00000001854 */
        /* <DEDUP_REMOVED lines=9> */
[C---:B-----5:R-:W-:Y:S07]  /*9ab0*/  HMMA.16816.F32 R124, R168.reuse, R12, R124 ;  /* 0x0000000ca87c723c */ /* 0x060fee000000187c */
[----:B------:R-:W-:Y:S01]  /*9ac0*/  MOV R12, R164 ;  /* 0x000000a4000c7202 */ /* 0x000fe20000000f00 */
[----:B------:R-:W-:Y:S01]  /*9ad0*/  HMMA.16816.F32 R128, R168, R14, R128 ;  /* 0x0000000ea880723c */ /* 0x000fe20000001880 */
[----:B------:R-:W-:-:S07]  /*9ae0*/  @P0 BRA `(.L_x_2763) ;  /* 0xffffbcf000000947 */ /* 0x000fce000383ffff */
.L_x_2752:
[----:B------:R-:W1:Y:S01]  /*9af0*/  S2UR UR24, SR_CTAID.X ;  /* 0x00000000001879c3 */ /* 0x000e620000002500 */
[----:B------:R-:W-:Y:S01]  /*9b00*/  ULDC UR25, c[0x0][0x168] ;  /* 0x00005a0000197ab9 */ /* 0x000fe20000000800 */
[----:B------:R-:W-:Y:S01]  /*9b10*/  PLOP3.LUT P0, PT, PT, PT, UP1, 0x40, 0x0 ;  /* 0x000000000000781c */ /* 0x000fe20003f0e818 */
[----:B------:R-:W-:-:S02]  /*9b20*/  ULDC.64 UR4, c[0x0][0x2c8] ;  /* 0x0000b20000047ab9 */ /* 0x000fc40000000a00 */
[----:B------:R-:W-:Y:S02]  /*9b30*/  UIADD3 UR25, -UR25, 0x1, URZ ;  /* 0x0000000119197890 */ /* 0x000fe4000fffe13f */
        /* <DEDUP_REMOVED lines=21> */
.L_x_2765:
[----:B------:R-:W-:Y:S02]  /*9c90*/  ULDC UR4, c[0x0][0x32c] ;  /* 0x0000cb0000047ab9 */ /* 0x000fe40000000800 */
[----:B------:R-:W-:-:S03]  /*9ca0*/  UISETP.NE.AND UP0, UPT, UR4, 0x1, UPT ;  /* 0x000000010400788c */ /* 0x000fc6000bf05270 */
[----:B------:R-:W-:Y:S02]  /*9cb0*/  ULDC.64 UR4, c[0x0][0x330] ;  /* 0x0000cc0000047ab9 */ /* 0x000fe40000000a00 */
[----:B------:R-:W-:-:S07]  /*9cc0*/  UIMAD.WIDE.U32 UR26, UR24, UR4, URZ ;  /* 0x00000004181a72a5 */ /* 0x000fce000f8e003f */
[----:B------:R-:W-:Y:S02]  /*9cd0*/  @UP0 UMOV UR25, UR27 ;  /* 0x0000001b00190c82 */ /* 0x000fe40008000000 */
[----:B------:R-:W-:Y:S02]  /*9ce0*/  @UP0 USHF.R.U32.HI UR24, URZ, UR5, UR25 ;  /* 0x000000053f180299 */ /* 0x000fe40008011619 */
.L_x_2766:
[----:B------:R-:W-:Y:S02]  /*9cf0*/  ULDC UR4, c[0x0][0x32c] ;  /* 0x0000cb0000047ab9 */ /* 0x000fe40000000800 */
[----:B------:R-:W-:-:S04]  /*9d00*/  UIMAD UR4, UR24, UR4, URZ ;  /* 0x00000004180472a4 */ /* 0x000fc8000f8e023f */
[----:B------:R-:W-:-:S04]  /*9d10*/  UISETP.LT.AND UP0, UPT, UR11, UR4, UPT ;  /* 0x000000040b00728c */ /* 0x000fc8000bf01270 */
[----:B------:R-:W-:-:S04]  /*9d20*/  USEL UR11, UR11, UR4, !UP0 ;  /* 0x000000040b0b7287 */ /* 0x000fc8000c000000 */
.L_x_2764:
        /* <DEDUP_REMOVED lines=9> */
[----:B------:R-:W-:Y:S01]  /*9dc0*/  SHF.R.S32.HI R251, RZ, 0x1f, R235 ;  /* 0x0000001ffffb7819 */ /* 0x000fe200000114eb */
        /* <DEDUP_REMOVED lines=8> */
[----:B------:R-:W-:Y:S01]  /*9e50*/  IMAD.SHL.U32 R245, R201, 0x2, RZ ;  /* 0x00000002c9f57824 */ /* 0x000fe200078e00ff */
[----:B------:R-:W-:-:S02]  /*9e60*/  SHF.L.U64.HI R251, R235, 0x1, R251 ;  /* 0x00000001ebfb7819 */ /* 0x000fc400000102fb */
.L_x_2770:
        /* <DEDUP_REMOVED lines=70> */
.L_x_2768:
        /* <DEDUP_REMOVED lines=273> */
.L_x_2769:
        /* <DEDUP_REMOVED lines=39> */
[----:B------:R-:W-:Y:S01]  /*b650*/  PLOP3.LUT P0, PT, PT, PT, UP0, 0x80, 0x0 ;  /* 0x000000000000781c */ /* 0x000fe20003f0f008 */
[----:B------:R-:W-:Y:S08]  /*b660*/  SHFL.BFLY PT, R164, R167, 0x2, 0x1f ;  /* 0x0c401f00a7a47f89 */ /* 0x000ff000000e0000 */
        /* <DEDUP_REMOVED lines=21> */
[----:B------:R-:W-:Y:S02]  /*b7c0*/  FMUL.FTZ R3, R3, c[0x0][0x2d0] ;  /* 0x0000b40003037a20 */ /* 0x000fe40000410000 */
[----:B------:R-:W-:Y:S02]  /*b7d0*/  FMUL.FTZ R2, R2, c[0x0][0x2d0] ;  /* 0x0000b40002027a20 */ /* 0x000fe40000410000 */
[--C-:B------:R-:W-:Y:S02]  /*b7e0*/  FFMA.FTZ R191, R12, c[0x0][0x2d0], -R190.reuse ;  /* 0x0000b4000cbf7a23 */ /* 0x100fe400000108be */
[--C-:B------:R-:W-:Y:S01]  /*b7f0*/  FFMA.FTZ R192, R13, c[0x0][0x2d0], -R190.reuse ;  /* 0x0000b4000dc07a23 */ /* 0x100fe200000108be */
[----:B------:R-:W1:Y:S01]  /*b800*/  MUFU.EX2 R3, R3 ;  /* 0x0000000300037308 */ /* 0x000e620000000800 */
[--C-:B------:R-:W-:Y:S02]  /*b810*/  FFMA.FTZ R193, R14, c[0x0][0x2d0], -R189.reuse ;  /* 0x0000b4000ec17a23 */ /* 0x100fe400000108bd */
[--C-:B------:R-:W-:Y:S02]  /*b820*/  FFMA.FTZ R194, R15, c[0x0][0x2d0], -R189.reuse ;  /* 0x0000b4000fc27a23 */ /* 0x100fe400000108bd */
[----:B------:R-:W-:Y:S01]  /*b830*/  LDSM.16.MT88.4 R12, [R220+0x6100] ;  /* 0x00610000dc0c783b */ /* 0x000fe20000004200 */
[--C-:B------:R-:W-:Y:S02]  /*b840*/  FFMA.FTZ R195, R16, c[0x0][0x2d0], -R190.reuse ;  /* 0x0000b40010c37a23 */ /* 0x100fe400000108be */
[--C-:B------:R-:W-:Y:S02]  /*b850*/  FFMA.FTZ R196, R17, c[0x0][0x2d0], -R190.reuse ;  /* 0x0000b40011c47a23 */ /* 0x100fe400000108be */
[----:B------:R-:W2:Y:S01]  /*b860*/  MUFU.EX2 R2, R2 ;  /* 0x0000000200027308 */ /* 0x000ea20000000800 */
[--C-:B------:R-:W-:Y:S02]  /*b870*/  FFMA.FTZ R197, R18, c[0x0][0x2d0], -R189.reuse ;  /* 0x0000b40012c57a23 */ /* 0x100fe400000108bd */
[--C-:B------:R-:W-:Y:S02]  /*b880*/  FFMA.FTZ R198, R19, c[0x0][0x2d0], -R189.reuse ;  /* 0x0000b40013c67a23 */ /* 0x100fe400000108bd */
[----:B------:R-:W-:Y:S01]  /*b890*/  LDSM.16.MT88.4 R16, [R222+0x900] ;  /* 0x00090000de10783b */ /* 0x000fe20000004200 */
[----:B------:R-:W-:Y:S02]  /*b8a0*/  FFMA.FTZ R199, R32, c[0x0][0x2d0], -R190 ;  /* 0x0000b40020c77a23 */ /* 0x000fe400000108be */
[----:B------:R-:W-:Y:S02]  /*b8b0*/  FFMA.FTZ R252, R34, c[0x0][0x2d0], -R189 ;  /* 0x0000b40022fc7a23 */ /* 0x000fe400000108bd */
[----:B------:R-:W3:Y:S01]  /*b8c0*/  MUFU.EX2 R165, R165 ;  /* 0x000000a500a57308 */ /* 0x000ee20000000800 */
[C---:B-1----:R-:W-:Y:S02]  /*b8d0*/  FMUL.FTZ R4, R3.reuse, R160 ;  /* 0x000000a003047220 */ /* 0x042fe40000410000 */
[C---:B------:R-:W-:Y:S02]  /*b8e0*/  FMUL.FTZ R5, R3.reuse, R161 ;  /* 0x000000a103057220 */ /* 0x040fe40000410000 */
[C---:B------:R-:W-:Y:S05]  /*b8f0*/  FMUL.FTZ R8, R3.reuse, R156 ;  /* 0x0000009c03087220 */ /* 0x040fea0000410000 */
[----:B------:R-:W-:Y:S01]  /*b900*/  MUFU.EX2 R166, R166 ;  /* 0x000000a600a67308 */ /* 0x000fe20000000800 */
[C---:B------:R-:W-:Y:S02]  /*b910*/  FMUL.FTZ R9, R3.reuse, R157 ;  /* 0x0000009d03097220 */ /* 0x040fe40000410000 */
[----:B------:R-:W-:Y:S02]  /*b920*/  FMUL.FTZ R132, R3, R132 ;  /* 0x0000008403847220 */ /* 0x000fe40000410000 */
[C---:B--2---:R-:W-:Y:S02]  /*b930*/  FMUL.FTZ R6, R2.reuse, R162 ;  /* 0x000000a202067220 */ /* 0x044fe40000410000 */
[C---:B------:R-:W-:Y:S02]  /*b940*/  FMUL.FTZ R7, R2.reuse, R163 ;  /* 0x000000a302077220 */ /* 0x040fe40000410000 */
[C---:B------:R-:W-:Y:S01]  /*b950*/  FMUL.FTZ R10, R2.reuse, R158 ;  /* 0x0000009e020a7220 */ /* 0x040fe20000410000 */
[----:B------:R-:W1:Y:S01]  /*b960*/  MUFU.EX2 R167, R167 ;  /* 0x000000a700a77308 */ /* 0x000e620000000800 */
[C---:B------:R-:W-:Y:S02]  /*b970*/  FMUL.FTZ R11, R2.reuse, R159 ;  /* 0x0000009f020b7220 */ /* 0x040fe40000410000 */
[----:B------:R-:W2:Y:S01]  /*b980*/  LDSM.16.MT88.4 R156, [R220+0x100] ;  /* 0x00010000dc9c783b */ /* 0x000ea20000004200 */
        /* <DEDUP_REMOVED lines=17> */
[----:B------:R-:W1:Y:S01]  /*baa0*/  MUFU.EX2 R188, R188 ;  /* 0x000000bc00bc7308 */ /* 0x000e620000000800 */
        /* <DEDUP_REMOVED lines=13> */
[C---:B------:R-:W-:Y:S02]  /*bb80*/  FMUL.FTZ R36, R3.reuse, R36 ;  /* 0x0000002403247220 */ /* 0x040fe40000410000 */
        /* <DEDUP_REMOVED lines=10> */
[----:B------:R-:W1:Y:S01]  /*bc30*/  LDSM.16.MT88.4 R168, [R227+0x2100] ;  /* 0x00210000e3a8783b */ /* 0x000e620000004200 */
[----:B------:R-:W4:Y:S02]  /*bc40*/  MUFU.EX2 R194, R194 ;  /* 0x000000c200c27308 */ /* 0x000f240000000800 */
[C---:B------:R-:W-:Y:S02]  /*bc50*/  FMUL.FTZ R43, R2.reuse, R43 ;  /* 0x0000002b022b7220 */ /* 0x040fe40000410000 */
[C---:B------:R-:W-:Y:S02]  /*bc60*/  FMUL.FTZ R44, R3.reuse, R44 ;  /* 0x0000002c032c7220 */ /* 0x040fe40000410000 */
[C---:B------:R-:W-:Y:S04]  /*bc70*/  HMMA.16816.F32 R132, R160.reuse, R172, R132 ;  /* 0x000000aca084723c */ /* 0x040fe80000001884 */
[C---:B------:R-:W-:Y:S01]  /*bc80*/  FMUL.FTZ R45, R3.reuse, R45 ;  /* 0x0000002d032d7220 */ /* 0x040fe20000410000 */
[----:B------:R-:W-:Y:S01]  /*bc90*/  MUFU.EX2 R195, R195 ;  /* 0x000000c300c37308 */ /* 0x000fe20000000800 */
[C---:B------:R-:W-:Y:S02]  /*bca0*/  FMUL.FTZ R46, R2.reuse, R46 ;  /* 0x0000002e022e7220 */ /* 0x040fe40000410000 */
[C---:B------:R-:W-:Y:S01]  /*bcb0*/  HMMA.16816.F32 R136, R160.reuse, R174, R136 ;  /* 0x000000aea088723c */ /* 0x040fe20000001888 */
[----:B------:R-:W5:Y:S03]  /*bcc0*/  LDSM.16.MT88.4 R172, [R222+0x2100] ;  /* 0x00210000deac783b */ /* 0x000f660000004200 */
[C---:B------:R-:W-:Y:S02]  /*bcd0*/  FMUL.FTZ R47, R2.reuse, R47 ;  /* 0x0000002f022f7220 */ /* 0x040fe40000410000 */
[C---:B------:R-:W-:Y:S01]  /*bce0*/  FMUL.FTZ R48, R3.reuse, R48 ;  /* 0x0000003003307220 */ /* 0x040fe20000410000 */
[----:B------:R-:W1:Y:S01]  /*bcf0*/  MUFU.EX2 R196, R196 ;  /* 0x000000c400c47308 */ /* 0x000e620000000800 */
[C---:B------:R-:W-:Y:S04]  /*bd00*/  HMMA.16816.F32 R140, R160.reuse, R176, R140 ;  /* 0x000000b0a08c723c */ /* 0x040fe8000000188c */
[C---:B------:R-:W-:Y:S02]  /*bd10*/  FMUL.FTZ R49, R3.reuse, R49 ;  /* 0x0000003103317220 */ /* 0x040fe40000410000 */
[C---:B------:R-:W-:Y:S02]  /*bd20*/  FMUL.FTZ R50, R2.reuse, R50 ;  /* 0x0000003202327220 */ /* 0x040fe40000410000 */
[C---:B------:R-:W-:Y:S01]  /*bd30*/  HMMA.16816.F32 R144, R160.reuse, R178, R144 ;  /* 0x000000b2a090723c */ /* 0x040fe20000001890 */
[----:B------:R-:W-:Y:S01]  /*bd40*/  LDSM.16.MT88.4 R176, [R222+0x2900] ;  /* 0x00290000deb0783b */ /* 0x000fe20000004200 */
[----:B------:R-:W-:Y:S02]  /*bd50*/  MUFU.EX2 R197, R197 ;  /* 0x000000c500c57308 */ /* 0x000fe40000000800 */
[C---:B------:R-:W-:Y:S02]  /*bd60*/  FMUL.FTZ R51, R2.reuse, R51 ;  /* 0x0000003302337220 */ /* 0x040fe40000410000 */
[C---:B------:R-:W-:Y:S02]  /*bd70*/  FMUL.FTZ R52, R3.reuse, R52 ;  /* 0x0000003403347220 */ /* 0x040fe40000410000 */
[C---:B--2---:R-:W-:Y:S04]  /*bd80*/  HMMA.16816.F32 R148, R160.reuse, R156, R148 ;  /* 0x0000009ca094723c */ /* 0x044fe80000001894 */
[C---:B------:R-:W-:Y:S01]  /*bd90*/  FMUL.FTZ R53, R3.reuse, R53 ;  /* 0x0000003503357220 */ /* 0x040fe20000410000 */
[----:B------:R-:W2:Y:S01]  /*bda0*/  MUFU.EX2 R198, R198 ;  /* 0x000000c600c67308 */ /* 0x000ea20000000800 */
[C---:B------:R-:W-:Y:S02]  /*bdb0*/  FMUL.FTZ R54, R2.reuse, R54 ;  /* 0x0000003602367220 */ /* 0x040fe40000410000 */
[C---:B------:R-:W-:Y:S01]  /*bdc0*/  HMMA.16816.F32 R152, R160.reuse, R158, R152 ;  /* 0x0000009ea098723c */ /* 0x040fe20000001898 */
[----:B------:R-:W2:Y:S03]  /*bdd0*/  LDSM.16.MT88.4 R156, [R221+0x2100] ;  /* 0x00210000dd9c783b */ /* 0x000ea60000004200 */
[C---:B------:R-:W-:Y:S02]  /*bde0*/  FMUL.FTZ R55, R2.reuse, R55 ;  /* 0x0000003702377220 */ /* 0x040fe40000410000 */
[C---:B------:R-:W-:Y:S01]  /*bdf0*/  FMUL.FTZ R56, R3.reuse, R56 ;  /* 0x0000003803387220 */ /* 0x040fe20000410000 */
[----:B------:R-:W-:Y:S01]  /*be00*/  MUFU.EX2 R199, R199 ;  /* 0x000000c700c77308 */ /* 0x000fe20000000800 */
[C---:B-1----:R-:W-:Y:S04]  /*be10*/  HMMA.16816.F32 R36, R160.reuse, R168, R36 ;  /* 0x000000a8a024723c */ /* 0x042fe80000001824 */
[C---:B------:R-:W-:Y:S02]  /*be20*/  FMUL.FTZ R57, R3.reuse, R57 ;  /* 0x0000003903397220 */ /* 0x040fe40000410000 */
[C---:B------:R-:W-:Y:S02]  /*be30*/  FMUL.FTZ R58, R2.reuse, R58 ;  /* 0x0000003a023a7220 */ /* 0x040fe40000410000 */
[C---:B------:R-:W-:Y:S01]  /*be40*/  HMMA.16816.F32 R40, R160.reuse, R170, R40 ;  /* 0x000000aaa028723c */ /* 0x040fe20000001828 */
[----:B------:R-:W1:Y:S01]  /*be50*/  LDSM.16.MT88.4 R168, [R220+0x2100] ;  /* 0x00210000dca8783b */ /* 0x000e620000004200 */
[----:B------:R-:W-:Y:S02]  /*be60*/  MUFU.EX2 R252, R252 ;  /* 0x000000fc00fc7308 */ /* 0x000fe40000000800 */
        /* <DEDUP_REMOVED lines=107> */
[----:B------:R-:W-:Y:S01]  /*c520*/  HMMA.16816.F32 R128, R160, R14, R128 ;  /* 0x0000000ea080723c */ /* 0x000fe20000001880 */
[----:B------:R-:W3:Y:S02]  /*c530*/  LDSM.16.MT88.4 R160, [R220+0x900] ;  /* 0x00090000dca0783b */ /* 0x000ee40000004200 */
[----:B------:R-:W-:Y:S01]  /*c540*/  MOV R3, R0 ;  /* 0x0000000000037202 */ /* 0x000fe20000000f00 */
[----:B------:R-:W-:Y:S01]  /*c550*/  FFMA.FTZ R184, R2, R239, R184 ;  /* 0x000000ef02b87223 */ /* 0x000fe200000100b8 */
[----:B------:R-:W-:Y:S01]  /*c560*/  MOV R2, R164 ;  /* 0x000000a400027202 */ /* 0x000fe20000000f00 */
[----:B------:R-:W-:Y:S01]  /*c570*/  FADD.FTZ R185, R165, R185 ;  /* 0x000000b9a5b97221 */ /* 0x000fe20000010000 */
[----:B------:R-:W-:Y:S01]  /*c580*/  F2FP.PACK_AB R14, R196, R195 ;  /* 0x000000c3c40e723e */ /* 0x000fe200000000ff */
[----:B------:R-:W-:Y:S01]  /*c590*/  FADD.FTZ R184, R186, R184 ;  /* 0x000000b8bab87221 */ /* 0x000fe20000010000 */
[----:B------:R-:W-:Y:S03]  /*c5a0*/  F2FP.PACK_AB R15, R198, R197 ;  /* 0x000000c5c60f723e */ /* 0x000fe600000000ff */
[----:B------:R-:W-:Y:S02]  /*c5b0*/  FADD.FTZ R166, R166, R185 ;  /* 0x000000b9a6a67221 */ /* 0x000fe40000010000 */
[----:B------:R-:W-:Y:S02]  /*c5c0*/  FADD.FTZ R184, R187, R184 ;  /* 0x000000b8bbb87221 */ /* 0x000fe40000010000 */
[C---:B--2---:R-:W-:Y:S05]  /*c5d0*/  HMMA.16816.F32 R4, R12.reuse, R156, R4 ;  /* 0x0000009c0c04723c */ /* 0x044fea0000001804 */
        /* <DEDUP_REMOVED lines=24> */
[C---:B------:R-:W-:Y:S07]  /*c760*/  HMMA.16816.F32 R44, R12.reuse, R176, R44 ;  /* 0x000000b00c2c723c */ /* 0x040fee000000182c */
[--C-:B------:R-:W-:Y:S01]  /*c770*/  FFMA.FTZ R176, R20, c[0x0][0x2d0], -R190.reuse ;  /* 0x0000b40014b07a23 */ /* 0x100fe200000108be */
[C---:B------:R-:W-:Y:S04]  /*c780*/  HMMA.16816.F32 R48, R12.reuse, R178, R48 ;  /* 0x000000b20c30723c */ /* 0x040fe80000001830 */
[----:B------:R-:W-:Y:S01]  /*c790*/  FFMA.FTZ R177, R21, c[0x0][0x2d0], -R190 ;  /* 0x0000b40015b17a23 */ /* 0x000fe200000108be */
[----:B------:R-:W-:Y:S02]  /*c7a0*/  MUFU.EX2 R176, R176 ;  /* 0x000000b000b07308 */ /* 0x000fe40000000800 */
[--C-:B------:R-:W-:Y:S01]  /*c7b0*/  FFMA.FTZ R178, R22, c[0x0][0x2d0], -R189.reuse ;  /* 0x0000b40016b27a23 */ /* 0x100fe200000108bd */
[C---:B--2---:R-:W-:Y:S04]  /*c7c0*/  HMMA.16816.F32 R52, R12.reuse, R156, R52 ;  /* 0x0000009c0c34723c */ /* 0x044fe80000001834 */
[--C-:B------:R-:W-:Y:S02]  /*c7d0*/  FFMA.FTZ R179, R23, c[0x0][0x2d0], -R189.reuse ;  /* 0x0000b40017b37a23 */ /* 0x100fe400000108bd */
[----:B------:R-:W-:Y:S01]  /*c7e0*/  LDSM.16.MT88.4 R20, [R221+0x6900] ;  /* 0x00690000dd14783b */ /* 0x000fe20000004200 */
[----:B------:R-:W-:Y:S01]  /*c7f0*/  MUFU.EX2 R177, R177 ;  /* 0x000000b100b17308 */ /* 0x000fe20000000800 */
[C---:B------:R-:W-:Y:S06]  /*c800*/  HMMA.16816.F32 R56, R12.reuse, R158, R56 ;  /* 0x0000009e0c38723c */ /* 0x040fec0000001838 */
[----:B------:R-:W2:Y:S02]  /*c810*/  LDSM.16.MT88.4 R156, [R220+0x4900] ;  /* 0x00490000dc9c783b */ /* 0x000ea40000004200 */
[C---:B----4-:R-:W-:Y:S01]  /*c820*/  HMMA.16816.F32 R60, R12.reuse, R16, R60 ;  /* 0x000000100c3c723c */ /* 0x050fe2000000183c */
[----:B------:R-:W4:Y:S07]  /*c830*/  MUFU.EX2 R178, R178 ;  /* 0x000000b200b27308 */ /* 0x000f2e0000000800 */
[C---:B------:R-:W-:Y:S01]  /*c840*/  HMMA.16816.F32 R64, R12.reuse, R18, R64 ;  /* 0x000000120c40723c */ /* 0x040fe20000001840 */
[----:B------:R-:W5:Y:S02]  /*c850*/  LDSM.16.MT88.4 R16, [R227+0x6900] ;  /* 0x00690000e310783b */ /* 0x000f640000004200 */
[----:B------:R-:W2:Y:S05]  /*c860*/  MUFU.EX2 R179, R179 ;  /* 0x000000b300b37308 */ /* 0x000eaa0000000800 */
[C---:B-1----:R-:W-:Y:S08]  /*c870*/  HMMA.16816.F32 R68, R12.reuse, R168, R68 ;  /* 0x000000a80c44723c */ /* 0x042ff00000001844 */
[C---:B------:R-:W-:Y:S01]  /*c880*/  HMMA.16816.F32 R72, R12.reuse, R170, R72 ;  /* 0x000000aa0c48723c */ /* 0x040fe20000001848 */
[----:B------:R-:W1:Y:S03]  /*c890*/  LDSM.16.MT88.4 R168, [R222+0x6900] ;  /* 0x00690000dea8783b */ /* 0x000e660000004200 */
[----:B----4-:R-:W-:Y:S04]  /*c8a0*/  FADD.FTZ R198, R178, R198 ;  /* 0x000000c6b2c67221 */ /* 0x010fe80000010000 */
[C---:B------:R-:W-:Y:S07]  /*c8b0*/  HMMA.16816.F32 R76, R12.reuse, R180, R76 ;  /* 0x000000b40c4c723c */ /* 0x040fee000000184c */
[--C-:B------:R-:W-:Y:S01]  /*c8c0*/  FFMA.FTZ R180, R24, c[0x0][0x2d0], -R190.reuse ;  /* 0x0000b40018b47a23 */ /* 0x100fe200000108be */
[C---:B------:R-:W-:Y:S04]  /*c8d0*/  HMMA.16816.F32 R80, R12.reuse, R182, R80 ;  /* 0x000000b60c50723c */ /* 0x040fe80000001850 */
[----:B------:R-:W-:Y:S01]  /*c8e0*/  FFMA.FTZ R181, R25, c[0x0][0x2d0], -R190 ;  /* 0x0000b40019b57a23 */ /* 0x000fe200000108be */
[----:B------:R-:W-:Y:S02]  /*c8f0*/  MUFU.EX2 R180, R180 ;  /* 0x000000b400b47308 */ /* 0x000fe40000000800 */
[--C-:B------:R-:W-:Y:S01]  /*c900*/  FFMA.FTZ R182, R26, c[0x0][0x2d0], -R189.reuse ;  /* 0x0000b4001ab67a23 */ /* 0x100fe200000108bd */
[C---:B---3--:R-:W-:Y:S04]  /*c910*/  HMMA.16816.F32 R84, R12.reuse, R160, R84 ;  /* 0x000000a00c54723c */ /* 0x048fe80000001854 */
[----:B------:R-:W-:Y:S02]  /*c920*/  FFMA.FTZ R183, R27, c[0x0][0x2d0], -R189 ;  /* 0x0000b4001bb77a23 */ /* 0x000fe400000108bd */
[----:B------:R-:W-:Y:S01]  /*c930*/  LDSM.16.MT88.4 R24, [R221+0x1100] ;  /* 0x00110000dd18783b */ /* 0x000fe20000004200 */
[----:B------:R-:W3:Y:S01]  /*c940*/  MUFU.EX2 R181, R181 ;  /* 0x000000b500b57308 */ /* 0x000ee20000000800 */
[C---:B------:R-:W-:Y:S06]  /*c950*/  HMMA.16816.F32 R88, R12.reuse, R162, R88 ;  /* 0x000000a20c58723c */ /* 0x040fec0000001858 */
[----:B------:R-:W-:Y:S02]  /*c960*/  LDSM.16.MT88.4 R160, [R222+0x1100] ;  /* 0x00110000dea0783b */ /* 0x000fe40000004200 */
[C---:B--2---:R-:W-:Y:S01]  /*c970*/  HMMA.16816.F32 R92, R12.reuse, R156, R92 ;  /* 0x0000009c0c5c723c */ /* 0x044fe2000000185c */
[----:B------:R-:W-:Y:S07]  /*c980*/  MUFU.EX2 R182, R182 ;  /* 0x000000b600b67308 */ /* 0x000fee0000000800 */
[C---:B------:R-:W-:Y:S01]  /*c990*/  HMMA.16816.F32 R96, R12.reuse, R158, R96 ;  /* 0x0000009e0c60723c */ /* 0x040fe20000001860 */
[----:B------:R-:W2:Y:S02]  /*c9a0*/  LDSM.16.MT88.4 R156, [R220+0x6900] ;  /* 0x00690000dc9c783b */ /* 0x000ea40000004200 */
[----:B------:R-:W4:Y:S05]  /*c9b0*/  MUFU.EX2 R183, R183 ;  /* 0x000000b700b77308 */ /* 0x000f2a0000000800 */
[C---:B-----5:R-:W-:Y:S08]  /*c9c0*/  HMMA.16816.F32 R100, R12.reuse, R16, R100 ;  /* 0x000000100c64723c */ /* 0x060ff00000001864 */
[C---:B------:R-:W-:Y:S01]  /*c9d0*/  HMMA.16816.F32 R104, R12.reuse, R18, R104 ;  /* 0x000000120c68723c */ /* 0x040fe20000001868 */
[----:B------:R-:W5:Y:S07]  /*c9e0*/  LDSM.16.MT88.4 R16, [R227+0x1100] ;  /* 0x00110000e310783b */ /* 0x000f6e0000004200 */
[C---:B-1----:R-:W-:Y:S08]  /*c9f0*/  HMMA.16816.F32 R108, R12.reuse, R168, R108 ;  /* 0x000000a80c6c723c */ /* 0x042ff0000000186c */
[C---:B------:R-:W-:Y:S01]  /*ca00*/  HMMA.16816.F32 R112, R12.reuse, R170, R112 ;  /* 0x000000aa0c70723c */ /* 0x040fe20000001870 */
[----:B------:R-:W1:Y:S07]  /*ca10*/  LDSM.16.MT88.4 R168, [R220+0x1100] ;  /* 0x00110000dca8783b */ /* 0x000e6e0000004200 */
[C---:B------:R-:W-:Y:S08]  /*ca20*/  HMMA.16816.F32 R116, R12.reuse, R20, R116 ;  /* 0x000000140c74723c */ /* 0x040ff00000001874 */
[C---:B------:R-:W-:Y:S01]  /*ca30*/  HMMA.16816.F32 R120, R12.reuse, R22, R120 ;  /* 0x000000160c78723c */ /* 0x040fe20000001878 */
[----:B------:R-:W1:Y:S07]  /*ca40*/  LDSM.16.MT88.4 R20, [R227+0x3100] ;  /* 0x00310000e314783b */ /* 0x000e6e0000004200 */
[C---:B--2---:R-:W-:Y:S08]  /*ca50*/  HMMA.16816.F32 R124, R12.reuse, R156, R124 ;  /* 0x0000009c0c7c723c */ /* 0x044ff0000000187c */
[----:B------:R-:W-:Y:S01]  /*ca60*/  HMMA.16816.F32 R128, R12, R158, R128 ;  /* 0x0000009e0c80723c */ /* 0x000fe20000001880 */
[----:B------:R-:W-:Y:S06]  /*ca70*/  LDSM.16.MT88.4 R156, [R221+0x3100] ;  /* 0x00310000dd9c783b */ /* 0x000fec0000004200 */
[----:B------:R-:W-:Y:S01]  /*ca80*/  F2FP.PACK_AB R12, R177, R176 ;  /* 0x000000b0b10c723e */ /* 0x000fe200000000ff */
[----:B------:R-:W-:Y:S01]  /*ca90*/  FADD.FTZ R176, R176, R195 ;  /* 0x000000c3b0b07221 */ /* 0x000fe20000010000 */
[----:B------:R-:W-:Y:S03]  /*caa0*/  F2FP.PACK_AB R13, R179, R178 ;  /* 0x000000b2b30d723e */ /* 0x000fe600000000ff */
[----:B---3--:R-:W-:Y:S01]  /*cab0*/  F2FP.PACK_AB R14, R181, R180 ;  /* 0x000000b4b50e723e */ /* 0x008fe200000000ff */
[----:B------:R-:W-:Y:S01]  /*cac0*/  FADD.FTZ R176, R177, R176 ;  /* 0x000000b0b1b07221 */ /* 0x000fe20000010000 */
[----:B----4-:R-:W-:Y:S01]  /*cad0*/  F2FP.PACK_AB R15, R183, R182 ;  /* 0x000000b6b70f723e */ /* 0x010fe200000000ff */
[----:B------:R-:W-:Y:S02]  /*cae0*/  FADD.FTZ R179, R179, R198 ;  /* 0x000000c6b3b37221 */ /* 0x000fe40000010000 */
[----:B------:R-:W-:Y:S02]  /*caf0*/  FADD.FTZ R180, R180, R176 ;  /* 0x000000b0b4b47221 */ /* 0x000fe40000010000 */
[----:B------:R-:W-:Y:S02]  /*cb00*/  FADD.FTZ R179, R182, R179 ;  /* 0x000000b3b6b37221 */ /* 0x000fe40000010000 */
[C---:B-----5:R-:W-:Y:S03]  /*cb10*/  HMMA.16816.F32 R4, R12.reuse, R16, R4 ;  /* 0x000000100c04723c */ /* 0x060fe60000001804 */
[----:B------:R-:W-:Y:S02]  /*cb20*/  FADD.FTZ R180, R181, R180 ;  /* 0x000000b4b5b47221 */ /* 0x000fe40000010000 */
[----:B------:R-:W-:Y:S03]  /*cb30*/  FADD.FTZ R183, R183, R179 ;  /* 0x000000b3b7b77221 */ /* 0x000fe60000010000 */
        /* <DEDUP_REMOVED lines=17> */
[C---:B------:R-:W-:Y:S08]  /*cc50*/  HMMA.16816.F32 R52, R12.reuse, R156, R52 ;  /* 0x0000009c0c34723c */ /* 0x040ff00000001834 */
[C---:B------:R-:W-:Y:S01]  /*cc60*/  HMMA.16816.F32 R56, R12.reuse, R158, R56 ;  /* 0x0000009e0c38723c */ /* 0x040fe20000001838 */
[----:B------:R-:W-:Y:S07]  /*cc70*/  LDSM.16.MT88.4 R156, [R221+0x7100] ;  /* 0x00710000dd9c783b */ /* 0x000fee0000004200 */
[C---:B---3--:R-:W-:Y:S08]  /*cc80*/  HMMA.16816.F32 R60, R12.reuse, R160, R60 ;  /* 0x000000a00c3c723c */ /* 0x048ff0000000183c */
[C---:B------:R-:W-:Y:S08]  /*cc90*/  HMMA.16816.F32 R64, R12.reuse, R162, R64 ;  /* 0x000000a20c40723c */ /* 0x040ff00000001840 */
[C---:B----4-:R-:W-:Y:S08]  /*cca0*/  HMMA.16816.F32 R68, R12.reuse, R24, R68 ;  /* 0x000000180c44723c */ /* 0x050ff00000001844 */
[C---:B------:R-:W-:Y:S01]  /*ccb0*/  HMMA.16816.F32 R72, R12.reuse, R26, R72 ;  /* 0x0000001a0c48723c */ /* 0x040fe20000001848 */
[----:B------:R-:W3:Y:S07]  /*ccc0*/  LDSM.16.MT88.4 R24, [R222+0x7100] ;  /* 0x00710000de18783b */ /* 0x000eee0000004200 */
[C---:B------:R-:W-:Y:S07]  /*ccd0*/  HMMA.16816.F32 R76, R12.reuse, R172, R76 ;  /* 0x000000ac0c4c723c */ /* 0x040fee000000184c */
[--C-:B------:R-:W-:Y:S01]  /*cce0*/  FFMA.FTZ R172, R28, c[0x0][0x2d0], -R190.reuse ;  /* 0x0000b4001cac7a23 */ /* 0x100fe200000108be */
[C---:B------:R-:W-:Y:S04]  /*ccf0*/  HMMA.16816.F32 R80, R12.reuse, R174, R80 ;  /* 0x000000ae0c50723c */ /* 0x040fe80000001850 */
[--C-:B------:R-:W-:Y:S01]  /*cd00*/  FFMA.FTZ R173, R29, c[0x0][0x2d0], -R190.reuse ;  /* 0x0000b4001dad7a23 */ /* 0x100fe200000108be */
[----:B------:R-:W-:Y:S01]  /*cd10*/  MUFU.EX2 R172, R172 ;  /* 0x000000ac00ac7308 */ /* 0x000fe20000000800 */
[----:B------:R-:W-:Y:S02]  /*cd20*/  FFMA.FTZ R190, R33, c[0x0][0x2d0], -R190 ;  /* 0x0000b40021be7a23 */ /* 0x000fe400000108be */
[C---:B-1----:R-:W-:Y:S04]  /*cd30*/  HMMA.16816.F32 R84, R12.reuse, R168, R84 ;  /* 0x000000a80c54723c */ /* 0x042fe80000001854 */
[--C-:B------:R-:W-:Y:S02]  /*cd40*/  FFMA.FTZ R174, R30, c[0x0][0x2d0], -R189.reuse ;  /* 0x0000b4001eae7a23 */ /* 0x100fe400000108bd */
[--C-:B------:R-:W-:Y:S01]  /*cd50*/  FFMA.FTZ R175, R31, c[0x0][0x2d0], -R189.reuse ;  /* 0x0000b4001faf7a23 */ /* 0x100fe200000108bd */
[----:B------:R-:W-:Y:S01]  /*cd60*/  MUFU.EX2 R173, R173 ;  /* 0x000000ad00ad7308 */ /* 0x000fe20000000800 */
[C---:B------:R-:W-:Y:S01]  /*cd70*/  HMMA.16816.F32 R88, R12.reuse, R170, R88 ;  /* 0x000000aa0c58723c */ /* 0x040fe20000001858 */
[----:B------:R-:W-:Y:S03]  /*cd80*/  LDSM.16.MT88.4 R28, [R222+0x1900] ;  /* 0x00190000de1c783b */ /* 0x000fe60000004200 */
[----:B------:R-:W-:Y:S04]  /*cd90*/  FFMA.FTZ R189, R35, c[0x0][0x2d0], -R189 ;  /* 0x0000b40023bd7a23 */ /* 0x000fe800000108bd */
[C---:B--2---:R-:W-:Y:S01]  /*cda0*/  HMMA.16816.F32 R92, R12.reuse, R16, R92 ;  /* 0x000000100c5c723c */ /* 0x044fe2000000185c */
[----:B------:R-:W-:Y:S01]  /*cdb0*/  LDSM.16.MT88.4 R32, [R220+0x1900] ;  /* 0x00190000dc20783b */ /* 0x000fe20000004200 */
[----:B------:R-:W1:Y:S06]  /*cdc0*/  MUFU.EX2 R174, R174 ;  /* 0x000000ae00ae7308 */ /* 0x000e6c0000000800 */
[C---:B------:R-:W-:Y:S01]  /*cdd0*/  HMMA.16816.F32 R96, R12.reuse, R18, R96 ;  /* 0x000000120c60723c */ /* 0x040fe20000001860 */
[----:B------:R-:W2:Y:S03]  /*cde0*/  LDSM.16.MT88.4 R16, [R220+0x7100] ;  /* 0x00710000dc10783b */ /* 0x000ea60000004200 */
[----:B------:R-:W4:Y:S04]  /*cdf0*/  MUFU.EX2 R175, R175 ;  /* 0x000000af00af7308 */ /* 0x000f280000000800 */
[C---:B------:R-:W-:Y:S01]  /*ce00*/  HMMA.16816.F32 R100, R12.reuse, R20, R100 ;  /* 0x000000140c64723c */ /* 0x040fe20000001864 */
[----:B------:R-:W-:Y:S05]  /*ce10*/  LDSM.16.MT88.4 R168, [R227+0x3900] ;  /* 0x00390000e3a8783b */ /* 0x000fea0000004200 */
[----:B------:R-:W-:Y:S02]  /*ce20*/  MUFU.EX2 R190, R190 ;  /* 0x000000be00be7308 */ /* 0x000fe40000000800 */
[C---:B------:R-:W-:Y:S01]  /*ce30*/  HMMA.16816.F32 R104, R12.reuse, R22, R104 ;  /* 0x000000160c68723c */ /* 0x040fe20000001868 */
[----:B------:R-:W5:Y:S03]  /*ce40*/  LDSM.16.MT88.4 R20, [R227+0x1900] ;  /* 0x00190000e314783b */ /* 0x000f660000004200 */
[----:B-1----:R-:W-:Y:S04]  /*ce50*/  FADD.FTZ R183, R174, R183 ;  /* 0x000000b7aeb77221 */ /* 0x002fe80000010000 */
[C---:B---3--:R-:W-:Y:S01]  /*ce60*/  HMMA.16816.F32 R108, R12.reuse, R24, R108 ;  /* 0x000000180c6c723c */ /* 0x048fe2000000186c */
[----:B------:R-:W1:Y:S03]  /*ce70*/  MUFU.EX2 R189, R189 ;  /* 0x000000bd00bd7308 */ /* 0x000e660000000800 */
[----:B----4-:R-:W-:Y:S04]  /*ce80*/  FADD.FTZ R183, R175, R183 ;  /* 0x000000b7afb77221 */ /* 0x010fe80000010000 */
[C---:B------:R-:W-:Y:S01]  /*ce90*/  HMMA.16816.F32 R112, R12.reuse, R26, R112 ;  /* 0x0000001a0c70723c */ /* 0x040fe20000001870 */
[----:B------:R-:W3:Y:S03]  /*cea0*/  LDSM.16.MT88.4 R24, [R221+0x1900] ;  /* 0x00190000dd18783b */ /* 0x000ee60000004200 */
[----:B------:R-:W-:Y:S04]  /*ceb0*/  FADD.FTZ R183, R252, R183 ;  /* 0x000000b7fcb77221 */ /* 0x000fe80000010000 */
[C---:B------:R-:W-:Y:S08]  /*cec0*/  HMMA.16816.F32 R116, R12.reuse, R156, R116 ;  /* 0x0000009c0c74723c */ /* 0x040ff00000001874 */
[C---:B------:R-:W-:Y:S04]  /*ced0*/  HMMA.16816.F32 R120, R12.reuse, R158, R120 ;  /* 0x0000009e0c78723c */ /* 0x040fe80000001878 */
[----:B-1----:R-:W-:Y:S04]  /*cee0*/  FADD.FTZ R239, R189, R183 ;  /* 0x000000b7bdef7221 */ /* 0x002fe80000010000 */
[C---:B--2---:R-:W-:Y:S08]  /*cef0*/  HMMA.16816.F32 R124, R12.reuse, R16, R124 ;  /* 0x000000100c7c723c */ /* 0x044ff0000000187c */
[----:B------:R-:W-:Y:S01]  /*cf00*/  HMMA.16816.F32 R128, R12, R18, R128 ;  /* 0x000000120c80723c */ /* 0x000fe20000001880 */
[----:B------:R-:W1:Y:S06]  /*cf10*/  LDSM.16.MT88.4 R16, [R222+0x3900] ;  /* 0x00390000de10783b */ /* 0x000e6c0000004200 */
[----:B------:R-:W-:Y:S01]  /*cf20*/  F2FP.PACK_AB R12, R173, R172 ;  /* 0x000000acad0c723e */ /* 0x000fe200000000ff */
[----:B------:R-:W-:Y:S01]  /*cf30*/  FADD.FTZ R172, R172, R180 ;  /* 0x000000b4acac7221 */ /* 0x000fe20000010000 */
[----:B------:R-:W-:Y:S03]  /*cf40*/  F2FP.PACK_AB R13, R175, R174 ;  /* 0x000000aeaf0d723e */ /* 0x000fe600000000ff */
[C---:B------:R-:W-:Y:S01]  /*cf50*/  F2FP.PACK_AB R14, R190.reuse, R199 ;  /* 0x000000c7be0e723e */ /* 0x040fe200000000ff */
[----:B------:R-:W-:Y:S01]  /*cf60*/  FADD.FTZ R172, R173, R172 ;  /* 0x000000acadac7221 */ /* 0x000fe20000010000 */
[----:B------:R-:W-:Y:S03]  /*cf70*/  F2FP.PACK_AB R15, R189, R252 ;  /* 0x000000fcbd0f723e */ /* 0x000fe600000000ff */
[----:B------:R-:W-:Y:S04]  /*cf80*/  FADD.FTZ R172, R199, R172 ;  /* 0x000000acc7ac7221 */ /* 0x000fe80000010000 */
[C---:B-----5:R-:W-:Y:S01]  /*cf90*/  HMMA.16816.F32 R160, R12.reuse, R20, R4 ;  /* 0x000000140ca0723c */ /* 0x060fe20000001804 */
[----:B------:R-:W2:Y:S02]  /*cfa0*/  LDSM.16.MT88.4 R4, [R221+0x3900] ;  /* 0x00390000dd04783b */ /* 0x000ea40000004200 */
[----:B------:R-:W-:Y:S05]  /*cfb0*/  FADD.FTZ R240, R190, R172 ;  /* 0x000000acbef07221 */ /* 0x000fea0000010000 */
[C---:B------:R-:W-:Y:S01]  /*cfc0*/  HMMA.16816.F32 R156, R12.reuse, R22, R8 ;  /* 0x000000160c9c723c */ /* 0x040fe20000001808 */
[----:B------:R-:W4:Y:S07]  /*cfd0*/  LDSM.16.MT88.4 R8, [R220+0x3900] ;  /* 0x00390000dc08783b */ /* 0x000f2e0000004200 */
[C---:B------:R-:W-:Y:S01]  /*cfe0*/  HMMA.16816.F32 R132, R12.reuse, R28, R132 ;  /* 0x0000001c0c84723c */ /* 0x040fe20000001884 */
[----:B------:R-:W5:Y:S07]  /*cff0*/  LDSM.16.MT88.4 R20, [R227+0x5900] ;  /* 0x00590000e314783b */ /* 0x000f6e0000004200 */
[C---:B------:R-:W-:Y:S01]  /*d000*/  HMMA.16816.F32 R136, R12.reuse, R30, R136 ;  /* 0x0000001e0c88723c */ /* 0x040fe20000001888 */
[----:B------:R-:W-:Y:S07]  /*d010*/  LDSM.16.MT88.4 R28, [R221+0x5900] ;  /* 0x00590000dd1c783b */ /* 0x000fee0000004200 */
[C---:B---3--:R-:W-:Y:S08]  /*d020*/  HMMA.16816.F32 R140, R12.reuse, R24, R140 ;  /* 0x000000180c8c723c */ /* 0x048ff0000000188c */
[C---:B------:R-:W-:Y:S01]  /*d030*/  HMMA.16816.F32 R144, R12.reuse, R26, R144 ;  /* 0x0000001a0c90723c */ /* 0x040fe20000001890 */
[----:B------:R-:W3:Y:S07]  /*d040*/  LDSM.16.MT88.4 R24, [R222+0x5900] ;  /* 0x00590000de18783b */ /* 0x000eee0000004200 */
[C---:B------:R-:W-:Y:S08]  /*d050*/  HMMA.16816.F32 R148, R12.reuse, R32, R148 ;  /* 0x000000200c94723c */ /* 0x040ff00000001894 */
[C---:B------:R-:W-:Y:S01]  /*d060*/  HMMA.16816.F32 R152, R12.reuse, R34, R152 ;  /* 0x000000220c98723c */ /* 0x040fe20000001898 */
[----:B------:R-:W3:Y:S07]  /*d070*/  LDSM.16.MT88.4 R32, [R220+0x5900] ;  /* 0x00590000dc20783b */ /* 0x000eee0000004200 */
        /* <DEDUP_REMOVED lines=24> */
[C---:B----4-:R-:W-:Y:S08]  /*d200*/  HMMA.16816.F32 R116, R12.reuse, R8, R116 ;  /* 0x000000080c74723c */ /* 0x050ff00000001874 */
[C---:B------:R-:W-:Y:S08]  /*d210*/  HMMA.16816.F32 R120, R12.reuse, R10, R120 ;  /* 0x0000000a0c78723c */ /* 0x040ff00000001878 */
[C---:B-1----:R-:W-:Y:S08]  /*d220*/  HMMA.16816.F32 R124, R12.reuse, R16, R124 ;  /* 0x000000100c7c723c */ /* 0x042ff0000000187c */
[----:B------:R-:W-:Y:S07]  /*d230*/  HMMA.16816.F32 R128, R12, R18, R128 ;  /* 0x000000120c80723c */ /* 0x000fee0000001880 */
[----:B------:R-:W-:Y:S01]  /*d240*/  MOV R12, R164 ;  /* 0x000000a4000c7202 */ /* 0x000fe20000000f00 */
[----:B------:R-:W-:-:S05]  /*d250*/  @P0 BRA `(.L_x_2770) ;  /* 0xffffcc1000000947 */ /* 0x000fca000383ffff */
.L_x_2767:
[----:B------:R-:W-:-:S06]  /*d260*/  UISETP.GE.AND UP0, UPT, UR21, UR7, UPT ;  /* 0x000000071500728c */ /* 0x000fcc000bf06270 */
[----:B------:R-:W-:-:S13]  /*d270*/  PLOP3.LUT P0, PT, PT, PT, UP0, 0x40, 0x0 ;  /* 0x000000000000781c */ /* 0x000fda0003f0e808 */
[----:B------:R-:W-:Y:S05]  /*d280*/  @P0 BRA `(.L_x_2771) ;  /* 0x0000401000000947 */ /* 0x000fea0003800000 */
[----:B------:R-:W-:Y:S01]  /*d290*/  SHF.R.S32.HI R244, RZ, 0x1f, R235 ;  /* 0x0000001ffff47819 */ /* 0x000fe200000114eb */
[----:B------:R-:W-:Y:S01]  /*d2a0*/  IMAD.MOV.U32 R2, RZ, RZ, R12 ;  /* 0x000000ffff027224 */ /* 0x000fe200078e000c */
[C---:B------:R-:W-:Y:S01]  /*d2b0*/  SHF.L.U64.HI R242, R202.reuse, 0x1, R242 ;  /* 0x00000001caf27819 */ /* 0x040fe200000102f2 */
[----:B------:R-:W-:Y:S01]  /*d2c0*/  IMAD.MOV.U32 R3, RZ, RZ, R0 ;  /* 0x000000ffff037224 */ /* 0x000fe200078e0000 */
[C---:B------:R-:W-:Y:S01]  /*d2d0*/  SHF.L.U64.HI R244, R235.reuse, 0x1, R244 ;  /* 0x00000001ebf47819 */ /* 0x040fe200000102f4 */
[----:B------:R-:W-:Y:S01]  /*d2e0*/  IMAD.SHL.U32 R243, R235, 0x2, RZ ;  /* 0x00000002ebf37824 */ /* 0x000fe200078e00ff */
[----:B------:R-:W-:Y:S01]  /*d2f0*/  SHF.L.U32 R245, R202, 0x1, RZ ;  /* 0x00000001caf57819 */ /* 0x000fe200000006ff */
[C---:B------:R-:W-:Y:S01]  /*d300*/  IMAD.SHL.U32 R246, R201.reuse, 0x2, RZ ;  /* 0x00000002c9f67824 */ /* 0x040fe200078e00ff */
[----:B------:R-:W-:Y:S02]  /*d310*/  SHF.L.U64.HI R241, R201, 0x1, R241 ;  /* 0x00000001c9f17819 */ /* 0x000fe400000102f1 */
[----:B------:R-:W-:-:S02]  /*d320*/  SHF.L.U64.HI R247, R200, 0x1, R203 ;  /* 0x00000001c8f77819 */ /* 0x000fc400000102cb */
[----:B------:R-:W-:Y:S02]  /*d330*/  SHF.L.U32 R248, R200, 0x1, RZ ;  /* 0x00000001c8f87819 */ /* 0x000fe400000006ff */
.L_x_2781:
        /* <DEDUP_REMOVED lines=22> */
[----:B------:R-:W-:Y:S04]  /*d4a0*/  SHFL.IDX PT, R0, R0, 0x1, 0x181f ;  /* 0x00381f0000007f89 */ /* 0x000fe800000e0000 */
[----:B------:R-:W4:Y:S04]  /*d4b0*/  LDSM.16.M88.4 R24, [R229+0x9100] ;  /* 0x00910000e518783b */ /* 0x000f280000000200 */
[----:B------:R-:W5:Y:S04]  /*d4c0*/  SHFL.IDX PT, R28, R28, 0x1, 0x181f ;  /* 0x00381f001c1c7f89 */ /* 0x000f6800000e0000 */
[----:B------:R-:W4:Y:S04]  /*d4d0*/  LDSM.16.M88.4 R164, [R229+0x9900] ;  /* 0x00990000e5a4783b */ /* 0x000f280000000200 */
[----:B------:R-:W-:Y:S04]  /*d4e0*/  LDSM.16.M88.4 R168, [R226+0x10100] ;  /* 0x01010000e2a8783b */ /* 0x000fe80000000200 */
[----:B------:R-:W5:Y:S01]  /*d4f0*/  LDSM.16.M88.4 R172, [R228] ;  /* 0x00000000e4ac783b */ /* 0x000f620000000200 */
[C---:B-1----:R-:W-:Y:S03]  /*d500*/  HMMA.16816.F32 R4, R32.reuse, R8, RZ ;  /* 0x000000082004723c */ /* 0x042fe600000018ff */
[----:B------:R-:W1:Y:S01]  /*d510*/  LDSM.16.M88.4 R176, [R219] ;  /* 0x00000000dbb0783b */ /* 0x000e620000000200 */
[----:B--2---:R-:W-:Y:S03]  /*d520*/  IADD3 R188, P0, R190, R243, RZ ;  /* 0x000000f3bebc7210 */ /* 0x004fe60007f1e0ff */
[----:B------:R-:W2:Y:S01]  /*d530*/  LDSM.16.M88.4 R180, [R218] ;  /* 0x00000000dab4783b */ /* 0x000ea20000000200 */
[C---:B------:R-:W-:Y:S01]  /*d540*/  HMMA.16816.F32 R8, R32.reuse, R10, RZ ;  /* 0x0000000a2008723c */ /* 0x040fe200000018ff */
[----:B---3--:R-:W-:Y:S02]  /*d550*/  IMAD.X R189, R20, 0x1, R244, P0 ;  /* 0x0000000114bd7824 */ /* 0x008fe400000e06f4 */
[----:B------:R-:W3:Y:S01]  /*d560*/  LDSM.16.M88.4 R184, [R217] ;  /* 0x00000000d9b8783b */ /* 0x000ee20000000200 */
[----:B------:R-:W-:Y:S03]  /*d570*/  IADD3 R196, P0, R190, R245, RZ ;  /* 0x000000f5bec47210 */ /* 0x000fe60007f1e0ff */
[----:B------:R-:W-:Y:S01]  /*d580*/  @!PT LDS RZ, [RZ] ;  /* 0x00000000fffff984 */ /* 0x000fe20000000800 */
[----:B------:R-:W-:Y:S01]  /*d590*/  @!PT LDS RZ, [RZ] ;  /* 0x00000000fffff984 */ /* 0x000fe20000000800 */
[----:B------:R-:W-:Y:S01]  /*d5a0*/  @!PT LDS RZ, [RZ] ;  /* 0x00000000fffff984 */ /* 0x000fe20000000800 */
[----:B------:R1:W-:Y:S01]  /*d5b0*/  LDGSTS.E.BYPASS.LTC128B.128 [R238], [R188.64], !P2 ;  /* 0x00000000bcee7fae */ /* 0x0003e2000d101d50 */
[C---:B------:R-:W-:Y:S01]  /*d5c0*/  HMMA.16816.F32 R12, R32.reuse, R16, RZ ;  /* 0x00000010200c723c */ /* 0x040fe200000018ff */
[----:B------:R-:W-:Y:S03]  /*d5d0*/  IMAD.X R197, R20, 0x1, R242, P0 ;  /* 0x0000000114c57824 */ /* 0x000fe600000e06f2 */
[----:B------:R-:W-:Y:S02]  /*d5e0*/  IADD3 R192, P0, R190, R246, RZ ;  /* 0x000000f6bec07210 */ /* 0x000fe40007f1e0ff */
[----:B------:R2:W-:Y:S02]  /*d5f0*/  LDGSTS.E.BYPASS.LTC128B.128 [R238+0x2000], [R196.64], !P6 ;  /* 0x02000000c4ee7fae */ /* 0x0005e4000f101d50 */
[C---:B------:R-:W-:Y:S01]  /*d600*/  HMMA.16816.F32 R16, R32.reuse, R18, RZ ;  /* 0x000000122010723c */ /* 0x040fe200000018ff */
[----:B------:R-:W-:Y:S03]  /*d610*/  IMAD.X R193, R20, 0x1, R241, P0 ;  /* 0x0000000114c17824 */ /* 0x000fe600000e06f1 */
[----:B------:R-:W-:Y:S02]  /*d620*/  IADD3 R190, P0, R190, R248, RZ ;  /* 0x000000f8bebe7210 */ /* 0x000fe40007f1e0ff */
[----:B------:R2:W-:Y:S03]  /*d630*/  LDGSTS.E.BYPASS.LTC128B.128 [R238+0x4000], [R192.64], !P5 ;  /* 0x04000000c0ee7fae */ /* 0x0005e6000e901d50 */
[----:B------:R-:W-:Y:S02]  /*d640*/  IMAD.X R191, R20, 0x1, R247, P0 ;  /* 0x0000000114bf7824 */ /* 0x000fe400000e06f7 */
[C---:B----4-:R-:W-:Y:S01]  /*d650*/  HMMA.16816.F32 R20, R32.reuse, R24, RZ ;  /* 0x000000182014723c */ /* 0x050fe200000018ff */
[----:B------:R-:W-:Y:S02]  /*d660*/  IADD3 R30, P0, R0, R243, RZ ;  /* 0x000000f3001e7210 */ /* 0x000fe40007f1e0ff */
[----:B------:R4:W-:Y:S03]  /*d670*/  LDGSTS.E.BYPASS.LTC128B.128 [R238+0x6000], [R190.64], !P4 ;  /* 0x06000000beee7fae */ /* 0x0009e6000e101d50 */
[----:B-----5:R-:W-:Y:S01]  /*d680*/  IMAD.X R31, R28, 0x1, R244, P0 ;  /* 0x000000011c1f7824 */ /* 0x020fe200000e06f4 */
[----:B------:R-:W-:Y:S01]  /*d690*/  IADD3 R194, P0, R0, R245, RZ ;  /* 0x000000f500c27210 */ /* 0x000fe20007f1e0ff */
[C---:B------:R-:W-:Y:S03]  /*d6a0*/  HMMA.16816.F32 R24, R32.reuse, R26, RZ ;  /* 0x0000001a2018723c */ /* 0x040fe600000018ff */
[----:B------:R5:W-:Y:S01]  /*d6b0*/  LDGSTS.E.BYPASS.LTC128B.128 [R238+0x1000], [R30.64], !P2 ;  /* 0x010000001eee7fae */ /* 0x000be2000d101d50 */
[----:B------:R-:W-:Y:S01]  /*d6c0*/  IMAD.X R195, R28, 0x1, R242, P0 ;  /* 0x000000011cc37824 */ /* 0x000fe200000e06f2 */
[----:B-1----:R-:W-:Y:S04]  /*d6d0*/  IADD3 R188, P0, R0, R246, RZ ;  /* 0x000000f600bc7210 */ /* 0x002fe80007f1e0ff */
[----:B------:R1:W-:Y:S03]  /*d6e0*/  LDGSTS.E.BYPASS.LTC128B.128 [R238+0x3000], [R194.64], !P6 ;  /* 0x03000000c2ee7fae */ /* 0x0003e6000f101d50 */
[----:B------:R-:W-:Y:S01]  /*d6f0*/  IMAD.X R189, R28, 0x1, R241, P0 ;  /* 0x000000011cbd7824 */ /* 0x000fe200000e06f1 */
[----:B--2---:R-:W-:Y:S04]  /*d700*/  IADD3 R192, P0, R0, R248, RZ ;  /* 0x000000f800c07210 */ /* 0x004fe80007f1e0ff */
[----:B------:R4:W-:Y:S01]  /*d710*/  LDGSTS.E.BYPASS.LTC128B.128 [R238+0x5000], [R188.64], !P5 ;  /* 0x05000000bcee7fae */ /* 0x0009e2000e901d50 */
[----:B------:R-:W-:Y:S01]  /*d720*/  IMAD.X R193, R28, 0x1, R247, P0 ;  /* 0x000000011cc17824 */ /* 0x000fe200000e06f7 */
[----:B------:R-:W-:Y:S04]  /*d730*/  PLOP3.LUT P0, PT, PT, PT, UP0, 0x40, 0x0 ;  /* 0x000000000000781c */ /* 0x000fe80003f0e808 */
[----:B------:R1:W-:Y:S04]  /*d740*/  LDGSTS.E.BYPASS.LTC128B.128 [R238+0x7000], [R192.64], !P4 ;  /* 0x07000000c0ee7fae */ /* 0x0003e8000e101d50 */
[----:B------:R-:W-:Y:S01]  /*d750*/  LDSM.16.M88.4 R196, [R224+0x8900] ;  /* 0x00890000e0c4783b */ /* 0x000fe20000000200 */
[C---:B-----5:R-:W-:Y:S03]  /*d760*/  HMMA.16816.F32 R28, R32.reuse, R164, RZ ;  /* 0x000000a4201c723c */ /* 0x060fe600000018ff */
[----:B------:R-:W0:Y:S04]  /*d770*/  LDGDEPBAR ;  /* 0x00000000000079af */ /* 0x000e280000000000 */
[----:B------:R-:W-:Y:S01]  /*d780*/  LDSM.16.M88.4 R200, [R224+0x9900] ;  /* 0x00990000e0c8783b */ /* 0x000fe20000000200 */
[----:B------:R-:W-:Y:S03]  /*d790*/  HMMA.16816.F32 R32, R32, R166, RZ ;  /* 0x000000a62020723c */ /* 0x000fe600000018ff */
[----:B------:R-:W-:Y:S04]  /*d7a0*/  LDSM.16.M88.4 R164, [R224+0x9100] ;  /* 0x00910000e0a4783b */ /* 0x000fe80000000200 */
[----:B----4-:R-:W-:Y:S01]  /*d7b0*/  LDSM.16.M88.4 R188, [R225+0x10100] ;  /* 0x01010000e1bc783b */ /* 0x010fe20000000200 */
[C---:B------:R-:W-:Y:S03]  /*d7c0*/  HMMA.16816.F32 R4, R168.reuse, R172, R4 ;  /* 0x000000aca804723c */ /* 0x040fe60000001804 */
[----:B-1----:R-:W1:Y:S05]  /*d7d0*/  LDSM.16.M88.4 R192, [R224+0x8100] ;  /* 0x00810000e0c0783b */ /* 0x002e6a0000000200 */
[C---:B------:R-:W-:Y:S01]  /*d7e0*/  HMMA.16816.F32 R8, R168.reuse, R174, R8 ;  /* 0x000000aea808723c */ /* 0x040fe20000001808 */
[----:B------:R-:W-:Y:S07]  /*d7f0*/  LDSM.16.M88.4 R172, [R223+0x10100] ;  /* 0x01010000dfac783b */ /* 0x000fee0000000200 */
[C---:B------:R-:W-:Y:S08]  /*d800*/  HMMA.16816.F32 R12, R168.reuse, R176, R12 ;  /* 0x000000b0a80c723c */ /* 0x040ff0000000180c */
[C---:B------:R-:W-:Y:S01]  /*d810*/  HMMA.16816.F32 R16, R168.reuse, R178, R16 ;  /* 0x000000b2a810723c */ /* 0x040fe20000001810 */
[----:B------:R-:W2:Y:S07]  /*d820*/  LDSM.16.M88.4 R176, [R216] ;  /* 0x00000000d8b0783b */ /* 0x000eae0000000200 */
[C---:B------:R-:W-:Y:S08]  /*d830*/  HMMA.16816.F32 R20, R168.reuse, R180, R20 ;  /* 0x000000b4a814723c */ /* 0x040ff00000001814 */
[C---:B------:R-:W-:Y:S01]  /*d840*/  HMMA.16816.F32 R24, R168.reuse, R182, R24 ;  /* 0x000000b6a818723c */ /* 0x040fe20000001818 */
[----:B------:R-:W4:Y:S07]  /*d850*/  LDSM.16.M88.4 R180, [R216+0x800] ;  /* 0x00080000d8b4783b */ /* 0x000f2e0000000200 */
        /* <DEDUP_REMOVED lines=18> */
[C---:B------:R-:W-:Y:S01]  /*d980*/  HMMA.16816.F32 R8, R172.reuse, R178, R8 ;  /* 0x000000b2ac08723c */ /* 0x040fe20000001808 */
[----:B------:R-:W-:Y:S07]  /*d990*/  LDSM.16.M88.4 R176, [R215] ;  /* 0x00000000d7b0783b */ /* 0x000fee0000000200 */
[C---:B----4-:R-:W-:Y:S08]  /*d9a0*/  HMMA.16816.F32 R12, R172.reuse, R180, R12 ;  /* 0x000000b4ac0c723c */ /* 0x050ff0000000180c */
[C---:B------:R-:W-:Y:S01]  /*d9b0*/  HMMA.16816.F32 R16, R172.reuse, R182, R16 ;  /* 0x000000b6ac10723c */ /* 0x040fe20000001810 */
[----:B------:R-:W-:Y:S07]  /*d9c0*/  LDSM.16.M88.4 R180, [R214] ;  /* 0x00000000d6b4783b */ /* 0x000fee0000000200 */
[C---:B---3--:R-:W-:Y:S08]  /*d9d0*/  HMMA.16816.F32 R20, R172.reuse, R168, R20 ;  /* 0x000000a8ac14723c */ /* 0x048ff00000001814 */
[C---:B------:R-:W-:Y:S01]  /*d9e0*/  HMMA.16816.F32 R24, R172.reuse, R170, R24 ;  /* 0x000000aaac18723c */ /* 0x040fe20000001818 */
[----:B------:R-:W2:Y:S07]  /*d9f0*/  LDSM.16.M88.4 R168, [R226+0x14100] ;  /* 0x01410000e2a8783b */ /* 0x000eae0000000200 */
[C---:B-----5:R-:W-:Y:S08]  /*da00*/  HMMA.16816.F32 R28, R172.reuse, R184, R28 ;  /* 0x000000b8ac1c723c */ /* 0x060ff0000000181c */
[----:B------:R-:W-:Y:S01]  /*da10*/  HMMA.16816.F32 R32, R172, R186, R32 ;  /* 0x000000baac20723c */ /* 0x000fe20000001820 */
[----:B------:R-:W3:Y:S04]  /*da20*/  LDSM.16.M88.4 R172, [R213] ;  /* 0x00000000d5ac783b */ /* 0x000ee80000000200 */
[----:B------:R-:W4:Y:S03]  /*da30*/  LDSM.16.M88.4 R184, [R212] ;  /* 0x00000000d4b8783b */ /* 0x000f260000000200 */
        /* <DEDUP_REMOVED lines=11> */
[----:B------:R-:W5:Y:S04]  /*daf0*/  LDSM.16.M88.4 R164, [R224+0xb100] ;  /* 0x00b10000e0a4783b */ /* 0x000f680000000200 */
[----:B------:R-:W1:Y:S03]  /*db00*/  LDSM.16.M88.4 R200, [R224+0xb900] ;  /* 0x00b90000e0c8783b */ /* 0x000e660000000200 */
[C---:B--2---:R-:W-:Y:S08]  /*db10*/  HMMA.16816.F32 R4, R168.reuse, R176, R4 ;  /* 0x000000b0a804723c */ /* 0x044ff00000001804 */
[C---:B------:R-:W-:Y:S01]  /*db20*/  HMMA.16816.F32 R8, R168.reuse, R178, R8 ;  /* 0x000000b2a808723c */ /* 0x040fe20000001808 */
[----:B------:R-:W-:Y:S07]  /*db30*/  LDSM.16.M88.4 R176, [R216+0x2000] ;  /* 0x00200000d8b0783b */ /* 0x000fee0000000200 */
[C---:B------:R-:W-:Y:S08]  /*db40*/  HMMA.16816.F32 R12, R168.reuse, R180, R12 ;  /* 0x000000b4a80c723c */ /* 0x040ff0000000180c */
[C---:B------:R-:W-:Y:S01]  /*db50*/  HMMA.16816.F32 R16, R168.reuse, R182, R16 ;  /* 0x000000b6a810723c */ /* 0x040fe20000001810 */
        /* <DEDUP_REMOVED lines=8> */
[C---:B-1----:R-:W-:Y:S08]  /*dbe0*/  HMMA.16816.F32 R4, R188.reuse, R192, R4 ;  /* 0x000000c0bc04723c */ /* 0x042ff00000001804 */
[C---:B------:R-:W-:Y:S01]  /*dbf0*/  HMMA.16816.F32 R8, R188.reuse, R194, R8 ;  /* 0x000000c2bc08723c */ /* 0x040fe20000001808 */
[----:B------:R-:W-:Y:S07]  /*dc00*/  LDSM.16.M88.4 R192, [R229+0xc100] ;  /* 0x00c10000e5c0783b */ /* 0x000fee0000000200 */
[C---:B------:R-:W-:Y:S08]  /*dc10*/  HMMA.16816.F32 R12, R188.reuse, R196, R12 ;  /* 0x000000c4bc0c723c */ /* 0x040ff0000000180c */
[C---:B------:R-:W-:Y:S01]  /*dc20*/  HMMA.16816.F32 R16, R188.reuse, R198, R16 ;  /* 0x000000c6bc10723c */ /* 0x040fe20000001810 */
[----:B------:R-:W-:Y:S07]  /*dc30*/  LDSM.16.M88.4 R196, [R229+0xc900] ;  /* 0x00c90000e5c4783b */ /* 0x000fee0000000200 */
[C---:B-----5:R-:W-:Y:S08]  /*dc40*/  HMMA.16816.F32 R20, R188.reuse, R164, R20 ;  /* 0x000000a4bc14723c */ /* 0x060ff00000001814 */
        /* <DEDUP_REMOVED lines=8> */
[----:B------:R-:W-:Y:S07]  /*dcd0*/  LDSM.16.M88.4 R176, [R211] ;  /* 0x00000000d3b0783b */ /* 0x000fee0000000200 */
[C---:B------:R-:W-:Y:S08]  /*dce0*/  HMMA.16816.F32 R12, R172.reuse, R180, R12 ;  /* 0x000000b4ac0c723c */ /* 0x040ff0000000180c */
[C---:B------:R-:W-:Y:S01]  /*dcf0*/  HMMA.16816.F32 R16, R172.reuse, R182, R16 ;  /* 0x000000b6ac10723c */ /* 0x040fe20000001810 */
[----:B------:R-:W-:Y:S07]  /*dd00*/  LDSM.16.M88.4 R180, [R210] ;  /* 0x00000000d2b4783b */ /* 0x000fee0000000200 */
[C---:B---3--:R-:W-:Y:S08]  /*dd10*/  HMMA.16816.F32 R20, R172.reuse, R168, R20 ;  /* 0x000000a8ac14723c */ /* 0x048ff00000001814 */
[C---:B------:R-:W-:Y:S01]  /*dd20*/  HMMA.16816.F32 R24, R172.reuse, R170, R24 ;  /* 0x000000aaac18723c */ /* 0x040fe20000001818 */
[----:B------:R-:W2:Y:S07]  /*dd30*/  LDSM.16.M88.4 R168, [R226+0x18100] ;  /* 0x01810000e2a8783b */ /* 0x000eae0000000200 */
[C---:B----4-:R-:W-:Y:S08]  /*dd40*/  HMMA.16816.F32 R28, R172.reuse, R184, R28 ;  /* 0x000000b8ac1c723c */ /* 0x050ff0000000181c */
        /* <DEDUP_REMOVED lines=81> */
[C---:B-1----:R-:W-:Y:S01]  /*e260*/  HMMA.16816.F32 R4, R188.reuse, R192, R4 ;  /* 0x000000c0bc04723c */ /* 0x042fe20000001804 */
[----:B------:R-:W-:Y:S04]  /*e270*/  DEPBAR.LE SB0, 0x0 ;  /* 0x000080000000791a */ /* 0x000fe80000000000 */
[----:B------:R-:W-:Y:S03]  /*e280*/  BAR.SYNC.DEFER_BLOCKING 0x0 ;  /* 0x0000000000007b1d */ /* 0x000fe60000010000 */
[C---:B------:R-:W-:Y:S08]  /*e290*/  HMMA.16816.F32 R8, R188.reuse, R194, R8 ;  /* 0x000000c2bc08723c */ /* 0x040ff00000001808 */
[C---:B------:R-:W-:Y:S08]  /*e2a0*/  HMMA.16816.F32 R12, R188.reuse, R196, R12 ;  /* 0x000000c4bc0c723c */ /* 0x040ff0000000180c */
[C---:B------:R-:W-:Y:S08]  /*e2b0*/  HMMA.16816.F32 R16, R188.reuse, R198, R16 ;  /* 0x000000c6bc10723c */ /* 0x040ff00000001810 */
[C---:B-----5:R-:W-:Y:S08]  /*e2c0*/  HMMA.16816.F32 R20, R188.reuse, R164, R20 ;  /* 0x000000a4bc14723c */ /* 0x060ff00000001814 */
[C---:B------:R-:W-:Y:S08]  /*e2d0*/  HMMA.16816.F32 R24, R188.reuse, R166, R24 ;  /* 0x000000a6bc18723c */ /* 0x040ff00000001818 */
[C---:B------:R-:W-:Y:S08]  /*e2e0*/  HMMA.16816.F32 R28, R188.reuse, R200, R28 ;  /* 0x000000c8bc1c723c */ /* 0x040ff0000000181c */
[----:B------:R-:W-:Y:S08]  /*e2f0*/  HMMA.16816.F32 R32, R188, R202, R32 ;  /* 0x000000cabc20723c */ /* 0x000ff00000001820 */
[C---:B--2---:R-:W-:Y:S08]  /*e300*/  HMMA.16816.F32 R4, R172.reuse, R176, R4 ;  /* 0x000000b0ac04723c */ /* 0x044ff00000001804 */
[C---:B------:R-:W-:Y:S08]  /*e310*/  HMMA.16816.F32 R8, R172.reuse, R178, R8 ;  /* 0x000000b2ac08723c */ /* 0x040ff00000001808 */
[C---:B------:R-:W-:Y:S08]  /*e320*/  HMMA.16816.F32 R12, R172.reuse, R180, R12 ;  /* 0x000000b4ac0c723c */ /* 0x040ff0000000180c */
[C---:B------:R-:W-:Y:S08]  /*e330*/  HMMA.16816.F32 R16, R172.reuse, R182, R16 ;  /* 0x000000b6ac10723c */ /* 0x040ff00000001810 */
[C---:B---3--:R-:W-:Y:S08]  /*e340*/  HMMA.16816.F32 R20, R172.reuse, R168, R20 ;  /* 0x000000a8ac14723c */ /* 0x048ff00000001814 */
[C---:B------:R-:W-:Y:S08]  /*e350*/  HMMA.16816.F32 R24, R172.reuse, R170, R24 ;  /* 0x000000aaac18723c */ /* 0x040ff00000001818 */
[C---:B----4-:R-:W-:Y:S08]  /*e360*/  HMMA.16816.F32 R28, R172.reuse, R184, R28 ;  /* 0x000000b8ac1c723c */ /* 0x050ff0000000181c */
[----:B------:R-:W-:Y:S01]  /*e370*/  HMMA.16816.F32 R32, R172, R186, R32 ;  /* 0x000000baac20723c */ /* 0x000fe20000001820 */
[----:B------:R-:W-:-:S07]  /*e380*/  @P0 BRA `(.L_x_2772) ;  /* 0x0000037000000947 */ /* 0x000fce0003800000 */
[----:B------:R-:W-:Y:S01]  /*e390*/  ULEA UR4, UR21, UR10, 0x6 ;  /* 0x0000000a15047291 */ /* 0x000fe2000f8e303f */
        /* <DEDUP_REMOVED lines=30> */
[C---:B-1----:R-:W-:Y:S05]  /*e580*/  IADD3 R172, P0, R165.reuse, R243, RZ ;  /* 0x000000f3a5ac7210 */ /* 0x042fea0007f1e0ff */
[C-C-:B--2---:R-:W-:Y:S01]  /*e590*/  IMAD.X R173, R166.reuse, 0x1, R244.reuse, P0 ;  /* 0x00000001a6ad7824 */ /* 0x144fe200000e06f4 */
[C---:B------:R-:W-:Y:S04]  /*e5a0*/  IADD3 R170, P0, R165.reuse, R245, RZ ;  /* 0x000000f5a5aa7210 */ /* 0x040fe80007f1e0ff */
[----:B------:R1:W-:Y:S01]  /*e5b0*/  LDGSTS.E.BYPASS.LTC128B.128 [R233+0x8100], [R172.64], !P2 ;  /* 0x08100000ace97fae */ /* 0x0003e2000d101d50 */
[C---:B------:R-:W-:Y:S02]  /*e5c0*/  IADD3.X R171, R166.reuse, R242, RZ, P0, !PT ;  /* 0x000000f2a6ab7210 */ /* 0x040fe400007fe4ff */
[C---:B------:R-:W-:Y:S03]  /*e5d0*/  IADD3 R168, P0, R165.reuse, R246, RZ ;  /* 0x000000f6a5a87210 */ /* 0x040fe60007f1e0ff */
[----:B------:R2:W-:Y:S02]  /*e5e0*/  LDGSTS.E.BYPASS.LTC128B.128 [R233+0xa100], [R170.64], !P6 ;  /* 0x0a100000aae97fae */ /* 0x0005e4000f101d50 */
[C---:B------:R-:W-:Y:S01]  /*e5f0*/  IMAD.X R169, R166.reuse, 0x1, R241, P0 ;  /* 0x00000001a6a97824 */ /* 0x040fe200000e06f1 */
[----:B------:R-:W-:Y:S04]  /*e600*/  IADD3 R174, P0, R165, R248, RZ ;  /* 0x000000f8a5ae7210 */ /* 0x000fe80007f1e0ff */
[----:B------:R1:W-:Y:S01]  /*e610*/  LDGSTS.E.BYPASS.LTC128B.128 [R233+0xc100], [R168.64], !P5 ;  /* 0x0c100000a8e97fae */ /* 0x0003e2000e901d50 */
[----:B------:R-:W-:Y:S01]  /*e620*/  IMAD.X R175, R166, 0x1, R247, P0 ;  /* 0x00000001a6af7824 */ /* 0x000fe200000e06f7 */
[----:B---3--:R-:W-:Y:S04]  /*e630*/  IADD3 R178, P0, R0, R243, RZ ;  /* 0x000000f300b27210 */ /* 0x008fe80007f1e0ff */
[----:B------:R1:W-:Y:S01]  /*e640*/  LDGSTS.E.BYPASS.LTC128B.128 [R233+0xe100], [R174.64], !P4 ;  /* 0x0e100000aee97fae */ /* 0x0003e2000e101d50 */
[----:B----4-:R-:W-:Y:S01]  /*e650*/  IMAD.X R179, R164, 0x1, R244, P0 ;  /* 0x00000001a4b37824 */ /* 0x010fe200000e06f4 */
[----:B------:R-:W-:Y:S04]  /*e660*/  IADD3 R176, P0, R0, R245, RZ ;  /* 0x000000f500b07210 */ /* 0x000fe80007f1e0ff */
[----:B------:R1:W-:Y:S01]  /*e670*/  LDGSTS.E.BYPASS.LTC128B.128 [R233+0x9100], [R178.64], !P2 ;  /* 0x09100000b2e97fae */ /* 0x0003e2000d101d50 */
[----:B------:R-:W-:Y:S02]  /*e680*/  IADD3.X R177, R164, R242, RZ, P0, !PT ;  /* 0x000000f2a4b17210 */ /* 0x000fe400007fe4ff */
[----:B------:R-:W-:Y:S03]  /*e690*/  IADD3 R166, P0, R0, R246, RZ ;  /* 0x000000f600a67210 */ /* 0x000fe60007f1e0ff */
[----:B------:R1:W-:Y:S02]  /*e6a0*/  LDGSTS.E.BYPASS.LTC128B.128 [R233+0xb100], [R176.64], !P6 ;  /* 0x0b100000b0e97fae */ /* 0x0003e4000f101d50 */
[----:B------:R-:W-:Y:S01]  /*e6b0*/  IMAD.X R167, R164, 0x1, R241, P0 ;  /* 0x00000001a4a77824 */ /* 0x000fe200000e06f1 */
[----:B--2---:R-:W-:Y:S04]  /*e6c0*/  IADD3 R170, P0, R0, R248, RZ ;  /* 0x000000f800aa7210 */ /* 0x004fe80007f1e0ff */
[----:B------:R1:W-:Y:S01]  /*e6d0*/  LDGSTS.E.BYPASS.LTC128B.128 [R233+0xd100], [R166.64], !P5 ;  /* 0x0d100000a6e97fae */ /* 0x0003e2000e901d50 */
[----:B------:R-:W-:Y:S05]  /*e6e0*/  IMAD.X R171, R164, 0x1, R247, P0 ;  /* 0x00000001a4ab7824 */ /* 0x000fea00000e06f7 */
[----:B------:R1:W-:Y:S03]  /*e6f0*/  LDGSTS.E.BYPASS.LTC128B.128 [R233+0xf100], [R170.64], !P4 ;  /* 0x0f100000aae97fae */ /* 0x0003e6000e101d50 */
.L_x_2772:
[----:B------:R-:W-:Y:S01]  /*e700*/  PLOP3.LUT P0, PT, PT, PT, UP2, 0x80, 0x0 ;  /* 0x000000000000781c */ /* 0x000fe20003f0f028 */
[----:B------:R-:W0:Y:S01]  /*e710*/  LDGDEPBAR ;  /* 0x00000000000079af */ /* 0x000e220000000000 */
[----:B-1----:R-:W-:Y:S01]  /*e720*/  IMAD.MOV.U32 R174, RZ, RZ, R236 ;  /* 0x000000ffffae7224 */ /* 0x002fe200078e00ec */
[----:B------:R-:W-:Y:S01]  /*e730*/  USHF.L.U32 UR4, UR21, 0x6, URZ ;  /* 0x0000000615047899 */ /* 0x000fe2000800063f */
[----:B------:R-:W-:Y:S09]  /*e740*/  IMAD.U32 R164, RZ, RZ, UR8 ;  /* 0x00000008ffa47e24 */ /* 0x000ff2000f8e00ff */
[----:B------:R-:W-:Y:S01]  /*e750*/  @P0 IMAD.HI.U32 R0, R236, c[0x0][0x2c8], RZ ;  /* 0x0000b200ec000a27 */ /* 0x000fe200078e00ff */
[----:B------:R-:W-:Y:S11]  /*e760*/  PLOP3.LUT P0, PT, PT, PT, UP2, 0x80, 0x0 ;  /* 0x000000000000781c */ /* 0x000ff60003f0f028 */
[----:B------:R-:W-:Y:S02]  /*e770*/  @!UPT UIADD3 URZ, URZ, URZ, URZ ;  /* 0x0000003f3f3ff290 */ /* 0x000fe4000fffe03f */
[----:B------:R-:W-:Y:S01]  /*e780*/  @P0 SHF.R.U32.HI R174, RZ, c[0x0][0x2cc], R0 ;  /* 0x0000b300ffae0a19 */ /* 0x000fe20000011600 */
[----:B------:R-:W-:Y:S01]  /*e790*/  IMAD.U32 R0, RZ, RZ, UR4 ;  /* 0x00000004ff007e24 */ /* 0x000fe2000f8e00ff */
[----:B------:R-:W-:Y:S03]  /*e7a0*/  PLOP3.LUT P0, PT, PT, PT, UP1, 0x40, 0x0 ;  /* 0x000000000000781c */ /* 0x000fe60003f0e818 */
[----:B------:R-:W1:Y:S01]  /*e7b0*/  SHFL.IDX PT, R167, R174, RZ, 0x1c1f ;  /* 0x001c1fffaea77589 */ /* 0x000e6200000e0000 */
[----:B------:R-:W-:Y:S04]  /*e7c0*/  IADD3 R165, -R237, 0x1, -R0 ;  /* 0x00000001eda57810 */ /* 0x000fe80007ffe900 */
        /* <DEDUP_REMOVED lines=21> */
.L_x_2775:
[----:B------:R-:W-:Y:S04]  /*e920*/  MOV R165, c[0x0][0x32c] ;  /* 0x0000cb0000a57a02 */ /* 0x000fe80000000f00 */
[----:B------:R-:W-:Y:S11]  /*e930*/  ISETP.NE.AND P0, PT, R165, 0x1, PT ;  /* 0x00000001a500780c */ /* 0x000ff60003f05270 */
[----:B------:R-:W-:Y:S02]  /*e940*/  @!UPT UIADD3 URZ, URZ, URZ, URZ ;  /* 0x0000003f3f3ff290 */ /* 0x000fe4000fffe03f */
[----:B------:R-:W-:Y:S05]  /*e950*/  @P0 IMAD.HI.U32 R165, R167, c[0x0][0x330], RZ ;  /* 0x0000cc00a7a50a27 */ /* 0x000fea00078e00ff */
[----:B------:R-:W-:Y:S02]  /*e960*/  @P0 SHF.R.U32.HI R167, RZ, c[0x0][0x334], R165 ;  /* 0x0000cd00ffa70a19 */ /* 0x000fe400000116a5 */
.L_x_2776:
[----:B------:R-:W-:Y:S05]  /*e970*/  BSYNC B0 ;  /* 0x0000000000007941 */ /* 0x000fea0003800000 */
.L_x_2774:
[----:B------:R-:W-:Y:S04]  /*e980*/  IMAD R167, R167, c[0x0][0x32c], -R0 ;  /* 0x0000cb00a7a77a24 */ /* 0x000fe800078e0a00 */
[----:B------:R-:W-:Y:S05]  /*e990*/  IMAD.IADD R167, R167, 0x1, -R237 ;  /* 0x00000001a7a77824 */ /* 0x000fea00078e0aed */
[----:B------:R-:W-:Y:S02]  /*e9a0*/  IADD3 R165, R167, c[0x0][0x32c], RZ ;  /* 0x0000cb00a7a57a10 */ /* 0x000fe40007ffe0ff */
[----:B------:R-:W-:Y:S02]  /*e9b0*/  IMNMX R172, R172, R167, !PT ;  /* 0x000000a7acac7217 */ /* 0x000fe40007800200 */
[----:B------:R-:W-:Y:S02]  /*e9c0*/  IMNMX R173, R173, R165, PT ;  /* 0x000000a5adad7217 */ /* 0x000fe40003800200 */
.L_x_2773:
[----:B------:R-:W-:Y:S06]  /*e9d0*/  UISETP.GT.AND UP0, UPT, UR21, -0x1, UPT ;  /* 0xffffffff1500788c */ /* 0x000fec000bf04270 */
[----:B------:R-:W-:Y:S04]  /*e9e0*/  PLOP3.LUT P0, PT, PT, PT, UP0, 0x80, 0x0 ;  /* 0x000000000000781c */ /* 0x000fe80003f0f008 */
[----:B------:R-:W-:Y:S04]  /*e9f0*/  ISETP.GT.AND P0, PT, R172, RZ, P0 ;  /* 0x000000ffac00720c */ /* 0x000fe80000704270 */
        /* <DEDUP_REMOVED lines=25> */
[C---:B------:R-:W-:Y:S01]  /*eb90*/  ISETP.LT.OR P0, PT, R173.reuse, 0x19, P0 ;  /* 0x00000019ad00780c */ /* 0x040fe20000701670 */
        /* <DEDUP_REMOVED lines=57> */
.L_x_2779:
[----:B------:R-:W-:Y:S04]  /*ef30*/  MOV R12, c[0x0][0x32c] ;  /* 0x0000cb00000c7a02 */ /* 0x000fe80000000f00 */
[----:B------:R-:W-:Y:S11]  /*ef40*/  ISETP.NE.AND P0, PT, R12, 0x1, PT ;  /* 0x000000010c00780c */ /* 0x000ff60003f05270 */
[----:B------:R-:W-:Y:S02]  /*ef50*/  @!UPT UIADD3 URZ, URZ, URZ, URZ ;  /* 0x0000003f3f3ff290 */ /* 0x000fe4000fffe03f */
[----:B------:R-:W-:Y:S05]  /*ef60*/  @P0 IMAD.HI.U32 R12, R13, c[0x0][0x330], RZ ;  /* 0x0000cc000d0c0a27 */ /* 0x000fea00078e00ff */
[----:B------:R-:W-:Y:S02]  /*ef70*/  @P0 SHF.R.U32.HI R13, RZ, c[0x0][0x334], R12 ;  /* 0x0000cd00ff0d0a19 */ /* 0x000fe4000001160c */
.L_x_2780:
[----:B------:R-:W-:Y:S05]  /*ef80*/  BSYNC B0 ;  /* 0x0000000000007941 */ /* 0x000fea0003800000 */
.L_x_2778:
[----:B------:R-:W-:Y:S04]  /*ef90*/  IMAD R0, R13, c[0x0][0x32c], -R0 ;  /* 0x0000cb000d007a24 */ /* 0x000fe800078e0a00 */
[----:B------:R-:W-:Y:S05]  /*efa0*/  IMAD.IADD R12, R0, 0x1, -R237 ;  /* 0x00000001000c7824 */ /* 0x000fea00078e0aed */
[----:B------:R-:W-:Y:S02]  /*efb0*/  IADD3 R0, R12, c[0x0][0x32c], RZ ;  /* 0x0000cb000c007a10 */ /* 0x000fe40007ffe0ff */
[----:B------:R-:W-:Y:S02]  /*efc0*/  IMNMX R5, R5, R12, !PT ;  /* 0x0000000c05057217 */ /* 0x000fe40007800200 */
[----:B------:R-:W-:Y:S02]  /*efd0*/  IMNMX R4, R4, R0, PT ;  /* 0x0000000004047217 */ /* 0x000fe40003800200 */
.L_x_2777:
        /* <DEDUP_REMOVED lines=71> */
[C---:B------:R-:W-:Y:S01]  /*f450*/  ISETP.GT.AND P0, PT, R5.reuse, 0x28, P0 ;  /* 0x000000280500780c */ /* 0x040fe20000704270 */
[----:B------:R-:W-:Y:S03]  /*f460*/  LDSM.16.MT88.4 R20, [R227+0x100] ;  /* 0x00010000e314783b */ /* 0x000fe60000004200 */
        /* <DEDUP_REMOVED lines=9> */
[----:B------:R-:W-:Y:S01]  /*f500*/  PLOP3.LUT P0, PT, PT, PT, UP0, 0x80, 0x0 ;  /* 0x000000000000781c */ /* 0x000fe20003f0f008 */
[----:B------:R-:W-:Y:S01]  /*f510*/  LDSM.16.MT88.4 R24, [R222+0x100] ;  /* 0x00010000de18783b */ /* 0x000fe20000004200 */
[----:B------:R-:W-:Y:S02]  /*f520*/  FMNMX.FTZ R13, R199, R13, !PT ;  /* 0x0000000dc70d7209 */ /* 0x000fe40007810000 */
        /* <DEDUP_REMOVED lines=8> */
[----:B------:R-:W-:Y:S03]  /*f5b0*/  LDSM.16.MT88.4 R28, [R221+0x100] ;  /* 0x00010000dd1c783b */ /* 0x000fe60000004200 */
[C---:B------:R-:W-:Y:S04]  /*f5c0*/  ISETP.GT.AND P0, PT, R5.reuse, 0x38, P0 ;  /* 0x000000380500780c */ /* 0x040fe80000704270 */
[----:B------:R-:W-:Y:S04]  /*f5d0*/  ISETP.LT.OR P0, PT, R4, 0x39, P0 ;  /* 0x000000390400780c */ /* 0x000fe80000701670 */
        /* <DEDUP_REMOVED lines=9> */
[----:B------:R-:W-:Y:S02]  /*f670*/  FMNMX.FTZ R5, R182, R5, !PT ;  /* 0x00000005b6057209 */ /* 0x000fe40007810000 */
        /* <DEDUP_REMOVED lines=11> */
[----:B------:R-:W-:Y:S01]  /*f730*/  LDSM.16.MT88.4 R168, [R227+0x4900] ;  /* 0x00490000e3a8783b */ /* 0x000fe20000004200 */
[--C-:B------:R-:W-:Y:S02]  /*f740*/  FFMA.FTZ R193, R167, c[0x0][0x2d0], -R190.reuse ;  /* 0x0000b400a7c17a23 */ /* 0x100fe400000108be */
[--C-:B------:R-:W-:Y:S02]  /*f750*/  FFMA.FTZ R194, R165, c[0x0][0x2d0], -R190.reuse ;  /* 0x0000b400a5c27a23 */ /* 0x100fe400000108be */
[----:B------:R-:W2:Y:S01]  /*f760*/  MUFU.EX2 R15, R15 ;  /* 0x0000000f000f7308 */ /* 0x000ea20000000800 */
[--C-:B------:R-:W-:Y:S02]  /*f770*/  FFMA.FTZ R251, R251, c[0x0][0x2d0], -R190.reuse ;  /* 0x0000b400fbfb7a23 */ /* 0x100fe400000108be */
[--C-:B------:R-:W-:Y:S01]  /*f780*/  FFMA.FTZ R250, R250, c[0x0][0x2d0], -R190.reuse ;  /* 0x0000b400fafa7a23 */ /* 0x100fe200000108be */
[----:B-1----:R-:W-:Y:S01]  /*f790*/  FMNMX.FTZ R4, R5, R4, !PT ;  /* 0x0000000405047209 */ /* 0x002fe20007810000 */
[--C-:B------:R-:W-:Y:S01]  /*f7a0*/  FFMA.FTZ R249, R249, c[0x0][0x2d0], -R190.reuse ;  /* 0x0000b400f9f97a23 */ /* 0x100fe200000108be */
[----:B------:R-:W-:Y:S01]  /*f7b0*/  FSEL R5, R0, RZ, P0 ;  /* 0x000000ff00057208 */ /* 0x000fe20000000000 */
[--C-:B------:R-:W-:Y:S02]  /*f7c0*/  FFMA.FTZ R201, R201, c[0x0][0x2d0], -R190.reuse ;  /* 0x0000b400c9c97a23 */ /* 0x100fe400000108be */
[----:B------:R-:W1:Y:S01]  /*f7d0*/  SHFL.BFLY PT, R12, R4, 0x1, 0x1f ;  /* 0x0c201f00040c7f89 */ /* 0x000e6200000e0000 */
[----:B------:R-:W-:Y:S01]  /*f7e0*/  MUFU.EX2 R14, R14 ;  /* 0x0000000e000e7308 */ /* 0x000fe20000000800 */
[----:B------:R-:W-:Y:S02]  /*f7f0*/  FADD.FTZ R3, -R5, R3 ;  /* 0x0000000305037221 */ /* 0x000fe40000010100 */
[--C-:B------:R-:W-:Y:S02]  /*f800*/  FFMA.FTZ R189, R189, c[0x0][0x2d0], -R190.reuse ;  /* 0x0000b400bdbd7a23 */ /* 0x100fe400000108be */
[----:B------:R-:W-:Y:S02]  /*f810*/  FMUL.FTZ R3, R3, c[0x0][0x2d0] ;  /* 0x0000b40003037a20 */ /* 0x000fe40000410000 */
[--C-:B------:R-:W-:Y:S02]  /*f820*/  FFMA.FTZ R188, R188, c[0x0][0x2d0], -R190.reuse ;  /* 0x0000b400bcbc7a23 */ /* 0x100fe400000108be */
[--C-:B------:R-:W-:Y:S01]  /*f830*/  FFMA.FTZ R187, R187, c[0x0][0x2d0], -R190.reuse ;  /* 0x0000b400bbbb7a23 */ /* 0x100fe200000108be */
[----:B------:R-:W3:Y:S01]  /*f840*/  MUFU.EX2 R176, R176 ;  /* 0x000000b000b07308 */ /* 0x000ee20000000800 */
[----:B------:R-:W-:Y:S01]  /*f850*/  FFMA.FTZ R190, R185, c[0x0][0x2d0], -R190 ;  /* 0x0000b400b9be7a23 */ /* 0x000fe200000108be */
[----:B--2---:R-:W-:Y:S08]  /*f860*/  F2FP.PACK_AB R16, R15, R177 ;  /* 0x000000b10f10723e */ /* 0x004ff000000000ff */
        /* <DEDUP_REMOVED lines=16> */
[C---:B--2---:R-:W-:Y:S02]  /*f970*/  FMUL.FTZ R4, R3.reuse, R160 ;  /* 0x000000a003047220 */ /* 0x044fe40000410000 */
        /* <DEDUP_REMOVED lines=10> */
[----:B------:R-:W-:Y:S02]  /*fa20*/  FMUL.FTZ R141, R3, R141 ;  /* 0x0000008d038d7220 */ /* 0x000fe40000410000 */
[--C-:B------:R-:W-:Y:S02]  /*fa30*/  FFMA.FTZ R195, R166, c[0x0][0x2d0], -R183.reuse ;  /* 0x0000b400a6c37a23 */ /* 0x100fe400000108b7 */
[--C-:B------:R-:W-:Y:S01]  /*fa40*/  FFMA.FTZ R196, R164, c[0x0][0x2d0], -R183.reuse ;  /* 0x0000b400a4c47a23 */ /* 0x100fe200000108b7 */
[----:B------:R-:W2:Y:S01]  /*fa50*/  MUFU.EX2 R180, R180 ;  /* 0x000000b400b47308 */ /* 0x000ea20000000800 */
[----:B------:R-:W-:Y:S01]  /*fa60*/  LDSM.16.MT88.4 R164, [R221+0x2900] ;  /* 0x00290000dda4783b */ /* 0x000fe20000004200 */
[--C-:B------:R-:W-:Y:S02]  /*fa70*/  FFMA.FTZ R197, R33, c[0x0][0x2d0], -R183.reuse ;  /* 0x0000b40021c57a23 */ /* 0x100fe400000108b7 */
[--C-:B------:R-:W-:Y:S02]  /*fa80*/  FFMA.FTZ R198, R32, c[0x0][0x2d0], -R183.reuse ;  /* 0x0000b40020c67a23 */ /* 0x100fe400000108b7 */
[C---:B------:R-:W-:Y:S02]  /*fa90*/  FMUL.FTZ R144, R3.reuse, R144 ;  /* 0x0000009003907220 */ /* 0x040fe40000410000 */
[C---:B------:R-:W-:Y:S01]  /*faa0*/  FMUL.FTZ R145, R3.reuse, R145 ;  /* 0x0000009103917220 */ /* 0x040fe20000410000 */
[----:B------:R-:W-:Y:S01]  /*fab0*/  LDSM.16.MT88.4 R32, [R221+0x900] ;  /* 0x00090000dd20783b */ /* 0x000fe20000004200 */
[----:B------:R-:W-:Y:S01]  /*fac0*/  MUFU.EX2 R179, R179 ;  /* 0x000000b300b37308 */ /* 0x000fe20000000800 */
[C---:B------:R-:W-:Y:S02]  /*fad0*/  FMUL.FTZ R148, R3.reuse, R148 ;  /* 0x0000009403947220 */ /* 0x040fe40000410000 */
[C---:B------:R-:W-:Y:S02]  /*fae0*/  FMUL.FTZ R149, R3.reuse, R149 ;  /* 0x0000009503957220 */ /* 0x040fe40000410000 */
[C---:B-1----:R-:W-:Y:S02]  /*faf0*/  FMUL.FTZ R6, R2.reuse, R162 ;  /* 0x000000a202067220 */ /* 0x042fe40000410000 */
        /* <DEDUP_REMOVED lines=19> */
[C---:B------:R-:W-:Y:S01]  /*fc30*/  FMUL.FTZ R152, R3.reuse, R152 ;  /* 0x0000009803987220 */ /* 0x040fe20000410000 */
[----:B-1----:R-:W-:Y:S01]  /*fc40*/  F2FP.PACK_AB R19, R178, R179 ;  /* 0x000000b3b213723e */ /* 0x002fe200000000ff */
[C---:B------:R-:W-:Y:S02]  /*fc50*/  FMUL.FTZ R153, R3.reuse, R153 ;  /* 0x0000009903997220 */ /* 0x040fe40000410000 */
[C---:B------:R-:W-:Y:S02]  /*fc60*/  FMUL.FTZ R154, R2.reuse, R154 ;  /* 0x0000009a029a7220 */ /* 0x040fe40000410000 */
[C---:B------:R-:W-:Y:S02]  /*fc70*/  FMUL.FTZ R155, R2.reuse, R155 ;  /* 0x0000009b029b7220 */ /* 0x040fe40000410000 */
[C---:B------:R-:W-:Y:S01]  /*fc80*/  HMMA.16816.F32 R4, R16.reuse, R20, R4 ;  /* 0x000000141004723c */ /* 0x040fe20000001804 */
[----:B------:R-:W-:Y:S04]  /*fc90*/  MUFU.EX2 R195, R195 ;  /* 0x000000c300c37308 */ /* 0x000fe80000000800 */
[C---:B------:R-:W-:Y:S02]  /*fca0*/  FMUL.FTZ R36, R3.reuse, R36 ;  /* 0x0000002403247220 */ /* 0x040fe40000410000 */
[C---:B------:R-:W-:Y:S01]  /*fcb0*/  FMUL.FTZ R37, R3.reuse, R37 ;  /* 0x0000002503257220 */ /* 0x040fe20000410000 */
[C---:B------:R-:W-:Y:S01]  /*fcc0*/  HMMA.16816.F32 R8, R16.reuse, R22, R8 ;  /* 0x000000161008723c */ /* 0x040fe20000001808 */
[----:B------:R-:W1:Y:S02]  /*fcd0*/  LDSM.16.MT88.4 R20, [R220+0x100] ;  /* 0x00010000dc14783b */ /* 0x000e640000004200 */
[----:B------:R-:W3:Y:S01]  /*fce0*/  MUFU.EX2 R196, R196 ;  /* 0x000000c400c47308 */ /* 0x000ee20000000800 */
[C---:B------:R-:W-:Y:S02]  /*fcf0*/  FMUL.FTZ R38, R2.reuse, R38 ;  /* 0x0000002602267220 */ /* 0x040fe40000410000 */
[C---:B------:R-:W-:Y:S02]  /*fd00*/  FMUL.FTZ R39, R2.reuse, R39 ;  /* 0x0000002702277220 */ /* 0x040fe40000410000 */
[C---:B------:R-:W-:Y:S04]  /*fd10*/  HMMA.16816.F32 R132, R16.reuse, R24, R132 ;  /* 0x000000181084723c */ /* 0x040fe80000001884 */
[C---:B------:R-:W-:Y:S01]  /*fd20*/  FMUL.FTZ R40, R3.reuse, R40 ;  /* 0x0000002803287220 */ /* 0x040fe20000410000 */
[----:B------:R-:W-:Y:S01]  /*fd30*/  MUFU.EX2 R197, R197 ;  /* 0x000000c500c57308 */ /* 0x000fe20000000800 */
[C---:B------:R-:W-:Y:S02]  /*fd40*/  FMUL.FTZ R41, R3.reuse, R41 ;  /* 0x0000002903297220 */ /* 0x040fe40000410000 */
[C---:B------:R-:W-:Y:S01]  /*fd50*/  HMMA.16816.F32 R136, R16.reuse, R26, R136 ;  /* 0x0000001a1088723c */ /* 0x040fe20000001888 */
[----:B------:R-:W4:Y:S03]  /*fd60*/  LDSM.16.MT88.4 R24, [R227+0x2100] ;  /* 0x00210000e318783b */ /* 0x000f260000004200 */
[C---:B------:R-:W-:Y:S02]  /*fd70*/  FMUL.FTZ R42, R2.reuse, R42 ;  /* 0x0000002a022a7220 */ /* 0x040fe40000410000 */
[C---:B------:R-:W-:Y:S01]  /*fd80*/  FMUL.FTZ R43, R2.reuse, R43 ;  /* 0x0000002b022b7220 */ /* 0x040fe20000410000 */
[----:B------:R-:W5:Y:S01]  /*fd90*/  MUFU.EX2 R198, R198 ;  /* 0x000000c600c67308 */ /* 0x000f620000000800 */
[C---:B------:R-:W-:Y:S04]  /*fda0*/  HMMA.16816.F32 R140, R16.reuse, R28, R140 ;  /* 0x0000001c108c723c */ /* 0x040fe8000000188c */
[C---:B------:R-:W-:Y:S02]  /*fdb0*/  FMUL.FTZ R44, R3.reuse, R44 ;  /* 0x0000002c032c7220 */ /* 0x040fe40000410000 */
[C---:B------:R-:W-:Y:S02]  /*fdc0*/  FMUL.FTZ R45, R3.reuse, R45 ;  /* 0x0000002d032d7220 */ /* 0x040fe40000410000 */
[C---:B------:R-:W-:Y:S01]  /*fdd0*/  HMMA.16816.F32 R144, R16.reuse, R30, R144 ;  /* 0x0000001e1090723c */ /* 0x040fe20000001890 */
[----:B------:R-:W2:Y:S01]  /*fde0*/  LDSM.16.MT88.4 R28, [R222+0x2100] ;  /* 0x00210000de1c783b */ /* 0x000ea20000004200 */
[----:B------:R-:W-:Y:S02]  /*fdf0*/  MUFU.EX2 R251, R251 ;  /* 0x000000fb00fb7308 */ /* 0x000fe40000000800 */
[C---:B------:R-:W-:Y:S02]  /*fe00*/  FMUL.FTZ R46, R2.reuse, R46 ;  /* 0x0000002e022e7220 */ /* 0x040fe40000410000 */
[C---:B------:R-:W-:Y:S02]  /*fe10*/  FMUL.FTZ R47, R2.reuse, R47 ;  /* 0x0000002f022f7220 */ /* 0x040fe40000410000 */
[C---:B------:R-:W-:Y:S01]  /*fe20*/  FMUL.FTZ R48, R3.reuse, R48 ;  /* 0x0000003003307220 */ /* 0x040fe20000410000 */
[C---:B-1----:R-:W-:Y:S03]  /*fe30*/  HMMA.16816.F32 R148, R16.reuse, R20, R148 ;  /* 0x000000141094723c */ /* 0x042fe60000001894 */
[C---:B------:R-:W-:Y:S01]  /*fe40*/  FMUL.FTZ R49, R3.reuse, R49 ;  /* 0x0000003103317220 */ /* 0x040fe20000410000 */
[----:B------:R-:W-:Y:S01]  /*fe50*/  MUFU.EX2 R250, R250 ;  /* 0x000000fa00fa7308 */ /* 0x000fe20000000800 */
[C---:B------:R-:W-:Y:S02]  /*fe60*/  FMUL.FTZ R50, R2.reuse, R50 ;  /* 0x0000003202327220 */ /* 0x040fe40000410000 */
[C---:B------:R-:W-:Y:S01]  /*fe70*/  FMUL.FTZ R51, R2.reuse, R51 ;  /* 0x0000003302337220 */ /* 0x040fe20000410000 */
[C---:B------:R-:W-:Y:S01]  /*fe80*/  HMMA.16816.F32 R152, R16.reuse, R22, R152 ;  /* 0x000000161098723c */ /* 0x040fe20000001898 */
[----:B------:R-:W1:Y:S03]  /*fe90*/  LDSM.16.MT88.4 R20, [R221+0x2100] ;  /* 0x00210000dd14783b */ /* 0x000e660000004200 */
[C---:B------:R-:W-:Y:S02]  /*fea0*/  FMUL.FTZ R52, R3.reuse, R52 ;  /* 0x0000003403347220 */ /* 0x040fe40000410000 */
[C---:B------:R-:W-:Y:S01]  /*feb0*/  FMUL.FTZ R53, R3.reuse, R53 ;  /* 0x0000003503357220 */ /* 0x040fe20000410000 */
[----:B------:R-:W-:Y:S01]  /*fec0*/  MUFU.EX2 R249, R249 ;  /* 0x000000f900f97308 */ /* 0x000fe20000000800 */
[C---:B----4-:R-:W-:Y:S04]  /*fed0*/  HMMA.16816.F32 R36, R16.reuse, R24, R36 ;  /* 0x000000181024723c */ /* 0x050fe80000001824 */
[C---:B------:R-:W-:Y:S02]  /*fee0*/  FMUL.FTZ R54, R2.reuse, R54 ;  /* 0x0000003602367220 */ /* 0x040fe40000410000 */
[C---:B------:R-:W-:Y:S02]  /*fef0*/  FMUL.FTZ R55, R2.reuse, R55 ;  /* 0x0000003702377220 */ /* 0x040fe40000410000 */
[C---:B------:R-:W-:Y:S01]  /*ff00*/  HMMA.16816.F32 R40, R16.reuse, R26, R40 ;  /* 0x0000001a1028723c */ /* 0x040fe20000001828 */
[----:B------:R-:W4:Y:S01]  /*ff10*/  LDSM.16.MT88.4 R24, [R220+0x2100] ;  /* 0x00210000dc18783b */ /* 0x000f220000004200 */
[----:B------:R-:W-:Y:S02]  /*ff20*/  MUFU.EX2 R201, R201 ;  /* 0x000000c900c97308 */ /* 0x000fe40000000800 */
[C---:B------:R-:W-:Y:S02]  /*ff30*/  FMUL.FTZ R56, R3.reuse, R56 ;  /* 0x0000003803387220 */ /* 0x040fe40000410000 */
[C---:B------:R-:W-:Y:S02]  /*ff40*/  FMUL.FTZ R57, R3.reuse, R57 ;  /* 0x0000003903397220 */ /* 0x040fe40000410000 */
[C---:B--2---:R-:W-:Y:S04]  /*ff50*/  HMMA.16816.F32 R44, R16.reuse, R28, R44 ;  /* 0x0000001c102c723c */ /* 0x044fe8000000182c */
        /* <DEDUP_REMOVED lines=18> */
[C---:B----4-:R-:W-:Y:S04]  /*10080*/  HMMA.16816.F32 R60, R16.reuse, R24, R60 ;  /* 0x00000018103c723c */ /* 0x050fe8000000183c */
[C---:B------:R-:W-:Y:S01]  /*10090*/  FMUL.FTZ R68, R3.reuse, R68 ;  /* 0x0000004403447220 */ /* 0x040fe20000410000 */
[----:B------:R-:W-:Y:S01]  /*100a0*/  MUFU.EX2 R190, R190 ;  /* 0x000000be00be7308 */ /* 0x000fe20000000800 */
[C---:B------:R-:W-:Y:S02]  /*100b0*/  FMUL.FTZ R69, R3.reuse, R69 ;  /* 0x0000004503457220 */ /* 0x040fe40000410000 */
[C---:B------:R-:W-:Y:S01]  /*100c0*/  HMMA.16816.F32 R64, R16.reuse, R26, R64 ;  /* 0x0000001a1040723c */ /* 0x040fe20000001840 */
[----:B------:R-:W4:Y:S03]  /*100d0*/  LDSM.16.MT88.4 R24, [R221+0x4100] ;  /* 0x00410000dd18783b */ /* 0x000f260000004200 */
        /* <DEDUP_REMOVED lines=80> */
[----:B------:R-:W-:Y:S03]  /*105e0*/  FMUL.FTZ R129, R3, R129 ;  /* 0x0000008103817220 */ /* 0x000fe60000410000 */
[C---:B-1----:R-:W-:Y:S03]  /*105f0*/  HMMA.16816.F32 R124, R16.reuse, R20, R124 ;  /* 0x00000014107c723c */ /* 0x042fe6000000187c */
[C---:B------:R-:W-:Y:S02]  /*10600*/  FMUL.FTZ R130, R2.reuse, R130 ;  /* 0x0000008202827220 */ /* 0x040fe40000410000 */
[----:B------:R-:W-:Y:S02]  /*10610*/  FMUL.FTZ R131, R2, R131 ;  /* 0x0000008302837220 */ /* 0x000fe40000410000 */
[--C-:B------:R-:W-:Y:S02]  /*10620*/  FFMA.FTZ R203, R203, c[0x0][0x2d0], -R183.reuse ;  /* 0x0000b400cbcb7a23 */ /* 0x100fe400000108b7 */
[--C-:B------:R-:W-:Y:S03]  /*10630*/  FFMA.FTZ R202, R202, c[0x0][0x2d0], -R183.reuse ;  /* 0x0000b400caca7a23 */ /* 0x100fe600000108b7 */
[----:B------:R-:W-:Y:S01]  /*10640*/  HMMA.16816.F32 R128, R16, R22, R128 ;  /* 0x000000161080723c */ /* 0x000fe20000001880 */
[----:B------:R-:W1:Y:S01]  /*10650*/  LDSM.16.MT88.4 R20, [R220+0x900] ;  /* 0x00090000dc14783b */ /* 0x000e620000004200 */
[----:B------:R-:W1:Y:S01]  /*10660*/  MUFU.EX2 R203, R203 ;  /* 0x000000cb00cb7308 */ /* 0x000e620000000800 */
[--C-:B------:R-:W-:Y:S02]  /*10670*/  FFMA.FTZ R200, R200, c[0x0][0x2d0], -R183.reuse ;  /* 0x0000b400c8c87a23 */ /* 0x100fe400000108b7 */
[--C-:B------:R-:W-:Y:S02]  /*10680*/  FFMA.FTZ R199, R199, c[0x0][0x2d0], -R183.reuse ;  /* 0x0000b400c7c77a23 */ /* 0x100fe400000108b7 */
[----:B------:R-:W-:Y:S01]  /*10690*/  F2FP.PACK_AB R16, R192, R191 ;  /* 0x000000bfc010723e */ /* 0x000fe200000000ff */
[--C-:B------:R-:W-:Y:S01]  /*106a0*/  FFMA.FTZ R185, R186, c[0x0][0x2d0], -R183.reuse ;  /* 0x0000b400bab97a23 */ /* 0x100fe200000108b7 */
[----:B------:R-:W-:Y:S03]  /*106b0*/  F2FP.PACK_AB R18, R194, R193 ;  /* 0x000000c1c212723e */ /* 0x000fe600000000ff */
[----:B---3--:R-:W-:Y:S01]  /*106c0*/  F2FP.PACK_AB R17, R196, R195 ;  /* 0x000000c3c411723e */ /* 0x008fe200000000ff */
[----:B------:R-:W3:Y:S01]  /*106d0*/  MUFU.EX2 R202, R202 ;  /* 0x000000ca00ca7308 */ /* 0x000ee20000000800 */
[----:B-----5:R-:W-:Y:S01]  /*106e0*/  F2FP.PACK_AB R19, R198, R197 ;  /* 0x000000c5c613723e */ /* 0x020fe200000000ff */
[--C-:B------:R-:W-:Y:S02]  /*106f0*/  FFMA.FTZ R184, R184, c[0x0][0x2d0], -R183.reuse ;  /* 0x0000b400b8b87a23 */ /* 0x100fe400000108b7 */
[--C-:B------:R-:W-:Y:S02]  /*10700*/  FFMA.FTZ R182, R182, c[0x0][0x2d0], -R183.reuse ;  /* 0x0000b400b6b67a23 */ /* 0x100fe400000108b7 */
[----:B------:R-:W-:Y:S02]  /*10710*/  FFMA.FTZ R183, R13, c[0x0][0x2d0], -R183 ;  /* 0x0000b4000db77a23 */ /* 0x000fe400000108b7 */
[C---:B----4-:R-:W-:Y:S02]  /*10720*/  HMMA.16816.F32 R4, R16.reuse, R24, R4 ;  /* 0x000000181004723c */ /* 0x050fe40000001804 */
[----:B------:R-:W-:Y:S01]  /*10730*/  MUFU.EX2 R200, R200 ;  /* 0x000000c800c87308 */ /* 0x000fe20000000800 */
[----:B------:R-:W-:Y:S01]  /*10740*/  FFMA.FTZ R177, R3, R240, R177 ;  /* 0x000000f003b17223 */ /* 0x000fe200000100b1 */
[----:B------:R-:W-:Y:S01]  /*10750*/  MOV R3, R0 ;  /* 0x0000000000037202 */ /* 0x000fe20000000f00 */
[----:B------:R-:W-:Y:S01]  /*10760*/  FFMA.FTZ R181, R2, R239, R181 ;  /* 0x000000ef02b57223 */ /* 0x000fe200000100b5 */
[----:B------:R-:W-:Y:S01]  /*10770*/  MOV R2, R12 ;  /* 0x0000000c00027202 */ /* 0x000fe20000000f00 */
[----:B------:R-:W-:Y:S01]  /*10780*/  FADD.FTZ R177, R15, R177 ;  /* 0x000000b10fb17221 */ /* 0x000fe20000010000 */
[C---:B------:R-:W-:Y:S01]  /*10790*/  HMMA.16816.F32 R8, R16.reuse, R26, R8 ;  /* 0x0000001a1008723c */ /* 0x040fe20000001808 */
[----:B------:R-:W4:Y:S03]  /*107a0*/  LDSM.16.MT88.4 R24, [R220+0x2900] ;  /* 0x00290000dc18783b */ /* 0x000f260000004200 */
[----:B------:R-:W5:Y:S01]  /*107b0*/  MUFU.EX2 R199, R199 ;  /* 0x000000c700c77308 */ /* 0x000f620000000800 */
[----:B------:R-:W-:Y:S02]  /*107c0*/  FADD.FTZ R181, R180, R181 ;  /* 0x000000b5b4b57221 */ /* 0x000fe40000010000 */
[----:B------:R-:W-:Y:S01]  /*107d0*/  FADD.FTZ R14, R14, R177 ;  /* 0x000000b10e0e7221 */ /* 0x000fe20000010000 */
[C---:B--2---:R-:W-:Y:S04]  /*107e0*/  HMMA.16816.F32 R132, R16.reuse, R28, R132 ;  /* 0x0000001c1084723c */ /* 0x044fe80000001884 */
[----:B------:R-:W-:Y:S02]  /*107f0*/  FADD.FTZ R181, R179, R181 ;  /* 0x000000b5b3b57221 */ /* 0x000fe40000010000 */
[----:B------:R-:W2:Y:S01]  /*10800*/  MUFU.EX2 R185, R185 ;  /* 0x000000b900b97308 */ /* 0x000ea20000000800 */
[----:B------:R-:W-:Y:S01]  /*10810*/  FADD.FTZ R14, R176, R14 ;  /* 0x0000000eb00e7221 */ /* 0x000fe20000010000 */
[C---:B------:R-:W-:Y:S01]  /*10820*/  HMMA.16816.F32 R136, R16.reuse, R30, R136 ;  /* 0x0000001e1088723c */ /* 0x040fe20000001888 */
[----:B------:R-:W2:Y:S03]  /*10830*/  LDSM.16.MT88.4 R28, [R221+0x4900] ;  /* 0x00490000dd1c783b */ /* 0x000ea60000004200 */
[----:B------:R-:W-:Y:S02]  /*10840*/  FADD.FTZ R178, R178, R181 ;  /* 0x000000b5b2b27221 */ /* 0x000fe40000010000 */
[----:B------:R-:W-:Y:S02]  /*10850*/  FADD.FTZ R191, R191, R14 ;  /* 0x0000000ebfbf7221 */ /* 0x000fe40000010000 */
[C---:B------:R-:W-:Y:S01]  /*10860*/  HMMA.16816.F32 R140, R16.reuse, R32, R140 ;  /* 0x00000020108c723c */ /* 0x040fe2000000188c */
[----:B------:R-:W2:Y:S03]  /*10870*/  MUFU.EX2 R184, R184 ;  /* 0x000000b800b87308 */ /* 0x000ea60000000800 */
[----:B------:R-:W-:Y:S02]  /*10880*/  FADD.FTZ R178, R195, R178 ;  /* 0x000000b2c3b27221 */ /* 0x000fe40000010000 */
[----:B------:R-:W-:Y:S02]  /*10890*/  FADD.FTZ R191, R192, R191 ;  /* 0x000000bfc0bf7221 */ /* 0x000fe40000010000 */
[C---:B------:R-:W-:Y:S01]  /*108a0*/  HMMA.16816.F32 R144, R16.reuse, R34, R144 ;  /* 0x000000221090723c */ /* 0x040fe20000001890 */
[----:B------:R-:W-:Y:S02]  /*108b0*/  LDSM.16.MT88.4 R32, [R222+0x6900] ;  /* 0x00690000de20783b */ /* 0x000fe40000004200 */
[----:B------:R-:W2:Y:S01]  /*108c0*/  MUFU.EX2 R182, R182 ;  /* 0x000000b600b67308 */ /* 0x000ea20000000800 */
[----:B------:R-:W-:Y:S02]  /*108d0*/  FADD.FTZ R196, R196, R178 ;  /* 0x000000b2c4c47221 */ /* 0x000fe40000010000 */
[----:B------:R-:W-:Y:S02]  /*108e0*/  FADD.FTZ R193, R193, R191 ;  /* 0x000000bfc1c17221 */ /* 0x000fe40000010000 */
[C---:B-1----:R-:W-:Y:S04]  /*108f0*/  HMMA.16816.F32 R148, R16.reuse, R20, R148 ;  /* 0x000000141094723c */ /* 0x042fe80000001894 */
[----:B------:R-:W-:Y:S01]  /*10900*/  FADD.FTZ R196, R197, R196 ;  /* 0x000000c4c5c47221 */ /* 0x000fe20000010000 */
[----:B------:R-:W1:Y:S01]  /*10910*/  MUFU.EX2 R183, R183 ;  /* 0x000000b700b77308 */ /* 0x000e620000000800 */
[----:B------:R-:W-:Y:S02]  /*10920*/  FADD.FTZ R193, R194, R193 ;  /* 0x000000c1c2c17221 */ /* 0x000fe40000010000 */
[C---:B------:R-:W-:Y:S01]  /*10930*/  HMMA.16816.F32 R152, R16.reuse, R22, R152 ;  /* 0x000000161098723c */ /* 0x040fe20000001898 */
[----:B------:R-:W1:Y:S03]  /*10940*/  LDSM.16.MT88.4 R20, [R220+0x4900] ;  /* 0x00490000dc14783b */ /* 0x000e660000004200 */
        /* <DEDUP_REMOVED lines=13> */
[----:B------:R-:W4:Y:S07]  /*10a20*/  LDSM.16.MT88.4 R24, [R227+0x6900] ;  /* 0x00690000e318783b */ /* 0x000f2e0000004200 */
[C---:B------:R-:W-:Y:S08]  /*10a30*/  HMMA.16816.F32 R68, R16.reuse, R168, R68 ;  /* 0x000000a81044723c */ /* 0x040ff00000001844 */
        /* <DEDUP_REMOVED lines=16> */
[----:B------:R-:W3:Y:S07]  /*10b40*/  LDSM.16.MT88.4 R32, [R222+0x1100] ;  /* 0x00110000de20783b */ /* 0x000eee0000004200 */
        /* <DEDUP_REMOVED lines=8> */
[----:B------:R-:W-:Y:S03]  /*10bd0*/  F2FP.PACK_AB R18, R201, R249 ;  /* 0x000000f9c912723e */ /* 0x000fe600000000ff */
[----:B---3--:R-:W-:Y:S01]  /*10be0*/  F2FP.PACK_AB R17, R202, R203 ;  /* 0x000000cbca11723e */ /* 0x008fe200000000ff */
[----:B------:R-:W-:Y:S01]  /*10bf0*/  FADD.FTZ R251, R250, R251 ;  /* 0x000000fbfafb7221 */ /* 0x000fe20000010000 */
[----:B-----5:R-:W-:Y:S01]  /*10c00*/  F2FP.PACK_AB R19, R199, R200 ;  /* 0x000000c8c713723e */ /* 0x020fe200000000ff */
[----:B------:R-:W-:Y:S02]  /*10c10*/  FADD.FTZ R202, R202, R198 ;  /* 0x000000c6caca7221 */ /* 0x000fe40000010000 */
[----:B------:R-:W-:Y:S02]  /*10c20*/  FADD.FTZ R249, R249, R251 ;  /* 0x000000fbf9f97221 */ /* 0x000fe40000010000 */
[----:B------:R-:W-:Y:S02]  /*10c30*/  FADD.FTZ R202, R200, R202 ;  /* 0x000000cac8ca7221 */ /* 0x000fe40000010000 */
[C---:B----4-:R-:W-:Y:S03]  /*10c40*/  HMMA.16816.F32 R4, R16.reuse, R24, R4 ;  /* 0x000000181004723c */ /* 0x050fe60000001804 */
[----:B------:R-:W-:Y:S02]  /*10c50*/  FADD.FTZ R249, R201, R249 ;  /* 0x000000f9c9f97221 */ /* 0x000fe40000010000 */
[----:B------:R-:W-:Y:S03]  /*10c60*/  FADD.FTZ R199, R199, R202 ;  /* 0x000000cac7c77221 */ /* 0x000fe60000010000 */
[C---:B------:R-:W-:Y:S01]  /*10c70*/  HMMA.16816.F32 R8, R16.reuse, R26, R8 ;  /* 0x0000001a1008723c */ /* 0x040fe20000001808 */
[----:B------:R-:W3:Y:S03]  /*10c80*/  LDSM.16.MT88.4 R24, [R221+0x3100] ;  /* 0x00310000dd18783b */ /* 0x000ee60000004200 */
[----:B------:R-:W-:Y:S04]  /*10c90*/  FADD.FTZ R199, R185, R199 ;  /* 0x000000c7b9c77221 */ /* 0x000fe80000010000 */
[C---:B------:R-:W-:Y:S04]  /*10ca0*/  HMMA.16816.F32 R132, R16.reuse, R32, R132 ;  /* 0x000000201084723c */ /* 0x040fe80000001884 */
[----:B------:R-:W-:Y:S04]  /*10cb0*/  FADD.FTZ R199, R184, R199 ;  /* 0x000000c7b8c77221 */ /* 0x000fe80000010000 */
[C---:B------:R-:W-:Y:S01]  /*10cc0*/  HMMA.16816.F32 R136, R16.reuse, R34, R136 ;  /* 0x000000221088723c */ /* 0x040fe20000001888 */
[----:B------:R-:W4:Y:S03]  /*10cd0*/  LDSM.16.MT88.4 R32, [R220+0x3100] ;  /* 0x00310000dc20783b */ /* 0x000f260000004200 */
[----:B------:R-:W-:Y:S04]  /*10ce0*/  FADD.FTZ R199, R182, R199 ;  /* 0x000000c7b6c77221 */ /* 0x000fe80000010000 */
[C---:B--2---:R-:W-:Y:S04]  /*10cf0*/  HMMA.16816.F32 R140, R16.reuse, R28, R140 ;  /* 0x0000001c108c723c */ /* 0x044fe8000000188c */
[----:B------:R-:W-:Y:S04]  /*10d00*/  FADD.FTZ R239, R183, R199 ;  /* 0x000000c7b7ef7221 */ /* 0x000fe80000010000 */
        /* <DEDUP_REMOVED lines=9> */
[C---:B------:R-:W-:Y:S08]  /*10da0*/  HMMA.16816.F32 R48, R16.reuse, R162, R48 ;  /* 0x000000a21030723c */ /* 0x040ff00000001830 */
        /* <DEDUP_REMOVED lines=28> */
[----:B------:R-:W-:Y:S01]  /*10f70*/  HMMA.16816.F32 R128, R16, R26, R128 ;  /* 0x0000001a1080723c */ /* 0x000fe20000001880 */
[----:B------:R-:W-:Y:S06]  /*10f80*/  LDSM.16.MT88.4 R24, [R221+0x3900] ;  /* 0x00390000dd18783b */ /* 0x000fec0000004200 */
[----:B------:R-:W-:Y:S01]  /*10f90*/  F2FP.PACK_AB R16, R188, R189 ;  /* 0x000000bdbc10723e */ /* 0x000fe200000000ff */
[----:B------:R-:W-:Y:S01]  /*10fa0*/  FADD.FTZ R189, R189, R249 ;  /* 0x000000f9bdbd7221 */ /* 0x000fe20000010000 */
[----:B------:R-:W-:Y:S03]  /*10fb0*/  F2FP.PACK_AB R18, R190, R187 ;  /* 0x000000bbbe12723e */ /* 0x000fe600000000ff */
[----:B------:R-:W-:Y:S01]  /*10fc0*/  F2FP.PACK_AB R17, R184, R185 ;  /* 0x000000b9b811723e */ /* 0x000fe200000000ff */
[----:B------:R-:W-:Y:S01]  /*10fd0*/  FADD.FTZ R189, R188, R189 ;  /* 0x000000bdbcbd7221 */ /* 0x000fe20000010000 */
[----:B------:R-:W-:Y:S03]  /*10fe0*/  F2FP.PACK_AB R19, R183, R182 ;  /* 0x000000b6b713723e */ /* 0x000fe600000000ff */
[----:B------:R-:W-:Y:S04]  /*10ff0*/  FADD.FTZ R189, R187, R189 ;  /* 0x000000bdbbbd7221 */ /* 0x000fe80000010000 */
[C---:B------:R-:W-:Y:S01]  /*11000*/  HMMA.16816.F32 R160, R16.reuse, R156, R4 ;  /* 0x0000009c10a0723c */ /* 0x040fe20000001804 */
[----:B------:R-:W3:Y:S02]  /*11010*/  LDSM.16.MT88.4 R4, [R227+0x3900] ;  /* 0x00390000e304783b */ /* 0x000ee40000004200 */
[----:B------:R-:W-:Y:S05]  /*11020*/  FADD.FTZ R240, R190, R189 ;  /* 0x000000bdbef07221 */ /* 0x000fea0000010000 */
[C---:B------:R-:W-:Y:S01]  /*11030*/  HMMA.16816.F32 R156, R16.reuse, R158, R8 ;  /* 0x0000009e109c723c */ /* 0x040fe20000001808 */
[----:B------:R-:W5:Y:S07]  /*11040*/  LDSM.16.MT88.4 R8, [R222+0x3900] ;  /* 0x00390000de08783b */ /* 0x000f6e0000004200 */
        /* <DEDUP_REMOVED lines=27> */
[C---:B-1----:R-:W-:Y:S08]  /*11200*/  HMMA.16816.F32 R100, R16.reuse, R20, R100 ;  /* 0x000000141064723c */ /* 0x042ff00000001864 */
[C---:B------:R-:W-:Y:S01]  /*11210*/  HMMA.16816.F32 R104, R16.reuse, R22, R104 ;  /* 0x000000161068723c */ /* 0x040fe20000001868 */
[----:B------:R-:W1:Y:S07]  /*11220*/  LDSM.16.MT88.4 R20, [R220+0x7900] ;  /* 0x00790000dc14783b */ /* 0x000e6e0000004200 */
[C---:B---3--:R-:W-:Y:S08]  /*11230*/  HMMA.16816.F32 R108, R16.reuse, R4, R108 ;  /* 0x00000004106c723c */ /* 0x048ff0000000186c */
[C---:B------:R-:W-:Y:S08]  /*11240*/  HMMA.16816.F32 R112, R16.reuse, R6, R112 ;  /* 0x000000061070723c */ /* 0x040ff00000001870 */
[C---:B-----5:R-:W-:Y:S08]  /*11250*/  HMMA.16816.F32 R116, R16.reuse, R8, R116 ;  /* 0x000000081074723c */ /* 0x060ff00000001874 */
[C---:B------:R-:W-:Y:S08]  /*11260*/  HMMA.16816.F32 R120, R16.reuse, R10, R120 ;  /* 0x0000000a1078723c */ /* 0x040ff00000001878 */
[C---:B-1----:R-:W-:Y:S08]  /*11270*/  HMMA.16816.F32 R124, R16.reuse, R20, R124 ;  /* 0x00000014107c723c */ /* 0x042ff0000000187c */
[----:B------:R-:W-:Y:S01]  /*11280*/  HMMA.16816.F32 R128, R16, R22, R128 ;  /* 0x000000161080723c */ /* 0x000fe20000001880 */
[----:B------:R-:W-:-:S07]  /*11290*/  @P0 BRA `(.L_x_2781) ;  /* 0xffffc0a000000947 */ /* 0x000fce000383ffff */
.L_x_2771:
[----:B------:R-:W1:Y:S01]  /*112a0*/  SHFL.BFLY PT, R3, R240, 0x2, 0x1f ;  /* 0x0c401f00f0037f89 */ /* 0x000e6200000e0000 */
[----:B------:R-:W-:Y:S01]  /*112b0*/  CS2R R4, SRZ ;  /* 0x0000000000047805 */ /* 0x000fe2000001ff00 */
[----:B------:R-:W-:-:S02]  /*112c0*/  MOV R7, 0xff800000 ;  /* 0xff80000000077802 */ /* 0x000fc40000000f00 */
        /* <DEDUP_REMOVED lines=151> */
.L_x_2739:
[----:B------:R-:W-:Y:S01]  /*11c40*/  USHF.R.S32.HI UR6, URZ, 0x1f, UR9 ;  /* 0x0000001f3f067899 */ /* 0x000fe20008011409 */
[----:B------:R-:W-:Y:S05]  /*11c50*/  @P2 BRA `(.L_x_2782) ;  /* 0x0000197000002947 */ /* 0x000fea0003800000 */
[----:B------:R-:W3:Y:S01]  /*11c60*/  S2R R0, SR_TID.X ;  /* 0x0000000000007919 */ /* 0x000ee20000002100 */
[----:B------:R-:W-:Y:S01]  /*11c70*/  ULDC.64 UR4, c[0x0][0x490] ;  /* 0x0001240000047ab9 */ /* 0x000fe20000000a00 */
[----:B------:R-:W-:Y:S01]  /*11c80*/  IMAD.MOV.U32 R13, RZ, RZ, c[0x0][0x4e8] ;  /* 0x00013a00ff0d7624 */ /* 0x000fe200078e00ff */
[----:B------:R-:W-:Y:S01]  /*11c90*/  UIMAD UR7, UR6, UR4, URZ ;  /* 0x00000004060772a4 */ /* 0x000fe2000f8e023f */
[----:B------:R-:W4:Y:S01]  /*11ca0*/  S2R R24, SR_CTAID.Z ;  /* 0x0000000000187919 */ /* 0x000f220000002700 */
[----:B--2---:R-:W-:Y:S01]  /*11cb0*/  UIMAD.WIDE.U32 UR10, UR9, UR4, URZ ;  /* 0x00000004090a72a5 */ /* 0x004fe2000f8e003f */
[----:B------:R-:W-:Y:S01]  /*11cc0*/  F2FP.PACK_AB R160, R161, R160 ;  /* 0x000000a0a1a0723e */ /* 0x000fe200000000ff */
[----:B------:R-:W-:Y:S01]  /*11cd0*/  UIMAD UR7, UR9, UR5, UR7 ;  /* 0x00000005090772a4 */ /* 0x000fe2000f8e0207 */
[C---:B------:R-:W-:Y:S01]  /*11ce0*/  ISETP.NE.AND P0, PT, R13.reuse, 0x1, PT ;  /* 0x000000010d00780c */ /* 0x040fe20003f05270 */
[----:B------:R-:W-:Y:S01]  /*11cf0*/  IMAD R13, R13, c[0x0][0x388], RZ ;  /* 0x0000e2000d0d7a24 */ /* 0x000fe200078e02ff */
        /* <DEDUP_REMOVED lines=12> */
[----:B------:R-:W-:Y:S01]  /*11dc0*/  F2FP.PACK_AB R132, R133, R132 ;  /* 0x000000848584723e */ /* 0x000fe200000000ff */
[----:B------:R-:W-:Y:S01]  /*11dd0*/  IMAD.U32 R18, RZ, RZ, UR12 ;  /* 0x0000000cff127e24 */ /* 0x000fe2000f8e00ff */
[----:B-1-3--:R-:W-:Y:S01]  /*11de0*/  SHF.R.S32.HI R2, RZ, 0x1f, R0 ;  /* 0x0000001fff027819 */ /* 0x00afe20000011400 */
[----:B------:R-:W-:Y:S01]  /*11df0*/  IMAD.U32 R27, RZ, RZ, UR7 ;  /* 0x00000007ff1b7e24 */ /* 0x000fe2000f8e00ff */
[----:B------:R-:W-:Y:S01]  /*11e00*/  F2FP.PACK_AB R134, R135, R134 ;  /* 0x000000868786723e */ /* 0x000fe200000000ff */
[----:B------:R-:W-:Y:S01]  /*11e10*/  IMAD.U32 R19, RZ, RZ, UR5 ;  /* 0x00000005ff137e24 */ /* 0x000fe2000f8e00ff */
[-C--:B------:R-:W-:Y:S01]  /*11e20*/  LEA.HI R10, R2, R0.reuse, RZ, 0x2 ;  /* 0x00000000020a7211 */ /* 0x080fe200078f10ff */
[----:B----4-:R-:W-:Y:S01]  /*11e30*/  IMAD.WIDE.U32 R26, R24, c[0x0][0x498], R26 ;  /* 0x00012600181a7a25 */ /* 0x010fe200078e001a */
[CC--:B------:R-:W-:Y:S01]  /*11e40*/  LEA.HI R20, R2.reuse, R0.reuse, RZ, 0x5 ;  /* 0x0000000002147211 */ /* 0x0c0fe200078f28ff */
[----:B------:R-:W-:Y:S01]  /*11e50*/  BSSY B0, `(.L_x_2783) ;  /* 0x000011a000007945 */ /* 0x000fe20003800000 */
        /* <DEDUP_REMOVED lines=16> */
[----:B------:R-:W-:Y:S01]  /*11f60*/  SHF.R.S32.HI R3, RZ, 0x1f, R11 ;  /* 0x0000001fff037819 */ /* 0x000fe2000001140b */
[----:B------:R-:W1:Y:S01]  /*11f70*/  S2R R12, SR_CTAID.X ;  /* 0x00000000000c7919 */ /* 0x000e620000002500 */
[C---:B------:R-:W-:Y:S01]  /*11f80*/  IMAD R15, R14.reuse, c[0x0][0x498], RZ ;  /* 0x000126000e0f7a24 */ /* 0x040fe200078e02ff */
[--C-:B------:R-:W-:Y:S01]  /*11f90*/  SHF.R.S32.HI R16, RZ, 0x5, R20.reuse ;  /* 0x00000005ff107819 */ /* 0x100fe20000011414 */
[----:B------:R-:W-:Y:S01]  /*11fa0*/  IMAD.SHL.U32 R17, R9, 0x40, RZ ;  /* 0x0000004009117824 */ /* 0x000fe200078e00ff */
[----:B------:R-:W-:Y:S01]  /*11fb0*/  LOP3.LUT P4, RZ, R11, 0x3, RZ, 0xc0, !PT ;  /* 0x000000030bff7812 */ /* 0x000fe2000788c0ff */
[----:B------:R-:W-:Y:S01]  /*11fc0*/  IMAD R14, R14, c[0x0][0x3f0], RZ ;  /* 0x0000fc000e0e7a24 */ /* 0x000fe200078e02ff */
[----:B------:R-:W-:Y:S01]  /*11fd0*/  SHF.R.S32.HI R20, RZ, 0x1f, R20 ;  /* 0x0000001fff147819 */ /* 0x000fe20000011414 */
[C---:B------:R-:W-:Y:S01]  /*11fe0*/  IMAD R15, R24.reuse, c[0x0][0x49c], R15 ;  /* 0x00012700180f7a24 */ /* 0x040fe200078e020f */
[----:B------:R-:W-:Y:S01]  /*11ff0*/  LEA.HI R11, R3, R11, RZ, 0x2 ;  /* 0x0000000b030b7211 */ /* 0x000fe200078f10ff */
[----:B------:R-:W-:Y:S01]  /*12000*/  IMAD R14, R24, c[0x0][0x3f4], R14 ;  /* 0x0000fd00180e7a24 */ /* 0x000fe200078e020e */
[----:B------:R-:W-:Y:S01]  /*12010*/  LOP3.LUT R17, R17, 0x1c0, RZ, 0xc0, !PT ;  /* 0x000001c011117812 */ /* 0x000fe200078ec0ff */
[----:B------:R-:W-:Y:S01]  /*12020*/  IMAD.SHL.U32 R3, R0, 0x8, RZ ;  /* 0x0000000800037824 */ /* 0x000fe200078e00ff */
[----:B------:R-:W-:Y:S01]  /*12030*/  LEA.HI R20, R20, R16, RZ, 0x3 ;  /* 0x0000001014147211 */ /* 0x000fe200078f18ff */
[----:B------:R-:W-:Y:S01]  /*12040*/  IMAD.WIDE.U32 R24, R24, c[0x0][0x3f0], R18 ;  /* 0x0000fc0018187a25 */ /* 0x000fe200078e0012 */
[----:B------:R-:W-:-:S02]  /*12050*/  LEA.HI R18, R10, R10, RZ, 0x1 ;  /* 0x0000000a0a127211 */ /* 0x000fc400078f08ff */
[----:B------:R-:W-:Y:S01]  /*12060*/  LOP3.LUT R20, R20, 0xffffff8, RZ, 0xc0, !PT ;  /* 0x0ffffff814147812 */ /* 0x000fe200078ec0ff */
[----:B------:R-:W-:Y:S01]  /*12070*/  IMAD R19, R0, 0x20, R9 ;  /* 0x0000002000137824 */ /* 0x000fe200078e0209 */
[----:B------:R-:W-:Y:S01]  /*12080*/  SHF.R.U32.HI R0, RZ, 0x3, R17 ;  /* 0x00000003ff007819 */ /* 0x000fe20000011611 */
[----:B------:R-:W-:Y:S01]  /*12090*/  IMAD.IADD R25, R25, 0x1, R14 ;  /* 0x0000000119197824 */ /* 0x000fe200078e020e */
[----:B------:R-:W-:Y:S01]  /*120a0*/  LOP3.LUT R17, R17, 0x38, R3, 0xf8, !PT ;  /* 0x0000003811117812 */ /* 0x000fe200078ef803 */
[----:B------:R-:W-:Y:S01]  /*120b0*/  IMAD.IADD R20, R16, 0x1, -R20 ;  /* 0x0000000110147824 */ /* 0x000fe200078e0a14 */
[----:B------:R-:W-:Y:S01]  /*120c0*/  LOP3.LUT R18, R18, 0x1ffffffe, RZ, 0xc0, !PT ;  /* 0x1ffffffe12127812 */ /* 0x000fe200078ec0ff */
[----:B------:R-:W-:Y:S01]  /*120d0*/  IMAD R16, R16, 0x200, R10 ;  /* 0x0000020010107824 */ /* 0x000fe200078e020a */
[----:B------:R-:W-:Y:S01]  /*120e0*/  LOP3.LUT R0, R17, R0, RZ, 0x3c, !PT ;  /* 0x0000000011007212 */ /* 0x000fe200078e3cff */
[----:B-1----:R-:W-:Y:S01]  /*120f0*/  IMAD R19, R12, 0x80, R19 ;  /* 0x000000800c137824 */ /* 0x002fe200078e0213 */
[----:B------:R-:W-:Y:S01]  /*12100*/  R2P PR, R22, 0x6 ;  /* 0x0000000616007804 */ /* 0x000fe20000000000 */
[----:B------:R-:W-:Y:S01]  /*12110*/  IMAD.IADD R10, R10, 0x1, -R18 ;  /* 0x000000010a0a7824 */ /* 0x000fe200078e0a12 */
[----:B------:R-:W-:Y:S01]  /*12120*/  LOP3.LUT R21, R22, 0x1, RZ, 0xc0, !PT ;  /* 0x0000000116157812 */ /* 0x000fe200078ec0ff */
[----:B------:R-:W-:Y:S01]  /*12130*/  @P0 IMAD.HI.U32 R17, R19, c[0x0][0x4ec], RZ ;  /* 0x00013b0013110a27 */ /* 0x000fe200078e00ff */
[----:B------:R-:W-:-:S02]  /*12140*/  SHF.R.S32.HI R11, RZ, 0x2, R11 ;  /* 0x00000002ff0b7819 */ /* 0x000fc4000001140b */
[----:B------:R-:W-:Y:S01]  /*12150*/  LOP3.LUT R2, R0, 0x7ffffe00, R2, 0xf8, !PT ;  /* 0x7ffffe0000027812 */ /* 0x000fe200078ef802 */
[----:B------:R-:W-:Y:S01]  /*12160*/  IMAD.SHL.U32 R22, R22, 0x40, RZ ;  /* 0x0000004016167824 */ /* 0x000fe200078e00ff */
[----:B------:R-:W-:Y:S01]  /*12170*/  ISETP.NE.U32.AND P3, PT, R21, 0x1, PT ;  /* 0x000000011500780c */ /* 0x000fe20003f65070 */
[----:B------:R-:W-:Y:S01]  /*12180*/  IMAD.MOV.U32 R18, RZ, RZ, R19 ;  /* 0x000000ffff127224 */ /* 0x000fe200078e0013 */
[----:B------:R-:W-:Y:S01]  /*12190*/  @P0 SHF.R.U32.HI R18, RZ, c[0x0][0x4f0], R17 ;  /* 0x00013c00ff120a19 */ /* 0x000fe20000011611 */
[----:B------:R-:W-:Y:S01]  /*121a0*/  IMAD R11, R20, 0x10, R11 ;  /* 0x00000010140b7824 */ /* 0x000fe200078e020b */
[----:B------:R-:W-:Y:S02]  /*121b0*/  LOP3.LUT R22, R22, 0x1c0, RZ, 0xc0, !PT ;  /* 0x000001c016167812 */ /* 0x000fe400078ec0ff */
[--C-:B------:R-:W-:Y:S01]  /*121c0*/  SHF.R.S32.HI R0, RZ, 0x1f, R18.reuse ;  /* 0x0000001fff007819 */ /* 0x100fe20000011412 */
[----:B------:R-:W-:Y:S01]  /*121d0*/  IMAD R10, R10, 0x8, R11 ;  /* 0x000000080a0a7824 */ /* 0x000fe200078e020b */
[----:B------:R-:W-:Y:S01]  /*121e0*/  LEA.HI R22, R22, R22, RZ, 0x1d ;  /* 0x0000001616167211 */ /* 0x000fe200078fe8ff */
[----:B------:R-:W-:Y:S01]  /*121f0*/  IMAD.MOV R14, RZ, RZ, -R18 ;  /* 0x000000ffff0e7224 */ /* 0x000fe200078e0a12 */
[----:B------:R-:W-:Y:S01]  /*12200*/  F2FP.PACK_AB R136, R137, R136 ;  /* 0x000000888988723e */ /* 0x000fe200000000ff */
[----:B------:R-:W-:Y:S01]  /*12210*/  IMAD R0, R0, c[0x0][0x3e0], RZ ;  /* 0x0000f80000007a24 */ /* 0x000fe200078e02ff */
[----:B------:R-:W-:Y:S01]  /*12220*/  F2FP.PACK_AB R138, R139, R138 ;  /* 0x0000008a8b8a723e */ /* 0x000fe200000000ff */
[----:B------:R-:W-:Y:S01]  /*12230*/  IMAD.U32 R16, R16, 0x2, R22 ;  /* 0x0000000210107824 */ /* 0x000fe200078e0016 */
[----:B------:R-:W-:Y:S01]  /*12240*/  F2FP.PACK_AB R140, R141, R140 ;  /* 0x0000008c8d8c723e */ /* 0x000fe200000000ff */
[----:B------:R-:W-:Y:S01]  /*12250*/  IMAD R10, R12, 0x80, R10 ;  /* 0x000000800c0a7824 */ /* 0x000fe200078e020a */
[----:B------:R-:W-:Y:S01]  /*12260*/  F2FP.PACK_AB R142, R143, R142 ;  /* 0x0000008e8f8e723e */ /* 0x000fe200000000ff */
[----:B------:R-:W-:Y:S01]  /*12270*/  IMAD.WIDE.U32 R24, R18, c[0x0][0x3e0], R24 ;  /* 0x0000f80012187a25 */ /* 0x000fe200078e0018 */
[----:B------:R-:W-:-:S02]  /*12280*/  F2FP.PACK_AB R144, R145, R144 ;  /* 0x000000909190723e */ /* 0x000fc400000000ff */
[----:B------:R-:W-:Y:S01]  /*12290*/  F2FP.PACK_AB R146, R147, R146 ;  /* 0x000000929392723e */ /* 0x000fe200000000ff */
[----:B------:R-:W-:Y:S01]  /*122a0*/  IMAD R0, R18, c[0x0][0x3e4], R0 ;  /* 0x0000f90012007a24 */ /* 0x000fe200078e0200 */
[----:B------:R-:W-:Y:S01]  /*122b0*/  F2FP.PACK_AB R148, R149, R148 ;  /* 0x000000949594723e */ /* 0x000fe200000000ff */
[----:B------:R-:W-:Y:S01]  /*122c0*/  IMAD.SHL.U32 R18, R16, 0x2, RZ ;  /* 0x0000000210127824 */ /* 0x000fe200078e00ff */
[----:B------:R-:W-:Y:S01]  /*122d0*/  BAR.SYNC.DEFER_BLOCKING 0x1, 0x100 ;  /* 0x0044000000007b1d */ /* 0x000fe20000010000 */
[----:B------:R-:W-:Y:S01]  /*122e0*/  @P0 IMAD.HI.U32 R16, R10, c[0x0][0x4ec], RZ ;  /* 0x00013b000a100a27 */ /* 0x000fe200078e00ff */
[----:B------:R-:W-:Y:S02]  /*122f0*/  F2FP.PACK_AB R150, R151, R150 ;  /* 0x000000969796723e */ /* 0x000fe400000000ff */
[----:B------:R-:W-:Y:S01]  /*12300*/  F2FP.PACK_AB R152, R153, R152 ;  /* 0x000000989998723e */ /* 0x000fe200000000ff */
[----:B------:R-:W-:Y:S01]  /*12310*/  IMAD R11, R12, 0x80, R11 ;  /* 0x000000800c0b7824 */ /* 0x000fe200078e020b */
[----:B------:R-:W-:Y:S01]  /*12320*/  F2FP.PACK_AB R154, R155, R154 ;  /* 0x0000009a9b9a723e */ /* 0x000fe200000000ff */
[----:B------:R-:W-:Y:S01]  /*12330*/  IMAD.MOV.U32 R17, RZ, RZ, R10 ;  /* 0x000000ffff117224 */ /* 0x000fe200078e000a */
[----:B------:R-:W-:Y:S01]  /*12340*/  @P0 SHF.R.U32.HI R17, RZ, c[0x0][0x4f0], R16 ;  /* 0x00013c00ff110a19 */ /* 0x000fe20000011610 */
[----:B------:R-:W-:Y:S01]  /*12350*/  IMAD.IADD R25, R25, 0x1, R0 ;  /* 0x0000000119197824 */ /* 0x000fe200078e0200 */
[C---:B------:R-:W-:Y:S01]  /*12360*/  ISETP.GE.OR P5, PT, R11.reuse, R13, P4 ;  /* 0x0000000d0b00720c */ /* 0x040fe200027a6670 */
[----:B------:R-:W-:Y:S01]  /*12370*/  IMAD R14, R14, c[0x0][0x4e8], R19 ;  /* 0x00013a000e0e7a24 */ /* 0x000fe200078e0213 */
[----:B------:R-:W-:-:S02]  /*12380*/  IADD3 R11, R11, 0x8, RZ ;  /* 0x000000080b0b7810 */ /* 0x000fc40007ffe0ff */
[----:B------:R-:W-:Y:S01]  /*12390*/  SHF.R.S32.HI R0, RZ, 0x1f, R17 ;  /* 0x0000001fff007819 */ /* 0x000fe20000011411 */
[----:B------:R-:W-:Y:S01]  /*123a0*/  IMAD.WIDE.U32 R22, R14, c[0x0][0x3d8], R24 ;  /* 0x0000f6000e167a25 */ /* 0x000fe200078e0018 */
[----:B------:R-:W-:Y:S02]  /*123b0*/  IADD3 R20, P0, R17, R26, RZ ;  /* 0x0000001a11147210 */ /* 0x000fe40007f1e0ff */
[C---:B------:R-:W-:Y:S02]  /*123c0*/  IADD3 R16, R18.reuse, 0x80, RZ ;  /* 0x0000008012107810 */ /* 0x040fe40007ffe0ff */
[----:B------:R-:W-:Y:S02]  /*123d0*/  ISETP.GE.OR P4, PT, R11, R13, P4 ;  /* 0x0000000d0b00720c */ /* 0x000fe40002786670 */
[----:B------:R-:W-:Y:S02]  /*123e0*/  IADD3 R11, R18, 0x70, RZ ;  /* 0x00000070120b7810 */ /* 0x000fe40007ffe0ff */
[----:B------:R-:W-:Y:S01]  /*123f0*/  IADD3.X R21, R0, R27, R15, P0, !PT ;  /* 0x0000001b00157210 */ /* 0x000fe200007fe40f */
[----:B------:R-:W-:Y:S01]  /*12400*/  IMAD.MOV.U32 R0, RZ, RZ, 0x20 ;  /* 0x00000020ff007424 */ /* 0x000fe200078e00ff */
[----:B------:R-:W-:Y:S01]  /*12410*/  @P3 IADD3 R11, R16, 0x10, RZ ;  /* 0x00000010100b3810 */ /* 0x000fe20007ffe0ff */
[----:B------:R-:W-:Y:S01]  /*12420*/  IMAD.MOV R16, RZ, RZ, -R17 ;  /* 0x000000ffff107224 */ /* 0x000fe200078e0a11 */
[----:B------:R-:W-:Y:S01]  /*12430*/  SHF.R.S32.HI R15, RZ, 0x1f, R14 ;  /* 0x0000001fff0f7819 */ /* 0x000fe2000001140e */
[----:B------:R-:W-:Y:S01]  /*12440*/  STS [R18+0x80], R160 ;  /* 0x000080a012007388 */ /* 0x000fe20000000800 */
[----:B------:R-:W-:Y:S01]  /*12450*/  SEL R0, R0, 0xffffffe0, !P1 ;  /* 0xffffffe000007807 */ /* 0x000fe20004800000 */
[----:B------:R-:W-:Y:S01]  /*12460*/  IMAD R17, R16, c[0x0][0x4e8], R10 ;  /* 0x00013a0010117a24 */ /* 0x000fe200078e020a */
[----:B------:R-:W-:Y:S01]  /*12470*/  F2FP.PACK_AB R36, R37, R36 ;  /* 0x000000242524723e */ /* 0x000fe200000000ff */
[----:B------:R-:W-:Y:S01]  /*12480*/  IMAD R15, R15, c[0x0][0x3d8], RZ ;  /* 0x0000f6000f0f7a24 */ /* 0x000fe200078e02ff */
[----:B------:R-:W-:Y:S01]  /*12490*/  STS [R18+0x480], R162 ;  /* 0x000480a212007388 */ /* 0x000fe20000000800 */
[----:B------:R-:W-:Y:S01]  /*124a0*/  IMAD.MOV.U32 R10, RZ, RZ, 0x40 ;  /* 0x00000040ff0a7424 */ /* 0x000fe200078e00ff */
[----:B------:R-:W-:Y:S01]  /*124b0*/  F2FP.PACK_AB R38, R39, R38 ;  /* 0x000000262726723e */ /* 0x000fe200000000ff */
[----:B------:R-:W-:Y:S01]  /*124c0*/  IMAD R15, R14, c[0x0][0x3dc], R15 ;  /* 0x0000f7000e0f7a24 */ /* 0x000fe200078e020f */
[----:B------:R-:W-:Y:S01]  /*124d0*/  SHF.R.S32.HI R14, RZ, 0x1f, R17 ;  /* 0x0000001fff0e7819 */ /* 0x000fe20000011411 */
[----:B------:R-:W-:Y:S01]  /*124e0*/  IMAD.IADD R16, R18, 0x1, R0 ;  /* 0x0000000112107824 */ /* 0x000fe200078e0200 */
[----:B------:R-:W-:Y:S01]  /*124f0*/  SEL R10, R10, 0xffffffc0, !P2 ;  /* 0xffffffc00a0a7807 */ /* 0x000fe20005000000 */
[----:B------:R-:W-:Y:S01]  /*12500*/  IMAD.IADD R0, R0, 0x1, R11 ;  /* 0x0000000100007824 */ /* 0x000fe200078e020b */
[----:B------:R-:W-:Y:S01]  /*12510*/  STS [R11], R156 ;  /* 0x0000009c0b007388 */ /* 0x000fe20000000800 */
[----:B------:R-:W-:Y:S01]  /*12520*/  IMAD R14, R14, c[0x0][0x488], RZ ;  /* 0x000122000e0e7a24 */ /* 0x000fe200078e02ff */
[----:B------:R-:W-:Y:S01]  /*12530*/  F2FP.PACK_AB R40, R41, R40 ;  /* 0x000000282928723e */ /* 0x000fe200000000ff */
[----:B------:R-:W-:Y:S01]  /*12540*/  IMAD.IADD R19, R18, 0x1, R10 ;  /* 0x0000000112137824 */ /* 0x000fe200078e020a */
[----:B------:R-:W-:Y:S01]  /*12550*/  STS [R11+0x400], R158 ;  /* 0x0004009e0b007388 */ /* 0x000fe20000000800 */
        /* <DEDUP_REMOVED lines=10> */
[----:B------:R-:W-:Y:S01]  /*12600*/  STS [R0], R136 ;  /* 0x0000008800007388 */ /* 0x000fe20000000800 */
[----:B------:R-:W-:Y:S01]  /*12610*/  F2FP.PACK_AB R48, R49, R48 ;  /* 0x000000303130723e */ /* 0x000fe200000000ff */
[----:B------:R-:W-:Y:S01]  /*12620*/  IMAD.IADD R14, R21, 0x1, R14 ;  /* 0x00000001150e7824 */ /* 0x000fe200078e020e */
        /* <DEDUP_REMOVED lines=20> */
[----:B------:R-:W-:Y:S01]  /*12770*/  F2FP.PACK_AB R76, R77, R76 ;  /* 0x0000004c4d4c723e */ /* 0x000fe200000000ff */
[----:B------:R-:W-:Y:S01]  /*12780*/  IMAD R75, R12, 0x80, R9 ;  /* 0x000000800c4b7824 */ /* 0x000fe200078e0209 */
        /* <DEDUP_REMOVED lines=134> */
.L_x_2784:
[----:B--234-:R-:W-:Y:S05]  /*12ff0*/  BSYNC B0 ;  /* 0x0000000000007941 */ /* 0x01cfea0003800000 */
.L_x_2783:
        /* <DEDUP_REMOVED lines=30> */
.L_x_2786:
[----:B------:R-:W-:Y:S05]  /*131e0*/  BSYNC B0 ;  /* 0x0000000000007941 */ /* 0x000fea0003800000 */
.L_x_2785:
        /* <DEDUP_REMOVED lines=30> */
.L_x_2788:
[----:B------:R-:W-:Y:S05]  /*133d0*/  BSYNC B0 ;  /* 0x0000000000007941 */ /* 0x000fea0003800000 */
.L_x_2787:
        /* <DEDUP_REMOVED lines=31> */
.L_x_2782:
        /* <DEDUP_REMOVED lines=42> */
.L_x_2790:
[----:B------:R-:W-:Y:S05]  /*13870*/  BSYNC B0 ;  /* 0x0000000000007941 */ /* 0x000fea0003800000 */
.L_x_2789:
        /* <DEDUP_REMOVED lines=71> */
.L_x_2792:
[----:B------:R-:W-:Y:S05]  /*13cf0*/  BSYNC B0 ;  /* 0x0000000000007941 */ /* 0x000fea0003800000 */
.L_x_2791:
        /* <DEDUP_REMOVED lines=27> */
.L_x_2794:
[----:B------:R-:W-:Y:S05]  /*13eb0*/  BSYNC B0 ;  /* 0x0000000000007941 */ /* 0x000fea0003800000 */
.L_x_2793:
        /* <DEDUP_REMOVED lines=27> */
.L_x_2796:
[----:B------:R-:W-:Y:S05]  /*14070*/  BSYNC B0 ;  /* 0x0000000000007941 */ /* 0x000fea0003800000 */
.L_x_2795:
        /* <DEDUP_REMOVED lines=28> */
.L_x_2797:
        /* <DEDUP_REMOVED lines=12> */
.L_x_3578:


//--------------------- .text._ZN7cutlass13device_kernelIN5flash19enable_sm80_to_sm89INS1_16FlashAttnFwdSm80INS1_25CollectiveMainloopFwdSm80ILi8ELi1ELb0EN4cute5tupleIJNS5_1CILi128EEENS7_ILi64EEENS7_ILi256EEEEEELi256ENS_6half_tEfNS_4arch4Sm80ELb0ELb1ELb0ELb1ELb1ELb0ELb1ELb0EEENS1_21CollectiveEpilogueFwdINS6_IJS8_SA_S9_EEENS6_IJNS7_ILi1EEESI_SI_EEESC_SE_Li256ELb1ELb1ELb0ELb0EEENS1_19SingleTileSchedulerILb1ELb0ELb1ELi128EEEEEEEEEvNT_6ParamsE --------------------------
	.section	.text._ZN7cutlass13device_kernelIN5flash19enable_sm80_to_sm89INS1_16FlashAttnFwdSm80INS1_25CollectiveMainloopFwdSm80ILi8ELi1ELb0EN4cute5tupleIJNS5_1CILi128EEENS7_ILi64EEENS7_ILi256EEEEEELi256ENS_6half_tEfNS_4arch4Sm80ELb0ELb1ELb0ELb1ELb1ELb0ELb1ELb0EEENS1_21CollectiveEpilogueFwdINS6_IJS8_SA_S9_EEENS6_IJNS7_ILi1EEESI_SI_EEESC_SE_Li256ELb1ELb1ELb0ELb0EEENS1_19SingleTileSchedulerILb1ELb0ELb1ELi128EEEEEEEEEvNT_6ParamsE,"ax",@progbits
	.sectioninfo	@"SHI_REGISTERS=255"
	.align	128
.text._ZN7cutlass13device_kernelIN5flash19enable_sm80_to_sm89INS1_16FlashAttnFwdSm80INS1_25CollectiveMainloopFwdSm80ILi8ELi1ELb0EN4cute5tupleIJNS5_1CILi128EEENS7_ILi64EEENS7_ILi256EEEEEELi256ENS_6half_tEfNS_4arch4Sm80ELb0ELb1ELb0ELb1ELb1ELb0ELb1ELb0EEENS1_21CollectiveEpilogueFwdINS6_IJS8_SA_S9_EEENS6_IJNS7_ILi1EEESI_SI_EEESC_SE_Li256ELb1ELb1ELb0ELb0EEENS1_19SingleTileSchedulerILb1ELb0ELb1ELi128EEEEEEEEEvNT_6ParamsE:
        .type           _ZN7cutlass13device_kernelIN5flash19enable_sm80_to_sm89INS1_16FlashAttnFwdSm80INS1_25CollectiveMainloopFwdSm80ILi8ELi1ELb0EN4cute5tupleIJNS5_1CILi128EEENS7_ILi64EEENS7_ILi256EEEEEELi256ENS_6half_tEfNS_4arch4Sm80ELb0ELb1ELb0ELb1ELb1ELb0ELb1ELb0EEENS1_21CollectiveEpilogueFwdINS6_IJS8_SA_S9_EEENS6_IJNS7_ILi1EEESI_SI_EEESC_SE_Li256ELb1ELb1ELb0ELb0EEENS1_19SingleTileSchedulerILb1ELb0ELb1ELi128EEEEEEEEEvNT_6ParamsE,@function
        .size           _ZN7cutlass13device_kernelIN5flash19enable_sm80_to_sm89INS1_16FlashAttnFwdSm80INS1_25CollectiveMainloopFwdSm80ILi8ELi1ELb0EN4cute5tupleIJNS5_1CILi128EEENS7_ILi64EEENS7_ILi256EEEEEELi256ENS_6half_tEfNS_4arch4Sm80ELb0ELb1ELb0ELb1ELb1ELb0ELb1ELb0EEENS1_21CollectiveEpilogueFwdINS6_IJS8_SA_S9_EEENS6_IJNS7_ILi1EEESI_SI_EEESC_SE_Li256ELb1ELb1ELb0ELb0EEENS1_19SingleTileSchedulerILb1ELb0ELb1ELi128EEEEEEEEEvNT_6ParamsE,(.L_x_3579 - _ZN7cutlass13device_kernelIN5flash19enable_sm80_to_sm89INS1_16FlashAttnFwdSm80INS1_25CollectiveMainloopFwdSm80ILi8ELi1ELb0EN4cute5tupleIJNS5_1CILi128EEENS7_ILi64EEENS7_ILi256EEEEEELi256ENS_6half_tEfNS_4arch4Sm80ELb0ELb1ELb0ELb1ELb1ELb0ELb1ELb0EEENS1_21CollectiveEpilogueFwdINS6_IJS8_SA_S9_EEENS6_IJNS7_ILi1EEESI_SI_EEESC_SE_Li256ELb1ELb1ELb0ELb0EEENS1_19SingleTileSchedulerILb1ELb0ELb1ELi128EEEEEEEEEvNT_6ParamsE)
        .other          _ZN7cutlass13device_kernelIN5flash19enable_sm80_to_sm89INS1_16FlashAttnFwdSm80INS1_25CollectiveMainloopFwdSm80ILi8ELi1ELb0EN4cute5tupleIJNS5_1CILi128EEENS7_ILi64EEENS7_ILi256EEEEEELi256ENS_6half_tEfNS_4arch4Sm80ELb0ELb1ELb0ELb1ELb1ELb0ELb1ELb0EEENS1_21CollectiveEpilogueFwdINS6_IJS8_SA_S9_EEENS6_IJNS7_ILi1EEESI_SI_EEESC_SE_Li256ELb1ELb1ELb0ELb0EEENS1_19SingleTileSchedulerILb1ELb0ELb1ELi128EEEEEEEEEvNT_6ParamsE,@"STO_CUDA_ENTRY STV_DEFAULT"
_ZN7cutlass13device_kernelIN5flash19enable_sm80_to_sm89INS1_16FlashAttnFwdSm80INS1_25CollectiveMainloopFwdSm80ILi8ELi1ELb0EN4cute5tupleIJNS5_1CILi128EEENS7_ILi64EEENS7_ILi256EEEEEELi256ENS_6half_tEfNS_4arch4Sm80ELb0ELb1ELb0ELb1ELb1ELb0ELb1ELb0EEENS1_21CollectiveEpilogueFwdINS6_IJS8_SA_S9_EEENS6_IJNS7_ILi1EEESI_SI_EEESC_SE_Li256ELb1ELb1ELb0ELb0EEENS1_19SingleTileSchedulerILb1ELb0ELb1ELi128EEEEEEEEEvNT_6ParamsE:
        /* <DEDUP_REMOVED lines=20> */
.L_x_2799:
        /* <DEDUP_REMOVED lines=13> */
.L_x_2801:
[----:B------:R-:W-:Y:S02]  /*0210*/  ULDC UR5, c[0x0][0x54c] ;  /* 0x0001530000057ab9 */ /* 0x000fe40000000800 */
.L_x_2800:
[----:B------:R-:W-:Y:S02]  /*0220*/  ULDC UR4, c[0x0][0x548] ;  /* 0x0001520000047ab9 */ /* 0x000fe40000000800 */
[----:B------:R-:W-:-:S02]  /*0230*/  USHF.L.U32 UR26, UR27, 0x7, URZ ;  /* 0x000000071b1a7899 */ /* 0x000fc4000800063f */
[----:B------:R-:W-:-:S04]  /*0240*/  UIMAD UR4, UR5, UR4, URZ ;  /* 0x00000004050472a4 */ /* 0x000fc8000f8e023f */
[----:B------:R-:W-:-:S04]  /*0250*/  UISETP.GE.AND UP0, UPT, UR26, UR4, UPT ;  /* 0x000000041a00728c */ /* 0x000fc8000bf06270 */
[----:B------:R-:W-:Y:S01]  /*0260*/  USEL UR13, UR13, 0xffffffff, !UP0 ;  /* 0xffffffff0d0d7887 */ /* 0x000fe2000c000000 */
[----:B------:R-:W-:Y:S05]  /*0270*/  BRA `(.L_x_2802) ;  /* 0x000001b000007947 */ /* 0x000fea0003800000 */
.L_x_2798:
        /* <DEDUP_REMOVED lines=8> */
.L_x_2803:
        /* <DEDUP_REMOVED lines=13> */
.L_x_2805:
[----:B------:R-:W-:Y:S02]  /*03d0*/  ULDC UR5, c[0x0][0x54c] ;  /* 0x0001530000057ab9 */ /* 0x000fe40000000800 */
.L_x_2804:
[----:B------:R-:W-:Y:S02]  /*03e0*/  ULDC UR4, c[0x0][0x548] ;  /* 0x0001520000047ab9 */ /* 0x000fe40000000800 */
[----:B------:R-:W-:-:S02]  /*03f0*/  USHF.L.U32 UR26, UR27, 0x7, URZ ;  /* 0x000000071b1a7899 */ /* 0x000fc4000800063f */
[----:B------:R-:W-:-:S04]  /*0400*/  UIMAD UR4, UR5, UR4, URZ ;  /* 0x00000004050472a4 */ /* 0x000fc8000f8e023f */
[----:B------:R-:W-:-:S04]  /*0410*/  UISETP.GE.AND UP0, UPT, UR26, UR4, UPT ;  /* 0x000000041a00728c */ /* 0x000fc8000bf06270 */
[----:B------:R-:W-:-:S06]  /*0420*/  USEL UR13, UR13, 0xffffffff, !UP0 ;  /* 0xffffffff0d0d7887 */ /* 0x000fcc000c000000 */
.L_x_2802:
        /* <DEDUP_REMOVED lines=47> */
.L_x_2806:
        /* <DEDUP_REMOVED lines=10> */
.L_x_2807:
        /* <DEDUP_REMOVED lines=12> */
.L_x_2808:
        /* <DEDUP_REMOVED lines=25> */
.L_x_2810:
[----:B------:R-:W-:Y:S02]  /*0a10*/  UISETP.NE.AND UP0, UPT, UR5, 0x1, UPT ;  /* 0x000000010500788c */ /* 0x000fe4000bf05270 */
[----:B------:R-:W-:Y:S02]  /*0a20*/  ULDC.64 UR6, c[0x0][0x330] ;  /* 0x0000cc0000067ab9 */ /* 0x000fe40000000a00 */
[----:B------:R-:W-:-:S07]  /*0a30*/  UIMAD.WIDE.U32 UR16, UR15, UR6, URZ ;  /* 0x000000060f1072a5 */ /* 0x000fce000f8e003f */
[----:B------:R-:W-:Y:S02]  /*0a40*/  @UP0 USHF.R.U32.HI UR15, URZ, UR7, UR17 ;  /* 0x000000073f0f0299 */ /* 0x000fe40008011611 */
.L_x_2811:
[----:B------:R-:W-:Y:S02]  /*0a50*/  ULDC UR6, c[0x0][0x32c] ;  /* 0x0000cb0000067ab9 */ /* 0x000fe40000000800 */
[----:B------:R-:W-:-:S04]  /*0a60*/  UIMAD UR6, UR15, UR5, UR6 ;  /* 0x000000050f0672a4 */ /* 0x000fc8000f8e0206 */
[----:B------:R-:W-:-:S04]  /*0a70*/  UISETP.LT.AND UP0, UPT, UR4, UR6, UPT ;  /* 0x000000060400728c */ /* 0x000fc8000bf01270 */
[----:B------:R-:W-:Y:S02]  /*0a80*/  USEL UR4, UR4, UR6, UP0 ;  /* 0x0000000604047287 */ /* 0x000fe40008000000 */
.L_x_2809:
        /* <DEDUP_REMOVED lines=31> */
.L_x_2813:
[----:B------:R-:W-:-:S03]  /*0c80*/  UISETP.NE.AND UP0, UPT, UR5, 0x1, UPT ;  /* 0x000000010500788c */ /* 0x000fc6000bf05270 */
[----:B------:R-:W-:Y:S02]  /*0c90*/  ULDC.64 UR4, c[0x0][0x330] ;  /* 0x0000cc0000047ab9 */ /* 0x000fe40000000a00 */
[----:B------:R-:W-:-:S07]  /*0ca0*/  UIMAD.WIDE.U32 UR16, UR7, UR4, URZ ;  /* 0x00000004071072a5 */ /* 0x000fce000f8e003f */
[----:B------:R-:W-:Y:S02]  /*0cb0*/  @UP0 UMOV UR15, UR17 ;  /* 0x00000011000f0c82 */ /* 0x000fe40008000000 */
[----:B------:R-:W-:Y:S02]  /*0cc0*/  @UP0 USHF.R.U32.HI UR7, URZ, UR5, UR15 ;  /* 0x000000053f070299 */ /* 0x000fe4000801160f */
.L_x_2814:
[----:B------:R-:W-:Y:S02]  /*0cd0*/  ULDC UR4, c[0x0][0x32c] ;  /* 0x0000cb0000047ab9 */ /* 0x000fe40000000800 */
[----:B------:R-:W-:-:S04]  /*0ce0*/  UIMAD UR4, UR7, UR4, URZ ;  /* 0x00000004070472a4 */ /* 0x000fc8000f8e023f */
[----:B------:R-:W-:-:S04]  /*0cf0*/  UISETP.LT.AND UP0, UPT, UR6, UR4, UPT ;  /* 0x000000040600728c */ /* 0x000fc8000bf01270 */
[----:B------:R-:W-:-:S04]  /*0d00*/  USEL UR6, UR6, UR4, !UP0 ;  /* 0x0000000406067287 */ /* 0x000fc8000c000000 */
.L_x_2812:
[----:B------:R-:W-:Y:S01]  /*0d10*/  USHF.R.S32.HI UR4, URZ, 0x1f, UR6 ;  /* 0x0000001f3f047899 */ /* 0x000fe20008011406 */
[----:B------:R-:W-:Y:S01]  /*0d20*/  PLOP3.LUT P2, PT, PT, PT, PT, 0x80, 0x0 ;  /* 0x000000000000781c */ /* 0x000fe20003f4f070 */
[----:B------:R-:W-:Y:S01]  /*0d30*/  IMAD.MOV.U32 R3, RZ, RZ, RZ ;  /* 0x000000ffff037224 */ /* 0x000fe200078e00ff */
[----:B------:R-:W-:Y:S01]  /*0d40*/  MOV R4, RZ ;  /* 0x000000ff00047202 */ /* 0x000fe20000000f00 */
[----:B------:R-:W-:Y:S01]  /*0d50*/  ULEA.HI UR4, UR4, UR6, URZ, 0x6 ;  /* 0x0000000604047291 */ /* 0x000fe2000f8f303f */
[----:B------:R-:W-:Y:S01]  /*0d60*/  IMAD.MOV.U32 R130, RZ, RZ, RZ ;  /* 0x000000ffff827224 */ /* 0x000fe200078e00ff */
[----:B------:R-:W-:Y:S01]  /*0d70*/  CS2R R126, SRZ ;  /* 0x00000000007e7805 */ /* 0x000fe2000001ff00 */
[----:B------:R-:W-:Y:S01]  /*0d80*/  IMAD.MOV.U32 R128, RZ, RZ, RZ ;  /* 0x000000ffff807224 */ /* 0x000fe200078e00ff */
        /* <DEDUP_REMOVED lines=97> */
[----:B------:R-:W-:Y:S01]  /*13a0*/  USEL UR9, UR9, URZ, !UP3 ;  /* 0x0000003f09097287 */ /* 0x000fe2000d800000 */
[----:B------:R-:W-:Y:S01]  /*13b0*/  LOP3.LUT R231, R231, 0x1c0, RZ, 0xc0, !PT ;  /* 0x000001c0e7e77812 */ /* 0x000fe200078ec0ff */
[----:B------:R-:W-:Y:S01]  /*13c0*/  UIMAD UR6, UR10, UR5, UR6 ;  /* 0x000000050a0672a4 */ /* 0x000fe2000f8e0206 */
[----:B------:R-:W-:Y:S01]  /*13d0*/  IADD3 R0, R235, UR26, RZ ;  /* 0x0000001aeb007c10 */ /* 0x000fe2000fffe0ff */
[----:B------:R-:W-:Y:S01]  /*13e0*/  UIMAD.WIDE.U32 UR16, UR10, UR4, UR14 ;  /* 0x000000040a1072a5 */ /* 0x000fe2000f8e000e */
[C---:B------:R-:W-:Y:S01]  /*13f0*/  IADD3 R14, R203.reuse, 0x40, RZ ;  /* 0x00000040cb0e7810 */ /* 0x040fe20007ffe0ff */
[----:B------:R-:W-:Y:S01]  /*1400*/  USEL UR14, UR13, URZ, !UP3 ;  /* 0x0000003f0d0e7287 */ /* 0x000fe2000d800000 */
[C---:B------:R-:W-:Y:S01]  /*1410*/  IADD3 R13, R203.reuse, 0x80, RZ ;  /* 0x00000080cb0d7810 */ /* 0x040fe20007ffe0ff */
[----:B------:R-:W-:Y:S01]  /*1420*/  ULDC.64 UR4, c[0x0][0x1c0] ;  /* 0x0000700000047ab9 */ /* 0x000fe20000000a00 */
[----:B-1----:R-:W-:Y:S01]  /*1430*/  @P1 IMAD.HI.U32 R3, R0, c[0x0][0x2c8], RZ ;  /* 0x0000b20000031a27 */ /* 0x002fe200078e00ff */
[----:B------:R-:W-:Y:S01]  /*1440*/  UIMAD UR9, UR9, UR4, URZ ;  /* 0x00000004090972a4 */ /* 0x000fe2000f8e023f */
[----:B------:R-:W-:Y:S01]  /*1450*/  LEA.HI R8, R84, R83, RZ, 0x6 ;  /* 0x0000005354087211 */ /* 0x000fe200078f30ff */
[----:B------:R-:W-:Y:S01]  /*1460*/  UIADD3 UR17, UR17, UR6, URZ ;  /* 0x0000000611117290 */ /* 0x000fe2000fffe03f */
[--C-:B------:R-:W-:Y:S01]  /*1470*/  IMAD.MOV.U32 R5, RZ, RZ, R0.reuse ;  /* 0x000000ffff057224 */ /* 0x100fe200078e0000 */
[----:B------:R-:W-:Y:S01]  /*1480*/  UIMAD UR5, UR14, UR5, UR9 ;  /* 0x000000050e0572a4 */ /* 0x000fe2000f8e0209 */
[----:B------:R-:W-:Y:S01]  /*1490*/  @P0 SHF.R.U32.HI R5, RZ, c[0x0][0x2cc], R3 ;  /* 0x0000b300ff050a19 */ /* 0x000fe20000011603 */
[----:B------:R-:W-:Y:S01]  /*14a0*/  UIMAD.WIDE.U32 UR14, UR14, UR4, UR16 ;  /* 0x000000040e0e72a5 */ /* 0x000fe2000f8e0010 */
[----:B------:R-:W-:Y:S01]  /*14b0*/  ISETP.GE.AND P4, PT, R203, c[0x0][0x198], PT ;  /* 0x00006600cb007a0c */ /* 0x000fe20003f86270 */
[----:B------:R-:W-:Y:S01]  /*14c0*/  IMAD.SHL.U32 R8, R8, 0x8, RZ ;  /* 0x0000000808087824 */ /* 0x000fe200078e00ff */
[--C-:B------:R-:W-:Y:S01]  /*14d0*/  SHF.R.S32.HI R4, RZ, 0x1f, R5.reuse ;  /* 0x0000001fff047819 */ /* 0x100fe20000011405 */
[----:B------:R-:W-:Y:S01]  /*14e0*/  UIADD3 UR5, UR15, UR5, URZ ;  /* 0x000000050f057290 */ /* 0x000fe2000fffe03f */
[----:B------:R-:W-:Y:S01]  /*14f0*/  IMAD.MOV R3, RZ, RZ, -R5 ;  /* 0x000000ffff037224 */ /* 0x000fe200078e0a05 */
[----:B------:R-:W-:Y:S01]  /*1500*/  ULDC UR4, c[0x0][0x2c4] ;  /* 0x0000b10000047ab9 */ /* 0x000fe20000000800 */
[----:B------:R-:W-:Y:S01]  /*1510*/  IMAD.U32 R7, RZ, RZ, UR15 ;  /* 0x0000000fff077e24 */ /* 0x000fe2000f8e00ff */
[----:B------:R-:W-:Y:S01]  /*1520*/  UIMAD UR4, UR12, UR4, URZ ;  /* 0x000000040c0472a4 */ /* 0x000fe2000f8e023f */
[----:B------:R-:W-:Y:S01]  /*1530*/  IMAD R3, R3, c[0x0][0x2c4], R0 ;  /* 0x0000b10003037a24 */ /* 0x000fe200078e0200 */
[----:B------:R-:W-:Y:S01]  /*1540*/  ISETP.GE.AND P3, PT, R14, c[0x0][0x198], PT ;  /* 0x000066000e007a0c */ /* 0x000fe20003f66270 */
[----:B------:R-:W-:Y:S01]  /*1550*/  IMAD.U32 R6, RZ, RZ, UR14 ;  /* 0x0000000eff067e24 */ /* 0x000fe2000f8e00ff */
[----:B------:R-:W-:Y:S01]  /*1560*/  ISETP.GE.AND P6, PT, R13, c[0x0][0x198], PT ;  /* 0x000066000d007a0c */ /* 0x000fe20003fc6270 */
[----:B------:R-:W-:Y:S01]  /*1570*/  IMAD.U32 R7, RZ, RZ, UR5 ;  /* 0x00000005ff077e24 */ /* 0x000fe2000f8e00ff */
[----:B------:R-:W-:Y:S01]  /*1580*/  SHF.R.S32.HI R0, RZ, 0x1f, R3 ;  /* 0x0000001fff007819 */ /* 0x000fe20000011403 */
[----:B------:R-:W-:Y:S01]  /*1590*/  IMAD R4, R4, c[0x0][0x1b0], RZ ;  /* 0x00006c0004047a24 */ /* 0x000fe200078e02ff */
[----:B------:R-:W-:Y:S01]  /*15a0*/  BSSY B0, `(.L_x_2816) ;  /* 0x0000036000007945 */ /* 0x000fe20003800000 */
[----:B------:R-:W-:-:S04]  /*15b0*/  IMAD.WIDE.U32 R6, R5, c[0x0][0x1b0], R6 ;  /* 0x00006c0005067a25 */ /* 0x000fc800078e0006 */
[----:B------:R-:W-:Y:S02]  /*15c0*/  IMAD R4, R5, c[0x0][0x1b4], R4 ;  /* 0x00006d0005047a24 */ /* 0x000fe400078e0204 */
[----:B------:R-:W-:Y:S02]  /*15d0*/  IMAD R0, R0, c[0x0][0x1a8], RZ ;  /* 0x00006a0000007a24 */ /* 0x000fe400078e02ff */
[----:B------:R-:W-:Y:S01]  /*15e0*/  IMAD.IADD R7, R7, 0x1, R4 ;  /* 0x0000000107077824 */ /* 0x000fe200078e0204 */
[----:B------:R-:W-:Y:S01]  /*15f0*/  LEA.HI R4, R84, R83, RZ, 0x4 ;  /* 0x0000005354047211 */ /* 0x000fe200078f20ff */
[C---:B------:R-:W-:Y:S02]  /*1600*/  IMAD R5, R3.reuse, c[0x0][0x1ac], R0 ;  /* 0x00006b0003057a24 */ /* 0x040fe400078e0200 */
[----:B------:R-:W-:Y:S01]  /*1610*/  IMAD.WIDE.U32 R6, R3, c[0x0][0x1a8], R6 ;  /* 0x00006a0003067a25 */ /* 0x000fe200078e0006 */
[----:B------:R-:W-:-:S03]  /*1620*/  LOP3.LUT R0, R4, 0xfffffff0, RZ, 0xc0, !PT ;  /* 0xfffffff004007812 */ /* 0x000fc600078ec0ff */
[----:B------:R-:W-:Y:S01]  /*1630*/  IMAD.IADD R7, R7, 0x1, R5 ;  /* 0x0000000107077824 */ /* 0x000fe200078e0205 */
[----:B------:R-:W-:Y:S01]  /*1640*/  LEA R16, P0, R6, c[0x0][0x160], 0x1 ;  /* 0x0000580006107a11 */ /* 0x000fe200078008ff */
[----:B------:R-:W-:Y:S01]  /*1650*/  IMAD.IADD R0, R83, 0x1, -R0 ;  /* 0x0000000153007824 */ /* 0x000fe200078e0a00 */
[----:B------:R-:W-:Y:S01]  /*1660*/  IADD3 R5, R12, UR26, RZ ;  /* 0x0000001a0c057c10 */ /* 0x000fe2000fffe0ff */
[----:B------:R-:W-:Y:S01]  /*1670*/  IMAD.MOV.U32 R3, RZ, RZ, 0x10 ;  /* 0x00000010ff037424 */ /* 0x000fe200078e00ff */
[----:B------:R-:W-:Y:S01]  /*1680*/  LEA.HI.X R7, R6, c[0x0][0x164], R7, 0x1, P0 ;  /* 0x0000590006077a11 */ /* 0x000fe200000f0c07 */
[----:B------:R1:W3:Y:S01]  /*1690*/  SHFL.IDX PT, R18, R16, RZ, 0x181f ;  /* 0x00181fff10127589 */ /* 0x0002e200000e0000 */
[----:B------:R-:W-:Y:S02]  /*16a0*/  SHF.R.S32.HI R6, RZ, 0x1f, R0 ;  /* 0x0000001fff067819 */ /* 0x000fe40000011400 */
[----:B------:R-:W-:Y:S01]  /*16b0*/  ISETP.GE.AND P0, PT, R5, UR4, PT ;  /* 0x0000000405007c0c */ /* 0x000fe2000bf06270 */
        /* <DEDUP_REMOVED lines=36> */
.L_x_2817:
[----:B-1-34-:R-:W-:Y:S05]  /*1900*/  BSYNC B0 ;  /* 0x0000000000007941 */ /* 0x01afea0003800000 */
.L_x_2816:
        /* <DEDUP_REMOVED lines=25> */
.L_x_2819:
[----:B------:R-:W-:Y:S05]  /*1aa0*/  BSYNC B0 ;  /* 0x0000000000007941 */ /* 0x000fea0003800000 */
.L_x_2818:
        /* <DEDUP_REMOVED lines=25> */
.L_x_2821:
[----:B------:R-:W-:Y:S05]  /*1c40*/  BSYNC B0 ;  /* 0x0000000000007941 */ /* 0x000fea0003800000 */
.L_x_2820:
[----:B-12---:R-:W-:Y:S01]  /*1c50*/  SHFL.IDX PT, R16, R16, 0x3, 0x181f ;  /* 0x00781f0010107f89 */ /* 0x006fe200000e0000 */
[----:B------:R-:W-:Y:S01]  /*1c60*/  IADD3 R5, R5, 0x60, RZ ;  /* 0x0000006005057810 */ /* 0x000fe20007ffe0ff */
[----:B------:R-:W-:Y:S01]  /*1c70*/  UIADD3 UR28, UR22, -0x1, URZ ;  /* 0xffffffff161c7890 */ /* 0x000fe2000fffe03f */
[----:B------:R-:W-:Y:S01]  /*1c80*/  SHF.R.S32.HI R202, RZ, 0x1f, R14 ;  /* 0x0000001fffca7819 */ /* 0x000fe2000001140e */
[----:B---3--:R-:W1:Y:S01]  /*1c90*/  SHFL.IDX PT, R17, R7, 0x3, 0x181f ;  /* 0x00781f0007117f89 */ /* 0x008e6200000e0000 */
[----:B------:R-:W-:Y:S01]  /*1ca0*/  ISETP.GE.AND P0, PT, R5, UR4, PT ;  /* 0x0000000405007c0c */ /* 0x000fe2000bf06270 */
[----:B------:R-:W-:Y:S01]  /*1cb0*/  IMAD.MOV.U32 R232, RZ, RZ, c[0x0][0x2b8] ;  /* 0x0000ae00ffe87624 */ /* 0x000fe200078e00ff */
[----:B------:R-:W-:Y:S01]  /*1cc0*/  SHF.R.S32.HI R201, RZ, 0x1f, R13 ;  /* 0x0000001fffc97819 */ /* 0x000fe2000001140d */
[----:B------:R-:W-:Y:S01]  /*1cd0*/  USHF.L.U32 UR21, UR28, 0x6, URZ ;  /* 0x000000061c157899 */ /* 0x000fe2000800063f */
        /* <DEDUP_REMOVED lines=8> */
[----:B------:R-:W-:Y:S01]  /*1d60*/  LOP3.LUT R202, R202, 0xfffffff8, RZ, 0xc0, !PT ;  /* 0xfffffff8caca7812 */ /* 0x000fe200078ec0ff */
[----:B------:R-:W-:Y:S01]  /*1d70*/  UIMAD.WIDE.U32 UR14, UR9, UR4, URZ ;  /* 0x00000004090e72a5 */ /* 0x000fe2000f8e003f */
[----:B------:R-:W-:Y:S01]  /*1d80*/  LOP3.LUT R201, R201, 0xfffffff8, RZ, 0xc0, !PT ;  /* 0xfffffff8c9c97812 */ /* 0x000fe200078ec0ff */
[----:B------:R-:W-:Y:S01]  /*1d90*/  UIMAD UR6, UR9, UR5, UR6 ;  /* 0x00000005090672a4 */ /* 0x000fe2000f8e0206 */
[----:B------:R-:W-:Y:S01]  /*1da0*/  ISETP.NE.AND P2, PT, R232, 0x1, PT ;  /* 0x00000001e800780c */ /* 0x000fe20003f45270 */
[----:B------:R-:W-:Y:S01]  /*1db0*/  IMAD.MOV.U32 R233, RZ, RZ, RZ ;  /* 0x000000ffffe97224 */ /* 0x000fe200078e00ff */
[----:B------:R-:W-:Y:S01]  /*1dc0*/  LOP3.LUT R200, R200, 0xfffffff8, RZ, 0xc0, !PT ;  /* 0xfffffff8c8c87812 */ /* 0x000fe200078ec0ff */
[----:B------:R-:W-:Y:S01]  /*1dd0*/  UIADD3 UR6, UR15, UR6, URZ ;  /* 0x000000060f067290 */ /* 0x000fe2000fffe03f */
[----:B------:R-:W-:Y:S01]  /*1de0*/  IADD3 R8, R235, UR21, RZ ;  /* 0x00000015eb087c10 */ /* 0x000fe2000fffe0ff */
[----:B------:R-:W-:Y:S01]  /*1df0*/  ULDC.64 UR4, c[0x0][0x1e8] ;  /* 0x00007a0000047ab9 */ /* 0x000fe20000000a00 */
[----:B-1--4-:R-:W-:-:S02]  /*1e00*/  @!P0 IMAD.WIDE R18, R203, 0x2, R16 ;  /* 0x00000002cb128825 */ /* 0x012fc400078e0210 */
[C---:B------:R-:W-:Y:S02]  /*1e10*/  ISETP.GE.AND P1, PT, R8.reuse, UR8, PT ;  /* 0x0000000808007c0c */ /* 0x040fe4000bf26270 */
[----:B------:R-:W-:Y:S01]  /*1e20*/  IADD3 R234, R8, UR11, RZ ;  /* 0x0000000b08ea7c10 */ /* 0x000fe2000fffe0ff */
        /* <DEDUP_REMOVED lines=18> */
[----:B------:R3:W2:Y:S01]  /*1f50*/  @!P1 LDG.E R233, [R10.64] ;  /* 0x000000120ae99981 */ /* 0x0006a2000c1e1900 */
[----:B------:R-:W-:Y:S01]  /*1f60*/  IMAD.MOV R5, RZ, RZ, -R5 ;  /* 0x000000ffff057224 */ /* 0x000fe200078e0a05 */
[----:B------:R-:W-:Y:S01]  /*1f70*/  UIMAD.WIDE.U32 UR16, UR10, UR4, URZ ;  /* 0x000000040a1072a5 */ /* 0x000fe2000f8e003f */
[----:B------:R-:W-:Y:S01]  /*1f80*/  SHF.R.S32.HI R8, RZ, 0x4, R4 ;  /* 0x00000004ff087819 */ /* 0x000fe20000011404 */
[----:B------:R-:W-:Y:S01]  /*1f90*/  UIMAD UR4, UR20, UR4, URZ ;  /* 0x00000004140472a4 */ /* 0x000fe2000f8e023f */
[----:B------:R-:W-:Y:S01]  /*1fa0*/  IMAD R234, R5, c[0x0][0x2b8], R234 ;  /* 0x0000ae0005ea7a24 */ /* 0x000fe200078e02ea */
[----:B------:R-:W-:Y:S01]  /*1fb0*/  ISETP.GE.AND P3, PT, R203, c[0x0][0x1d4], PT ;  /* 0x00007500cb007a0c */ /* 0x000fe20003f66270 */
[----:B------:R-:W-:Y:S01]  /*1fc0*/  IMAD.SHL.U32 R229, R12, 0x8, RZ ;  /* 0x000000080ce57824 */ /* 0x000fe200078e00ff */
[----:B------:R-:W-:Y:S01]  /*1fd0*/  UIMAD UR4, UR10, UR5, UR4 ;  /* 0x000000050a0472a4 */ /* 0x000fe2000f8e0204 */
[----:B------:R-:W-:Y:S01]  /*1fe0*/  LEA.HI R7, R4, R8, RZ, 0x1 ;  /* 0x0000000804077211 */ /* 0x000fe200078f08ff */
[----:B-1----:R-:W-:Y:S01]  /*1ff0*/  IMAD.WIDE.U32 R18, R234, c[0x0][0x208], RZ ;  /* 0x00008200ea127a25 */ /* 0x002fe200078e00ff */
[----:B------:R-:W-:Y:S01]  /*2000*/  SHF.R.S32.HI R20, RZ, 0x1f, R234 ;  /* 0x0000001fff147819 */ /* 0x000fe200000114ea */
[----:B------:R-:W-:Y:S01]  /*2010*/  UIADD3 UR9, UR17, UR4, URZ ;  /* 0x0000000411097290 */ /* 0x000fe2000fffe03f */
[----:B------:R-:W-:Y:S01]  /*2020*/  LOP3.LUT R7, R7, 0xfffffffe, RZ, 0xc0, !PT ;  /* 0xfffffffe07077812 */ /* 0x000fe200078ec0ff */
[----:B------:R-:W-:Y:S01]  /*2030*/  IMAD.U32 R80, RZ, RZ, UR21 ;  /* 0x00000015ff507e24 */ /* 0x000fe2000f8e00ff */
[----:B------:R-:W-:Y:S01]  /*2040*/  ULDC.64 UR4, c[0x0][0x210] ;  /* 0x0000840000047ab9 */ /* 0x000fe20000000a00 */
[C---:B------:R-:W-:Y:S01]  /*2050*/  IMAD R5, R20.reuse, c[0x0][0x1e0], RZ ;  /* 0x0000780014057a24 */ /* 0x040fe200078e02ff */
[----:B------:R-:W-:Y:S01]  /*2060*/  UIMAD UR20, UR20, UR4, URZ ;  /* 0x00000004141472a4 */ /* 0x000fe2000f8e023f */
[----:B------:R-:W-:Y:S01]  /*2070*/  IMAD R20, R20, c[0x0][0x208], RZ ;  /* 0x0000820014147a24 */ /* 0x000fe200078e02ff */
[----:B------:R-:W-:Y:S01]  /*2080*/  UIMAD.WIDE.U32 UR24, UR10, UR4, URZ ;  /* 0x000000040a1872a5 */ /* 0x000fe2000f8e003f */
[C---:B------:R-:W-:Y:S01]  /*2090*/  IMAD R5, R234.reuse, c[0x0][0x1e4], R5 ;  /* 0x00007900ea057a24 */ /* 0x040fe200078e0205 */
[----:B------:R-:W-:Y:S01]  /*20a0*/  UIMAD UR20, UR10, UR5, UR20 ;  /* 0x000000050a1472a4 */ /* 0x000fe2000f8e0214 */
[----:B------:R-:W-:Y:S01]  /*20b0*/  IMAD R20, R234, c[0x0][0x20c], R20 ;  /* 0x00008300ea147a24 */ /* 0x000fe200078e0214 */
[----:B------:R-:W-:Y:S01]  /*20c0*/  IADD3 R12, -R12, UR8, -R80 ;  /* 0x000000080c0c7c10 */ /* 0x000fe2000fffe950 */
[----:B------:R-:W-:Y:S01]  /*20d0*/  IMAD.IADD R7, R8, 0x1, -R7 ;  /* 0x0000000108077824 */ /* 0x000fe200078e0a07 */
[----:B------:R-:W-:Y:S01]  /*20e0*/  UIADD3 UR20, UR25, UR20, URZ ;  /* 0x0000001419147290 */ /* 0x000fe2000fffe03f */
[----:B---3--:R-:W-:Y:S01]  /*20f0*/  IMAD.WIDE.U32 R10, R234, c[0x0][0x1e0], RZ ;  /* 0x00007800ea0a7a25 */ /* 0x008fe200078e00ff */
[----:B------:R-:W-:Y:S01]  /*2100*/  ISETP.GE.AND P1, PT, R12, 0x1, PT ;  /* 0x000000010c00780c */ /* 0x000fe20003f26270 */
[----:B------:R-:W-:Y:S01]  /*2110*/  UISETP.GT.AND UP0, UPT, UR28, UR7, UPT ;  /* 0x000000071c00728c */ /* 0x000fe2000bf04270 */
[----:B------:R-:W-:Y:S01]  /*2120*/  ISETP.GE.AND P5, PT, R14, c[0x0][0x1d4], PT ;  /* 0x000075000e007a0c */ /* 0x000fe20003fa6270 */
[----:B------:R-:W-:Y:S01]  /*2130*/  IMAD.IADD R11, R11, 0x1, R5 ;  /* 0x000000010b0b7824 */ /* 0x000fe200078e0205 */
[----:B------:R-:W-:Y:S01]  /*2140*/  ISETP.GE.AND P4, PT, R13, c[0x0][0x1d4], PT ;  /* 0x000075000d007a0c */ /* 0x000fe20003f86270 */
[----:B------:R-:W-:Y:S01]  /*2150*/  IMAD.IADD R21, R19, 0x1, R20 ;  /* 0x0000000113157824 */ /* 0x000fe200078e0214 */
[----:B------:R-:W-:Y:S01]  /*2160*/  ISETP.GE.AND P6, PT, R0, c[0x0][0x1d4], PT ;  /* 0x0000750000007a0c */ /* 0x000fe20003fc6270 */
[----:B------:R-:W-:Y:S01]  /*2170*/  IMAD.MOV.U32 R20, RZ, RZ, R18 ;  /* 0x000000ffff147224 */ /* 0x000fe200078e0012 */
[----:B------:R-:W-:Y:S01]  /*2180*/  LEA.HI R86, R84, R83, RZ, 0x5 ;  /* 0x0000005354567211 */ /* 0x000fe200078f28ff */
[----:B------:R-:W-:Y:S01]  /*2190*/  IMAD.SHL.U32 R9, R9, 0x40, RZ ;  /* 0x0000004009097824 */ /* 0x000fe200078e00ff */
[----:B------:R-:W-:Y:S01]  /*21a0*/  ISETP.GE.AND P2, PT, R203, c[0x0][0x1d4], PT ;  /* 0x00007500cb007a0c */ /* 0x000fe20003f46270 */
[----:B------:R-:W-:Y:S01]  /*21b0*/  IMAD.SHL.U32 R81, R7, 0x8, RZ ;  /* 0x0000000807517824 */ /* 0x000fe200078e00ff */
[----:B------:R-:W-:Y:S01]  /*21c0*/  SHF.R.S32.HI R85, RZ, 0x5, R86 ;  /* 0x00000005ff557819 */ /* 0x000fe20000011456 */
[----:B------:R-:W-:Y:S01]  /*21d0*/  IMAD.SHL.U32 R82, R6, 0x40, RZ ;  /* 0x0000004006527824 */ /* 0x000fe200078e00ff */
[----:B------:R-:W-:-:S02]  /*21e0*/  LOP3.LUT R9, R9, 0x1c0, RZ, 0xc0, !PT ;  /* 0x000001c009097812 */ /* 0x000fc400078ec0ff */
[----:B------:R-:W-:Y:S02]  /*21f0*/  SEL R244, RZ, 0x10, P6 ;  /* 0x00000010fff47807 */ /* 0x000fe40003000000 */
[----:B------:R-:W-:Y:S02]  /*2200*/  LOP3.LUT R81, R9, 0x8, R81, 0xf8, !PT ;  /* 0x0000000809517812 */ /* 0x000fe400078ef851 */
[----:B------:R-:W-:Y:S02]  /*2210*/  LOP3.LUT R82, R82, 0xfffffe00, RZ, 0xc0, !PT ;  /* 0xfffffe0052527812 */ /* 0x000fe400078ec0ff */
[----:B------:R-:W-:Y:S02]  /*2220*/  IADD3 R238, R231, 0x100, RZ ;  /* 0x00000100e7ee7810 */ /* 0x000fe40007ffe0ff */
[----:B------:R-:W-:Y:S01]  /*2230*/  SHF.R.S32.HI R243, RZ, 0x1f, R202 ;  /* 0x0000001ffff37819 */ /* 0x000fe200000114ca */
[----:B------:R-:W-:Y:S01]  /*2240*/  IMAD R230, R85, 0x400, R82 ;  /* 0x0000040055e67824 */ /* 0x000fe200078e0252 */
[----:B------:R-:W-:-:S02]  /*2250*/  SHF.R.S32.HI R242, RZ, 0x1f, R201 ;  /* 0x0000001ffff27819 */ /* 0x000fc400000114c9 */
[----:B------:R-:W-:Y:S02]  /*2260*/  SHF.R.S32.HI R241, RZ, 0x1f, R200 ;  /* 0x0000001ffff17819 */ /* 0x000fe400000114c8 */
[----:B--2---:R-:W-:Y:S01]  /*2270*/  SHF.R.S32.HI R16, RZ, 0x1f, R233 ;  /* 0x0000001fff107819 */ /* 0x004fe200000114e9 */
[----:B------:R-:W-:-:S04]  /*2280*/  IMAD.WIDE.U32 R10, R233, c[0x0][0x1f0], R10 ;  /* 0x00007c00e90a7a25 */ /* 0x000fc800078e000a */
[----:B------:R-:W-:Y:S01]  /*2290*/  IMAD R5, R16, c[0x0][0x1f0], RZ ;  /* 0x00007c0010057a24 */ /* 0x000fe200078e02ff */
[----:B------:R-:W-:Y:S01]  /*22a0*/  IADD3 R4, P0, R10, UR16, RZ ;  /* 0x000000100a047c10 */ /* 0x000fe2000ff1e0ff */
[----:B------:R-:W-:Y:S02]  /*22b0*/  IMAD R16, R16, c[0x0][0x218], RZ ;  /* 0x0000860010107a24 */ /* 0x000fe400078e02ff */
[C---:B------:R-:W-:Y:S02]  /*22c0*/  IMAD R5, R233.reuse, c[0x0][0x1f4], R5 ;  /* 0x00007d00e9057a24 */ /* 0x040fe400078e0205 */
[----:B------:R-:W-:-:S03]  /*22d0*/  IMAD.WIDE.U32 R20, R233, c[0x0][0x218], R20 ;  /* 0x00008600e9147a25 */ /* 0x000fc600078e0014 */
[----:B------:R-:W-:Y:S01]  /*22e0*/  IADD3.X R5, R11, UR9, R5, P0, !PT ;  /* 0x000000090b057c10 */ /* 0x000fe200087fe405 */
[----:B------:R-:W-:Y:S01]  /*22f0*/  IMAD.SHL.U32 R11, R15, 0x40, RZ ;  /* 0x000000400f0b7824 */ /* 0x000fe200078e00ff */
[----:B------:R-:W-:Y:S01]  /*2300*/  LEA R10, P0, R4, c[0x0][0x1c8], 0x1 ;  /* 0x00007200040a7a11 */ /* 0x000fe200078008ff */
[----:B------:R-:W-:-:S03]  /*2310*/  IMAD R16, R233, c[0x0][0x21c], R16 ;  /* 0x00008700e9107a24 */ /* 0x000fc600078e0210 */
[----:B------:R-:W-:Y:S01]  /*2320*/  LEA.HI.X R4, R4, c[0x0][0x1cc], R5, 0x1, P0 ;  /* 0x0000730004047a11 */ /* 0x000fe200000f0c05 */
[----:B------:R-:W-:Y:S01]  /*2330*/  SHFL.IDX PT, R18, R10, RZ, 0x181f ;  /* 0x00181fff0a127589 */ /* 0x000fe200000e0000 */
[----:B------:R-:W-:Y:S02]  /*2340*/  LOP3.LUT R11, R11, 0x1c0, RZ, 0xc0, !PT ;  /* 0x000001c00b0b7812 */ /* 0x000fe400078ec0ff */
[----:B------:R-:W-:Y:S01]  /*2350*/  IADD3 R5, P0, R20, UR24, RZ ;  /* 0x0000001814057c10 */ /* 0x000fe2000ff1e0ff */
[----:B------:R-:W1:Y:S01]  /*2360*/  SHFL.IDX PT, R19, R4, RZ, 0x181f ;  /* 0x00181fff04137589 */ /* 0x000e6200000e0000 */
[----:B------:R-:W-:Y:S02]  /*2370*/  LOP3.LUT R229, R11, 0x8, R229, 0xf8, !PT ;  /* 0x000000080be57812 */ /* 0x000fe400078ef8e5 */
[----:B------:R-:W-:Y:S01]  /*2380*/  SHF.R.U32.HI R11, RZ, 0x3, R11 ;  /* 0x00000003ff0b7819 */ /* 0x000fe2000001160b */
[----:B------:R-:W-:Y:S01]  /*2390*/  SHFL.IDX PT, R10, R10, 0x1, 0x181f ;  /* 0x00381f000a0a7f89 */ /* 0x000fe200000e0000 */
[----:B------:R-:W-:-:S02]  /*23a0*/  IADD3.X R16, R21, UR20, R16, P0, !PT ;  /* 0x0000001415107c10 */ /* 0x000fc400087fe410 */
[----:B------:R-:W-:Y:S02]  /*23b0*/  LEA R8, P0, R5, c[0x0][0x1f8], 0x1 ;  /* 0x00007e0005087a11 */ /* 0x000fe400078008ff */
[----:B------:R-:W-:Y:S02]  /*23c0*/  LOP3.LUT R229, R229, R11, RZ, 0x3c, !PT ;  /* 0x0000000be5e57212 */ /* 0x000fe400078e3cff */
[----:B------:R-:W-:Y:S01]  /*23d0*/  LEA.HI.X R16, R5, c[0x0][0x1fc], R16, 0x1, P0 ;  /* 0x00007f0005107a11 */ /* 0x000fe200000f0c10 */
[----:B------:R-:W2:Y:S01]  /*23e0*/  SHFL.IDX PT, R11, R4, 0x1, 0x181f ;  /* 0x00381f00040b7f89 */ /* 0x000ea200000e0000 */
[----:B------:R-:W-:Y:S01]  /*23f0*/  LOP3.LUT P0, RZ, R15, 0x2, RZ, 0xc0, !PT ;  /* 0x000000020fff7812 */ /* 0x000fe2000780c0ff */
[----:B------:R-:W-:Y:S01]  /*2400*/  IMAD R229, R7, 0x200, R229 ;  /* 0x0000020007e57824 */ /* 0x000fe200078e02e5 */
[----:B------:R-:W-:Y:S01]  /*2410*/  SHF.R.U32.HI R7, RZ, 0x3, R9 ;  /* 0x00000003ff077819 */ /* 0x000fe20000011609 */
[----:B------:R-:W3:Y:S02]  /*2420*/  SHFL.IDX PT, R28, R8, RZ, 0x181f ;  /* 0x00181fff081c7589 */ /* 0x000ee400000e0000 */
[----:B------:R-:W-:Y:S01]  /*2430*/  IMAD.SHL.U32 R229, R229, 0x2, RZ ;  /* 0x00000002e5e57824 */ /* 0x000fe200078e00ff */
[----:B------:R-:W-:Y:S01]  /*2440*/  LOP3.LUT R81, R81, R7, RZ, 0x3c, !PT ;  /* 0x0000000751517212 */ /* 0x000fe200078e3cff */
[----:B------:R-:W4:Y:S01]  /*2450*/  SHFL.IDX PT, R5, R16, RZ, 0x181f ;  /* 0x00181fff10057589 */ /* 0x000f2200000e0000 */
[----:B------:R-:W-:-:S02]  /*2460*/  IMAD.WIDE R6, R200, 0x2, RZ ;  /* 0x00000002c8067825 */ /* 0x000fc400078e02ff */
[C---:B------:R-:W-:Y:S01]  /*2470*/  IADD3 R17, R229.reuse, 0x8100, RZ ;  /* 0x00008100e5117810 */ /* 0x040fe20007ffe0ff */
[----:B------:R-:W5:Y:S01]  /*2480*/  SHFL.IDX PT, R8, R8, 0x1, 0x181f ;  /* 0x00381f0008087f89 */ /* 0x000f6200000e0000 */
[----:B------:R-:W-:Y:S01]  /*2490*/  IADD3 R228, R229, 0x8120, RZ ;  /* 0x00008120e5e47810 */ /* 0x000fe20007ffe0ff */
[--C-:B-1----:R-:W-:Y:S01]  /*24a0*/  @P1 IMAD.WIDE R22, R203, 0x2, R18.reuse ;  /* 0x00000002cb161825 */ /* 0x102fe200078e0212 */
[----:B------:R-:W-:Y:S01]  /*24b0*/  @P0 IADD3 R228, R17, -0x20, RZ ;  /* 0xffffffe011e40810 */ /* 0x000fe20007ffe0ff */
[----:B------:R1:W1:Y:S01]  /*24c0*/  SHFL.IDX PT, R4, R16, 0x1, 0x181f ;  /* 0x00381f0010047f89 */ /* 0x00026200000e0000 */
[----:B------:R-:W-:Y:S01]  /*24d0*/  ISETP.GT.AND P0, PT, R12, 0x20, PT ;  /* 0x000000200c00780c */ /* 0x000fe20003f04270 */
[----:B------:R-:W-:Y:S01]  /*24e0*/  @P1 IMAD.WIDE R20, R202, 0x2, R18 ;  /* 0x00000002ca141825 */ /* 0x000fe200078e0212 */
[C---:B------:R-:W-:Y:S01]  /*24f0*/  IADD3 R219, R228.reuse, 0x800, RZ ;  /* 0x00000800e4db7810 */ /* 0x040fe20007ffe0ff */
[----:B------:R5:W-:Y:S01]  /*2500*/  @P1 LDGSTS.E.BYPASS.LTC128B.128 [R231+0x8100], [R22.64], !P3 ;  /* 0x0810000016e71fae */ /* 0x000be2000d901d52 */
[C---:B------:R-:W-:Y:S01]  /*2510*/  IADD3 R218, R228.reuse, 0x1000, RZ ;  /* 0x00001000e4da7810 */ /* 0x040fe20007ffe0ff */
[----:B------:R-:W-:Y:S01]  /*2520*/  IMAD.IADD R230, R81, 0x1, R230 ;  /* 0x0000000151e67824 */ /* 0x000fe200078e02e6 */
[C---:B------:R-:W-:Y:S01]  /*2530*/  IADD3 R217, R228.reuse, 0x1800, RZ ;  /* 0x00001800e4d97810 */ /* 0x040fe20007ffe0ff */
[----:B------:R3:W-:Y:S01]  /*2540*/  @P1 LDGSTS.E.BYPASS.LTC128B.128 [R231+0xa100], [R20.64], !P5 ;  /* 0x0a10000014e71fae */ /* 0x0007e2000e901d52 */
[----:B------:R-:W-:Y:S01]  /*2550*/  IADD3 R215, R228, 0x2000, RZ ;  /* 0x00002000e4d77810 */ /* 0x000fe20007ffe0ff */
[----:B------:R-:W-:Y:S01]  /*2560*/  IMAD.SHL.U32 R230, R230, 0x2, RZ ;  /* 0x00000002e6e67824 */ /* 0x000fe200078e00ff */
[----:B------:R-:W-:-:S02]  /*2570*/  IADD3 R214, R228, 0x2800, RZ ;  /* 0x00002800e4d67810 */ /* 0x000fc40007ffe0ff */
[C---:B------:R-:W-:Y:S01]  /*2580*/  IADD3 R213, R228.reuse, 0x3000, RZ ;  /* 0x00003000e4d57810 */ /* 0x040fe20007ffe0ff */
[----:B--2---:R-:W-:Y:S01]  /*2590*/  @P0 IMAD.WIDE R24, R201, 0x2, R10 ;  /* 0x00000002c9180825 */ /* 0x004fe200078e020a */
[C---:B------:R-:W-:Y:S02]  /*25a0*/  IADD3 R212, R228.reuse, 0x3800, RZ ;  /* 0x00003800e4d47810 */ /* 0x040fe40007ffe0ff */
[C---:B------:R-:W-:Y:S01]  /*25b0*/  IADD3 R211, R228.reuse, 0x4000, RZ ;  /* 0x00004000e4d37810 */ /* 0x040fe20007ffe0ff */
[--C-:B------:R-:W-:Y:S01]  /*25c0*/  IMAD R226, R3, 0x2, R230.reuse ;  /* 0x0000000203e27824 */ /* 0x100fe200078e02e6 */
[----:B------:R-:W-:Y:S01]  /*25d0*/  IADD3 R210, R228, 0x4800, RZ ;  /* 0x00004800e4d27810 */ /* 0x000fe20007ffe0ff */
[----:B------:R-:W-:Y:S01]  /*25e0*/  IMAD R225, R2, 0x2, R230 ;  /* 0x0000000202e17824 */ /* 0x000fe200078e02e6 */
[----:B------:R-:W-:Y:S01]  /*25f0*/  IADD3 R209, R228, 0x5000, RZ ;  /* 0x00005000e4d17810 */ /* 0x000fe20007ffe0ff */
[----:B------:R-:W-:Y:S01]  /*2600*/  IMAD R223, R2, 0x2, R226 ;  /* 0x0000000202df7824 */ /* 0x000fe200078e02e2 */
[C---:B------:R-:W-:Y:S01]  /*2610*/  IADD3 R208, R228.reuse, 0x5800, RZ ;  /* 0x00005800e4d07810 */ /* 0x040fe20007ffe0ff */
[----:B-1----:R-:W-:Y:S01]  /*2620*/  IMAD.WIDE R16, R203, 0x2, RZ ;  /* 0x00000002cb107825 */ /* 0x002fe200078e02ff */
[----:B------:R-:W-:-:S02]  /*2630*/  IADD3 R207, R228, 0x6000, RZ ;  /* 0x00006000e4cf7810 */ /* 0x000fc40007ffe0ff */
[C---:B------:R-:W-:Y:S02]  /*2640*/  IADD3 R206, R228.reuse, 0x6800, RZ ;  /* 0x00006800e4ce7810 */ /* 0x040fe40007ffe0ff */
[C---:B------:R-:W-:Y:S02]  /*2650*/  IADD3 R205, R228.reuse, 0x7000, RZ ;  /* 0x00007000e4cd7810 */ /* 0x040fe40007ffe0ff */
[----:B------:R-:W-:Y:S01]  /*2660*/  IADD3 R204, R228, 0x7800, RZ ;  /* 0x00007800e4cc7810 */ /* 0x000fe20007ffe0ff */
[----:B---3--:R-:W-:-:S04]  /*2670*/  @P1 IMAD.WIDE R20, R201, 0x2, R18 ;  /* 0x00000002c9141825 */ /* 0x008fc800078e0212 */
[----:B------:R-:W-:Y:S01]  /*2680*/  @P1 IMAD.WIDE R18, R200, 0x2, R18 ;  /* 0x00000002c8121825 */ /* 0x000fe200078e0212 */
[----:B------:R1:W-:Y:S04]  /*2690*/  @P1 LDGSTS.E.BYPASS.LTC128B.128 [R231+0xc100], [R20.64], !P4 ;  /* 0x0c10000014e71fae */ /* 0x0003e8000e101d52 */
[----:B------:R2:W-:Y:S01]  /*26a0*/  @P1 LDGSTS.E.BYPASS.LTC128B.128 [R231+0xe100], [R18.64], !P6 ;  /* 0x0e10000012e71fae */ /* 0x0005e2000f101d52 */
[----:B------:R-:W-:-:S05]  /*26b0*/  IADD3 R38, P1, R28, R16, RZ ;  /* 0x000000101c267210 */ /* 0x000fca0007f3e0ff */
[----:B----4-:R-:W-:Y:S01]  /*26c0*/  IMAD.X R39, R5, 0x1, R17, P1 ;  /* 0x0000000105277824 */ /* 0x010fe200008e0611 */
[----:B-----5:R-:W-:-:S05]  /*26d0*/  IADD3 R22, P1, R16, R8, RZ ;  /* 0x0000000810167210 */ /* 0x020fca0007f3e0ff */
[----:B------:R-:W-:Y:S02]  /*26e0*/  IMAD.X R23, R17, 0x1, R4, P1 ;  /* 0x0000000111177824 */ /* 0x000fe400008e0604 */
[----:B------:R-:W-:-:S05]  /*26f0*/  IMAD.WIDE R16, R202, 0x2, RZ ;  /* 0x00000002ca107825 */ /* 0x000fca00078e02ff */
[----:B------:R-:W-:Y:S01]  /*2700*/  IADD3 R36, P1, R28, R16, RZ ;  /* 0x000000101c247210 */ /* 0x000fe20007f3e0ff */
[----:B-1----:R-:W-:-:S04]  /*2710*/  @P0 IMAD.WIDE R20, R203, 0x2, R10 ;  /* 0x00000002cb140825 */ /* 0x002fc800078e020a */
[--C-:B--2---:R-:W-:Y:S01]  /*2720*/  @P0 IMAD.WIDE R18, R202, 0x2, R10.reuse ;  /* 0x00000002ca120825 */ /* 0x104fe200078e020a */
[----:B------:R1:W-:Y:S03]  /*2730*/  @P0 LDGSTS.E.BYPASS.LTC128B.128 [R231+0x9100], [R20.64], !P3 ;  /* 0x0910000014e70fae */ /* 0x0003e6000d901d52 */
[----:B------:R-:W-:Y:S01]  /*2740*/  @P0 IMAD.WIDE R10, R200, 0x2, R10 ;  /* 0x00000002c80a0825 */ /* 0x000fe200078e020a */
[----:B------:R2:W-:Y:S03]  /*2750*/  @P0 LDGSTS.E.BYPASS.LTC128B.128 [R231+0xb100], [R18.64], !P5 ;  /* 0x0b10000012e70fae */ /* 0x0005e6000e901d52 */
[----:B------:R-:W-:Y:S01]  /*2760*/  IMAD.X R37, R5, 0x1, R17, P1 ;  /* 0x0000000105257824 */ /* 0x000fe200008e0611 */
[----:B------:R3:W-:Y:S04]  /*2770*/  @P0 LDGSTS.E.BYPASS.LTC128B.128 [R231+0xd100], [R24.64], !P4 ;  /* 0x0d10000018e70fae */ /* 0x0007e8000e101d52 */
[----:B------:R4:W-:Y:S04]  /*2780*/  @P0 LDGSTS.E.BYPASS.LTC128B.128 [R231+0xf100], [R10.64], !P6 ;  /* 0x0f1000000ae70fae */ /* 0x0009e8000f101d52 */
[----:B------:R-:W0:Y:S01]  /*2790*/  LDGDEPBAR ;  /* 0x00000000000079af */ /* 0x000e220000000000 */
[----:B-1----:R-:W-:-:S05]  /*27a0*/  IADD3 R20, P0, R16, R8, RZ ;  /* 0x0000000810147210 */ /* 0x002fca0007f1e0ff */
[----:B------:R-:W-:Y:S02]  /*27b0*/  IMAD.X R21, R17, 0x1, R4, P0 ;  /* 0x0000000111157824 */ /* 0x000fe400000e0604 */
[----:B----4-:R-:W-:Y:S01]  /*27c0*/  IMAD.WIDE R10, R201, 0x2, RZ ;  /* 0x00000002c90a7825 */ /* 0x010fe200078e02ff */
[----:B------:R-:W-:-:S04]  /*27d0*/  DEPBAR.LE SB0, 0x1 ;  /* 0x000080400000791a */ /* 0x000fc80000000000 */
[----:B------:R-:W-:Y:S01]  /*27e0*/  IADD3 R30, P1, R28, R10, RZ ;  /* 0x0000000a1c1e7210 */ /* 0x000fe20007f3e0ff */
        /* <DEDUP_REMOVED lines=10> */
[C---:B------:R-:W-:Y:S02]  /*2890*/  ISETP.LT.OR P0, PT, R12.reuse, 0x1, P2 ;  /* 0x000000010c00780c */ /* 0x040fe40001701670 */
[----:B------:R-:W-:Y:S01]  /*28a0*/  ISETP.GE.AND P2, PT, R13, c[0x0][0x1d4], PT ;  /* 0x000075000d007a0c */ /* 0x000fe20003f46270 */
[----:B------:R-:W-:Y:S04]  /*28b0*/  LDSM.16.M88.4 R68, [R230+0x10100] ;  /* 0x01010000e644783b */ /* 0x000fe80000000200 */
[----:B------:R-:W-:Y:S04]  /*28c0*/  LDSM.16.M88.4 R48, [R226+0x10100] ;  /* 0x01010000e230783b */ /* 0x000fe80000000200 */
[----:B------:R-:W1:Y:S04]  /*28d0*/  LDSM.16.M88.4 R40, [R229+0x8100] ;  /* 0x00810000e528783b */ /* 0x000e680000000200 */
[----:B------:R-:W-:Y:S04]  /*28e0*/  LDSM.16.M88.4 R32, [R229+0x8900] ;  /* 0x00890000e520783b */ /* 0x000fe80000000200 */
[----:B---3--:R-:W-:Y:S04]  /*28f0*/  LDSM.16.M88.4 R24, [R229+0x9100] ;  /* 0x00910000e518783b */ /* 0x008fe80000000200 */
[----:B------:R-:W-:Y:S04]  /*2900*/  LDSM.16.M88.4 R4, [R229+0x9900] ;  /* 0x00990000e504783b */ /* 0x000fe80000000200 */
[----:B------:R-:W3:Y:S04]  /*2910*/  LDSM.16.M88.4 R56, [R228] ;  /* 0x00000000e438783b */ /* 0x000ee80000000200 */
[----:B--2---:R-:W2:Y:S04]  /*2920*/  LDSM.16.M88.4 R16, [R228+0x800] ;  /* 0x00080000e410783b */ /* 0x004ea80000000200 */
[----:B------:R-:W4:Y:S04]  /*2930*/  LDSM.16.M88.4 R60, [R228+0x1000] ;  /* 0x00100000e43c783b */ /* 0x000f280000000200 */
[----:B------:R-:W5:Y:S04]  /*2940*/  LDSM.16.M88.4 R52, [R228+0x1800] ;  /* 0x00180000e434783b */ /* 0x000f680000000200 */
        /* <DEDUP_REMOVED lines=8> */
[----:B------:R-:W-:Y:S01]  /*29d0*/  ISETP.LT.OR P0, PT, R12, 0x1, P2 ;  /* 0x000000010c00780c */ /* 0x000fe20001701670 */
[----:B------:R-:W-:Y:S01]  /*29e0*/  HMMA.16816.F32 R40, R68, R42, RZ ;  /* 0x0000002a4428723c */ /* 0x000fe200000018ff */
[----:B------:R-:W-:Y:S01]  /*29f0*/  ISETP.GE.AND P2, PT, R0, c[0x0][0x1d4], PT ;  /* 0x0000750000007a0c */ /* 0x000fe20003f46270 */
[----:B------:R-:W-:-:S10]  /*2a00*/  IMAD.MOV.U32 R0, RZ, RZ, 0x40 ;  /* 0x00000040ff007424 */ /* 0x000fd400078e00ff */
[----:B------:R1:W-:Y:S01]  /*2a10*/  LDGSTS.E.BYPASS.LTC128B.128 [R231+0x4100], [R30.64], !P0 ;  /* 0x041000001ee77fae */ /* 0x0003e2000c101d52 */
[----:B------:R-:W-:Y:S01]  /*2a20*/  ISETP.LT.OR P0, PT, R12, 0x1, P2 ;  /* 0x000000010c00780c */ /* 0x000fe20001701670 */
[C---:B---3--:R-:W-:Y:S10]  /*2a30*/  HMMA.16816.F32 R44, R48.reuse, R56, R44 ;  /* 0x00000038302c723c */ /* 0x048ff4000000182c */
[----:B------:R-:W-:Y:S02]  /*2a40*/  HMMA.16816.F32 R40, R48, R58, R40 ;  /* 0x0000003a3028723c */ /* 0x000fe40000001828 */
[----:B------:R1:W-:Y:S01]  /*2a50*/  LDGSTS.E.BYPASS.LTC128B.128 [R231+0x6100], [R28.64], !P0 ;  /* 0x061000001ce77fae */ /* 0x0003e2000c101d52 */
[----:B------:R-:W-:-:S04]  /*2a60*/  ISETP.GE.AND P0, PT, R203, c[0x0][0x1d4], PT ;  /* 0x00007500cb007a0c */ /* 0x000fc80003f06270 */
[C---:B------:R-:W-:Y:S01]  /*2a70*/  ISETP.LT.OR P0, PT, R12.reuse, 0x21, P0 ;  /* 0x000000210c00780c */ /* 0x040fe20000701670 */
[C---:B--2---:R-:W-:Y:S08]  /*2a80*/  HMMA.16816.F32 R36, R68.reuse, R32, RZ ;  /* 0x000000204424723c */ /* 0x044ff000000018ff */
[----:B------:R-:W-:Y:S04]  /*2a90*/  HMMA.16816.F32 R32, R68, R34, RZ ;  /* 0x000000224420723c */ /* 0x000fe800000018ff */
[----:B------:R2:W-:Y:S01]  /*2aa0*/  LDGSTS.E.BYPASS.LTC128B.128 [R231+0x1100], [R22.64], !P0 ;  /* 0x0110000016e77fae */ /* 0x0005e2000c101d52 */
[----:B------:R-:W-:-:S02]  /*2ab0*/  ISETP.LT.OR P0, PT, R12, 0x21, P1 ;  /* 0x000000210c00780c */ /* 0x000fc40000f01670 */
[----:B------:R-:W-:-:S04]  /*2ac0*/  ISETP.GE.AND P1, PT, R13, c[0x0][0x1d4], PT ;  /* 0x000075000d007a0c */ /* 0x000fc80003f26270 */
[----:B------:R-:W-:Y:S01]  /*2ad0*/  ISETP.LT.OR P1, PT, R12, 0x21, P1 ;  /* 0x000000210c00780c */ /* 0x000fe20000f21670 */
[C---:B-1----:R-:W-:Y:S06]  /*2ae0*/  HMMA.16816.F32 R28, R68.reuse, R24, RZ ;  /* 0x00000018441c723c */ /* 0x042fec00000018ff */
[----:B------:R2:W-:Y:S01]  /*2af0*/  LDGSTS.E.BYPASS.LTC128B.128 [R231+0x3100], [R20.64], !P0 ;  /* 0x0310000014e77fae */ /* 0x0005e2000c101d52 */
[----:B------:R-:W-:Y:S01]  /*2b00*/  LOP3.LUT P0, RZ, R15, 0x4, RZ, 0xc0, !PT ;  /* 0x000000040fff7812 */ /* 0x000fe2000780c0ff */
[----:B------:R-:W-:Y:S03]  /*2b10*/  HMMA.16816.F32 R24, R68, R26, RZ ;  /* 0x0000001a4418723c */ /* 0x000fe600000018ff */
[----:B------:R-:W-:Y:S01]  /*2b20*/  SEL R0, R0, 0xffffffc0, !P0 ;  /* 0xffffffc000007807 */ /* 0x000fe20004000000 */
[----:B------:R1:W-:Y:S01]  /*2b30*/  LDGSTS.E.BYPASS.LTC128B.128 [R231+0x5100], [R10.64], !P1 ;  /* 0x051000000ae77fae */ /* 0x0003e2000c901d52 */
[----:B------:R-:W-:-:S02]  /*2b40*/  ISETP.LT.OR P0, PT, R12, 0x21, P2 ;  /* 0x000000210c00780c */ /* 0x000fc40001701670 */
[----:B------:R-:W-:Y:S01]  /*2b50*/  ISETP.GT.AND P2, PT, R235, 0x3f, PT ;  /* 0x0000003feb00780c */ /* 0x000fe20003f44270 */
[----:B------:R-:W-:Y:S01]  /*2b60*/  IMAD.IADD R224, R229, 0x1, R0 ;  /* 0x00000001e5e07824 */ /* 0x000fe200078e0200 */
[----:B------:R-:W-:Y:S01]  /*2b70*/  HMMA.16816.F32 R36, R48, R16, R36 ;  /* 0x000000103024723c */ /* 0x000fe20000001824 */
[----:B------:R-:W-:-:S07]  /*2b80*/  IMAD.IADD R216, R0, 0x1, R228 ;  /* 0x0000000100d87824 */ /* 0x000fce00078e02e4 */
[----:B------:R-:W-:Y:S01]  /*2b90*/  HMMA.16816.F32 R32, R48, R18, R32 ;  /* 0x000000123020723c */ /* 0x000fe20000001820 */
[----:B------:R1:W-:Y:S01]  /*2ba0*/  LDGSTS.E.BYPASS.LTC128B.128 [R231+0x7100], [R8.64], !P0 ;  /* 0x0710000008e77fae */ /* 0x0003e2000c101d52 */
[----:B------:R-:W-:-:S03]  /*2bb0*/  PLOP3.LUT P0, PT, PT, PT, UP0, 0x40, 0x0 ;  /* 0x000000000000781c */ /* 0x000fc60003f0e808 */
[----:B------:R-:W-:Y:S03]  /*2bc0*/  LDSM.16.M88.4 R12, [R224+0x8900] ;  /* 0x00890000e00c783b */ /* 0x000fe60000000200 */
[C---:B--2---:R-:W-:Y:S01]  /*2bd0*/  HMMA.16816.F32 R20, R68.reuse, R4, RZ ;  /* 0x000000044414723c */ /* 0x044fe200000018ff */
[----:B------:R-:W-:Y:S04]  /*2be0*/  LDSM.16.M88.4 R56, [R224+0x9100] ;  /* 0x00910000e038783b */ /* 0x000fe80000000200 */
[----:B------:R-:W-:Y:S03]  /*2bf0*/  LDSM.16.M88.4 R16, [R224+0x9900] ;  /* 0x00990000e010783b */ /* 0x000fe60000000200 */
[----:B------:R-:W-:Y:S01]  /*2c00*/  HMMA.16816.F32 R68, R68, R6, RZ ;  /* 0x000000064444723c */ /* 0x000fe200000018ff */
[----:B------:R-:W2:Y:S04]  /*2c10*/  LDSM.16.M88.4 R4, [R225+0x10100] ;  /* 0x01010000e104783b */ /* 0x000ea80000000200 */
[----:B------:R-:W-:Y:S03]  /*2c20*/  LDSM.16.M88.4 R72, [R216+0x3000] ;  /* 0x00300000d848783b */ /* 0x000fe60000000200 */
[C---:B----4-:R-:W-:Y:S01]  /*2c30*/  HMMA.16816.F32 R28, R48.reuse, R60, R28 ;  /* 0x0000003c301c723c */ /* 0x050fe2000000181c */
[----:B------:R-:W-:Y:S04]  /*2c40*/  LDSM.16.M88.4 R64, [R229+0xd100] ;  /* 0x00d10000e540783b */ /* 0x000fe80000000200 */
[----:B-1----:R-:W1:Y:S03]  /*2c50*/  LDSM.16.M88.4 R8, [R224+0x8100] ;  /* 0x00810000e008783b */ /* 0x002e660000000200 */
[C---:B------:R-:W-:Y:S01]  /*2c60*/  HMMA.16816.F32 R24, R48.reuse, R62, R24 ;  /* 0x0000003e3018723c */ /* 0x040fe20000001818 */
[----:B------:R-:W-:Y:S04]  /*2c70*/  LDSM.16.M88.4 R60, [R224+0xb900] ;  /* 0x00b90000e03c783b */ /* 0x000fe80000000200 */
[----:B------:R-:W-:Y:S03]  /*2c80*/  LDSM.16.M88.4 R76, [R224+0xd900] ;  /* 0x00d90000e04c783b */ /* 0x000fe60000000200 */
[C---:B-----5:R-:W-:Y:S01]  /*2c90*/  HMMA.16816.F32 R20, R48.reuse, R52, R20 ;  /* 0x000000343014723c */ /* 0x060fe20000001814 */
[----:B------:R-:W0:Y:S07]  /*2ca0*/  LDGDEPBAR ;  /* 0x00000000000079af */ /* 0x000e2e0000000000 */
[----:B------:R-:W-:Y:S01]  /*2cb0*/  HMMA.16816.F32 R68, R48, R54, R68 ;  /* 0x000000363044723c */ /* 0x000fe20000001844 */
[----:B------:R-:W-:Y:S04]  /*2cc0*/  LDSM.16.M88.4 R48, [R223+0x10100] ;  /* 0x01010000df30783b */ /* 0x000fe80000000200 */
[----:B------:R-:W3:Y:S03]  /*2cd0*/  LDSM.16.M88.4 R52, [R216+0x800] ;  /* 0x00080000d834783b */ /* 0x000ee60000000200 */
[C---:B--2---:R-:W-:Y:S08]  /*2ce0*/  HMMA.16816.F32 R36, R4.reuse, R12, R36 ;  /* 0x0000000c0424723c */ /* 0x044ff00000001824 */
[C---:B------:R-:W-:Y:S01]  /*2cf0*/  HMMA.16816.F32 R32, R4.reuse, R14, R32 ;  /* 0x0000000e0420723c */ /* 0x040fe20000001820 */
[----:B------:R-:W-:Y:S07]  /*2d00*/  LDSM.16.M88.4 R12, [R216+0x1000] ;  /* 0x00100000d80c783b */ /* 0x000fee0000000200 */
[C---:B-1----:R-:W-:Y:S08]  /*2d10*/  HMMA.16816.F32 R44, R4.reuse, R8, R44 ;  /* 0x00000008042c723c */ /* 0x042ff0000000182c */
[C---:B------:R-:W-:Y:S01]  /*2d20*/  HMMA.16816.F32 R40, R4.reuse, R10, R40 ;  /* 0x0000000a0428723c */ /* 0x040fe20000001828 */
[----:B------:R-:W1:Y:S07]  /*2d30*/  LDSM.16.M88.4 R8, [R216] ;  /* 0x00000000d808783b */ /* 0x000e6e0000000200 */
[C---:B------:R-:W-:Y:S08]  /*2d40*/  HMMA.16816.F32 R28, R4.reuse, R56, R28 ;  /* 0x00000038041c723c */ /* 0x040ff0000000181c */
[C---:B------:R-:W-:Y:S01]  /*2d50*/  HMMA.16816.F32 R24, R4.reuse, R58, R24 ;  /* 0x0000003a0418723c */ /* 0x040fe20000001818 */
[----:B------:R-:W2:Y:S07]  /*2d60*/  LDSM.16.M88.4 R56, [R216+0x1800] ;  /* 0x00180000d838783b */ /* 0x000eae0000000200 */
[C---:B------:R-:W-:Y:S08]  /*2d70*/  HMMA.16816.F32 R20, R4.reuse, R16, R20 ;  /* 0x000000100414723c */ /* 0x040ff00000001814 */
[----:B------:R-:W-:Y:S01]  /*2d80*/  HMMA.16816.F32 R68, R4, R18, R68 ;  /* 0x000000120444723c */ /* 0x000fe20000001844 */
[----:B------:R-:W-:Y:S04]  /*2d90*/  LDSM.16.M88.4 R4, [R230+0x14100] ;  /* 0x01410000e604783b */ /* 0x000fe80000000200 */
[----:B------:R-:W4:Y:S03]  /*2da0*/  LDSM.16.M88.4 R16, [R229+0xa100] ;  /* 0x00a10000e510783b */ /* 0x000f260000000200 */
[C---:B---3--:R-:W-:Y:S08]  /*2db0*/  HMMA.16816.F32 R36, R48.reuse, R52, R36 ;  /* 0x000000343024723c */ /* 0x048ff00000001824 */
[C---:B-1----:R-:W-:Y:S08]  /*2dc0*/  HMMA.16816.F32 R44, R48.reuse, R8, R44 ;  /* 0x00000008302c723c */ /* 0x042ff0000000182c */
[C---:B------:R-:W-:Y:S01]  /*2dd0*/  HMMA.16816.F32 R40, R48.reuse, R10, R40 ;  /* 0x0000000a3028723c */ /* 0x040fe20000001828 */
[----:B------:R-:W1:Y:S07]  /*2de0*/  LDSM.16.M88.4 R8, [R229+0xa900] ;  /* 0x00a90000e508783b */ /* 0x000e6e0000000200 */
[C---:B------:R-:W-:Y:S01]  /*2df0*/  HMMA.16816.F32 R32, R48.reuse, R54, R32 ;  /* 0x000000363020723c */ /* 0x040fe20000001820 */
[----:B------:R-:W3:Y:S07]  /*2e00*/  LDSM.16.M88.4 R52, [R229+0xb100] ;  /* 0x00b10000e534783b */ /* 0x000eee0000000200 */
[C---:B------:R-:W-:Y:S08]  /*2e10*/  HMMA.16816.F32 R28, R48.reuse, R12, R28 ;  /* 0x0000000c301c723c */ /* 0x040ff0000000181c */
[C---:B------:R-:W-:Y:S01]  /*2e20*/  HMMA.16816.F32 R24, R48.reuse, R14, R24 ;  /* 0x0000000e3018723c */ /* 0x040fe20000001818 */
[----:B------:R-:W5:Y:S07]  /*2e30*/  LDSM.16.M88.4 R12, [R229+0xb900] ;  /* 0x00b90000e50c783b */ /* 0x000f6e0000000200 */
[C---:B--2---:R-:W-:Y:S08]  /*2e40*/  HMMA.16816.F32 R20, R48.reuse, R56, R20 ;  /* 0x000000383014723c */ /* 0x044ff00000001814 */
[----:B------:R-:W-:Y:S01]  /*2e50*/  HMMA.16816.F32 R68, R48, R58, R68 ;  /* 0x0000003a3044723c */ /* 0x000fe20000001844 */
[----:B------:R-:W-:Y:S04]  /*2e60*/  LDSM.16.M88.4 R48, [R228+0x2000] ;  /* 0x00200000e430783b */ /* 0x000fe80000000200 */
[----:B------:R-:W-:Y:S03]  /*2e70*/  LDSM.16.M88.4 R56, [R228+0x3000] ;  /* 0x00300000e438783b */ /* 0x000fe60000000200 */
[C---:B----4-:R-:W-:Y:S08]  /*2e80*/  HMMA.16816.F32 R44, R4.reuse, R16, R44 ;  /* 0x00000010042c723c */ /* 0x050ff0000000182c */
        /* <DEDUP_REMOVED lines=10> */
[----:B------:R-:W-:Y:S04]  /*2f30*/  LDSM.16.M88.4 R12, [R225+0x14100] ;  /* 0x01410000e10c783b */ /* 0x000fe80000000200 */
[----:B------:R-:W4:Y:S03]  /*2f40*/  LDSM.16.M88.4 R4, [R224+0xa100] ;  /* 0x00a10000e004783b */ /* 0x000f260000000200 */
        /* <DEDUP_REMOVED lines=30> */
[C---:B------:R-:W-:Y:S01]  /*3130*/  HMMA.16816.F32 R32, R52.reuse, R6, R32 ;  /* 0x000000063420723c */ /* 0x040fe20000001820 */
[----:B------:R-:W3:Y:S07]  /*3140*/  LDSM.16.M88.4 R4, [R228+0x4000] ;  /* 0x00400000e404783b */ /* 0x000eee0000000200 */
[C---:B------:R-:W-:Y:S08]  /*3150*/  HMMA.16816.F32 R28, R52.reuse, R72, R28 ;  /* 0x00000048341c723c */ /* 0x040ff0000000181c */
[C---:B------:R-:W-:Y:S01]  /*3160*/  HMMA.16816.F32 R24, R52.reuse, R74, R24 ;  /* 0x0000004a3418723c */ /* 0x040fe20000001818 */
[----:B------:R-:W-:Y:S07]  /*3170*/  LDSM.16.M88.4 R72, [R225+0x18100] ;  /* 0x01810000e148783b */ /* 0x000fee0000000200 */
[C---:B------:R-:W-:Y:S08]  /*3180*/  HMMA.16816.F32 R20, R52.reuse, R56, R20 ;  /* 0x000000383414723c */ /* 0x040ff00000001814 */
[----:B------:R-:W-:Y:S01]  /*3190*/  HMMA.16816.F32 R68, R52, R58, R68 ;  /* 0x0000003a3444723c */ /* 0x000fe20000001844 */
[----:B------:R-:W4:Y:S04]  /*31a0*/  LDSM.16.M88.4 R56, [R228+0x4800] ;  /* 0x00480000e438783b */ /* 0x000f280000000200 */
[----:B------:R-:W3:Y:S03]  /*31b0*/  LDSM.16.M88.4 R52, [R228+0x5000] ;  /* 0x00500000e434783b */ /* 0x000ee60000000200 */
[C---:B-1----:R-:W-:Y:S08]  /*31c0*/  HMMA.16816.F32 R44, R8.reuse, R48, R44 ;  /* 0x00000030082c723c */ /* 0x042ff0000000182c */
[C---:B------:R-:W-:Y:S01]  /*31d0*/  HMMA.16816.F32 R40, R8.reuse, R50, R40 ;  /* 0x000000320828723c */ /* 0x040fe20000001828 */
[----:B------:R-:W1:Y:S07]  /*31e0*/  LDSM.16.M88.4 R48, [R228+0x5800] ;  /* 0x00580000e430783b */ /* 0x000e6e0000000200 */
[C---:B--2---:R-:W-:Y:S08]  /*31f0*/  HMMA.16816.F32 R36, R8.reuse, R12, R36 ;  /* 0x0000000c0824723c */ /* 0x044ff00000001824 */
[C---:B------:R-:W-:Y:S01]  /*3200*/  HMMA.16816.F32 R32, R8.reuse, R14, R32 ;  /* 0x0000000e0820723c */ /* 0x040fe20000001820 */
[----:B------:R-:W-:Y:S07]  /*3210*/  LDSM.16.M88.4 R12, [R224+0xc100] ;  /* 0x00c10000e00c783b */ /* 0x000fee0000000200 */
[C---:B------:R-:W-:Y:S08]  /*3220*/  HMMA.16816.F32 R28, R8.reuse, R64, R28 ;  /* 0x00000040081c723c */ /* 0x040ff0000000181c */
[C---:B------:R-:W-:Y:S01]  /*3230*/  HMMA.16816.F32 R24, R8.reuse, R66, R24 ;  /* 0x000000420818723c */ /* 0x040fe20000001818 */
[----:B------:R-:W-:Y:S07]  /*3240*/  LDSM.16.M88.4 R64, [R223+0x18100] ;  /* 0x01810000df40783b */ /* 0x000fee0000000200 */
[C---:B-----5:R-:W-:Y:S08]  /*3250*/  HMMA.16816.F32 R20, R8.reuse, R60, R20 ;  /* 0x0000003c0814723c */ /* 0x060ff00000001814 */
[----:B------:R-:W-:Y:S01]  /*3260*/  HMMA.16816.F32 R68, R8, R62, R68 ;  /* 0x0000003e0844723c */ /* 0x000fe20000001844 */
[----:B------:R-:W2:Y:S04]  /*3270*/  LDSM.16.M88.4 R8, [R224+0xc900] ;  /* 0x00c90000e008783b */ /* 0x000ea80000000200 */
[----:B------:R-:W-:Y:S03]  /*3280*/  LDSM.16.M88.4 R60, [R216+0x4000] ;  /* 0x00400000d83c783b */ /* 0x000fe60000000200 */
        /* <DEDUP_REMOVED lines=8> */
[----:B------:R-:W5:Y:S07]  /*3310*/  LDSM.16.M88.4 R52, [R216+0x5000] ;  /* 0x00500000d834783b */ /* 0x000f6e0000000200 */
[C---:B-1----:R-:W-:Y:S08]  /*3320*/  HMMA.16816.F32 R20, R16.reuse, R48, R20 ;  /* 0x000000301014723c */ /* 0x042ff00000001814 */
        /* <DEDUP_REMOVED lines=11> */
[----:B------:R-:W1:Y:S07]  /*33e0*/  LDSM.16.M88.4 R12, [R229+0xe100] ;  /* 0x00e10000e50c783b */ /* 0x000e6e0000000200 */
[C---:B------:R-:W-:Y:S08]  /*33f0*/  HMMA.16816.F32 R20, R72.reuse, R76, R20 ;  /* 0x0000004c4814723c */ /* 0x040ff00000001814 */
[----:B------:R-:W-:Y:S08]  /*3400*/  HMMA.16816.F32 R68, R72, R78, R68 ;  /* 0x0000004e4844723c */ /* 0x000ff00000001844 */
        /* <DEDUP_REMOVED lines=9> */
[C---:B-1----:R-:W-:Y:S01]  /*34a0*/  HMMA.16816.F32 R72, R64.reuse, R48, R20 ;  /* 0x000000304048723c */ /* 0x042fe20000001814 */
[----:B------:R-:W1:Y:S07]  /*34b0*/  LDSM.16.M88.4 R20, [R228+0x6800] ;  /* 0x00680000e414783b */ /* 0x000e6e0000000200 */
[----:B------:R-:W-:Y:S01]  /*34c0*/  HMMA.16816.F32 R68, R64, R50, R68 ;  /* 0x000000324044723c */ /* 0x000fe20000001844 */
[----:B------:R-:W5:Y:S04]  /*34d0*/  LDSM.16.M88.4 R48, [R228+0x7000] ;  /* 0x00700000e430783b */ /* 0x000f680000000200 */
[----:B------:R-:W-:Y:S03]  /*34e0*/  LDSM.16.M88.4 R64, [R216+0x6800] ;  /* 0x00680000d840783b */ /* 0x000fe60000000200 */
        /* <DEDUP_REMOVED lines=8> */
[----:B------:R-:W3:Y:S07]  /*3570*/  LDSM.16.M88.4 R12, [R225+0x1c100] ;  /* 0x01c10000e10c783b */ /* 0x000eee0000000200 */
[C---:B----4-:R-:W-:Y:S08]  /*3580*/  HMMA.16816.F32 R72, R16.reuse, R52, R72 ;  /* 0x000000341048723c */ /* 0x050ff00000001848 */
[----:B------:R-:W-:Y:S01]  /*3590*/  HMMA.16816.F32 R68, R16, R54, R68 ;  /* 0x000000361044723c */ /* 0x000fe20000001844 */
[----:B------:R-:W-:Y:S04]  /*35a0*/  LDSM.16.M88.4 R16, [R224+0xf100] ;  /* 0x00f10000e010783b */ /* 0x000fe80000000200 */
[----:B------:R-:W-:Y:S03]  /*35b0*/  LDSM.16.M88.4 R52, [R216+0x6000] ;  /* 0x00600000d834783b */ /* 0x000fe60000000200 */
[C---:B-1----:R-:W-:Y:S08]  /*35c0*/  HMMA.16816.F32 R36, R60.reuse, R20, R36 ;  /* 0x000000143c24723c */ /* 0x042ff00000001824 */
[C---:B------:R-:W-:Y:S01]  /*35d0*/  HMMA.16816.F32 R32, R60.reuse, R22, R32 ;  /* 0x000000163c20723c */ /* 0x040fe20000001820 */
[----:B------:R-:W1:Y:S07]  /*35e0*/  LDSM.16.M88.4 R20, [R224+0xe900] ;  /* 0x00e90000e014783b */ /* 0x000e6e0000000200 */
[C---:B-----5:R-:W-:Y:S08]  /*35f0*/  HMMA.16816.F32 R28, R60.reuse, R48, R28 ;  /* 0x000000303c1c723c */ /* 0x060ff0000000181c */
[C---:B------:R-:W-:Y:S01]  /*3600*/  HMMA.16816.F32 R24, R60.reuse, R50, R24 ;  /* 0x000000323c18723c */ /* 0x040fe20000001818 */
[----:B------:R-:W4:Y:S07]  /*3610*/  LDSM.16.M88.4 R48, [R224+0xf900] ;  /* 0x00f90000e030783b */ /* 0x000f2e0000000200 */
[C---:B------:R-:W-:Y:S08]  /*3620*/  HMMA.16816.F32 R44, R60.reuse, R56, R44 ;  /* 0x000000383c2c723c */ /* 0x040ff0000000182c */
[C---:B------:R-:W-:Y:S01]  /*3630*/  HMMA.16816.F32 R40, R60.reuse, R58, R40 ;  /* 0x0000003a3c28723c */ /* 0x040fe20000001828 */
[----:B------:R-:W5:Y:S07]  /*3640*/  LDSM.16.M88.4 R56, [R223+0x1c100] ;  /* 0x01c10000df38783b */ /* 0x000f6e0000000200 */
[C---:B--2---:R-:W-:Y:S08]  /*3650*/  HMMA.16816.F32 R72, R60.reuse, R8, R72 ;  /* 0x000000083c48723c */ /* 0x044ff00000001848 */
[----:B------:R-:W-:Y:S01]  /*3660*/  HMMA.16816.F32 R68, R60, R10, R68 ;  /* 0x0000000a3c44723c */ /* 0x000fe20000001844 */
[----:B------:R-:W2:Y:S04]  /*3670*/  LDSM.16.M88.4 R60, [R216+0x7000] ;  /* 0x00700000d83c783b */ /* 0x000ea80000000200 */
[----:B------:R-:W2:Y:S01]  /*3680*/  LDSM.16.M88.4 R8, [R216+0x7800] ;  /* 0x00780000d808783b */ /* 0x000ea20000000200 */
[----:B------:R-:W-:-:S04]  /*3690*/  DEPBAR.LE SB0, 0x0 ;  /* 0x000080000000791a */ /* 0x000fc80000000000 */
[C---:B---3--:R-:W-:Y:S08]  /*36a0*/  HMMA.16816.F32 R44, R12.reuse, R4, R44 ;  /* 0x000000040c2c723c */ /* 0x048ff0000000182c */
[C---:B------:R-:W-:Y:S08]  /*36b0*/  HMMA.16816.F32 R40, R12.reuse, R6, R40 ;  /* 0x000000060c28723c */ /* 0x040ff00000001828 */
[C---:B-1----:R-:W-:Y:S08]  /*36c0*/  HMMA.16816.F32 R36, R12.reuse, R20, R36 ;  /* 0x000000140c24723c */ /* 0x042ff00000001824 */
[C---:B------:R-:W-:Y:S08]  /*36d0*/  HMMA.16816.F32 R32, R12.reuse, R22, R32 ;  /* 0x000000160c20723c */ /* 0x040ff00000001820 */
[C---:B------:R-:W-:Y:S08]  /*36e0*/  HMMA.16816.F32 R28, R12.reuse, R16, R28 ;  /* 0x000000100c1c723c */ /* 0x040ff0000000181c */
[C---:B------:R-:W-:Y:S08]  /*36f0*/  HMMA.16816.F32 R24, R12.reuse, R18, R24 ;  /* 0x000000120c18723c */ /* 0x040ff00000001818 */
[C---:B----4-:R-:W-:Y:S08]  /*3700*/  HMMA.16816.F32 R72, R12.reuse, R48, R72 ;  /* 0x000000300c48723c */ /* 0x050ff00000001848 */
[----:B------:R-:W-:Y:S07]  /*3710*/  HMMA.16816.F32 R68, R12, R50, R68 ;  /* 0x000000320c44723c */ /* 0x000fee0000001844 */
[----:B------:R-:W-:Y:S01]  /*3720*/  SHF.R.S32.HI R13, RZ, 0x1f, R203 ;  /* 0x0000001fff0d7819 */ /* 0x000fe200000114cb */
[C---:B-----5:R-:W-:Y:S08]  /*3730*/  HMMA.16816.F32 R44, R56.reuse, R52, R44 ;  /* 0x00000034382c723c */ /* 0x060ff0000000182c */
[C---:B------:R-:W-:Y:S08]  /*3740*/  HMMA.16816.F32 R40, R56.reuse, R54, R40 ;  /* 0x000000363828723c */ /* 0x040ff00000001828 */
[C---:B------:R-:W-:Y:S08]  /*3750*/  HMMA.16816.F32 R36, R56.reuse, R64, R36 ;  /* 0x000000403824723c */ /* 0x040ff00000001824 */
[C---:B------:R-:W-:Y:S08]  /*3760*/  HMMA.16816.F32 R32, R56.reuse, R66, R32 ;  /* 0x000000423820723c */ /* 0x040ff00000001820 */
[C---:B--2---:R-:W-:Y:S08]  /*3770*/  HMMA.16816.F32 R28, R56.reuse, R60, R28 ;  /* 0x0000003c381c723c */ /* 0x044ff0000000181c */
[C---:B------:R-:W-:Y:S08]  /*3780*/  HMMA.16816.F32 R24, R56.reuse, R62, R24 ;  /* 0x0000003e3818723c */ /* 0x040ff00000001818 */
[C---:B------:R-:W-:Y:S08]  /*3790*/  HMMA.16816.F32 R72, R56.reuse, R8, R72 ;  /* 0x000000083848723c */ /* 0x040ff00000001848 */
[----:B------:R-:W-:Y:S01]  /*37a0*/  HMMA.16816.F32 R68, R56, R10, R68 ;  /* 0x0000000a3844723c */ /* 0x000fe20000001844 */
[----:B------:R-:W-:Y:S06]  /*37b0*/  BAR.SYNC.DEFER_BLOCKING 0x0 ;  /* 0x0000000000007b1d */ /* 0x000fec0000010000 */
[----:B------:R-:W-:Y:S05]  /*37c0*/  @P0 BRA `(.L_x_2822) ;  /* 0x000004e000000947 */ /* 0x000fea0003800000 */
[----:B------:R-:W-:Y:S01]  /*37d0*/  ISETP.NE.AND P1, PT, R232, 0x1, PT ;  /* 0x00000001e800780c */ /* 0x000fe20003f25270 */
[----:B------:R-:W-:Y:S01]  /*37e0*/  IMAD.MOV.U32 R233, RZ, RZ, RZ ;  /* 0x000000ffffe97224 */ /* 0x000fe200078e00ff */
[----:B------:R-:W-:-:S04]  /*37f0*/  IADD3 R234, R235, UR11, R80 ;  /* 0x0000000bebea7c10 */ /* 0x000fc8000fffe050 */
[----:B------:R-:W-:-:S05]  /*3800*/  IADD3 R234, R234, -0x40, RZ ;  /* 0xffffffc0eaea7810 */ /* 0x000fca0007ffe0ff */
[----:B------:R-:W-:Y:S02]  /*3810*/  IMAD.MOV.U32 R0, RZ, RZ, R234 ;  /* 0x000000ffff007224 */ /* 0x000fe400078e00ea */
        /* <DEDUP_REMOVED lines=14> */
[----:B------:R-:W-:Y:S01]  /*3900*/  IADD3 R22, -R8, 0x10, RZ ;  /* 0x0000001008167810 */ /* 0x000fe20007ffe1ff */
[----:B------:R-:W-:Y:S01]  /*3910*/  IMAD.SHL.U32 R6, R201, 0x2, RZ ;  /* 0x00000002c9067824 */ /* 0x000fe200078e00ff */
[----:B------:R-:W-:-:S02]  /*3920*/  SHF.R.S32.HI R0, RZ, 0x1f, R234 ;  /* 0x0000001fff007819 */ /* 0x000fc400000114ea */
[----:B------:R-:W-:Y:S02]  /*3930*/  LOP3.LUT R48, R48, 0xf, RZ, 0xc0, !PT ;  /* 0x0000000f30307812 */ /* 0x000fe400078ec0ff */
[----:B------:R-:W-:Y:S01]  /*3940*/  SHF.L.U64.HI R14, R203, 0x1, R13 ;  /* 0x00000001cb0e7819 */ /* 0x000fe2000001020d */
[----:B------:R-:W-:Y:S01]  /*3950*/  IMAD R0, R0, c[0x0][0x1e0], RZ ;  /* 0x0000780000007a24 */ /* 0x000fe200078e02ff */
[----:B------:R-:W-:Y:S02]  /*3960*/  LOP3.LUT R22, R22, 0xf, RZ, 0xc0, !PT ;  /* 0x0000000f16167812 */ /* 0x000fe400078ec0ff */
[----:B------:R-:W-:Y:S01]  /*3970*/  SHF.L.U64.HI R10, R202, 0x1, R243 ;  /* 0x00000001ca0a7819 */ /* 0x000fe200000102f3 */
[----:B------:R-:W-:Y:S01]  /*3980*/  IMAD R0, R234, c[0x0][0x1e4], R0 ;  /* 0x00007900ea007a24 */ /* 0x000fe200078e0200 */
[----:B------:R-:W-:Y:S02]  /*3990*/  IADD3 R17, -R244, 0x10, RZ ;  /* 0x00000010f4117810 */ /* 0x000fe40007ffe1ff */
[----:B------:R-:W-:-:S02]  /*39a0*/  SHF.L.U64.HI R7, R201, 0x1, R242 ;  /* 0x00000001c9077819 */ /* 0x000fc400000102f2 */
[----:B------:R-:W-:Y:S01]  /*39b0*/  LOP3.LUT R17, R17, 0xf, RZ, 0xc0, !PT ;  /* 0x0000000f11117812 */ /* 0x000fe200078ec0ff */
[----:B-1----:R-:W-:-:S04]  /*39c0*/  IMAD.WIDE.U32 R4, R234, c[0x0][0x1e0], RZ ;  /* 0x00007800ea047a25 */ /* 0x002fc800078e00ff */
[----:B------:R-:W-:Y:S01]  /*39d0*/  IMAD.IADD R5, R5, 0x1, R0 ;  /* 0x0000000105057824 */ /* 0x000fe200078e0200 */
[----:B--2---:R-:W-:-:S03]  /*39e0*/  SHF.R.S32.HI R0, RZ, 0x1f, R233 ;  /* 0x0000001fff007819 */ /* 0x004fc600000114e9 */
[----:B------:R-:W-:-:S04]  /*39f0*/  IMAD.WIDE.U32 R4, R233, c[0x0][0x1f0], R4 ;  /* 0x00007c00e9047a25 */ /* 0x000fc800078e0004 */
[----:B------:R-:W-:Y:S01]  /*3a00*/  IMAD R0, R0, c[0x0][0x1f0], RZ ;  /* 0x00007c0000007a24 */ /* 0x000fe200078e02ff */
[----:B------:R-:W-:Y:S02]  /*3a10*/  IADD3 R15, P0, R4, UR16, RZ ;  /* 0x00000010040f7c10 */ /* 0x000fe4000ff1e0ff */
[----:B------:R-:W-:Y:S01]  /*3a20*/  SHF.L.U64.HI R4, R200, 0x1, R241 ;  /* 0x00000001c8047819 */ /* 0x000fe200000102f1 */
[----:B------:R-:W-:-:S05]  /*3a30*/  IMAD R0, R233, c[0x0][0x1f4], R0 ;  /* 0x00007d00e9007a24 */ /* 0x000fca00078e0200 */
[----:B------:R-:W-:Y:S02]  /*3a40*/  IADD3.X R0, R5, UR9, R0, P0, !PT ;  /* 0x0000000905007c10 */ /* 0x000fe400087fe400 */
[C---:B------:R-:W-:Y:S02]  /*3a50*/  LEA R16, P0, R15.reuse, c[0x0][0x1c8], 0x1 ;  /* 0x000072000f107a11 */ /* 0x040fe400078008ff */
[----:B------:R-:W-:Y:S02]  /*3a60*/  SEL R5, RZ, 0x10, P4 ;  /* 0x00000010ff057807 */ /* 0x000fe40002000000 */
[----:B------:R-:W-:Y:S01]  /*3a70*/  LEA.HI.X R15, R15, c[0x0][0x1cc], R0, 0x1, P0 ;  /* 0x000073000f0f7a11 */ /* 0x000fe200000f0c00 */
[----:B------:R-:W1:Y:S01]  /*3a80*/  SHFL.IDX PT, R18, R16, 0x1, 0x181f ;  /* 0x00381f0010127f89 */ /* 0x000e6200000e0000 */
[----:B------:R-:W-:Y:S01]  /*3a90*/  IADD3 R20, -R5, 0x10, RZ ;  /* 0x0000001005147810 */ /* 0x000fe20007ffe1ff */
[----:B------:R-:W-:Y:S02]  /*3aa0*/  IMAD.SHL.U32 R0, R200, 0x2, RZ ;  /* 0x00000002c8007824 */ /* 0x000fe400078e00ff */
[----:B------:R-:W2:Y:S01]  /*3ab0*/  SHFL.IDX PT, R19, R15, 0x1, 0x181f ;  /* 0x00381f000f137f89 */ /* 0x000ea200000e0000 */
[----:B------:R-:W-:-:S03]  /*3ac0*/  LOP3.LUT R20, R20, 0xf, RZ, 0xc0, !PT ;  /* 0x0000000f14147812 */ /* 0x000fc600078ec0ff */
        /* <DEDUP_REMOVED lines=10> */
[----:B---3--:R-:W-:-:S05]  /*3b70*/  IADD3 R50, P0, R16, R12, RZ ;  /* 0x0000000c10327210 */ /* 0x008fca0007f1e0ff */
[----:B----4-:R-:W-:Y:S01]  /*3b80*/  IMAD.X R51, R15, 0x1, R14, P0 ;  /* 0x000000010f337824 */ /* 0x010fe200000e060e */
        /* <DEDUP_REMOVED lines=18> */
.L_x_2822:
[----:B------:R-:W-:Y:S01]  /*3cb0*/  LOP3.LUT R0, R86, 0xffffffe0, RZ, 0xc0, !PT ;  /* 0xffffffe056007812 */ /* 0x000fe200078ec0ff */
[----:B------:R-:W-:Y:S01]  /*3cc0*/  UIADD3 UR21, UR8, 0x1, -UR21 ;  /* 0x0000000108157890 */ /* 0x000fe2000fffe815 */
[----:B------:R-:W-:Y:S01]  /*3cd0*/  LEA.HI R5, R84, R83, RZ, 0x2 ;  /* 0x0000005354057211 */ /* 0x000fe200078f10ff */
[----:B------:R-:W0:Y:S01]  /*3ce0*/  LDGDEPBAR ;  /* 0x00000000000079af */ /* 0x000e220000000000 */
[----:B-1----:R-:W-:Y:S01]  /*3cf0*/  SHF.R.S32.HI R6, RZ, 0x1f, R85 ;  /* 0x0000001fff067819 */ /* 0x002fe20000011455 */
        /* <DEDUP_REMOVED lines=8> */
[----:B------:R-:W-:Y:S01]  /*3d80*/  ULOP3.LUT UR21, URZ, UR21, URZ, 0x33, !UPT ;  /* 0x000000153f157292 */ /* 0x000fe2000f8e333f */
[----:B------:R-:W-:-:S02]  /*3d90*/  LEA.HI R4, R4, R0, RZ, 0x2 ;  /* 0x0000000004047211 */ /* 0x000fc400078f10ff */
[----:B------:R-:W-:Y:S01]  /*3da0*/  LEA.HI R5, R83, R83, RZ, 0x1 ;  /* 0x0000005353057211 */ /* 0x000fe200078f08ff */
[----:B------:R-:W-:Y:S01]  /*3db0*/  IMAD.IADD R85, R85, 0x1, -R6 ;  /* 0x0000000155557824 */ /* 0x000fe200078e0a06 */
[----:B------:R-:W-:Y:S02]  /*3dc0*/  PLOP3.LUT P0, PT, PT, PT, UP2, 0x80, 0x0 ;  /* 0x000000000000781c */ /* 0x000fe40003f0f028 */
[C---:B------:R-:W-:Y:S02]  /*3dd0*/  LEA.HI.SX32 R6, R4.reuse, UR26, 0x1e ;  /* 0x0000001a04067c11 */ /* 0x040fe4000f8ff2ff */
        /* <DEDUP_REMOVED lines=8> */
[----:B------:R-:W-:Y:S02]  /*3e60*/  PLOP3.LUT P0, PT, PT, PT, UP2, 0x80, 0x0 ;  /* 0x000000000000781c */ /* 0x000fe40003f0f028 */
[----:B------:R-:W-:Y:S01]  /*3e70*/  IADD3 R7, R7, -UR12, -R237 ;  /* 0x8000000c07077c10 */ /* 0x000fe2000fffe8ed */
[----:B------:R-:W-:Y:S01]  /*3e80*/  IMAD.MOV.U32 R9, RZ, RZ, R236 ;  /* 0x000000ffff097224 */ /* 0x000fe200078e00ec */
[----:B------:R-:W-:Y:S01]  /*3e90*/  IADD3 R0, -R237, UR8, -R80 ;  /* 0x00000008ed007c10 */ /* 0x000fe2000fffe950 */
[----:B------:R-:W-:Y:S01]  /*3ea0*/  IMAD.IADD R4, R82, 0x1, R81 ;  /* 0x0000000152047824 */ /* 0x000fe200078e0251 */
[----:B------:R-:W-:-:S02]  /*3eb0*/  IADD3 R8, R7, c[0x0][0x328], RZ ;  /* 0x0000ca0007087a10 */ /* 0x000fc40007ffe0ff */
        /* <DEDUP_REMOVED lines=20> */
.L_x_2825:
[----:B------:R-:W-:-:S04]  /*4000*/  MOV R5, 0x1 ;  /* 0x0000000100057802 */ /* 0x000fc80000000f00 */
[----:B------:R-:W-:-:S13]  /*4010*/  ISETP.NE.AND P0, PT, R5, c[0x0][0x32c], PT ;  /* 0x0000cb0005007a0c */ /* 0x000fda0003f05270 */
[----:B------:R-:W-:-:S05]  /*4020*/  @P0 IMAD.HI.U32 R5, R6, c[0x0][0x330], RZ ;  /* 0x0000cc0006050a27 */ /* 0x000fca00078e00ff */
[----:B------:R-:W-:Y:S02]  /*4030*/  @P0 SHF.R.U32.HI R6, RZ, c[0x0][0x334], R5 ;  /* 0x0000cd00ff060a19 */ /* 0x000fe40000011605 */
.L_x_2826:
[----:B------:R-:W-:Y:S05]  /*4040*/  BSYNC B0 ;  /* 0x0000000000007941 */ /* 0x000fea0003800000 */
.L_x_2824:
[----:B------:R-:W-:-:S04]  /*4050*/  IMAD R6, R6, c[0x0][0x32c], -R80 ;  /* 0x0000cb0006067a24 */ /* 0x000fc800078e0a50 */
[----:B------:R-:W-:-:S05]  /*4060*/  IMAD.IADD R6, R6, 0x1, -R237 ;  /* 0x0000000106067824 */ /* 0x000fca00078e0aed */
[----:B------:R-:W-:Y:S02]  /*4070*/  IADD3 R5, R6, c[0x0][0x32c], RZ ;  /* 0x0000cb0006057a10 */ /* 0x000fe40007ffe0ff */
[----:B------:R-:W-:Y:S02]  /*4080*/  IMNMX R10, R10, R6, !PT ;  /* 0x000000060a0a7217 */ /* 0x000fe40007800200 */
[----:B------:R-:W-:Y:S02]  /*4090*/  IMNMX R11, R11, R5, PT ;  /* 0x000000050b0b7217 */ /* 0x000fe40003800200 */
.L_x_2823:
        /* <DEDUP_REMOVED lines=9> */
[--C-:B-1----:R-:W-:Y:S02]  /*4130*/  IMAD.IADD R8, R8, 0x1, R9.reuse ;  /* 0x0000000108087824 */ /* 0x102fe400078e0209 */
[----:B------:R-:W-:Y:S01]  /*4140*/  IMAD.IADD R7, R7, 0x1, R9 ;  /* 0x0000000107077824 */ /* 0x000fe200078e0209 */
[----:B------:R-:W-:Y:S02]  /*4150*/  ISETP.LT.OR P0, PT, R11, 0x9, P0 ;  /* 0x000000090b00780c */ /* 0x000fe40000701670 */
[----:B------:R-:W-:Y:S02]  /*4160*/  IMNMX R0, R8, R0, PT ;  /* 0x0000000008007217 */ /* 0x000fe40003800200 */
[----:B------:R-:W-:-:S02]  /*4170*/  FSEL R40, R40, -INF , !P0 ;  /* 0xff80000028287808 */ /* 0x000fc40004000000 */
        /* <DEDUP_REMOVED lines=39> */
[----:B------:R-:W-:-:S13]  /*43f0*/  PLOP3.LUT P0, PT, PT, PT, UP1, 0x40, 0x0 ;  /* 0x000000000000781c */ /* 0x000fda0003f0e818 */
        /* <DEDUP_REMOVED lines=13> */
.L_x_2829:
[----:B------:R-:W-:-:S04]  /*44d0*/  MOV R8, 0x1 ;  /* 0x0000000100087802 */ /* 0x000fc80000000f00 */
[----:B------:R-:W-:-:S13]  /*44e0*/  ISETP.NE.AND P0, PT, R8, c[0x0][0x32c], PT ;  /* 0x0000cb0008007a0c */ /* 0x000fda0003f05270 */
[----:B------:R-:W-:-:S05]  /*44f0*/  @P0 IMAD.HI.U32 R8, R9, c[0x0][0x330], RZ ;  /* 0x0000cc0009080a27 */ /* 0x000fca00078e00ff */
[----:B------:R-:W-:Y:S02]  /*4500*/  @P0 SHF.R.U32.HI R9, RZ, c[0x0][0x334], R8 ;  /* 0x0000cd00ff090a19 */ /* 0x000fe40000011608 */
.L_x_2830:
[----:B------:R-:W-:Y:S05]  /*4510*/  BSYNC B0 ;  /* 0x0000000000007941 */ /* 0x000fea0003800000 */
.L_x_2828:
[----:B------:R-:W-:-:S04]  /*4520*/  IMAD R9, R9, c[0x0][0x32c], -R80 ;  /* 0x0000cb0009097a24 */ /* 0x000fc800078e0a50 */
[----:B------:R-:W-:-:S05]  /*4530*/  IMAD.IADD R9, R9, 0x1, -R237 ;  /* 0x0000000109097824 */ /* 0x000fca00078e0aed */
[----:B------:R-:W-:Y:S02]  /*4540*/  IADD3 R8, R9, c[0x0][0x32c], RZ ;  /* 0x0000cb0009087a10 */ /* 0x000fe40007ffe0ff */
[----:B------:R-:W-:Y:S02]  /*4550*/  IMNMX R7, R7, R9, !PT ;  /* 0x0000000907077217 */ /* 0x000fe40007800200 */
[----:B------:R-:W-:Y:S02]  /*4560*/  IMNMX R0, R0, R8, PT ;  /* 0x0000000800007217 */ /* 0x000fe40003800200 */
.L_x_2827:
[----:B------:R-:W-:Y:S01]  /*4570*/  ISETP.GT.AND P0, PT, R7, 0x8, P1 ;  /* 0x000000080700780c */ /* 0x000fe20000f04270 */
[----:B------:R-:W-:Y:S01]  /*4580*/  IMAD.SHL.U32 R227, R4, 0x2, RZ ;  /* 0x0000000204e37824 */ /* 0x000fe200078e00ff */
[----:B------:R-:W-:Y:S01]  /*4590*/  FMNMX.FTZ R11, R44, R45, !PT ;  /* 0x0000002d2c0b7209 */ /* 0x000fe20007810000 */
[----:B------:R-:W-:Y:S01]  /*45a0*/  @UP2 USHF.L.U32 UR27, UR27, 0x7, URZ ;  /* 0x000000071b1b2899 */ /* 0x000fe2000800063f */
        /* <DEDUP_REMOVED lines=9> */
[----:B------:R-:W-:Y:S01]  /*4640*/  ULDC.64 UR4, c[0x0][0x2c8] ;  /* 0x0000b20000047ab9 */ /* 0x000fe20000000a00 */
[----:B------:R-:W-:Y:S01]  /*4650*/  ISETP.LT.OR P0, PT, R0, 0xa, P0 ;  /* 0x0000000a0000780c */ /* 0x000fe20000701670 */
[----:B------:R-:W-:Y:S01]  /*4660*/  LDSM.16.MT88.4 R156, [R227+0x100] ;  /* 0x00010000e39c783b */ /* 0x000fe20000004200 */
[----:B------:R-:W-:Y:S01]  /*4670*/  FMNMX.FTZ R11, R6, R11, !PT ;  /* 0x0000000b060b7209 */ /* 0x000fe20007810000 */
[----:B------:R-:W-:Y:S01]  /*4680*/  UIMAD.WIDE.U32 UR28, UR27, UR4, URZ ;  /* 0x000000041b1c72a5 */ /* 0x000fe2000f8e003f */
[----:B------:R-:W-:Y:S01]  /*4690*/  FSEL R43, R43, -INF , !P0 ;  /* 0xff8000002b2b7808 */ /* 0x000fe20004000000 */
[----:B------:R-:W-:Y:S01]  /*46a0*/  LDSM.16.MT88.4 R144, [R221+0x100] ;  /* 0x00010000dd90783b */ /* 0x000fe20000004200 */
[----:B------:R-:W-:Y:S01]  /*46b0*/  ISETP.GT.AND P0, PT, R7, 0x10, P1 ;  /* 0x000000100700780c */ /* 0x000fe20000f04270 */
[----:B------:R-:W-:Y:S01]  /*46c0*/  UIADD3 UR22, UR22, -0x2, URZ ;  /* 0xfffffffe16167890 */ /* 0x000fe2000fffe03f */
[----:B------:R-:W-:Y:S01]  /*46d0*/  FMNMX.FTZ R11, R5, R11, !PT ;  /* 0x0000000b050b7209 */ /* 0x000fe20007810000 */
[----:B------:R-:W-:Y:S01]  /*46e0*/  LDSM.16.MT88.4 R152, [R220+0x100] ;  /* 0x00010000dc98783b */ /* 0x000fe20000004200 */
[----:B------:R-:W-:Y:S01]  /*46f0*/  ISETP.LT.OR P0, PT, R0, 0x11, P0 ;  /* 0x000000110000780c */ /* 0x000fe20000701670 */
[----:B------:R-:W-:Y:S01]  /*4700*/  @UP2 UMOV UR27, UR29 ;  /* 0x0000001d001b2c82 */ /* 0x000fe20008000000 */
[----:B------:R-:W-:Y:S01]  /*4710*/  FMNMX.FTZ R11, R32, R11, !PT ;  /* 0x0000000b200b7209 */ /* 0x000fe20007810000 */
[----:B------:R-:W-:Y:S01]  /*4720*/  LDSM.16.MT88.4 R48, [R222+0x2100] ;  /* 0x00210000de30783b */ /* 0x000fe20000004200 */
[----:B------:R-:W-:Y:S01]  /*4730*/  FSEL R10, R38, -INF , !P0 ;  /* 0xff800000260a7808 */ /* 0x000fe20004000000 */
[----:B------:R-:W-:Y:S01]  /*4740*/  @UP2 USHF.R.U32.HI UR26, URZ, UR5, UR27 ;  /* 0x000000053f1a2299 */ /* 0x000fe2000801161b */
[----:B------:R-:W-:Y:S01]  /*4750*/  ISETP.GT.AND P0, PT, R7, 0x11, P1 ;  /* 0x000000110700780c */ /* 0x000fe20000f04270 */
[----:B------:R-:W-:Y:S01]  /*4760*/  LDSM.16.MT88.4 R56, [R221+0x2100] ;  /* 0x00210000dd38783b */ /* 0x000fe20000004200 */
[----:B------:R-:W-:Y:S01]  /*4770*/  FMNMX.FTZ R11, R33, R11, !PT ;  /* 0x0000000b210b7209 */ /* 0x000fe20007810000 */
[----:B------:R-:W-:Y:S01]  /*4780*/  UIADD3 UR4, UR23, UR26, URZ ;  /* 0x0000001a17047290 */ /* 0x000fe2000fffe03f */
[----:B------:R-:W-:Y:S01]  /*4790*/  ISETP.LT.OR P0, PT, R0, 0x12, P0 ;  /* 0x000000120000780c */ /* 0x000fe20000701670 */
[----:B------:R-:W-:Y:S01]  /*47a0*/  LDSM.16.MT88.4 R64, [R220+0x2100] ;  /* 0x00210000dc40783b */ /* 0x000fe20000004200 */
[----:B------:R-:W-:Y:S01]  /*47b0*/  FMNMX.FTZ R11, R180, R11, !PT ;  /* 0x0000000bb40b7209 */ /* 0x000fe20007810000 */
[----:B------:R-:W-:Y:S01]  /*47c0*/  ULDC UR23, c[0x0][0x328] ;  /* 0x0000ca0000177ab9 */ /* 0x000fe20000000800 */
[----:B------:R-:W-:Y:S01]  /*47d0*/  FSEL R9, R39, -INF , !P0 ;  /* 0xff80000027097808 */ /* 0x000fe20004000000 */
[----:B------:R-:W-:Y:S01]  /*47e0*/  LDSM.16.MT88.4 R80, [R222+0x4100] ;  /* 0x00410000de50783b */ /* 0x000fe20000004200 */
[----:B------:R-:W-:Y:S01]  /*47f0*/  ISETP.GT.AND P0, PT, R7, 0x18, P1 ;  /* 0x000000180700780c */ /* 0x000fe20000f04270 */
[----:B------:R-:W-:Y:S01]  /*4800*/  UIADD3 UR23, UR4, UR23, URZ ;  /* 0x0000001704177290 */ /* 0x000fe2000fffe03f */
[----:B------:R-:W-:Y:S01]  /*4810*/  FMNMX.FTZ R11, R181, R11, !PT ;  /* 0x0000000bb50b7209 */ /* 0x000fe20007810000 */
[----:B------:R-:W-:Y:S01]  /*4820*/  LDSM.16.MT88.4 R88, [R221+0x4100] ;  /* 0x00410000dd58783b */ /* 0x000fe20000004200 */
[----:B------:R-:W-:-:S02]  /*4830*/  ISETP.LT.OR P0, PT, R0, 0x19, P0 ;  /* 0x000000190000780c */ /* 0x000fc40000701670 */
[----:B------:R-:W-:Y:S01]  /*4840*/  FMNMX.FTZ R11, R182, R11, !PT ;  /* 0x0000000bb60b7209 */ /* 0x000fe20007810000 */
[----:B------:R-:W-:Y:S01]  /*4850*/  LDSM.16.MT88.4 R96, [R220+0x4100] ;  /* 0x00410000dc60783b */ /* 0x000fe20000004200 */
[----:B------:R-:W-:Y:S02]  /*4860*/  FSEL R8, R34, -INF , !P0 ;  /* 0xff80000022087808 */ /* 0x000fe40004000000 */
[----:B------:R-:W-:Y:S01]  /*4870*/  ISETP.GT.AND P0, PT, R7, 0x19, P1 ;  /* 0x000000190700780c */ /* 0x000fe20000f04270 */
[----:B------:R-:W-:Y:S01]  /*4880*/  LDSM.16.MT88.4 R104, [R227+0x6100] ;  /* 0x00610000e368783b */ /* 0x000fe20000004200 */
        /* <DEDUP_REMOVED lines=10> */
[----:B------:R-:W-:Y:S02]  /*4930*/  FMNMX.FTZ R11, R167, R11, !PT ;  /* 0x0000000ba70b7209 */ /* 0x000fe40007810000 */
[----:B------:R-:W-:-:S02]  /*4940*/  FSEL R187, R30, -INF , !P0 ;  /* 0xff8000001ebb7808 */ /* 0x000fc40004000000 */
[----:B------:R-:W-:Y:S02]  /*4950*/  ISETP.GT.AND P0, PT, R7, 0x21, P1 ;  /* 0x000000210700780c */ /* 0x000fe40000f04270 */
[----:B------:R-:W-:Y:S02]  /*4960*/  FMNMX.FTZ R11, R165, R11, !PT ;  /* 0x0000000ba50b7209 */ /* 0x000fe40007810000 */
[----:B------:R-:W-:-:S03]  /*4970*/  ISETP.LT.OR P0, PT, R0, 0x22, P0 ;  /* 0x000000220000780c */ /* 0x000fc60000701670 */
[----:B------:R-:W1:Y:S01]  /*4980*/  SHFL.BFLY PT, R12, R11, 0x2, 0x1f ;  /* 0x0c401f000b0c7f89 */ /* 0x000e6200000e0000 */
        /* <DEDUP_REMOVED lines=43> */
[----:B------:R-:W-:Y:S02]  /*4c40*/  FMNMX.FTZ R7, R184, R0, !PT ;  /* 0x00000000b8077209 */ /* 0x000fe40007810000 */
        /* <DEDUP_REMOVED lines=18> */
[----:B------:R-:W-:Y:S01]  /*4d70*/  LDSM.16.MT88.4 R32, [R227+0x900] ;  /* 0x00090000e320783b */ /* 0x000fe20000004200 */
[--C-:B------:R-:W-:Y:S01]  /*4d80*/  FFMA.FTZ R180, R180, c[0x0][0x2d0], -R166.reuse ;  /* 0x0000b400b4b47a23 */ /* 0x100fe200000108a6 */
[----:B-1----:R-:W-:Y:S01]  /*4d90*/  FMNMX.FTZ R12, R12, R7, !PT ;  /* 0x000000070c0c7209 */ /* 0x002fe20007810000 */
[--C-:B------:R-:W-:Y:S01]  /*4da0*/  FFMA.FTZ R181, R181, c[0x0][0x2d0], -R166.reuse ;  /* 0x0000b400b5b57a23 */ /* 0x100fe200000108a6 */
[----:B------:R-:W-:Y:S01]  /*4db0*/  LDSM.16.MT88.4 R4, [R220+0x6100] ;  /* 0x00610000dc04783b */ /* 0x000fe20000004200 */
        /* <DEDUP_REMOVED lines=14> */
[----:B------:R-:W-:-:S02]  /*4ea0*/  FFMA.FTZ R175, R42, c[0x0][0x2d0], -R186 ;  /* 0x0000b4002aaf7a23 */ /* 0x000fc400000108ba */
[--C-:B------:R-:W-:Y:S01]  /*4eb0*/  FFMA.FTZ R169, R43, c[0x0][0x2d0], -R186.reuse ;  /* 0x0000b4002ba97a23 */ /* 0x100fe200000108ba */
[----:B------:R-:W-:Y:S01]  /*4ec0*/  MUFU.EX2 R172, R172 ;  /* 0x000000ac00ac7308 */ /* 0x000fe20000000800 */
[----:B------:R-:W2:Y:S01]  /*4ed0*/  LDSM.16.MT88.4 R40, [R227+0x2100] ;  /* 0x00210000e328783b */ /* 0x000ea20000004200 */
[--C-:B------:R-:W-:Y:S02]  /*4ee0*/  FFMA.FTZ R168, R10, c[0x0][0x2d0], -R186.reuse ;  /* 0x0000b4000aa87a23 */ /* 0x100fe400000108ba */
[--C-:B------:R-:W-:Y:S02]  /*4ef0*/  FFMA.FTZ R14, R9, c[0x0][0x2d0], -R186.reuse ;  /* 0x0000b400090e7a23 */ /* 0x100fe400000108ba */
[--C-:B------:R-:W-:Y:S02]  /*4f00*/  FFMA.FTZ R3, R8, c[0x0][0x2d0], -R186.reuse ;  /* 0x0000b40008037a23 */ /* 0x100fe400000108ba */
[----:B------:R-:W3:Y:S01]  /*4f10*/  MUFU.EX2 R174, R174 ;  /* 0x000000ae00ae7308 */ /* 0x000ee20000000800 */
[----:B------:R-:W4:Y:S01]  /*4f20*/  LDSM.16.MT88.4 R8, [R222+0x900] ;  /* 0x00090000de08783b */ /* 0x000f220000004200 */
[----:B-1----:R-:W-:Y:S01]  /*4f30*/  F2FP.PACK_AB R130, R173, R177 ;  /* 0x000000b1ad82723e */ /* 0x002fe200000000ff */
[----:B------:R-:W-:-:S02]  /*4f40*/  FFMA.FTZ R2, R16, c[0x0][0x2d0], -R186 ;  /* 0x0000b40010027a23 */ /* 0x000fc400000108ba */
[----:B------:R-:W1:Y:S01]  /*4f50*/  LDSM.16.MT88.4 R16, [R222+0x2900] ;  /* 0x00290000de10783b */ /* 0x000e620000004200 */
[--C-:B------:R-:W-:Y:S02]  /*4f60*/  FFMA.FTZ R187, R187, c[0x0][0x2d0], -R186.reuse ;  /* 0x0000b400bbbb7a23 */ /* 0x100fe400000108ba */
[----:B------:R-:W-:Y:S01]  /*4f70*/  MUFU.EX2 R175, R175 ;  /* 0x000000af00af7308 */ /* 0x000fe20000000800 */
[--C-:B------:R-:W-:Y:S02]  /*4f80*/  FFMA.FTZ R189, R189, c[0x0][0x2d0], -R186.reuse ;  /* 0x0000b400bdbd7a23 */ /* 0x100fe400000108ba */
[--C-:B------:R-:W-:Y:S02]  /*4f90*/  FFMA.FTZ R190, R190, c[0x0][0x2d0], -R186.reuse ;  /* 0x0000b400bebe7a23 */ /* 0x100fe400000108ba */
[----:B------:R-:W-:Y:S02]  /*4fa0*/  FFMA.FTZ R191, R191, c[0x0][0x2d0], -R186 ;  /* 0x0000b400bfbf7a23 */ /* 0x000fe400000108ba */
[----:B------:R-:W-:Y:S01]  /*4fb0*/  FFMA.FTZ R240, R165, c[0x0][0x2d0], -R166 ;  /* 0x0000b400a5f07a23 */ /* 0x000fe200000108a6 */
[----:B------:R-:W5:Y:S01]  /*4fc0*/  MUFU.EX2 R169, R169 ;  /* 0x000000a900a97308 */ /* 0x000f620000000800 */
[----:B---3--:R-:W-:Y:S01]  /*4fd0*/  F2FP.PACK_AB R129, R174, R172 ;  /* 0x000000acae81723e */ /* 0x008fe200000000ff */
[----:B------:R-:W-:-:S02]  /*4fe0*/  FFMA.FTZ R195, R164, c[0x0][0x2d0], -R186 ;  /* 0x0000b400a4c37a23 */ /* 0x000fc400000108ba */
[--C-:B------:R-:W-:Y:S01]  /*4ff0*/  FFMA.FTZ R188, R188, c[0x0][0x2d0], -R186.reuse ;  /* 0x0000b400bcbc7a23 */ /* 0x100fe200000108ba */
[----:B------:R-:W-:Y:S01]  /*5000*/  LDSM.16.MT88.4 R164, [R227+0x1900] ;  /* 0x00190000e3a4783b */ /* 0x000fe20000004200 */
[--C-:B------:R-:W-:Y:S02]  /*5010*/  FFMA.FTZ R185, R185, c[0x0][0x2d0], -R186.reuse ;  /* 0x0000b400b9b97a23 */ /* 0x100fe400000108ba */
[----:B------:R-:W-:Y:S01]  /*5020*/  MUFU.EX2 R176, R176 ;  /* 0x000000b000b07308 */ /* 0x000fe20000000800 */
[----:B------:R-:W-:Y:S02]  /*5030*/  FFMA.FTZ R239, R184, c[0x0][0x2d0], -R186 ;  /* 0x0000b400b8ef7a23 */ /* 0x000fe400000108ba */
[----:B------:R-:W-:Y:S02]  /*5040*/  FADD.FTZ R178, R179, R178 ;  /* 0x000000b2b3b27221 */ /* 0x000fe40000010000 */
[----:B------:R-:W-:Y:S02]  /*5050*/  FADD.FTZ R172, R172, R174 ;  /* 0x000000aeacac7221 */ /* 0x000fe40000010000 */
[----:B------:R-:W-:Y:S01]  /*5060*/  FADD.FTZ R177, R177, R178 ;  /* 0x000000b2b1b17221 */ /* 0x000fe20000010000 */
[----:B-----5:R-:W-:Y:S01]  /*5070*/  F2FP.PACK_AB R131, R169, R175 ;  /* 0x000000afa983723e */ /* 0x020fe200000000ff */
[----:B------:R-:W3:Y:S01]  /*5080*/  MUFU.EX2 R171, R171 ;  /* 0x000000ab00ab7308 */ /* 0x000ee20000000800 */
[----:B------:R-:W-:-:S02]  /*5090*/  FADD.FTZ R175, R175, R172 ;  /* 0x000000acafaf7221 */ /* 0x000fc40000010000 */
[----:B------:R-:W-:Y:S02]  /*50a0*/  FADD.FTZ R177, R173, R177 ;  /* 0x000000b1adb17221 */ /* 0x000fe40000010000 */
        /* <DEDUP_REMOVED lines=11> */
[C---:B--2---:R-:W-:Y:S02]  /*5160*/  HMMA.16816.F32 R36, R128.reuse, R40, RZ ;  /* 0x000000288024723c */ /* 0x044fe400000018ff */
[----:B------:R-:W2:Y:S06]  /*5170*/  MUFU.EX2 R2, R2 ;  /* 0x0000000200027308 */ /* 0x000eac0000000800 */
        /* <DEDUP_REMOVED lines=64> */
[C---:B--2---:R-:W-:Y:S08]  /*5580*/  HMMA.16816.F32 R52, R4.reuse, R8, R52 ;  /* 0x000000080434723c */ /* 0x044ff00000001834 */
[C---:B------:R-:W-:Y:S01]  /*5590*/  HMMA.16816.F32 R56, R4.reuse, R10, R56 ;  /* 0x0000000a0438723c */ /* 0x040fe20000001838 */
[----:B------:R-:W2:Y:S07]  /*55a0*/  LDSM.16.MT88.4 R8, [R220+0x4900] ;  /* 0x00490000dc08783b */ /* 0x000eae0000004200 */
[C---:B-1----:R-:W-:Y:S08]  /*55b0*/  HMMA.16816.F32 R84, R4.reuse, R16, R84 ;  /* 0x000000100454723c */ /* 0x042ff00000001854 */
[C---:B------:R-:W-:Y:S01]  /*55c0*/  HMMA.16816.F32 R88, R4.reuse, R18, R88 ;  /* 0x000000120458723c */ /* 0x040fe20000001858 */
[----:B------:R-:W1:Y:S07]  /*55d0*/  LDSM.16.MT88.4 R16, [R221+0x6900] ;  /* 0x00690000dd10783b */ /* 0x000e6e0000004200 */
        /* <DEDUP_REMOVED lines=45> */
[----:B------:R-:W-:Y:S01]  /*58b0*/  HMMA.16816.F32 R40, R4, R18, R40 ;  /* 0x000000120428723c */ /* 0x000fe20000001828 */
[----:B------:R-:W1:Y:S01]  /*58c0*/  LDSM.16.MT88.4 R16, [R221+0x5100] ;  /* 0x00510000dd10783b */ /* 0x000e620000004200 */
[----:B------:R-:W-:-:S04]  /*58d0*/  FADD.FTZ R190, R195, R190 ;  /* 0x000000bec3be7221 */ /* 0x000fc80000010000 */
[----:B------:R-:W-:Y:S02]  /*58e0*/  FADD.FTZ R190, R188, R190 ;  /* 0x000000bebcbe7221 */ /* 0x000fe40000010000 */
        /* <DEDUP_REMOVED lines=17> */
[----:B------:R-:W5:Y:S07]  /*5a00*/  LDSM.16.MT88.4 R32, [R227+0x5100] ;  /* 0x00510000e320783b */ /* 0x000f6e0000004200 */
        /* <DEDUP_REMOVED lines=37> */
[----:B------:R-:W-:-:S07]  /*5c60*/  FADD.FTZ R240, R240, R193 ;  /* 0x000000c1f0f07221 */ /* 0x000fce0000010000 */
[C---:B------:R-:W-:Y:S01]  /*5c70*/  HMMA.16816.F32 R40, R4.reuse, R18, R40 ;  /* 0x000000120428723c */ /* 0x040fe20000001828 */
[----:B------:R-:W1:Y:S07]  /*5c80*/  LDSM.16.MT88.4 R16, [R227+0x5900] ;  /* 0x00590000e310783b */ /* 0x000e6e0000004200 */
[C---:B--2---:R-:W-:Y:S08]  /*5c90*/  HMMA.16816.F32 R52, R4.reuse, R8, R52 ;  /* 0x000000080434723c */ /* 0x044ff00000001834 */
[C---:B------:R-:W-:Y:S01]  /*5ca0*/  HMMA.16816.F32 R56, R4.reuse, R10, R56 ;  /* 0x0000000a0438723c */ /* 0x040fe20000001838 */
[----:B------:R-:W2:Y:S07]  /*5cb0*/  LDSM.16.MT88.4 R8, [R227+0x7900] ;  /* 0x00790000e308783b */ /* 0x000eae0000004200 */
        /* <DEDUP_REMOVED lines=49> */
.L_x_2832:
[----:B------:R-:W-:Y:S02]  /*5fd0*/  UMOV UR5, 0x1 ;  /* 0x0000000100057882 */ /* 0x000fe40000000000 */
[----:B------:R-:W-:Y:S02]  /*5fe0*/  ULDC UR4, c[0x0][0x32c] ;  /* 0x0000cb0000047ab9 */ /* 0x000fe40000000800 */
[----:B------:R-:W-:-:S03]  /*5ff0*/  UISETP.NE.AND UP0, UPT, UR5, UR4, UPT ;  /* 0x000000040500728c */ /* 0x000fc6000bf05270 */
[----:B------:R-:W-:Y:S02]  /*6000*/  ULDC.64 UR4, c[0x0][0x330] ;  /* 0x0000cc0000047ab9 */ /* 0x000fe40000000a00 */
[----:B------:R-:W-:-:S07]  /*6010*/  UIMAD.WIDE.U32 UR28, UR26, UR4, URZ ;  /* 0x000000041a1c72a5 */ /* 0x000fce000f8e003f */
[----:B------:R-:W-:Y:S02]  /*6020*/  @UP0 UMOV UR27, UR29 ;  /* 0x0000001d001b0c82 */ /* 0x000fe40008000000 */
[----:B------:R-:W-:Y:S02]  /*6030*/  @UP0 USHF.R.U32.HI UR26, URZ, UR5, UR27 ;  /* 0x000000053f1a0299 */ /* 0x000fe4000801161b */
.L_x_2833:
[----:B------:R-:W-:Y:S02]  /*6040*/  ULDC UR4, c[0x0][0x32c] ;  /* 0x0000cb0000047ab9 */ /* 0x000fe40000000800 */
[----:B------:R-:W-:-:S04]  /*6050*/  UIMAD UR4, UR26, UR4, UR4 ;  /* 0x000000041a0472a4 */ /* 0x000fc8000f8e0204 */
[----:B------:R-:W-:-:S04]  /*6060*/  UISETP.LT.AND UP0, UPT, UR23, UR4, UPT ;  /* 0x000000041700728c */ /* 0x000fc8000bf01270 */
[----:B------:R-:W-:-:S04]  /*6070*/  USEL UR23, UR23, UR4, UP0 ;  /* 0x0000000417177287 */ /* 0x000fc80008000000 */
.L_x_2831:
        /* <DEDUP_REMOVED lines=18> */
.L_x_2845:
        /* <DEDUP_REMOVED lines=28> */
[----:B------:R-:W-:Y:S02]  /*6360*/  SHF.L.U64.HI R4, R200, 0x1, R241 ;  /* 0x00000001c8047819 */ /* 0x000fe400000102f1 */
[----:B------:R-:W-:Y:S01]  /*6370*/  LOP3.LUT R14, R14, 0xf, RZ, 0xc0, !PT ;  /* 0x0000000f0e0e7812 */ /* 0x000fe200078ec0ff */
[----:B------:R-:W-:Y:S05]  /*6380*/  IMAD.WIDE.U32 R6, R233, c[0x0][0x218], R6 ;  /* 0x00008600e9067a25 */ /* 0x000fea00078e0006 */
[----:B------:R-:W-:Y:S04]  /*6390*/  IADD3 R5, P0, R6, UR24, RZ ;  /* 0x0000001806057c10 */ /* 0x000fe8000ff1e0ff */
[----:B------:R-:W-:Y:S02]  /*63a0*/  IADD3.X R0, R7, UR20, R0, P0, !PT ;  /* 0x0000001407007c10 */ /* 0x000fe400087fe400 */
[C---:B------:R-:W-:Y:S04]  /*63b0*/  LEA R6, P0, R5.reuse, c[0x0][0x1f8], 0x1 ;  /* 0x00007e0005067a11 */ /* 0x040fe800078008ff */
[----:B------:R-:W-:Y:S01]  /*63c0*/  LEA.HI.X R5, R5, c[0x0][0x1fc], R0, 0x1, P0 ;  /* 0x00007f0005057a11 */ /* 0x000fe200000f0c00 */
[----:B------:R-:W5:Y:S01]  /*63d0*/  SHFL.IDX PT, R7, R6, 0x1, 0x181f ;  /* 0x00381f0006077f89 */ /* 0x000f6200000e0000 */
[----:B------:R-:W-:Y:S03]  /*63e0*/  IMAD.SHL.U32 R0, R200, 0x2, RZ ;  /* 0x00000002c8007824 */ /* 0x000fe600078e00ff */
[----:B------:R-:W4:Y:S04]  /*63f0*/  SHFL.IDX PT, R12, R5, 0x1, 0x181f ;  /* 0x00381f00050c7f89 */ /* 0x000f2800000e0000 */
[----:B------:R-:W3:Y:S04]  /*6400*/  SHFL.IDX PT, R6, R6, RZ, 0x181f ;  /* 0x00181fff06067589 */ /* 0x000ee800000e0000 */
[----:B------:R-:W2:Y:S01]  /*6410*/  SHFL.IDX PT, R5, R5, RZ, 0x181f ;  /* 0x00181fff05057589 */ /* 0x000ea200000e0000 */
[-C--:B-----5:R-:W-:Y:S04]  /*6420*/  IADD3 R22, P1, P0, R22, R7.reuse, R249 ;  /* 0x0000000716167210 */ /* 0x0a0fe8000783e0f9 */
[-C--:B----4-:R-:W-:Y:S02]  /*6430*/  IADD3.X R23, RZ, R12.reuse, R250, P1, P0 ;  /* 0x0000000cff177210 */ /* 0x090fe40000fe04fa */
[-C--:B------:R-:W-:Y:S04]  /*6440*/  IADD3 R20, P1, P0, R20, R7.reuse, R246 ;  /* 0x0000000714147210 */ /* 0x080fe8000783e0f6 */
[-CC-:B------:R-:W-:Y:S02]  /*6450*/  IADD3.X R21, RZ, R12.reuse, R247.reuse, P1, P0 ;  /* 0x0000000cff157210 */ /* 0x180fe40000fe04f7 */
[----:B------:R-:W-:Y:S04]  /*6460*/  IADD3 R14, P1, P0, R14, R7, R0 ;  /* 0x000000070e0e7210 */ /* 0x000fe8000783e000 */
[--C-:B------:R-:W-:Y:S02]  /*6470*/  IADD3.X R15, RZ, R12, R4.reuse, P1, P0 ;  /* 0x0000000cff0f7210 */ /* 0x100fe40000fe0404 */
[C---:B---3--:R-:W-:Y:S05]  /*6480*/  IADD3 R28, P0, R6.reuse, R0, RZ ;  /* 0x00000000061c7210 */ /* 0x048fea0007f1e0ff */
        /* <DEDUP_REMOVED lines=22> */
.L_x_2835:
        /* <DEDUP_REMOVED lines=204> */
[----:B------:R-:W-:Y:S01]  /*72b0*/  ISETP.NE.AND P1, PT, R232, 0x1, PT ;  /* 0x00000001e800780c */ /* 0x000fe20003f25270 */
[----:B------:R-:W-:Y:S01]  /*72c0*/  ULEA UR5, UR22, UR11, 0x6 ;  /* 0x0000000b16057291 */ /* 0x000fe2000f8e303f */
[----:B------:R-:W-:Y:S01]  /*72d0*/  IADD3 R174, -R248, 0x10, RZ ;  /* 0x00000010f8ae7810 */ /* 0x000fe20007ffe1ff */
[----:B------:R-:W-:Y:S01]  /*72e0*/  IMAD.MOV.U32 R233, RZ, RZ, RZ ;  /* 0x000000ffffe97224 */ /* 0x000fe200078e00ff */
[----:B------:R-:W-:Y:S02]  /*72f0*/  IADD3 R172, -R245, 0x10, RZ ;  /* 0x00000010f5ac7810 */ /* 0x000fe40007ffe1ff */
[----:B------:R-:W-:Y:S01]  /*7300*/  LOP3.LUT R174, R174, 0xf, RZ, 0xc0, !PT ;  /* 0x0000000faeae7812 */ /* 0x000fe200078ec0ff */
[----:B------:R-:W-:Y:S01]  /*7310*/  IMAD.U32 R234, RZ, RZ, UR5 ;  /* 0x00000005ffea7e24 */ /* 0x000fe2000f8e00ff */
[----:B------:R-:W-:Y:S02]  /*7320*/  LOP3.LUT R172, R172, 0xf, RZ, 0xc0, !PT ;  /* 0x0000000facac7812 */ /* 0x000fe400078ec0ff */
[----:B------:R-:W-:Y:S02]  /*7330*/  IADD3 R170, -R244, 0x10, RZ ;  /* 0x00000010f4aa7810 */ /* 0x000fe40007ffe1ff */
        /* <DEDUP_REMOVED lines=13> */
[----:B------:R1:W2:Y:S04]  /*7410*/  @!P2 LDG.E R233, [R164.64] ;  /* 0x00000012a4e9a981 */ /* 0x0002a8000c1e1900 */
[----:B------:R-:W-:Y:S04]  /*7420*/  IMAD R0, R0, c[0x0][0x1e0], RZ ;  /* 0x0000780000007a24 */ /* 0x000fe800078e02ff */
[----:B------:R-:W-:Y:S04]  /*7430*/  IMAD R0, R234, c[0x0][0x1e4], R0 ;  /* 0x00007900ea007a24 */ /* 0x000fe800078e0200 */
[----:B------:R-:W-:Y:S01]  /*7440*/  IMAD.IADD R167, R167, 0x1, R0 ;  /* 0x00000001a7a77824 */ /* 0x000fe200078e0200 */
[----:B-1----:R-:W-:Y:S02]  /*7450*/  SHF.L.U64.HI R164, R200, 0x1, R241 ;  /* 0x00000001c8a47819 */ /* 0x002fe400000102f1 */
[----:B--2---:R-:W-:Y:S01]  /*7460*/  SHF.R.S32.HI R165, RZ, 0x1f, R233 ;  /* 0x0000001fffa57819 */ /* 0x004fe200000114e9 */
[----:B------:R-:W-:Y:S04]  /*7470*/  IMAD.WIDE.U32 R166, R233, c[0x0][0x1f0], R166 ;  /* 0x00007c00e9a67a25 */ /* 0x000fe800078e00a6 */
[----:B------:R-:W-:Y:S01]  /*7480*/  IMAD R165, R165, c[0x0][0x1f0], RZ ;  /* 0x00007c00a5a57a24 */ /* 0x000fe200078e02ff */
[----:B------:R-:W-:Y:S03]  /*7490*/  IADD3 R0, P0, R166, UR16, RZ ;  /* 0x00000010a6007c10 */ /* 0x000fe6000ff1e0ff */
[----:B------:R-:W-:Y:S05]  /*74a0*/  IMAD R165, R233, c[0x0][0x1f4], R165 ;  /* 0x00007d00e9a57a24 */ /* 0x000fea00078e02a5 */
[----:B------:R-:W-:Y:S02]  /*74b0*/  IADD3.X R165, R167, UR9, R165, P0, !PT ;  /* 0x00000009a7a57c10 */ /* 0x000fe400087fe4a5 */
[C---:B------:R-:W-:Y:S04]  /*74c0*/  LEA R166, P0, R0.reuse, c[0x0][0x1c8], 0x1 ;  /* 0x0000720000a67a11 */ /* 0x040fe800078008ff */
[----:B------:R-:W-:Y:S01]  /*74d0*/  LEA.HI.X R165, R0, c[0x0][0x1cc], R165, 0x1, P0 ;  /* 0x0000730000a57a11 */ /* 0x000fe200000f0ca5 */
[----:B------:R-:W1:Y:S01]  /*74e0*/  SHFL.IDX PT, R167, R166, 0x1, 0x181f ;  /* 0x00381f00a6a77f89 */ /* 0x000e6200000e0000 */
[----:B------:R-:W-:Y:S03]  /*74f0*/  IMAD.SHL.U32 R0, R200, 0x2, RZ ;  /* 0x00000002c8007824 */ /* 0x000fe600078e00ff */
[----:B------:R-:W2:Y:S04]  /*7500*/  SHFL.IDX PT, R168, R165, 0x1, 0x181f ;  /* 0x00381f00a5a87f89 */ /* 0x000ea800000e0000 */
[----:B------:R-:W3:Y:S04]  /*7510*/  SHFL.IDX PT, R166, R166, RZ, 0x181f ;  /* 0x00181fffa6a67589 */ /* 0x000ee800000e0000 */
[----:B------:R-:W4:Y:S01]  /*7520*/  SHFL.IDX PT, R165, R165, RZ, 0x181f ;  /* 0x00181fffa5a57589 */ /* 0x000f2200000e0000 */
[-C--:B-1----:R-:W-:Y:S04]  /*7530*/  IADD3 R174, P1, P0, R174, R167.reuse, R249 ;  /* 0x000000a7aeae7210 */ /* 0x082fe8000783e0f9 */
[-C--:B--2---:R-:W-:Y:S02]  /*7540*/  IADD3.X R175, RZ, R168.reuse, R250, P1, P0 ;  /* 0x000000a8ffaf7210 */ /* 0x084fe40000fe04fa */
[-C--:B------:R-:W-:Y:S04]  /*7550*/  IADD3 R172, P1, P0, R172, R167.reuse, R246 ;  /* 0x000000a7acac7210 */ /* 0x080fe8000783e0f6 */
[-CC-:B------:R-:W-:Y:S02]  /*7560*/  IADD3.X R173, RZ, R168.reuse, R247.reuse, P1, P0 ;  /* 0x000000a8ffad7210 */ /* 0x180fe40000fe04f7 */
[----:B------:R-:W-:Y:S04]  /*7570*/  IADD3 R170, P1, P0, R170, R167, R0 ;  /* 0x000000a7aaaa7210 */ /* 0x000fe8000783e000 */
[--C-:B------:R-:W-:Y:S02]  /*7580*/  IADD3.X R171, RZ, R168, R164.reuse, P1, P0 ;  /* 0x000000a8ffab7210 */ /* 0x100fe40000fe04a4 */
[C---:B---3--:R-:W-:Y:S05]  /*7590*/  IADD3 R176, P0, R166.reuse, R0, RZ ;  /* 0x00000000a6b07210 */ /* 0x048fea0007f1e0ff */
        /* <DEDUP_REMOVED lines=22> */
.L_x_2836:
        /* <DEDUP_REMOVED lines=33> */
.L_x_2839:
[----:B------:R-:W-:Y:S04]  /*7910*/  MOV R166, 0x1 ;  /* 0x0000000100a67802 */ /* 0x000fe80000000f00 */
[----:B------:R-:W-:Y:S11]  /*7920*/  ISETP.NE.AND P0, PT, R166, c[0x0][0x32c], PT ;  /* 0x0000cb00a6007a0c */ /* 0x000ff60003f05270 */
[----:B------:R-:W-:Y:S02]  /*7930*/  @!UPT UIADD3 URZ, URZ, URZ, URZ ;  /* 0x0000003f3f3ff290 */ /* 0x000fe4000fffe03f */
[----:B------:R-:W-:Y:S05]  /*7940*/  @P0 IMAD.HI.U32 R166, R167, c[0x0][0x330], RZ ;  /* 0x0000cc00a7a60a27 */ /* 0x000fea00078e00ff */
[----:B------:R-:W-:Y:S02]  /*7950*/  @P0 SHF.R.U32.HI R167, RZ, c[0x0][0x334], R166 ;  /* 0x0000cd00ffa70a19 */ /* 0x000fe400000116a6 */
.L_x_2840:
[----:B------:R-:W-:Y:S05]  /*7960*/  BSYNC B0 ;  /* 0x0000000000007941 */ /* 0x000fea0003800000 */
.L_x_2838:
[----:B------:R-:W-:Y:S04]  /*7970*/  IMAD R167, R167, c[0x0][0x32c], -R0 ;  /* 0x0000cb00a7a77a24 */ /* 0x000fe800078e0a00 */
[----:B------:R-:W-:Y:S05]  /*7980*/  IMAD.IADD R167, R167, 0x1, -R237 ;  /* 0x00000001a7a77824 */ /* 0x000fea00078e0aed */
[----:B------:R-:W-:Y:S02]  /*7990*/  IADD3 R166, R167, c[0x0][0x32c], RZ ;  /* 0x0000cb00a7a67a10 */ /* 0x000fe40007ffe0ff */
[----:B------:R-:W-:Y:S02]  /*79a0*/  IMNMX R168, R168, R167, !PT ;  /* 0x000000a7a8a87217 */ /* 0x000fe40007800200 */
[----:B------:R-:W-:Y:S02]  /*79b0*/  IMNMX R169, R169, R166, PT ;  /* 0x000000a6a9a97217 */ /* 0x000fe40003800200 */
.L_x_2837:
        /* <DEDUP_REMOVED lines=85> */
.L_x_2843:
[----:B------:R-:W-:Y:S04]  /*7f10*/  MOV R4, 0x1 ;  /* 0x0000000100047802 */ /* 0x000fe80000000f00 */
[----:B------:R-:W-:Y:S11]  /*7f20*/  ISETP.NE.AND P0, PT, R4, c[0x0][0x32c], PT ;  /* 0x0000cb0004007a0c */ /* 0x000ff60003f05270 */
[----:B------:R-:W-:Y:S02]  /*7f30*/  @!UPT UIADD3 URZ, URZ, URZ, URZ ;  /* 0x0000003f3f3ff290 */ /* 0x000fe4000fffe03f */
[----:B------:R-:W-:Y:S05]  /*7f40*/  @P0 IMAD.HI.U32 R4, R5, c[0x0][0x330], RZ ;  /* 0x0000cc0005040a27 */ /* 0x000fea00078e00ff */
[----:B------:R-:W-:Y:S02]  /*7f50*/  @P0 SHF.R.U32.HI R5, RZ, c[0x0][0x334], R4 ;  /* 0x0000cd00ff050a19 */ /* 0x000fe40000011604 */
.L_x_2844:
[----:B------:R-:W-:Y:S05]  /*7f60*/  BSYNC B0 ;  /* 0x0000000000007941 */ /* 0x000fea0003800000 */
.L_x_2842:
[----:B------:R-:W-:Y:S04]  /*7f70*/  IMAD R0, R5, c[0x0][0x32c], -R0 ;  /* 0x0000cb0005007a24 */ /* 0x000fe800078e0a00 */
[----:B------:R-:W-:Y:S05]  /*7f80*/  IMAD.IADD R4, R0, 0x1, -R237 ;  /* 0x0000000100047824 */ /* 0x000fea00078e0aed */
[----:B------:R-:W-:Y:S02]  /*7f90*/  IADD3 R0, R4, c[0x0][0x32c], RZ ;  /* 0x0000cb0004007a10 */ /* 0x000fe40007ffe0ff */
[----:B------:R-:W-:Y:S02]  /*7fa0*/  IMNMX R164, R164, R4, !PT ;  /* 0x00000004a4a47217 */ /* 0x000fe40007800200 */
[----:B------:R-:W-:Y:S02]  /*7fb0*/  IMNMX R165, R165, R0, PT ;  /* 0x00000000a5a57217 */ /* 0x000fe40003800200 */
.L_x_2841:
        /* <DEDUP_REMOVED lines=52> */
[----:B------:R-:W-:Y:S01]  /*8300*/  FMNMX.FTZ R5, R193, R5, !PT ;  /* 0x00000005c1057209 */ /* 0x000fe20007810000 */
[----:B------:R-:W1:Y:S01]  /*8310*/  SHFL.BFLY PT, R4, R0, 0x2, 0x1f ;  /* 0x0c401f0000047f89 */ /* 0x000e6200000e0000 */
[----:B------:R-:W-:Y:S04]  /*8320*/  ISETP.LT.OR P0, PT, R165, 0x1a, P0 ;  /* 0x0000001aa500780c */ /* 0x000fe80000701670 */
        /* <DEDUP_REMOVED lines=105> */
[----:B------:R-:W-:Y:S02]  /*89c0*/  FMUL.FTZ R33, R3, R153 ;  /* 0x0000009903217220 */ /* 0x000fe40000410000 */
[--C-:B------:R-:W-:Y:S02]  /*89d0*/  FFMA.FTZ R177, R177, c[0x0][0x2d0], -R172.reuse ;  /* 0x0000b400b1b17a23 */ /* 0x100fe400000108ac */
[--C-:B------:R-:W-:Y:S01]  /*89e0*/  FFMA.FTZ R175, R175, c[0x0][0x2d0], -R172.reuse ;  /* 0x0000b400afaf7a23 */ /* 0x100fe200000108ac */
[----:B------:R-:W2:Y:S01]  /*89f0*/  MUFU.EX2 R184, R184 ;  /* 0x000000b800b87308 */ /* 0x000ea20000000800 */
[--C-:B------:R-:W-:Y:S02]  /*8a00*/  FFMA.FTZ R173, R173, c[0x0][0x2d0], -R172.reuse ;  /* 0x0000b400adad7a23 */ /* 0x100fe400000108ac */
        /* <DEDUP_REMOVED lines=8> */
[C---:B------:R-:W-:Y:S01]  /*8a90*/  FMUL.FTZ R6, R2.reuse, R162 ;  /* 0x000000a202067220 */ /* 0x040fe20000410000 */
[----:B------:R-:W-:Y:S01]  /*8aa0*/  MOV R162, R16 ;  /* 0x0000001000a27202 */ /* 0x000fe20000000f00 */
[C---:B------:R-:W-:Y:S01]  /*8ab0*/  FMUL.FTZ R10, R2.reuse, R158 ;  /* 0x0000009e020a7220 */ /* 0x040fe20000410000 */
[----:B------:R-:W1:Y:S01]  /*8ac0*/  MUFU.EX2 R182, R182 ;  /* 0x000000b600b67308 */ /* 0x000e620000000800 */
[----:B------:R-:W-:Y:S02]  /*8ad0*/  FMUL.FTZ R11, R2, R159 ;  /* 0x0000009f020b7220 */ /* 0x000fe40000410000 */
        /* <DEDUP_REMOVED lines=14> */
[C---:B------:R-:W-:Y:S01]  /*8bc0*/  FMUL.FTZ R42, R2.reuse, R42 ;  /* 0x0000002a022a7220 */ /* 0x040fe20000410000 */
[----:B------:R-:W-:Y:S01]  /*8bd0*/  LDSM.16.MT88.4 R144, [R222+0x900] ;  /* 0x00090000de90783b */ /* 0x000fe20000004200 */
[----:B------:R-:W-:Y:S01]  /*8be0*/  FMUL.FTZ R43, R2, R43 ;  /* 0x0000002b022b7220 */ /* 0x000fe20000410000 */
        /* <DEDUP_REMOVED lines=151> */
[C---:B------:R-:W-:Y:S03]  /*9560*/  FMUL.FTZ R127, R2.reuse, R127 ;  /* 0x0000007f027f7220 */ /* 0x040fe60000410000 */
[----:B------:R-:W5:Y:S01]  /*9570*/  MUFU.EX2 R194, R194 ;  /* 0x000000c200c27308 */ /* 0x000f620000000800 */
[----:B------:R-:W-:Y:S02]  /*9580*/  FFMA.FTZ R195, R195, c[0x0][0x2d0], -R172 ;  /* 0x0000b400c3c37a23 */ /* 0x000fe400000108ac */
[C---:B------:R-:W-:Y:S01]  /*9590*/  FMUL.FTZ R128, R3.reuse, R128 ;  /* 0x0000008003807220 */ /* 0x040fe20000410000 */
[C---:B-1----:R-:W-:Y:S03]  /*95a0*/  HMMA.16816.F32 R124, R168.reuse, R132, R124 ;  /* 0x00000084a87c723c */ /* 0x042fe6000000187c */
[C---:B------:R-:W-:Y:S02]  /*95b0*/  FMUL.FTZ R129, R3.reuse, R129 ;  /* 0x0000008103817220 */ /* 0x040fe40000410000 */
[C---:B------:R-:W-:Y:S01]  /*95c0*/  FMUL.FTZ R130, R2.reuse, R130 ;  /* 0x0000008202827220 */ /* 0x040fe20000410000 */
[----:B------:R-:W-:Y:S01]  /*95d0*/  MUFU.EX2 R197, R197 ;  /* 0x000000c500c57308 */ /* 0x000fe20000000800 */
[----:B------:R-:W-:Y:S01]  /*95e0*/  FMUL.FTZ R131, R2, R131 ;  /* 0x0000008302837220 */ /* 0x000fe20000410000 */
[----:B------:R-:W-:Y:S01]  /*95f0*/  F2FP.PACK_AB R132, R188, R187 ;  /* 0x000000bbbc84723e */ /* 0x000fe200000000ff */
[----:B------:R-:W-:Y:S03]  /*9600*/  FFMA.FTZ R181, R3, R240, R181 ;  /* 0x000000f003b57223 */ /* 0x000fe600000100b5 */
[----:B--2---:R-:W-:Y:S01]  /*9610*/  F2FP.PACK_AB R133, R192, R191 ;  /* 0x000000bfc085723e */ /* 0x004fe200000000ff */
[----:B------:R-:W-:Y:S01]  /*9620*/  FFMA.FTZ R185, R2, R239, R185 ;  /* 0x000000ef02b97223 */ /* 0x000fe200000100b9 */
[----:B------:R-:W-:Y:S02]  /*9630*/  HMMA.16816.F32 R128, R168, R134, R128 ;  /* 0x00000086a880723c */ /* 0x000fe40000001880 */
[----:B------:R-:W-:Y:S01]  /*9640*/  MUFU.EX2 R196, R196 ;  /* 0x000000c400c47308 */ /* 0x000fe20000000800 */
[----:B------:R-:W-:Y:S01]  /*9650*/  MOV R3, R0 ;  /* 0x0000000000037202 */ /* 0x000fe20000000f00 */
[----:B------:R-:W-:Y:S02]  /*9660*/  FADD.FTZ R181, R167, R181 ;  /* 0x000000b5a7b57221 */ /* 0x000fe40000010000 */
[----:B------:R-:W-:Y:S01]  /*9670*/  FADD.FTZ R185, R184, R185 ;  /* 0x000000b9b8b97221 */ /* 0x000fe20000010000 */
[----:B------:R-:W-:Y:S01]  /*9680*/  F2FP.PACK_AB R134, R190, R189 ;  /* 0x000000bdbe86723e */ /* 0x000fe200000000ff */
[----:B------:R-:W-:Y:S01]  /*9690*/  FADD.FTZ R166, R166, R181 ;  /* 0x000000b5a6a67221 */ /* 0x000fe20000010000 */
[----:B-----5:R-:W-:Y:S03]  /*96a0*/  F2FP.PACK_AB R135, R194, R193 ;  /* 0x000000c1c287723e */ /* 0x020fe600000000ff */
[----:B------:R-:W-:Y:S01]  /*96b0*/  MOV R171, R162 ;  /* 0x000000a200ab7202 */ /* 0x000fe20000000f00 */
[----:B------:R-:W-:Y:S01]  /*96c0*/  MUFU.EX2 R195, R195 ;  /* 0x000000c300c37308 */ /* 0x000fe20000000800 */
[----:B------:R-:W-:Y:S01]  /*96d0*/  MOV R170, R161 ;  /* 0x000000a100aa7202 */ /* 0x000fe20000000f00 */
[----:B------:R-:W-:Y:S01]  /*96e0*/  FADD.FTZ R185, R183, R185 ;  /* 0x000000b9b7b97221 */ /* 0x000fe20000010000 */
[C---:B---3--:R-:W-:Y:S05]  /*96f0*/  HMMA.16816.F32 R4, R132.reuse, R136, R4 ;  /* 0x000000888404723c */ /* 0x048fea0000001804 */
[----:B------:R-:W-:Y:S01]  /*9700*/  MOV R169, R160 ;  /* 0x000000a000a97202 */ /* 0x000fe20000000f00 */
[----:B------:R-:W-:Y:S01]  /*9710*/  FADD.FTZ R166, R180, R166 ;  /* 0x000000a6b4a67221 */ /* 0x000fe20000010000 */
[----:B------:R-:W-:Y:S01]  /*9720*/  LDSM.16.MT88.4 R160, [R222+0x4900] ;  /* 0x00490000dea0783b */ /* 0x000fe20000004200 */
[C---:B------:R-:W-:Y:S04]  /*9730*/  HMMA.16816.F32 R8, R132.reuse, R138, R8 ;  /* 0x0000008a8408723c */ /* 0x040fe80000001808 */
[----:B------:R-:W-:Y:S02]  /*9740*/  FADD.FTZ R182, R182, R185 ;  /* 0x000000b9b6b67221 */ /* 0x000fe40000010000 */
[----:B------:R-:W-:Y:S01]  /*9750*/  FADD.FTZ R187, R187, R166 ;  /* 0x000000a6bbbb7221 */ /* 0x000fe20000010000 */
[----:B------:R-:W1:Y:S01]  /*9760*/  LDSM.16.MT88.4 R136, [R222+0x2900] ;  /* 0x00290000de88783b */ /* 0x000e620000004200 */
        /* <DEDUP_REMOVED lines=11> */
[----:B------:R-:W2:Y:S03]  /*9820*/  LDSM.16.MT88.4 R140, [R221+0x2900] ;  /* 0x00290000dd8c783b */ /* 0x000ea60000004200 */
[----:B------:R-:W-:Y:S04]  /*9830*/  FADD.FTZ R194, R194, R192 ;  /* 0x000000c0c2c27221 */ /* 0x000fe80000010000 */
        /* <DEDUP_REMOVED lines=12> */
[C---:B------:R-:W-:Y:S07]  /*9900*/  HMMA.16816.F32 R60, R132.reuse, R144, R60 ;  /* 0x00000090843c723c */ /* 0x040fee000000183c */
[--C-:B------:R-:W-:Y:S01]  /*9910*/  FFMA.FTZ R144, R169, c[0x0][0x2d0], -R186.reuse ;  /* 0x0000b400a9907a23 */ /* 0x100fe200000108ba */
[C---:B------:R-:W-:Y:S03]  /*9920*/  HMMA.16816.F32 R64, R132.reuse, R146, R64 ;  /* 0x000000928440723c */ /* 0x040fe60000001840 */
[----:B------:R4:W-:Y:S05]  /*9930*/  MUFU.EX2 R169, R144 ;  /* 0x0000009000a97308 */ /* 0x0009ea0000000800 */
[C---:B------:R-:W-:Y:S08]  /*9940*/  HMMA.16816.F32 R68, R132.reuse, R156, R68 ;  /* 0x0000009c8444723c */ /* 0x040ff00000001844 */
[C---:B------:R-:W-:Y:S01]  /*9950*/  HMMA.16816.F32 R72, R132.reuse, R158, R72 ;  /* 0x0000009e8448723c */ /* 0x040fe20000001848 */
[----:B------:R-:W-:Y:S07]  /*9960*/  LDSM.16.MT88.4 R156, [R220+0x1100] ;  /* 0x00110000dc9c783b */ /* 0x000fee0000004200 */
[C---:B------:R-:W-:Y:S01]  /*9970*/  HMMA.16816.F32 R76, R132.reuse, R160, R76 ;  /* 0x000000a0844c723c */ /* 0x040fe2000000184c */
[----:B----4-:R-:W4:Y:S07]  /*9980*/  LDSM.16.MT88.4 R144, [R222+0x6900] ;  /* 0x00690000de90783b */ /* 0x010f2e0000004200 */
[C---:B------:R-:W-:Y:S01]  /*9990*/  HMMA.16816.F32 R80, R132.reuse, R162, R80 ;  /* 0x000000a28450723c */ /* 0x040fe20000001850 */
[----:B------:R-:W-:Y:S07]  /*99a0*/  LDSM.16.MT88.4 R160, [R222+0x5100] ;  /* 0x00510000dea0783b */ /* 0x000fee0000004200 */
[C---:B---3--:R-:W-:Y:S07]  /*99b0*/  HMMA.16816.F32 R84, R132.reuse, R148, R84 ;  /* 0x000000948454723c */ /* 0x048fee0000001854 */
[--C-:B------:R-:W-:Y:S01]  /*99c0*/  FFMA.FTZ R148, R170, c[0x0][0x2d0], -R186.reuse ;  /* 0x0000b400aa947a23 */ /* 0x100fe200000108ba */
[C---:B------:R-:W-:Y:S03]  /*99d0*/  HMMA.16816.F32 R88, R132.reuse, R150, R88 ;  /* 0x000000968458723c */ /* 0x040fe60000001858 */
[----:B------:R3:W5:Y:S01]  /*99e0*/  MUFU.EX2 R170, R148 ;  /* 0x0000009400aa7308 */ /* 0x0007620000000800 */
[----:B------:R-:W-:Y:S04]  /*99f0*/  FFMA.FTZ R186, R174, c[0x0][0x2d0], -R186 ;  /* 0x0000b400aeba7a23 */ /* 0x000fe800000108ba */
[C---:B-1----:R-:W-:Y:S05]  /*9a00*/  HMMA.16816.F32 R92, R132.reuse, R136, R92 ;  /* 0x00000088845c723c */ /* 0x042fea000000185c */
[----:B------:R-:W-:Y:S02]  /*9a10*/  MUFU.EX2 R186, R186 ;  /* 0x000000ba00ba7308 */ /* 0x000fe40000000800 */
[--C-:B------:R-:W-:Y:S01]  /*9a20*/  FFMA.FTZ R136, R171, c[0x0][0x2d0], -R172.reuse ;  /* 0x0000b400ab887a23 */ /* 0x100fe200000108ac */
[C---:B------:R-:W-:Y:S04]  /*9a30*/  HMMA.16816.F32 R96, R132.reuse, R138, R96 ;  /* 0x0000008a8460723c */ /* 0x040fe80000001860 */
[----:B------:R-:W-:Y:S03]  /*9a40*/  FFMA.FTZ R172, R165, c[0x0][0x2d0], -R172 ;  /* 0x0000b400a5ac7a23 */ /* 0x000fe600000108ac */
[----:B------:R1:W1:Y:S01]  /*9a50*/  MUFU.EX2 R168, R136 ;  /* 0x0000008800a87308 */ /* 0x0002620000000800 */
[C---:B--2---:R-:W-:Y:S01]  /*9a60*/  HMMA.16816.F32 R100, R132.reuse, R140, R100 ;  /* 0x0000008c8464723c */ /* 0x044fe20000001864 */
[----:B---3--:R-:W2:Y:S07]  /*9a70*/  LDSM.16.MT88.4 R148, [R221+0x6900] ;  /* 0x00690000dd94783b */ /* 0x008eae0000004200 */
[C---:B------:R-:W-:Y:S01]  /*9a80*/  HMMA.16816.F32 R104, R132.reuse, R142, R104 ;  /* 0x0000008e8468723c */ /* 0x040fe20000001868 */
[----:B------:R-:W-:Y:S01]  /*9a90*/  MUFU.EX2 R171, R177 ;  /* 0x000000b100ab7308 */ /* 0x000fe20000000800 */
[----:B------:R-:W-:Y:S06]  /*9aa0*/  LDSM.16.MT88.4 R140, [R227+0x1100] ;  /* 0x00110000e38c783b */ /* 0x000fec0000004200 */
[C---:B----4-:R-:W-:Y:S03]  /*9ab0*/  HMMA.16816.F32 R108, R132.reuse, R144, R108 ;  /* 0x00000090846c723c */ /* 0x050fe6000000186c */
[----:B------:R-:W-:Y:S01]  /*9ac0*/  MUFU.EX2 R165, R172 ;  /* 0x000000ac00a57308 */ /* 0x000fe20000000800 */
[----:B-1----:R-:W1:Y:S04]  /*9ad0*/  LDSM.16.MT88.4 R136, [R220+0x6900] ;  /* 0x00690000dc88783b */ /* 0x002e680000004200 */
[C---:B------:R-:W-:Y:S04]  /*9ae0*/  HMMA.16816.F32 R112, R132.reuse, R146, R112 ;  /* 0x000000928470723c */ /* 0x040fe80000001870 */
[----:B------:R-:W3:Y:S04]  /*9af0*/  LDSM.16.MT88.4 R144, [R221+0x1100] ;  /* 0x00110000dd90783b */ /* 0x000ee80000004200 */
[C---:B--2---:R-:W-:Y:S08]  /*9b00*/  HMMA.16816.F32 R116, R132.reuse, R148, R116 ;  /* 0x000000948474723c */ /* 0x044ff00000001874 */
[C---:B------:R-:W-:Y:S01]  /*9b10*/  HMMA.16816.F32 R120, R132.reuse, R150, R120 ;  /* 0x000000968478723c */ /* 0x040fe20000001878 */
[----:B------:R-:W-:Y:S07]  /*9b20*/  LDSM.16.MT88.4 R148, [R221+0x3100] ;  /* 0x00310000dd94783b */ /* 0x000fee0000004200 */
[C---:B-1----:R-:W-:Y:S08]  /*9b30*/  HMMA.16816.F32 R124, R132.reuse, R136, R124 ;  /* 0x00000088847c723c */ /* 0x042ff0000000187c */
[----:B------:R-:W-:Y:S01]  /*9b40*/  HMMA.16816.F32 R128, R132, R138, R128 ;  /* 0x0000008a8480723c */ /* 0x000fe20000001880 */
[----:B------:R-:W1:Y:S06]  /*9b50*/  LDSM.16.MT88.4 R136, [R227+0x3100] ;  /* 0x00310000e388783b */ /* 0x000e6c0000004200 */
[----:B-----5:R-:W-:Y:S02]  /*9b60*/  F2FP.PACK_AB R132, R170, R169 ;  /* 0x000000a9aa84723e */ /* 0x020fe400000000ff */
[----:B------:R-:W-:Y:S03]  /*9b70*/  F2FP.PACK_AB R134, R198, R199 ;  /* 0x000000c7c686723e */ /* 0x000fe600000000ff */
[----:B------:R-:W-:Y:S02]  /*9b80*/  F2FP.PACK_AB R133, R197, R168 ;  /* 0x000000a8c585723e */ /* 0x000fe400000000ff */
[----:B------:R-:W-:Y:S07]  /*9b90*/  F2FP.PACK_AB R135, R195, R196 ;  /* 0x000000c4c387723e */ /* 0x000fee00000000ff */
[C---:B------:R-:W-:Y:S08]  /*9ba0*/  HMMA.16816.F32 R4, R132.reuse, R140, R4 ;  /* 0x0000008c8404723c */ /* 0x040ff00000001804 */
[C---:B------:R-:W-:Y:S01]  /*9bb0*/  HMMA.16816.F32 R8, R132.reuse, R142, R8 ;  /* 0x0000008e8408723c */ /* 0x040fe20000001808 */
[----:B------:R-:W2:Y:S07]  /*9bc0*/  LDSM.16.MT88.4 R140, [R222+0x3100] ;  /* 0x00310000de8c783b */ /* 0x000eae0000004200 */
[C---:B------:R-:W-:Y:S08]  /*9bd0*/  HMMA.16816.F32 R12, R132.reuse, R152, R12 ;  /* 0x00000098840c723c */ /* 0x040ff0000000180c */
[C---:B------:R-:W-:Y:S01]  /*9be0*/  HMMA.16816.F32 R16, R132.reuse, R154, R16 ;  /* 0x0000009a8410723c */ /* 0x040fe20000001810 */
[----:B------:R-:W4:Y:S07]  /*9bf0*/  LDSM.16.MT88.4 R152, [R220+0x3100] ;  /* 0x00310000dc98783b */ /* 0x000f2e0000004200 */
[C---:B---3--:R-:W-:Y:S08]  /*9c00*/  HMMA.16816.F32 R20, R132.reuse, R144, R20 ;  /* 0x000000908414723c */ /* 0x048ff00000001814 */
        /* <DEDUP_REMOVED lines=14> */
[C---:B----4-:R-:W-:Y:S07]  /*9cf0*/  HMMA.16816.F32 R60, R132.reuse, R152, R60 ;  /* 0x00000098843c723c */ /* 0x050fee000000183c */
[----:B------:R-:W-:Y:S01]  /*9d00*/  MOV R153, R169 ;  /* 0x000000a900997202 */ /* 0x000fe20000000f00 */
[C---:B------:R-:W-:Y:S01]  /*9d10*/  HMMA.16816.F32 R64, R132.reuse, R154, R64 ;  /* 0x0000009a8440723c */ /* 0x040fe20000001840 */
[----:B------:R-:W-:Y:S03]  /*9d20*/  MUFU.EX2 R169, R176 ;  /* 0x000000b000a97308 */ /* 0x000fe60000000800 */
[----:B------:R-:W-:Y:S04]  /*9d30*/  MOV R152, R168 ;  /* 0x000000a800987202 */ /* 0x000fe80000000f00 */
[C---:B---3--:R-:W-:Y:S03]  /*9d40*/  HMMA.16816.F32 R68, R132.reuse, R144, R68 ;  /* 0x000000908444723c */ /* 0x048fe60000001844 */
[----:B------:R-:W-:Y:S05]  /*9d50*/  MUFU.EX2 R168, R175 ;  /* 0x000000af00a87308 */ /* 0x000fea0000000800 */
[C---:B------:R-:W-:Y:S01]  /*9d60*/  HMMA.16816.F32 R72, R132.reuse, R146, R72 ;  /* 0x000000928448723c */ /* 0x040fe20000001848 */
[----:B------:R-:W3:Y:S07]  /*9d70*/  LDSM.16.MT88.4 R144, [R222+0x7100] ;  /* 0x00710000de90783b */ /* 0x000eee0000004200 */
[C---:B------:R-:W-:Y:S01]  /*9d80*/  HMMA.16816.F32 R76, R132.reuse, R160, R76 ;  /* 0x000000a0844c723c */ /* 0x040fe2000000184c */
[----:B------:R-:W-:Y:S06]  /*9d90*/  MUFU.EX2 R161, R178 ;  /* 0x000000b200a17308 */ /* 0x000fec0000000800 */
[----:B------:R-:W-:Y:S01]  /*9da0*/  MOV R160, R170 ;  /* 0x000000aa00a07202 */ /* 0x000fe20000000f00 */
[C---:B------:R-:W-:Y:S03]  /*9db0*/  HMMA.16816.F32 R80, R132.reuse, R162, R80 ;  /* 0x000000a28450723c */ /* 0x040fe60000001850 */
[----:B------:R4:W2:Y:S05]  /*9dc0*/  MUFU.EX2 R163, R179 ;  /* 0x000000b300a37308 */ /* 0x0008aa0000000800 */
[C---:B-----5:R-:W-:Y:S05]  /*9dd0*/  HMMA.16816.F32 R84, R132.reuse, R156, R84 ;  /* 0x0000009c8454723c */ /* 0x060fea0000001854 */
[----:B------:R5:W2:Y:S03]  /*9de0*/  MUFU.EX2 R170, R173 ;  /* 0x000000ad00aa7308 */ /* 0x000aa60000000800 */
[C---:B------:R-:W-:Y:S01]  /*9df0*/  HMMA.16816.F32 R88, R132.reuse, R158, R88 ;  /* 0x0000009e8458723c */ /* 0x040fe20000001858 */
[----:B------:R-:W-:Y:S07]  /*9e00*/  LDSM.16.MT88.4 R156, [R227+0x1900] ;  /* 0x00190000e39c783b */ /* 0x000fee0000004200 */
[C---:B-1----:R-:W-:Y:S01]  /*9e10*/  HMMA.16816.F32 R92, R132.reuse, R136, R92 ;  /* 0x00000088845c723c */ /* 0x042fe2000000185c */
[----:B----4-:R-:W-:Y:S07]  /*9e20*/  LDSM.16.MT88.4 R176, [R222+0x3900] ;  /* 0x00390000deb0783b */ /* 0x010fee0000004200 */
[C---:B------:R-:W-:Y:S01]  /*9e30*/  HMMA.16816.F32 R96, R132.reuse, R138, R96 ;  /* 0x0000008a8460723c */ /* 0x040fe20000001860 */
[----:B------:R-:W1:Y:S07]  /*9e40*/  LDSM.16.MT88.4 R136, [R220+0x7100] ;  /* 0x00710000dc88783b */ /* 0x000e6e0000004200 */
[C---:B--2---:R-:W-:Y:S01]  /*9e50*/  HMMA.16816.F32 R100, R132.reuse, R140, R100 ;  /* 0x0000008c8464723c */ /* 0x044fe20000001864 */
[----:B-----5:R-:W-:Y:S07]  /*9e60*/  LDSM.16.MT88.4 R172, [R227+0x3900] ;  /* 0x00390000e3ac783b */ /* 0x020fee0000004200 */
[C---:B------:R-:W-:Y:S01]  /*9e70*/  HMMA.16816.F32 R104, R132.reuse, R142, R104 ;  /* 0x0000008e8468723c */ /* 0x040fe20000001868 */
[----:B------:R-:W2:Y:S07]  /*9e80*/  LDSM.16.MT88.4 R140, [R222+0x1900] ;  /* 0x00190000de8c783b */ /* 0x000eae0000004200 */
[C---:B---3--:R-:W-:Y:S08]  /*9e90*/  HMMA.16816.F32 R108, R132.reuse, R144, R108 ;  /* 0x00000090846c723c */ /* 0x048ff0000000186c */
[C---:B------:R-:W-:Y:S01]  /*9ea0*/  HMMA.16816.F32 R112, R132.reuse, R146, R112 ;  /* 0x000000928470723c */ /* 0x040fe20000001870 */
[----:B------:R-:W3:Y:S07]  /*9eb0*/  LDSM.16.MT88.4 R144, [R221+0x1900] ;  /* 0x00190000dd90783b */ /* 0x000eee0000004200 */
        /* <DEDUP_REMOVED lines=13> */
[----:B------:R-:W-:Y:S02]  /*9f90*/  MOV R139, R168 ;  /* 0x000000a8008b7202 */ /* 0x000fe40000000f00 */
[----:B------:R-:W-:Y:S02]  /*9fa0*/  F2FP.PACK_AB R168, R136, R150 ;  /* 0x0000009688a8723e */ /* 0x000fe400000000ff */
[-C--:B------:R-:W-:Y:S02]  /*9fb0*/  F2FP.PACK_AB R170, R186, R138.reuse ;  /* 0x0000008abaaa723e */ /* 0x080fe400000000ff */
[----:B------:R-:W-:Y:S02]  /*9fc0*/  F2FP.PACK_AB R169, R139, R137 ;  /* 0x000000898ba9723e */ /* 0x000fe400000000ff */
[-C--:B------:R-:W-:Y:S07]  /*9fd0*/  F2FP.PACK_AB R171, R165, R135.reuse ;  /* 0x00000087a5ab723e */ /* 0x080fee00000000ff */
[C---:B------:R-:W-:Y:S01]  /*9fe0*/  HMMA.16816.F32 R160, R168.reuse, R156, R4 ;  /* 0x0000009ca8a0723c */ /* 0x040fe20000001804 */
[----:B------:R-:W1:Y:S07]  /*9ff0*/  LDSM.16.MT88.4 R4, [R221+0x3900] ;  /* 0x00390000dd04783b */ /* 0x000e6e0000004200 */
[C---:B------:R-:W-:Y:S07]  /*a000*/  HMMA.16816.F32 R156, R168.reuse, R158, R8 ;  /* 0x0000009ea89c723c */ /* 0x040fee0000001808 */
[----:B------:R-:W-:Y:S02]  /*a010*/  MOV R8, R135 ;  /* 0x0000008700087202 */ /* 0x000fe40000000f00 */
[C---:B--2---:R-:W-:Y:S03]  /*a020*/  HMMA.16816.F32 R132, R168.reuse, R140, R12 ;  /* 0x0000008ca884723c */ /* 0x044fe6000000180c */
[----:B------:R-:W-:Y:S02]  /*a030*/  MOV R9, R138 ;  /* 0x0000008a00097202 */ /* 0x000fe40000000f00 */
[----:B------:R-:W-:Y:S02]  /*a040*/  MOV R10, R139 ;  /* 0x0000008b000a7202 */ /* 0x000fe40000000f00 */
[----:B------:R-:W-:Y:S02]  /*a050*/  MOV R11, R136 ;  /* 0x00000088000b7202 */ /* 0x000fe40000000f00 */
[----:B------:R-:W-:Y:S02]  /*a060*/  MOV R15, R137 ;  /* 0x00000089000f7202 */ /* 0x000fe40000000f00 */
[C---:B------:R-:W-:Y:S07]  /*a070*/  HMMA.16816.F32 R136, R168.reuse, R142, R16 ;  /* 0x0000008ea888723c */ /* 0x040fee0000001810 */
[----:B------:R-:W-:Y:S01]  /*a080*/  MOV R19, R150 ;  /* 0x0000009600137202 */ /* 0x000fe20000000f00 */
[C---:B---3--:R-:W-:Y:S04]  /*a090*/  HMMA.16816.F32 R140, R168.reuse, R144, R20 ;  /* 0x00000090a88c723c */ /* 0x048fe80000001814 */
[----:B------:R-:W-:Y:S02]  /*a0a0*/  MOV R18, R15 ;  /* 0x0000000f00127202 */ /* 0x000fe40000000f00 */
[----:B------:R-:W-:Y:S01]  /*a0b0*/  LDSM.16.MT88.4 R12, [R227+0x5900] ;  /* 0x00590000e30c783b */ /* 0x000fe20000004200 */
[----:B------:R-:W-:Y:S01]  /*a0c0*/  MOV R21, R151 ;  /* 0x0000009700157202 */ /* 0x000fe20000000f00 */
[C---:B------:R-:W-:Y:S04]  /*a0d0*/  HMMA.16816.F32 R144, R168.reuse, R146, R24 ;  /* 0x00000092a890723c */ /* 0x040fe80000001818 */
[----:B------:R-:W-:Y:S02]  /*a0e0*/  MOV R22, R148 ;  /* 0x0000009400167202 */ /* 0x000fe40000000f00 */
[----:B------:R-:W-:Y:S01]  /*a0f0*/  MOV R23, R149 ;  /* 0x0000009500177202 */ /* 0x000fe20000000f00 */
[----:B------:R-:W-:Y:S01]  /*a100*/  LDSM.16.MT88.4 R24, [R220+0x5900] ;  /* 0x00590000dc18783b */ /* 0x000fe20000004200 */
[C---:B----4-:R-:W-:Y:S07]  /*a110*/  HMMA.16816.F32 R148, R168.reuse, R152, R28 ;  /* 0x00000098a894723c */ /* 0x050fee000000181c */
[----:B------:R-:W-:Y:S01]  /*a120*/  LDSM.16.MT88.4 R28, [R227+0x7900] ;  /* 0x00790000e31c783b */ /* 0x000fe20000004200 */
        /* <DEDUP_REMOVED lines=10> */
[----:B------:R-:W-:Y:S02]  /*a1d0*/  MOV R172, R19 ;  /* 0x0000001300ac7202 */ /* 0x000fe40000000f00 */
[----:B------:R-:W3:Y:S01]  /*a1e0*/  LDSM.16.MT88.4 R16, [R222+0x5900] ;  /* 0x00590000de10783b */ /* 0x000ee20000004200 */
[----:B------:R-:W-:Y:S01]  /*a1f0*/  MOV R175, R21 ;  /* 0x0000001500af7202 */ /* 0x000fe20000000f00 */
[C---:B------:R-:W-:Y:S04]  /*a200*/  HMMA.16816.F32 R48, R168.reuse, R178, R48 ;  /* 0x000000b2a830723c */ /* 0x040fe80000001830 */
[----:B------:R-:W-:Y:S02]  /*a210*/  MOV R174, R22 ;  /* 0x0000001600ae7202 */ /* 0x000fe40000000f00 */
[----:B------:R-:W-:Y:S02]  /*a220*/  MOV R177, R23 ;  /* 0x0000001700b17202 */ /* 0x000fe40000000f00 */
[C---:B-1----:R-:W-:Y:S01]  /*a230*/  HMMA.16816.F32 R52, R168.reuse, R4, R52 ;  /* 0x00000004a834723c */ /* 0x042fe20000001834 */
[----:B------:R-:W1:Y:S03]  /*a240*/  LDSM.16.MT88.4 R20, [R221+0x5900] ;  /* 0x00590000dd14783b */ /* 0x000e660000004200 */
[----:B------:R-:W-:Y:S02]  /*a250*/  FADD.FTZ R2, R177, R2 ;  /* 0x00000002b1027221 */ /* 0x000fe40000010000 */
[----:B------:R-:W-:Y:S02]  /*a260*/  FADD.FTZ R194, R174, R194 ;  /* 0x000000c2aec27221 */ /* 0x000fe40000010000 */
[C---:B------:R-:W-:Y:S01]  /*a270*/  HMMA.16816.F32 R56, R168.reuse, R6, R56 ;  /* 0x00000006a838723c */ /* 0x040fe20000001838 */
[----:B------:R-:W4:Y:S03]  /*a280*/  LDSM.16.MT88.4 R4, [R222+0x7900] ;  /* 0x00790000de04783b */ /* 0x000f260000004200 */
[----:B------:R-:W-:Y:S02]  /*a290*/  FADD.FTZ R2, R175, R2 ;  /* 0x00000002af027221 */ /* 0x000fe40000010000 */
[----:B------:R-:W-:Y:S02]  /*a2a0*/  FADD.FTZ R197, R197, R194 ;  /* 0x000000c2c5c57221 */ /* 0x000fe40000010000 */
[----:B------:R-:W-:Y:S04]  /*a2b0*/  FADD.FTZ R199, R199, R2 ;  /* 0x00000002c7c77221 */ /* 0x000fe80000010000 */
[----:B------:R-:W-:Y:S01]  /*a2c0*/  FADD.FTZ R197, R196, R197 ;  /* 0x000000c5c4c57221 */ /* 0x000fe20000010000 */
        /* <DEDUP_REMOVED lines=12> */
[----:B------:R-:W5:Y:S03]  /*a390*/  LDSM.16.MT88.4 R12, [R220+0x7900] ;  /* 0x00790000dc0c783b */ /* 0x000f660000004200 */
[----:B------:R-:W-:Y:S02]  /*a3a0*/  FADD.FTZ R195, R35, R195 ;  /* 0x000000c323c37221 */ /* 0x000fe40000010000 */
[----:B------:R-:W-:Y:S01]  /*a3b0*/  FADD.FTZ R240, R186, R2 ;  /* 0x00000002baf07221 */ /* 0x000fe20000010000 */
[-C--:B------:R-:W-:Y:S01]  /*a3c0*/  MOV R2, R164.reuse ;  /* 0x000000a400027202 */ /* 0x080fe20000000f00 */
[C---:B---3--:R-:W-:Y:S04]  /*a3d0*/  HMMA.16816.F32 R76, R168.reuse, R16, R76 ;  /* 0x00000010a84c723c */ /* 0x048fe8000000184c */
[----:B------:R-:W-:Y:S04]  /*a3e0*/  FADD.FTZ R239, R165, R195 ;  /* 0x000000c3a5ef7221 */ /* 0x000fe80000010000 */
[C---:B------:R-:W-:Y:S08]  /*a3f0*/  HMMA.16816.F32 R80, R168.reuse, R18, R80 ;  /* 0x00000012a850723c */ /* 0x040ff00000001850 */
        /* <DEDUP_REMOVED lines=10> */
[C---:B-----5:R-:W-:Y:S07]  /*a4a0*/  HMMA.16816.F32 R124, R168.reuse, R12, R124 ;  /* 0x0000000ca87c723c */ /* 0x060fee000000187c */
[----:B------:R-:W-:Y:S01]  /*a4b0*/  MOV R12, R164 ;  /* 0x000000a4000c7202 */ /* 0x000fe20000000f00 */
[----:B------:R-:W-:Y:S01]  /*a4c0*/  HMMA.16816.F32 R128, R168, R14, R128 ;  /* 0x0000000ea880723c */ /* 0x000fe20000001880 */
[----:B------:R-:W-:-:S07]  /*a4d0*/  @P0 BRA `(.L_x_2845) ;  /* 0xffffbcc000000947 */ /* 0x000fce000383ffff */
.L_x_2834:
        /* <DEDUP_REMOVED lines=26> */
.L_x_2847:
[----:B------:R-:W-:Y:S02]  /*a680*/  UMOV UR5, 0x1 ;  /* 0x0000000100057882 */ /* 0x000fe40000000000 */
[----:B------:R-:W-:Y:S02]  /*a690*/  ULDC UR4, c[0x0][0x32c] ;  /* 0x0000cb0000047ab9 */ /* 0x000fe40000000800 */
[----:B------:R-:W-:-:S03]  /*a6a0*/  UISETP.NE.AND UP0, UPT, UR5, UR4, UPT ;  /* 0x000000040500728c */ /* 0x000fc6000bf05270 */
[----:B------:R-:W-:Y:S02]  /*a6b0*/  ULDC.64 UR4, c[0x0][0x330] ;  /* 0x0000cc0000047ab9 */ /* 0x000fe40000000a00 */
[----:B------:R-:W-:-:S07]  /*a6c0*/  UIMAD.WIDE.U32 UR28, UR26, UR4, URZ ;  /* 0x000000041a1c72a5 */ /* 0x000fce000f8e003f */
[----:B------:R-:W-:Y:S02]  /*a6d0*/  @UP0 UMOV UR27, UR29 ;  /* 0x0000001d001b0c82 */ /* 0x000fe40008000000 */
[----:B------:R-:W-:Y:S02]  /*a6e0*/  @UP0 USHF.R.U32.HI UR26, URZ, UR5, UR27 ;  /* 0x000000053f1a0299 */ /* 0x000fe4000801161b */
.L_x_2848:
[----:B------:R-:W-:Y:S02]  /*a6f0*/  ULDC UR4, c[0x0][0x32c] ;  /* 0x0000cb0000047ab9 */ /* 0x000fe40000000800 */
[----:B------:R-:W-:-:S04]  /*a700*/  UIMAD UR4, UR26, UR4, URZ ;  /* 0x000000041a0472a4 */ /* 0x000fc8000f8e023f */
[----:B------:R-:W-:-:S04]  /*a710*/  UISETP.LT.AND UP0, UPT, UR23, UR4, UPT ;  /* 0x000000041700728c */ /* 0x000fc8000bf01270 */
[----:B------:R-:W-:-:S04]  /*a720*/  USEL UR23, UR23, UR4, !UP0 ;  /* 0x0000000417177287 */ /* 0x000fc8000c000000 */
.L_x_2846:
        /* <DEDUP_REMOVED lines=20> */
.L_x_2852:
        /* <DEDUP_REMOVED lines=69> */
.L_x_2850:
        /* <DEDUP_REMOVED lines=273> */
.L_x_2851:
[----:B-1----:R-:W-:Y:S01]  /*bdd0*/  FMNMX.FTZ R166, R4, R3, !PT ;  /* 0x0000000304a67209 */ /* 0x002fe20007810000 */
        /* <DEDUP_REMOVED lines=392> */
[C---:B---3--:R-:W-:Y:S01]  /*d660*/  HMMA.16816.F32 R60, R12.reuse, R160, R60 ;  /* 0x000000a00c3c723c */ /* 0x048fe2000000183c */
[----:B------:R3:W-:Y:S07]  /*d670*/  MUFU.EX2 R161, R34 ;  /* 0x0000002200a17308 */ /* 0x0007ee0000000800 */
[C---:B------:R-:W-:Y:S08]  /*d680*/  HMMA.16816.F32 R64, R12.reuse, R162, R64 ;  /* 0x000000a20c40723c */ /* 0x040ff00000001840 */
[C---:B----4-:R-:W-:Y:S08]  /*d690*/  HMMA.16816.F32 R68, R12.reuse, R24, R68 ;  /* 0x000000180c44723c */ /* 0x050ff00000001844 */
[C---:B------:R-:W-:Y:S01]  /*d6a0*/  HMMA.16816.F32 R72, R12.reuse, R26, R72 ;  /* 0x0000001a0c48723c */ /* 0x040fe20000001848 */
[----:B------:R-:W4:Y:S07]  /*d6b0*/  LDSM.16.MT88.4 R24, [R222+0x7100] ;  /* 0x00710000de18783b */ /* 0x000f2e0000004200 */
        /* <DEDUP_REMOVED lines=14> */
[----:B---3--:R-:W-:Y:S01]  /*d7a0*/  LDSM.16.MT88.4 R32, [R220+0x1900] ;  /* 0x00190000dc20783b */ /* 0x008fe20000004200 */
[----:B------:R-:W1:Y:S06]  /*d7b0*/  MUFU.EX2 R174, R174 ;  /* 0x000000ae00ae7308 */ /* 0x000e6c0000000800 */
[C---:B------:R-:W-:Y:S01]  /*d7c0*/  HMMA.16816.F32 R96, R12.reuse, R18, R96 ;  /* 0x000000120c60723c */ /* 0x040fe20000001860 */
[----:B------:R-:W2:Y:S03]  /*d7d0*/  LDSM.16.MT88.4 R16, [R220+0x7100] ;  /* 0x00710000dc10783b */ /* 0x000ea60000004200 */
[----:B------:R-:W3:Y:S04]  /*d7e0*/  MUFU.EX2 R175, R175 ;  /* 0x000000af00af7308 */ /* 0x000ee80000000800 */
[C---:B------:R-:W-:Y:S01]  /*d7f0*/  HMMA.16816.F32 R100, R12.reuse, R20, R100 ;  /* 0x000000140c64723c */ /* 0x040fe20000001864 */
[----:B------:R-:W-:Y:S05]  /*d800*/  LDSM.16.MT88.4 R168, [R227+0x3900] ;  /* 0x00390000e3a8783b */ /* 0x000fea0000004200 */
[----:B------:R-:W5:Y:S02]  /*d810*/  MUFU.EX2 R190, R190 ;  /* 0x000000be00be7308 */ /* 0x000f640000000800 */
[C---:B------:R-:W-:Y:S01]  /*d820*/  HMMA.16816.F32 R104, R12.reuse, R22, R104 ;  /* 0x000000160c68723c */ /* 0x040fe20000001868 */
[----:B------:R-:W5:Y:S03]  /*d830*/  LDSM.16.MT88.4 R20, [R227+0x1900] ;  /* 0x00190000e314783b */ /* 0x000f660000004200 */
[----:B-1----:R-:W-:Y:S04]  /*d840*/  FADD.FTZ R183, R174, R183 ;  /* 0x000000b7aeb77221 */ /* 0x002fe80000010000 */
[C---:B----4-:R-:W-:Y:S01]  /*d850*/  HMMA.16816.F32 R108, R12.reuse, R24, R108 ;  /* 0x000000180c6c723c */ /* 0x050fe2000000186c */
[----:B------:R-:W1:Y:S03]  /*d860*/  MUFU.EX2 R189, R189 ;  /* 0x000000bd00bd7308 */ /* 0x000e660000000800 */
[----:B---3--:R-:W-:Y:S04]  /*d870*/  FADD.FTZ R183, R175, R183 ;  /* 0x000000b7afb77221 */ /* 0x008fe80000010000 */
[C---:B------:R-:W-:Y:S01]  /*d880*/  HMMA.16816.F32 R112, R12.reuse, R26, R112 ;  /* 0x0000001a0c70723c */ /* 0x040fe20000001870 */
[----:B------:R-:W3:Y:S07]  /*d890*/  LDSM.16.MT88.4 R24, [R221+0x1900] ;  /* 0x00190000dd18783b */ /* 0x000eee0000004200 */
[C---:B------:R-:W-:Y:S07]  /*d8a0*/  HMMA.16816.F32 R116, R12.reuse, R156, R116 ;  /* 0x0000009c0c74723c */ /* 0x040fee0000001874 */
[----:B------:R-:W-:Y:S01]  /*d8b0*/  MOV R157, R161 ;  /* 0x000000a1009d7202 */ /* 0x000fe20000000f00 */
[C---:B------:R-:W-:Y:S08]  /*d8c0*/  HMMA.16816.F32 R120, R12.reuse, R158, R120 ;  /* 0x0000009e0c78723c */ /* 0x040ff00000001878 */
[C---:B--2---:R-:W-:Y:S08]  /*d8d0*/  HMMA.16816.F32 R124, R12.reuse, R16, R124 ;  /* 0x000000100c7c723c */ /* 0x044ff0000000187c */
[----:B------:R-:W-:Y:S01]  /*d8e0*/  HMMA.16816.F32 R128, R12, R18, R128 ;  /* 0x000000120c80723c */ /* 0x000fe20000001880 */
[----:B------:R-:W2:Y:S06]  /*d8f0*/  LDSM.16.MT88.4 R16, [R222+0x3900] ;  /* 0x00390000de10783b */ /* 0x000eac0000004200 */
[----:B------:R-:W-:Y:S01]  /*d900*/  F2FP.PACK_AB R12, R173, R172 ;  /* 0x000000acad0c723e */ /* 0x000fe200000000ff */
[----:B------:R-:W-:Y:S01]  /*d910*/  FADD.FTZ R172, R172, R180 ;  /* 0x000000b4acac7221 */ /* 0x000fe20000010000 */
[----:B------:R-:W-:Y:S03]  /*d920*/  F2FP.PACK_AB R13, R175, R174 ;  /* 0x000000aeaf0d723e */ /* 0x000fe600000000ff */
[C---:B-----5:R-:W-:Y:S01]  /*d930*/  F2FP.PACK_AB R14, R190.reuse, R199 ;  /* 0x000000c7be0e723e */ /* 0x060fe200000000ff */
[----:B------:R-:W-:Y:S01]  /*d940*/  FADD.FTZ R172, R173, R172 ;  /* 0x000000acadac7221 */ /* 0x000fe20000010000 */
[-C--:B-1----:R-:W-:Y:S03]  /*d950*/  F2FP.PACK_AB R15, R189, R157.reuse ;  /* 0x0000009dbd0f723e */ /* 0x082fe600000000ff */
[----:B------:R-:W-:Y:S04]  /*d960*/  FADD.FTZ R172, R199, R172 ;  /* 0x000000acc7ac7221 */ /* 0x000fe80000010000 */
[C---:B------:R-:W-:Y:S03]  /*d970*/  HMMA.16816.F32 R160, R12.reuse, R20, R4 ;  /* 0x000000140ca0723c */ /* 0x040fe60000001804 */
[----:B------:R-:W-:Y:S04]  /*d980*/  FADD.FTZ R240, R190, R172 ;  /* 0x000000acbef07221 */ /* 0x000fe80000010000 */
[----:B------:R-:W-:Y:S02]  /*d990*/  MOV R7, R157 ;  /* 0x0000009d00077202 */ /* 0x000fe40000000f00 */
[C---:B------:R-:W-:Y:S01]  /*d9a0*/  HMMA.16816.F32 R156, R12.reuse, R22, R8 ;  /* 0x000000160c9c723c */ /* 0x040fe20000001808 */
[----:B------:R-:W-:Y:S07]  /*d9b0*/  LDSM.16.MT88.4 R8, [R220+0x3900] ;  /* 0x00390000dc08783b */ /* 0x000fee0000004200 */
[C---:B------:R-:W-:Y:S01]  /*d9c0*/  HMMA.16816.F32 R132, R12.reuse, R28, R132 ;  /* 0x0000001c0c84723c */ /* 0x040fe20000001884 */
[----:B------:R-:W-:Y:S06]  /*d9d0*/  LDSM.16.MT88.4 R20, [R227+0x5900] ;  /* 0x00590000e314783b */ /* 0x000fec0000004200 */
[----:B------:R-:W-:Y:S01]  /*d9e0*/  MOV R29, R7 ;  /* 0x00000007001d7202 */ /* 0x000fe20000000f00 */
        /* <DEDUP_REMOVED lines=9> */
[----:B------:R-:W-:Y:S01]  /*da80*/  MOV R169, R29 ;  /* 0x0000001d00a97202 */ /* 0x000fe20000000f00 */
        /* <DEDUP_REMOVED lines=14> */
[C---:B------:R-:W-:Y:S08]  /*db70*/  HMMA.16816.F32 R72, R12.reuse, R22, R72 ;  /* 0x000000160c48723c */ /* 0x040ff00000001848 */
[C---:B---3--:R-:W-:Y:S08]  /*db80*/  HMMA.16816.F32 R76, R12.reuse, R24, R76 ;  /* 0x000000180c4c723c */ /* 0x048ff0000000184c */
[C---:B------:R-:W-:Y:S08]  /*db90*/  HMMA.16816.F32 R80, R12.reuse, R26, R80 ;  /* 0x0000001a0c50723c */ /* 0x040ff00000001850 */
[C---:B----4-:R-:W-:Y:S08]  /*dba0*/  HMMA.16816.F32 R84, R12.reuse, R28, R84 ;  /* 0x0000001c0c54723c */ /* 0x050ff00000001854 */
[C---:B------:R-:W-:Y:S08]  /*dbb0*/  HMMA.16816.F32 R88, R12.reuse, R30, R88 ;  /* 0x0000001e0c58723c */ /* 0x040ff00000001858 */
[C---:B------:R-:W-:Y:S08]  /*dbc0*/  HMMA.16816.F32 R92, R12.reuse, R32, R92 ;  /* 0x000000200c5c723c */ /* 0x040ff0000000185c */
[C---:B------:R-:W-:Y:S08]  /*dbd0*/  HMMA.16816.F32 R96, R12.reuse, R34, R96 ;  /* 0x000000220c60723c */ /* 0x040ff00000001860 */
[C---:B--2---:R-:W-:Y:S08]  /*dbe0*/  HMMA.16816.F32 R100, R12.reuse, R16, R100 ;  /* 0x000000100c64723c */ /* 0x044ff00000001864 */
[C---:B------:R-:W-:Y:S01]  /*dbf0*/  HMMA.16816.F32 R104, R12.reuse, R18, R104 ;  /* 0x000000120c68723c */ /* 0x040fe20000001868 */
[----:B------:R-:W2:Y:S07]  /*dc00*/  LDSM.16.MT88.4 R16, [R220+0x7900] ;  /* 0x00790000dc10783b */ /* 0x000eae0000004200 */
[C---:B-1----:R-:W-:Y:S08]  /*dc10*/  HMMA.16816.F32 R108, R12.reuse, R4, R108 ;  /* 0x000000040c6c723c */ /* 0x042ff0000000186c */
[C---:B------:R-:W-:Y:S08]  /*dc20*/  HMMA.16816.F32 R112, R12.reuse, R6, R112 ;  /* 0x000000060c70723c */ /* 0x040ff00000001870 */
[C---:B-----5:R-:W-:Y:S08]  /*dc30*/  HMMA.16816.F32 R116, R12.reuse, R8, R116 ;  /* 0x000000080c74723c */ /* 0x060ff00000001874 */
[C---:B------:R-:W-:Y:S08]  /*dc40*/  HMMA.16816.F32 R120, R12.reuse, R10, R120 ;  /* 0x0000000a0c78723c */ /* 0x040ff00000001878 */
[C---:B--2---:R-:W-:Y:S08]  /*dc50*/  HMMA.16816.F32 R124, R12.reuse, R16, R124 ;  /* 0x000000100c7c723c */ /* 0x044ff0000000187c */
[----:B------:R-:W-:Y:S07]  /*dc60*/  HMMA.16816.F32 R128, R12, R18, R128 ;  /* 0x000000120c80723c */ /* 0x000fee0000001880 */
[----:B------:R-:W-:Y:S01]  /*dc70*/  MOV R12, R164 ;  /* 0x000000a4000c7202 */ /* 0x000fe20000000f00 */
[----:B------:R-:W-:-:S05]  /*dc80*/  @P0 BRA `(.L_x_2852) ;  /* 0xffffcbe000000947 */ /* 0x000fca000383ffff */
.L_x_2849:
        /* <DEDUP_REMOVED lines=14> */
.L_x_2863:
[----:B------:R-:W-:Y:S04]  /*dd70*/  DEPBAR.LE SB0, 0x0 ;  /* 0x000080000000791a */ /* 0x000fe80000000000 */
[----:B------:R-:W-:Y:S01]  /*dd80*/  BAR.SYNC.DEFER_BLOCKING 0x0 ;  /* 0x0000000000007b1d */ /* 0x000fe20000010000 */
[----:B------:R-:W-:Y:S01]  /*dd90*/  SHF.R.S32.HI R0, RZ, 0x1f, R234 ;  /* 0x0000001fff007819 */ /* 0x000fe200000114ea */
[----:B------:R-:W-:Y:S01]  /*dda0*/  IMAD.WIDE.U32 R4, R234, c[0x0][0x208], RZ ;  /* 0x00008200ea047a25 */ /* 0x000fe200078e00ff */
[----:B------:R-:W-:Y:S01]  /*ddb0*/  SHF.R.S32.HI R28, RZ, 0x1f, R233 ;  /* 0x0000001fff1c7819 */ /* 0x000fe200000114e9 */
[----:B------:R-:W-:Y:S02]  /*ddc0*/  UISETP.GT.AND UP0, UPT, UR22, UR7, UPT ;  /* 0x000000071600728c */ /* 0x000fe4000bf04270 */
        /* <DEDUP_REMOVED lines=255> */
[----:B------:R-:W-:Y:S01]  /*edc0*/  ISETP.NE.AND P1, PT, R232, 0x1, PT ;  /* 0x00000001e800780c */ /* 0x000fe20003f25270 */
[----:B------:R-:W-:Y:S04]  /*edd0*/  IMAD.MOV.U32 R233, RZ, RZ, RZ ;  /* 0x000000ffffe97224 */ /* 0x000fe800078e00ff */
        /* <DEDUP_REMOVED lines=52> */
[----:B------:R1:W-:Y:S03]  /*f120*/  LDGSTS.E.BYPASS.LTC128B.128 [R231+0xf100], [R170.64], !P6 ;  /* 0x0f100000aae77fae */ /* 0x0003e6000f101d52 */
.L_x_2854:
        /* <DEDUP_REMOVED lines=33> */
.L_x_2857:
[----:B------:R-:W-:Y:S04]  /*f340*/  MOV R166, 0x1 ;  /* 0x0000000100a67802 */ /* 0x000fe80000000f00 */
[----:B------:R-:W-:Y:S11]  /*f350*/  ISETP.NE.AND P0, PT, R166, c[0x0][0x32c], PT ;  /* 0x0000cb00a6007a0c */ /* 0x000ff60003f05270 */
[----:B------:R-:W-:Y:S02]  /*f360*/  @!UPT UIADD3 URZ, URZ, URZ, URZ ;  /* 0x0000003f3f3ff290 */ /* 0x000fe4000fffe03f */
[----:B------:R-:W-:Y:S05]  /*f370*/  @P0 IMAD.HI.U32 R166, R167, c[0x0][0x330], RZ ;  /* 0x0000cc00a7a60a27 */ /* 0x000fea00078e00ff */
[----:B------:R-:W-:Y:S02]  /*f380*/  @P0 SHF.R.U32.HI R167, RZ, c[0x0][0x334], R166 ;  /* 0x0000cd00ffa70a19 */ /* 0x000fe400000116a6 */
.L_x_2858:
[----:B------:R-:W-:Y:S05]  /*f390*/  BSYNC B0 ;  /* 0x0000000000007941 */ /* 0x000fea0003800000 */
.L_x_2856:
[----:B------:R-:W-:Y:S04]  /*f3a0*/  IMAD R167, R167, c[0x0][0x32c], -R0 ;  /* 0x0000cb00a7a77a24 */ /* 0x000fe800078e0a00 */
[----:B------:R-:W-:Y:S05]  /*f3b0*/  IMAD.IADD R167, R167, 0x1, -R237 ;  /* 0x00000001a7a77824 */ /* 0x000fea00078e0aed */
[----:B------:R-:W-:Y:S02]  /*f3c0*/  IADD3 R166, R167, c[0x0][0x32c], RZ ;  /* 0x0000cb00a7a67a10 */ /* 0x000fe40007ffe0ff */
[----:B------:R-:W-:Y:S02]  /*f3d0*/  IMNMX R172, R172, R167, !PT ;  /* 0x000000a7acac7217 */ /* 0x000fe40007800200 */
[----:B------:R-:W-:Y:S02]  /*f3e0*/  IMNMX R173, R173, R166, PT ;  /* 0x000000a6adad7217 */ /* 0x000fe40003800200 */
.L_x_2855:
        /* <DEDUP_REMOVED lines=85> */
.L_x_2861:
[----:B------:R-:W-:Y:S04]  /*f940*/  MOV R12, 0x1 ;  /* 0x00000001000c7802 */ /* 0x000fe80000000f00 */
[----:B------:R-:W-:Y:S11]  /*f950*/  ISETP.NE.AND P0, PT, R12, c[0x0][0x32c], PT ;  /* 0x0000cb000c007a0c */ /* 0x000ff60003f05270 */
[----:B------:R-:W-:Y:S02]  /*f960*/  @!UPT UIADD3 URZ, URZ, URZ, URZ ;  /* 0x0000003f3f3ff290 */ /* 0x000fe4000fffe03f */
[----:B------:R-:W-:Y:S05]  /*f970*/  @P0 IMAD.HI.U32 R12, R13, c[0x0][0x330], RZ ;  /* 0x0000cc000d0c0a27 */ /* 0x000fea00078e00ff */
[----:B------:R-:W-:Y:S02]  /*f980*/  @P0 SHF.R.U32.HI R13, RZ, c[0x0][0x334], R12 ;  /* 0x0000cd00ff0d0a19 */ /* 0x000fe4000001160c */
.L_x_2862:
[----:B------:R-:W-:Y:S05]  /*f990*/  BSYNC B0 ;  /* 0x0000000000007941 */ /* 0x000fea0003800000 */
.L_x_2860:
[----:B------:R-:W-:Y:S04]  /*f9a0*/  IMAD R0, R13, c[0x0][0x32c], -R0 ;  /* 0x0000cb000d007a24 */ /* 0x000fe800078e0a00 */
[----:B------:R-:W-:Y:S05]  /*f9b0*/  IMAD.IADD R12, R0, 0x1, -R237 ;  /* 0x00000001000c7824 */ /* 0x000fea00078e0aed */
[----:B------:R-:W-:Y:S02]  /*f9c0*/  IADD3 R0, R12, c[0x0][0x32c], RZ ;  /* 0x0000cb000c007a10 */ /* 0x000fe40007ffe0ff */
[----:B------:R-:W-:Y:S02]  /*f9d0*/  IMNMX R5, R5, R12, !PT ;  /* 0x0000000c05057217 */ /* 0x000fe40007800200 */
[----:B------:R-:W-:Y:S02]  /*f9e0*/  IMNMX R4, R4, R0, PT ;  /* 0x0000000004047217 */ /* 0x000fe40003800200 */
.L_x_2859:
        /* <DEDUP_REMOVED lines=556> */
.L_x_2853:
[----:B------:R-:W1:Y:S01]  /*11cb0*/  SHFL.BFLY PT, R5, R240, 0x2, 0x1f ;  /* 0x0c401f00f0057f89 */ /* 0x000e6200000e0000 */
[----:B------:R-:W-:-:S02]  /*11cc0*/  MOV R4, RZ ;  /* 0x000000ff00047202 */ /* 0x000fc40000000f00 */
[----:B------:R-:W-:Y:S01]  /*11cd0*/  MOV R7, 0xff800000 ;  /* 0xff80000000077802 */ /* 0x000fe20000000f00 */
        /* <DEDUP_REMOVED lines=152> */
.L_x_2815:
        /* <DEDUP_REMOVED lines=66> */
[----:B------:R-:W-:Y:S01]  /*12a80*/  IMAD.IADD R16, R13, 0x1, R4 ;  /* 0x000000010d107824 */ /* 0x000fe200078e0204 */
        /* <DEDUP_REMOVED lines=99> */
[----:B------:R-:W-:Y:S04]  /*130c0*/  STS [R16+0xc000], R120 ;  /* 0x00c0007810007388 */ /* 0x000fe80000000800 */
[----:B------:R-:W-:Y:S01]  /*130d0*/  STS [R16+0xc400], R122 ;  /* 0x00c4007a10007388 */ /* 0x000fe20000000800 */
[----:B-1----:R-:W-:-:S03]  /*130e0*/  IMAD.U32 R14, RZ, RZ, UR4 ;  /* 0x00000004ff0e7e24 */ /* 0x002fc6000f8e00ff */
[----:B------:R-:W-:Y:S04]  /*130f0*/  STS [R17+0xc080], R124 ;  /* 0x00c0807c11007388 */ /* 0x000fe80000000800 */
[----:B------:R-:W-:Y:S04]  /*13100*/  STS [R17+0xc480], R126 ;  /* 0x00c4807e11007388 */ /* 0x000fe80000000800 */
[----:B------:R-:W-:Y:S04]  /*13110*/  STS [R13+0xc000], R128 ;  /* 0x00c000800d007388 */ /* 0x000fe80000000800 */
[----:B------:R1:W-:Y:S01]  /*13120*/  STS [R13+0xc400], R3 ;  /* 0x00c400030d007388 */ /* 0x0003e20000000800 */
[----:B--2---:R-:W-:Y:S01]  /*13130*/  IMAD.U32 R15, RZ, RZ, UR5 ;  /* 0x00000005ff0f7e24 */ /* 0x004fe2000f8e00ff */
[----:B------:R-:W-:-:S02]  /*13140*/  ULDC.64 UR4, c[0x0][0x508] ;  /* 0x0001420000047ab9 */ /* 0x000fc40000000a00 */
[----:B------:R-:W-:Y:S01]  /*13150*/  BAR.SYNC.DEFER_BLOCKING 0x1, 0x100 ;  /* 0x0044000000007b1d */ /* 0x000fe20000010000 */
[----:B------:R-:W-:-:S04]  /*13160*/  UISETP.NE.U32.AND UP0, UPT, URZ, UR4, UPT ;  /* 0x000000043f00728c */ /* 0x000fc8000bf05070 */
[----:B------:R-:W-:Y:S01]  /*13170*/  UISETP.NE.AND.EX UP0, UPT, URZ, UR5, UPT, UP0 ;  /* 0x000000053f00728c */ /* 0x000fe2000bf05300 */
[----:B-1----:R-:W2:Y:S02]  /*13180*/  @P0 LDG.E R3, [R14.64] ;  /* 0x000000120e030981 */ /* 0x002ea4000c1e1900 */
        /* <DEDUP_REMOVED lines=18> */
.L_x_2865:
[----:B-1----:R-:W-:Y:S01]  /*132b0*/  LOP3.LUT R3, R9, 0xffffffe0, RZ, 0xc0, !PT ;  /* 0xffffffe009037812 */ /* 0x002fe200078ec0ff */
[----:B------:R-:W-:Y:S01]  /*132c0*/  IMAD.MOV.U32 R9, RZ, RZ, c[0x0][0x4e8] ;  /* 0x00013a00ff097624 */ /* 0x000fe200078e00ff */
[----:B------:R-:W-:Y:S01]  /*132d0*/  SHF.R.S32.HI R6, RZ, 0x1f, R11 ;  /* 0x0000001fff067819 */ /* 0x000fe2000001140b */
[----:B------:R-:W1:Y:S01]  /*132e0*/  S2R R75, SR_CTAID.X ;  /* 0x00000000004b7919 */ /* 0x000e620000002500 */
[----:B------:R-:W-:Y:S01]  /*132f0*/  LEA.HI R10, R5, R5, RZ, 0x1 ;  /* 0x00000005050a7211 */ /* 0x000fe200078f08ff */
[----:B------:R-:W-:Y:S01]  /*13300*/  IMAD.IADD R3, R0, 0x1, -R3 ;  /* 0x0000000100037824 */ /* 0x000fe200078e0a03 */
[----:B------:R-:W-:Y:S01]  /*13310*/  ISETP.NE.AND P1, PT, R9, 0x1, PT ;  /* 0x000000010900780c */ /* 0x000fe20003f25270 */
[----:B------:R-:W-:Y:S01]  /*13320*/  ULDC.64 UR6, c[0x0][0x490] ;  /* 0x0001240000067ab9 */ /* 0x000fe20000000a00 */
[----:B------:R-:W-:Y:S01]  /*13330*/  LEA.HI R6, R6, R11, RZ, 0x3 ;  /* 0x0000000b06067211 */ /* 0x000fe200078f18ff */
[----:B------:R-:W-:Y:S01]  /*13340*/  USHF.R.S32.HI UR11, URZ, 0x1f, UR13 ;  /* 0x0000001f3f0b7899 */ /* 0x000fe2000801140d */
[----:B------:R-:W-:Y:S01]  /*13350*/  SHF.R.S32.HI R9, RZ, 0x1f, R3 ;  /* 0x0000001fff097819 */ /* 0x000fe20000011403 */
[----:B------:R-:W-:Y:S01]  /*13360*/  ULDC.64 UR4, c[0x0][0x3a0] ;  /* 0x0000e80000047ab9 */ /* 0x000fe20000000a00 */
[----:B------:R-:W-:Y:S01]  /*13370*/  LOP3.LUT R6, R6, 0xffffff8, RZ, 0xc0, !PT ;  /* 0x0ffffff806067812 */ /* 0x000fe200078ec0ff */
[----:B------:R-:W-:Y:S01]  /*13380*/  UIMAD UR9, UR8, UR6, URZ ;  /* 0x00000006080972a4 */ /* 0x000fe2000f8e023f */
[----:B------:R-:W-:Y:S01]  /*13390*/  LEA.HI R9, R9, R3, RZ, 0x2 ;  /* 0x0000000309097211 */ /* 0x000fe200078f10ff */
[----:B------:R-:W-:Y:S01]  /*133a0*/  UMOV UR14, UR20 ;  /* 0x00000014000e7c82 */ /* 0x000fe20008000000 */
[----:B------:R-:W-:Y:S01]  /*133b0*/  LOP3.LUT R10, R10, 0x1ffffffe, RZ, 0xc0, !PT ;  /* 0x1ffffffe0a0a7812 */ /* 0x000fe200078ec0ff */
[----:B------:R-:W-:Y:S01]  /*133c0*/  IMAD.IADD R6, R11, 0x1, -R6 ;  /* 0x000000010b067824 */ /* 0x000fe200078e0a06 */
[----:B------:R-:W-:Y:S01]  /*133d0*/  SHF.R.S32.HI R9, RZ, 0x2, R9 ;  /* 0x00000002ff097819 */ /* 0x000fe20000011409 */
[----:B------:R-:W-:Y:S01]  /*133e0*/  UMOV UR15, UR21 ;  /* 0x00000015000f7c82 */ /* 0x000fe20008000000 */
[----:B------:R-:W-:Y:S01]  /*133f0*/  LOP3.LUT P2, RZ, R3, 0x3, RZ, 0xc0, !PT ;  /* 0x0000000303ff7812 */ /* 0x000fe2000784c0ff */
[----:B------:R-:W-:Y:S01]  /*13400*/  IMAD.IADD R5, R5, 0x1, -R10 ;  /* 0x0000000105057824 */ /* 0x000fe200078e0a0a */
[----:B------:R-:W-:Y:S01]  /*13410*/  UIMAD UR12, UR21, UR4, URZ ;  /* 0x00000004150c72a4 */ /* 0x000fe2000f8e023f */
[----:B------:R-:W-:Y:S01]  /*13420*/  IMAD R6, R6, 0x10, R9 ;  /* 0x0000001006067824 */ /* 0x000fe200078e0209 */
[----:B------:R-:W-:Y:S01]  /*13430*/  USEL UR11, UR11, URZ, !UP1 ;  /* 0x0000003f0b0b7287 */ /* 0x000fe2000c800000 */
[CC--:B------:R-:W-:Y:S01]  /*13440*/  LEA.HI R3, R2.reuse, R0.reuse, RZ, 0x3 ;  /* 0x0000000002037211 */ /* 0x0c0fe200078f18ff */
[----:B------:R-:W-:Y:S01]  /*13450*/  UIMAD.WIDE.U32 UR14, UR10, UR6, UR14 ;  /* 0x000000060a0e72a5 */ /* 0x000fe2000f8e000e */
[----:B------:R-:W-:Y:S01]  /*13460*/  IMAD R5, R5, 0x8, R6 ;  /* 0x0000000805057824 */ /* 0x000fe200078e0206 */
[----:B------:R-:W-:Y:S01]  /*13470*/  UIMAD UR9, UR10, UR7, UR9 ;  /* 0x000000070a0972a4 */ /* 0x000fe2000f8e0209 */
[----:B------:R-:W-:Y:S01]  /*13480*/  LOP3.LUT R10, R3, 0xfffffff8, RZ, 0xc0, !PT ;  /* 0xfffffff8030a7812 */ /* 0x000fe200078ec0ff */
[----:B------:R-:W-:Y:S01]  /*13490*/  UIMAD.WIDE.U32 UR16, UR20, UR4, URZ ;  /* 0x00000004141072a5 */ /* 0x000fe2000f8e003f */
[----:B-1----:R-:W-:Y:S01]  /*134a0*/  IMAD R9, R75, 0x80, R5 ;  /* 0x000000804b097824 */ /* 0x002fe200078e0205 */
[----:B------:R-:W-:Y:S01]  /*134b0*/  ULDC.64 UR6, c[0x0][0x498] ;  /* 0x0001260000067ab9 */ /* 0x000fe20000000a00 */
[----:B------:R-:W-:Y:S01]  /*134c0*/  SHF.R.S32.HI R3, RZ, 0x3, R3 ;  /* 0x00000003ff037819 */ /* 0x000fe20000011403 */
[----:B------:R-:W-:Y:S01]  /*134d0*/  UIMAD UR12, UR20, UR5, UR12 ;  /* 0x00000005140c72a4 */ /* 0x000fe2000f8e020c */
[----:B------:R-:W-:Y:S01]  /*134e0*/  @P1 IMAD.HI.U32 R5, R9, c[0x0][0x4ec], RZ ;  /* 0x00013b0009051a27 */ /* 0x000fe200078e00ff */
[----:B------:R-:W-:Y:S01]  /*134f0*/  MOV R12, R9 ;  /* 0x00000009000c7202 */ /* 0x000fe20000000f00 */
[----:B------:R-:W-:Y:S01]  /*13500*/  USEL UR13, UR13, URZ, !UP1 ;  /* 0x0000003f0d0d7287 */ /* 0x000fe2000c800000 */
[----:B------:R-:W-:Y:S01]  /*13510*/  BSSY B0, `(.L_x_2866) ;  /* 0x0000078000007945 */ /* 0x000fe20003800000 */
[----:B------:R-:W-:Y:S01]  /*13520*/  UIMAD UR20, UR11, UR6, URZ ;  /* 0x000000060b1472a4 */ /* 0x000fe2000f8e023f */
[----:B------:R-:W-:Y:S01]  /*13530*/  @P1 SHF.R.U32.HI R12, RZ, c[0x0][0x4f0], R5 ;  /* 0x00013c00ff0c1a19 */ /* 0x000fe20000011605 */
[----:B------:R-:W-:Y:S01]  /*13540*/  UIADD3 UR15, UR15, UR9, URZ ;  /* 0x000000090f0f7290 */ /* 0x000fe2000fffe03f */
[----:B------:R-:W-:Y:S01]  /*13550*/  LEA.HI R5, R2, R0, RZ, 0x6 ;  /* 0x0000000002057211 */ /* 0x000fe200078f30ff */
[----:B------:R-:W-:Y:S01]  /*13560*/  UIMAD UR7, UR13, UR7, UR20 ;  /* 0x000000070d0772a4 */ /* 0x000fe2000f8e0214 */
[----:B------:R-:W-:Y:S01]  /*13570*/  IMAD.IADD R0, R0, 0x1, -R10 ;  /* 0x0000000100007824 */ /* 0x000fe200078e0a0a */
[----:B------:R-:W-:Y:S01]  /*13580*/  UIMAD.WIDE.U32 UR14, UR13, UR6, UR14 ;  /* 0x000000060d0e72a5 */ /* 0x000fe2000f8e000e */
[--C-:B------:R-:W-:Y:S01]  /*13590*/  IMAD.MOV R2, RZ, RZ, -R12.reuse ;  /* 0x000000ffff027224 */ /* 0x100fe200078e0a0c */
[----:B------:R-:W-:Y:S01]  /*135a0*/  SHF.R.S32.HI R10, RZ, 0x1f, R12 ;  /* 0x0000001fff0a7819 */ /* 0x000fe2000001140c */
[----:B------:R-:W-:Y:S01]  /*135b0*/  IMAD R15, R0, 0x20, R3 ;  /* 0x00000020000f7824 */ /* 0x000fe200078e0203 */
[----:B------:R-:W-:Y:S01]  /*135c0*/  ULDC.64 UR4, c[0x0][0x3e8] ;  /* 0x0000fa0000047ab9 */ /* 0x000fe20000000a00 */
[----:B------:R-:W-:Y:S01]  /*135d0*/  IMAD R9, R2, c[0x0][0x4e8], R9 ;  /* 0x00013a0002097a24 */ /* 0x000fe200078e0209 */
[----:B------:R-:W-:Y:S01]  /*135e0*/  IADD3 R12, P0, R12, UR14, RZ ;  /* 0x0000000e0c0c7c10 */ /* 0x000fe2000ff1e0ff */
[----:B------:R-:W-:Y:S01]  /*135f0*/  IMAD.U32 R2, RZ, RZ, UR7 ;  /* 0x00000007ff027e24 */ /* 0x000fe2000f8e00ff */
[----:B------:R-:W-:Y:S01]  /*13600*/  LEA R15, R75, R15, 0x7 ;  /* 0x0000000f4b0f7211 */ /* 0x000fe200078e38ff */
[----:B------:R-:W-:Y:S01]  /*13610*/  UIMAD UR8, UR8, UR4, URZ ;  /* 0x00000004080872a4 */ /* 0x000fe2000f8e023f */
[----:B------:R-:W-:Y:S01]  /*13620*/  SHF.R.S32.HI R11, RZ, 0x1f, R9 ;  /* 0x0000001fff0b7819 */ /* 0x000fe20000011409 */
[----:B------:R-:W-:Y:S01]  /*13630*/  UIADD3 UR17, UR17, UR12, URZ ;  /* 0x0000000c11117290 */ /* 0x000fe2000fffe03f */
[----:B------:R-:W-:Y:S01]  /*13640*/  IADD3.X R13, R10, UR15, R2, P0, !PT ;  /* 0x0000000f0a0d7c10 */ /* 0x000fe200087fe402 */
[----:B------:R-:W-:Y:S01]  /*13650*/  IMAD.SHL.U32 R2, R3, 0x40, RZ ;  /* 0x0000004003027824 */ /* 0x000fe200078e00ff */
[----:B------:R-:W-:Y:S01]  /*13660*/  UIMAD UR5, UR10, UR5, UR8 ;  /* 0x000000050a0572a4 */ /* 0x000fe2000f8e0208 */
[----:B------:R-:W-:Y:S01]  /*13670*/  IMAD R11, R11, c[0x0][0x488], RZ ;  /* 0x000122000b0b7a24 */ /* 0x000fe200078e02ff */
[----:B------:R-:W-:Y:S01]  /*13680*/  UIMAD.WIDE.U32 UR16, UR10, UR4, UR16 ;  /* 0x000000040a1072a5 */ /* 0x000fe2000f8e0010 */
[----:B------:R-:W-:Y:S01]  /*13690*/  IMAD.WIDE.U32 R12, R9, c[0x0][0x488], R12 ;  /* 0x00012200090c7a25 */ /* 0x000fe200078e000c */
[----:B------:R-:W-:Y:S01]  /*136a0*/  LOP3.LUT R2, R2, 0x1c0, RZ, 0xc0, !PT ;  /* 0x000001c002027812 */ /* 0x000fe200078ec0ff */
[----:B------:R-:W-:-:S02]  /*136b0*/  ULDC.64 UR6, c[0x0][0x3f0] ;  /* 0x0000fc0000067ab9 */ /* 0x000fc40000000a00 */
[----:B------:R-:W-:Y:S01]  /*136c0*/  IMAD R11, R9, c[0x0][0x48c], R11 ;  /* 0x00012300090b7a24 */ /* 0x000fe200078e020b */
[----:B------:R-:W-:Y:S01]  /*136d0*/  LEA R10, P0, R12, c[0x0][0x450], 0x2 ;  /* 0x000114000c0a7a11 */ /* 0x000fe200078010ff */
[----:B------:R-:W-:Y:S01]  /*136e0*/  IMAD.SHL.U32 R0, R0, 0x8, RZ ;  /* 0x0000000800007824 */ /* 0x000fe200078e00ff */
[----:B------:R-:W-:Y:S01]  /*136f0*/  SHF.R.U32.HI R9, RZ, 0x3, R2 ;  /* 0x00000003ff097819 */ /* 0x000fe20000011602 */
[----:B------:R-:W-:Y:S01]  /*13700*/  @P1 IMAD.HI.U32 R16, R15, c[0x0][0x4ec], RZ ;  /* 0x00013b000f101a27 */ /* 0x000fe200078e00ff */
[----:B------:R-:W-:Y:S02]  /*13710*/  UIMAD UR11, UR11, UR6, URZ ;  /* 0x000000060b0b72a4 */ /* 0x000fe4000f8e023f */
[----:B------:R-:W-:Y:S01]  /*13720*/  LOP3.LUT R2, R2, 0x38, R0, 0xf8, !PT ;  /* 0x0000003802027812 */ /* 0x000fe200078ef800 */
[----:B------:R-:W-:Y:S01]  /*13730*/  IMAD.IADD R11, R13, 0x1, R11 ;  /* 0x000000010d0b7824 */ /* 0x000fe200078e020b */
[----:B------:R-:W-:Y:S01]  /*13740*/  UIADD3 UR17, UR17, UR5, URZ ;  /* 0x0000000511117290 */ /* 0x000fe2000fffe03f */
[----:B------:R-:W-:Y:S01]  /*13750*/  IMAD.MOV.U32 R14, RZ, RZ, R15 ;  /* 0x000000ffff0e7224 */ /* 0x000fe200078e000f */
[----:B------:R-:W-:Y:S01]  /*13760*/  @P1 SHF.R.U32.HI R14, RZ, c[0x0][0x4f0], R16 ;  /* 0x00013c00ff0e1a19 */ /* 0x000fe20000011610 */
[----:B------:R-:W-:Y:S01]  /*13770*/  UIMAD UR7, UR13, UR7, UR11 ;  /* 0x000000070d0772a4 */ /* 0x000fe2000f8e020b */
[----:B------:R-:W-:Y:S01]  /*13780*/  LEA.HI.X R11, R12, c[0x0][0x454], R11, 0x2, P0 ;  /* 0x000115000c0b7a11 */ /* 0x000fe200000f140b */
[----:B------:R-:W-:Y:S01]  /*13790*/  UIMAD.WIDE.U32 UR16, UR13, UR6, UR16 ;  /* 0x000000060d1072a5 */ /* 0x000fe2000f8e0010 */
[----:B------:R-:W-:Y:S01]  /*137a0*/  LOP3.LUT R9, R2, R9, RZ, 0x3c, !PT ;  /* 0x0000000902097212 */ /* 0x000fe200078e3cff */
[--C-:B------:R-:W-:Y:S01]  /*137b0*/  IMAD.MOV R18, RZ, RZ, -R14.reuse ;  /* 0x000000ffff127224 */ /* 0x100fe200078e0a0e */
[----:B------:R-:W-:Y:S01]  /*137c0*/  SHF.R.S32.HI R2, RZ, 0x1f, R14 ;  /* 0x0000001fff027819 */ /* 0x000fe2000001140e */
[----:B------:R-:W-:Y:S01]  /*137d0*/  SHFL.IDX PT, R12, R10, RZ, 0x1c1f ;  /* 0x001c1fff0a0c7589 */ /* 0x000fe200000e0000 */
[----:B------:R-:W-:Y:S01]  /*137e0*/  IMAD R6, R75, 0x80, R6 ;  /* 0x000000804b067824 */ /* 0x000fe200078e0206 */
[----:B------:R-:W-:Y:S01]  /*137f0*/  UIADD3 UR7, UR17, UR7, URZ ;  /* 0x0000000711077290 */ /* 0x000fe2000fffe03f */
[----:B------:R-:W-:Y:S01]  /*13800*/  IMAD R18, R18, c[0x0][0x4e8], R15 ;  /* 0x00013a0012127a24 */ /* 0x000fe200078e020f */
[----:B------:R-:W1:Y:S01]  /*13810*/  SHFL.IDX PT, R13, R11, RZ, 0x1c1f ;  /* 0x001c1fff0b0d7589 */ /* 0x000e6200000e0000 */
[----:B------:R-:W-:Y:S01]  /*13820*/  IMAD R15, R2, c[0x0][0x3e0], RZ ;  /* 0x0000f800020f7a24 */ /* 0x000fe200078e02ff */
[----:B------:R-:W-:Y:S01]  /*13830*/  MOV R17, UR17 ;  /* 0x0000001100117c02 */ /* 0x000fe20008000f00 */
[----:B-----5:R-:W-:Y:S01]  /*13840*/  IMAD R2, R4, c[0x0][0x4e8], RZ ;  /* 0x00013a0004027a24 */ /* 0x020fe200078e02ff */
[----:B------:R-:W-:Y:S01]  /*13850*/  SHFL.IDX PT, R10, R10, 0x1, 0x1c1f ;  /* 0x003c1f000a0a7f89 */ /* 0x000fe200000e0000 */
[----:B------:R-:W-:Y:S01]  /*13860*/  IADD3 R4, R6, 0x8, RZ ;  /* 0x0000000806047810 */ /* 0x000fe20007ffe0ff */
[----:B------:R-:W-:-:S02]  /*13870*/  IMAD.U32 R16, RZ, RZ, UR16 ;  /* 0x00000010ff107e24 */ /* 0x000fc4000f8e00ff */
[----:B------:R-:W2:Y:S01]  /*13880*/  SHFL.IDX PT, R11, R11, 0x1, 0x1c1f ;  /* 0x003c1f000b0b7f89 */ /* 0x000ea200000e0000 */
[----:B------:R-:W-:Y:S01]  /*13890*/  IMAD.U32 R17, RZ, RZ, UR7 ;  /* 0x00000007ff117e24 */ /* 0x000fe2000f8e00ff */
[-C--:B------:R-:W-:Y:S01]  /*138a0*/  ISETP.GE.OR P1, PT, R6, R2.reuse, P2 ;  /* 0x000000020600720c */ /* 0x080fe20001726670 */
[----:B------:R-:W-:Y:S01]  /*138b0*/  IMAD.SHL.U32 R5, R5, 0x8, RZ ;  /* 0x0000000805057824 */ /* 0x000fe200078e00ff */
[----:B------:R-:W-:Y:S01]  /*138c0*/  ISETP.GE.OR P0, PT, R4, R2, P2 ;  /* 0x000000020400720c */ /* 0x000fe20001706670 */
[C---:B------:R-:W-:Y:S01]  /*138d0*/  IMAD.WIDE.U32 R16, R14.reuse, c[0x0][0x3e0], R16 ;  /* 0x0000f8000e107a25 */ /* 0x040fe200078e0010 */
[----:B------:R-:W-:Y:S02]  /*138e0*/  SHF.R.S32.HI R6, RZ, 0x1f, R18 ;  /* 0x0000001fff067819 */ /* 0x000fe40000011412 */
[----:B------:R-:W-:Y:S01]  /*138f0*/  LOP3.LUT R5, R9, 0x7ffffe00, R5, 0xf8, !PT ;  /* 0x7ffffe0009057812 */ /* 0x000fe200078ef805 */
[----:B------:R-:W-:Y:S01]  /*13900*/  IMAD R15, R14, c[0x0][0x3e4], R15 ;  /* 0x0000f9000e0f7a24 */ /* 0x000fe200078e020f */
[----:B------:R-:W-:Y:S01]  /*13910*/  MOV R14, R16 ;  /* 0x00000010000e7202 */ /* 0x000fe20000000f00 */
[----:B------:R-:W-:-:S02]  /*13920*/  IMAD R6, R6, c[0x0][0x3d8], RZ ;  /* 0x0000f60006067a24 */ /* 0x000fc400078e02ff */
        /* <DEDUP_REMOVED lines=54> */
.L_x_2867:
[----:B--234-:R-:W-:Y:S05]  /*13c90*/  BSYNC B0 ;  /* 0x0000000000007941 */ /* 0x01cfea0003800000 */
.L_x_2866:
        /* <DEDUP_REMOVED lines=30> */
.L_x_2869:
[----:B------:R-:W-:Y:S05]  /*13e80*/  BSYNC B0 ;  /* 0x0000000000007941 */ /* 0x000fea0003800000 */
.L_x_2868:
        /* <DEDUP_REMOVED lines=30> */
.L_x_2871:
[----:B------:R-:W-:Y:S05]  /*14070*/  BSYNC B0 ;  /* 0x0000000000007941 */ /* 0x000fea0003800000 */
.L_x_2870:
        /* <DEDUP_REMOVED lines=31> */
.L_x_2864:
        /* <DEDUP_REMOVED lines=31> */
.L_x_2872:
        /* <DEDUP_REMOVED lines=43> */
.L_x_2874:
[----:B------:R-:W-:Y:S05]  /*14710*/  BSYNC B0 ;  /* 0x0000000000007941 */ /* 0x000fea0003800000 */
.L_x_2873:
        /* <DEDUP_REMOVED lines=77> */
.L_x_2876:
[----:B------:R-:W-:Y:S05]  /*14bf0*/  BSYNC B0 ;  /* 0x0000000000007941 */ /* 0x000fea0003800000 */
.L_x_2875:
        /* <DEDUP_REMOVED lines=27> */
.L_x_2878:
[----:B------:R-:W-:Y:S05]  /*14db0*/  BSYNC B0 ;  /* 0x0000000000007941 */ /* 0x000fea0003800000 */
.L_x_2877:
        /* <DEDUP_REMOVED lines=27> */
.L_x_2880:
[----:B------:R-:W-:Y:S05]  /*14f70*/  BSYNC B0 ;  /* 0x0000000000007941 */ /* 0x000fea0003800000 */
.L_x_2879:
        /* <DEDUP_REMOVED lines=28> */
.L_x_2881:
        /* <DEDUP_REMOVED lines=12> */
.L_x_3579:


//--------------------- .text._ZN7cutlass13device_kernelIN5flash19enable_sm80_to_sm89INS1_16FlashAttnFwdSm80INS1_25CollectiveMainloopFwdSm80ILi8ELi1ELb0EN4cute5tupleIJNS5_1CILi128EEENS7_ILi48EEENS7_ILi256EEEEEELi256ENS_6half_tEfNS_4arch4Sm80ELb0ELb1ELb0ELb1ELb1ELb1ELb1ELb0EEENS1_21CollectiveEpilogueFwdINS6_IJS8_SA_S9_EEENS6_IJNS7_ILi1EEESI_SI_EEESC_SE_Li256ELb1ELb1ELb0ELb0EEENS1_19SingleTileSchedulerILb1ELb0ELb1ELi128EEEEEEEEEvNT_6ParamsE --------------------------
	.section	.text._ZN7cutlass13device_kernelIN5flash19enable_sm80_to_sm89INS1_16FlashAttnFwdSm80INS1_25CollectiveMainloopFwdSm80ILi8ELi1ELb0EN4cute5tupleIJNS5_1CILi128EEENS7_ILi48EEENS7_ILi256EEEEEELi256ENS_6half_tEfNS_4arch4Sm80ELb0ELb1ELb0ELb1ELb1ELb1ELb1ELb0EEENS1_21CollectiveEpilogueFwdINS6_IJS8_SA_S9_EEENS6_IJNS7_ILi1EEESI_SI_EEESC_SE_Li256ELb1ELb1ELb0ELb0EEENS1_19SingleTileSchedulerILb1ELb0ELb1ELi128EEEEEEEEEvNT_6ParamsE,"ax",@progbits
	.sectioninfo	@"SHI_REGISTERS=255"
	.align	128
.text._ZN7cutlass13device_kernelIN5flash19enable_sm80_to_sm89INS1_16FlashAttnFwdSm80INS1_25CollectiveMainloopFwdSm80ILi8ELi1ELb0EN4cute5tupleIJNS5_1CILi128EEENS7_ILi48EEENS7_ILi256EEEEEELi256ENS_6half_tEfNS_4arch4Sm80ELb0ELb1ELb0ELb1ELb1ELb1ELb1ELb0EEENS1_21CollectiveEpilogueFwdINS6_IJS8_SA_S9_EEENS6_IJNS7_ILi1EEESI_SI_EEESC_SE_Li256ELb1ELb1ELb0ELb0EEENS1_19SingleTileSchedulerILb1ELb0ELb1ELi128EEEEEEEEEvNT_6ParamsE:
        .type           _ZN7cutlass13device_kernelIN5flash19enable_sm80_to_sm89INS1_16FlashAttnFwdSm80INS1_25CollectiveMainloopFwdSm80ILi8ELi1ELb0EN4cute5tupleIJNS5_1CILi128EEENS7_ILi48EEENS7_ILi256EEEEEELi256ENS_6half_tEfNS_4arch4Sm80ELb0ELb1ELb0ELb1ELb1ELb1ELb1ELb0EEENS1_21CollectiveEpilogueFwdINS6_IJS8_SA_S9_EEENS6_IJNS7_ILi1EEESI_SI_EEESC_SE_Li256ELb1ELb1ELb0ELb0EEENS1_19SingleTileSchedulerILb1ELb0ELb1ELi128EEEEEEEEEvNT_6ParamsE,@function
        .size           _ZN7cutlass13device_kernelIN5flash19enable_sm80_to_sm89INS1_16FlashAttnFwdSm80INS1_25CollectiveMainloopFwdSm80ILi8ELi1ELb0EN4cute5tupleIJNS5_1CILi128EEENS7_ILi48EEENS7_ILi256EEEEEELi256ENS_6half_tEfNS_4arch4Sm80ELb0ELb1ELb0ELb1ELb1ELb1ELb1ELb0EEENS1_21CollectiveEpilogueFwdINS6_IJS8_SA_S9_EEENS6_IJNS7_ILi1EEESI_SI_EEESC_SE_Li256ELb1ELb1ELb0ELb0EEENS1_19SingleTileSchedulerILb1ELb0ELb1ELi128EEEEEEEEEvNT_6ParamsE,(.L_x_3580 - _ZN7cutlass13device_kernelIN5flash19enable_sm80_to_sm89INS1_16FlashAttnFwdSm80INS1_25CollectiveMainloopFwdSm80ILi8ELi1ELb0EN4cute5tupleIJNS5_1CILi128EEENS7_ILi48EEENS7_ILi256EEEEEELi256ENS_6half_tEfNS_4arch4Sm80ELb0ELb1ELb0ELb1ELb1ELb1ELb1ELb0EEENS1_21CollectiveEpilogueFwdINS6_IJS8_SA_S9_EEENS6_IJNS7_ILi1EEESI_SI_EEESC_SE_Li256ELb1ELb1ELb0ELb0EEENS1_19SingleTileSchedulerILb1ELb0ELb1ELi128EEEEEEEEEvNT_6ParamsE)
        .other          _ZN7cutlass13device_kernelIN5flash19enable_sm80_to_sm89INS1_16FlashAttnFwdSm80INS1_25CollectiveMainloopFwdSm80ILi8ELi1ELb0EN4cute5tupleIJNS5_1CILi128EEENS7_ILi48EEENS7_ILi256EEEEEELi256ENS_6half_tEfNS_4arch4Sm80ELb0ELb1ELb0ELb1ELb1ELb1ELb1ELb0EEENS1_21CollectiveEpilogueFwdINS6_IJS8_SA_S9_EEENS6_IJNS7_ILi1EEESI_SI_EEESC_SE_Li256ELb1ELb1ELb0ELb0EEENS1_19SingleTileSchedulerILb1ELb0ELb1ELi128EEEEEEEEEvNT_6ParamsE,@"STO_CUDA_ENTRY STV_DEFAULT"
_ZN7cutlass13device_kernelIN5flash19enable_sm80_to_sm89INS1_16FlashAttnFwdSm80INS1_25CollectiveMainloopFwdSm80ILi8ELi1ELb0EN4cute5tupleIJNS5_1CILi128EEENS7_ILi48EEENS7_ILi256EEEEEELi256ENS_6half_tEfNS_4arch4Sm80ELb0ELb1ELb0ELb1ELb1ELb1ELb1ELb0EEENS1_21CollectiveEpilogueFwdINS6_IJS8_SA_S9_EEENS6_IJNS7_ILi1EEESI_SI_EEESC_SE_Li256ELb1ELb1ELb0ELb0EEENS1_19SingleTileSchedulerILb1ELb0ELb1ELi128EEEEEEEEEvNT_6ParamsE:
        /* <DEDUP_REMOVED lines=17> */
.L_x_2883:
        /* <DEDUP_REMOVED lines=8> */
.L_x_2885:
[----:B------:R-:W-:-:S05]  /*0190*/  MOV R0, c[0x0][0x54c] ;  /* 0x0001530000007a02 */ /* 0x000fca0000000f00 */
.L_x_2884:
[----:B-----5:R-:W-:Y:S01]  /*01a0*/  IMAD R0, R0, c[0x0][0x548], RZ ;  /* 0x0001520000007a24 */ /* 0x020fe200078e02ff */
[----:B------:R-:W-:-:S04]  /*01b0*/  SHF.L.U32 R164, R167, 0x7, RZ ;  /* 0x00000007a7a47819 */ /* 0x000fc800000006ff */
[----:B------:R-:W-:-:S04]  /*01c0*/  ISETP.GE.AND P0, PT, R164, R0, PT ;  /* 0x00000000a400720c */ /* 0x000fc80003f06270 */
[----:B------:R-:W-:Y:S01]  /*01d0*/  SEL R252, R5, 0xffffffff, !P0 ;  /* 0xffffffff05fc7807 */ /* 0x000fe20004000000 */
[----:B------:R-:W-:Y:S05]  /*01e0*/  BRA `(.L_x_2886) ;  /* 0x0000012000007947 */ /* 0x000fea0003800000 */
.L_x_2882:
[----:B---3--:R-:W-:-:S04]  /*01f0*/  ISETP.NE.U32.AND P0, PT, RZ, c[0x0][0x568], PT ;  /* 0x00015a00ff007a0c */ /* 0x008fc80003f05070 */
[----:B------:R-:W-:-:S13]  /*0200*/  ISETP.NE.AND.EX P0, PT, RZ, c[0x0][0x56c], PT, P0 ;  /* 0x00015b00ff007a0c */ /* 0x000fda0003f05300 */
[----:B------:R-:W-:Y:S05]  /*0210*/  @!P0 BRA `(.L_x_2887) ;  /* 0x0000002000008947 */ /* 0x000fea0003800000 */
[----:B------:R1:W5:Y:S01]  /*0220*/  LDG.E R0, [R2.64] ;  /* 0x0000000e02007981 */ /* 0x000362000c1e1900 */
[----:B------:R-:W-:Y:S05]  /*0230*/  BRA `(.L_x_2888) ;  /* 0x0000009000007947 */ /* 0x000fea0003800000 */
.L_x_2887:
        /* <DEDUP_REMOVED lines=8> */
.L_x_2889:
[----:B------:R-:W-:-:S05]  /*02c0*/  MOV R0, c[0x0][0x54c] ;  /* 0x0001530000007a02 */ /* 0x000fca0000000f00 */
.L_x_2888:
[----:B-----5:R-:W-:Y:S01]  /*02d0*/  IMAD R0, R0, c[0x0][0x548], RZ ;  /* 0x0001520000007a24 */ /* 0x020fe200078e02ff */
[----:B------:R-:W-:-:S04]  /*02e0*/  SHF.L.U32 R164, R167, 0x7, RZ ;  /* 0x00000007a7a47819 */ /* 0x000fc800000006ff */
[----:B------:R-:W-:-:S04]  /*02f0*/  ISETP.GE.AND P0, PT, R164, R0, PT ;  /* 0x00000000a400720c */ /* 0x000fc80003f06270 */
[----:B------:R-:W-:-:S04]  /*0300*/  SEL R252, R5, 0xffffffff, !P0 ;  /* 0xffffffff05fc7807 */ /* 0x000fc80004000000 */
.L_x_2886:
[----:B------:R-:W-:-:S13]  /*0310*/  ISETP.GE.AND P0, PT, R252, RZ, PT ;  /* 0x000000fffc00720c */ /* 0x000fda0003f06270 */
        /* <DEDUP_REMOVED lines=11> */
[----:B------:R-:W-:-:S02]  /*03d0*/  MOV R0, RZ ;  /* 0x000000ff00007202 */ /* 0x000fc40000000f00 */
        /* <DEDUP_REMOVED lines=29> */
.L_x_2890:
[----:B-----5:R1:W-:Y:S01]  /*05b0*/  STL [R1+0x58], R19 ;  /* 0x0000581301007387 */ /* 0x0203e20000100800 */
[----:B------:R-:W-:-:S04]  /*05c0*/  ISETP.NE.U32.AND P0, PT, RZ, c[0x0][0x368], PT ;  /* 0x0000da00ff007a0c */ /* 0x000fc80003f05070 */
[----:B------:R-:W-:-:S13]  /*05d0*/  ISETP.NE.AND.EX P0, PT, RZ, c[0x0][0x36c], PT, P0 ;  /* 0x0000db00ff007a0c */ /* 0x000fda0003f05300 */
[----:B------:R-:W-:Y:S05]  /*05e0*/  @!P0 BRA `(.L_x_2891) ;  /* 0x0000003000008947 */ /* 0x000fea0003800000 */
[----:B------:R-:W-:-:S05]  /*05f0*/  IMAD.WIDE R6, R252, R12, c[0x0][0x368] ;  /* 0x0000da00fc067625 */ /* 0x000fca00078e020c */
[----:B------:R2:W5:Y:S01]  /*0600*/  LDG.E R11, [R6.64] ;  /* 0x0000000e060b7981 */ /* 0x000562000c1e1900 */
[----:B------:R-:W-:Y:S05]  /*0610*/  BRA `(.L_x_2892) ;  /* 0x0000004000007947 */ /* 0x000fea0003800000 */
.L_x_2891:
[----:B------:R-:W-:Y:S05]  /*0620*/  @!P2 BRA `(.L_x_2892) ;  /* 0x000000300000a947 */ /* 0x000fea0003800000 */
[----:B------:R2:W3:Y:S04]  /*0630*/  LDG.E R0, [R6.64] ;  /* 0x0000000e06007981 */ /* 0x0004e8000c1e1900 */
[----:B--2---:R-:W3:Y:S02]  /*0640*/  LDG.E R6, [R6.64+0x4] ;  /* 0x0000040e06067981 */ /* 0x004ee4000c1e1900 */
[----:B---3--:R-:W-:Y:S02]  /*0650*/  IADD3 R11, -R0, R6, RZ ;  /* 0x00000006000b7210 */ /* 0x008fe40007ffe1ff */
.L_x_2892:
        /* <DEDUP_REMOVED lines=37> */
.L_x_2894:
[----:B------:R-:W-:-:S13]  /*08b0*/  ISETP.NE.AND P0, PT, R8, 0x1, PT ;  /* 0x000000010800780c */ /* 0x000fda0003f05270 */
[----:B------:R-:W-:-:S05]  /*08c0*/  @P0 IMAD.HI.U32 R2, R0, c[0x0][0x330], RZ ;  /* 0x0000cc0000020a27 */ /* 0x000fca00078e00ff */
[----:B------:R-:W-:-:S05]  /*08d0*/  @P0 SHF.R.U32.HI R0, RZ, c[0x0][0x334], R2 ;  /* 0x0000cd00ff000a19 */ /* 0x000fca0000011602 */
.L_x_2895:
[----:B------:R-:W-:-:S05]  /*08e0*/  IMAD R0, R0, R8, c[0x0][0x32c] ;  /* 0x0000cb0000007624 */ /* 0x000fca00078e0208 */
[----:B------:R-:W-:Y:S02]  /*08f0*/  IMNMX R6, R6, R0, PT ;  /* 0x0000000006067217 */ /* 0x000fe40003800200 */
.L_x_2893:
        /* <DEDUP_REMOVED lines=14> */
.L_x_2897:
[----:B------:R-:W-:-:S13]  /*09e0*/  ISETP.NE.AND P0, PT, R8, 0x1, PT ;  /* 0x000000010800780c */ /* 0x000fda0003f05270 */
[----:B------:R-:W-:-:S05]  /*09f0*/  @P0 IMAD.HI.U32 R2, R0, c[0x0][0x330], RZ ;  /* 0x0000cc0000020a27 */ /* 0x000fca00078e00ff */
[----:B------:R-:W-:-:S05]  /*0a00*/  @P0 SHF.R.U32.HI R0, RZ, c[0x0][0x334], R2 ;  /* 0x0000cd00ff000a19 */ /* 0x000fca0000011602 */
.L_x_2898:
[----:B------:R-:W-:-:S05]  /*0a10*/  IMAD R0, R0, c[0x0][0x32c], RZ ;  /* 0x0000cb0000007a24 */ /* 0x000fca00078e02ff */
[----:B------:R-:W-:-:S04]  /*0a20*/  IMNMX R3, R3, R0, !PT ;  /* 0x0000000003037217 */ /* 0x000fc80007800200 */
.L_x_2896:
        /* <DEDUP_REMOVED lines=96> */
[----:B------:R-:W-:Y:S01]  /*1030*/  UIMAD UR5, UR7, UR5, URZ ;  /* 0x00000005070572a4 */ /* 0x000fe2000f8e023f */
        /* <DEDUP_REMOVED lines=27> */
[----:B------:R-:W-:Y:S01]  /*11f0*/  P2R R29, PR, RZ, 0x2 ;  /* 0x00000002ff1d7803 */ /* 0x000fe20000000000 */
[----:B------:R-:W-:Y:S01]  /*1200*/  IMAD R3, R45, c[0x0][0x294], R3 ;  /* 0x0000a5002d037a24 */ /* 0x000fe200078e0203 */
[----:B------:R-:W-:Y:S01]  /*1210*/  LOP3.LUT R7, R7, 0xfffffe00, RZ, 0xc0, !PT ;  /* 0xfffffe0007077812 */ /* 0x000fe200078ec0ff */
[----:B------:R-:W-:Y:S01]  /*1220*/  IMAD.IADD R2, R24, 0x1, R2 ;  /* 0x0000000118027824 */ /* 0x000fe200078e0202 */
[----:B------:R-:W-:Y:S01]  /*1230*/  LOP3.LUT R87, R119, 0x38, R24, 0xf8, !PT ;  /* 0x0000003877577812 */ /* 0x000fe200078ef818 */
[----:B------:R-:W-:Y:S01]  /*1240*/  IMAD.WIDE.U32 R124, R22, c[0x0][0x280], R16 ;  /* 0x0000a000167c7a25 */ /* 0x000fe200078e0010 */
[----:B------:R-:W-:-:S02]  /*1250*/  SHF.R.U32.HI R158, RZ, 0x3, R119 ;  /* 0x00000003ff9e7819 */ /* 0x000fc40000011677 */
[----:B------:R-:W-:Y:S01]  /*1260*/  @P3 IADD3.X R23, R5, UR13, RZ, P4, !PT ;  /* 0x0000000d05173c10 */ /* 0x000fe2000a7fe4ff */
[----:B------:R-:W-:Y:S01]  /*1270*/  IMAD.WIDE.U32 R128, R22, c[0x0][0x280], R18 ;  /* 0x0000a00016807a25 */ /* 0x000fe200078e0012 */
[----:B------:R-:W-:Y:S02]  /*1280*/  LOP3.LUT R87, R7, R87, R158, 0xf6, !PT ;  /* 0x0000005707577212 */ /* 0x000fe400078ef69e */
[----:B------:R-:W-:Y:S01]  /*1290*/  SHF.R.S32.HI R5, RZ, 0x1f, R2 ;  /* 0x0000001fff057819 */ /* 0x000fe20000011402 */
[C---:B------:R-:W-:Y:S01]  /*12a0*/  IMAD.WIDE.U32 R162, R30.reuse, c[0x0][0x1e8], RZ ;  /* 0x00007a001ea27a25 */ /* 0x040fe200078e00ff */
[----:B------:R-:W-:Y:S02]  /*12b0*/  SHF.L.U32 R87, R87, 0x1, RZ ;  /* 0x0000000157577819 */ /* 0x000fe400000006ff */
[----:B------:R-:W-:Y:S01]  /*12c0*/  LEA.HI R26, R5, R2, RZ, 0x6 ;  /* 0x00000002051a7211 */ /* 0x000fe200078f30ff */
        /* <DEDUP_REMOVED lines=8> */
[----:B------:R-:W-:Y:S02]  /*1350*/  @!P2 IMAD.MOV.U32 R10, RZ, RZ, R252 ;  /* 0x000000ffff0aa224 */ /* 0x000fe400078e00fc */
        /* <DEDUP_REMOVED lines=107> */
.L_x_2939:
        /* <DEDUP_REMOVED lines=91> */
.L_x_2904:
[----:B------:R-:W-:Y:S05]  /*1fc0*/  BSYNC B0 ;  /* 0x0000000000007941 */ /* 0x000fea0003800000 */
.L_x_2903:
        /* <DEDUP_REMOVED lines=68> */
.L_x_2906:
[----:B------:R-:W-:Y:S05]  /*2410*/  BSYNC B0 ;  /* 0x0000000000007941 */ /* 0x000fea0003800000 */
.L_x_2905:
        /* <DEDUP_REMOVED lines=87> */
.L_x_2910:
[----:B------:R-:W-:Y:S05]  /*2990*/  BSYNC B0 ;  /* 0x0000000000007941 */ /* 0x000fea0003800000 */
.L_x_2909:
        /* <DEDUP_REMOVED lines=58> */
.L_x_2912:
[----:B------:R-:W-:Y:S05]  /*2d40*/  BSYNC B0 ;  /* 0x0000000000007941 */ /* 0x000fea0003800000 */
.L_x_2911:
        /* <DEDUP_REMOVED lines=58> */
.L_x_2914:
[----:B------:R-:W-:Y:S05]  /*30f0*/  BSYNC B0 ;  /* 0x0000000000007941 */ /* 0x000fea0003800000 */
.L_x_2913:
        /* <DEDUP_REMOVED lines=57> */
.L_x_2908:
[----:B-123--:R-:W-:Y:S05]  /*3490*/  BSYNC B1 ;  /* 0x0000000000017941 */ /* 0x00efea0003800000 */
.L_x_2907:
        /* <DEDUP_REMOVED lines=61> */
.L_x_2917:
[----:B------:R-:W-:Y:S05]  /*3870*/  BSYNC B0 ;  /* 0x0000000000007941 */ /* 0x000fea0003800000 */
.L_x_2916:
        /* <DEDUP_REMOVED lines=58> */
.L_x_2919:
[----:B------:R-:W-:Y:S05]  /*3c20*/  BSYNC B0 ;  /* 0x0000000000007941 */ /* 0x000fea0003800000 */
.L_x_2918:
        /* <DEDUP_REMOVED lines=58> */
.L_x_2921:
[----:B------:R-:W-:Y:S05]  /*3fd0*/  BSYNC B0 ;  /* 0x0000000000007941 */ /* 0x000fea0003800000 */
.L_x_2920:
        /* <DEDUP_REMOVED lines=58> */
.L_x_2902:
        /* <DEDUP_REMOVED lines=36> */
.L_x_2923:
[----:B------:R-:W-:Y:S05]  /*45c0*/  BSYNC B0 ;  /* 0x0000000000007941 */ /* 0x000fea0003800000 */
.L_x_2922:
        /* <DEDUP_REMOVED lines=60> */
.L_x_2925:
[----:B------:R-:W-:Y:S05]  /*4990*/  BSYNC B0 ;  /* 0x0000000000007941 */ /* 0x000fea0003800000 */
.L_x_2924:
        /* <DEDUP_REMOVED lines=153> */
.L_x_2929:
[----:B------:R-:W-:Y:S05]  /*5330*/  BSYNC B0 ;  /* 0x0000000000007941 */ /* 0x000fea0003800000 */
.L_x_2928:
        /* <DEDUP_REMOVED lines=121> */
.L_x_2927:
[----:B-123--:R-:W-:Y:S05]  /*5ad0*/  BSYNC B1 ;  /* 0x0000000000017941 */ /* 0x00efea0003800000 */
.L_x_2926:
        /* <DEDUP_REMOVED lines=125> */
.L_x_2931:
[----:B------:R-:W-:Y:S05]  /*62b0*/  BSYNC B0 ;  /* 0x0000000000007941 */ /* 0x000fea0003800000 */
.L_x_2930:
        /* <DEDUP_REMOVED lines=125> */
.L_x_2901:
        /* <DEDUP_REMOVED lines=30> */
.L_x_2933:
[----:B-12---:R-:W-:Y:S05]  /*6c70*/  BSYNC B0 ;  /* 0x0000000000007941 */ /* 0x006fea0003800000 */
.L_x_2932:
        /* <DEDUP_REMOVED lines=25> */
.L_x_2915:
[----:B------:R-:W-:Y:S05]  /*6e10*/  BSYNC B2 ;  /* 0x0000000000027941 */ /* 0x000fea0003800000 */
.L_x_2900:
        /* <DEDUP_REMOVED lines=80> */
.L_x_2935:
[----:B------:R-:W-:Y:S05]  /*7320*/  BSYNC B0 ;  /* 0x0000000000007941 */ /* 0x000fea0003800000 */
.L_x_2934:
        /* <DEDUP_REMOVED lines=25> */
.L_x_2937:
[----:B------:R-:W-:Y:S05]  /*74c0*/  BSYNC B0 ;  /* 0x0000000000007941 */ /* 0x000fea0003800000 */
.L_x_2936:
        /* <DEDUP_REMOVED lines=41> */
.L_x_2938:
        /* <DEDUP_REMOVED lines=10> */
.L_x_2899:
        /* <DEDUP_REMOVED lines=22> */
.L_x_2942:
[----:B------:R-:W-:-:S13]  /*7960*/  ISETP.NE.AND P0, PT, R4, 0x1, PT ;  /* 0x000000010400780c */ /* 0x000fda0003f05270 */
[----:B------:R-:W-:-:S05]  /*7970*/  @P0 IMAD.HI.U32 R2, R0, c[0x0][0x330], RZ ;  /* 0x0000cc0000020a27 */ /* 0x000fca00078e00ff */
[----:B------:R-:W-:Y:S02]  /*7980*/  @P0 SHF.R.U32.HI R0, RZ, c[0x0][0x334], R2 ;  /* 0x0000cd00ff000a19 */ /* 0x000fe40000011602 */
.L_x_2943:
[----:B------:R-:W-:Y:S05]  /*7990*/  BSYNC B0 ;  /* 0x0000000000007941 */ /* 0x000fea0003800000 */
.L_x_2941:
[----:B------:R-:W-:-:S05]  /*79a0*/  IMAD R0, R0, R4, c[0x0][0x32c] ;  /* 0x0000cb0000007624 */ /* 0x000fca00078e0204 */
[----:B------:R-:W-:-:S04]  /*79b0*/  IMNMX R3, R3, R0, PT ;  /* 0x0000000003037217 */ /* 0x000fc80003800200 */
.L_x_2940:
        /* <DEDUP_REMOVED lines=20> */
.L_x_2946:
[----:B------:R-:W-:-:S13]  /*7b00*/  ISETP.NE.AND P0, PT, R4, 0x1, PT ;  /* 0x000000010400780c */ /* 0x000fda0003f05270 */
[----:B------:R-:W-:-:S05]  /*7b10*/  @P0 IMAD.HI.U32 R2, R0, c[0x0][0x330], RZ ;  /* 0x0000cc0000020a27 */ /* 0x000fca00078e00ff */
[----:B------:R-:W-:Y:S02]  /*7b20*/  @P0 SHF.R.U32.HI R0, RZ, c[0x0][0x334], R2 ;  /* 0x0000cd00ff000a19 */ /* 0x000fe40000011602 */
.L_x_2947:
[----:B------:R-:W-:Y:S05]  /*7b30*/  BSYNC B0 ;  /* 0x0000000000007941 */ /* 0x000fea0003800000 */
.L_x_2945:
[----:B------:R-:W-:-:S05]  /*7b40*/  IMAD R0, R0, c[0x0][0x32c], RZ ;  /* 0x0000cb0000007a24 */ /* 0x000fca00078e02ff */
[----:B------:R-:W-:-:S05]  /*7b50*/  IMNMX R3, R3, R0, !PT ;  /* 0x0000000003037217 */ /* 0x000fca0007800200 */
.L_x_2944:
        /* <DEDUP_REMOVED lines=83> */
[----:B------:R-:W2:Y:S01]  /*8090*/  LDL R0, [R1+0x4c] ;  /* 0x00004c0001007983 */ /* 0x000ea20000100800 */
[----:B------:R-:W-:Y:S01]  /*80a0*/  ISETP.NE.U32.AND P0, PT, RZ, c[0x0][0x340], PT ;  /* 0x0000d000ff007a0c */ /* 0x000fe20003f05070 */
[----:B------:R-:W-:-:S03]  /*80b0*/  ULDC.64 UR4, c[0x0][0x18] ;  /* 0x0000060000047ab9 */ /* 0x000fc60000000a00 */
[----:B------:R-:W-:Y:S01]  /*80c0*/  ISETP.NE.AND.EX P1, PT, RZ, c[0x0][0x344], PT, P0 ;  /* 0x0000d100ff007a0c */ /* 0x000fe20003f25300 */
[----:B------:R-:W1:Y:S01]  /*80d0*/  S2R R7, SR_CTAID.Y ;  /* 0x0000000000077919 */ /* 0x000e620000002600 */
[----:B------:R-:W-:Y:S02]  /*80e0*/  SHF.R.S32.HI R32, RZ, 0x1f, R166 ;  /* 0x0000001fff207819 */ /* 0x000fe400000114a6 */
[----:B------:R-:W-:-:S09]  /*80f0*/  ISETP.NE.U32.AND P0, PT, RZ, c[0x0][0x348], PT ;  /* 0x0000d200ff007a0c */ /* 0x000fd20003f05070 */
[----:B------:R-:W-:Y:S01]  /*8100*/  @P1 IMAD.MOV.U32 R2, RZ, RZ, 0x4 ;  /* 0x00000004ff021424 */ /* 0x000fe200078e00ff */
[----:B------:R-:W-:Y:S01]  /*8110*/  UIADD3 UR4, UP0, UR4, 0x10080, URZ ;  /* 0x0001008004047890 */ /* 0x000fe2000ff1e03f */
[----:B------:R-:W-:Y:S01]  /*8120*/  STL [R1+0x10], R19 ;  /* 0x0000101301007387 */ /* 0x000fe20000100800 */
[----:B------:R-:W-:Y:S01]  /*8130*/  P2R R13, PR, RZ, 0x2 ;  /* 0x00000002ff0d7803 */ /* 0x000fe20000000000 */
[----:B------:R-:W-:-:S05]  /*8140*/  @P1 IMAD.WIDE R2, R252, R2, c[0x0][0x340] ;  /* 0x0000d000fc021625 */ /* 0x000fca00078e0202 */
[----:B------:R2:W3:Y:S01]  /*8150*/  @P1 LDG.E R27, [R2.64] ;  /* 0x0000000e021b1981 */ /* 0x0004e2000c1e1900 */
[CC--:B------:R-:W-:Y:S01]  /*8160*/  LEA.HI R6, R32.reuse, R166.reuse, RZ, 0x3 ;  /* 0x000000a620067211 */ /* 0x0c0fe200078f18ff */
[----:B------:R-:W-:Y:S01]  /*8170*/  UIADD3.X UR5, URZ, UR5, URZ, UP0, !UPT ;  /* 0x000000053f057290 */ /* 0x000fe200087fe43f */
[----:B-1----:R-:W-:Y:S02]  /*8180*/  SHF.R.S32.HI R7, RZ, 0x1f, R7 ;  /* 0x0000001fff077819 */ /* 0x002fe40000011407 */
[----:B------:R-:W-:Y:S02]  /*8190*/  SHF.R.S32.HI R29, RZ, 0x3, R6 ;  /* 0x00000003ff1d7819 */ /* 0x000fe40000011406 */
[----:B------:R-:W-:Y:S02]  /*81a0*/  ISETP.NE.AND.EX P0, PT, RZ, c[0x0][0x34c], PT, P0 ;  /* 0x0000d300ff007a0c */ /* 0x000fe40003f05300 */
[CC--:B------:R-:W-:Y:S02]  /*81b0*/  LEA.HI R31, R32.reuse, R166.reuse, RZ, 0x4 ;  /* 0x000000a6201f7211 */ /* 0x0c0fe400078f20ff */
[----:B------:R-:W-:-:S02]  /*81c0*/  LEA.HI R12, R32, R166, RZ, 0x6 ;  /* 0x000000a6200c7211 */ /* 0x000fc400078f30ff */
[----:B------:R-:W-:Y:S02]  /*81d0*/  IADD3 R145, R218, -0x1, RZ ;  /* 0xffffffffda917810 */ /* 0x000fe40007ffe0ff */
[----:B--2---:R-:W-:-:S05]  /*81e0*/  SHF.R.S32.HI R2, RZ, 0x1f, R0 ;  /* 0x0000001fff027819 */ /* 0x004fca0000011400 */
        /* <DEDUP_REMOVED lines=56> */
[----:B------:R-:W-:Y:S01]  /*8570*/  ISETP.GE.AND P6, PT, R22, c[0x0][0x198], PT ;  /* 0x0000660016007a0c */ /* 0x000fe20003fc6270 */
[----:B---3--:R-:W-:Y:S01]  /*8580*/  @!P0 IMAD.MOV.U32 R27, RZ, RZ, R252 ;  /* 0x000000ffff1b8224 */ /* 0x008fe200078e00fc */
        /* <DEDUP_REMOVED lines=10> */
[----:B------:R-:W-:Y:S05]  /*8630*/  BRA.DIV ~URZ, `(.L_x_2949) ;  /* 0x000122027f007947 */ /* 0x000fea000b800000 */
[----:B------:R1:W2:Y:S02]  /*8640*/  SHFL.IDX PT, R0, R18, RZ, 0x181f ;  /* 0x00181fff12007589 */ /* 0x0002a400000e0000 */
.L_x_3079:
[----:B------:R-:W-:Y:S05]  /*8650*/  BRA.DIV ~URZ, `(.L_x_2950) ;  /* 0x000122627f007947 */ /* 0x000fea000b800000 */
[----:B------:R3:W4:Y:S02]  /*8660*/  SHFL.IDX PT, R2, R20, RZ, 0x181f ;  /* 0x00181fff14027589 */ /* 0x00072400000e0000 */
.L_x_3080:
        /* <DEDUP_REMOVED lines=27> */
.L_x_2952:
[----:B------:R-:W-:Y:S05]  /*8820*/  BSYNC B0 ;  /* 0x0000000000007941 */ /* 0x000fea0003800000 */
.L_x_2951:
[----:B------:R-:W-:Y:S05]  /*8830*/  BRA.DIV ~URZ, `(.L_x_2953) ;  /* 0x000121027f007947 */ /* 0x000fea000b800000 */
[----:B------:R1:W2:Y:S04]  /*8840*/  SHFL.IDX PT, R4, R18, 0x1, 0x181f ;  /* 0x00381f0012047f89 */ /* 0x0002a800000e0000 */
[----:B--2-4-:R1:W2:Y:S02]  /*8850*/  SHFL.IDX PT, R2, R20, 0x1, 0x181f ;  /* 0x00381f0014027f89 */ /* 0x0142a400000e0000 */
.L_x_3081:
        /* <DEDUP_REMOVED lines=26> */
.L_x_2955:
[----:B------:R-:W-:Y:S05]  /*8a00*/  BSYNC B0 ;  /* 0x0000000000007941 */ /* 0x000fea0003800000 */
.L_x_2954:
[----:B------:R-:W-:Y:S05]  /*8a10*/  BRA.DIV ~URZ, `(.L_x_2956) ;  /* 0x000120127f007947 */ /* 0x000fea000b800000 */
[----:B------:R4:W1:Y:S02]  /*8a20*/  SHFL.IDX PT, R4, R18, 0x2, 0x181f ;  /* 0x00581f0012047f89 */ /* 0x00086400000e0000 */
.L_x_3082:
[----:B------:R-:W-:Y:S05]  /*8a30*/  BRA.DIV ~URZ, `(.L_x_2957) ;  /* 0x000120727f007947 */ /* 0x000fea000b800000 */
[----:B--2---:R2:W3:Y:S02]  /*8a40*/  SHFL.IDX PT, R2, R20, 0x2, 0x181f ;  /* 0x00581f0014027f89 */ /* 0x0044e400000e0000 */
.L_x_3083:
        /* <DEDUP_REMOVED lines=26> */
.L_x_2959:
[----:B------:R-:W-:Y:S05]  /*8bf0*/  BSYNC B0 ;  /* 0x0000000000007941 */ /* 0x000fea0003800000 */
.L_x_2958:
[----:B------:R-:W-:Y:S05]  /*8c00*/  BRA.DIV ~URZ, `(.L_x_2960) ;  /* 0x00011f227f007947 */ /* 0x000fea000b800000 */
[----:B-1----:R1:W2:Y:S04]  /*8c10*/  SHFL.IDX PT, R11, R18, 0x3, 0x181f ;  /* 0x00781f00120b7f89 */ /* 0x0022a800000e0000 */
[----:B------:R1:W4:Y:S02]  /*8c20*/  SHFL.IDX PT, R10, R20, 0x3, 0x181f ;  /* 0x00781f00140a7f89 */ /* 0x00032400000e0000 */
.L_x_3084:
        /* <DEDUP_REMOVED lines=205> */
[----:B------:R-:W-:Y:S05]  /*9900*/  CALL.REL.NOINC `($_ZN7cutlass13device_kernelIN5flash19enable_sm80_to_sm89INS1_16FlashAttnFwdSm80INS1_25CollectiveMainloopFwdSm80ILi8ELi1ELb0EN4cute5tupleIJNS5_1CILi128EEENS7_ILi48EEENS7_ILi256EEEEEELi256ENS_6half_tEfNS_4arch4Sm80ELb0ELb1ELb0ELb1ELb1ELb1ELb1ELb0EEENS1_21CollectiveEpilogueFwdINS6_IJS8_SA_S9_EEENS6_IJNS7_ILi1EEESI_SI_EEESC_SE_Li256ELb1ELb1ELb0ELb0EEENS1_19SingleTileSchedulerILb1ELb0ELb1ELi128EEEEEEEEEvNT_6ParamsE$_ZZN5flash25CollectiveMainloopFwdSm80ILi8ELi1ELb0EN4cute5tupleIJNS1_1CILi128EEENS3_ILi48EEENS3_ILi256EEEEEELi256EN7cutlass6half_tEfNS8_4arch4Sm80ELb0ELb1ELb0ELb1ELb1ELb1ELb1ELb0EE3mmaINS_16FlashAttnFwdSm80ISC_NS_21CollectiveEpilogueFwdINS2_IJS4_S6_S5_EEENS2_IJNS3_ILi1EEESH_SH_EEES9_SB_Li256ELb1ELb1ELb0ELb0EEENS_19SingleTileSchedulerILb1ELb0ELb1ELi128EEEE13SharedStorageENS1_6TensorINS1_11ArrayEngineIfLm128EEENS1_6LayoutINS2_IJNS2_IJNS3_ILi2EEESS_EEESH_NS3_ILi32EEEEEENS2_IJNS2_IJSH_SS_EEENS3_ILi0EEENS3_ILi4EEEEEEEEEENS_7SoftmaxILi2ELi0EEEEEbRKNSC_6ParamsERT0_RT1_iRKNS_16SeqlenInfoQKNewKILb1ELb1EEENS2_IJiiiiEEERT_ENKUlvE_clEv) ;  /* 0x00012e6000007944 */ /* 0x000fea0003c00000 */
[----:B------:R-:W-:Y:S05]  /*9910*/  BSYNC B2 ;  /* 0x0000000000027941 */ /* 0x000fea0003800000 */
.L_x_2961:
        /* <DEDUP_REMOVED lines=36> */
.L_x_3085:
[----:B------:R-:W4:Y:S01]  /*9b60*/  SHFL.IDX PT, R2, R11, RZ, 0x181f ;  /* 0x00181fff0b027589 */ /* 0x000f2200000e0000 */
[----:B------:R-:W-:Y:S01]  /*9b70*/  ISETP.GE.AND P1, PT, R219, c[0x0][0x1d4], PT ;  /* 0x00007500db007a0c */ /* 0x000fe20003f26270 */
[----:B------:R-:W-:Y:S01]  /*9b80*/  IMAD.SHL.U32 R209, R209, 0x2, RZ ;  /* 0x00000002d1d17824 */ /* 0x000fe200078e00ff */
[----:B------:R-:W-:Y:S01]  /*9b90*/  IADD3 R8, R219, 0x40, RZ ;  /* 0x00000040db087810 */ /* 0x000fe20007ffe0ff */
[----:B------:R-:W-:Y:S01]  /*9ba0*/  BSSY B0, `(.L_x_2963) ;  /* 0x0000030000007945 */ /* 0x000fe20003800000 */
[----:B------:R-:W-:-:S02]  /*9bb0*/  ISETP.LT.OR P0, PT, R0, 0x1, P1 ;  /* 0x000000010000780c */ /* 0x000fc40000f01670 */
[----:B------:R-:W-:Y:S02]  /*9bc0*/  ISETP.GE.AND P4, PT, R8, c[0x0][0x1d4], PT ;  /* 0x0000750008007a0c */ /* 0x000fe40003f86270 */
[----:B------:R-:W-:Y:S02]  /*9bd0*/  IADD3 R8, R219, 0x80, RZ ;  /* 0x00000080db087810 */ /* 0x000fe40007ffe0ff */
        /* <DEDUP_REMOVED lines=24> */
.L_x_3086:
        /* <DEDUP_REMOVED lines=20> */
.L_x_2964:
[----:B---3--:R-:W-:Y:S05]  /*9ea0*/  BSYNC B0 ;  /* 0x0000000000007941 */ /* 0x008fea0003800000 */
.L_x_2963:
[----:B------:R-:W0:Y:S01]  /*9eb0*/  LDGDEPBAR ;  /* 0x00000000000079af */ /* 0x000e220000000000 */
[----:B------:R-:W-:Y:S01]  /*9ec0*/  WARPSYNC 0xffffffff ;  /* 0xffffffff00007948 */ /* 0x000fe20003800000 */
[C---:B--2---:R-:W-:Y:S01]  /*9ed0*/  HMMA.16816.F32 R32, R12.reuse, R28, RZ ;  /* 0x0000001c0c20723c */ /* 0x044fe200000018ff */
[C---:B------:R-:W-:Y:S01]  /*9ee0*/  IMAD R207, R6.reuse, 0x2, R205 ;  /* 0x0000000206cf7824 */ /* 0x040fe200078e02cd */
[----:B------:R-:W-:Y:S01]  /*9ef0*/  LEA R206, R6, R204, 0x1 ;  /* 0x000000cc06ce7211 */ /* 0x000fe200078e08ff */
[C---:B------:R-:W-:Y:S01]  /*9f00*/  IMAD R202, R7.reuse, 0x2, R196 ;  /* 0x0000000207ca7824 */ /* 0x040fe200078e02c4 */
[----:B------:R-:W-:Y:S01]  /*9f10*/  LEA R201, R7, R203, 0x1 ;  /* 0x000000cb07c97211 */ /* 0x000fe200078e08ff */
[----:B------:R-:W-:Y:S01]  /*9f20*/  BSSY B1, `(.L_x_2966) ;  /* 0x00000f8000017945 */ /* 0x000fe20003800000 */
[----:B------:R-:W-:Y:S02]  /*9f30*/  ISETP.GT.AND P0, PT, R145, R233, PT ;  /* 0x000000e99100720c */ /* 0x000fe40003f04270 */
[C---:B------:R-:W-:Y:S01]  /*9f40*/  HMMA.16816.F32 R28, R12.reuse, R30, RZ ;  /* 0x0000001e0c1c723c */ /* 0x040fe200000018ff */
[----:B------:R-:W-:Y:S04]  /*9f50*/  LDSM.16.M88.4 R52, [R202+0xa080] ;  /* 0x00a08000ca34783b */ /* 0x000fe80000000200 */
[----:B------:R-:W-:Y:S03]  /*9f60*/  LDSM.16.M88.4 R60, [R202+0xa880] ;  /* 0x00a88000ca3c783b */ /* 0x000fe60000000200 */
[C---:B-1----:R-:W-:Y:S01]  /*9f70*/  HMMA.16816.F32 R24, R12.reuse, R36, RZ ;  /* 0x000000240c18723c */ /* 0x042fe200000018ff */
[----:B------:R-:W-:Y:S04]  /*9f80*/  LDSM.16.M88.4 R68, [R202+0xb080] ;  /* 0x00b08000ca44783b */ /* 0x000fe80000000200 */
[----:B------:R-:W-:Y:S03]  /*9f90*/  LDSM.16.M88.4 R72, [R201+0x1000] ;  /* 0x00100000c948783b */ /* 0x000fe60000000200 */
[C---:B------:R-:W-:Y:S08]  /*9fa0*/  HMMA.16816.F32 R20, R12.reuse, R38, RZ ;  /* 0x000000260c14723c */ /* 0x040ff000000018ff */
[C---:B------:R-:W-:Y:S08]  /*9fb0*/  HMMA.16816.F32 R36, R12.reuse, R44, RZ ;  /* 0x0000002c0c24723c */ /* 0x040ff000000018ff */
[----:B------:R-:W-:Y:S01]  /*9fc0*/  HMMA.16816.F32 R44, R12, R46, RZ ;  /* 0x0000002e0c2c723c */ /* 0x000fe200000018ff */
[----:B------:R-:W1:Y:S07]  /*9fd0*/  LDSM.16.M88.4 R12, [R207] ;  /* 0x00000000cf0c783b */ /* 0x000e6e0000000200 */
[C---:B-----5:R-:W-:Y:S08]  /*9fe0*/  HMMA.16816.F32 R48, R16.reuse, R40, R32 ;  /* 0x000000281030723c */ /* 0x060ff00000001820 */
[C---:B------:R-:W-:Y:S08]  /*9ff0*/  HMMA.16816.F32 R40, R16.reuse, R42, R28 ;  /* 0x0000002a1028723c */ /* 0x040ff0000000181c */
[C---:B------:R-:W-:Y:S08]  /*a000*/  HMMA.16816.F32 R32, R16.reuse, R56, R24 ;  /* 0x000000381020723c */ /* 0x040ff00000001818 */
[C---:B------:R-:W-:Y:S01]  /*a010*/  HMMA.16816.F32 R28, R16.reuse, R58, R20 ;  /* 0x0000003a101c723c */ /* 0x040fe20000001814 */
[----:B------:R-:W-:Y:S07]  /*a020*/  LDSM.16.M88.4 R56, [R201] ;  /* 0x00000000c938783b */ /* 0x000fee0000000200 */
[C---:B------:R-:W-:Y:S08]  /*a030*/  HMMA.16816.F32 R24, R16.reuse, R64, R36 ;  /* 0x000000401018723c */ /* 0x040ff00000001824 */
[----:B------:R-:W-:Y:S01]  /*a040*/  HMMA.16816.F32 R20, R16, R66, R44 ;  /* 0x000000421014723c */ /* 0x000fe2000000182c */
[----:B------:R-:W2:Y:S04]  /*a050*/  LDSM.16.M88.4 R16, [R206] ;  /* 0x00000000ce10783b */ /* 0x000ea80000000200 */
[----:B------:R-:W3:Y:S03]  /*a060*/  LDSM.16.M88.4 R64, [R201+0x800] ;  /* 0x00080000c940783b */ /* 0x000ee60000000200 */
[C---:B-1----:R-:W-:Y:S01]  /*a070*/  HMMA.16816.F32 R44, R12.reuse, R52, R48 ;  /* 0x000000340c2c723c */ /* 0x042fe20000001830 */
[----:B------:R-:W-:Y:S07]  /*a080*/  LDSM.16.M88.4 R48, [R196+0xb880] ;  /* 0x00b88000c430783b */ /* 0x000fee0000000200 */
        /* <DEDUP_REMOVED lines=38> */
[----:B------:R-:W2:Y:S07]  /*a2f0*/  LDSM.16.M88.4 R16, [R206+0x4000] ;  /* 0x00400000ce10783b */ /* 0x000eae0000000200 */
        /* <DEDUP_REMOVED lines=41> */
[C---:B------:R-:W-:Y:S01]  /*a590*/  HMMA.16816.F32 R36, R12.reuse, R46, R36 ;  /* 0x0000002e0c24723c */ /* 0x040fe20000001824 */
[----:B------:R-:W-:Y:S07]  /*a5a0*/  LDSM.16.M88.4 R44, [R203+0x4800] ;  /* 0x00480000cb2c783b */ /* 0x000fee0000000200 */
[C---:B---3--:R-:W-:Y:S08]  /*a5b0*/  HMMA.16816.F32 R32, R12.reuse, R56, R32 ;  /* 0x000000380c20723c */ /* 0x048ff00000001820 */
        /* <DEDUP_REMOVED lines=12> */
[C---:B----4-:R-:W-:Y:S08]  /*a680*/  HMMA.16816.F32 R24, R16.reuse, R68, R24 ;  /* 0x000000441018723c */ /* 0x050ff00000001818 */
[----:B------:R-:W-:Y:S01]  /*a690*/  HMMA.16816.F32 R16, R16, R70, R20 ;  /* 0x000000461010723c */ /* 0x000fe20000001814 */
[----:B------:R-:W2:Y:S04]  /*a6a0*/  LDSM.16.M88.4 R20, [R204+0xc000] ;  /* 0x00c00000cc14783b */ /* 0x000ea80000000200 */
[----:B------:R-:W4:Y:S03]  /*a6b0*/  LDSM.16.M88.4 R68, [R203+0x5800] ;  /* 0x00580000cb44783b */ /* 0x000f260000000200 */
[C---:B-1----:R-:W-:Y:S08]  /*a6c0*/  HMMA.16816.F32 R40, R12.reuse, R48, R40 ;  /* 0x000000300c28723c */ /* 0x042ff00000001828 */
[C---:B------:R-:W-:Y:S01]  /*a6d0*/  HMMA.16816.F32 R36, R12.reuse, R50, R36 ;  /* 0x000000320c24723c */ /* 0x040fe20000001824 */
        /* <DEDUP_REMOVED lines=16> */
[----:B------:R-:W2:Y:S01]  /*a7e0*/  LDSM.16.M88.4 R12, [R206+0xc000] ;  /* 0x00c00000ce0c783b */ /* 0x000ea20000000200 */
[----:B------:R-:W-:-:S06]  /*a7f0*/  DEPBAR.LE SB0, 0x0 ;  /* 0x000080000000791a */ /* 0x000fcc0000000000 */
[C---:B-1----:R-:W-:Y:S08]  /*a800*/  HMMA.16816.F32 R40, R16.reuse, R56, R40 ;  /* 0x000000381028723c */ /* 0x042ff00000001828 */
[C---:B------:R-:W-:Y:S08]  /*a810*/  HMMA.16816.F32 R36, R16.reuse, R58, R36 ;  /* 0x0000003a1024723c */ /* 0x040ff00000001824 */
[C---:B------:R-:W-:Y:S08]  /*a820*/  HMMA.16816.F32 R32, R16.reuse, R60, R32 ;  /* 0x0000003c1020723c */ /* 0x040ff00000001820 */
[C---:B------:R-:W-:Y:S08]  /*a830*/  HMMA.16816.F32 R28, R16.reuse, R62, R28 ;  /* 0x0000003e101c723c */ /* 0x040ff0000000181c */
[C---:B---3--:R-:W-:Y:S08]  /*a840*/  HMMA.16816.F32 R24, R16.reuse, R64, R24 ;  /* 0x000000401018723c */ /* 0x048ff00000001818 */
        /* <DEDUP_REMOVED lines=8> */
[----:B------:R-:W-:Y:S01]  /*a8d0*/  @!UPT UIADD3 URZ, URZ, URZ, URZ ;  /* 0x0000003f3f3ff290 */ /* 0x000fe2000fffe03f */
[----:B------:R-:W-:Y:S11]  /*a8e0*/  @!P0 BRA `(.L_x_2967) ;  /* 0x000005b000008947 */ /* 0x000ff60003800000 */
[----:B------:R-:W-:Y:S01]  /*a8f0*/  IMAD.MOV.U32 R0, RZ, RZ, 0x1 ;  /* 0x00000001ff007424 */ /* 0x000fe200078e00ff */
        /* <DEDUP_REMOVED lines=34> */
.L_x_3087:
[----:B------:R-:W-:Y:S05]  /*ab20*/  BRA.DIV ~URZ, `(.L_x_2969) ;  /* 0x000102e27f007947 */ /* 0x000fea000b800000 */
[----:B------:R3:W4:Y:S02]  /*ab30*/  SHFL.IDX PT, R0, R8, RZ, 0x181f ;  /* 0x00181fff08007589 */ /* 0x00072400000e0000 */
.L_x_3088:
[----:B------:R-:W-:Y:S01]  /*ab40*/  BSSY B0, `(.L_x_2970) ;  /* 0x0000019000007945 */ /* 0x000fe20003800000 */
[----:B------:R-:W-:Y:S05]  /*ab50*/  @!P0 BRA `(.L_x_2971) ;  /* 0x0000017000008947 */ /* 0x000fea0003800000 */
[----:B------:R-:W-:Y:S02]  /*ab60*/  SHF.R.S32.HI R2, RZ, 0x1f, R219 ;  /* 0x0000001fff027819 */ /* 0x000fe400000114db */
[C---:B----4-:R-:W-:Y:S02]  /*ab70*/  LEA R16, P0, R219.reuse, R0, 0x1 ;  /* 0x00000000db107211 */ /* 0x050fe400078008ff */
[C---:B------:R-:W-:Y:S02]  /*ab80*/  IADD3 R20, R219.reuse, 0x40, RZ ;  /* 0x00000040db147810 */ /* 0x040fe40007ffe0ff */
[----:B--2---:R-:W-:-:S02]  /*ab90*/  LEA.HI.X R17, R219, R4, R2, 0x1, P0 ;  /* 0x00000004db117211 */ /* 0x004fc400000f0c02 */
[C---:B------:R-:W-:Y:S02]  /*aba0*/  LEA R14, P0, R248.reuse, R0, 0x1 ;  /* 0x00000000f80e7211 */ /* 0x040fe400078008ff */
        /* <DEDUP_REMOVED lines=18> */
.L_x_2971:
[----:B------:R-:W-:Y:S05]  /*acd0*/  BSYNC B0 ;  /* 0x0000000000007941 */ /* 0x000fea0003800000 */
.L_x_2970:
[----:B------:R-:W-:Y:S05]  /*ace0*/  BRA.DIV ~URZ, `(.L_x_2972) ;  /* 0x000101a27f007947 */ /* 0x000fea000b800000 */
[----:B--2---:R2:W1:Y:S04]  /*acf0*/  SHFL.IDX PT, R4, R7, 0x1, 0x181f ;  /* 0x00381f0007047f89 */ /* 0x00446800000e0000 */
[----:B----4-:R2:W4:Y:S02]  /*ad00*/  SHFL.IDX PT, R0, R8, 0x1, 0x181f ;  /* 0x00381f0008007f89 */ /* 0x01052400000e0000 */
.L_x_3089:
[----:B------:R-:W-:-:S13]  /*ad10*/  ISETP.GE.AND P0, PT, R11, 0x21, PT ;  /* 0x000000210b00780c */ /* 0x000fda0003f06270 */
[----:B------:R-:W-:Y:S05]  /*ad20*/  @!P0 BRA `(.L_x_2967) ;  /* 0x0000017000008947 */ /* 0x000fea0003800000 */
[----:B------:R-:W-:Y:S02]  /*ad30*/  SHF.R.S32.HI R2, RZ, 0x1f, R219 ;  /* 0x0000001fff027819 */ /* 0x000fe400000114db */
[C---:B----4-:R-:W-:Y:S02]  /*ad40*/  LEA R16, P0, R219.reuse, R0, 0x1 ;  /* 0x00000000db107211 */ /* 0x050fe400078008ff */
[C---:B------:R-:W-:Y:S02]  /*ad50*/  IADD3 R18, R219.reuse, 0x40, RZ ;  /* 0x00000040db127810 */ /* 0x040fe40007ffe0ff */
[C---:B-1----:R-:W-:Y:S02]  /*ad60*/  LEA.HI.X R17, R219.reuse, R4, R2, 0x1, P0 ;  /* 0x00000004db117211 */ /* 0x042fe400000f0c02 */
        /* <DEDUP_REMOVED lines=19> */
.L_x_2967:
[----:B------:R-:W-:Y:S05]  /*aea0*/  BSYNC B1 ;  /* 0x0000000000017941 */ /* 0x000fea0003800000 */
.L_x_2966:
[----:B------:R-:W5:Y:S01]  /*aeb0*/  LDL R11, [R1+0x4] ;  /* 0x00000400010b7983 */ /* 0x000f620000100800 */
[----:B----4-:R-:W-:Y:S01]  /*aec0*/  SHF.R.S32.HI R0, RZ, 0x1f, R76 ;  /* 0x0000001fff007819 */ /* 0x010fe2000001144c */
[----:B-1----:R-:W-:Y:S01]  /*aed0*/  IMAD.MOV.U32 R13, RZ, RZ, 0x1 ;  /* 0x00000001ff0d7424 */ /* 0x002fe200078e00ff */
        /* <DEDUP_REMOVED lines=8> */
[----:B--2---:R-:W-:Y:S01]  /*af60*/  SHF.R.S32.HI R7, RZ, 0x1f, R0 ;  /* 0x0000001fff077819 */ /* 0x004fe20000011400 */
[----:B------:R-:W-:Y:S01]  /*af70*/  IMAD.IADD R0, R76, 0x1, -R3 ;  /* 0x000000014c007824 */ /* 0x000fe200078e0a03 */
[----:B------:R-:W-:Y:S02]  /*af80*/  ISETP.NE.AND P0, PT, R13, c[0x0][0x2c4], PT ;  /* 0x0000b1000d007a0c */ /* 0x000fe40003f05270 */
[----:B------:R-:W-:-:S02]  /*af90*/  LEA.HI R7, R7, R4, RZ, 0x3 ;  /* 0x0000000407077211 */ /* 0x000fc400078f18ff */
[----:B------:R-:W-:Y:S02]  /*afa0*/  LEA.HI R3, R2, R2, RZ, 0x1 ;  /* 0x0000000202037211 */ /* 0x000fe400078f08ff */
[----:B------:R-:W-:Y:S02]  /*afb0*/  SHF.R.S32.HI R12, RZ, 0x1f, R0 ;  /* 0x0000001fff0c7819 */ /* 0x000fe40000011400 */
[----:B---3--:R-:W-:Y:S02]  /*afc0*/  LOP3.LUT R8, R7, 0xffffff8, RZ, 0xc0, !PT ;  /* 0x0ffffff807087812 */ /* 0x008fe400078ec0ff */
        /* <DEDUP_REMOVED lines=13> */
[----:B-----5:R-:W-:-:S05]  /*b0a0*/  IMAD R2, R11, 0x80, R239 ;  /* 0x000000800b027824 */ /* 0x020fca00078e02ef */
        /* <DEDUP_REMOVED lines=9> */
.L_x_3090:
[----:B------:R-:W-:Y:S01]  /*b140*/  IMAD.MOV.U32 R16, RZ, RZ, 0x1 ;  /* 0x00000001ff107424 */ /* 0x000fe200078e00ff */
[----:B------:R-:W-:Y:S01]  /*b150*/  LOP3.LUT R208, R208, 0xffffefff, RZ, 0xc0, !PT ;  /* 0xffffefffd0d07812 */ /* 0x000fe200078ec0ff */
[--C-:B--2---:R-:W-:Y:S02]  /*b160*/  IMAD.IADD R2, R8, 0x1, R3.reuse ;  /* 0x0000000108027824 */ /* 0x104fe400078e0203 */
[----:B------:R-:W-:Y:S01]  /*b170*/  IMAD.IADD R0, R7, 0x1, R3 ;  /* 0x0000000107007824 */ /* 0x000fe200078e0203 */
[----:B------:R-:W-:Y:S02]  /*b180*/  ISETP.LE.AND P0, PT, R16, c[0x0][0x32c], PT ;  /* 0x0000cb0010007a0c */ /* 0x000fe40003f03270 */
[----:B------:R-:W-:-:S11]  /*b190*/  IMNMX R2, R12, R2, PT ;  /* 0x000000020c027217 */ /* 0x000fd60003800200 */
[----:B------:R-:W-:Y:S01]  /*b1a0*/  @P0 LOP3.LUT R208, R208, 0x1000, RZ, 0xfc, !PT ;  /* 0x00001000d0d00812 */ /* 0x000fe200078efcff */
[----:B------:R-:W-:Y:S05]  /*b1b0*/  @!P0 BRA `(.L_x_2974) ;  /* 0x0000012000008947 */ /* 0x000fea0003800000 */
[----:B------:R-:W-:Y:S01]  /*b1c0*/  IADD3 R3, -R231, R5, R3 ;  /* 0x00000005e7037210 */ /* 0x000fe20007ffe103 */
        /* <DEDUP_REMOVED lines=9> */
.L_x_2976:
[----:B------:R-:W-:-:S13]  /*b260*/  ISETP.NE.AND P0, PT, R16, c[0x0][0x32c], PT ;  /* 0x0000cb0010007a0c */ /* 0x000fda0003f05270 */
[----:B------:R-:W-:-:S05]  /*b270*/  @P0 IMAD.HI.U32 R11, R3, c[0x0][0x330], RZ ;  /* 0x0000cc00030b0a27 */ /* 0x000fca00078e00ff */
[----:B------:R-:W-:Y:S02]  /*b280*/  @P0 SHF.R.U32.HI R3, RZ, c[0x0][0x334], R11 ;  /* 0x0000cd00ff030a19 */ /* 0x000fe4000001160b */
.L_x_2977:
[----:B------:R-:W-:Y:S05]  /*b290*/  BSYNC B0 ;  /* 0x0000000000007941 */ /* 0x000fea0003800000 */
.L_x_2975:
[----:B------:R-:W-:-:S05]  /*b2a0*/  IMAD R3, R3, c[0x0][0x32c], R13 ;  /* 0x0000cb0003037a24 */ /* 0x000fca00078e020d */
[----:B------:R-:W-:Y:S02]  /*b2b0*/  IADD3 R11, R3, c[0x0][0x32c], RZ ;  /* 0x0000cb00030b7a10 */ /* 0x000fe40007ffe0ff */
[----:B------:R-:W-:Y:S02]  /*b2c0*/  IMNMX R0, R0, R3, !PT ;  /* 0x0000000300007217 */ /* 0x000fe40007800200 */
[----:B------:R-:W-:Y:S02]  /*b2d0*/  IMNMX R2, R2, R11, PT ;  /* 0x0000000b02027217 */ /* 0x000fe40003800200 */
.L_x_2974:
[----:B------:R-:W-:Y:S02]  /*b2e0*/  ISETP.GE.AND P0, PT, R112, 0x2, PT ;  /* 0x000000027000780c */ /* 0x000fe40003f06270 */
        /* <DEDUP_REMOVED lines=15> */
[----:B------:R-:W-:Y:S02]  /*b3e0*/  ISETP.GE.AND P2, PT, R112, 0x21, PT ;  /* 0x000000217000780c */ /* 0x000fe40003f46270 */
[----:B------:R-:W-:Y:S02]  /*b3f0*/  FSEL R20, R52, -INF , !P0 ;  /* 0xff80000034147808 */ /* 0x000fe40004000000 */
[----:B------:R-:W-:Y:S02]  /*b400*/  ISETP.GT.AND P0, PT, R0, 0x9, !P1 ;  /* 0x000000090000780c */ /* 0x000fe40004f04270 */
[----:B------:R-:W-:Y:S02]  /*b410*/  LOP3.LUT R208, R208, 0xfffffffe, RZ, 0xc0, !PT ;  /* 0xfffffffed0d07812 */ /* 0x000fe400078ec0ff */
[----:B------:R-:W-:Y:S02]  /*b420*/  ISETP.LT.OR P0, PT, R2, 0xa, P0 ;  /* 0x0000000a0200780c */ /* 0x000fe40000701670 */
[----:B------:R-:W-:-:S02]  /*b430*/  @P1 LOP3.LUT R208, R208, 0x1, RZ, 0xfc, !PT ;  /* 0x00000001d0d01812 */ /* 0x000fc400078efcff */
[----:B------:R-:W-:Y:S02]  /*b440*/  FSEL R23, R53, -INF , !P0 ;  /* 0xff80000035177808 */ /* 0x000fe40004000000 */
[----:B------:R-:W-:Y:S02]  /*b450*/  ISETP.GT.AND P0, PT, R0, 0x10, !P6 ;  /* 0x000000100000780c */ /* 0x000fe40007704270 */
[----:B------:R-:W-:Y:S02]  /*b460*/  ISETP.GE.AND P1, PT, R112, 0x22, PT ;  /* 0x000000227000780c */ /* 0x000fe40003f26270 */
        /* <DEDUP_REMOVED lines=18> */
[----:B------:R-:W-:-:S13]  /*b590*/  ISETP.GE.AND P0, PT, R112, 0x29, PT ;  /* 0x000000297000780c */ /* 0x000fda0003f06270 */
[----:B------:R-:W-:Y:S02]  /*b5a0*/  @P0 LOP3.LUT R208, R208, 0x8, RZ, 0xfc, !PT ;  /* 0x00000008d0d00812 */ /* 0x000fe400078efcff */
[----:B------:R-:W-:Y:S02]  /*b5b0*/  ISETP.GT.AND P0, PT, R0, 0x28, !P0 ;  /* 0x000000280000780c */ /* 0x000fe40004704270 */
[----:B------:R-:W-:Y:S02]  /*b5c0*/  LOP3.LUT R208, R208, 0xfffffffb, RZ, 0xc0, !PT ;  /* 0xfffffffbd0d07812 */ /* 0x000fe400078ec0ff */
[----:B------:R-:W-:-:S04]  /*b5d0*/  ISETP.LT.OR P0, PT, R2, 0x29, P0 ;  /* 0x000000290200780c */ /* 0x000fc80000701670 */
[----:B------:R-:W-:Y:S02]  /*b5e0*/  FSEL R33, R44, -INF , !P0 ;  /* 0xff8000002c217808 */ /* 0x000fe40004000000 */
[----:B------:R-:W-:-:S13]  /*b5f0*/  ISETP.GE.AND P0, PT, R112, 0x1, PT ;  /* 0x000000017000780c */ /* 0x000fda0003f06270 */
[----:B------:R-:W-:Y:S02]  /*b600*/  @P0 LOP3.LUT R208, R208, 0x4, RZ, 0xfc, !PT ;  /* 0x00000004d0d00812 */ /* 0x000fe400078efcff */
[----:B------:R-:W-:Y:S02]  /*b610*/  ISETP.GT.AND P0, PT, R0, RZ, !P0 ;  /* 0x000000ff0000720c */ /* 0x000fe40004704270 */
[----:B------:R-:W-:Y:S02]  /*b620*/  LOP3.LUT R208, R208, 0xffffffef, RZ, 0xc0, !PT ;  /* 0xffffffefd0d07812 */ /* 0x000fe400078ec0ff */
        /* <DEDUP_REMOVED lines=8> */
[----:B------:R2:W3:Y:S02]  /*b6b0*/  SHFL.IDX PT, R3, R4, 0x1, 0x1c1f ;  /* 0x003c1f0004037f89 */ /* 0x0004e400000e0000 */
.L_x_3091:
[----:B------:R-:W-:Y:S01]  /*b6c0*/  ISETP.LE.AND P0, PT, R16, c[0x0][0x32c], PT ;  /* 0x0000cb0010007a0c */ /* 0x000fe20003f03270 */
[--C-:B---3--:R-:W-:Y:S02]  /*b6d0*/  IMAD.IADD R2, R8, 0x1, R3.reuse ;  /* 0x0000000108027824 */ /* 0x108fe400078e0203 */
[----:B------:R-:W-:-:S03]  /*b6e0*/  IMAD.IADD R0, R7, 0x1, R3 ;  /* 0x0000000107007824 */ /* 0x000fc600078e0203 */
[----:B------:R-:W-:-:S07]  /*b6f0*/  IMNMX R2, R12, R2, PT ;  /* 0x000000020c027217 */ /* 0x000fce0003800200 */
[----:B------:R-:W-:Y:S05]  /*b700*/  @!P0 BRA `(.L_x_2979) ;  /* 0x0000014000008947 */ /* 0x000fea0003800000 */
[----:B------:R-:W-:Y:S01]  /*b710*/  IADD3 R3, -R231, R5, R3 ;  /* 0x00000005e7037210 */ /* 0x000fe20007ffe103 */
[----:B------:R-:W-:Y:S03]  /*b720*/  BSSY B0, `(.L_x_2980) ;  /* 0x000000e000007945 */ /* 0x000fe60003800000 */
[----:B------:R-:W-:-:S13]  /*b730*/  ISETP.GT.AND P0, PT, R3, -0x1, PT ;  /* 0xffffffff0300780c */ /* 0x000fda0003f04270 */
[----:B------:R-:W-:Y:S05]  /*b740*/  @P0 BRA `(.L_x_2981) ;  /* 0x0000007000000947 */ /* 0x000fea0003800000 */
[----:B-12---:R-:W-:Y:S01]  /*b750*/  IMAD.MOV.U32 R4, RZ, RZ, 0x1 ;  /* 0x00000001ff047424 */ /* 0x006fe200078e00ff */
[----:B------:R-:W-:-:S04]  /*b760*/  LOP3.LUT R3, RZ, R3, RZ, 0x33, !PT ;  /* 0x00000003ff037212 */ /* 0x000fc800078e33ff */
[----:B------:R-:W-:-:S13]  /*b770*/  ISETP.NE.AND P0, PT, R4, c[0x0][0x32c], PT ;  /* 0x0000cb0004007a0c */ /* 0x000fda0003f05270 */
[----:B------:R-:W-:-:S05]  /*b780*/  @P0 IMAD.HI.U32 R4, R3, c[0x0][0x330], RZ ;  /* 0x0000cc0003040a27 */ /* 0x000fca00078e00ff */
[----:B------:R-:W-:-:S04]  /*b790*/  @P0 SHF.R.U32.HI R3, RZ, c[0x0][0x334], R4 ;  /* 0x0000cd00ff030a19 */ /* 0x000fc80000011604 */
[----:B------:R-:W-:Y:S01]  /*b7a0*/  LOP3.LUT R3, RZ, R3, RZ, 0x33, !PT ;  /* 0x00000003ff037212 */ /* 0x000fe200078e33ff */
[----:B------:R-:W-:Y:S05]  /*b7b0*/  BRA `(.L_x_2982) ;  /* 0x0000004000007947 */ /* 0x000fea0003800000 */
.L_x_2981:
[----:B-12---:R-:W-:-:S04]  /*b7c0*/  MOV R4, 0x1 ;  /* 0x0000000100047802 */ /* 0x006fc80000000f00 */
[----:B------:R-:W-:-:S13]  /*b7d0*/  ISETP.NE.AND P0, PT, R4, c[0x0][0x32c], PT ;  /* 0x0000cb0004007a0c */ /* 0x000fda0003f05270 */
[----:B------:R-:W-:-:S05]  /*b7e0*/  @P0 IMAD.HI.U32 R4, R3, c[0x0][0x330], RZ ;  /* 0x0000cc0003040a27 */ /* 0x000fca00078e00ff */
[----:B------:R-:W-:Y:S02]  /*b7f0*/  @P0 SHF.R.U32.HI R3, RZ, c[0x0][0x334], R4 ;  /* 0x0000cd00ff030a19 */ /* 0x000fe40000011604 */
.L_x_2982:
[----:B------:R-:W-:Y:S05]  /*b800*/  BSYNC B0 ;  /* 0x0000000000007941 */ /* 0x000fea0003800000 */
.L_x_2980:
[----:B------:R-:W-:-:S05]  /*b810*/  IMAD R3, R3, c[0x0][0x32c], R13 ;  /* 0x0000cb0003037a24 */ /* 0x000fca00078e020d */
[----:B------:R-:W-:Y:S02]  /*b820*/  IADD3 R4, R3, c[0x0][0x32c], RZ ;  /* 0x0000cb0003047a10 */ /* 0x000fe40007ffe0ff */
[----:B------:R-:W-:Y:S02]  /*b830*/  IMNMX R0, R0, R3, !PT ;  /* 0x0000000300007217 */ /* 0x000fe40007800200 */
[----:B------:R-:W-:Y:S02]  /*b840*/  IMNMX R2, R2, R4, PT ;  /* 0x0000000402027217 */ /* 0x000fe40003800200 */
.L_x_2979:
[----:B------:R-:W-:Y:S02]  /*b850*/  LOP3.LUT P0, RZ, R208, 0x2, RZ, 0xc0, !PT ;  /* 0x00000002d0ff7812 */ /* 0x000fe4000780c0ff */
        /* <DEDUP_REMOVED lines=13> */
[----:B------:R-:W-:Y:S02]  /*b930*/  ISETP.GT.AND P0, PT, R0, 0x10, !P6 ;  /* 0x000000100000780c */ /* 0x000fe40007704270 */
[----:B------:R-:W-:-:S02]  /*b940*/  LOP3.LUT P6, RZ, R208, 0x10, RZ, 0xc0, !PT ;  /* 0x00000010d0ff7812 */ /* 0x000fc400078cc0ff */
[----:B------:R-:W-:Y:S02]  /*b950*/  ISETP.LT.OR P0, PT, R2, 0x11, P0 ;  /* 0x000000110200780c */ /* 0x000fe40000701670 */
[----:B------:R-:W-:Y:S02]  /*b960*/  FMNMX.FTZ R152, R28, R152, !PT ;  /* 0x000000981c987209 */ /* 0x000fe40007810000 */
[----:B------:R-:W-:Y:S02]  /*b970*/  FSEL R16, R38, -INF , !P0 ;  /* 0xff80000026107808 */ /* 0x000fe40004000000 */
[----:B------:R-:W-:Y:S02]  /*b980*/  ISETP.GT.AND P0, PT, R0, 0x11, !P5 ;  /* 0x000000110000780c */ /* 0x000fe40006f04270 */
[----:B------:R-:W-:Y:S02]  /*b990*/  LOP3.LUT P5, RZ, R208, 0x8, RZ, 0xc0, !PT ;  /* 0x00000008d0ff7812 */ /* 0x000fe400078ac0ff */
[----:B------:R-:W-:-:S02]  /*b9a0*/  ISETP.LT.OR P0, PT, R2, 0x12, P0 ;  /* 0x000000120200780c */ /* 0x000fc40000701670 */
[----:B------:R-:W-:Y:S02]  /*b9b0*/  FMNMX.FTZ R152, R29, R152, !PT ;  /* 0x000000981d987209 */ /* 0x000fe40007810000 */
[----:B------:R-:W-:Y:S02]  /*b9c0*/  FSEL R18, R39, -INF , !P0 ;  /* 0xff80000027127808 */ /* 0x000fe40004000000 */
[----:B------:R-:W-:Y:S02]  /*b9d0*/  ISETP.GT.AND P0, PT, R0, 0x18, !P4 ;  /* 0x000000180000780c */ /* 0x000fe40006704270 */
[----:B------:R-:W-:Y:S02]  /*b9e0*/  LOP3.LUT P4, RZ, R208, 0x4, RZ, 0xc0, !PT ;  /* 0x00000004d0ff7812 */ /* 0x000fe4000788c0ff */
[----:B------:R-:W-:Y:S02]  /*b9f0*/  ISETP.LT.OR P0, PT, R2, 0x19, P0 ;  /* 0x000000190200780c */ /* 0x000fe40000701670 */
[----:B------:R-:W-:-:S02]  /*ba00*/  FMNMX.FTZ R152, R31, R152, !PT ;  /* 0x000000981f987209 */ /* 0x000fc40007810000 */
[----:B------:R-:W-:Y:S02]  /*ba10*/  FSEL R19, R50, -INF , !P0 ;  /* 0xff80000032137808 */ /* 0x000fe40004000000 */
[----:B------:R-:W-:Y:S02]  /*ba20*/  ISETP.GT.AND P0, PT, R0, 0x19, !P3 ;  /* 0x000000190000780c */ /* 0x000fe40005f04270 */
[----:B------:R-:W-:Y:S02]  /*ba30*/  LOP3.LUT P3, RZ, R208, 0x20, RZ, 0xc0, !PT ;  /* 0x00000020d0ff7812 */ /* 0x000fe4000786c0ff */
[----:B------:R-:W-:Y:S02]  /*ba40*/  ISETP.LT.OR P0, PT, R2, 0x1a, P0 ;  /* 0x0000001a0200780c */ /* 0x000fe40000701670 */
[----:B------:R-:W-:Y:S02]  /*ba50*/  FMNMX.FTZ R152, R33, R152, !PT ;  /* 0x0000009821987209 */ /* 0x000fe40007810000 */
[----:B------:R-:W-:-:S02]  /*ba60*/  FSEL R21, R51, -INF , !P0 ;  /* 0xff80000033157808 */ /* 0x000fc40004000000 */
[----:B------:R-:W-:Y:S02]  /*ba70*/  ISETP.GT.AND P0, PT, R0, 0x20, !P2 ;  /* 0x000000200000780c */ /* 0x000fe40005704270 */
[----:B------:R-:W-:Y:S02]  /*ba80*/  FMNMX.FTZ R152, R32, R152, !PT ;  /* 0x0000009820987209 */ /* 0x000fe40007810000 */
        /* <DEDUP_REMOVED lines=29> */
[----:B------:R3:W4:Y:S02]  /*bc60*/  SHFL.BFLY PT, R0, R152, 0x2, 0x1f ;  /* 0x0c401f0098007f89 */ /* 0x00072400000e0000 */
.L_x_3092:
[----:B---34-:R-:W-:Y:S01]  /*bc70*/  FMNMX.FTZ R152, R152, R0, !PT ;  /* 0x0000000098987209 */ /* 0x018fe20007810000 */
[----:B------:R-:W-:Y:S05]  /*bc80*/  BRA.DIV ~URZ, `(.L_x_2984) ;  /* 0x0000f4427f007947 */ /* 0x000fea000b800000 */
[----:B------:R-:W3:Y:S04]  /*bc90*/  SHFL.BFLY PT, R0, R7, 0x2, 0x1f ;  /* 0x0c401f0007007f89 */ /* 0x000ee800000e0000 */
[----:B------:R-:W4:Y:S01]  /*bca0*/  SHFL.BFLY PT, R2, R152, 0x1, 0x1f ;  /* 0x0c201f0098027f89 */ /* 0x000f2200000e0000 */
[----:B---3--:R-:W-:Y:S02]  /*bcb0*/  FMNMX.FTZ R7, R7, R0, !PT ;  /* 0x0000000007077209 */ /* 0x008fe40007810000 */
[----:B----4-:R-:W-:-:S03]  /*bcc0*/  FMNMX.FTZ R152, R152, R2, !PT ;  /* 0x0000000298987209 */ /* 0x010fc60007810000 */
[----:B------:R3:W4:Y:S04]  /*bcd0*/  SHFL.BFLY PT, R3, R7, 0x1, 0x1f ;  /* 0x0c201f0007037f89 */ /* 0x00072800000e0000 */
.L_x_3093:
[C---:B------:R-:W-:Y:S01]  /*bce0*/  FMUL.FTZ R0, R152.reuse, c[0x0][0x2d0] ;  /* 0x0000b40098007a20 */ /* 0x040fe20000410000 */
[----:B------:R-:W-:Y:S01]  /*bcf0*/  FSETP.NEU.FTZ.AND P0, PT, R152, -INF , PT ;  /* 0xff8000009800780b */ /* 0x000fe20003f1d000 */
[----:B------:R-:W-:Y:S01]  /*bd00*/  WARPSYNC 0xffffffff ;  /* 0xffffffff00007948 */ /* 0x000fe20003800000 */
[----:B---34-:R-:W-:Y:S02]  /*bd10*/  FMNMX.FTZ R7, R3, R7, !PT ;  /* 0x0000000703077209 */ /* 0x018fe40007810000 */
[----:B------:R-:W-:Y:S02]  /*bd20*/  FSEL R0, R0, RZ, P0 ;  /* 0x000000ff00007208 */ /* 0x000fe40000000000 */
[C---:B------:R-:W-:Y:S01]  /*bd30*/  FSETP.NEU.FTZ.AND P0, PT, R7.reuse, -INF , PT ;  /* 0xff8000000700780b */ /* 0x040fe20003f1d000 */
[----:B------:R-:W-:Y:S01]  /*bd40*/  FMUL.FTZ R3, R7, c[0x0][0x2d0] ;  /* 0x0000b40007037a20 */ /* 0x000fe20000410000 */
[----:B------:R-:W-:Y:S01]  /*bd50*/  SHF.L.U32 R197, R10, 0x1, RZ ;  /* 0x000000010ac57819 */ /* 0x000fe200000006ff */
[----:B------:R-:W-:-:S04]  /*bd60*/  FFMA.FTZ R2, R14, c[0x0][0x2d0], -R0 ;  /* 0x0000b4000e027a23 */ /* 0x000fc80000010800 */
[----:B------:R3:W-:Y:S02]  /*bd70*/  MUFU.EX2 R40, R2 ;  /* 0x0000000200287308 */ /* 0x0007e40000000800 */
[----:B---3--:R-:W-:-:S06]  /*bd80*/  FFMA.FTZ R2, R15, c[0x0][0x2d0], -R0 ;  /* 0x0000b4000f027a23 */ /* 0x008fcc0000010800 */
[----:B------:R3:W4:Y:S02]  /*bd90*/  MUFU.EX2 R38, R2 ;  /* 0x0000000200267308 */ /* 0x0007240000000800 */
[----:B---3--:R-:W-:-:S06]  /*bda0*/  FFMA.FTZ R2, R20, c[0x0][0x2d0], -R0 ;  /* 0x0000b40014027a23 */ /* 0x008fcc0000010800 */
[----:B------:R3:W5:Y:S02]  /*bdb0*/  MUFU.EX2 R39, R2 ;  /* 0x0000000200277308 */ /* 0x0007640000000800 */
[----:B---3--:R-:W-:-:S06]  /*bdc0*/  FFMA.FTZ R2, R23, c[0x0][0x2d0], -R0 ;  /* 0x0000b40017027a23 */ /* 0x008fcc0000010800 */
[----:B------:R3:W1:Y:S02]  /*bdd0*/  MUFU.EX2 R14, R2 ;  /* 0x00000002000e7308 */ /* 0x0006640000000800 */
[----:B---3--:R-:W-:-:S06]  /*bde0*/  FFMA.FTZ R2, R25, c[0x0][0x2d0], -R0 ;  /* 0x0000b40019027a23 */ /* 0x008fcc0000010800 */
[----:B------:R3:W2:Y:S02]  /*bdf0*/  MUFU.EX2 R37, R2 ;  /* 0x0000000200257308 */ /* 0x0006a40000000800 */
[----:B---3--:R-:W-:-:S06]  /*be00*/  FFMA.FTZ R2, R26, c[0x0][0x2d0], -R0 ;  /* 0x0000b4001a027a23 */ /* 0x008fcc0000010800 */
[----:B------:R3:W-:Y:S02]  /*be10*/  MUFU.EX2 R35, R2 ;  /* 0x0000000200237308 */ /* 0x0007e40000000800 */
        /* <DEDUP_REMOVED lines=10> */
[----:B---3--:R-:W-:Y:S01]  /*bec0*/  FFMA.FTZ R2, R32, c[0x0][0x2d0], -R0 ;  /* 0x0000b40020027a23 */ /* 0x008fe20000010800 */
[----:B------:R-:W-:Y:S01]  /*bed0*/  FSEL R0, R3, RZ, P0 ;  /* 0x000000ff03007208 */ /* 0x000fe20000000000 */
[----:B----4-:R-:W-:-:S04]  /*bee0*/  FADD.FTZ R3, R40, R38 ;  /* 0x0000002628037221 */ /* 0x010fc80000010000 */
[----:B------:R3:W-:Y:S01]  /*bef0*/  MUFU.EX2 R134, R2 ;  /* 0x0000000200867308 */ /* 0x0007e20000000800 */
[----:B-----5:R-:W-:-:S04]  /*bf00*/  FADD.FTZ R3, R39, R3 ;  /* 0x0000000327037221 */ /* 0x020fc80000010000 */
[C---:B-1----:R-:W-:Y:S01]  /*bf10*/  FADD.FTZ R3, R14.reuse, R3 ;  /* 0x000000030e037221 */ /* 0x042fe20000010000 */
[----:B------:R-:W-:-:S03]  /*bf20*/  F2FP.PACK_AB R14, R14, R39 ;  /* 0x000000270e0e723e */ /* 0x000fc600000000ff */
[----:B--2---:R-:W-:Y:S02]  /*bf30*/  FADD.FTZ R3, R37, R3 ;  /* 0x0000000325037221 */ /* 0x004fe40000010000 */
[----:B---3--:R-:W-:-:S04]  /*bf40*/  FFMA.FTZ R2, R8, c[0x0][0x2d0], -R0 ;  /* 0x0000b40008027a23 */ /* 0x008fc80000010800 */
[----:B------:R1:W-:Y:S02]  /*bf50*/  MUFU.EX2 R27, R2 ;  /* 0x00000002001b7308 */ /* 0x0003e40000000800 */
[----:B-1----:R-:W-:-:S06]  /*bf60*/  FFMA.FTZ R2, R11, c[0x0][0x2d0], -R0 ;  /* 0x0000b4000b027a23 */ /* 0x002fcc0000010800 */
[----:B------:R1:W2:Y:S02]  /*bf70*/  MUFU.EX2 R26, R2 ;  /* 0x00000002001a7308 */ /* 0x0002a40000000800 */
[----:B-1----:R-:W-:Y:S01]  /*bf80*/  FFMA.FTZ R2, R12, c[0x0][0x2d0], -R0 ;  /* 0x0000b4000c027a23 */ /* 0x002fe20000010800 */
[----:B------:R-:W-:Y:S01]  /*bf90*/  F2FP.PACK_AB R12, R38, R40 ;  /* 0x00000028260c723e */ /* 0x000fe200000000ff */
[----:B--2---:R-:W-:-:S04]  /*bfa0*/  FADD.FTZ R4, R27, R26 ;  /* 0x0000001a1b047221 */ /* 0x004fc80000010000 */
[----:B------:R1:W2:Y:S02]  /*bfb0*/  MUFU.EX2 R25, R2 ;  /* 0x0000000200197308 */ /* 0x0002a40000000800 */
[----:B-1----:R-:W-:Y:S01]  /*bfc0*/  FFMA.FTZ R2, R13, c[0x0][0x2d0], -R0 ;  /* 0x0000b4000d027a23 */ /* 0x002fe20000010800 */
[----:B------:R-:W-:Y:S01]  /*bfd0*/  F2FP.PACK_AB R13, R26, R27 ;  /* 0x0000001b1a0d723e */ /* 0x000fe200000000ff */
[----:B--2---:R-:W-:-:S04]  /*bfe0*/  FADD.FTZ R4, R25, R4 ;  /* 0x0000000419047221 */ /* 0x004fc80000010000 */
[----:B------:R1:W2:Y:S02]  /*bff0*/  MUFU.EX2 R15, R2 ;  /* 0x00000002000f7308 */ /* 0x0002a40000000800 */
[----:B-1----:R-:W-:Y:S01]  /*c000*/  FFMA.FTZ R2, R16, c[0x0][0x2d0], -R0 ;  /* 0x0000b40010027a23 */ /* 0x002fe20000010800 */
[----:B------:R-:W-:Y:S01]  /*c010*/  F2FP.PACK_AB R16, R35, R37 ;  /* 0x000000252310723e */ /* 0x000fe200000000ff */
[C---:B--2---:R-:W-:Y:S01]  /*c020*/  FADD.FTZ R4, R15.reuse, R4 ;  /* 0x000000040f047221 */ /* 0x044fe20000010000 */
[----:B------:R-:W-:-:S03]  /*c030*/  F2FP.PACK_AB R15, R15, R25 ;  /* 0x000000190f0f723e */ /* 0x000fc600000000ff */
[----:B------:R1:W2:Y:S02]  /*c040*/  MUFU.EX2 R23, R2 ;  /* 0x0000000200177308 */ /* 0x0002a40000000800 */
[----:B-1----:R-:W-:Y:S01]  /*c050*/  FFMA.FTZ R2, R18, c[0x0][0x2d0], -R0 ;  /* 0x0000b40012027a23 */ /* 0x002fe20000010800 */
[----:B------:R-:W-:Y:S01]  /*c060*/  F2FP.PACK_AB R18, R34, R36 ;  /* 0x000000242212723e */ /* 0x000fe200000000ff */
[----:B--2---:R-:W-:-:S04]  /*c070*/  FADD.FTZ R4, R23, R4 ;  /* 0x0000000417047221 */ /* 0x004fc80000010000 */
        /* <DEDUP_REMOVED lines=8> */
[----:B------:R1:W1:Y:S02]  /*c100*/  MUFU.EX2 R133, R2 ;  /* 0x0000000200857308 */ /* 0x0002640000000800 */
[----:B-1----:R-:W-:Y:S02]  /*c110*/  FADD.FTZ R2, R35, R3 ;  /* 0x0000000323027221 */ /* 0x002fe40000010000 */
[----:B------:R-:W-:Y:S02]  /*c120*/  FFMA.FTZ R3, R30, c[0x0][0x2d0], -R0 ;  /* 0x0000b4001e037a23 */ /* 0x000fe40000010800 */
[----:B------:R-:W-:Y:S02]  /*c130*/  FADD.FTZ R2, R36, R2 ;  /* 0x0000000224027221 */ /* 0x000fe40000010000 */
[----:B------:R2:W1:Y:S02]  /*c140*/  MUFU.EX2 R135, R3 ;  /* 0x0000000300877308 */ /* 0x0004640000000800 */
[----:B------:R-:W-:-:S02]  /*c150*/  FADD.FTZ R2, R34, R2 ;  /* 0x0000000222027221 */ /* 0x000fc40000010000 */
[C---:B--2---:R-:W-:Y:S02]  /*c160*/  FADD.FTZ R3, R20.reuse, R4 ;  /* 0x0000000414037221 */ /* 0x044fe40000010000 */
[----:B------:R-:W-:Y:S01]  /*c170*/  FFMA.FTZ R4, R17, c[0x0][0x2d0], -R0 ;  /* 0x0000b40011047a23 */ /* 0x000fe20000010800 */
[----:B------:R-:W-:Y:S01]  /*c180*/  F2FP.PACK_AB R17, R20, R23 ;  /* 0x000000171411723e */ /* 0x000fe200000000ff */
        /* <DEDUP_REMOVED lines=137> */
[----:B------:R-:W-:Y:S01]  /*ca20*/  HMMA.16816.F32 R72, R132, R76, R112 ;  /* 0x0000004c8448723c */ /* 0x000fe20000001870 */
[----:B------:R-:W-:Y:S01]  /*ca30*/  IMAD.MOV.U32 R121, RZ, RZ, R150 ;  /* 0x000000ffff797224 */ /* 0x000fe200078e0096 */
[----:B------:R-:W-:Y:S01]  /*ca40*/  MOV R122, R149 ;  /* 0x00000095007a7202 */ /* 0x000fe20000000f00 */
[----:B------:R-:W-:-:S02]  /*ca50*/  IMAD.MOV.U32 R123, RZ, RZ, R148 ;  /* 0x000000ffff7b7224 */ /* 0x000fc400078e0094 */
[----:B------:R-:W-:Y:S02]  /*ca60*/  LDSM.16.MT88.4 R148, [R200+0x5080] ;  /* 0x00508000c894783b */ /* 0x000fe40000004200 */
[----:B------:R-:W-:Y:S01]  /*ca70*/  MOV R112, R143 ;  /* 0x0000008f00707202 */ /* 0x000fe20000000f00 */
[----:B------:R-:W-:Y:S01]  /*ca80*/  IMAD.MOV.U32 R113, RZ, RZ, R142 ;  /* 0x000000ffff717224 */ /* 0x000fe200078e008e */
        /* <DEDUP_REMOVED lines=43> */
[----:B------:R-:W-:Y:S02]  /*cd40*/  @P0 SHF.R.U32.HI R0, RZ, c[0x0][0x2cc], R2 ;  /* 0x0000b300ff000a19 */ /* 0x000fe40000011602 */
[----:B------:R-:W-:Y:S01]  /*cd50*/  ISETP.LE.AND P0, PT, R6, c[0x0][0x32c], PT ;  /* 0x0000cb0006007a0c */ /* 0x000fe20003f03270 */
[----:B-1----:R-:W-:Y:S01]  /*cd60*/  HMMA.16816.F32 R136, R132, R140, R136 ;  /* 0x0000008c8488723c */ /* 0x002fe20000001888 */
[----:B---3--:R-:W-:Y:S02]  /*cd70*/  IADD3 R0, -R4, R153, R0 ;  /* 0x0000009904007210 */ /* 0x008fe40007ffe100 */
        /* <DEDUP_REMOVED lines=40> */
.L_x_2987:
[----:B------:R-:W-:-:S13]  /*d000*/  ISETP.NE.AND P0, PT, R6, c[0x0][0x32c], PT ;  /* 0x0000cb0006007a0c */ /* 0x000fda0003f05270 */
[----:B------:R-:W-:-:S05]  /*d010*/  @P0 IMAD.HI.U32 R0, R2, c[0x0][0x330], RZ ;  /* 0x0000cc0002000a27 */ /* 0x000fca00078e00ff */
[----:B------:R-:W-:Y:S02]  /*d020*/  @P0 SHF.R.U32.HI R2, RZ, c[0x0][0x334], R0 ;  /* 0x0000cd00ff020a19 */ /* 0x000fe40000011600 */
.L_x_2988:
[----:B------:R-:W-:Y:S05]  /*d030*/  BSYNC B0 ;  /* 0x0000000000007941 */ /* 0x000fea0003800000 */
.L_x_2986:
[----:B------:R-:W-:-:S05]  /*d040*/  MOV R0, c[0x0][0x32c] ;  /* 0x0000cb0000007a02 */ /* 0x000fca0000000f00 */
[----:B------:R-:W-:-:S05]  /*d050*/  IMAD R2, R2, R0, c[0x0][0x32c] ;  /* 0x0000cb0002027624 */ /* 0x000fca00078e0200 */
[----:B------:R-:W-:-:S05]  /*d060*/  IMNMX R4, R4, R2, PT ;  /* 0x0000000204047217 */ /* 0x000fca0003800200 */
.L_x_2985:
[----:B------:R-:W-:-:S05]  /*d070*/  IMAD.HI R4, R4, 0x2aaaaaab, RZ ;  /* 0x2aaaaaab04047827 */ /* 0x000fca00078e02ff */
[----:B------:R-:W-:-:S04]  /*d080*/  SHF.R.U32.HI R0, RZ, 0x1f, R4 ;  /* 0x0000001fff007819 */ /* 0x000fc80000011604 */
[----:B------:R-:W-:-:S04]  /*d090*/  LEA.HI.SX32 R4, R4, R0, 0x1d ;  /* 0x0000000004047211 */ /* 0x000fc800078feaff */
[----:B------:R-:W-:-:S04]  /*d0a0*/  IMNMX R235, R233, R4, !PT ;  /* 0x00000004e9eb7217 */ /* 0x000fc80007800200 */
[----:B------:R-:W-:-:S13]  /*d0b0*/  ISETP.GE.AND P0, PT, R218, R235, PT ;  /* 0x000000ebda00720c */ /* 0x000fda0003f06270 */
[----:B------:R-:W-:Y:S05]  /*d0c0*/  @!P0 BRA `(.L_x_2989) ;  /* 0x00003aa000008947 */ /* 0x000fea0003800000 */
[----:B------:R-:W-:Y:S01]  /*d0d0*/  SHF.R.S32.HI R2, RZ, 0x1f, R219 ;  /* 0x0000001fff027819 */ /* 0x000fe200000114db */
[C---:B------:R-:W-:Y:S01]  /*d0e0*/  IMAD.SHL.U32 R0, R219.reuse, 0x2, RZ ;  /* 0x00000002db007824 */ /* 0x040fe200078e00ff */
[C---:B------:R-:W-:Y:S01]  /*d0f0*/  SHF.L.U64.HI R211, R248.reuse, 0x1, R251 ;  /* 0x00000001f8d37819 */ /* 0x040fe200000102fb */
[----:B------:R-:W-:Y:S01]  /*d100*/  IMAD.SHL.U32 R212, R248, 0x2, RZ ;  /* 0x00000002f8d47824 */ /* 0x000fe200078e00ff */
[----:B------:R-:W-:Y:S01]  /*d110*/  SHF.L.U64.HI R210, R219, 0x1, R2 ;  /* 0x00000001dbd27819 */ /* 0x000fe20000010202 */
[C---:B------:R-:W-:Y:S01]  /*d120*/  IMAD.SHL.U32 R214, R247.reuse, 0x2, RZ ;  /* 0x00000002f7d67824 */ /* 0x040fe200078e00ff */
[----:B------:R-:W-:Y:S01]  /*d130*/  SHF.L.U64.HI R213, R247, 0x1, R250 ;  /* 0x00000001f7d57819 */ /* 0x000fe200000102fa */
[C---:B------:R-:W-:Y:S01]  /*d140*/  IMAD.SHL.U32 R216, R246.reuse, 0x2, RZ ;  /* 0x00000002f6d87824 */ /* 0x040fe200078e00ff */
[----:B------:R-:W-:Y:S02]  /*d150*/  SHF.L.U64.HI R215, R246, 0x1, R249 ;  /* 0x00000001f6d77819 */ /* 0x000fe400000102f9 */
.L_x_3012:
        /* <DEDUP_REMOVED lines=31> */
.L_x_3094:
[----:B------:R-:W-:-:S05]  /*d350*/  BRA.DIV ~URZ, `(.L_x_2993) ;  /* 0x0000def27f007947 */ /* 0x000fca000b800000 */
[----:B------:R4:W3:Y:S02]  /*d360*/  SHFL.IDX PT, R0, R18, RZ, 0x181f ;  /* 0x00181fff12007589 */ /* 0x0008e400000e0000 */
.L_x_3095:
[C---:B------:R-:W-:Y:S01]  /*d370*/  IADD3 R25, R219.reuse, 0x40, RZ ;  /* 0x00000040db197810 */ /* 0x040fe20007ffe0ff */
[C---:B------:R-:W-:Y:S01]  /*d380*/  IMAD.SHL.U32 R2, R219.reuse, 0x2, RZ ;  /* 0x00000002db027824 */ /* 0x040fe200078e00ff */
[C---:B------:R-:W-:Y:S02]  /*d390*/  ISETP.GE.AND P5, PT, R219.reuse, c[0x0][0x1d4], PT ;  /* 0x00007500db007a0c */ /* 0x040fe40003fa6270 */
[----:B------:R-:W-:Y:S02]  /*d3a0*/  IADD3 R24, R219, 0x80, RZ ;  /* 0x00000080db187810 */ /* 0x000fe40007ffe0ff */
[----:B---3--:R-:W-:Y:S02]  /*d3b0*/  IADD3 R16, P0, R0, R2, RZ ;  /* 0x0000000200107210 */ /* 0x008fe40007f1e0ff */
[----:B------:R-:W-:Y:S02]  /*d3c0*/  ISETP.GE.AND P4, PT, R25, c[0x0][0x1d4], PT ;  /* 0x0000750019007a0c */ /* 0x000fe40003f86270 */
[----:B------:R-:W-:Y:S01]  /*d3d0*/  ISETP.GE.AND P3, PT, R24, c[0x0][0x1d4], PT ;  /* 0x0000750018007a0c */ /* 0x000fe20003f66270 */
[----:B------:R-:W-:Y:S01]  /*d3e0*/  IMAD.X R17, R4, 0x1, R210, P0 ;  /* 0x0000000104117824 */ /* 0x000fe200000e06d2 */
[----:B------:R-:W-:Y:S02]  /*d3f0*/  IADD3 R10, P0, R0, R212, RZ ;  /* 0x000000d4000a7210 */ /* 0x000fe40007f1e0ff */
[----:B------:R-:W-:Y:S02]  /*d400*/  IADD3 R19, R219, 0xc0, RZ ;  /* 0x000000c0db137810 */ /* 0x000fe40007ffe0ff */
[----:B------:R-:W-:Y:S01]  /*d410*/  @!PT LDS RZ, [RZ] ;  /* 0x00000000fffff984 */ /* 0x000fe20000000800 */
[----:B------:R-:W-:Y:S01]  /*d420*/  @!PT LDS RZ, [RZ] ;  /* 0x00000000fffff984 */ /* 0x000fe20000000800 */
[----:B------:R-:W-:Y:S01]  /*d430*/  @!PT LDS RZ, [RZ] ;  /* 0x00000000fffff984 */ /* 0x000fe20000000800 */
[----:B------:R3:W-:Y:S01]  /*d440*/  LDGSTS.E.BYPASS.LTC128B.128 [R209+0x4080], [R16.64], !P5 ;  /* 0x0408000010d17fae */ /* 0x0007e2000e901d4e */
[----:B------:R-:W-:Y:S01]  /*d450*/  IMAD.X R11, R4, 0x1, R211, P0 ;  /* 0x00000001040b7824 */ /* 0x000fe200000e06d3 */
[----:B------:R-:W-:Y:S02]  /*d460*/  IADD3 R8, P0, R0, R214, RZ ;  /* 0x000000d600087210 */ /* 0x000fe40007f1e0ff */
[----:B------:R-:W-:Y:S02]  /*d470*/  ISETP.GE.AND P2, PT, R19, c[0x0][0x1d4], PT ;  /* 0x0000750013007a0c */ /* 0x000fe40003f46270 */
[----:B------:R3:W-:Y:S01]  /*d480*/  LDGSTS.E.BYPASS.LTC128B.128 [R209+0x5880], [R10.64], !P4 ;  /* 0x058800000ad17fae */ /* 0x0007e2000e101d4e */
[----:B------:R-:W-:Y:S01]  /*d490*/  IMAD.X R9, R4, 0x1, R213, P0 ;  /* 0x0000000104097824 */ /* 0x000fe200000e06d5 */
[----:B------:R-:W-:Y:S02]  /*d4a0*/  IADD3 R2, P0, R0, R216, RZ ;  /* 0x000000d800027210 */ /* 0x000fe40007f1e0ff */
[----:B------:R-:W-:Y:S02]  /*d4b0*/  LOP3.LUT P1, RZ, R208, 0x800, RZ, 0xc0, !PT ;  /* 0x00000800d0ff7812 */ /* 0x000fe4000782c0ff */
[----:B------:R3:W-:Y:S01]  /*d4c0*/  LDGSTS.E.BYPASS.LTC128B.128 [R209+0x7080], [R8.64], !P3 ;  /* 0x0708000008d17fae */ /* 0x0007e2000d901d4e */
[----:B------:R-:W-:Y:S05]  /*d4d0*/  IMAD.X R3, R4, 0x1, R215, P0 ;  /* 0x0000000104037824 */ /* 0x000fea00000e06d7 */
[----:B------:R3:W-:Y:S05]  /*d4e0*/  LDGSTS.E.BYPASS.LTC128B.128 [R209+0x8880], [R2.64], !P2 ;  /* 0x0888000002d17fae */ /* 0x0007ea000d101d4e */
[----:B------:R-:W-:-:S05]  /*d4f0*/  @P1 BRA `(.L_x_2991) ;  /* 0x000001a000001947 */ /* 0x000fca0003800000 */
[----:B------:R-:W-:-:S05]  /*d500*/  BRA.DIV ~URZ, `(.L_x_2994) ;  /* 0x0000ddc27f007947 */ /* 0x000fca000b800000 */
[----:B------:R3:W4:Y:S04]  /*d510*/  SHFL.IDX PT, R4, R6, 0x1, 0x181f ;  /* 0x00381f0006047f89 */ /* 0x00072800000e0000 */
[----:B------:R3:W2:Y:S02]  /*d520*/  SHFL.IDX PT, R0, R18, 0x1, 0x181f ;  /* 0x00381f0012007f89 */ /* 0x0006a400000e0000 */
.L_x_3096:
[C---:B------:R-:W-:Y:S01]  /*d530*/  IADD3 R19, R219.reuse, 0x40, RZ ;  /* 0x00000040db137810 */ /* 0x040fe20007ffe0ff */
[C---:B---3--:R-:W-:Y:S01]  /*d540*/  IMAD.SHL.U32 R2, R219.reuse, 0x2, RZ ;  /* 0x00000002db027824 */ /* 0x048fe200078e00ff */
[C---:B------:R-:W-:Y:S02]  /*d550*/  ISETP.GE.AND P4, PT, R219.reuse, c[0x0][0x1d4], PT ;  /* 0x00007500db007a0c */ /* 0x040fe40003f86270 */
[----:B----4-:R-:W-:Y:S02]  /*d560*/  IADD3 R18, R219, 0x80, RZ ;  /* 0x00000080db127810 */ /* 0x010fe40007ffe0ff */
[----:B--2---:R-:W-:Y:S02]  /*d570*/  IADD3 R16, P0, R0, R2, RZ ;  /* 0x0000000200107210 */ /* 0x004fe40007f1e0ff */
        /* <DEDUP_REMOVED lines=14> */
[----:B------:R-:W-:Y:S04]  /*d660*/  IADD3 R2, P0, R0, R216, RZ ;  /* 0x000000d800027210 */ /* 0x000fe80007f1e0ff */
[----:B------:R2:W-:Y:S01]  /*d670*/  LDGSTS.E.BYPASS.LTC128B.128 [R209+0x8080], [R8.64], !P2 ;  /* 0x0808000008d17fae */ /* 0x0005e2000d101d4e */
[----:B------:R-:W-:Y:S05]  /*d680*/  IMAD.X R3, R4, 0x1, R215, P0 ;  /* 0x0000000104037824 */ /* 0x000fea00000e06d7 */
[----:B------:R2:W-:Y:S03]  /*d690*/  LDGSTS.E.BYPASS.LTC128B.128 [R209+0x9880], [R2.64], !P1 ;  /* 0x0988000002d17fae */ /* 0x0005e6000c901d4e */
.L_x_2991:
[----:B------:R-:W-:Y:S05]  /*d6a0*/  BSYNC B0 ;  /* 0x0000000000007941 */ /* 0x000fea0003800000 */
.L_x_2990:
[----:B------:R-:W0:Y:S01]  /*d6b0*/  LDGDEPBAR ;  /* 0x00000000000079af */ /* 0x000e220000000000 */
[----:B------:R-:W-:Y:S01]  /*d6c0*/  WARPSYNC 0xffffffff ;  /* 0xffffffff00007948 */ /* 0x000fe20003800000 */
[C---:B--23--:R-:W-:Y:S01]  /*d6d0*/  HMMA.16816.F32 R8, R28.reuse, R12, RZ ;  /* 0x0000000c1c08723c */ /* 0x04cfe200000018ff */
[----:B------:R-:W-:Y:S02]  /*d6e0*/  BSSY B0, `(.L_x_2995) ;  /* 0x00000f4000007945 */ /* 0x000fe40003800000 */
[----:B------:R-:W-:Y:S01]  /*d6f0*/  LDSM.16.M88.4 R184, [R207] ;  /* 0x00000000cfb8783b */ /* 0x000fe20000000200 */
[----:B------:R-:W-:Y:S04]  /*d700*/  ISETP.GT.AND P0, PT, R218, R233, PT ;  /* 0x000000e9da00720c */ /* 0x000fe80003f04270 */
[C---:B------:R-:W-:Y:S01]  /*d710*/  HMMA.16816.F32 R12, R28.reuse, R14, RZ ;  /* 0x0000000e1c0c723c */ /* 0x040fe200000018ff */
[----:B------:R-:W2:Y:S05]  /*d720*/  LDSM.16.M88.4 R188, [R202+0xa080] ;  /* 0x00a08000cabc783b */ /* 0x000eaa0000000200 */
[----:B------:R-:W-:Y:S02]  /*d730*/  LDSM.16.M88.4 R192, [R202+0xb080] ;  /* 0x00b08000cac0783b */ /* 0x000fe40000000200 */
[C---:B----4-:R-:W-:Y:S08]  /*d740*/  HMMA.16816.F32 R16, R28.reuse, R20, RZ ;  /* 0x000000141c10723c */ /* 0x050ff000000018ff */
[C---:B------:R-:W-:Y:S08]  /*d750*/  HMMA.16816.F32 R20, R28.reuse, R22, RZ ;  /* 0x000000161c14723c */ /* 0x040ff000000018ff */
        /* <DEDUP_REMOVED lines=8> */
[----:B------:R-:W3:Y:S07]  /*d7e0*/  LDSM.16.M88.4 R176, [R201] ;  /* 0x00000000c9b0783b */ /* 0x000eee0000000200 */
[C---:B------:R-:W-:Y:S08]  /*d7f0*/  HMMA.16816.F32 R24, R168.reuse, R180, R24 ;  /* 0x000000b4a818723c */ /* 0x040ff00000001818 */
[----:B------:R-:W-:Y:S01]  /*d800*/  HMMA.16816.F32 R28, R168, R182, R28 ;  /* 0x000000b6a81c723c */ /* 0x000fe2000000181c */
[----:B------:R-:W4:Y:S05]  /*d810*/  LDSM.16.M88.4 R168, [R201+0x800] ;  /* 0x00080000c9a8783b */ /* 0x000f2a0000000200 */
[----:B------:R-:W5:Y:S02]  /*d820*/  LDSM.16.M88.4 R180, [R201+0x1000] ;  /* 0x00100000c9b4783b */ /* 0x000f640000000200 */
        /* <DEDUP_REMOVED lines=8> */
[----:B------:R-:W2:Y:S05]  /*d8b0*/  LDSM.16.M88.4 R184, [R196+0xc080] ;  /* 0x00c08000c4b8783b */ /* 0x000eaa0000000200 */
[----:B------:R-:W1:Y:S02]  /*d8c0*/  LDSM.16.M88.4 R192, [R196+0xc880] ;  /* 0x00c88000c4c0783b */ /* 0x000e640000000200 */
[C---:B---3--:R-:W-:Y:S08]  /*d8d0*/  HMMA.16816.F32 R8, R172.reuse, R176, R8 ;  /* 0x000000b0ac08723c */ /* 0x048ff00000001808 */
[C---:B------:R-:W-:Y:S01]  /*d8e0*/  HMMA.16816.F32 R12, R172.reuse, R178, R12 ;  /* 0x000000b2ac0c723c */ /* 0x040fe2000000180c */
[----:B------:R-:W-:Y:S07]  /*d8f0*/  LDSM.16.M88.4 R176, [R203+0x1800] ;  /* 0x00180000cbb0783b */ /* 0x000fee0000000200 */
[C---:B----4-:R-:W-:Y:S08]  /*d900*/  HMMA.16816.F32 R16, R172.reuse, R168, R16 ;  /* 0x000000a8ac10723c */ /* 0x050ff00000001810 */
[C---:B------:R-:W-:Y:S01]  /*d910*/  HMMA.16816.F32 R20, R172.reuse, R170, R20 ;  /* 0x000000aaac14723c */ /* 0x040fe20000001814 */
[----:B------:R-:W3:Y:S07]  /*d920*/  LDSM.16.M88.4 R168, [R204+0x4000] ;  /* 0x00400000cca8783b */ /* 0x000eee0000000200 */
[C---:B-----5:R-:W-:Y:S08]  /*d930*/  HMMA.16816.F32 R24, R172.reuse, R180, R24 ;  /* 0x000000b4ac18723c */ /* 0x060ff00000001818 */
[----:B------:R-:W-:Y:S01]  /*d940*/  HMMA.16816.F32 R28, R172, R182, R28 ;  /* 0x000000b6ac1c723c */ /* 0x000fe2000000181c */
[----:B------:R-:W4:Y:S05]  /*d950*/  LDSM.16.M88.4 R172, [R203+0x2000] ;  /* 0x00200000cbac783b */ /* 0x000f2a0000000200 */
[----:B------:R-:W5:Y:S02]  /*d960*/  LDSM.16.M88.4 R180, [R203+0x2800] ;  /* 0x00280000cbb4783b */ /* 0x000f640000000200 */
[C---:B-1----:R-:W-:Y:S08]  /*d970*/  HMMA.16816.F32 R8, R164.reuse, R188, R8 ;  /* 0x000000bca408723c */ /* 0x042ff00000001808 */
[C---:B------:R-:W-:Y:S01]  /*d980*/  HMMA.16816.F32 R12, R164.reuse, R190, R12 ;  /* 0x000000bea40c723c */ /* 0x040fe2000000180c */
[----:B------:R-:W-:Y:S07]  /*d990*/  LDSM.16.M88.4 R188, [R202+0xb880] ;  /* 0x00b88000cabc783b */ /* 0x000fee0000000200 */
[C---:B--2---:R-:W-:Y:S08]  /*d9a0*/  HMMA.16816.F32 R16, R164.reuse, R184, R16 ;  /* 0x000000b8a410723c */ /* 0x044ff00000001810 */
        /* <DEDUP_REMOVED lines=96> */
[C---:B-1----:R-:W-:Y:S01]  /*dfb0*/  HMMA.16816.F32 R8, R184.reuse, R188, R8 ;  /* 0x000000bcb808723c */ /* 0x042fe20000001808 */
[----:B------:R-:W-:Y:S04]  /*dfc0*/  DEPBAR.LE SB0, 0x0 ;  /* 0x000080000000791a */ /* 0x000fe80000000000 */
[----:B------:R-:W-:Y:S03]  /*dfd0*/  BAR.SYNC.DEFER_BLOCKING 0x0 ;  /* 0x0000000000007b1d */ /* 0x000fe60000010000 */
[C---:B------:R-:W-:Y:S08]  /*dfe0*/  HMMA.16816.F32 R12, R184.reuse, R190, R12 ;  /* 0x000000beb80c723c */ /* 0x040ff0000000180c */
[C---:B--2---:R-:W-:Y:S08]  /*dff0*/  HMMA.16816.F32 R16, R184.reuse, R164, R16 ;  /* 0x000000a4b810723c */ /* 0x044ff00000001810 */
[C---:B------:R-:W-:Y:S08]  /*e000*/  HMMA.16816.F32 R20, R184.reuse, R166, R20 ;  /* 0x000000a6b814723c */ /* 0x040ff00000001814 */
[C---:B------:R-:W-:Y:S08]  /*e010*/  HMMA.16816.F32 R24, R184.reuse, R192, R24 ;  /* 0x000000c0b818723c */ /* 0x040ff00000001818 */
[----:B------:R-:W-:Y:S08]  /*e020*/  HMMA.16816.F32 R28, R184, R194, R28 ;  /* 0x000000c2b81c723c */ /* 0x000ff0000000181c */
[C---:B---3--:R-:W-:Y:S08]  /*e030*/  HMMA.16816.F32 R8, R172.reuse, R176, R8 ;  /* 0x000000b0ac08723c */ /* 0x048ff00000001808 */
[C---:B------:R-:W-:Y:S08]  /*e040*/  HMMA.16816.F32 R12, R172.reuse, R178, R12 ;  /* 0x000000b2ac0c723c */ /* 0x040ff0000000180c */
[C---:B----4-:R-:W-:Y:S08]  /*e050*/  HMMA.16816.F32 R16, R172.reuse, R168, R16 ;  /* 0x000000a8ac10723c */ /* 0x050ff00000001810 */
[C---:B------:R-:W-:Y:S08]  /*e060*/  HMMA.16816.F32 R20, R172.reuse, R170, R20 ;  /* 0x000000aaac14723c */ /* 0x040ff00000001814 */
[C---:B-----5:R-:W-:Y:S08]  /*e070*/  HMMA.16816.F32 R24, R172.reuse, R180, R24 ;  /* 0x000000b4ac18723c */ /* 0x060ff00000001818 */
[----:B------:R-:W-:Y:S01]  /*e080*/  HMMA.16816.F32 R28, R172, R182, R28 ;  /* 0x000000b6ac1c723c */ /* 0x000fe2000000181c */
[----:B------:R-:W-:Y:S07]  /*e090*/  @!UPT UIADD3 URZ, URZ, URZ, URZ ;  /* 0x0000003f3f3ff290 */ /* 0x000fee000fffe03f */
[----:B------:R-:W-:-:S11]  /*e0a0*/  @!P0 BRA `(.L_x_2996) ;  /* 0x0000057000008947 */ /* 0x000fd60003800000 */
[----:B------:R-:W-:Y:S01]  /*e0b0*/  IMAD.MOV.U32 R0, RZ, RZ, 0x1 ;  /* 0x00000001ff007424 */ /* 0x000fe200078e00ff */
[----:B------:R-:W-:Y:S01]  /*e0c0*/  ISETP.GT.AND P1, PT, R234, 0x2f, PT ;  /* 0x0000002fea00780c */ /* 0x000fe20003f24270 */
[----:B------:R-:W-:Y:S01]  /*e0d0*/  IMAD R2, R218, 0x30, R242 ;  /* 0x00000030da027824 */ /* 0x000fe200078e02f2 */
[----:B------:R-:W1:Y:S01]  /*e0e0*/  S2R R6, SR_CTAID.Y ;  /* 0x0000000000067919 */ /* 0x000e620000002600 */
[----:B------:R-:W-:Y:S01]  /*e0f0*/  IMAD.MOV.U32 R220, RZ, RZ, RZ ;  /* 0x000000ffffdc7224 */ /* 0x000fe200078e00ff */
[----:B------:R-:W-:Y:S02]  /*e100*/  ISETP.NE.AND P0, PT, R0, c[0x0][0x2b8], PT ;  /* 0x0000ae0000007a0c */ /* 0x000fe40003f05270 */
[----:B------:R-:W-:Y:S05]  /*e110*/  IADD3 R2, R2, -0x30, R234 ;  /* 0xffffffd002027810 */ /* 0x000fea0007ffe0ea */
[----:B------:R-:W-:Y:S06]  /*e120*/  IMAD.MOV.U32 R0, RZ, RZ, R2 ;  /* 0x000000ffff007224 */ /* 0x000fec00078e0002 */
[----:B------:R-:W-:Y:S05]  /*e130*/  @P0 IMAD.HI.U32 R3, R2, c[0x0][0x2bc], RZ ;  /* 0x0000af0002030a27 */ /* 0x000fea00078e00ff */
[----:B------:R-:W-:Y:S01]  /*e140*/  @P0 SHF.R.U32.HI R0, RZ, c[0x0][0x2c0], R3 ;  /* 0x0000b000ff000a19 */ /* 0x000fe20000011603 */
[----:B-1----:R-:W-:Y:S03]  /*e150*/  IMAD.WIDE.U32 R222, R6, c[0x0][0x1e8], RZ ;  /* 0x00007a0006de7a25 */ /* 0x002fe600078e00ff */
[----:B------:R-:W-:Y:S02]  /*e160*/  @!P1 IADD3 R3, P0, R0, R240, RZ ;  /* 0x000000f000039210 */ /* 0x000fe40007f1e0ff */
        /* <DEDUP_REMOVED lines=22> */
[----:B------:R1:W2:Y:S02]  /*e2d0*/  SHFL.IDX PT, R4, R153, RZ, 0x181f ;  /* 0x00181fff99047589 */ /* 0x0002a400000e0000 */
.L_x_3097:
[----:B------:R-:W-:-:S05]  /*e2e0*/  BRA.DIV ~URZ, `(.L_x_2998) ;  /* 0x0000d1527f007947 */ /* 0x000fca000b800000 */
[----:B------:R3:W4:Y:S02]  /*e2f0*/  SHFL.IDX PT, R0, R168, RZ, 0x181f ;  /* 0x00181fffa8007589 */ /* 0x00072400000e0000 */
.L_x_3098:
[C---:B------:R-:W-:Y:S01]  /*e300*/  IADD3 R171, R219.reuse, 0x40, RZ ;  /* 0x00000040dbab7810 */ /* 0x040fe20007ffe0ff */
[C---:B------:R-:W-:Y:S01]  /*e310*/  IMAD.SHL.U32 R2, R219.reuse, 0x2, RZ ;  /* 0x00000002db027824 */ /* 0x040fe200078e00ff */
[C---:B------:R-:W-:Y:S02]  /*e320*/  ISETP.GE.AND P5, PT, R219.reuse, c[0x0][0x1d4], PT ;  /* 0x00007500db007a0c */ /* 0x040fe40003fa6270 */
[----:B------:R-:W-:Y:S02]  /*e330*/  IADD3 R170, R219, 0x80, RZ ;  /* 0x00000080dbaa7810 */ /* 0x000fe40007ffe0ff */
[----:B----4-:R-:W-:Y:S02]  /*e340*/  @P0 IADD3 R166, P1, R0, R2, RZ ;  /* 0x0000000200a60210 */ /* 0x010fe40007f3e0ff */
[----:B------:R-:W-:Y:S02]  /*e350*/  ISETP.GE.AND P4, PT, R171, c[0x0][0x1d4], PT ;  /* 0x00007500ab007a0c */ /* 0x000fe40003f86270 */
[----:B------:R-:W-:Y:S01]  /*e360*/  ISETP.GE.AND P3, PT, R170, c[0x0][0x1d4], PT ;  /* 0x00007500aa007a0c */ /* 0x000fe20003f66270 */
[----:B--2---:R-:W-:Y:S01]  /*e370*/  @P0 IMAD.X R167, R4, 0x1, R210, P1 ;  /* 0x0000000104a70824 */ /* 0x004fe200008e06d2 */
[----:B------:R-:W-:Y:S02]  /*e380*/  @P0 IADD3 R164, P1, R0, R212, RZ ;  /* 0x000000d400a40210 */ /* 0x000fe40007f3e0ff */
[----:B------:R-:W-:Y:S02]  /*e390*/  IADD3 R169, R219, 0xc0, RZ ;  /* 0x000000c0dba97810 */ /* 0x000fe40007ffe0ff */
[----:B------:R-:W-:Y:S01]  /*e3a0*/  @!PT LDS RZ, [RZ] ;  /* 0x00000000fffff984 */ /* 0x000fe20000000800 */
[----:B------:R-:W-:Y:S01]  /*e3b0*/  @!PT LDS RZ, [RZ] ;  /* 0x00000000fffff984 */ /* 0x000fe20000000800 */
[----:B------:R-:W-:Y:S01]  /*e3c0*/  @!PT LDS RZ, [RZ] ;  /* 0x00000000fffff984 */ /* 0x000fe20000000800 */
[----:B------:R2:W-:Y:S01]  /*e3d0*/  @P0 LDGSTS.E.BYPASS.LTC128B.128 [R209+0xa080], [R166.64], !P5 ;  /* 0x0a080000a6d10fae */ /* 0x0005e2000e901d4e */
[----:B------:R-:W-:Y:S01]  /*e3e0*/  @P0 IMAD.X R165, R4, 0x1, R211, P1 ;  /* 0x0000000104a50824 */ /* 0x000fe200008e06d3 */
[----:B------:R-:W-:Y:S02]  /*e3f0*/  @P0 IADD3 R154, P1, R0, R214, RZ ;  /* 0x000000d6009a0210 */ /* 0x000fe40007f3e0ff */
[----:B------:R-:W-:Y:S02]  /*e400*/  ISETP.GE.AND P2, PT, R169, c[0x0][0x1d4], PT ;  /* 0x00007500a9007a0c */ /* 0x000fe40003f46270 */
        /* <DEDUP_REMOVED lines=9> */
[----:B------:R4:W2:Y:S02]  /*e4a0*/  SHFL.IDX PT, R0, R168, 0x1, 0x181f ;  /* 0x00381f00a8007f89 */ /* 0x0008a400000e0000 */
.L_x_3099:
[C---:B---34-:R-:W-:Y:S01]  /*e4b0*/  IADD3 R168, R219.reuse, 0x40, RZ ;  /* 0x00000040dba87810 */ /* 0x058fe20007ffe0ff */
[C---:B--2---:R-:W-:Y:S01]  /*e4c0*/  IMAD.SHL.U32 R2, R219.reuse, 0x2, RZ ;  /* 0x00000002db027824 */ /* 0x044fe200078e00ff */
[C---:B------:R-:W-:Y:S02]  /*e4d0*/  ISETP.GE.AND P5, PT, R219.reuse, c[0x0][0x1d4], PT ;  /* 0x00007500db007a0c */ /* 0x040fe40003fa6270 */
[----:B-1----:R-:W-:Y:S02]  /*e4e0*/  IADD3 R153, R219, 0x80, RZ ;  /* 0x00000080db997810 */ /* 0x002fe40007ffe0ff */
[----:B------:R-:W-:Y:S02]  /*e4f0*/  @P0 IADD3 R166, P1, R0, R2, RZ ;  /* 0x0000000200a60210 */ /* 0x000fe40007f3e0ff */
[----:B------:R-:W-:Y:S02]  /*e500*/  ISETP.GE.AND P4, PT, R168, c[0x0][0x1d4], PT ;  /* 0x00007500a8007a0c */ /* 0x000fe40003f86270 */
[----:B------:R-:W-:Y:S01]  /*e510*/  ISETP.GE.AND P3, PT, R153, c[0x0][0x1d4], PT ;  /* 0x0000750099007a0c */ /* 0x000fe20003f66270 */
[----:B------:R-:W-:Y:S01]  /*e520*/  @P0 IMAD.X R167, R4, 0x1, R210, P1 ;  /* 0x0000000104a70824 */ /* 0x000fe200008e06d2 */
        /* <DEDUP_REMOVED lines=14> */
[----:B------:R1:W-:Y:S03]  /*e610*/  @P0 LDGSTS.E.BYPASS.LTC128B.128 [R209+0xf880], [R2.64], !P2 ;  /* 0x0f88000002d10fae */ /* 0x0003e6000d101d4e */
.L_x_2996:
[----:B------:R-:W-:Y:S05]  /*e620*/  BSYNC B0 ;  /* 0x0000000000007941 */ /* 0x000fea0003800000 */
.L_x_2995:
[----:B-1----:R-:W-:Y:S01]  /*e630*/  LOP3.LUT R3, RZ, c[0x0][0x324], RZ, 0x33, !PT ;  /* 0x0000c900ff037a12 */ /* 0x002fe200078e33ff */
        /* <DEDUP_REMOVED lines=16> */
.L_x_3100:
[----:B--2---:R-:W-:Y:S01]  /*e740*/  IADD3 R2, R154, R3, RZ ;  /* 0x000000039a027210 */ /* 0x004fe20007ffe0ff */
        /* <DEDUP_REMOVED lines=18> */
.L_x_3003:
[----:B------:R-:W-:Y:S04]  /*e870*/  MOV R164, 0x1 ;  /* 0x0000000100a47802 */ /* 0x000fe80000000f00 */
[----:B------:R-:W-:Y:S11]  /*e880*/  ISETP.NE.AND P0, PT, R164, c[0x0][0x32c], PT ;  /* 0x0000cb00a4007a0c */ /* 0x000ff60003f05270 */
[----:B------:R-:W-:Y:S02]  /*e890*/  @!UPT UIADD3 URZ, URZ, URZ, URZ ;  /* 0x0000003f3f3ff290 */ /* 0x000fe4000fffe03f */
[----:B------:R-:W-:Y:S05]  /*e8a0*/  @P0 IMAD.HI.U32 R164, R3, c[0x0][0x330], RZ ;  /* 0x0000cc0003a40a27 */ /* 0x000fea00078e00ff */
[----:B------:R-:W-:Y:S02]  /*e8b0*/  @P0 SHF.R.U32.HI R3, RZ, c[0x0][0x334], R164 ;  /* 0x0000cd00ff030a19 */ /* 0x000fe400000116a4 */
.L_x_3004:
[----:B------:R-:W-:Y:S05]  /*e8c0*/  BSYNC B0 ;  /* 0x0000000000007941 */ /* 0x000fea0003800000 */
.L_x_3002:
[----:B------:R-:W-:Y:S05]  /*e8d0*/  IMAD R3, R3, c[0x0][0x32c], R155 ;  /* 0x0000cb0003037a24 */ /* 0x000fea00078e029b */
[----:B------:R-:W-:Y:S02]  /*e8e0*/  IADD3 R164, R3, c[0x0][0x32c], RZ ;  /* 0x0000cb0003a47a10 */ /* 0x000fe40007ffe0ff */
[----:B------:R-:W-:Y:S02]  /*e8f0*/  IMNMX R0, R0, R3, !PT ;  /* 0x0000000300007217 */ /* 0x000fe40007800200 */
[----:B------:R-:W-:Y:S02]  /*e900*/  IMNMX R2, R2, R164, PT ;  /* 0x000000a402027217 */ /* 0x000fe40003800200 */
.L_x_3001:
        /* <DEDUP_REMOVED lines=63> */
.L_x_3101:
        /* <DEDUP_REMOVED lines=19> */
.L_x_3008:
[----:B------:R-:W-:Y:S04]  /*ee30*/  MOV R4, 0x1 ;  /* 0x0000000100047802 */ /* 0x000fe80000000f00 */
[----:B------:R-:W-:Y:S11]  /*ee40*/  ISETP.NE.AND P0, PT, R4, c[0x0][0x32c], PT ;  /* 0x0000cb0004007a0c */ /* 0x000ff60003f05270 */
[----:B------:R-:W-:Y:S02]  /*ee50*/  @!UPT UIADD3 URZ, URZ, URZ, URZ ;  /* 0x0000003f3f3ff290 */ /* 0x000fe4000fffe03f */
[----:B------:R-:W-:Y:S05]  /*ee60*/  @P0 IMAD.HI.U32 R4, R3, c[0x0][0x330], RZ ;  /* 0x0000cc0003040a27 */ /* 0x000fea00078e00ff */
[----:B------:R-:W-:Y:S02]  /*ee70*/  @P0 SHF.R.U32.HI R3, RZ, c[0x0][0x334], R4 ;  /* 0x0000cd00ff030a19 */ /* 0x000fe40000011604 */
.L_x_3009:
[----:B------:R-:W-:Y:S05]  /*ee80*/  BSYNC B0 ;  /* 0x0000000000007941 */ /* 0x000fea0003800000 */
.L_x_3007:
[----:B------:R-:W-:Y:S05]  /*ee90*/  IMAD R3, R3, c[0x0][0x32c], R155 ;  /* 0x0000cb0003037a24 */ /* 0x000fea00078e029b */
[----:B------:R-:W-:Y:S02]  /*eea0*/  IADD3 R4, R3, c[0x0][0x32c], RZ ;  /* 0x0000cb0003047a10 */ /* 0x000fe40007ffe0ff */
[----:B------:R-:W-:Y:S02]  /*eeb0*/  IMNMX R0, R0, R3, !PT ;  /* 0x0000000300007217 */ /* 0x000fe40007800200 */
[----:B------:R-:W-:Y:S02]  /*eec0*/  IMNMX R2, R2, R4, PT ;  /* 0x0000000402027217 */ /* 0x000fe40003800200 */
.L_x_3006:
        /* <DEDUP_REMOVED lines=68> */
.L_x_3102:
[----:B-12-4-:R-:W-:Y:S01]  /*f310*/  FMNMX.FTZ R6, R4, R0, !PT ;  /* 0x0000000004067209 */ /* 0x016fe20007810000 */
[----:B------:R-:W-:-:S05]  /*f320*/  BRA.DIV ~URZ, `(.L_x_3011) ;  /* 0x0000c3c27f007947 */ /* 0x000fca000b800000 */
[----:B---3--:R-:W-:Y:S04]  /*f330*/  SHFL.BFLY PT, R4, R8, 0x2, 0x1f ;  /* 0x0c401f0008047f89 */ /* 0x008fe800000e0000 */
[----:B------:R-:W1:Y:S02]  /*f340*/  SHFL.BFLY PT, R2, R6, 0x1, 0x1f ;  /* 0x0c201f0006027f89 */ /* 0x000e6400000e0000 */
[----:B-1----:R-:W-:Y:S02]  /*f350*/  FMNMX.FTZ R6, R6, R2, !PT ;  /* 0x0000000206067209 */ /* 0x002fe40007810000 */
[----:B------:R-:W-:Y:S05]  /*f360*/  FMNMX.FTZ R4, R8, R4, !PT ;  /* 0x0000000408047209 */ /* 0x000fea0007810000 */
[----:B------:R1:W2:Y:S02]  /*f370*/  SHFL.BFLY PT, R0, R4, 0x1, 0x1f ;  /* 0x0c201f0004007f89 */ /* 0x0002a400000e0000 */
.L_x_3103:
[C---:B------:R-:W-:Y:S01]  /*f380*/  FSETP.NEU.FTZ.AND P0, PT, R6.reuse, -INF , PT ;  /* 0xff8000000600780b */ /* 0x040fe20003f1d000 */
[----:B------:R-:W-:Y:S01]  /*f390*/  FMUL.FTZ R168, R6, c[0x0][0x2d0] ;  /* 0x0000b40006a87a20 */ /* 0x000fe20000410000 */
[----:B-12---:R-:W-:Y:S01]  /*f3a0*/  FMNMX.FTZ R4, R0, R4, !PT ;  /* 0x0000000400047209 */ /* 0x006fe20007810000 */
[----:B------:R-:W-:Y:S01]  /*f3b0*/  WARPSYNC 0xffffffff ;  /* 0xffffffff00007948 */ /* 0x000fe20003800000 */
[----:B------:R-:W-:Y:S01]  /*f3c0*/  FSEL R2, R6, RZ, P0 ;  /* 0x000000ff06027208 */ /* 0x000fe20000000000 */
[----:B------:R-:W1:Y:S01]  /*f3d0*/  LDSM.16.MT88.4 R16, [R197+0x4080] ;  /* 0x00408000c510783b */ /* 0x000e620000004200 */
        /* <DEDUP_REMOVED lines=8> */
[--C-:B------:R-:W-:Y:S01]  /*f460*/  FFMA.FTZ R9, R9, c[0x0][0x2d0], -R168.reuse ;  /* 0x0000b40009097a23 */ /* 0x100fe200000108a8 */
[----:B------:R-:W-:Y:S01]  /*f470*/  MUFU.EX2 R227, R164 ;  /* 0x000000a400e37308 */ /* 0x000fe20000000800 */
[--C-:B------:R-:W-:Y:S01]  /*f480*/  FFMA.FTZ R12, R12, c[0x0][0x2d0], -R168.reuse ;  /* 0x0000b4000c0c7a23 */ /* 0x100fe200000108a8 */
[----:B------:R-:W2:Y:S01]  /*f490*/  LDSM.16.MT88.4 R24, [R198+0x4080] ;  /* 0x00408000c618783b */ /* 0x000ea20000004200 */
[--C-:B------:R-:W-:Y:S01]  /*f4a0*/  FFMA.FTZ R10, R10, c[0x0][0x2d0], -R169.reuse ;  /* 0x0000b4000a0a7a23 */ /* 0x100fe200000108a9 */
[----:B------:R-:W-:Y:S01]  /*f4b0*/  ISETP.GT.AND P0, PT, R218, R235, PT ;  /* 0x000000ebda00720c */ /* 0x000fe20003f04270 */
[--C-:B------:R-:W-:Y:S02]  /*f4c0*/  FFMA.FTZ R11, R11, c[0x0][0x2d0], -R169.reuse ;  /* 0x0000b4000b0b7a23 */ /* 0x100fe400000108a9 */
[--C-:B------:R-:W-:Y:S02]  /*f4d0*/  FFMA.FTZ R14, R14, c[0x0][0x2d0], -R169.reuse ;  /* 0x0000b4000e0e7a23 */ /* 0x100fe400000108a9 */
[----:B------:R-:W-:Y:S01]  /*f4e0*/  FFMA.FTZ R15, R15, c[0x0][0x2d0], -R169 ;  /* 0x0000b4000f0f7a23 */ /* 0x000fe200000108a9 */
[----:B------:R3:W-:Y:S01]  /*f4f0*/  MUFU.EX2 R2, R0 ;  /* 0x0000000000027308 */ /* 0x0007e20000000800 */
[--C-:B------:R-:W-:Y:S09]  /*f500*/  FFMA.FTZ R13, R13, c[0x0][0x2d0], -R168.reuse ;  /* 0x0000b4000d0d7a23 */ /* 0x100ff200000108a8 */
        /* <DEDUP_REMOVED lines=14> */
[C---:B------:R-:W-:Y:S01]  /*f5f0*/  FMUL.FTZ R8, R2.reuse, R156 ;  /* 0x0000009c02087220 */ /* 0x040fe20000410000 */
[----:B---3--:R-:W-:Y:S01]  /*f600*/  F2FP.PACK_AB R154, R225, R226 ;  /* 0x000000e2e19a723e */ /* 0x008fe200000000ff */
[----:B------:R-:W-:Y:S01]  /*f610*/  FMUL.FTZ R9, R2, R157 ;  /* 0x0000009d02097220 */ /* 0x000fe20000410000 */
[----:B-----5:R-:W-:Y:S01]  /*f620*/  F2FP.PACK_AB R153, R223, R224 ;  /* 0x000000e0df99723e */ /* 0x020fe200000000ff */
[C---:B------:R-:W-:Y:S01]  /*f630*/  FMUL.FTZ R10, R0.reuse, R158 ;  /* 0x0000009e000a7220 */ /* 0x040fe20000410000 */
        /* <DEDUP_REMOVED lines=9> */
[----:B------:R-:W-:Y:S03]  /*f6d0*/  LDSM.16.MT88.4 R160, [R197+0x7880] ;  /* 0x00788000c5a0783b */ /* 0x000fe60000004200 */
        /* <DEDUP_REMOVED lines=9> */
[C---:B--2---:R-:W-:Y:S03]  /*f770*/  HMMA.16816.F32 R16, R152.reuse, R24, R16 ;  /* 0x000000189810723c */ /* 0x044fe60000001810 */
[----:B------:R-:W-:Y:S02]  /*f780*/  FMUL.FTZ R23, R0, R143 ;  /* 0x0000008f00177220 */ /* 0x000fe40000410000 */
[----:B------:R-:W2:Y:S01]  /*f790*/  LDSM.16.MT88.4 R140, [R197+0x5880] ;  /* 0x00588000c58c783b */ /* 0x000ea20000004200 */
[C---:B------:R-:W-:Y:S02]  /*f7a0*/  FMUL.FTZ R28, R2.reuse, R148 ;  /* 0x00000094021c7220 */ /* 0x040fe40000410000 */
[C---:B------:R-:W-:Y:S02]  /*f7b0*/  FMUL.FTZ R24, R2.reuse, R144 ;  /* 0x0000009002187220 */ /* 0x040fe40000410000 */
[C---:B------:R-:W-:Y:S03]  /*f7c0*/  HMMA.16816.F32 R20, R152.reuse, R26, R20 ;  /* 0x0000001a9814723c */ /* 0x040fe60000001814 */
[C---:B------:R-:W-:Y:S02]  /*f7d0*/  FMUL.FTZ R25, R2.reuse, R145 ;  /* 0x0000009102197220 */ /* 0x040fe40000410000 */
[----:B------:R-:W-:Y:S02]  /*f7e0*/  FMUL.FTZ R29, R2, R149 ;  /* 0x00000095021d7220 */ /* 0x000fe40000410000 */
[C---:B------:R-:W-:Y:S02]  /*f7f0*/  FMUL.FTZ R26, R0.reuse, R146 ;  /* 0x00000092001a7220 */ /* 0x040fe40000410000 */
[C---:B------:R-:W-:Y:S02]  /*f800*/  FMUL.FTZ R27, R0.reuse, R147 ;  /* 0x00000093001b7220 */ /* 0x040fe40000410000 */
[----:B------:R-:W2:Y:S01]  /*f810*/  LDSM.16.MT88.4 R144, [R198+0x5880] ;  /* 0x00588000c690783b */ /* 0x000ea20000004200 */
        /* <DEDUP_REMOVED lines=8> */
[----:B------:R-:W-:Y:S01]  /*f8a0*/  LDSM.16.MT88.4 R156, [R199+0x4880] ;  /* 0x00488000c79c783b */ /* 0x000fe20000004200 */
        /* <DEDUP_REMOVED lines=30> */
[C---:B------:R-:W-:Y:S01]  /*fa90*/  HMMA.16816.F32 R48, R152.reuse, R144, R48 ;  /* 0x000000909830723c */ /* 0x040fe20000001830 */
[----:B------:R1:W-:Y:S02]  /*faa0*/  MUFU.EX2 R191, R3 ;  /* 0x0000000300bf7308 */ /* 0x0003e40000000800 */
        /* <DEDUP_REMOVED lines=46> */
[--C-:B--2---:R-:W-:Y:S02]  /*fd90*/  FFMA.FTZ R3, R174, c[0x0][0x2d0], -R169.reuse ;  /* 0x0000b400ae037a23 */ /* 0x104fe400000108a9 */
[C---:B------:R-:W-:Y:S02]  /*fda0*/  FMUL.FTZ R84, R2.reuse, R84 ;  /* 0x0000005402547220 */ /* 0x040fe40000410000 */
[----:B------:R2:W1:Y:S01]  /*fdb0*/  MUFU.EX2 R188, R3 ;  /* 0x0000000300bc7308 */ /* 0x0004620000000800 */
[C---:B---3--:R-:W-:Y:S03]  /*fdc0*/  HMMA.16816.F32 R80, R152.reuse, R136, R80 ;  /* 0x000000889850723c */ /* 0x048fe60000001850 */
        /* <DEDUP_REMOVED lines=10> */
[--C-:B--2---:R-:W-:Y:S02]  /*fe70*/  FFMA.FTZ R3, R175, c[0x0][0x2d0], -R168.reuse ;  /* 0x0000b400af037a23 */ /* 0x104fe400000108a8 */
[----:B------:R-:W-:Y:S01]  /*fe80*/  LDSM.16.MT88.4 R172, [R197+0x6880] ;  /* 0x00688000c5ac783b */ /* 0x000fe20000004200 */
[C---:B-1----:R-:W-:Y:S01]  /*fe90*/  HMMA.16816.F32 R88, R152.reuse, R140, R88 ;  /* 0x0000008c9858723c */ /* 0x042fe20000001858 */
[----:B------:R1:W2:Y:S02]  /*fea0*/  MUFU.EX2 R187, R3 ;  /* 0x0000000300bb7308 */ /* 0x0002a40000000800 */
        /* <DEDUP_REMOVED lines=14> */
[--C-:B-1----:R-:W-:Y:S02]  /*ff90*/  FFMA.FTZ R3, R178, c[0x0][0x2d0], -R168.reuse ;  /* 0x0000b400b2037a23 */ /* 0x102fe400000108a8 */
[C---:B------:R-:W-:Y:S02]  /*ffa0*/  FMUL.FTZ R104, R2.reuse, R104 ;  /* 0x0000006802687220 */ /* 0x040fe40000410000 */
[----:B------:R1:W-:Y:S01]  /*ffb0*/  MUFU.EX2 R186, R3 ;  /* 0x0000000300ba7308 */ /* 0x0003e20000000800 */
[C---:B------:R-:W-:Y:S01]  /*ffc0*/  HMMA.16816.F32 R100, R152.reuse, R146, R100 ;  /* 0x000000929864723c */ /* 0x040fe20000001864 */
[----:B------:R-:W5:Y:S02]  /*ffd0*/  LDSM.16.MT88.4 R144, [R200+0x8880] ;  /* 0x00888000c890783b */ /* 0x000f640000004200 */
        /* <DEDUP_REMOVED lines=41> */
[----:B------:R-:W-:Y:S01]  /*10270*/  F2FP.PACK_AB R136, R194, R195 ;  /* 0x000000c3c288723e */ /* 0x000fe200000000ff */
[--C-:B-1----:R-:W-:Y:S01]  /*10280*/  FFMA.FTZ R3, R180, c[0x0][0x2d0], -R168.reuse ;  /* 0x0000b400b4037a23 */ /* 0x102fe200000108a8 */
[----:B----4-:R-:W-:Y:S03]  /*10290*/  F2FP.PACK_AB R137, R190, R191 ;  /* 0x000000bfbe89723e */ /* 0x010fe600000000ff */
[----:B------:R-:W-:Y:S01]  /*102a0*/  HMMA.16816.F32 R132, R152, R138, R132 ;  /* 0x0000008a9884723c */ /* 0x000fe20000001884 */
[----:B------:R-:W1:Y:S01]  /*102b0*/  LDSM.16.MT88.4 R152, [R197+0x6080] ;  /* 0x00608000c598783b */ /* 0x000e620000004200 */
[----:B------:R3:W-:Y:S01]  /*102c0*/  MUFU.EX2 R185, R3 ;  /* 0x0000000300b97308 */ /* 0x0007e20000000800 */
[----:B------:R-:W-:Y:S02]  /*102d0*/  FFMA.FTZ R168, R182, c[0x0][0x2d0], -R168 ;  /* 0x0000b400b6a87a23 */ /* 0x000fe400000108a8 */
[----:B------:R-:W-:Y:S02]  /*102e0*/  FFMA.FTZ R2, R2, R230, R228 ;  /* 0x000000e602027223 */ /* 0x000fe400000100e4 */
[----:B------:R-:W-:Y:S02]  /*102f0*/  F2FP.PACK_AB R138, R192, R193 ;  /* 0x000000c1c08a723e */ /* 0x000fe400000000ff */
[----:B------:R-:W-:Y:S03]  /*10300*/  F2FP.PACK_AB R139, R188, R189 ;  /* 0x000000bdbc8b723e */ /* 0x000fe600000000ff */
[----:B------:R-:W-:Y:S04]  /*10310*/  MUFU.EX2 R184, R168 ;  /* 0x000000a800b87308 */ /* 0x000fe80000000800 */
[C---:B--2---:R-:W-:Y:S08]  /*10320*/  HMMA.16816.F32 R8, R136.reuse, R140, R8 ;  /* 0x0000008c8808723c */ /* 0x044ff00000001808 */
[C---:B------:R-:W-:Y:S01]  /*10330*/  HMMA.16816.F32 R12, R136.reuse, R142, R12 ;  /* 0x0000008e880c723c */ /* 0x040fe2000000180c */
[----:B------:R-:W2:Y:S03]  /*10340*/  LDSM.16.MT88.4 R140, [R198+0x6080] ;  /* 0x00608000c68c783b */ /* 0x000ea60000004200 */
[--C-:B---3--:R-:W-:Y:S04]  /*10350*/  FFMA.FTZ R3, R176, c[0x0][0x2d0], -R169.reuse ;  /* 0x0000b400b0037a23 */ /* 0x108fe800000108a9 */
[C---:B------:R-:W-:Y:S01]  /*10360*/  HMMA.16816.F32 R16, R136.reuse, R148, R16 ;  /* 0x000000948810723c */ /* 0x040fe20000001810 */
[----:B------:R3:W4:Y:S07]  /*10370*/  MUFU.EX2 R183, R3 ;  /* 0x0000000300b77308 */ /* 0x00072e0000000800 */
[C---:B------:R-:W-:Y:S01]  /*10380*/  HMMA.16816.F32 R20, R136.reuse, R150, R20 ;  /* 0x000000968814723c */ /* 0x040fe20000001814 */
[----:B------:R-:W-:Y:S07]  /*10390*/  LDSM.16.MT88.4 R148, [R199+0x6080] ;  /* 0x00608000c794783b */ /* 0x000fee0000004200 */
[C---:B-----5:R-:W-:Y:S08]  /*103a0*/  HMMA.16816.F32 R24, R136.reuse, R144, R24 ;  /* 0x000000908818723c */ /* 0x060ff00000001818 */
[C---:B------:R-:W-:Y:S01]  /*103b0*/  HMMA.16816.F32 R28, R136.reuse, R146, R28 ;  /* 0x00000092881c723c */ /* 0x040fe2000000181c */
[----:B------:R-:W5:Y:S03]  /*103c0*/  LDSM.16.MT88.4 R144, [R200+0x6080] ;  /* 0x00608000c890783b */ /* 0x000f660000004200 */
[--C-:B---3--:R-:W-:Y:S04]  /*103d0*/  FFMA.FTZ R3, R177, c[0x0][0x2d0], -R169.reuse ;  /* 0x0000b400b1037a23 */ /* 0x108fe800000108a9 */
[C---:B------:R-:W-:Y:S01]  /*103e0*/  HMMA.16816.F32 R32, R136.reuse, R156, R32 ;  /* 0x0000009c8820723c */ /* 0x040fe20000001820 */
[----:B------:R3:W2:Y:S07]  /*103f0*/  MUFU.EX2 R182, R3 ;  /* 0x0000000300b67308 */ /* 0x0006ae0000000800 */
[C---:B------:R-:W-:Y:S01]  /*10400*/  HMMA.16816.F32 R36, R136.reuse, R158, R36 ;  /* 0x0000009e8824723c */ /* 0x040fe20000001824 */
[----:B------:R-:W4:Y:S07]  /*10410*/  LDSM.16.MT88.4 R156, [R200+0x7880] ;  /* 0x00788000c89c783b */ /* 0x000f2e0000004200 */
[C---:B-1----:R-:W-:Y:S08]  /*10420*/  HMMA.16816.F32 R40, R136.reuse, R152, R40 ;  /* 0x000000988828723c */ /* 0x042ff00000001828 */
[C---:B------:R-:W-:Y:S01]  /*10430*/  HMMA.16816.F32 R44, R136.reuse, R154, R44 ;  /* 0x0000009a882c723c */ /* 0x040fe2000000182c */
[----:B------:R-:W1:Y:S03]  /*10440*/  LDSM.16.MT88.4 R152, [R199+0x7880] ;  /* 0x00788000c798783b */ /* 0x000e660000004200 */
[--C-:B---3--:R-:W-:Y:S04]  /*10450*/  FFMA.FTZ R3, R179, c[0x0][0x2d0], -R169.reuse ;  /* 0x0000b400b3037a23 */ /* 0x108fe800000108a9 */
[C---:B--2---:R-:W-:Y:S01]  /*10460*/  HMMA.16816.F32 R48, R136.reuse, R140, R48 ;  /* 0x0000008c8830723c */ /* 0x044fe20000001830 */
[----:B------:R-:W-:Y:S01]  /*10470*/  LDSM.16.MT88.4 R176, [R198+0x6880] ;  /* 0x00688000c6b0783b */ /* 0x000fe20000004200 */
[----:B------:R2:W3:Y:S06]  /*10480*/  MUFU.EX2 R180, R3 ;  /* 0x0000000300b47308 */ /* 0x0004ec0000000800 */
[C---:B------:R-:W-:Y:S01]  /*10490*/  HMMA.16816.F32 R52, R136.reuse, R142, R52 ;  /* 0x0000008e8834723c */ /* 0x040fe20000001834 */
[----:B------:R-:W1:Y:S07]  /*104a0*/  LDSM.16.MT88.4 R140, [R197+0x9080] ;  /* 0x00908000c58c783b */ /* 0x000e6e0000004200 */
[C---:B-----5:R-:W-:Y:S08]  /*104b0*/  HMMA.16816.F32 R56, R136.reuse, R144, R56 ;  /* 0x000000908838723c */ /* 0x060ff00000001838 */
[C---:B------:R-:W-:Y:S01]  /*104c0*/  HMMA.16816.F32 R60, R136.reuse, R146, R60 ;  /* 0x00000092883c723c */ /* 0x040fe2000000183c */
[----:B------:R-:W5:Y:S03]  /*104d0*/  LDSM.16.MT88.4 R144, [R198+0x9080] ;  /* 0x00908000c690783b */ /* 0x000f660000004200 */
[----:B--2---:R-:W-:Y:S04]  /*104e0*/  FFMA.FTZ R3, R181, c[0x0][0x2d0], -R169 ;  /* 0x0000b400b5037a23 */ /* 0x004fe800000108a9 */
[C---:B------:R-:W-:Y:S01]  /*104f0*/  HMMA.16816.F32 R64, R136.reuse, R148, R64 ;  /* 0x000000948840723c */ /* 0x040fe20000001840 */
[----:B------:R-:W-:Y:S01]  /*10500*/  LDSM.16.MT88.4 R168, [R199+0x5080] ;  /* 0x00508000c7a8783b */ /* 0x000fe20000004200 */
[----:B------:R2:W1:Y:S06]  /*10510*/  MUFU.EX2 R7, R3 ;  /* 0x0000000300077308 */ /* 0x00046c0000000800 */
[C---:B------:R-:W-:Y:S01]  /*10520*/  HMMA.16816.F32 R68, R136.reuse, R150, R68 ;  /* 0x000000968844723c */ /* 0x040fe20000001844 */
[----:B------:R-:W1:Y:S07]  /*10530*/  LDSM.16.MT88.4 R148, [R200+0x9080] ;  /* 0x00908000c894783b */ /* 0x000e6e0000004200 */
[C---:B------:R-:W-:Y:S08]  /*10540*/  HMMA.16816.F32 R72, R136.reuse, R160, R72 ;  /* 0x000000a08848723c */ /* 0x040ff00000001848 */
[C---:B------:R-:W-:Y:S01]  /*10550*/  HMMA.16816.F32 R76, R136.reuse, R162, R76 ;  /* 0x000000a2884c723c */ /* 0x040fe2000000184c */
[----:B------:R-:W-:Y:S03]  /*10560*/  LDSM.16.MT88.4 R160, [R197+0x5080] ;  /* 0x00508000c5a0783b */ /* 0x000fe60000004200 */
[----:B--2---:R-:W-:Y:S02]  /*10570*/  FFMA.FTZ R3, R0, R229, R224 ;  /* 0x000000e500037223 */ /* 0x004fe400000100e0 */
[----:B------:R-:W-:Y:S02]  /*10580*/  FADD.FTZ R0, R227, R2 ;  /* 0x00000002e3007221 */ /* 0x000fe40000010000 */
        /* <DEDUP_REMOVED lines=23> */
[C---:B------:R-:W-:Y:S01]  /*10700*/  HMMA.16816.F32 R108, R136.reuse, R142, R108 ;  /* 0x0000008e886c723c */ /* 0x040fe2000000186c */
[----:B------:R-:W2:Y:S03]  /*10710*/  LDSM.16.MT88.4 R140, [R198+0x5080] ;  /* 0x00508000c68c783b */ /* 0x000ea60000004200 */
[----:B------:R-:W-:Y:S02]  /*10720*/  FADD.FTZ R3, R183, R2 ;  /* 0x00000002b7037221 */ /* 0x000fe40000010000 */
[----:B------:R-:W-:Y:S02]  /*10730*/  FADD.FTZ R2, R186, R0 ;  /* 0x00000000ba027221 */ /* 0x000fe40000010000 */
[C---:B-----5:R-:W-:Y:S04]  /*10740*/  HMMA.16816.F32 R112, R136.reuse, R144, R112 ;  /* 0x000000908870723c */ /* 0x060fe80000001870 */
[----:B------:R-:W-:Y:S02]  /*10750*/  FADD.FTZ R0, R182, R3 ;  /* 0x00000003b6007221 */ /* 0x000fe40000010000 */
[----:B------:R-:W-:Y:S02]  /*10760*/  FADD.FTZ R2, R185, R2 ;  /* 0x00000002b9027221 */ /* 0x000fe40000010000 */
[C---:B------:R-:W-:Y:S04]  /*10770*/  HMMA.16816.F32 R116, R136.reuse, R146, R116 ;  /* 0x000000928874723c */ /* 0x040fe80000001874 */
[----:B---3--:R-:W-:Y:S02]  /*10780*/  FADD.FTZ R0, R180, R0 ;  /* 0x00000000b4007221 */ /* 0x008fe40000010000 */
[----:B------:R-:W-:Y:S02]  /*10790*/  FADD.FTZ R230, R184, R2 ;  /* 0x00000002b8e67221 */ /* 0x000fe40000010000 */
[C---:B------:R-:W-:Y:S04]  /*107a0*/  HMMA.16816.F32 R120, R136.reuse, R148, R120 ;  /* 0x000000948878723c */ /* 0x040fe80000001878 */
[C---:B------:R-:W-:Y:S01]  /*107b0*/  FADD.FTZ R229, R7.reuse, R0 ;  /* 0x0000000007e57221 */ /* 0x040fe20000010000 */
[----:B------:R-:W-:Y:S03]  /*107c0*/  IADD3 R0, R218, -0x1, RZ ;  /* 0xffffffffda007810 */ /* 0x000fe60007ffe0ff */
[C---:B------:R-:W-:Y:S04]  /*107d0*/  HMMA.16816.F32 R124, R136.reuse, R150, R124 ;  /* 0x00000096887c723c */ /* 0x040fe8000000187c */
[----:B------:R-:W-:Y:S04]  /*107e0*/  MOV R218, R0 ;  /* 0x0000000000da7202 */ /* 0x000fe80000000f00 */
[C---:B-1----:R-:W-:Y:S07]  /*107f0*/  HMMA.16816.F32 R128, R136.reuse, R152, R128 ;  /* 0x000000988880723c */ /* 0x042fee0000001880 */
[----:B------:R-:W-:Y:S01]  /*10800*/  F2FP.PACK_AB R152, R186, R187 ;  /* 0x000000bbba98723e */ /* 0x000fe200000000ff */
[----:B------:R-:W-:Y:S04]  /*10810*/  HMMA.16816.F32 R132, R136, R154, R132 ;  /* 0x0000009a8884723c */ /* 0x000fe80000001884 */
[----:B------:R-:W-:Y:S03]  /*10820*/  F2FP.PACK_AB R153, R182, R183 ;  /* 0x000000b7b699723e */ /* 0x000fe600000000ff */
[----:B------:R-:W-:Y:S02]  /*10830*/  F2FP.PACK_AB R154, R184, R185 ;  /* 0x000000b9b89a723e */ /* 0x000fe400000000ff */
[----:B------:R-:W-:Y:S03]  /*10840*/  F2FP.PACK_AB R155, R7, R180 ;  /* 0x000000b4079b723e */ /* 0x000fe600000000ff */
[----:B------:R-:W-:Y:S04]  /*10850*/  MOV R7, R4 ;  /* 0x0000000400077202 */ /* 0x000fe80000000f00 */
[C---:B------:R-:W-:Y:S01]  /*10860*/  HMMA.16816.F32 R156, R152.reuse, R160, R8 ;  /* 0x000000a0989c723c */ /* 0x040fe20000001808 */
[----:B------:R-:W1:Y:S07]  /*10870*/  LDSM.16.MT88.4 R8, [R200+0x6880] ;  /* 0x00688000c808783b */ /* 0x000e6e0000004200 */
[C---:B------:R-:W-:Y:S01]  /*10880*/  HMMA.16816.F32 R160, R152.reuse, R162, R12 ;  /* 0x000000a298a0723c */ /* 0x040fe2000000180c */
[----:B------:R-:W3:Y:S07]  /*10890*/  LDSM.16.MT88.4 R12, [R199+0x6880] ;  /* 0x00688000c70c783b */ /* 0x000eee0000004200 */
[C---:B--2---:R-:W-:Y:S01]  /*108a0*/  HMMA.16816.F32 R136, R152.reuse, R140, R16 ;  /* 0x0000008c9888723c */ /* 0x044fe20000001810 */
[----:B------:R-:W2:Y:S07]  /*108b0*/  LDSM.16.MT88.4 R16, [R197+0x8080] ;  /* 0x00808000c510783b */ /* 0x000eae0000004200 */
        /* <DEDUP_REMOVED lines=32> */
[C---:B---3--:R-:W-:Y:S08]  /*10ac0*/  HMMA.16816.F32 R120, R152.reuse, R12, R120 ;  /* 0x0000000c9878723c */ /* 0x048ff00000001878 */
[C---:B------:R-:W-:Y:S08]  /*10ad0*/  HMMA.16816.F32 R124, R152.reuse, R14, R124 ;  /* 0x0000000e987c723c */ /* 0x040ff0000000187c */
[C---:B--2---:R-:W-:Y:S08]  /*10ae0*/  HMMA.16816.F32 R128, R152.reuse, R16, R128 ;  /* 0x000000109880723c */ /* 0x044ff00000001880 */
        /* <DEDUP_REMOVED lines=8> */
.L_x_2989:
        /* <DEDUP_REMOVED lines=26> */
.L_x_3015:
[----:B------:R-:W-:-:S13]  /*10d10*/  ISETP.NE.AND P0, PT, R227, c[0x0][0x32c], PT ;  /* 0x0000cb00e3007a0c */ /* 0x000fda0003f05270 */
[----:B------:R-:W-:-:S05]  /*10d20*/  @P0 IMAD.HI.U32 R3, R0, c[0x0][0x330], RZ ;  /* 0x0000cc0000030a27 */ /* 0x000fca00078e00ff */
[----:B------:R-:W-:Y:S02]  /*10d30*/  @P0 SHF.R.U32.HI R0, RZ, c[0x0][0x334], R3 ;  /* 0x0000cd00ff000a19 */ /* 0x000fe40000011603 */
.L_x_3016:
[----:B------:R-:W-:Y:S05]  /*10d40*/  BSYNC B0 ;  /* 0x0000000000007941 */ /* 0x000fea0003800000 */
.L_x_3014:
[----:B------:R-:W-:-:S05]  /*10d50*/  IMAD R0, R0, c[0x0][0x32c], RZ ;  /* 0x0000cb0000007a24 */ /* 0x000fca00078e02ff */
[----:B------:R-:W-:-:S04]  /*10d60*/  IMNMX R2, R2, R0, !PT ;  /* 0x0000000002027217 */ /* 0x000fc80007800200 */
.L_x_3013:
[----:B------:R-:W-:-:S05]  /*10d70*/  IADD3 R2, R2, 0x2f, RZ ;  /* 0x0000002f02027810 */ /* 0x000fca0007ffe0ff */
        /* <DEDUP_REMOVED lines=8> */
[C---:B------:R-:W-:Y:S01]  /*10e00*/  IADD3 R2, R219.reuse, 0x80, RZ ;  /* 0x00000080db027810 */ /* 0x040fe20007ffe0ff */
[----:B------:R-:W-:Y:S01]  /*10e10*/  IMAD.SHL.U32 R214, R248, 0x2, RZ ;  /* 0x00000002f8d67824 */ /* 0x000fe200078e00ff */
[----:B------:R-:W-:Y:S01]  /*10e20*/  IADD3 R0, R219, 0x40, RZ ;  /* 0x00000040db007810 */ /* 0x000fe20007ffe0ff */
[----:B------:R-:W-:Y:S01]  /*10e30*/  IMAD.SHL.U32 R212, R247, 0x2, RZ ;  /* 0x00000002f7d47824 */ /* 0x000fe200078e00ff */
[----:B------:R-:W-:Y:S01]  /*10e40*/  SHF.L.U64.HI R216, R219, 0x1, R3 ;  /* 0x00000001dbd87819 */ /* 0x000fe20000010203 */
[----:B------:R-:W-:Y:S01]  /*10e50*/  IMAD.SHL.U32 R210, R246, 0x2, RZ ;  /* 0x00000002f6d27824 */ /* 0x000fe200078e00ff */
[----:B------:R-:W-:Y:S02]  /*10e60*/  ISETP.GE.AND P4, PT, R2, c[0x0][0x1d4], PT ;  /* 0x0000750002007a0c */ /* 0x000fe40003f86270 */
[----:B------:R-:W-:-:S02]  /*10e70*/  ISETP.GE.AND P3, PT, R0, c[0x0][0x1d4], PT ;  /* 0x0000750000007a0c */ /* 0x000fc40003f66270 */
[----:B------:R-:W-:Y:S02]  /*10e80*/  SHF.L.U64.HI R215, R248, 0x1, R251 ;  /* 0x00000001f8d77819 */ /* 0x000fe400000102fb */
[----:B------:R-:W-:Y:S02]  /*10e90*/  SHF.L.U64.HI R213, R247, 0x1, R250 ;  /* 0x00000001f7d57819 */ /* 0x000fe400000102fa */
[----:B------:R-:W-:Y:S02]  /*10ea0*/  SHF.L.U64.HI R211, R246, 0x1, R249 ;  /* 0x00000001f6d37819 */ /* 0x000fe400000102f9 */
[----:B------:R-:W-:Y:S02]  /*10eb0*/  ISETP.GE.AND P2, PT, R219, c[0x0][0x1d4], PT ;  /* 0x00007500db007a0c */ /* 0x000fe40003f46270 */
.L_x_3030:
        /* <DEDUP_REMOVED lines=32> */
.L_x_3104:
[----:B------:R-:W-:-:S05]  /*110c0*/  BRA.DIV ~URZ, `(.L_x_3021) ;  /* 0x0000a7827f007947 */ /* 0x000fca000b800000 */
[----:B------:R4:W3:Y:S02]  /*110d0*/  SHFL.IDX PT, R0, R19, RZ, 0x181f ;  /* 0x00181fff13007589 */ /* 0x0008e400000e0000 */
.L_x_3105:
[----:B---3--:R-:W-:Y:S02]  /*110e0*/  IADD3 R16, P0, R0, R222, RZ ;  /* 0x000000de00107210 */ /* 0x008fe40007f1e0ff */
[----:B------:R-:W-:Y:S02]  /*110f0*/  IADD3 R24, R219, 0xc0, RZ ;  /* 0x000000c0db187810 */ /* 0x000fe40007ffe0ff */
[----:B------:R-:W-:Y:S01]  /*11100*/  LOP3.LUT P1, RZ, R208, 0x800, RZ, 0xc0, !PT ;  /* 0x00000800d0ff7812 */ /* 0x000fe2000782c0ff */
[----:B------:R-:W-:Y:S01]  /*11110*/  IMAD.X R17, R4, 0x1, R216, P0 ;  /* 0x0000000104117824 */ /* 0x000fe200000e06d8 */
[----:B------:R-:W-:Y:S02]  /*11120*/  IADD3 R10, P0, R0, R214, RZ ;  /* 0x000000d6000a7210 */ /* 0x000fe40007f1e0ff */
[----:B------:R-:W-:Y:S02]  /*11130*/  ISETP.GE.AND P5, PT, R24, c[0x0][0x1d4], PT ;  /* 0x0000750018007a0c */ /* 0x000fe40003fa6270 */
        /* <DEDUP_REMOVED lines=16> */
.L_x_3106:
[----:B--23--:R-:W-:Y:S02]  /*11240*/  IADD3 R16, P0, R0, R222, RZ ;  /* 0x000000de00107210 */ /* 0x00cfe40007f1e0ff */
[----:B----4-:R-:W-:Y:S03]  /*11250*/  IADD3 R18, R219, 0xc0, RZ ;  /* 0x000000c0db127810 */ /* 0x010fe60007ffe0ff */
        /* <DEDUP_REMOVED lines=15> */
.L_x_3019:
[----:B------:R-:W-:Y:S05]  /*11350*/  BSYNC B0 ;  /* 0x0000000000007941 */ /* 0x000fea0003800000 */
.L_x_3018:
        /* <DEDUP_REMOVED lines=195> */
.L_x_3107:
[----:B------:R-:W-:-:S05]  /*11f90*/  BRA.DIV ~URZ, `(.L_x_3026) ;  /* 0x00009aa27f007947 */ /* 0x000fca000b800000 */
[----:B------:R3:W4:Y:S02]  /*11fa0*/  SHFL.IDX PT, R0, R169, RZ, 0x181f ;  /* 0x00181fffa9007589 */ /* 0x00072400000e0000 */
.L_x_3108:
[----:B----4-:R-:W-:Y:S02]  /*11fb0*/  @P0 IADD3 R166, P1, R0, R222, RZ ;  /* 0x000000de00a60210 */ /* 0x010fe40007f3e0ff */
[----:B------:R-:W-:Y:S03]  /*11fc0*/  IADD3 R170, R219, 0xc0, RZ ;  /* 0x000000c0dbaa7810 */ /* 0x000fe60007ffe0ff */
[----:B--2---:R-:W-:Y:S01]  /*11fd0*/  @P0 IMAD.X R167, R4, 0x1, R216, P1 ;  /* 0x0000000104a70824 */ /* 0x004fe200008e06d8 */
[----:B------:R-:W-:Y:S02]  /*11fe0*/  @P0 IADD3 R164, P1, R0, R214, RZ ;  /* 0x000000d600a40210 */ /* 0x000fe40007f3e0ff */
[----:B------:R-:W-:Y:S02]  /*11ff0*/  ISETP.GE.AND P5, PT, R170, c[0x0][0x1d4], PT ;  /* 0x00007500aa007a0c */ /* 0x000fe40003fa6270 */
        /* <DEDUP_REMOVED lines=16> */
.L_x_3109:
[----:B--2---:R-:W-:Y:S02]  /*12100*/  @P0 IADD3 R166, P1, R0, R222, RZ ;  /* 0x000000de00a60210 */ /* 0x004fe40007f3e0ff */
[----:B------:R-:W-:Y:S03]  /*12110*/  IADD3 R153, R219, 0xc0, RZ ;  /* 0x000000c0db997810 */ /* 0x000fe60007ffe0ff */
[----:B-1----:R-:W-:Y:S01]  /*12120*/  @P0 IMAD.X R167, R4, 0x1, R216, P1 ;  /* 0x0000000104a70824 */ /* 0x002fe200008e06d8 */
        /* <DEDUP_REMOVED lines=14> */
.L_x_3024:
[----:B------:R-:W-:Y:S05]  /*12210*/  BSYNC B0 ;  /* 0x0000000000007941 */ /* 0x000fea0003800000 */
.L_x_3023:
        /* <DEDUP_REMOVED lines=27> */
.L_x_3110:
[----:B--2---:R-:W-:Y:S01]  /*123d0*/  FMNMX.FTZ R152, R4, R0, !PT ;  /* 0x0000000004987209 */ /* 0x004fe20007810000 */
[----:B------:R-:W-:-:S05]  /*123e0*/  BRA.DIV ~URZ, `(.L_x_3029) ;  /* 0x000098027f007947 */ /* 0x000fca000b800000 */
[----:B-1----:R-:W-:Y:S04]  /*123f0*/  SHFL.BFLY PT, R4, R153, 0x2, 0x1f ;  /* 0x0c401f0099047f89 */ /* 0x002fe800000e0000 */
[----:B------:R-:W1:Y:S02]  /*12400*/  SHFL.BFLY PT, R2, R152, 0x1, 0x1f ;  /* 0x0c201f0098027f89 */ /* 0x000e6400000e0000 */
[----:B-1----:R-:W-:Y:S02]  /*12410*/  FMNMX.FTZ R152, R152, R2, !PT ;  /* 0x0000000298987209 */ /* 0x002fe40007810000 */
[----:B------:R-:W-:Y:S05]  /*12420*/  FMNMX.FTZ R4, R153, R4, !PT ;  /* 0x0000000499047209 */ /* 0x000fea0007810000 */
[----:B------:R1:W2:Y:S02]  /*12430*/  SHFL.BFLY PT, R0, R4, 0x1, 0x1f ;  /* 0x0c201f0004007f89 */ /* 0x0002a400000e0000 */
.L_x_3111:
[----:B--2---:R-:W-:Y:S01]  /*12440*/  FMNMX.FTZ R3, R0, R4, !PT ;  /* 0x0000000400037209 */ /* 0x004fe20007810000 */
[C---:B------:R-:W-:Y:S01]  /*12450*/  FADD.FTZ R2, -R152.reuse, R6 ;  /* 0x0000000698027221 */ /* 0x040fe20000010100 */
[----:B------:R-:W-:Y:S01]  /*12460*/  WARPSYNC 0xffffffff ;  /* 0xffffffff00007948 */ /* 0x000fe20003800000 */
[----:B------:R-:W-:Y:S01]  /*12470*/  FMUL.FTZ R6, R152, c[0x0][0x2d0] ;  /* 0x0000b40098067a20 */ /* 0x000fe20000410000 */
[----:B---34-:R-:W2:Y:S01]  /*12480*/  LDSM.16.MT88.4 R168, [R197+0x4080] ;  /* 0x00408000c5a8783b */ /* 0x018ea20000004200 */
[C---:B------:R-:W-:Y:S01]  /*12490*/  FADD.FTZ R0, -R3.reuse, R7 ;  /* 0x0000000703007221 */ /* 0x040fe20000010100 */
[----:B------:R-:W-:Y:S01]  /*124a0*/  ISETP.GT.AND P0, PT, R218, R217, PT ;  /* 0x000000d9da00720c */ /* 0x000fe20003f04270 */
[----:B-1----:R-:W-:Y:S02]  /*124b0*/  FMUL.FTZ R4, R3, c[0x0][0x2d0] ;  /* 0x0000b40003047a20 */ /* 0x002fe40000410000 */
[----:B------:R-:W-:Y:S02]  /*124c0*/  FMUL.FTZ R2, R2, c[0x0][0x2d0] ;  /* 0x0000b40002027a20 */ /* 0x000fe40000410000 */
[----:B------:R-:W-:Y:S01]  /*124d0*/  FMUL.FTZ R0, R0, c[0x0][0x2d0] ;  /* 0x0000b40000007a20 */ /* 0x000fe20000410000 */
[----:B------:R-:W1:Y:S01]  /*124e0*/  LDSM.16.MT88.4 R172, [R198+0x4080] ;  /* 0x00408000c6ac783b */ /* 0x000e620000004200 */
[--C-:B------:R-:W-:Y:S02]  /*124f0*/  FFMA.FTZ R8, R8, c[0x0][0x2d0], -R6.reuse ;  /* 0x0000b40008087a23 */ /* 0x100fe40000010806 */
[----:B------:R-:W-:Y:S01]  /*12500*/  FFMA.FTZ R9, R9, c[0x0][0x2d0], -R6 ;  /* 0x0000b40009097a23 */ /* 0x000fe20000010806 */
[----:B------:R-:W-:Y:S01]  /*12510*/  MUFU.EX2 R2, R2 ;  /* 0x0000000200027308 */ /* 0x000fe20000000800 */
[--C-:B------:R-:W-:Y:S02]  /*12520*/  FFMA.FTZ R10, R10, c[0x0][0x2d0], -R4.reuse ;  /* 0x0000b4000a0a7a23 */ /* 0x100fe40000010804 */
[----:B------:R-:W-:Y:S01]  /*12530*/  FFMA.FTZ R11, R11, c[0x0][0x2d0], -R4 ;  /* 0x0000b4000b0b7a23 */ /* 0x000fe20000010804 */
[----:B------:R-:W-:Y:S01]  /*12540*/  LDSM.16.MT88.4 R176, [R198+0x7880] ;  /* 0x00788000c6b0783b */ /* 0x000fe20000004200 */
[--C-:B------:R-:W-:Y:S02]  /*12550*/  FFMA.FTZ R12, R12, c[0x0][0x2d0], -R6.reuse ;  /* 0x0000b4000c0c7a23 */ /* 0x100fe40000010806 */
[----:B------:R-:W-:Y:S02]  /*12560*/  FFMA.FTZ R13, R13, c[0x0][0x2d0], -R6 ;  /* 0x0000b4000d0d7a23 */ /* 0x000fe40000010806 */
[--C-:B------:R-:W-:Y:S01]  /*12570*/  FFMA.FTZ R14, R14, c[0x0][0x2d0], -R4.reuse ;  /* 0x0000b4000e0e7a23 */ /* 0x100fe20000010804 */
[----:B------:R-:W-:Y:S01]  /*12580*/  MUFU.EX2 R195, R8 ;  /* 0x0000000800c37308 */ /* 0x000fe20000000800 */
[----:B------:R-:W-:Y:S02]  /*12590*/  FFMA.FTZ R15, R15, c[0x0][0x2d0], -R4 ;  /* 0x0000b4000f0f7a23 */ /* 0x000fe40000010804 */
[--C-:B------:R-:W-:Y:S02]  /*125a0*/  FFMA.FTZ R20, R20, c[0x0][0x2d0], -R6.reuse ;  /* 0x0000b40014147a23 */ /* 0x100fe40000010806 */
[----:B------:R-:W-:Y:S02]  /*125b0*/  FFMA.FTZ R21, R21, c[0x0][0x2d0], -R6 ;  /* 0x0000b40015157a23 */ /* 0x000fe40000010806 */
[--C-:B------:R-:W-:Y:S02]  /*125c0*/  FFMA.FTZ R22, R22, c[0x0][0x2d0], -R4.reuse ;  /* 0x0000b40016167a23 */ /* 0x100fe40000010804 */
[----:B------:R-:W-:Y:S01]  /*125d0*/  FFMA.FTZ R23, R23, c[0x0][0x2d0], -R4 ;  /* 0x0000b40017177a23 */ /* 0x000fe20000010804 */
[----:B------:R-:W-:Y:S01]  /*125e0*/  MUFU.EX2 R194, R9 ;  /* 0x0000000900c27308 */ /* 0x000fe20000000800 */
[--C-:B------:R-:W-:Y:S02]  /*125f0*/  FFMA.FTZ R24, R24, c[0x0][0x2d0], -R6.reuse ;  /* 0x0000b40018187a23 */ /* 0x100fe40000010806 */
[----:B------:R-:W-:Y:S02]  /*12600*/  FFMA.FTZ R25, R25, c[0x0][0x2d0], -R6 ;  /* 0x0000b40019197a23 */ /* 0x000fe40000010806 */
        /* <DEDUP_REMOVED lines=18> */
[----:B------:R-:W-:Y:S10]  /*12730*/  MUFU.EX2 R184, R21 ;  /* 0x0000001500b87308 */ /* 0x000ff40000000800 */
[----:B------:R-:W-:Y:S10]  /*12740*/  MUFU.EX2 R181, R22 ;  /* 0x0000001600b57308 */ /* 0x000ff40000000800 */
[----:B------:R3:W-:Y:S10]  /*12750*/  MUFU.EX2 R180, R23 ;  /* 0x0000001700b47308 */ /* 0x0007f40000000800 */
[----:B------:R-:W-:Y:S10]  /*12760*/  MUFU.EX2 R154, R26 ;  /* 0x0000001a009a7308 */ /* 0x000ff40000000800 */
[----:B------:R-:W-:Y:S01]  /*12770*/  MUFU.EX2 R153, R27 ;  /* 0x0000001b00997308 */ /* 0x000fe20000000800 */
[----:B---3--:R-:W-:Y:S09]  /*12780*/  LDSM.16.MT88.4 R20, [R200+0x4880] ;  /* 0x00488000c814783b */ /* 0x008ff20000004200 */
[----:B------:R-:W-:Y:S10]  /*12790*/  MUFU.EX2 R155, R29 ;  /* 0x0000001d009b7308 */ /* 0x000ff40000000800 */
[----:B------:R-:W-:Y:S10]  /*127a0*/  MUFU.EX2 R7, R30 ;  /* 0x0000001e00077308 */ /* 0x000ff40000000800 */
[----:B------:R-:W-:Y:S10]  /*127b0*/  MUFU.EX2 R6, R31 ;  /* 0x0000001f00067308 */ /* 0x000ff40000000800 */
[----:B------:R-:W-:Y:S10]  /*127c0*/  MUFU.EX2 R187, R16 ;  /* 0x0000001000bb7308 */ /* 0x000ff40000000800 */
[----:B------:R-:W-:Y:S10]  /*127d0*/  MUFU.EX2 R186, R17 ;  /* 0x0000001100ba7308 */ /* 0x000ff40000000800 */
[----:B------:R-:W-:Y:S10]  /*127e0*/  MUFU.EX2 R183, R18 ;  /* 0x0000001200b77308 */ /* 0x000ff40000000800 */
[----:B------:R-:W3:Y:S02]  /*127f0*/  MUFU.EX2 R182, R19 ;  /* 0x0000001300b67308 */ /* 0x000ee40000000800 */
[----:B---3--:R-:W-:Y:S01]  /*12800*/  F2FP.PACK_AB R17, R182, R183 ;  /* 0x000000b7b611723e */ /* 0x008fe200000000ff */
[----:B------:R-:W-:Y:S01]  /*12810*/  FMUL.FTZ R8, R2, R156 ;  /* 0x0000009c02087220 */ /* 0x000fe20000410000 */
[----:B------:R-:W-:Y:S01]  /*12820*/  F2FP.PACK_AB R164, R194, R195 ;  /* 0x000000c3c2a4723e */ /* 0x000fe200000000ff */
[----:B------:R-:W-:Y:S01]  /*12830*/  FMUL.FTZ R9, R2, R157 ;  /* 0x0000009d02097220 */ /* 0x000fe20000410000 */
[----:B------:R-:W-:Y:S01]  /*12840*/  F2FP.PACK_AB R166, R192, R193 ;  /* 0x000000c1c0a6723e */ /* 0x000fe200000000ff */
[----:B------:R-:W-:Y:S01]  /*12850*/  FMUL.FTZ R10, R0, R158 ;  /* 0x0000009e000a7220 */ /* 0x000fe20000410000 */
[----:B------:R-:W-:Y:S01]  /*12860*/  F2FP.PACK_AB R165, R190, R191 ;  /* 0x000000bfbea5723e */ /* 0x000fe200000000ff */
[----:B------:R-:W-:Y:S01]  /*12870*/  FMUL.FTZ R11, R0, R159 ;  /* 0x0000009f000b7220 */ /* 0x000fe20000410000 */
[----:B------:R-:W-:Y:S01]  /*12880*/  F2FP.PACK_AB R167, R188, R189 ;  /* 0x000000bdbca7723e */ /* 0x000fe200000000ff */
[----:B------:R-:W3:Y:S01]  /*12890*/  LDSM.16.MT88.4 R156, [R200+0x4080] ;  /* 0x00408000c89c783b */ /* 0x000ee20000004200 */
[----:B------:R-:W-:Y:S01]  /*128a0*/  FMUL.FTZ R12, R2, R160 ;  /* 0x000000a0020c7220 */ /* 0x000fe20000410000 */
[----:B------:R-:W-:Y:S01]  /*128b0*/  F2FP.PACK_AB R16, R186, R187 ;  /* 0x000000bbba10723e */ /* 0x000fe200000000ff */
[----:B------:R-:W-:Y:S01]  /*128c0*/  FMUL.FTZ R13, R2, R161 ;  /* 0x000000a1020d7220 */ /* 0x000fe20000410000 */
[----:B------:R-:W-:Y:S01]  /*128d0*/  F2FP.PACK_AB R18, R184, R185 ;  /* 0x000000b9b812723e */ /* 0x000fe200000000ff */
[C---:B------:R-:W-:Y:S01]  /*128e0*/  FMUL.FTZ R14, R0.reuse, R162 ;  /* 0x000000a2000e7220 */ /* 0x040fe20000410000 */
[C---:B--2---:R-:W-:Y:S05]  /*128f0*/  HMMA.16816.F32 R8, R164.reuse, R168, R8 ;  /* 0x000000a8a408723c */ /* 0x044fea0000001808 */
[----:B------:R-:W-:Y:S01]  /*12900*/  FMUL.FTZ R15, R0, R163 ;  /* 0x000000a3000f7220 */ /* 0x000fe20000410000 */
[----:B------:R-:W-:Y:S01]  /*12910*/  F2FP.PACK_AB R19, R180, R181 ;  /* 0x000000b5b413723e */ /* 0x000fe200000000ff */
[----:B------:R-:W2:Y:S01]  /*12920*/  LDSM.16.MT88.4 R160, [R199+0x4080] ;  /* 0x00408000c7a0783b */ /* 0x000ea20000004200 */
[C---:B------:R-:W-:Y:S04]  /*12930*/  FMUL.FTZ R136, R2.reuse, R136 ;  /* 0x0000008802887220 */ /* 0x040fe80000410000 */
[C---:B------:R-:W-:Y:S03]  /*12940*/  HMMA.16816.F32 R12, R164.reuse, R170, R12 ;  /* 0x000000aaa40c723c */ /* 0x040fe6000000180c */
[----:B------:R-:W-:Y:S01]  /*12950*/  FMUL.FTZ R137, R2, R137 ;  /* 0x0000008902897220 */ /* 0x000fe20000410000 */
[----:B------:R-:W4:Y:S01]  /*12960*/  LDSM.16.MT88.4 R168, [R197+0x5880] ;  /* 0x00588000c5a8783b */ /* 0x000f220000004200 */
        /* <DEDUP_REMOVED lines=8> */
[----:B------:R-:W-:Y:S03]  /*129f0*/  FMUL.FTZ R145, R2, R145 ;  /* 0x0000009102917220 */ /* 0x000fe60000410000 */
[C---:B------:R-:W-:Y:S01]  /*12a00*/  HMMA.16816.F32 R140, R164.reuse, R174, R140 ;  /* 0x000000aea48c723c */ /* 0x040fe2000000188c */
[----:B------:R-:W-:Y:S02]  /*12a10*/  LDSM.16.MT88.4 R172, [R198+0x4880] ;  /* 0x00488000c6ac783b */ /* 0x000fe40000004200 */
        /* <DEDUP_REMOVED lines=150> */
[----:B------:R-:W-:Y:S02]  /*13380*/  FFMA.FTZ R2, R2, R230, R195 ;  /* 0x000000e602027223 */ /* 0x000fe400000100c3 */
[----:B------:R-:W-:Y:S03]  /*13390*/  FFMA.FTZ R0, R0, R229, R191 ;  /* 0x000000e500007223 */ /* 0x000fe600000100bf */
[----:B------:R-:W-:Y:S01]  /*133a0*/  HMMA.16816.F32 R132, R164, R162, R132 ;  /* 0x000000a2a484723c */ /* 0x000fe20000001884 */
[----:B------:R-:W2:Y:S02]  /*133b0*/  LDSM.16.MT88.4 R160, [R197+0x6080] ;  /* 0x00608000c5a0783b */ /* 0x000ea40000004200 */
[----:B------:R-:W-:Y:S02]  /*133c0*/  FADD.FTZ R4, R194, R2 ;  /* 0x00000002c2047221 */ /* 0x000fe40000010000 */
[----:B------:R-:W-:Y:S02]  /*133d0*/  FADD.FTZ R2, R190, R0 ;  /* 0x00000000be027221 */ /* 0x000fe40000010000 */
[----:B------:R-:W-:Y:S01]  /*133e0*/  FADD.FTZ R0, R193, R4 ;  /* 0x00000004c1007221 */ /* 0x000fe20000010000 */
[C---:B---3--:R-:W-:Y:S01]  /*133f0*/  HMMA.16816.F32 R8, R16.reuse, R168, R8 ;  /* 0x000000a81008723c */ /* 0x048fe20000001808 */
[----:B------:R-:W3:Y:S04]  /*13400*/  LDSM.16.MT88.4 R164, [R198+0x6080] ;  /* 0x00608000c6a4783b */ /* 0x000ee80000004200 */
[----:B------:R-:W-:Y:S02]  /*13410*/  FADD.FTZ R2, R189, R2 ;  /* 0x00000002bd027221 */ /* 0x000fe40000010000 */
[----:B------:R-:W-:Y:S01]  /*13420*/  FADD.FTZ R0, R192, R0 ;  /* 0x00000000c0007221 */ /* 0x000fe20000010000 */
        /* <DEDUP_REMOVED lines=15> */
[----:B------:R-:W4:Y:S03]  /*13520*/  LDSM.16.MT88.4 R20, [R200+0x6080] ;  /* 0x00608000c814783b */ /* 0x000f260000004200 */
        /* <DEDUP_REMOVED lines=14> */
[C---:B------:R-:W-:Y:S08]  /*13610*/  HMMA.16816.F32 R64, R16.reuse, R168, R64 ;  /* 0x000000a81040723c */ /* 0x040ff00000001840 */
[C---:B------:R-:W-:Y:S01]  /*13620*/  HMMA.16816.F32 R68, R16.reuse, R170, R68 ;  /* 0x000000aa1044723c */ /* 0x040fe20000001844 */
[----:B------:R-:W-:Y:S07]  /*13630*/  LDSM.16.MT88.4 R168, [R197+0x6880] ;  /* 0x00688000c5a8783b */ /* 0x000fee0000004200 */
[C---:B------:R-:W-:Y:S08]  /*13640*/  HMMA.16816.F32 R72, R16.reuse, R172, R72 ;  /* 0x000000ac1048723c */ /* 0x040ff00000001848 */
[C---:B------:R-:W-:Y:S01]  /*13650*/  HMMA.16816.F32 R76, R16.reuse, R174, R76 ;  /* 0x000000ae104c723c */ /* 0x040fe2000000184c */
[----:B------:R-:W-:Y:S07]  /*13660*/  LDSM.16.MT88.4 R172, [R198+0x6880] ;  /* 0x00688000c6ac783b */ /* 0x000fee0000004200 */
[C---:B------:R-:W-:Y:S01]  /*13670*/  HMMA.16816.F32 R80, R16.reuse, R176, R80 ;  /* 0x000000b01050723c */ /* 0x040fe20000001850 */
[----:B------:R-:W-:Y:S07]  /*13680*/  MUFU.EX2 R177, R25 ;  /* 0x0000001900b17308 */ /* 0x000fee0000000800 */
[C---:B------:R-:W-:Y:S03]  /*13690*/  HMMA.16816.F32 R84, R16.reuse, R178, R84 ;  /* 0x000000b21054723c */ /* 0x040fe60000001854 */
[----:B------:R4:W5:Y:S05]  /*136a0*/  MUFU.EX2 R178, R24 ;  /* 0x0000001800b27308 */ /* 0x00096a0000000800 */
[C---:B-1----:R-:W-:Y:S05]  /*136b0*/  HMMA.16816.F32 R88, R16.reuse, R156, R88 ;  /* 0x0000009c1058723c */ /* 0x042fea0000001858 */
[----:B------:R1:W1:Y:S03]  /*136c0*/  MUFU.EX2 R176, R28 ;  /* 0x0000001c00b07308 */ /* 0x0002660000000800 */
[C---:B------:R-:W-:Y:S01]  /*136d0*/  HMMA.16816.F32 R92, R16.reuse, R158, R92 ;  /* 0x0000009e105c723c */ /* 0x040fe2000000185c */
[----:B------:R-:W1:Y:S07]  /*136e0*/  LDSM.16.MT88.4 R156, [R200+0x9080] ;  /* 0x00908000c89c783b */ /* 0x000e6e0000004200 */
[C---:B--2---:R-:W-:Y:S01]  /*136f0*/  HMMA.16816.F32 R96, R16.reuse, R160, R96 ;  /* 0x000000a01060723c */ /* 0x044fe20000001860 */
[----:B----4-:R-:W-:Y:S03]  /*13700*/  LDSM.16.MT88.4 R24, [R198+0x5080] ;  /* 0x00508000c618783b */ /* 0x010fe60000004200 */
[----:B-----5:R-:W-:Y:S04]  /*13710*/  FADD.FTZ R0, R178, R0 ;  /* 0x00000000b2007221 */ /* 0x020fe80000010000 */
[C---:B------:R-:W-:Y:S01]  /*13720*/  HMMA.16816.F32 R100, R16.reuse, R162, R100 ;  /* 0x000000a21064723c */ /* 0x040fe20000001864 */
[----:B------:R-:W2:Y:S03]  /*13730*/  LDSM.16.MT88.4 R160, [R199+0x9080] ;  /* 0x00908000c7a0783b */ /* 0x000ea60000004200 */
[----:B------:R-:W-:Y:S02]  /*13740*/  FADD.FTZ R2, R177, R0 ;  /* 0x00000000b1027221 */ /* 0x000fe40000010000 */
[----:B------:R-:W-:Y:S02]  /*13750*/  FADD.FTZ R0, R153, R4 ;  /* 0x0000000499007221 */ /* 0x000fe40000010000 */
[C---:B---3--:R-:W-:Y:S01]  /*13760*/  HMMA.16816.F32 R104, R16.reuse, R20, R104 ;  /* 0x000000141068723c */ /* 0x048fe20000001868 */
[----:B-1----:R-:W-:Y:S03]  /*13770*/  LDSM.16.MT88.4 R28, [R200+0x5080] ;  /* 0x00508000c81c783b */ /* 0x002fe60000004200 */
[----:B------:R-:W-:Y:S02]  /*13780*/  FADD.FTZ R0, R7, R0 ;  /* 0x0000000007007221 */ /* 0x000fe40000010000 */
[----:B------:R-:W-:Y:S02]  /*13790*/  FADD.FTZ R2, R176, R2 ;  /* 0x00000002b0027221 */ /* 0x000fe40000010000 */
[C---:B------:R-:W-:Y:S01]  /*137a0*/  HMMA.16816.F32 R108, R16.reuse, R22, R108 ;  /* 0x00000016106c723c */ /* 0x040fe2000000186c */
[----:B------:R-:W1:Y:S03]  /*137b0*/  LDSM.16.MT88.4 R20, [R197+0x5080] ;  /* 0x00508000c514783b */ /* 0x000e660000004200 */
[----:B------:R-:W-:Y:S01]  /*137c0*/  FADD.FTZ R229, R6, R0 ;  /* 0x0000000006e57221 */ /* 0x000fe20000010000 */
[----:B------:R-:W-:Y:S01]  /*137d0*/  IADD3 R0, R218, -0x1, RZ ;  /* 0xffffffffda007810 */ /* 0x000fe20007ffe0ff */
[----:B------:R-:W-:Y:S02]  /*137e0*/  FADD.FTZ R230, R155, R2 ;  /* 0x000000029be67221 */ /* 0x000fe40000010000 */
[C---:B------:R-:W-:Y:S04]  /*137f0*/  HMMA.16816.F32 R112, R16.reuse, R164, R112 ;  /* 0x000000a41070723c */ /* 0x040fe80000001870 */
[----:B------:R-:W-:Y:S04]  /*13800*/  MOV R218, R0 ;  /* 0x0000000000da7202 */ /* 0x000fe80000000f00 */
[C---:B------:R-:W-:Y:S01]  /*13810*/  HMMA.16816.F32 R116, R16.reuse, R166, R116 ;  /* 0x000000a61074723c */ /* 0x040fe20000001874 */
[----:B------:R-:W3:Y:S07]  /*13820*/  LDSM.16.MT88.4 R164, [R199+0x5080] ;  /* 0x00508000c7a4783b */ /* 0x000eee0000004200 */
[C---:B------:R-:W-:Y:S08]  /*13830*/  HMMA.16816.F32 R120, R16.reuse, R156, R120 ;  /* 0x0000009c1078723c */ /* 0x040ff00000001878 */
[C---:B------:R-:W-:Y:S08]  /*13840*/  HMMA.16816.F32 R124, R16.reuse, R158, R124 ;  /* 0x0000009e107c723c */ /* 0x040ff0000000187c */
[C---:B--2---:R-:W-:Y:S08]  /*13850*/  HMMA.16816.F32 R128, R16.reuse, R160, R128 ;  /* 0x000000a01080723c */ /* 0x044ff00000001880 */
[----:B------:R-:W-:Y:S07]  /*13860*/  HMMA.16816.F32 R132, R16, R162, R132 ;  /* 0x000000a21084723c */ /* 0x000fee0000001884 */
[----:B------:R-:W-:Y:S02]  /*13870*/  F2FP.PACK_AB R16, R177, R178 ;  /* 0x000000b2b110723e */ /* 0x000fe400000000ff */
[----:B------:R-:W-:Y:S03]  /*13880*/  F2FP.PACK_AB R18, R155, R176 ;  /* 0x000000b09b12723e */ /* 0x000fe600000000ff */
[----:B------:R-:W-:Y:S02]  /*13890*/  F2FP.PACK_AB R17, R153, R154 ;  /* 0x0000009a9911723e */ /* 0x000fe400000000ff */
[----:B------:R-:W-:Y:S02]  /*138a0*/  F2FP.PACK_AB R19, R6, R7 ;  /* 0x000000070613723e */ /* 0x000fe400000000ff */
[----:B------:R-:W-:Y:S05]  /*138b0*/  MOV R7, R3 ;  /* 0x0000000300077202 */ /* 0x000fea0000000f00 */
        /* <DEDUP_REMOVED lines=30> */
[C---:B------:R-:W-:Y:S08]  /*13aa0*/  HMMA.16816.F32 R88, R16.reuse, R28, R88 ;  /* 0x0000001c1058723c */ /* 0x040ff00000001858 */
[C---:B------:R-:W-:Y:S08]  /*13ab0*/  HMMA.16816.F32 R92, R16.reuse, R30, R92 ;  /* 0x0000001e105c723c */ /* 0x040ff0000000185c */
[C---:B---3--:R-:W-:Y:S08]  /*13ac0*/  HMMA.16816.F32 R96, R16.reuse, R164, R96 ;  /* 0x000000a41060723c */ /* 0x048ff00000001860 */
[C---:B------:R-:W-:Y:S08]  /*13ad0*/  HMMA.16816.F32 R100, R16.reuse, R166, R100 ;  /* 0x000000a61064723c */ /* 0x040ff00000001864 */
[C---:B------:R-:W-:Y:S08]  /*13ae0*/  HMMA.16816.F32 R104, R16.reuse, R168, R104 ;  /* 0x000000a81068723c */ /* 0x040ff00000001868 */
[C---:B------:R-:W-:Y:S08]  /*13af0*/  HMMA.16816.F32 R108, R16.reuse, R170, R108 ;  /* 0x000000aa106c723c */ /* 0x040ff0000000186c */
[C---:B-1----:R-:W-:Y:S08]  /*13b00*/  HMMA.16816.F32 R112, R16.reuse, R8, R112 ;  /* 0x000000081070723c */ /* 0x042ff00000001870 */
[C---:B------:R-:W-:Y:S08]  /*13b10*/  HMMA.16816.F32 R116, R16.reuse, R10, R116 ;  /* 0x0000000a1074723c */ /* 0x040ff00000001874 */
[C---:B--2---:R-:W-:Y:S08]  /*13b20*/  HMMA.16816.F32 R120, R16.reuse, R12, R120 ;  /* 0x0000000c1078723c */ /* 0x044ff00000001878 */
[C---:B------:R-:W-:Y:S08]  /*13b30*/  HMMA.16816.F32 R124, R16.reuse, R14, R124 ;  /* 0x0000000e107c723c */ /* 0x040ff0000000187c */
[C---:B----4-:R-:W-:Y:S08]  /*13b40*/  HMMA.16816.F32 R128, R16.reuse, R20, R128 ;  /* 0x000000141080723c */ /* 0x050ff00000001880 */
[----:B------:R-:W-:Y:S01]  /*13b50*/  HMMA.16816.F32 R132, R16, R22, R132 ;  /* 0x000000161084723c */ /* 0x000fe20000001884 */
[----:B------:R-:W-:-:S07]  /*13b60*/  @P0 BRA `(.L_x_3030) ;  /* 0xffffd35000000947 */ /* 0x000fce000383ffff */
.L_x_3017:
        /* <DEDUP_REMOVED lines=16> */
.L_x_3053:
        /* <DEDUP_REMOVED lines=28> */
.L_x_3112:
[----:B------:R-:W-:Y:S01]  /*13e30*/  SHF.R.S32.HI R3, RZ, 0x1f, R219 ;  /* 0x0000001fff037819 */ /* 0x000fe200000114db */
[----:B------:R-:W5:Y:S01]  /*13e40*/  SHFL.IDX PT, R2, R7, RZ, 0x181f ;  /* 0x00181fff07027589 */ /* 0x000f6200000e0000 */
[C---:B------:R-:W-:Y:S01]  /*13e50*/  ISETP.GE.AND P5, PT, R219.reuse, c[0x0][0x1d4], PT ;  /* 0x00007500db007a0c */ /* 0x040fe20003fa6270 */
[C---:B------:R-:W-:Y:S01]  /*13e60*/  IMAD.SHL.U32 R222, R219.reuse, 0x2, RZ ;  /* 0x00000002dbde7824 */ /* 0x040fe200078e00ff */
[----:B------:R-:W-:Y:S01]  /*13e70*/  SHF.L.U64.HI R211, R219, 0x1, R3 ;  /* 0x00000001dbd37819 */ /* 0x000fe20000010203 */
[C---:B------:R-:W-:Y:S01]  /*13e80*/  IMAD.SHL.U32 R210, R248.reuse, 0x2, RZ ;  /* 0x00000002f8d27824 */ /* 0x040fe200078e00ff */
        /* <DEDUP_REMOVED lines=29> */
.L_x_3113:
        /* <DEDUP_REMOVED lines=20> */
.L_x_3034:
[----:B------:R-:W-:Y:S05]  /*141a0*/  BSYNC B0 ;  /* 0x0000000000007941 */ /* 0x000fea0003800000 */
.L_x_3033:
        /* <DEDUP_REMOVED lines=163> */
[----:B------:R-:W-:Y:S01]  /*14be0*/  MOV R220, RZ ;  /* 0x000000ff00dc7202 */ /* 0x000fe20000000f00 */
[----:B------:R-:W1:Y:S01]  /*14bf0*/  S2R R152, SR_CTAID.Y ;  /* 0x0000000000987919 */ /* 0x000e620000002600 */
[----:B------:R-:W-:Y:S02]  /*14c00*/  ISETP.NE.AND P0, PT, R0, c[0x0][0x2b8], PT ;  /* 0x0000ae0000007a0c */ /* 0x000fe40003f05270 */
[----:B------:R-:W-:Y:S05]  /*14c10*/  IADD3 R2, R2, -0x30, R234 ;  /* 0xffffffd002027810 */ /* 0x000fea0007ffe0ea */
[----:B------:R-:W-:Y:S06]  /*14c20*/  IMAD.MOV.U32 R0, RZ, RZ, R2 ;  /* 0x000000ffff007224 */ /* 0x000fec00078e0002 */
[----:B------:R-:W-:Y:S05]  /*14c30*/  @P0 IMAD.HI.U32 R3, R2, c[0x0][0x2bc], RZ ;  /* 0x0000af0002030a27 */ /* 0x000fea00078e00ff */
[----:B------:R-:W-:Y:S04]  /*14c40*/  @P0 SHF.R.U32.HI R0, RZ, c[0x0][0x2c0], R3 ;  /* 0x0000b000ff000a19 */ /* 0x000fe80000011603 */
[----:B------:R-:W-:Y:S01]  /*14c50*/  @!P1 IADD3 R3, P0, R0, R240, RZ ;  /* 0x000000f000039210 */ /* 0x000fe20007f1e0ff */
[----:B-1----:R-:W-:Y:S03]  /*14c60*/  IMAD.WIDE.U32 R190, R152, c[0x0][0x1e8], RZ ;  /* 0x00007a0098be7a25 */ /* 0x002fe600078e00ff */
        /* <DEDUP_REMOVED lines=20> */
[----:B------:R1:W2:Y:S02]  /*14db0*/  SHFL.IDX PT, R4, R7, RZ, 0x181f ;  /* 0x00181fff07047589 */ /* 0x0002a400000e0000 */
.L_x_3114:
[----:B------:R-:W-:-:S05]  /*14dc0*/  BRA.DIV ~URZ, `(.L_x_3039) ;  /* 0x000070f27f007947 */ /* 0x000fca000b800000 */
[----:B------:R3:W4:Y:S02]  /*14dd0*/  SHFL.IDX PT, R0, R152, RZ, 0x181f ;  /* 0x00181fff98007589 */ /* 0x00072400000e0000 */
.L_x_3115:
[----:B------:R-:W-:Y:S02]  /*14de0*/  ISETP.GE.AND P0, PT, R217, 0x1, PT ;  /* 0x00000001d900780c */ /* 0x000fe40003f06270 */
[----:B------:R-:W-:Y:S02]  /*14df0*/  ISETP.GE.AND P5, PT, R219, c[0x0][0x1d4], PT ;  /* 0x00007500db007a0c */ /* 0x000fe40003fa6270 */
[----:B------:R-:W-:Y:S02]  /*14e00*/  ISETP.GE.AND P4, PT, R225, c[0x0][0x1d4], PT ;  /* 0x00007500e1007a0c */ /* 0x000fe40003f86270 */
[----:B------:R-:W-:Y:S02]  /*14e10*/  ISETP.GE.AND P3, PT, R226, c[0x0][0x1d4], PT ;  /* 0x00007500e2007a0c */ /* 0x000fe40003f66270 */
[----:B------:R-:W-:Y:S04]  /*14e20*/  IADD3 R168, R219, 0xc0, RZ ;  /* 0x000000c0dba87810 */ /* 0x000fe80007ffe0ff */
[----:B------:R-:W-:Y:S02]  /*14e30*/  ISETP.GE.AND P2, PT, R168, c[0x0][0x1d4], PT ;  /* 0x00007500a8007a0c */ /* 0x000fe40003f46270 */
[----:B----4-:R-:W-:Y:S05]  /*14e40*/  @P0 IADD3 R166, P1, R0, R222, RZ ;  /* 0x000000de00a60210 */ /* 0x010fea0007f3e0ff */
        /* <DEDUP_REMOVED lines=15> */
[----:B------:R4:W1:Y:S04]  /*14f40*/  SHFL.IDX PT, R4, R7, 0x1, 0x181f ;  /* 0x00381f0007047f89 */ /* 0x00086800000e0000 */
[----:B------:R4:W2:Y:S02]  /*14f50*/  SHFL.IDX PT, R0, R152, 0x1, 0x181f ;  /* 0x00381f0098007f89 */ /* 0x0008a400000e0000 */
.L_x_3116:
[----:B------:R-:W-:Y:S02]  /*14f60*/  ISETP.GE.AND P0, PT, R217, 0x21, PT ;  /* 0x00000021d900780c */ /* 0x000fe40003f06270 */
[----:B------:R-:W-:Y:S02]  /*14f70*/  ISETP.GE.AND P5, PT, R219, c[0x0][0x1d4], PT ;  /* 0x00007500db007a0c */ /* 0x000fe40003fa6270 */
[----:B------:R-:W-:Y:S02]  /*14f80*/  ISETP.GE.AND P4, PT, R225, c[0x0][0x1d4], PT ;  /* 0x00007500e1007a0c */ /* 0x000fe40003f86270 */
[----:B------:R-:W-:Y:S02]  /*14f90*/  ISETP.GE.AND P3, PT, R226, c[0x0][0x1d4], PT ;  /* 0x00007500e2007a0c */ /* 0x000fe40003f66270 */
[----:B-1--4-:R-:W-:Y:S04]  /*14fa0*/  IADD3 R7, R219, 0xc0, RZ ;  /* 0x000000c0db077810 */ /* 0x012fe80007ffe0ff */
[----:B------:R-:W-:Y:S02]  /*14fb0*/  ISETP.GE.AND P2, PT, R7, c[0x0][0x1d4], PT ;  /* 0x0000750007007a0c */ /* 0x000fe40003f46270 */
[----:B--2---:R-:W-:Y:S05]  /*14fc0*/  @P0 IADD3 R166, P1, R0, R222, RZ ;  /* 0x000000de00a60210 */ /* 0x004fea0007f3e0ff */
        /* <DEDUP_REMOVED lines=14> */
.L_x_3037:
[----:B------:R-:W-:Y:S05]  /*150b0*/  BSYNC B0 ;  /* 0x0000000000007941 */ /* 0x000fea0003800000 */
.L_x_3036:
        /* <DEDUP_REMOVED lines=12> */
[----:B---3--:R-:W-:Y:S01]  /*15180*/  IMAD.IADD R152, R3, 0x1, R0 ;  /* 0x0000000103987824 */ /* 0x008fe200078e0200 */
[----:B------:R-:W-:Y:S01]  /*15190*/  IADD3 R154, R0, c[0x0][0x328], RZ ;  /* 0x0000ca00009a7a10 */ /* 0x000fe20007ffe0ff */
[----:B------:R-:W-:-:S05]  /*151a0*/  BRA.DIV ~URZ, `(.L_x_3041) ;  /* 0x00006e827f007947 */ /* 0x000fca000b800000 */
[----:B------:R1:W2:Y:S02]  /*151b0*/  SHFL.IDX PT, R3, R7, RZ, 0x1c1f ;  /* 0x001c1fff07037589 */ /* 0x0002a400000e0000 */
.L_x_3117:
        /* <DEDUP_REMOVED lines=17> */
.L_x_3044:
[----:B------:R-:W-:Y:S04]  /*152d0*/  MOV R164, 0x1 ;  /* 0x0000000100a47802 */ /* 0x000fe80000000f00 */
[----:B------:R-:W-:Y:S11]  /*152e0*/  ISETP.NE.AND P0, PT, R164, c[0x0][0x32c], PT ;  /* 0x0000cb00a4007a0c */ /* 0x000ff60003f05270 */
[----:B------:R-:W-:Y:S02]  /*152f0*/  @!UPT UIADD3 URZ, URZ, URZ, URZ ;  /* 0x0000003f3f3ff290 */ /* 0x000fe4000fffe03f */
[----:B------:R-:W-:Y:S05]  /*15300*/  @P0 IMAD.HI.U32 R164, R3, c[0x0][0x330], RZ ;  /* 0x0000cc0003a40a27 */ /* 0x000fea00078e00ff */
[----:B------:R-:W-:Y:S02]  /*15310*/  @P0 SHF.R.U32.HI R3, RZ, c[0x0][0x334], R164 ;  /* 0x0000cd00ff030a19 */ /* 0x000fe400000116a4 */
.L_x_3045:
[----:B------:R-:W-:Y:S05]  /*15320*/  BSYNC B0 ;  /* 0x0000000000007941 */ /* 0x000fea0003800000 */
.L_x_3043:
[----:B------:R-:W-:Y:S05]  /*15330*/  IMAD R3, R3, c[0x0][0x32c], R155 ;  /* 0x0000cb0003037a24 */ /* 0x000fea00078e029b */
[----:B------:R-:W-:Y:S02]  /*15340*/  IADD3 R164, R3, c[0x0][0x32c], RZ ;  /* 0x0000cb0003a47a10 */ /* 0x000fe40007ffe0ff */
[----:B------:R-:W-:Y:S02]  /*15350*/  IMNMX R0, R0, R3, !PT ;  /* 0x0000000300007217 */ /* 0x000fe40007800200 */
[----:B------:R-:W-:Y:S02]  /*15360*/  IMNMX R2, R2, R164, PT ;  /* 0x000000a402027217 */ /* 0x000fe40003800200 */
.L_x_3042:
        /* <DEDUP_REMOVED lines=63> */
.L_x_3118:
        /* <DEDUP_REMOVED lines=17> */
.L_x_3049:
[----:B------:R-:W-:Y:S04]  /*15870*/  MOV R4, 0x1 ;  /* 0x0000000100047802 */ /* 0x000fe80000000f00 */
[----:B------:R-:W-:Y:S11]  /*15880*/  ISETP.NE.AND P0, PT, R4, c[0x0][0x32c], PT ;  /* 0x0000cb0004007a0c */ /* 0x000ff60003f05270 */
[----:B------:R-:W-:Y:S02]  /*15890*/  @!UPT UIADD3 URZ, URZ, URZ, URZ ;  /* 0x0000003f3f3ff290 */ /* 0x000fe4000fffe03f */
[----:B------:R-:W-:Y:S05]  /*158a0*/  @P0 IMAD.HI.U32 R4, R3, c[0x0][0x330], RZ ;  /* 0x0000cc0003040a27 */ /* 0x000fea00078e00ff */
[----:B------:R-:W-:Y:S02]  /*158b0*/  @P0 SHF.R.U32.HI R3, RZ, c[0x0][0x334], R4 ;  /* 0x0000cd00ff030a19 */ /* 0x000fe40000011604 */
.L_x_3050:
[----:B------:R-:W-:Y:S05]  /*158c0*/  BSYNC B0 ;  /* 0x0000000000007941 */ /* 0x000fea0003800000 */
.L_x_3048:
[----:B------:R-:W-:Y:S05]  /*158d0*/  IMAD R3, R3, c[0x0][0x32c], R155 ;  /* 0x0000cb0003037a24 */ /* 0x000fea00078e029b */
[----:B------:R-:W-:Y:S02]  /*158e0*/  IADD3 R4, R3, c[0x0][0x32c], RZ ;  /* 0x0000cb0003047a10 */ /* 0x000fe40007ffe0ff */
[----:B------:R-:W-:Y:S02]  /*158f0*/  IMNMX R0, R0, R3, !PT ;  /* 0x0000000300007217 */ /* 0x000fe40007800200 */
[----:B------:R-:W-:Y:S02]  /*15900*/  IMNMX R2, R2, R4, PT ;  /* 0x0000000402027217 */ /* 0x000fe40003800200 */
.L_x_3047:
        /* <DEDUP_REMOVED lines=68> */
.L_x_3119:
[----:B--2---:R-:W-:Y:S01]  /*15d50*/  FMNMX.FTZ R152, R4, R0, !PT ;  /* 0x0000000004987209 */ /* 0x004fe20007810000 */
[----:B------:R-:W-:-:S05]  /*15d60*/  BRA.DIV ~URZ, `(.L_x_3052) ;  /* 0x000064027f007947 */ /* 0x000fca000b800000 */
[----:B-1----:R-:W-:Y:S04]  /*15d70*/  SHFL.BFLY PT, R4, R7, 0x2, 0x1f ;  /* 0x0c401f0007047f89 */ /* 0x002fe800000e0000 */
[----:B------:R-:W1:Y:S02]  /*15d80*/  SHFL.BFLY PT, R2, R152, 0x1, 0x1f ;  /* 0x0c201f0098027f89 */ /* 0x000e6400000e0000 */
[----:B-1----:R-:W-:Y:S02]  /*15d90*/  FMNMX.FTZ R152, R152, R2, !PT ;  /* 0x0000000298987209 */ /* 0x002fe40007810000 */
[----:B------:R-:W-:Y:S05]  /*15da0*/  FMNMX.FTZ R4, R7, R4, !PT ;  /* 0x0000000407047209 */ /* 0x000fea0007810000 */
[----:B------:R1:W2:Y:S02]  /*15db0*/  SHFL.BFLY PT, R0, R4, 0x1, 0x1f ;  /* 0x0c201f0004007f89 */ /* 0x0002a400000e0000 */
.L_x_3120:
        /* <DEDUP_REMOVED lines=17> */
[----:B------:R-:W3:Y:S01]  /*15ed0*/  LDSM.16.MT88.4 R28, [R200+0x4080] ;  /* 0x00408000c81c783b */ /* 0x000ee20000004200 */
[--C-:B------:R-:W-:Y:S01]  /*15ee0*/  FFMA.FTZ R12, R12, c[0x0][0x2d0], -R7.reuse ;  /* 0x0000b4000c0c7a23 */ /* 0x100fe20000010807 */
[----:B------:R-:W-:Y:S01]  /*15ef0*/  ISETP.GT.AND P0, PT, R218, R233, PT ;  /* 0x000000e9da00720c */ /* 0x000fe20003f04270 */
[----:B------:R-:W-:Y:S02]  /*15f00*/  FFMA.FTZ R13, R13, c[0x0][0x2d0], -R7 ;  /* 0x0000b4000d0d7a23 */ /* 0x000fe40000010807 */
[--C-:B------:R-:W-:Y:S02]  /*15f10*/  FFMA.FTZ R10, R10, c[0x0][0x2d0], -R154.reuse ;  /* 0x0000b4000a0a7a23 */ /* 0x100fe4000001089a */
[--C-:B------:R-:W-:Y:S01]  /*15f20*/  FFMA.FTZ R11, R11, c[0x0][0x2d0], -R154.reuse ;  /* 0x0000b4000b0b7a23 */ /* 0x100fe2000001089a */
[----:B------:R4:W-:Y:S01]  /*15f30*/  MUFU.EX2 R2, R0 ;  /* 0x0000000000027308 */ /* 0x0009e20000000800 */
[--C-:B------:R-:W-:Y:S01]  /*15f40*/  FFMA.FTZ R14, R14, c[0x0][0x2d0], -R154.reuse ;  /* 0x0000b4000e0e7a23 */ /* 0x100fe2000001089a */
[----:B------:R-:W-:Y:S01]  /*15f50*/  LDSM.16.MT88.4 R172, [R199+0x6080] ;  /* 0x00608000c7ac783b */ /* 0x000fe20000004200 */
[--C-:B------:R-:W-:Y:S07]  /*15f60*/  FFMA.FTZ R15, R15, c[0x0][0x2d0], -R154.reuse ;  /* 0x0000b4000f0f7a23 */ /* 0x100fee000001089a */
[----:B------:R-:W5:Y:S01]  /*15f70*/  MUFU.EX2 R223, R9 ;  /* 0x0000000900df7308 */ /* 0x000f620000000800 */
[----:B------:R-:W-:Y:S09]  /*15f80*/  LDSM.16.MT88.4 R176, [R198+0x7880] ;  /* 0x00788000c6b0783b */ /* 0x000ff20000004200 */
[----:B------:R-:W-:Y:S01]  /*15f90*/  MUFU.EX2 R222, R12 ;  /* 0x0000000c00de7308 */ /* 0x000fe20000000800 */
[----:B----4-:R-:W-:Y:S02]  /*15fa0*/  FADD.FTZ R0, -R3, R153 ;  /* 0x0000009903007221 */ /* 0x010fe40000010100 */
[--C-:B------:R-:W-:Y:S02]  /*15fb0*/  FFMA.FTZ R3, R164, c[0x0][0x2d0], -R7.reuse ;  /* 0x0000b400a4037a23 */ /* 0x100fe40000010807 */
[----:B------:R-:W-:Y:S05]  /*15fc0*/  FMUL.FTZ R0, R0, c[0x0][0x2d0] ;  /* 0x0000b40000007a20 */ /* 0x000fea0000410000 */
[----:B------:R-:W4:Y:S10]  /*15fd0*/  MUFU.EX2 R216, R13 ;  /* 0x0000000d00d87308 */ /* 0x000f340000000800 */
[----:B------:R-:W-:Y:S10]  /*15fe0*/  MUFU.EX2 R215, R10 ;  /* 0x0000000a00d77308 */ /* 0x000ff40000000800 */
[----:B------:R-:W1:Y:S10]  /*15ff0*/  MUFU.EX2 R214, R11 ;  /* 0x0000000b00d67308 */ /* 0x000e740000000800 */
[----:B------:R-:W-:Y:S10]  /*16000*/  MUFU.EX2 R213, R14 ;  /* 0x0000000e00d57308 */ /* 0x000ff40000000800 */
[----:B------:R-:W-:Y:S10]  /*16010*/  MUFU.EX2 R212, R15 ;  /* 0x0000000f00d47308 */ /* 0x000ff40000000800 */
[----:B------:R-:W1:Y:S10]  /*16020*/  MUFU.EX2 R0, R0 ;  /* 0x0000000000007308 */ /* 0x000e740000000800 */
[----:B------:R1:W-:Y:S02]  /*16030*/  MUFU.EX2 R211, R3 ;  /* 0x0000000300d37308 */ /* 0x0003e40000000800 */
[--C-:B-1----:R-:W-:Y:S01]  /*16040*/  FFMA.FTZ R3, R165, c[0x0][0x2d0], -R7.reuse ;  /* 0x0000b400a5037a23 */ /* 0x102fe20000010807 */
[----:B-----5:R-:W-:Y:S01]  /*16050*/  F2FP.PACK_AB R16, R223, R224 ;  /* 0x000000e0df10723e */ /* 0x020fe200000000ff */
[----:B------:R-:W-:Y:S01]  /*16060*/  FMUL.FTZ R8, R2, R156 ;  /* 0x0000009c02087220 */ /* 0x000fe20000410000 */
[----:B----4-:R-:W-:Y:S01]  /*16070*/  F2FP.PACK_AB R18, R216, R222 ;  /* 0x000000ded812723e */ /* 0x010fe200000000ff */
[----:B------:R-:W-:Y:S01]  /*16080*/  FMUL.FTZ R9, R2, R157 ;  /* 0x0000009d02097220 */ /* 0x000fe20000410000 */
[----:B------:R-:W-:Y:S01]  /*16090*/  F2FP.PACK_AB R17, R214, R215 ;  /* 0x000000d7d611723e */ /* 0x000fe200000000ff */
[----:B------:R-:W-:Y:S01]  /*160a0*/  FMUL.FTZ R10, R0, R158 ;  /* 0x0000009e000a7220 */ /* 0x000fe20000410000 */
[----:B------:R-:W-:Y:S01]  /*160b0*/  F2FP.PACK_AB R19, R212, R213 ;  /* 0x000000d5d413723e */ /* 0x000fe200000000ff */
[----:B------:R-:W-:Y:S01]  /*160c0*/  FMUL.FTZ R11, R0, R159 ;  /* 0x0000009f000b7220 */ /* 0x000fe20000410000 */
[----:B------:R1:W4:Y:S01]  /*160d0*/  MUFU.EX2 R210, R3 ;  /* 0x0000000300d27308 */ /* 0x0003220000000800 */
[----:B------:R-:W-:Y:S01]  /*160e0*/  LDSM.16.MT88.4 R156, [R200+0x4880] ;  /* 0x00488000c89c783b */ /* 0x000fe20000004200 */
        /* <DEDUP_REMOVED lines=8> */
[----:B------:R-:W5:Y:S01]  /*16170*/  LDSM.16.MT88.4 R20, [R199+0x4080] ;  /* 0x00408000c714783b */ /* 0x000f620000004200 */
[----:B------:R-:W-:Y:S02]  /*16180*/  FMUL.FTZ R137, R2, R137 ;  /* 0x0000008902897220 */ /* 0x000fe40000410000 */
[C---:B------:R-:W-:Y:S02]  /*16190*/  FMUL.FTZ R138, R0.reuse, R138 ;  /* 0x0000008a008a7220 */ /* 0x040fe40000410000 */
[----:B------:R-:W-:Y:S04]  /*161a0*/  FMUL.FTZ R139, R0, R139 ;  /* 0x0000008b008b7220 */ /* 0x000fe80000410000 */
[--C-:B-1----:R-:W-:Y:S02]  /*161b0*/  FFMA.FTZ R3, R166, c[0x0][0x2d0], -R7.reuse ;  /* 0x0000b400a6037a23 */ /* 0x102fe40000010807 */
[C---:B------:R-:W-:Y:S01]  /*161c0*/  FMUL.FTZ R140, R2.reuse, R140 ;  /* 0x0000008c028c7220 */ /* 0x040fe20000410000 */
[C---:B--2---:R-:W-:Y:S01]  /*161d0*/  HMMA.16816.F32 R136, R16.reuse, R24, R136 ;  /* 0x000000181088723c */ /* 0x044fe20000001888 */
[----:B------:R1:W-:Y:S02]  /*161e0*/  MUFU.EX2 R195, R3 ;  /* 0x0000000300c37308 */ /* 0x0003e40000000800 */
        /* <DEDUP_REMOVED lines=16> */
[----:B------:R1:W3:Y:S01]  /*162f0*/  MUFU.EX2 R194, R3 ;  /* 0x0000000300c27308 */ /* 0x0002e20000000800 */
[C---:B------:R-:W-:Y:S01]  /*16300*/  HMMA.16816.F32 R148, R16.reuse, R30, R148 ;  /* 0x0000001e1094723c */ /* 0x040fe20000001894 */
[----:B------:R-:W1:Y:S02]  /*16310*/  LDSM.16.MT88.4 R28, [R198+0x5880] ;  /* 0x00588000c61c783b */ /* 0x000e640000004200 */
        /* <DEDUP_REMOVED lines=69> */
[--C-:B------:R-:W-:Y:S02]  /*16770*/  FFMA.FTZ R3, R155, c[0x0][0x2d0], -R154.reuse ;  /* 0x0000b4009b037a23 */ /* 0x100fe4000001089a */
[C---:B------:R-:W-:Y:S02]  /*16780*/  FMUL.FTZ R84, R2.reuse, R84 ;  /* 0x0000005402547220 */ /* 0x040fe40000410000 */
[----:B------:R2:W-:Y:S01]  /*16790*/  MUFU.EX2 R193, R3 ;  /* 0x0000000300c17308 */ /* 0x0005e20000000800 */
        /* <DEDUP_REMOVED lines=11> */
[--C-:B--2---:R-:W-:Y:S02]  /*16850*/  FFMA.FTZ R3, R167, c[0x0][0x2d0], -R154.reuse ;  /* 0x0000b400a7037a23 */ /* 0x104fe4000001089a */
[----:B------:R-:W-:Y:S01]  /*16860*/  LDSM.16.MT88.4 R164, [R197+0x6080] ;  /* 0x00608000c5a4783b */ /* 0x000fe20000004200 */
[C---:B------:R-:W-:Y:S01]  /*16870*/  HMMA.16816.F32 R88, R16.reuse, R24, R88 ;  /* 0x000000181058723c */ /* 0x040fe20000001858 */
[----:B------:R2:W1:Y:S02]  /*16880*/  MUFU.EX2 R192, R3 ;  /* 0x0000000300c07308 */ /* 0x0004640000000800 */
        /* <DEDUP_REMOVED lines=14> */
[--C-:B--2---:R-:W-:Y:S02]  /*16970*/  FFMA.FTZ R3, R169, c[0x0][0x2d0], -R154.reuse ;  /* 0x0000b400a9037a23 */ /* 0x104fe4000001089a */
        /* <DEDUP_REMOVED lines=13> */
[----:B-1----:R-:W-:Y:S02]  /*16a50*/  FFMA.FTZ R3, R170, c[0x0][0x2d0], -R154 ;  /* 0x0000b400aa037a23 */ /* 0x002fe4000001089a */
[----:B------:R-:W-:Y:S01]  /*16a60*/  LDSM.16.MT88.4 R168, [R200+0x6080] ;  /* 0x00608000c8a8783b */ /* 0x000fe20000004200 */
[C---:B------:R-:W-:Y:S01]  /*16a70*/  HMMA.16816.F32 R108, R16.reuse, R22, R108 ;  /* 0x00000016106c723c */ /* 0x040fe2000000186c */
[----:B------:R1:W5:Y:S02]  /*16a80*/  MUFU.EX2 R190, R3 ;  /* 0x0000000300be7308 */ /* 0x0003640000000800 */
[----:B------:R-:W-:Y:S02]  /*16a90*/  FMUL.FTZ R113, R2, R113 ;  /* 0x0000007102717220 */ /* 0x000fe40000410000 */
[C---:B------:R-:W-:Y:S02]  /*16aa0*/  FMUL.FTZ R114, R0.reuse, R114 ;  /* 0x0000007200727220 */ /* 0x040fe40000410000 */
[----:B------:R-:W1:Y:S01]  /*16ab0*/  LDSM.16.MT88.4 R20, [R199+0x8880] ;  /* 0x00888000c714783b */ /* 0x000e620000004200 */
[----:B------:R-:W-:Y:S04]  /*16ac0*/  FMUL.FTZ R115, R0, R115 ;  /* 0x0000007300737220 */ /* 0x000fe80000410000 */
[C---:B------:R-:W-:Y:S02]  /*16ad0*/  FMUL.FTZ R116, R2.reuse, R116 ;  /* 0x0000007402747220 */ /* 0x040fe40000410000 */
[----:B------:R-:W-:Y:S01]  /*16ae0*/  FMUL.FTZ R117, R2, R117 ;  /* 0x0000007502757220 */ /* 0x000fe20000410000 */
        /* <DEDUP_REMOVED lines=26> */
[----:B------:R-:W-:Y:S02]  /*16c90*/  FFMA.FTZ R2, R2, R230, R224 ;  /* 0x000000e602027223 */ /* 0x000fe400000100e0 */
[----:B------:R1:W1:Y:S01]  /*16ca0*/  MUFU.EX2 R189, R3 ;  /* 0x0000000300bd7308 */ /* 0x0002620000000800 */
[----:B------:R-:W-:Y:S01]  /*16cb0*/  HMMA.16816.F32 R132, R16, R22, R132 ;  /* 0x000000161084723c */ /* 0x000fe20000001884 */
[----:B------:R-:W2:Y:S06]  /*16cc0*/  LDSM.16.MT88.4 R20, [R198+0x6080] ;  /* 0x00608000c614783b */ /* 0x000eac0000004200 */
[----:B----4-:R-:W-:Y:S02]  /*16cd0*/  F2FP.PACK_AB R16, R210, R211 ;  /* 0x000000d3d210723e */ /* 0x010fe400000000ff */
[----:B------:R-:W-:Y:S03]  /*16ce0*/  F2FP.PACK_AB R18, R194, R195 ;  /* 0x000000c3c212723e */ /* 0x000fe600000000ff */
[----:B------:R-:W-:Y:S02]  /*16cf0*/  F2FP.PACK_AB R17, R192, R193 ;  /* 0x000000c1c011723e */ /* 0x000fe400000000ff */
[----:B-----5:R-:W-:Y:S07]  /*16d00*/  F2FP.PACK_AB R19, R190, R191 ;  /* 0x000000bfbe13723e */ /* 0x020fee00000000ff */
[C---:B---3--:R-:W-:Y:S03]  /*16d10*/  HMMA.16816.F32 R8, R16.reuse, R24, R8 ;  /* 0x000000181008723c */ /* 0x048fe60000001808 */
[--C-:B-1----:R-:W-:Y:S04]  /*16d20*/  FFMA.FTZ R3, R183, c[0x0][0x2d0], -R7.reuse ;  /* 0x0000b400b7037a23 */ /* 0x102fe80000010807 */
[----:B------:R1:W-:Y:S01]  /*16d30*/  MUFU.EX2 R188, R3 ;  /* 0x0000000300bc7308 */ /* 0x0003e20000000800 */
[C---:B------:R-:W-:Y:S01]  /*16d40*/  HMMA.16816.F32 R12, R16.reuse, R26, R12 ;  /* 0x0000001a100c723c */ /* 0x040fe2000000180c */
[----:B------:R-:W3:Y:S07]  /*16d50*/  LDSM.16.MT88.4 R24, [R197+0x7880] ;  /* 0x00788000c518783b */ /* 0x000eee0000004200 */
[C---:B--2---:R-:W-:Y:S08]  /*16d60*/  HMMA.16816.F32 R136, R16.reuse, R28, R136 ;  /* 0x0000001c1088723c */ /* 0x044ff00000001888 */
[C---:B------:R-:W-:Y:S01]  /*16d70*/  HMMA.16816.F32 R140, R16.reuse, R30, R140 ;  /* 0x0000001e108c723c */ /* 0x040fe2000000188c */
[----:B------:R-:W2:Y:S03]  /*16d80*/  LDSM.16.MT88.4 R28, [R200+0x7880] ;  /* 0x00788000c81c783b */ /* 0x000ea60000004200 */
[--C-:B-1----:R-:W-:Y:S04]  /*16d90*/  FFMA.FTZ R3, R186, c[0x0][0x2d0], -R7.reuse ;  /* 0x0000b400ba037a23 */ /* 0x102fe80000010807 */
[C---:B------:R-:W-:Y:S01]  /*16da0*/  HMMA.16816.F32 R144, R16.reuse, R156, R144 ;  /* 0x0000009c1090723c */ /* 0x040fe20000001890 */
[----:B------:R1:W-:Y:S03]  /*16db0*/  MUFU.EX2 R183, R3 ;  /* 0x0000000300b77308 */ /* 0x0003e60000000800 */
[----:B------:R-:W-:Y:S04]  /*16dc0*/  FFMA.FTZ R7, R185, c[0x0][0x2d0], -R7 ;  /* 0x0000b400b9077a23 */ /* 0x000fe80000010807 */
[C---:B------:R-:W-:Y:S01]  /*16dd0*/  HMMA.16816.F32 R148, R16.reuse, R158, R148 ;  /* 0x0000009e1094723c */ /* 0x040fe20000001894 */
[----:B------:R-:W4:Y:S02]  /*16de0*/  LDSM.16.MT88.4 R156, [R199+0x7880] ;  /* 0x00788000c79c783b */ /* 0x000f240000004200 */
[----:B------:R-:W-:Y:S05]  /*16df0*/  MUFU.EX2 R181, R7 ;  /* 0x0000000700b57308 */ /* 0x000fea0000000800 */
[C---:B------:R-:W-:Y:S08]  /*16e00*/  HMMA.16816.F32 R32, R16.reuse, R160, R32 ;  /* 0x000000a01020723c */ /* 0x040ff00000001820 */
[C---:B------:R-:W-:Y:S01]  /*16e10*/  HMMA.16816.F32 R36, R16.reuse, R162, R36 ;  /* 0x000000a21024723c */ /* 0x040fe20000001824 */
[----:B------:R-:W-:Y:S03]  /*16e20*/  LDSM.16.MT88.4 R160, [R197+0x5080] ;  /* 0x00508000c5a0783b */ /* 0x000fe60000004200 */
[--C-:B-1----:R-:W-:Y:S04]  /*16e30*/  FFMA.FTZ R3, R180, c[0x0][0x2d0], -R154.reuse ;  /* 0x0000b400b4037a23 */ /* 0x102fe8000001089a */
[C---:B------:R-:W-:Y:S01]  /*16e40*/  HMMA.16816.F32 R40, R16.reuse, R164, R40 ;  /* 0x000000a41028723c */ /* 0x040fe20000001828 */
[----:B------:R1:W5:Y:S07]  /*16e50*/  MUFU.EX2 R155, R3 ;  /* 0x00000003009b7308 */ /* 0x00036e0000000800 */
[C---:B------:R-:W-:Y:S01]  /*16e60*/  HMMA.16816.F32 R44, R16.reuse, R166, R44 ;  /* 0x000000a6102c723c */ /* 0x040fe2000000182c */
[----:B------:R-:W-:Y:S07]  /*16e70*/  LDSM.16.MT88.4 R164, [R197+0x6880] ;  /* 0x00688000c5a4783b */ /* 0x000fee0000004200 */
        /* <DEDUP_REMOVED lines=12> */
[C---:B---3--:R-:W-:Y:S01]  /*16f40*/  HMMA.16816.F32 R72, R16.reuse, R24, R72 ;  /* 0x000000181048723c */ /* 0x048fe20000001848 */
[----:B------:R1:W3:Y:S07]  /*16f50*/  MUFU.EX2 R7, R3 ;  /* 0x0000000300077308 */ /* 0x0002ee0000000800 */
[C---:B------:R-:W-:Y:S01]  /*16f60*/  HMMA.16816.F32 R76, R16.reuse, R26, R76 ;  /* 0x0000001a104c723c */ /* 0x040fe2000000184c */
[----:B------:R-:W3:Y:S07]  /*16f70*/  LDSM.16.MT88.4 R24, [R198+0x9080] ;  /* 0x00908000c618783b */ /* 0x000eee0000004200 */
[C---:B------:R-:W-:Y:S08]  /*16f80*/  HMMA.16816.F32 R80, R16.reuse, R176, R80 ;  /* 0x000000b01050723c */ /* 0x040ff00000001850 */
[C---:B------:R-:W-:Y:S01]  /*16f90*/  HMMA.16816.F32 R84, R16.reuse, R178, R84 ;  /* 0x000000b21054723c */ /* 0x040fe20000001854 */
[----:B------:R-:W-:Y:S03]  /*16fa0*/  LDSM.16.MT88.4 R176, [R199+0x8080] ;  /* 0x00808000c7b0783b */ /* 0x000fe60000004200 */
[----:B-1----:R-:W-:Y:S04]  /*16fb0*/  FFMA.FTZ R3, R187, c[0x0][0x2d0], -R154 ;  /* 0x0000b400bb037a23 */ /* 0x002fe8000001089a */
[C---:B--2---:R-:W-:Y:S01]  /*16fc0*/  HMMA.16816.F32 R88, R16.reuse, R28, R88 ;  /* 0x0000001c1058723c */ /* 0x044fe20000001858 */
[----:B------:R1:W2:Y:S07]  /*16fd0*/  MUFU.EX2 R6, R3 ;  /* 0x0000000300067308 */ /* 0x0002ae0000000800 */
[C---:B------:R-:W-:Y:S01]  /*16fe0*/  HMMA.16816.F32 R92, R16.reuse, R30, R92 ;  /* 0x0000001e105c723c */ /* 0x040fe2000000185c */
[----:B------:R-:W2:Y:S07]  /*16ff0*/  LDSM.16.MT88.4 R28, [R200+0x9080] ;  /* 0x00908000c81c783b */ /* 0x000eae0000004200 */
[C---:B----4-:R-:W-:Y:S08]  /*17000*/  HMMA.16816.F32 R96, R16.reuse, R156, R96 ;  /* 0x0000009c1060723c */ /* 0x050ff00000001860 */
[C---:B------:R-:W-:Y:S01]  /*17010*/  HMMA.16816.F32 R100, R16.reuse, R158, R100 ;  /* 0x0000009e1064723c */ /* 0x040fe20000001864 */
[----:B------:R-:W4:Y:S03]  /*17020*/  LDSM.16.MT88.4 R156, [R199+0x9080] ;  /* 0x00908000c79c783b */ /* 0x000f260000004200 */
[----:B-1----:R-:W-:Y:S02]  /*17030*/  FFMA.FTZ R3, R0, R229, R215 ;  /* 0x000000e500037223 */ /* 0x002fe400000100d7 */
        /* <DEDUP_REMOVED lines=8> */
[C---:B---3--:R-:W-:Y:S04]  /*170c0*/  HMMA.16816.F32 R112, R16.reuse, R24, R112 ;  /* 0x000000181070723c */ /* 0x048fe80000001870 */
        /* <DEDUP_REMOVED lines=13> */
[C---:B----4-:R-:W-:Y:S04]  /*171a0*/  HMMA.16816.F32 R128, R16.reuse, R156, R128 ;  /* 0x0000009c1080723c */ /* 0x050fe80000001880 */
[----:B------:R-:W-:Y:S02]  /*171b0*/  FADD.FTZ R2, R190, R2 ;  /* 0x00000002be027221 */ /* 0x000fe40000010000 */
[----:B------:R-:W-:Y:S02]  /*171c0*/  FADD.FTZ R0, R189, R0 ;  /* 0x00000000bd007221 */ /* 0x000fe40000010000 */
[----:B------:R-:W-:Y:S04]  /*171d0*/  HMMA.16816.F32 R132, R16, R158, R132 ;  /* 0x0000009e1084723c */ /* 0x000fe80000001884 */
[----:B-----5:R-:W-:Y:S02]  /*171e0*/  FADD.FTZ R3, R155, R2 ;  /* 0x000000029b037221 */ /* 0x020fe40000010000 */
[C---:B------:R-:W-:Y:S01]  /*171f0*/  FADD.FTZ R2, R188.reuse, R0 ;  /* 0x00000000bc027221 */ /* 0x040fe20000010000 */
[----:B------:R-:W-:Y:S01]  /*17200*/  F2FP.PACK_AB R16, R188, R189 ;  /* 0x000000bdbc10723e */ /* 0x000fe200000000ff */
[----:B------:R-:W-:Y:S01]  /*17210*/  FADD.FTZ R0, R153, R3 ;  /* 0x0000000399007221 */ /* 0x000fe20000010000 */
[----:B------:R-:W-:Y:S03]  /*17220*/  F2FP.PACK_AB R18, R181, R183 ;  /* 0x000000b7b512723e */ /* 0x000fe600000000ff */
[----:B------:R-:W-:Y:S01]  /*17230*/  F2FP.PACK_AB R17, R153, R155 ;  /* 0x0000009b9911723e */ /* 0x000fe200000000ff */
[----:B------:R-:W-:Y:S01]  /*17240*/  FADD.FTZ R0, R7, R0 ;  /* 0x0000000007007221 */ /* 0x000fe20000010000 */
[C---:B------:R-:W-:Y:S01]  /*17250*/  F2FP.PACK_AB R19, R6.reuse, R7 ;  /* 0x000000070613723e */ /* 0x040fe200000000ff */
[----:B------:R-:W-:Y:S01]  /*17260*/  FADD.FTZ R2, R183, R2 ;  /* 0x00000002b7027221 */ /* 0x000fe20000010000 */
[----:B------:R-:W-:Y:S01]  /*17270*/  MOV R7, R4 ;  /* 0x0000000400077202 */ /* 0x000fe20000000f00 */
[----:B------:R-:W-:Y:S01]  /*17280*/  FADD.FTZ R229, R6, R0 ;  /* 0x0000000006e57221 */ /* 0x000fe20000010000 */
[----:B------:R-:W-:Y:S01]  /*17290*/  IADD3 R0, R218, -0x1, RZ ;  /* 0xffffffffda007810 */ /* 0x000fe20007ffe0ff */
[----:B------:R-:W-:Y:S01]  /*172a0*/  FADD.FTZ R230, R181, R2 ;  /* 0x00000002b5e67221 */ /* 0x000fe20000010000 */
[----:B------:R-:W-:Y:S01]  /*172b0*/  MOV R6, R152 ;  /* 0x0000009800067202 */ /* 0x000fe20000000f00 */
[C---:B------:R-:W-:Y:S01]  /*172c0*/  HMMA.16816.F32 R156, R16.reuse, R160, R8 ;  /* 0x000000a0109c723c */ /* 0x040fe20000001808 */
[----:B------:R-:W4:Y:S02]  /*172d0*/  LDSM.16.MT88.4 R8, [R198+0x6880] ;  /* 0x00688000c608783b */ /* 0x000f240000004200 */
[----:B------:R-:W-:Y:S02]  /*172e0*/  MOV R218, R0 ;  /* 0x0000000000da7202 */ /* 0x000fe40000000f00 */
[----:B------:R-:W-:Y:S03]  /*172f0*/  MOV R153, R4 ;  /* 0x0000000400997202 */ /* 0x000fe60000000f00 */
        /* <DEDUP_REMOVED lines=13> */
[----:B------:R-:W2:Y:S07]  /*173d0*/  LDSM.16.MT88.4 R164, [R198+0x9880] ;  /* 0x00988000c6a4783b */ /* 0x000eae0000004200 */
[C---:B----4-:R-:W-:Y:S08]  /*173e0*/  HMMA.16816.F32 R48, R16.reuse, R8, R48 ;  /* 0x000000081030723c */ /* 0x050ff00000001830 */
[C---:B------:R-:W-:Y:S01]  /*173f0*/  HMMA.16816.F32 R52, R16.reuse, R10, R52 ;  /* 0x0000000a1034723c */ /* 0x040fe20000001834 */
[----:B------:R-:W4:Y:S07]  /*17400*/  LDSM.16.MT88.4 R8, [R200+0x9880] ;  /* 0x00988000c808783b */ /* 0x000f2e0000004200 */
[C---:B-----5:R-:W-:Y:S08]  /*17410*/  HMMA.16816.F32 R56, R16.reuse, R12, R56 ;  /* 0x0000000c1038723c */ /* 0x060ff00000001838 */
[C---:B------:R-:W-:Y:S01]  /*17420*/  HMMA.16816.F32 R60, R16.reuse, R14, R60 ;  /* 0x0000000e103c723c */ /* 0x040fe2000000183c */
[----:B------:R-:W5:Y:S07]  /*17430*/  LDSM.16.MT88.4 R12, [R199+0x9880] ;  /* 0x00988000c70c783b */ /* 0x000f6e0000004200 */
[C---:B-1----:R-:W-:Y:S08]  /*17440*/  HMMA.16816.F32 R64, R16.reuse, R20, R64 ;  /* 0x000000141040723c */ /* 0x042ff00000001840 */
        /* <DEDUP_REMOVED lines=13> */
[C---:B----4-:R-:W-:Y:S08]  /*17520*/  HMMA.16816.F32 R120, R16.reuse, R8, R120 ;  /* 0x000000081078723c */ /* 0x050ff00000001878 */
[C---:B------:R-:W-:Y:S08]  /*17530*/  HMMA.16816.F32 R124, R16.reuse, R10, R124 ;  /* 0x0000000a107c723c */ /* 0x040ff0000000187c */
[C---:B-----5:R-:W-:Y:S08]  /*17540*/  HMMA.16816.F32 R128, R16.reuse, R12, R128 ;  /* 0x0000000c1080723c */ /* 0x060ff00000001880 */
[----:B------:R-:W-:Y:S01]  /*17550*/  HMMA.16816.F32 R132, R16, R14, R132 ;  /* 0x0000000e1084723c */ /* 0x000fe20000001884 */
[----:B------:R-:W-:Y:S07]  /*17560*/  @!UPT UIADD3 URZ, URZ, URZ, URZ ;  /* 0x0000003f3f3ff290 */ /* 0x000fee000fffe03f */
[----:B------:R-:W-:-:S11]  /*17570*/  @P0 BRA `(.L_x_3053) ;  /* 0xffffc6f000000947 */ /* 0x000fd6000383ffff */
.L_x_3031:
[----:B------:R-:W-:Y:S05]  /*17580*/  BRA.DIV ~URZ, `(.L_x_3054) ;  /* 0x00004cc27f007947 */ /* 0x000fea000b800000 */
[----:B------:R1:W2:Y:S02]  /*17590*/  SHFL.BFLY PT, R5, R230, 0x2, 0x1f ;  /* 0x0c401f00e6057f89 */ /* 0x0002a400000e0000 */
.L_x_3121:
[----:B--2---:R-:W-:Y:S01]  /*175a0*/  FADD.FTZ R5, R5, R230 ;  /* 0x000000e605057221 */ /* 0x004fe20000010000 */
[----:B------:R-:W-:Y:S05]  /*175b0*/  BRA.DIV ~URZ, `(.L_x_3055) ;  /* 0x00004cf27f007947 */ /* 0x000fea000b800000 */
[----:B------:R-:W2:Y:S04]  /*175c0*/  SHFL.BFLY PT, R4, R229, 0x2, 0x1f ;  /* 0x0c401f00e5047f89 */ /* 0x000ea800000e0000 */
[----:B------:R-:W3:Y:S01]  /*175d0*/  SHFL.BFLY PT, R2, R5, 0x1, 0x1f ;  /* 0x0c201f0005027f89 */ /* 0x000ee200000e0000 */
[----:B--2---:R-:W-:-:S02]  /*175e0*/  FADD.FTZ R4, R4, R229 ;  /* 0x000000e504047221 */ /* 0x004fc40000010000 */
[----:B---3--:R-:W-:-:S03]  /*175f0*/  FADD.FTZ R5, R5, R2 ;  /* 0x0000000205057221 */ /* 0x008fc60000010000 */
[----:B------:R2:W3:Y:S04]  /*17600*/  SHFL.BFLY PT, R0, R4, 0x1, 0x1f ;  /* 0x0c201f0004007f89 */ /* 0x0004e800000e0000 */
.L_x_3122:
        /* <DEDUP_REMOVED lines=148> */
.L_x_2948:
[----:B------:R-:W-:Y:S05]  /*17f50*/  @P1 BRA `(.L_x_3056) ;  /* 0x00001aa000001947 */ /* 0x000fea0003800000 */
[----:B------:R-:W2:Y:S01]  /*17f60*/  S2R R65, SR_TID.X ;  /* 0x0000000000417919 */ /* 0x000ea20000002100 */
[----:B------:R-:W-:Y:S01]  /*17f70*/  F2FP.PACK_AB R50, R51, R50 ;  /* 0x000000323332723e */ /* 0x000fe200000000ff */
[----:B------:R-:W-:Y:S01]  /*17f80*/  WARPSYNC 0xffffffff ;  /* 0xffffffff00007948 */ /* 0x000fe20003800000 */
[----:B------:R-:W-:Y:S01]  /*17f90*/  F2FP.PACK_AB R46, R47, R46 ;  /* 0x0000002e2f2e723e */ /* 0x000fe200000000ff */
[----:B------:R-:W-:Y:S01]  /*17fa0*/  BAR.SYNC.DEFER_BLOCKING 0x1, 0x100 ;  /* 0x0044000000007b1d */ /* 0x000fe20000010000 */
        /* <DEDUP_REMOVED lines=10> */
[----:B--2---:R-:W-:Y:S02]  /*18050*/  SHF.R.S32.HI R51, RZ, 0x1f, R65 ;  /* 0x0000001fff337819 */ /* 0x004fe40000011441 */
[----:B------:R-:W-:Y:S02]  /*18060*/  F2FP.PACK_AB R5, R145, R144 ;  /* 0x000000909105723e */ /* 0x000fe400000000ff */
[----:B------:R-:W-:-:S02]  /*18070*/  LEA.HI R2, R51, R65, RZ, 0x2 ;  /* 0x0000004133027211 */ /* 0x000fc400078f10ff */
[----:B------:R-:W-:Y:S02]  /*18080*/  LEA.HI R47, R51, R65, RZ, 0x5 ;  /* 0x00000041332f7211 */ /* 0x000fe400078f28ff */
[--C-:B------:R-:W-:Y:S02]  /*18090*/  SHF.R.S32.HI R4, RZ, 0x2, R2.reuse ;  /* 0x00000002ff047819 */ /* 0x100fe40000011402 */
[----:B------:R-:W-:Y:S02]  /*180a0*/  SHF.R.S32.HI R0, RZ, 0x1f, R2 ;  /* 0x0000001fff007819 */ /* 0x000fe40000011402 */
[----:B------:R-:W-:Y:S02]  /*180b0*/  SHF.R.S32.HI R43, RZ, 0x5, R47 ;  /* 0x00000005ff2b7819 */ /* 0x000fe4000001142f */
[----:B------:R-:W-:Y:S02]  /*180c0*/  LEA.HI R0, R0, R4, RZ, 0x3 ;  /* 0x0000000400007211 */ /* 0x000fe400078f18ff */
[----:B------:R-:W-:-:S02]  /*180d0*/  F2FP.PACK_AB R146, R147, R146 ;  /* 0x000000929392723e */ /* 0x000fc400000000ff */
        /* <DEDUP_REMOVED lines=21> */
[----:B------:R-:W-:Y:S02]  /*18230*/  F2FP.PACK_AB R38, R9, R18 ;  /* 0x000000120926723e */ /* 0x000fe400000000ff */
[----:B------:R-:W-:Y:S02]  /*18240*/  F2FP.PACK_AB R37, R11, R20 ;  /* 0x000000140b25723e */ /* 0x000fe400000000ff */
[C---:B------:R-:W-:Y:S01]  /*18250*/  IADD3 R3, R0.reuse, 0x80, RZ ;  /* 0x0000008000037810 */ /* 0x040fe20007ffe0ff */
[----:B------:R2:W-:Y:S01]  /*18260*/  STS [R0+0x80], R48 ;  /* 0x0000803000007388 */ /* 0x0005e20000000800 */
[C---:B------:R-:W-:Y:S02]  /*18270*/  IADD3 R2, R0.reuse, 0x70, RZ ;  /* 0x0000007000027810 */ /* 0x040fe40007ffe0ff */
[----:B------:R-:W-:Y:S01]  /*18280*/  @P0 IADD3 R2, R3, 0x10, RZ ;  /* 0x0000001003020810 */ /* 0x000fe20007ffe0ff */
[----:B------:R-:W-:Y:S01]  /*18290*/  STS [R0+0x480], R158 ;  /* 0x0004809e00007388 */ /* 0x000fe20000000800 */
[----:B------:R-:W-:Y:S01]  /*182a0*/  IMAD.IADD R3, R0, 0x1, R4 ;  /* 0x0000000100037824 */ /* 0x000fe200078e0204 */
[----:B------:R-:W-:-:S02]  /*182b0*/  F2FP.PACK_AB R35, R53, R52 ;  /* 0x000000343523723e */ /* 0x000fc400000000ff */
[----:B------:R3:W-:Y:S01]  /*182c0*/  STS [R2], R7 ;  /* 0x0000000702007388 */ /* 0x0007e20000000800 */
[----:B------:R-:W-:Y:S01]  /*182d0*/  IMAD.IADD R4, R4, 0x1, R2 ;  /* 0x0000000104047824 */ /* 0x000fe200078e0202 */
[----:B------:R-:W-:Y:S02]  /*182e0*/  F2FP.PACK_AB R54, R55, R54 ;  /* 0x000000363736723e */ /* 0x000fe400000000ff */
[----:B------:R-:W-:Y:S01]  /*182f0*/  STS [R2+0x400], R162 ;  /* 0x000400a202007388 */ /* 0x000fe20000000800 */
        /* <DEDUP_REMOVED lines=9> */
[----:B--2---:R-:W-:Y:S01]  /*18390*/  IMAD.MOV.U32 R48, RZ, RZ, 0x40 ;  /* 0x00000040ff307424 */ /* 0x004fe200078e00ff */
[----:B------:R-:W-:Y:S02]  /*183a0*/  F2FP.PACK_AB R31, R31, R68 ;  /* 0x000000441f1f723e */ /* 0x000fe400000000ff */
[----:B------:R-:W-:Y:S01]  /*183b0*/  STS [R4+0x400], R142 ;  /* 0x0004008e04007388 */ /* 0x000fe20000000800 */
[----:B------:R-:W-:Y:S02]  /*183c0*/  F2FP.PACK_AB R70, R71, R70 ;  /* 0x000000464746723e */ /* 0x000fe400000000ff */
[----:B------:R-:W-:Y:S02]  /*183d0*/  F2FP.PACK_AB R30, R30, R72 ;  /* 0x000000481e1e723e */ /* 0x000fe400000000ff */
[----:B---3--:R-:W-:-:S02]  /*183e0*/  SEL R7, R48, 0xffffffc0, !P2 ;  /* 0xffffffc030077807 */ /* 0x008fc40005000000 */
[----:B------:R-:W-:Y:S02]  /*183f0*/  F2FP.PACK_AB R74, R75, R74 ;  /* 0x0000004a4b4a723e */ /* 0x000fe400000000ff */
[----:B------:R-:W-:Y:S02]  /*18400*/  F2FP.PACK_AB R29, R29, R76 ;  /* 0x0000004c1d1d723e */ /* 0x000fe400000000ff */
[----:B------:R-:W-:Y:S01]  /*18410*/  F2FP.PACK_AB R78, R79, R78 ;  /* 0x0000004e4f4e723e */ /* 0x000fe200000000ff */
[----:B----4-:R-:W-:Y:S01]  /*18420*/  IMAD.IADD R6, R0, 0x1, R7 ;  /* 0x0000000100067824 */ /* 0x010fe200078e0207 */
[----:B------:R-:W-:Y:S02]  /*18430*/  F2FP.PACK_AB R28, R28, R80 ;  /* 0x000000501c1c723e */ /* 0x000fe400000000ff */
[----:B------:R-:W-:Y:S02]  /*18440*/  F2FP.PACK_AB R82, R83, R82 ;  /* 0x000000525352723e */ /* 0x000fe400000000ff */
[----:B------:R2:W-:Y:S01]  /*18450*/  STS [R6+0x80], R5 ;  /* 0x0000800506007388 */ /* 0x0005e20000000800 */
[----:B------:R-:W-:Y:S01]  /*18460*/  F2FP.PACK_AB R27, R27, R84 ;  /* 0x000000541b1b723e */ /* 0x000fe200000000ff */
[----:B-1----:R-:W-:-:S02]  /*18470*/  IMAD.IADD R8, R7, 0x1, R2 ;  /* 0x0000000107087824 */ /* 0x002fc400078e0202 */
        /* <DEDUP_REMOVED lines=13> */
[----:B--2---:R-:W-:Y:S01]  /*18550*/  IMAD.IADD R5, R7, 0x1, R3 ;  /* 0x0000000107057824 */ /* 0x004fe200078e0203 */
[----:B------:R-:W-:Y:S01]  /*18560*/  F2FP.PACK_AB R106, R107, R106 ;  /* 0x0000006a6b6a723e */ /* 0x000fe200000000ff */
        /* <DEDUP_REMOVED lines=72> */
[----:B-1----:R-:W-:-:S03]  /*189f0*/  IMAD.WIDE R8, R252, R2, c[0x0][0x500] ;  /* 0x00014000fc087625 */ /* 0x002fc600078e0202 */
[----:B------:R-:W-:Y:S06]  /*18a00*/  BAR.SYNC.DEFER_BLOCKING 0x1, 0x100 ;  /* 0x0044000000007b1d */ /* 0x000fec0000010000 */
[----:B------:R-:W3:Y:S01]  /*18a10*/  @P0 LDG.E R0, [R8.64] ;  /* 0x0000000e08000981 */ /* 0x000ee2000c1e1900 */
[----:B------:R-:W-:Y:S02]  /*18a20*/  IMAD.MOV.U32 R29, RZ, RZ, c[0x0][0x388] ;  /* 0x0000e200ff1d7624 */ /* 0x000fe400078e00ff */
[----:B------:R-:W-:-:S05]  /*18a30*/  @P1 IMAD.WIDE R2, R252, R2, c[0x0][0x508] ;  /* 0x00014200fc021625 */ /* 0x000fca00078e0202 */
[----:B------:R1:W5:Y:S02]  /*18a40*/  @P1 LDG.E R29, [R2.64] ;  /* 0x0000000e021d1981 */ /* 0x000364000c1e1900 */
[----:B-1----:R-:W-:Y:S02]  /*18a50*/  CS2R R2, SRZ ;  /* 0x0000000000027805 */ /* 0x002fe4000001ff00 */
[--C-:B---3--:R-:W-:Y:S01]  /*18a60*/  @P0 SHF.R.S32.HI R3, RZ, 0x1f, R0.reuse ;  /* 0x0000001fff030819 */ /* 0x108fe20000011400 */
[----:B------:R-:W-:Y:S01]  /*18a70*/  @P0 IMAD.MOV.U32 R2, RZ, RZ, R0 ;  /* 0x000000ffff020224 */ /* 0x000fe200078e0000 */
[----:B------:R-:W-:Y:S05]  /*18a80*/  @P1 BRA `(.L_x_3057) ;  /* 0x0000004000001947 */ /* 0x000fea0003800000 */
[----:B--2---:R-:W-:Y:S05]  /*18a90*/  @!P0 BRA `(.L_x_3057) ;  /* 0x0000003000008947 */ /* 0x004fea0003800000 */
[----:B------:R-:W2:Y:S04]  /*18aa0*/  LDG.E R4, [R8.64] ;  /* 0x0000000e08047981 */ /* 0x000ea8000c1e1900 */
[----:B------:R-:W2:Y:S02]  /*18ab0*/  LDG.E R0, [R8.64+0x4] ;  /* 0x0000040e08007981 */ /* 0x000ea4000c1e1900 */
[----:B--2--5:R-:W-:-:S02]  /*18ac0*/  IADD3 R29, -R4, R0, RZ ;  /* 0x00000000041d7210 */ /* 0x024fc40007ffe1ff */
.L_x_3057:
[----:B--2---:R-:W1:Y:S01]  /*18ad0*/  S2R R9, SR_CTAID.Y ;  /* 0x0000000000097919 */ /* 0x004e620000002600 */
        /* <DEDUP_REMOVED lines=148> */
.L_x_3059:
[----:B--234-:R-:W-:Y:S05]  /*19420*/  BSYNC B0 ;  /* 0x0000000000007941 */ /* 0x01cfea0003800000 */
.L_x_3058:
        /* <DEDUP_REMOVED lines=30> */
.L_x_3061:
[----:B------:R-:W-:Y:S05]  /*19610*/  BSYNC B0 ;  /* 0x0000000000007941 */ /* 0x000fea0003800000 */
.L_x_3060:
        /* <DEDUP_REMOVED lines=30> */
.L_x_3063:
[----:B------:R-:W-:Y:S05]  /*19800*/  BSYNC B0 ;  /* 0x0000000000007941 */ /* 0x000fea0003800000 */
.L_x_3062:
        /* <DEDUP_REMOVED lines=31> */
.L_x_3056:
        /* <DEDUP_REMOVED lines=18> */
.L_x_3064:
        /* <DEDUP_REMOVED lines=43> */
.L_x_3066:
[----:B----4-:R-:W-:Y:S05]  /*19dd0*/  BSYNC B0 ;  /* 0x0000000000007941 */ /* 0x010fea0003800000 */
.L_x_3065:
        /* <DEDUP_REMOVED lines=46> */
.L_x_3123:
[----:B------:R-:W-:Y:S05]  /*1a0c0*/  BRA.DIV ~URZ, `(.L_x_3068) ;  /* 0x000023427f007947 */ /* 0x000fea000b800000 */
[----:B------:R4:W1:Y:S02]  /*1a0d0*/  SHFL.IDX PT, R2, R17, RZ, 0x181f ;  /* 0x00181fff11027589 */ /* 0x00086400000e0000 */
.L_x_3124:
        /* <DEDUP_REMOVED lines=26> */
.L_x_3070:
[----:B------:R-:W-:Y:S05]  /*1a280*/  BSYNC B0 ;  /* 0x0000000000007941 */ /* 0x000fea0003800000 */
.L_x_3069:
[----:B------:R-:W-:Y:S05]  /*1a290*/  BRA.DIV ~URZ, `(.L_x_3071) ;  /* 0x000021f27f007947 */ /* 0x000fea000b800000 */
[----:B-1----:R1:W3:Y:S04]  /*1a2a0*/  SHFL.IDX PT, R4, R15, 0x1, 0x181f ;  /* 0x00381f000f047f89 */ /* 0x0022e800000e0000 */
[----:B------:R1:W2:Y:S02]  /*1a2b0*/  SHFL.IDX PT, R2, R17, 0x1, 0x181f ;  /* 0x00381f0011027f89 */ /* 0x0002a400000e0000 */
.L_x_3125:
        /* <DEDUP_REMOVED lines=26> */
.L_x_3073:
[----:B------:R-:W-:Y:S05]  /*1a460*/  BSYNC B0 ;  /* 0x0000000000007941 */ /* 0x000fea0003800000 */
.L_x_3072:
[----:B------:R-:W-:Y:S05]  /*1a470*/  BRA.DIV ~URZ, `(.L_x_3074) ;  /* 0x000021027f007947 */ /* 0x000fea000b800000 */
[----:B--2---:R2:W3:Y:S02]  /*1a480*/  SHFL.IDX PT, R4, R15, 0x2, 0x181f ;  /* 0x00581f000f047f89 */ /* 0x0044e400000e0000 */
.L_x_3126:
[----:B------:R-:W-:Y:S05]  /*1a490*/  BRA.DIV ~URZ, `(.L_x_3075) ;  /* 0x000021627f007947 */ /* 0x000fea000b800000 */
[----:B------:R1:W2:Y:S02]  /*1a4a0*/  SHFL.IDX PT, R2, R17, 0x2, 0x181f ;  /* 0x00581f0011027f89 */ /* 0x0002a400000e0000 */
.L_x_3127:
        /* <DEDUP_REMOVED lines=26> */
.L_x_3077:
[----:B------:R-:W-:Y:S05]  /*1a650*/  BSYNC B0 ;  /* 0x0000000000007941 */ /* 0x000fea0003800000 */
.L_x_3076:
[----:B------:R-:W-:Y:S05]  /*1a660*/  BRA.DIV ~URZ, `(.L_x_3078) ;  /* 0x000020127f007947 */ /* 0x000fea000b800000 */
[----:B--2---:R2:W3:Y:S04]  /*1a670*/  SHFL.IDX PT, R4, R15, 0x3, 0x181f ;  /* 0x00781f000f047f89 */ /* 0x0044e800000e0000 */
[----:B------:R2:W1:Y:S02]  /*1a680*/  SHFL.IDX PT, R2, R17, 0x3, 0x181f ;  /* 0x00781f0011027f89 */ /* 0x00046400000e0000 */
.L_x_3128:
        /* <DEDUP_REMOVED lines=27> */
.L_x_2949:
[----:B------:R-:W-:Y:S01]  /*1a840*/  IMAD.MOV.U32 R184, RZ, RZ, R18 ;  /* 0x000000ffffb87224 */ /* 0x000fe200078e0012 */
[----:B------:R-:W-:Y:S01]  /*1a850*/  MOV R3, 0x181f ;  /* 0x0000181f00037802 */ /* 0x000fe20000000f00 */
[----:B------:R-:W-:Y:S01]  /*1a860*/  IMAD.MOV.U32 R187, RZ, RZ, RZ ;  /* 0x000000ffffbb7224 */ /* 0x000fe200078e00ff */
[----:B------:R-:W-:Y:S02]  /*1a870*/  MOV R189, 0xffffffff ;  /* 0xffffffff00bd7802 */ /* 0x000fe40000000f00 */
[----:B------:R-:W-:Y:S02]  /*1a880*/  MOV R2, 0x1a8a0 ;  /* 0x0001a8a000027802 */ /* 0x000fe40000000f00 */
[----:B------:R-:W-:Y:S05]  /*1a890*/  CALL.REL.NOINC `($__internal_16_$__cuda_sm70_shflsync_idx_p) ;  /* 0x0000c6c000007944 */ /* 0x000fea0003c00000 */
[----:B------:R-:W-:Y:S01]  /*1a8a0*/  MOV R0, R188 ;  /* 0x000000bc00007202 */ /* 0x000fe20000000f00 */
[----:B------:R-:W-:Y:S05]  /*1a8b0*/  BRA `(.L_x_3079) ;  /* 0xfffedd9000007947 */ /* 0x000fea000383ffff */
.L_x_2950:
[----:B------:R-:W-:Y:S01]  /*1a8c0*/  IMAD.MOV.U32 R184, RZ, RZ, R20 ;  /* 0x000000ffffb87224 */ /* 0x000fe200078e0014 */
[----:B------:R-:W-:Y:S01]  /*1a8d0*/  MOV R3, 0x181f ;  /* 0x0000181f00037802 */ /* 0x000fe20000000f00 */
[----:B------:R-:W-:Y:S01]  /*1a8e0*/  IMAD.MOV.U32 R187, RZ, RZ, RZ ;  /* 0x000000ffffbb7224 */ /* 0x000fe200078e00ff */
[----:B------:R-:W-:-:S02]  /*1a8f0*/  MOV R189, 0xffffffff ;  /* 0xffffffff00bd7802 */ /* 0x000fc40000000f00 */
[----:B------:R-:W-:Y:S02]  /*1a900*/  MOV R2, 0x1a920 ;  /* 0x0001a92000027802 */ /* 0x000fe40000000f00 */
[----:B-12---:R-:W-:Y:S05]  /*1a910*/  CALL.REL.NOINC `($__internal_16_$__cuda_sm70_shflsync_idx_p) ;  /* 0x0000c64000007944 */ /* 0x006fea0003c00000 */
[----:B------:R-:W-:Y:S01]  /*1a920*/  MOV R2, R188 ;  /* 0x000000bc00027202 */ /* 0x000fe20000000f00 */
[----:B------:R-:W-:Y:S05]  /*1a930*/  BRA `(.L_x_3080) ;  /* 0xfffedd3000007947 */ /* 0x000fea000383ffff */
.L_x_2953:
[----:B------:R-:W-:Y:S01]  /*1a940*/  IMAD.MOV.U32 R184, RZ, RZ, R18 ;  /* 0x000000ffffb87224 */ /* 0x000fe200078e0012 */
[----:B--2---:R-:W-:Y:S01]  /*1a950*/  MOV R3, 0x181f ;  /* 0x0000181f00037802 */ /* 0x004fe20000000f00 */
[----:B------:R-:W-:Y:S01]  /*1a960*/  IMAD.MOV.U32 R187, RZ, RZ, 0x1 ;  /* 0x00000001ffbb7424 */ /* 0x000fe200078e00ff */
[----:B------:R-:W-:Y:S02]  /*1a970*/  MOV R189, 0xffffffff ;  /* 0xffffffff00bd7802 */ /* 0x000fe40000000f00 */
[----:B----4-:R-:W-:Y:S02]  /*1a980*/  MOV R2, 0x1a9a0 ;  /* 0x0001a9a000027802 */ /* 0x010fe40000000f00 */
[----:B-1-3--:R-:W-:Y:S05]  /*1a990*/  CALL.REL.NOINC `($__internal_16_$__cuda_sm70_shflsync_idx_p) ;  /* 0x0000c5c000007944 */ /* 0x00afea0003c00000 */
[----:B------:R-:W-:Y:S01]  /*1a9a0*/  IMAD.MOV.U32 R4, RZ, RZ, R188 ;  /* 0x000000ffff047224 */ /* 0x000fe200078e00bc */
[----:B------:R-:W-:Y:S01]  /*1a9b0*/  MOV R184, R20 ;  /* 0x0000001400b87202 */ /* 0x000fe20000000f00 */
[----:B------:R-:W-:Y:S01]  /*1a9c0*/  IMAD.MOV.U32 R187, RZ, RZ, 0x1 ;  /* 0x00000001ffbb7424 */ /* 0x000fe200078e00ff */
[----:B------:R-:W-:Y:S01]  /*1a9d0*/  MOV R3, 0x181f ;  /* 0x0000181f00037802 */ /* 0x000fe20000000f00 */
[----:B------:R-:W-:Y:S01]  /*1a9e0*/  IMAD.MOV.U32 R189, RZ, RZ, -0x1 ;  /* 0xffffffffffbd7424 */ /* 0x000fe200078e00ff */
[----:B------:R-:W-:-:S02]  /*1a9f0*/  MOV R2, 0x1aa10 ;  /* 0x0001aa1000027802 */ /* 0x000fc40000000f00 */
[----:B------:R-:W-:Y:S05]  /*1aa00*/  CALL.REL.NOINC `($__internal_16_$__cuda_sm70_shflsync_idx_p) ;  /* 0x0000c55000007944 */ /* 0x000fea0003c00000 */
[----:B------:R-:W-:Y:S01]  /*1aa10*/  MOV R2, R188 ;  /* 0x000000bc00027202 */ /* 0x000fe20000000f00 */
[----:B------:R-:W-:Y:S05]  /*1aa20*/  BRA `(.L_x_3081) ;  /* 0xfffede3000007947 */ /* 0x000fea000383ffff */
.L_x_2956:
[----:B------:R-:W-:Y:S01]  /*1aa30*/  IMAD.MOV.U32 R184, RZ, RZ, R18 ;  /* 0x000000ffffb87224 */ /* 0x000fe200078e0012 */
[----:B--2---:R-:W-:Y:S01]  /*1aa40*/  MOV R3, 0x181f ;  /* 0x0000181f00037802 */ /* 0x004fe20000000f00 */
[----:B------:R-:W-:Y:S01]  /*1aa50*/  IMAD.MOV.U32 R187, RZ, RZ, 0x2 ;  /* 0x00000002ffbb7424 */ /* 0x000fe200078e00ff */
[----:B------:R-:W-:-:S02]  /*1aa60*/  MOV R189, 0xffffffff ;  /* 0xffffffff00bd7802 */ /* 0x000fc40000000f00 */
[----:B------:R-:W-:Y:S02]  /*1aa70*/  MOV R2, 0x1aa90 ;  /* 0x0001aa9000027802 */ /* 0x000fe40000000f00 */
[----:B-1-3--:R-:W-:Y:S05]  /*1aa80*/  CALL.REL.NOINC `($__internal_16_$__cuda_sm70_shflsync_idx_p) ;  /* 0x0000c4d000007944 */ /* 0x00afea0003c00000 */
[----:B------:R-:W-:Y:S01]  /*1aa90*/  MOV R4, R188 ;  /* 0x000000bc00047202 */ /* 0x000fe20000000f00 */
[----:B------:R-:W-:Y:S05]  /*1aaa0*/  BRA `(.L_x_3082) ;  /* 0xfffedf8000007947 */ /* 0x000fea000383ffff */
.L_x_2957:
[----:B------:R-:W-:Y:S01]  /*1aab0*/  IMAD.MOV.U32 R184, RZ, RZ, R20 ;  /* 0x000000ffffb87224 */ /* 0x000fe200078e0014 */
[----:B--2---:R-:W-:Y:S01]  /*1aac0*/  MOV R3, 0x181f ;  /* 0x0000181f00037802 */ /* 0x004fe20000000f00 */
[----:B------:R-:W-:Y:S01]  /*1aad0*/  IMAD.MOV.U32 R187, RZ, RZ, 0x2 ;  /* 0x00000002ffbb7424 */ /* 0x000fe200078e00ff */
[----:B------:R-:W-:Y:S02]  /*1aae0*/  MOV R189, 0xffffffff ;  /* 0xffffffff00bd7802 */ /* 0x000fe40000000f00 */
[----:B------:R-:W-:Y:S02]  /*1aaf0*/  MOV R2, 0x1ab10 ;  /* 0x0001ab1000027802 */ /* 0x000fe40000000f00 */
[----:B-1-34-:R-:W-:Y:S05]  /*1ab00*/  CALL.REL.NOINC `($__internal_16_$__cuda_sm70_shflsync_idx_p) ;  /* 0x0000c45000007944 */ /* 0x01afea0003c00000 */
[----:B------:R-:W-:Y:S01]  /*1ab10*/  MOV R2, R188 ;  /* 0x000000bc00027202 */ /* 0x000fe20000000f00 */
[----:B------:R-:W-:Y:S05]  /*1ab20*/  BRA `(.L_x_3083) ;  /* 0xfffedf2000007947 */ /* 0x000fea000383ffff */
.L_x_2960:
[----:B------:R-:W-:Y:S01]  /*1ab30*/  IMAD.MOV.U32 R184, RZ, RZ, R18 ;  /* 0x000000ffffb87224 */ /* 0x000fe200078e0012 */
[----:B-1----:R-:W-:Y:S01]  /*1ab40*/  MOV R3, 0x181f ;  /* 0x0000181f00037802 */ /* 0x002fe20000000f00 */
[----:B------:R-:W-:Y:S01]  /*1ab50*/  IMAD.MOV.U32 R187, RZ, RZ, 0x3 ;  /* 0x00000003ffbb7424 */ /* 0x000fe200078e00ff */
[----:B------:R-:W-:-:S02]  /*1ab60*/  MOV R189, 0xffffffff ;  /* 0xffffffff00bd7802 */ /* 0x000fc40000000f00 */
[----:B---3--:R-:W-:Y:S02]  /*1ab70*/  MOV R2, 0x1ab90 ;  /* 0x0001ab9000027802 */ /* 0x008fe40000000f00 */
[----:B--2-4-:R-:W-:Y:S05]  /*1ab80*/  CALL.REL.NOINC `($__internal_16_$__cuda_sm70_shflsync_idx_p) ;  /* 0x0000c3d000007944 */ /* 0x014fea0003c00000 */
[----:B------:R-:W-:Y:S01]  /*1ab90*/  IMAD.MOV.U32 R11, RZ, RZ, R188 ;  /* 0x000000ffff0b7224 */ /* 0x000fe200078e00bc */
[----:B------:R-:W-:Y:S01]  /*1aba0*/  MOV R184, R20 ;  /* 0x0000001400b87202 */ /* 0x000fe20000000f00 */
[----:B------:R-:W-:Y:S01]  /*1abb0*/  IMAD.MOV.U32 R187, RZ, RZ, 0x3 ;  /* 0x00000003ffbb7424 */ /* 0x000fe200078e00ff */
[----:B------:R-:W-:Y:S01]  /*1abc0*/  MOV R3, 0x181f ;  /* 0x0000181f00037802 */ /* 0x000fe20000000f00 */
[----:B------:R-:W-:Y:S01]  /*1abd0*/  IMAD.MOV.U32 R189, RZ, RZ, -0x1 ;  /* 0xffffffffffbd7424 */ /* 0x000fe200078e00ff */
[----:B------:R-:W-:Y:S02]  /*1abe0*/  MOV R2, 0x1ac00 ;  /* 0x0001ac0000027802 */ /* 0x000fe40000000f00 */
[----:B------:R-:W-:Y:S05]  /*1abf0*/  CALL.REL.NOINC `($__internal_16_$__cuda_sm70_shflsync_idx_p) ;  /* 0x0000c36000007944 */ /* 0x000fea0003c00000 */
[----:B------:R-:W-:Y:S01]  /*1ac00*/  MOV R10, R188 ;  /* 0x000000bc000a7202 */ /* 0x000fe20000000f00 */
[----:B------:R-:W-:Y:S05]  /*1ac10*/  BRA `(.L_x_3084) ;  /* 0xfffee01000007947 */ /* 0x000fea000383ffff */
.L_x_2962:
[----:B---34-:R-:W-:Y:S01]  /*1ac20*/  IMAD.MOV.U32 R184, RZ, RZ, R4 ;  /* 0x000000ffffb87224 */ /* 0x018fe200078e0004 */
[----:B------:R-:W-:Y:S01]  /*1ac30*/  MOV R3, 0x181f ;  /* 0x0000181f00037802 */ /* 0x000fe20000000f00 */
[----:B------:R-:W-:Y:S01]  /*1ac40*/  IMAD.MOV.U32 R187, RZ, RZ, RZ ;  /* 0x000000ffffbb7224 */ /* 0x000fe200078e00ff */
[----:B------:R-:W-:Y:S02]  /*1ac50*/  MOV R189, 0xffffffff ;  /* 0xffffffff00bd7802 */ /* 0x000fe40000000f00 */
[----:B------:R-:W-:-:S02]  /*1ac60*/  MOV R2, 0x1ac80 ;  /* 0x0001ac8000027802 */ /* 0x000fc40000000f00 */
[----:B--2--5:R-:W-:Y:S05]  /*1ac70*/  CALL.REL.NOINC `($__internal_16_$__cuda_sm70_shflsync_idx_p) ;  /* 0x0000c2e000007944 */ /* 0x024fea0003c00000 */
[----:B------:R-:W-:Y:S01]  /*1ac80*/  MOV R3, R188 ;  /* 0x000000bc00037202 */ /* 0x000fe20000000f00 */
[----:B------:R-:W-:Y:S05]  /*1ac90*/  BRA `(.L_x_3085) ;  /* 0xfffeeec000007947 */ /* 0x000fea000383ffff */
.L_x_2965:
[----:B------:R-:W-:Y:S01]  /*1aca0*/  IMAD.MOV.U32 R184, RZ, RZ, R4 ;  /* 0x000000ffffb87224 */ /* 0x000fe200078e0004 */
[----:B------:R-:W-:Y:S01]  /*1acb0*/  MOV R3, 0x181f ;  /* 0x0000181f00037802 */ /* 0x000fe20000000f00 */
[----:B------:R-:W-:Y:S01]  /*1acc0*/  IMAD.MOV.U32 R187, RZ, RZ, 0x1 ;  /* 0x00000001ffbb7424 */ /* 0x000fe200078e00ff */
[----:B------:R-:W-:-:S02]  /*1acd0*/  MOV R189, 0xffffffff ;  /* 0xffffffff00bd7802 */ /* 0x000fc40000000f00 */
[----:B------:R-:W-:Y:S02]  /*1ace0*/  MOV R2, 0x1ad00 ;  /* 0x0001ad0000027802 */ /* 0x000fe40000000f00 */
[----:B-12--5:R-:W-:Y:S05]  /*1acf0*/  CALL.REL.NOINC `($__internal_16_$__cuda_sm70_shflsync_idx_p) ;  /* 0x0000c26000007944 */ /* 0x026fea0003c00000 */
        /* <DEDUP_REMOVED lines=9> */
.L_x_2968:
[----:B------:R-:W-:Y:S01]  /*1ad90*/  IMAD.MOV.U32 R184, RZ, RZ, R7 ;  /* 0x000000ffffb87224 */ /* 0x000fe200078e0007 */
[----:B------:R-:W-:Y:S01]  /*1ada0*/  MOV R3, 0x181f ;  /* 0x0000181f00037802 */ /* 0x000fe20000000f00 */
[----:B------:R-:W-:Y:S01]  /*1adb0*/  IMAD.MOV.U32 R187, RZ, RZ, RZ ;  /* 0x000000ffffbb7224 */ /* 0x000fe200078e00ff */
[----:B------:R-:W-:Y:S02]  /*1adc0*/  MOV R189, 0xffffffff ;  /* 0xffffffff00bd7802 */ /* 0x000fe40000000f00 */
[----:B------:R-:W-:-:S02]  /*1add0*/  MOV R2, 0x1adf0 ;  /* 0x0001adf000027802 */ /* 0x000fc40000000f00 */
[----:B------:R-:W-:Y:S05]  /*1ade0*/  CALL.REL.NOINC `($__internal_16_$__cuda_sm70_shflsync_idx_p) ;  /* 0x0000c17000007944 */ /* 0x000fea0003c00000 */
[----:B------:R-:W-:Y:S01]  /*1adf0*/  MOV R4, R188 ;  /* 0x000000bc00047202 */ /* 0x000fe20000000f00 */
[----:B------:R-:W-:Y:S05]  /*1ae00*/  BRA `(.L_x_3087) ;  /* 0xfffefd1000007947 */ /* 0x000fea000383ffff */
.L_x_2969:
        /* <DEDUP_REMOVED lines=8> */
.L_x_2972:
[----:B------:R-:W-:Y:S01]  /*1ae90*/  IMAD.MOV.U32 R184, RZ, RZ, R7 ;  /* 0x000000ffffb87224 */ /* 0x000fe200078e0007 */
[----:B--2---:R-:W-:Y:S01]  /*1aea0*/  MOV R3, 0x181f ;  /* 0x0000181f00037802 */ /* 0x004fe20000000f00 */
[----:B------:R-:W-:Y:S01]  /*1aeb0*/  IMAD.MOV.U32 R187, RZ, RZ, 0x1 ;  /* 0x00000001ffbb7424 */ /* 0x000fe200078e00ff */
[----:B------:R-:W-:Y:S02]  /*1aec0*/  MOV R189, 0xffffffff ;  /* 0xffffffff00bd7802 */ /* 0x000fe40000000f00 */
[----:B------:R-:W-:Y:S02]  /*1aed0*/  MOV R2, 0x1aef0 ;  /* 0x0001aef000027802 */ /* 0x000fe40000000f00 */
[----:B-1-34-:R-:W-:Y:S05]  /*1aee0*/  CALL.REL.NOINC `($__internal_16_$__cuda_sm70_shflsync_idx_p) ;  /* 0x0000c07000007944 */ /* 0x01afea0003c00000 */
        /* <DEDUP_REMOVED lines=9> */
.L_x_2973:
[----:B------:R-:W-:Y:S01]  /*1af80*/  IMAD.MOV.U32 R184, RZ, RZ, R4 ;  /* 0x000000ffffb87224 */ /* 0x000fe200078e0004 */
[----:B------:R-:W-:Y:S01]  /*1af90*/  MOV R3, 0x1c1f ;  /* 0x00001c1f00037802 */ /* 0x000fe20000000f00 */
[----:B------:R-:W-:Y:S01]  /*1afa0*/  IMAD.MOV.U32 R187, RZ, RZ, RZ ;  /* 0x000000ffffbb7224 */ /* 0x000fe200078e00ff */
[----:B------:R-:W-:-:S02]  /*1afb0*/  MOV R189, 0xffffffff ;  /* 0xffffffff00bd7802 */ /* 0x000fc40000000f00 */
[----:B------:R-:W-:Y:S02]  /*1afc0*/  MOV R2, 0x1afe0 ;  /* 0x0001afe000027802 */ /* 0x000fe40000000f00 */
[----:B------:R-:W-:Y:S05]  /*1afd0*/  CALL.REL.NOINC `($__internal_16_$__cuda_sm70_shflsync_idx_p) ;  /* 0x0000bf8000007944 */ /* 0x000fea0003c00000 */
[----:B------:R-:W-:Y:S01]  /*1afe0*/  MOV R3, R188 ;  /* 0x000000bc00037202 */ /* 0x000fe20000000f00 */
[----:B------:R-:W-:Y:S05]  /*1aff0*/  BRA `(.L_x_3090) ;  /* 0xffff014000007947 */ /* 0x000fea000383ffff */
.L_x_2978:
[----:B------:R-:W-:Y:S01]  /*1b000*/  IMAD.MOV.U32 R184, RZ, RZ, R4 ;  /* 0x000000ffffb87224 */ /* 0x000fe200078e0004 */
[----:B------:R-:W-:Y:S01]  /*1b010*/  MOV R3, 0x1c1f ;  /* 0x00001c1f00037802 */ /* 0x000fe20000000f00 */
[----:B------:R-:W-:Y:S01]  /*1b020*/  IMAD.MOV.U32 R187, RZ, RZ, 0x1 ;  /* 0x00000001ffbb7424 */ /* 0x000fe200078e00ff */
[----:B------:R-:W-:Y:S02]  /*1b030*/  MOV R189, 0xffffffff ;  /* 0xffffffff00bd7802 */ /* 0x000fe40000000f00 */
[----:B------:R-:W-:Y:S02]  /*1b040*/  MOV R2, 0x1b060 ;  /* 0x0001b06000027802 */ /* 0x000fe40000000f00 */
[----:B-1----:R-:W-:Y:S05]  /*1b050*/  CALL.REL.NOINC `($__internal_16_$__cuda_sm70_shflsync_idx_p) ;  /* 0x0000bf0000007944 */ /* 0x002fea0003c00000 */
[----:B------:R-:W-:Y:S01]  /*1b060*/  MOV R3, R188 ;  /* 0x000000bc00037202 */ /* 0x000fe20000000f00 */
[----:B------:R-:W-:Y:S05]  /*1b070*/  BRA `(.L_x_3091) ;  /* 0xffff064000007947 */ /* 0x000fea000383ffff */
.L_x_2983:
[----:B-12---:R-:W-:Y:S01]  /*1b080*/  IMAD.MOV.U32 R4, RZ, RZ, R152 ;  /* 0x000000ffff047224 */ /* 0x006fe200078e0098 */
[----:B------:R-:W-:Y:S02]  /*1b090*/  MOV R0, 0x2 ;  /* 0x0000000200007802 */ /* 0x000fe40000000f00 */
[----:B------:R-:W-:-:S02]  /*1b0a0*/  MOV R2, 0x1b0c0 ;  /* 0x0001b0c000027802 */ /* 0x000fc40000000f00 */
[----:B------:R-:W-:Y:S05]  /*1b0b0*/  CALL.REL.NOINC `($__internal_15_$__cuda_sm70_shflsync_bfly_p) ;  /* 0x0000be4000007944 */ /* 0x000fea0003c00000 */
[----:B------:R-:W-:Y:S05]  /*1b0c0*/  BRA `(.L_x_3092) ;  /* 0xffff0ba000007947 */ /* 0x000fea000383ffff */
.L_x_2984:
[----:B-12---:R-:W-:Y:S01]  /*1b0d0*/  IMAD.MOV.U32 R4, RZ, RZ, R152 ;  /* 0x000000ffff047224 */ /* 0x006fe200078e0098 */
[----:B------:R-:W-:-:S02]  /*1b0e0*/  MOV R0, 0x1 ;  /* 0x0000000100007802 */ /* 0x000fc40000000f00 */
[----:B------:R-:W-:Y:S02]  /*1b0f0*/  MOV R2, 0x1b110 ;  /* 0x0001b11000027802 */ /* 0x000fe40000000f00 */
[----:B------:R-:W-:Y:S05]  /*1b100*/  CALL.REL.NOINC `($__internal_15_$__cuda_sm70_shflsync_bfly_p) ;  /* 0x0000bdf000007944 */ /* 0x000fea0003c00000 */
[----:B------:R-:W-:Y:S01]  /*1b110*/  FMNMX.FTZ R152, R152, R0, !PT ;  /* 0x0000000098987209 */ /* 0x000fe20007810000 */
[----:B------:R-:W-:Y:S01]  /*1b120*/  IMAD.MOV.U32 R4, RZ, RZ, R7 ;  /* 0x000000ffff047224 */ /* 0x000fe200078e0007 */
[----:B------:R-:W-:Y:S01]  /*1b130*/  MOV R2, 0x1b160 ;  /* 0x0001b16000027802 */ /* 0x000fe20000000f00 */
[----:B------:R-:W-:Y:S02]  /*1b140*/  IMAD.MOV.U32 R0, RZ, RZ, 0x2 ;  /* 0x00000002ff007424 */ /* 0x000fe400078e00ff */
[----:B------:R-:W-:Y:S05]  /*1b150*/  CALL.REL.NOINC `($__internal_15_$__cuda_sm70_shflsync_bfly_p) ;  /* 0x0000bda000007944 */ /* 0x000fea0003c00000 */
[----:B------:R-:W-:Y:S01]  /*1b160*/  FMNMX.FTZ R7, R7, R0, !PT ;  /* 0x0000000007077209 */ /* 0x000fe20007810000 */
[----:B------:R-:W-:Y:S01]  /*1b170*/  IMAD.MOV.U32 R0, RZ, RZ, 0x1 ;  /* 0x00000001ff007424 */ /* 0x000fe200078e00ff */
[----:B------:R-:W-:-:S03]  /*1b180*/  MOV R2, 0x1b1b0 ;  /* 0x0001b1b000027802 */ /* 0x000fc60000000f00 */
[----:B------:R-:W-:Y:S02]  /*1b190*/  IMAD.MOV.U32 R4, RZ, RZ, R7 ;  /* 0x000000ffff047224 */ /* 0x000fe400078e0007 */
[----:B------:R-:W-:Y:S05]  /*1b1a0*/  CALL.REL.NOINC `($__internal_15_$__cuda_sm70_shflsync_bfly_p) ;  /* 0x0000bd5000007944 */ /* 0x000fea0003c00000 */
[----:B------:R-:W-:Y:S01]  /*1b1b0*/  MOV R3, R0 ;  /* 0x0000000000037202 */ /* 0x000fe20000000f00 */
[----:B------:R-:W-:Y:S05]  /*1b1c0*/  BRA `(.L_x_3093) ;  /* 0xffff0b1000007947 */ /* 0x000fea000383ffff */
.L_x_2992:
[----:B------:R-:W-:Y:S01]  /*1b1d0*/  MOV R3, 0x181f ;  /* 0x0000181f00037802 */ /* 0x000fe20000000f00 */
[----:B------:R-:W-:Y:S01]  /*1b1e0*/  IMAD.MOV.U32 R184, RZ, RZ, R6 ;  /* 0x000000ffffb87224 */ /* 0x000fe200078e0006 */
[----:B------:R-:W-:Y:S01]  /*1b1f0*/  MOV R189, 0xffffffff ;  /* 0xffffffff00bd7802 */ /* 0x000fe20000000f00 */
[----:B------:R-:W-:Y:S01]  /*1b200*/  IMAD.MOV.U32 R187, RZ, RZ, RZ ;  /* 0x000000ffffbb7224 */ /* 0x000fe200078e00ff */
[----:B------:R-:W-:Y:S02]  /*1b210*/  MOV R2, 0x1b230 ;  /* 0x0001b23000027802 */ /* 0x000fe40000000f00 */
[----:B-1234-:R-:W-:Y:S05]  /*1b220*/  CALL.REL.NOINC `($__internal_16_$__cuda_sm70_shflsync_idx_p) ;  /* 0x0000bd3000007944 */ /* 0x01efea0003c00000 */
[----:B------:R-:W-:Y:S01]  /*1b230*/  MOV R4, R188 ;  /* 0x000000bc00047202 */ /* 0x000fe20000000f00 */
[----:B------:R-:W-:-:S05]  /*1b240*/  BRA `(.L_x_3094) ;  /* 0xffff210000007947 */ /* 0x000fca000383ffff */
.L_x_2993:
        /* <DEDUP_REMOVED lines=8> */
.L_x_2994:
[----:B---3--:R-:W-:Y:S01]  /*1b2d0*/  MOV R3, 0x181f ;  /* 0x0000181f00037802 */ /* 0x008fe20000000f00 */
[----:B------:R-:W-:Y:S01]  /*1b2e0*/  IMAD.MOV.U32 R184, RZ, RZ, R6 ;  /* 0x000000ffffb87224 */ /* 0x000fe200078e0006 */
[----:B------:R-:W-:Y:S01]  /*1b2f0*/  MOV R189, 0xffffffff ;  /* 0xffffffff00bd7802 */ /* 0x000fe20000000f00 */
[----:B------:R-:W-:Y:S01]  /*1b300*/  IMAD.MOV.U32 R187, RZ, RZ, 0x1 ;  /* 0x00000001ffbb7424 */ /* 0x000fe200078e00ff */
[----:B------:R-:W-:Y:S02]  /*1b310*/  MOV R2, 0x1b330 ;  /* 0x0001b33000027802 */ /* 0x000fe40000000f00 */
[----:B-12-4-:R-:W-:Y:S05]  /*1b320*/  CALL.REL.NOINC `($__internal_16_$__cuda_sm70_shflsync_idx_p) ;  /* 0x0000bc3000007944 */ /* 0x016fea0003c00000 */
[----:B------:R-:W-:Y:S01]  /*1b330*/  MOV R184, R18 ;  /* 0x0000001200b87202 */ /* 0x000fe20000000f00 */
[----:B------:R-:W-:Y:S01]  /*1b340*/  IMAD.MOV.U32 R4, RZ, RZ, R188 ;  /* 0x000000ffff047224 */ /* 0x000fe200078e00bc */
[----:B------:R-:W-:Y:S01]  /*1b350*/  MOV R3, 0x181f ;  /* 0x0000181f00037802 */ /* 0x000fe20000000f00 */
[----:B------:R-:W-:Y:S01]  /*1b360*/  IMAD.MOV.U32 R187, RZ, RZ, 0x1 ;  /* 0x00000001ffbb7424 */ /* 0x000fe200078e00ff */
[----:B------:R-:W-:Y:S01]  /*1b370*/  MOV R2, 0x1b3a0 ;  /* 0x0001b3a000027802 */ /* 0x000fe20000000f00 */
[----:B------:R-:W-:Y:S02]  /*1b380*/  IMAD.MOV.U32 R189, RZ, RZ, -0x1 ;  /* 0xffffffffffbd7424 */ /* 0x000fe400078e00ff */
[----:B------:R-:W-:Y:S05]  /*1b390*/  CALL.REL.NOINC `($__internal_16_$__cuda_sm70_shflsync_idx_p) ;  /* 0x0000bbc000007944 */ /* 0x000fea0003c00000 */
[----:B------:R-:W-:Y:S01]  /*1b3a0*/  MOV R0, R188 ;  /* 0x000000bc00007202 */ /* 0x000fe20000000f00 */
[----:B------:R-:W-:-:S05]  /*1b3b0*/  BRA `(.L_x_3096) ;  /* 0xffff217000007947 */ /* 0x000fca000383ffff */
.L_x_2997:
[----:B------:R-:W-:Y:S01]  /*1b3c0*/  MOV R3, 0x181f ;  /* 0x0000181f00037802 */ /* 0x000fe20000000f00 */
[----:B------:R-:W-:Y:S01]  /*1b3d0*/  IMAD.MOV.U32 R184, RZ, RZ, R153 ;  /* 0x000000ffffb87224 */ /* 0x000fe200078e0099 */
[----:B------:R-:W-:Y:S01]  /*1b3e0*/  MOV R189, 0xffffffff ;  /* 0xffffffff00bd7802 */ /* 0x000fe20000000f00 */
[----:B------:R-:W-:Y:S01]  /*1b3f0*/  IMAD.MOV.U32 R187, RZ, RZ, RZ ;  /* 0x000000ffffbb7224 */ /* 0x000fe200078e00ff */
[----:B------:R-:W-:Y:S02]  /*1b400*/  MOV R2, 0x1b420 ;  /* 0x0001b42000027802 */ /* 0x000fe40000000f00 */
[----:B------:R-:W-:Y:S05]  /*1b410*/  CALL.REL.NOINC `($__internal_16_$__cuda_sm70_shflsync_idx_p) ;  /* 0x0000bb4000007944 */ /* 0x000fea0003c00000 */
[----:B------:R-:W-:Y:S01]  /*1b420*/  MOV R4, R188 ;  /* 0x000000bc00047202 */ /* 0x000fe20000000f00 */
[----:B------:R-:W-:-:S05]  /*1b430*/  BRA `(.L_x_3097) ;  /* 0xffff2ea000007947 */ /* 0x000fca000383ffff */
.L_x_2998:
[----:B------:R-:W-:Y:S01]  /*1b440*/  MOV R3, 0x181f ;  /* 0x0000181f00037802 */ /* 0x000fe20000000f00 */
[----:B------:R-:W-:Y:S01]  /*1b450*/  IMAD.MOV.U32 R184, RZ, RZ, R168 ;  /* 0x000000ffffb87224 */ /* 0x000fe200078e00a8 */
[----:B------:R-:W-:Y:S01]  /*1b460*/  MOV R189, 0xffffffff ;  /* 0xffffffff00bd7802 */ /* 0x000fe20000000f00 */
[----:B------:R-:W-:Y:S01]  /*1b470*/  IMAD.MOV.U32 R187, RZ, RZ, RZ ;  /* 0x000000ffffbb7224 */ /* 0x000fe200078e00ff */
[----:B------:R-:W-:Y:S02]  /*1b480*/  MOV R2, 0x1b4a0 ;  /* 0x0001b4a000027802 */ /* 0x000fe40000000f00 */
[----:B-12---:R-:W-:Y:S05]  /*1b490*/  CALL.REL.NOINC `($__internal_16_$__cuda_sm70_shflsync_idx_p) ;  /* 0x0000bac000007944 */ /* 0x006fea0003c00000 */
[----:B------:R-:W-:Y:S01]  /*1b4a0*/  MOV R0, R188 ;  /* 0x000000bc00007202 */ /* 0x000fe20000000f00 */
[----:B------:R-:W-:-:S05]  /*1b4b0*/  BRA `(.L_x_3098) ;  /* 0xffff2e4000007947 */ /* 0x000fca000383ffff */
.L_x_2999:
[----:B--2---:R-:W-:Y:S01]  /*1b4c0*/  MOV R3, 0x181f ;  /* 0x0000181f00037802 */ /* 0x004fe20000000f00 */
[----:B------:R-:W-:Y:S01]  /*1b4d0*/  IMAD.MOV.U32 R184, RZ, RZ, R153 ;  /* 0x000000ffffb87224 */ /* 0x000fe200078e0099 */
[----:B------:R-:W-:Y:S01]  /*1b4e0*/  MOV R189, 0xffffffff ;  /* 0xffffffff00bd7802 */ /* 0x000fe20000000f00 */
[----:B------:R-:W-:Y:S01]  /*1b4f0*/  IMAD.MOV.U32 R187, RZ, RZ, 0x1 ;  /* 0x00000001ffbb7424 */ /* 0x000fe200078e00ff */
[----:B------:R-:W-:Y:S02]  /*1b500*/  MOV R2, 0x1b520 ;  /* 0x0001b52000027802 */ /* 0x000fe40000000f00 */
[----:B-1-3--:R-:W-:Y:S05]  /*1b510*/  CALL.REL.NOINC `($__internal_16_$__cuda_sm70_shflsync_idx_p) ;  /* 0x0000ba4000007944 */ /* 0x00afea0003c00000 */
        /* <DEDUP_REMOVED lines=9> */
.L_x_3000:
        /* <DEDUP_REMOVED lines=8> */
.L_x_3005:
[----:B------:R-:W-:Y:S01]  /*1b630*/  MOV R3, 0x1c1f ;  /* 0x00001c1f00037802 */ /* 0x000fe20000000f00 */
[----:B------:R-:W-:Y:S01]  /*1b640*/  IMAD.MOV.U32 R184, RZ, RZ, R6 ;  /* 0x000000ffffb87224 */ /* 0x000fe200078e0006 */
[----:B------:R-:W-:Y:S01]  /*1b650*/  MOV R189, 0xffffffff ;  /* 0xffffffff00bd7802 */ /* 0x000fe20000000f00 */
[----:B------:R-:W-:Y:S01]  /*1b660*/  IMAD.MOV.U32 R187, RZ, RZ, 0x1 ;  /* 0x00000001ffbb7424 */ /* 0x000fe200078e00ff */
[----:B------:R-:W-:Y:S02]  /*1b670*/  MOV R2, 0x1b690 ;  /* 0x0001b69000027802 */ /* 0x000fe40000000f00 */
[----:B-1----:R-:W-:Y:S05]  /*1b680*/  CALL.REL.NOINC `($__internal_16_$__cuda_sm70_shflsync_idx_p) ;  /* 0x0000b8d000007944 */ /* 0x002fea0003c00000 */
[----:B------:R-:W-:Y:S01]  /*1b690*/  MOV R3, R188 ;  /* 0x000000bc00037202 */ /* 0x000fe20000000f00 */
[----:B------:R-:W-:-:S05]  /*1b6a0*/  BRA `(.L_x_3101) ;  /* 0xffff365000007947 */ /* 0x000fca000383ffff */
.L_x_3010:
[----:B------:R-:W-:Y:S02]  /*1b6b0*/  MOV R0, 0x2 ;  /* 0x0000000200007802 */ /* 0x000fe40000000f00 */
[----:B------:R-:W-:Y:S02]  /*1b6c0*/  MOV R2, 0x1b6e0 ;  /* 0x0001b6e000027802 */ /* 0x000fe40000000f00 */
[----:B-12---:R-:W-:Y:S05]  /*1b6d0*/  CALL.REL.NOINC `($__internal_15_$__cuda_sm70_shflsync_bfly_p) ;  /* 0x0000b82000007944 */ /* 0x006fea0003c00000 */
[----:B------:R-:W-:-:S05]  /*1b6e0*/  BRA `(.L_x_3102) ;  /* 0xffff3c2000007947 */ /* 0x000fca000383ffff */
.L_x_3011:
[----:B------:R-:W-:Y:S01]  /*1b6f0*/  MOV R0, 0x1 ;  /* 0x0000000100007802 */ /* 0x000fe20000000f00 */
[----:B---3--:R-:W-:Y:S01]  /*1b700*/  IMAD.MOV.U32 R4, RZ, RZ, R6 ;  /* 0x000000ffff047224 */ /* 0x008fe200078e0006 */
[----:B------:R-:W-:Y:S02]  /*1b710*/  MOV R2, 0x1b730 ;  /* 0x0001b73000027802 */ /* 0x000fe40000000f00 */
[----:B------:R-:W-:Y:S05]  /*1b720*/  CALL.REL.NOINC `($__internal_15_$__cuda_sm70_shflsync_bfly_p) ;  /* 0x0000b7d000007944 */ /* 0x000fea0003c00000 */
[----:B------:R-:W-:Y:S01]  /*1b730*/  IMAD.MOV.U32 R4, RZ, RZ, R8 ;  /* 0x000000ffff047224 */ /* 0x000fe200078e0008 */
[----:B------:R-:W-:Y:S01]  /*1b740*/  FMNMX.FTZ R6, R6, R0, !PT ;  /* 0x0000000006067209 */ /* 0x000fe20007810000 */
[----:B------:R-:W-:Y:S01]  /*1b750*/  IMAD.MOV.U32 R0, RZ, RZ, 0x2 ;  /* 0x00000002ff007424 */ /* 0x000fe200078e00ff */
[----:B------:R-:W-:Y:S02]  /*1b760*/  MOV R2, 0x1b780 ;  /* 0x0001b78000027802 */ /* 0x000fe40000000f00 */
[----:B------:R-:W-:Y:S05]  /*1b770*/  CALL.REL.NOINC `($__internal_15_$__cuda_sm70_shflsync_bfly_p) ;  /* 0x0000b78000007944 */ /* 0x000fea0003c00000 */
[----:B------:R-:W-:Y:S01]  /*1b780*/  FMNMX.FTZ R4, R8, R0, !PT ;  /* 0x0000000008047209 */ /* 0x000fe20007810000 */
[----:B------:R-:W-:Y:S01]  /*1b790*/  IMAD.MOV.U32 R0, RZ, RZ, 0x1 ;  /* 0x00000001ff007424 */ /* 0x000fe200078e00ff */
[----:B------:R-:W-:Y:S02]  /*1b7a0*/  MOV R2, 0x1b7c0 ;  /* 0x0001b7c000027802 */ /* 0x000fe40000000f00 */
[----:B------:R-:W-:Y:S05]  /*1b7b0*/  CALL.REL.NOINC `($__internal_15_$__cuda_sm70_shflsync_bfly_p) ;  /* 0x0000b74000007944 */ /* 0x000fea0003c00000 */
[----:B------:R-:W-:-:S05]  /*1b7c0*/  BRA `(.L_x_3103) ;  /* 0xffff3bb000007947 */ /* 0x000fca000383ffff */
.L_x_3020:
        /* <DEDUP_REMOVED lines=8> */
.L_x_3021:
        /* <DEDUP_REMOVED lines=8> */
.L_x_3022:
        /* <DEDUP_REMOVED lines=15> */
.L_x_3025:
        /* <DEDUP_REMOVED lines=8> */
.L_x_3026:
        /* <DEDUP_REMOVED lines=8> */
.L_x_3027:
        /* <DEDUP_REMOVED lines=15> */
.L_x_3028:
[----:B------:R-:W-:Y:S02]  /*1bbb0*/  MOV R0, 0x2 ;  /* 0x0000000200007802 */ /* 0x000fe40000000f00 */
[----:B------:R-:W-:Y:S02]  /*1bbc0*/  MOV R2, 0x1bbe0 ;  /* 0x0001bbe000027802 */ /* 0x000fe40000000f00 */
[----:B---34-:R-:W-:Y:S05]  /*1bbd0*/  CALL.REL.NOINC `($__internal_15_$__cuda_sm70_shflsync_bfly_p) ;  /* 0x0000b32000007944 */ /* 0x018fea0003c00000 */
[----:B------:R-:W-:-:S05]  /*1bbe0*/  BRA `(.L_x_3110) ;  /* 0xffff67e000007947 */ /* 0x000fca000383ffff */
.L_x_3029:
[----:B------:R-:W-:Y:S01]  /*1bbf0*/  MOV R0, 0x1 ;  /* 0x0000000100007802 */ /* 0x000fe20000000f00 */
[----:B-1----:R-:W-:Y:S01]  /*1bc00*/  IMAD.MOV.U32 R4, RZ, RZ, R152 ;  /* 0x000000ffff047224 */ /* 0x002fe200078e0098 */
[----:B------:R-:W-:Y:S02]  /*1bc10*/  MOV R2, 0x1bc30 ;  /* 0x0001bc3000027802 */ /* 0x000fe40000000f00 */
[----:B---34-:R-:W-:Y:S05]  /*1bc20*/  CALL.REL.NOINC `($__internal_15_$__cuda_sm70_shflsync_bfly_p) ;  /* 0x0000b2d000007944 */ /* 0x018fea0003c00000 */
        /* <DEDUP_REMOVED lines=10> */
.L_x_3032:
        /* <DEDUP_REMOVED lines=8> */
.L_x_3035:
        /* <DEDUP_REMOVED lines=15> */
.L_x_3038:
        /* <DEDUP_REMOVED lines=8> */
.L_x_3039:
        /* <DEDUP_REMOVED lines=8> */
.L_x_3040:
        /* <DEDUP_REMOVED lines=15> */
.L_x_3041:
        /* <DEDUP_REMOVED lines=8> */
.L_x_3046:
        /* <DEDUP_REMOVED lines=8> */
.L_x_3051:
[----:B------:R-:W-:Y:S02]  /*1c130*/  MOV R0, 0x2 ;  /* 0x0000000200007802 */ /* 0x000fe40000000f00 */
[----:B------:R-:W-:Y:S02]  /*1c140*/  MOV R2, 0x1c160 ;  /* 0x0001c16000027802 */ /* 0x000fe40000000f00 */
[----:B------:R-:W-:Y:S05]  /*1c150*/  CALL.REL.NOINC `($__internal_15_$__cuda_sm70_shflsync_bfly_p) ;  /* 0x0000ada000007944 */ /* 0x000fea0003c00000 */
[----:B------:R-:W-:-:S05]  /*1c160*/  BRA `(.L_x_3119) ;  /* 0xffff9be000007947 */ /* 0x000fca000383ffff */
.L_x_3052:
[----:B------:R-:W-:Y:S01]  /*1c170*/  MOV R0, 0x1 ;  /* 0x0000000100007802 */ /* 0x000fe20000000f00 */
[----:B-1----:R-:W-:Y:S01]  /*1c180*/  IMAD.MOV.U32 R4, RZ, RZ, R152 ;  /* 0x000000ffff047224 */ /* 0x002fe200078e0098 */
        /* <DEDUP_REMOVED lines=12> */
.L_x_3054:
[----:B------:R-:W-:Y:S01]  /*1c250*/  IMAD.MOV.U32 R4, RZ, RZ, R230 ;  /* 0x000000ffff047224 */ /* 0x000fe200078e00e6 */
[----:B------:R-:W-:-:S02]  /*1c260*/  MOV R0, 0x2 ;  /* 0x0000000200007802 */ /* 0x000fc40000000f00 */
[----:B------:R-:W-:Y:S02]  /*1c270*/  MOV R2, 0x1c290 ;  /* 0x0001c29000027802 */ /* 0x000fe40000000f00 */
[----:B------:R-:W-:Y:S05]  /*1c280*/  CALL.REL.NOINC `($__internal_15_$__cuda_sm70_shflsync_bfly_p) ;  /* 0x0000ac7000007944 */ /* 0x000fea0003c00000 */
[----:B------:R-:W-:Y:S01]  /*1c290*/  MOV R5, R0 ;  /* 0x0000000000057202 */ /* 0x000fe20000000f00 */
[----:B------:R-:W-:Y:S05]  /*1c2a0*/  BRA `(.L_x_3121) ;  /* 0xffffb2f000007947 */ /* 0x000fea000383ffff */
.L_x_3055:
[----:B------:R-:W-:Y:S01]  /*1c2b0*/  IMAD.MOV.U32 R4, RZ, RZ, R5 ;  /* 0x000000ffff047224 */ /* 0x000fe200078e0005 */
[----:B------:R-:W-:Y:S02]  /*1c2c0*/  MOV R0, 0x1 ;  /* 0x0000000100007802 */ /* 0x000fe40000000f00 */
[----:B------:R-:W-:Y:S02]  /*1c2d0*/  MOV R2, 0x1c2f0 ;  /* 0x0001c2f000027802 */ /* 0x000fe40000000f00 */
[----:B-1----:R-:W-:Y:S05]  /*1c2e0*/  CALL.REL.NOINC `($__internal_15_$__cuda_sm70_shflsync_bfly_p) ;  /* 0x0000ac1000007944 */ /* 0x002fea0003c00000 */
[----:B------:R-:W-:Y:S01]  /*1c2f0*/  FADD.FTZ R5, R5, R0 ;  /* 0x0000000005057221 */ /* 0x000fe20000010000 */
[----:B------:R-:W-:Y:S02]  /*1c300*/  MOV R4, R229 ;  /* 0x000000e500047202 */ /* 0x000fe40000000f00 */
[----:B------:R-:W-:Y:S02]  /*1c310*/  MOV R0, 0x2 ;  /* 0x0000000200007802 */ /* 0x000fe40000000f00 */
[----:B------:R-:W-:Y:S02]  /*1c320*/  MOV R2, 0x1c340 ;  /* 0x0001c34000027802 */ /* 0x000fe40000000f00 */
[----:B------:R-:W-:Y:S05]  /*1c330*/  CALL.REL.NOINC `($__internal_15_$__cuda_sm70_shflsync_bfly_p) ;  /* 0x0000abc000007944 */ /* 0x000fea0003c00000 */
[----:B------:R-:W-:Y:S01]  /*1c340*/  FADD.FTZ R4, R229, R0 ;  /* 0x00000000e5047221 */ /* 0x000fe20000010000 */
[----:B------:R-:W-:-:S02]  /*1c350*/  MOV R0, 0x1 ;  /* 0x0000000100007802 */ /* 0x000fc40000000f00 */
[----:B------:R-:W-:Y:S02]  /*1c360*/  MOV R2, 0x1c380 ;  /* 0x0001c38000027802 */ /* 0x000fe40000000f00 */
[----:B------:R-:W-:Y:S05]  /*1c370*/  CALL.REL.NOINC `($__internal_15_$__cuda_sm70_shflsync_bfly_p) ;  /* 0x0000ab8000007944 */ /* 0x000fea0003c00000 */
[----:B------:R-:W-:Y:S05]  /*1c380*/  BRA `(.L_x_3122) ;  /* 0xffffb28000007947 */ /* 0x000fea000383ffff */
.L_x_3067:
[----:B------:R-:W-:Y:S01]  /*1c390*/  IMAD.MOV.U32 R184, RZ, RZ, R15 ;  /* 0x000000ffffb87224 */ /* 0x000fe200078e000f */
[----:B------:R-:W-:Y:S01]  /*1c3a0*/  MOV R3, 0x181f ;  /* 0x0000181f00037802 */ /* 0x000fe20000000f00 */
[----:B------:R-:W-:Y:S01]  /*1c3b0*/  IMAD.MOV.U32 R187, RZ, RZ, RZ ;  /* 0x000000ffffbb7224 */ /* 0x000fe200078e00ff */
[----:B------:R-:W-:Y:S02]  /*1c3c0*/  MOV R189, 0xffffffff ;  /* 0xffffffff00bd7802 */ /* 0x000fe40000000f00 */
[----:B------:R-:W-:Y:S02]  /*1c3d0*/  MOV R2, 0x1c3f0 ;  /* 0x0001c3f000027802 */ /* 0x000fe40000000f00 */
[----:B-1---5:R-:W-:Y:S05]  /*1c3e0*/  CALL.REL.NOINC `($__internal_16_$__cuda_sm70_shflsync_idx_p) ;  /* 0x0000ab7000007944 */ /* 0x022fea0003c00000 */
[----:B------:R-:W-:Y:S01]  /*1c3f0*/  MOV R4, R188 ;  /* 0x000000bc00047202 */ /* 0x000fe20000000f00 */
[----:B------:R-:W-:Y:S05]  /*1c400*/  BRA `(.L_x_3123) ;  /* 0xffffdcb000007947 */ /* 0x000fea000383ffff */
.L_x_3068:
[----:B------:R-:W-:Y:S01]  /*1c410*/  IMAD.MOV.U32 R184, RZ, RZ, R17 ;  /* 0x000000ffffb87224 */ /* 0x000fe200078e0011 */
[----:B------:R-:W-:Y:S01]  /*1c420*/  MOV R3, 0x181f ;  /* 0x0000181f00037802 */ /* 0x000fe20000000f00 */
[----:B------:R-:W-:Y:S01]  /*1c430*/  IMAD.MOV.U32 R187, RZ, RZ, RZ ;  /* 0x000000ffffbb7224 */ /* 0x000fe200078e00ff */
[----:B------:R-:W-:Y:S02]  /*1c440*/  MOV R189, 0xffffffff ;  /* 0xffffffff00bd7802 */ /* 0x000fe40000000f00 */
[----:B------:R-:W-:-:S02]  /*1c450*/  MOV R2, 0x1c470 ;  /* 0x0001c47000027802 */ /* 0x000fc40000000f00 */
[----:B-123-5:R-:W-:Y:S05]  /*1c460*/  CALL.REL.NOINC `($__internal_16_$__cuda_sm70_shflsync_idx_p) ;  /* 0x0000aaf000007944 */ /* 0x02efea0003c00000 */
[----:B------:R-:W-:Y:S01]  /*1c470*/  MOV R2, R188 ;  /* 0x000000bc00027202 */ /* 0x000fe20000000f00 */
[----:B------:R-:W-:Y:S05]  /*1c480*/  BRA `(.L_x_3124) ;  /* 0xffffdc5000007947 */ /* 0x000fea000383ffff */
.L_x_3071:
[----:B------:R-:W-:Y:S01]  /*1c490*/  IMAD.MOV.U32 R184, RZ, RZ, R15 ;  /* 0x000000ffffb87224 */ /* 0x000fe200078e000f */
[----:B-1----:R-:W-:Y:S01]  /*1c4a0*/  MOV R3, 0x181f ;  /* 0x0000181f00037802 */ /* 0x002fe20000000f00 */
[----:B------:R-:W-:Y:S01]  /*1c4b0*/  IMAD.MOV.U32 R187, RZ, RZ, 0x1 ;  /* 0x00000001ffbb7424 */ /* 0x000fe200078e00ff */
[----:B------:R-:W-:-:S02]  /*1c4c0*/  MOV R189, 0xffffffff ;  /* 0xffffffff00bd7802 */ /* 0x000fc40000000f00 */
[----:B------:R-:W-:Y:S02]  /*1c4d0*/  MOV R2, 0x1c4f0 ;  /* 0x0001c4f000027802 */ /* 0x000fe40000000f00 */
        /* <DEDUP_REMOVED lines=10> */
.L_x_3074:
[----:B------:R-:W-:Y:S01]  /*1c580*/  IMAD.MOV.U32 R184, RZ, RZ, R15 ;  /* 0x000000ffffb87224 */ /* 0x000fe200078e000f */
[----:B--2---:R-:W-:Y:S01]  /*1c590*/  MOV R3, 0x181f ;  /* 0x0000181f00037802 */ /* 0x004fe20000000f00 */
[----:B------:R-:W-:Y:S01]  /*1c5a0*/  IMAD.MOV.U32 R187, RZ, RZ, 0x2 ;  /* 0x00000002ffbb7424 */ /* 0x000fe200078e00ff */
[----:B------:R-:W-:Y:S02]  /*1c5b0*/  MOV R189, 0xffffffff ;  /* 0xffffffff00bd7802 */ /* 0x000fe40000000f00 */
[----:B------:R-:W-:-:S02]  /*1c5c0*/  MOV R2, 0x1c5e0 ;  /* 0x0001c5e000027802 */ /* 0x000fc40000000f00 */
[----:B-1--4-:R-:W-:Y:S05]  /*1c5d0*/  CALL.REL.NOINC `($__internal_16_$__cuda_sm70_shflsync_idx_p) ;  /* 0x0000a98000007944 */ /* 0x012fea0003c00000 */
[----:B------:R-:W-:Y:S01]  /*1c5e0*/  MOV R4, R188 ;  /* 0x000000bc00047202 */ /* 0x000fe20000000f00 */
[----:B------:R-:W-:Y:S05]  /*1c5f0*/  BRA `(.L_x_3126) ;  /* 0xffffde9000007947 */ /* 0x000fea000383ffff */
.L_x_3075:
[----:B------:R-:W-:Y:S01]  /*1c600*/  IMAD.MOV.U32 R184, RZ, RZ, R17 ;  /* 0x000000ffffb87224 */ /* 0x000fe200078e0011 */
[----:B------:R-:W-:Y:S01]  /*1c610*/  MOV R3, 0x181f ;  /* 0x0000181f00037802 */ /* 0x000fe20000000f00 */
[----:B------:R-:W-:Y:S01]  /*1c620*/  IMAD.MOV.U32 R187, RZ, RZ, 0x2 ;  /* 0x00000002ffbb7424 */ /* 0x000fe200078e00ff */
[----:B------:R-:W-:-:S02]  /*1c630*/  MOV R189, 0xffffffff ;  /* 0xffffffff00bd7802 */ /* 0x000fc40000000f00 */
[----:B------:R-:W-:Y:S02]  /*1c640*/  MOV R2, 0x1c660 ;  /* 0x0001c66000027802 */ /* 0x000fe40000000f00 */
[----:B-1234-:R-:W-:Y:S05]  /*1c650*/  CALL.REL.NOINC `($__internal_16_$__cuda_sm70_shflsync_idx_p) ;  /* 0x0000a90000007944 */ /* 0x01efea0003c00000 */
[----:B------:R-:W-:Y:S01]  /*1c660*/  MOV R2, R188 ;  /* 0x000000bc00027202 */ /* 0x000fe20000000f00 */
[----:B------:R-:W-:Y:S05]  /*1c670*/  BRA `(.L_x_3127) ;  /* 0xffffde3000007947 */ /* 0x000fea000383ffff */
.L_x_3078:
[----:B------:R-:W-:Y:S01]  /*1c680*/  IMAD.MOV.U32 R184, RZ, RZ, R15 ;  /* 0x000000ffffb87224 */ /* 0x000fe200078e000f */
[----:B--2---:R-:W-:Y:S01]  /*1c690*/  MOV R3, 0x181f ;  /* 0x0000181f00037802 */ /* 0x004fe20000000f00 */
[----:B------:R-:W-:Y:S01]  /*1c6a0*/  IMAD.MOV.U32 R187, RZ, RZ, 0x3 ;  /* 0x00000003ffbb7424 */ /* 0x000fe200078e00ff */
[----:B------:R-:W-:Y:S02]  /*1c6b0*/  MOV R189, 0xffffffff ;  /* 0xffffffff00bd7802 */ /* 0x000fe40000000f00 */
[----:B------:R-:W-:Y:S02]  /*1c6c0*/  MOV R2, 0x1c6e0 ;  /* 0x0001c6e000027802 */ /* 0x000fe40000000f00 */
[----:B-1--4-:R-:W-:Y:S05]  /*1c6d0*/  CALL.REL.NOINC `($__internal_16_$__cuda_sm70_shflsync_idx_p) ;  /* 0x0000a88000007944 */ /* 0x012fea0003c00000 */
        /* <DEDUP_REMOVED lines=9> */
        .type           $_ZN7cutlass13device_kernelIN5flash19enable_sm80_to_sm89INS1_16FlashAttnFwdSm80INS1_25CollectiveMainloopFwdSm80ILi8ELi1ELb0EN4cute5tupleIJNS5_1CILi128EEENS7_ILi48EEENS7_ILi256EEEEEELi256ENS_6half_tEfNS_4arch4Sm80ELb0ELb1ELb0ELb1ELb1ELb1ELb1ELb0EEENS1_21CollectiveEpilogueFwdINS6_IJS8_SA_S9_EEENS6_IJNS7_ILi1EEESI_SI_EEESC_SE_Li256ELb1ELb1ELb0ELb0EEENS1_19SingleTileSchedulerILb1ELb0ELb1ELi128EEEEEEEEEvNT_6ParamsE$_ZZN5flash25CollectiveMainloopFwdSm80ILi8ELi1ELb0EN4cute5tupleIJNS1_1CILi128EEENS3_ILi48EEENS3_ILi256EEEEEELi256EN7cutlass6half_tEfNS8_4arch4Sm80ELb0ELb1ELb0ELb1ELb1ELb1ELb1ELb0EE3mmaINS_16FlashAttnFwdSm80ISC_NS_21CollectiveEpilogueFwdINS2_IJS4_S6_S5_EEENS2_IJNS3_ILi1EEESH_SH_EEES9_SB_Li256ELb1ELb1ELb0ELb0EEENS_19SingleTileSchedulerILb1ELb0ELb1ELi128EEEE13SharedStorageENS1_6TensorINS1_11ArrayEngineIfLm128EEENS1_6LayoutINS2_IJNS2_IJNS3_ILi2EEESS_EEESH_NS3_ILi32EEEEEENS2_IJNS2_IJSH_SS_EEENS3_ILi0EEENS3_ILi4EEEEEEEEEENS_7SoftmaxILi2ELi0EEEEEbRKNSC_6ParamsERT0_RT1_iRKNS_16SeqlenInfoQKNewKILb1ELb1EEENS2_IJiiiiEEERT_ENKUlvE_clEv,@function
        .size           $_ZN7cutlass13device_kernelIN5flash19enable_sm80_to_sm89INS1_16FlashAttnFwdSm80INS1_25CollectiveMainloopFwdSm80ILi8ELi1ELb0EN4cute5tupleIJNS5_1CILi128EEENS7_ILi48EEENS7_ILi256EEEEEELi256ENS_6half_tEfNS_4arch4Sm80ELb0ELb1ELb0ELb1ELb1ELb1ELb1ELb0EEENS1_21CollectiveEpilogueFwdINS6_IJS8_SA_S9_EEENS6_IJNS7_ILi1EEESI_SI_EEESC_SE_Li256ELb1ELb1ELb0ELb0EEENS1_19SingleTileSchedulerILb1ELb0ELb1ELi128EEEEEEEEEvNT_6ParamsE$_ZZN5flash25CollectiveMainloopFwdSm80ILi8ELi1ELb0EN4cute5tupleIJNS1_1CILi128EEENS3_ILi48EEENS3_ILi256EEEEEELi256EN7cutlass6half_tEfNS8_4arch4Sm80ELb0ELb1ELb0ELb1ELb1ELb1ELb1ELb0EE3mmaINS_16FlashAttnFwdSm80ISC_NS_21CollectiveEpilogueFwdINS2_IJS4_S6_S5_EEENS2_IJNS3_ILi1EEESH_SH_EEES9_SB_Li256ELb1ELb1ELb0ELb0EEENS_19SingleTileSchedulerILb1ELb0ELb1ELi128EEEE13SharedStorageENS1_6TensorINS1_11ArrayEngineIfLm128EEENS1_6LayoutINS2_IJNS2_IJNS3_ILi2EEESS_EEESH_NS3_ILi32EEEEEENS2_IJNS2_IJSH_SS_EEENS3_ILi0EEENS3_ILi4EEEEEEEEEENS_7SoftmaxILi2ELi0EEEEEbRKNSC_6ParamsERT0_RT1_iRKNS_16SeqlenInfoQKNewKILb1ELb1EEENS2_IJiiiiEEERT_ENKUlvE_clEv,($__internal_15_$__cuda_sm70_shflsync_bfly_p - $_ZN7cutlass13device_kernelIN5flash19enable_sm80_to_sm89INS1_16FlashAttnFwdSm80INS1_25CollectiveMainloopFwdSm80ILi8ELi1ELb0EN4cute5tupleIJNS5_1CILi128EEENS7_ILi48EEENS7_ILi256EEEEEELi256ENS_6half_tEfNS_4arch4Sm80ELb0ELb1ELb0ELb1ELb1ELb1ELb1ELb0EEENS1_21CollectiveEpilogueFwdINS6_IJS8_SA_S9_EEENS6_IJNS7_ILi1EEESI_SI_EEESC_SE_Li256ELb1ELb1ELb0ELb0EEENS1_19SingleTileSchedulerILb1ELb0ELb1ELi128EEEEEEEEEvNT_6ParamsE$_ZZN5flash25CollectiveMainloopFwdSm80ILi8ELi1ELb0EN4cute5tupleIJNS1_1CILi128EEENS3_ILi48EEENS3_ILi256EEEEEELi256EN7cutlass6half_tEfNS8_4arch4Sm80ELb0ELb1ELb0ELb1ELb1ELb1ELb1ELb0EE3mmaINS_16FlashAttnFwdSm80ISC_NS_21CollectiveEpilogueFwdINS2_IJS4_S6_S5_EEENS2_IJNS3_ILi1EEESH_SH_EEES9_SB_Li256ELb1ELb1ELb0ELb0EEENS_19SingleTileSchedulerILb1ELb0ELb1ELi128EEEE13SharedStorageENS1_6TensorINS1_11ArrayEngineIfLm128EEENS1_6LayoutINS2_IJNS2_IJNS3_ILi2EEESS_EEESH_NS3_ILi32EEEEEENS2_IJNS2_IJSH_SS_EEENS3_ILi0EEENS3_ILi4EEEEEEEEEENS_7SoftmaxILi2ELi0EEEEEbRKNSC_6ParamsERT0_RT1_iRKNS_16SeqlenInfoQKNewKILb1ELb1EEENS2_IJiiiiEEERT_ENKUlvE_clEv)
$_ZN7cutlass13device_kernelIN5flash19enable_sm80_to_sm89INS1_16FlashAttnFwdSm80INS1_25CollectiveMainloopFwdSm80ILi8ELi1ELb0EN4cute5tupleIJNS5_1CILi128EEENS7_ILi48EEENS7_ILi256EEEEEELi256ENS_6half_tEfNS_4arch4Sm80ELb0ELb1ELb0ELb1ELb1ELb1ELb1ELb0EEENS1_21CollectiveEpilogueFwdINS6_IJS8_SA_S9_EEENS6_IJNS7_ILi1EEESI_SI_EEESC_SE_Li256ELb1ELb1ELb0ELb0EEENS1_19SingleTileSchedulerILb1ELb0ELb1ELi128EEEEEEEEEvNT_6ParamsE$_ZZN5flash25CollectiveMainloopFwdSm80ILi8ELi1ELb0EN4cute5tupleIJNS1_1CILi128EEENS3_ILi48EEENS3_ILi256EEEEEELi256EN7cutlass6half_tEfNS8_4arch4Sm80ELb0ELb1ELb0ELb1ELb1ELb1ELb1ELb0EE3mmaINS_16FlashAttnFwdSm80ISC_NS_21CollectiveEpilogueFwdINS2_IJS4_S6_S5_EEENS2_IJNS3_ILi1EEESH_SH_EEES9_SB_Li256ELb1ELb1ELb0ELb0EEENS_19SingleTileSchedulerILb1ELb0ELb1ELi128EEEE13SharedStorageENS1_6TensorINS1_11ArrayEngineIfLm128EEENS1_6LayoutINS2_IJNS2_IJNS3_ILi2EEESS_EEESH_NS3_ILi32EEEEEENS2_IJNS2_IJSH_SS_EEENS3_ILi0EEENS3_ILi4EEEEEEEEEENS_7SoftmaxILi2ELi0EEEEEbRKNSC_6ParamsERT0_RT1_iRKNS_16SeqlenInfoQKNewKILb1ELb1EEENS2_IJiiiiEEERT_ENKUlvE_clEv:
        /* <DEDUP_REMOVED lines=9> */
[----:B------:R-:W-:Y:S05]  /*1c800*/  RET.REL.NODEC R2 `(_ZN7cutlass13device_kernelIN5flash19enable_sm80_to_sm89INS1_16FlashAttnFwdSm80INS1_25CollectiveMainloopFwdSm80ILi8ELi1ELb0EN4cute5tupleIJNS5_1CILi128EEENS7_ILi48EEENS7_ILi256EEEEEELi256ENS_6half_tEfNS_4arch4Sm80ELb0ELb1ELb0ELb1ELb1ELb1ELb1ELb0EEENS1_21CollectiveEpilogueFwdINS6_IJS8_SA_S9_EEENS6_IJNS7_ILi1EEESI_SI_EEESC_SE_Li256ELb1ELb1ELb0ELb0EEENS1_19SingleTileSchedulerILb1ELb0ELb1ELi128EEEEEEEEEvNT_6ParamsE) ;  /* 0xfffe37f002007950 */ /* 0x000fea0003c3ffff */
.L_x_3129:
        /* <DEDUP_REMOVED lines=52> */
.L_x_3205:
[----:B------:R-:W-:Y:S05]  /*1cb50*/  BRA.DIV ~URZ, `(.L_x_3132) ;  /* 0x000095027f007947 */ /* 0x000fea000b800000 */
[----:B------:R3:W4:Y:S01]  /*1cb60*/  SHFL.IDX PT, R12, R28, RZ, 0x181f ;  /* 0x00181fff1c0c7589 */ /* 0x00072200000e0000 */
[----:B--2---:R-:W-:-:S03]  /*1cb70*/  MOV R13, R11 ;  /* 0x0000000b000d7202 */ /* 0x004fc60000000f00 */
[----:B------:R3:W2:Y:S04]  /*1cb80*/  SHFL.IDX PT, R14, R23, RZ, 0x181f ;  /* 0x00181fff170e7589 */ /* 0x0006a800000e0000 */
[----:B------:R3:W1:Y:S02]  /*1cb90*/  SHFL.IDX PT, R2, R38, RZ, 0x181f ;  /* 0x00181fff26027589 */ /* 0x00066400000e0000 */
.L_x_3206:
        /* <DEDUP_REMOVED lines=59> */
.L_x_3134:
[----:B------:R-:W-:Y:S05]  /*1cf50*/  BSYNC B0 ;  /* 0x0000000000007941 */ /* 0x000fea0003800000 */
.L_x_3133:
        /* <DEDUP_REMOVED lines=37> */
.L_x_3207:
        /* <DEDUP_REMOVED lines=52> */
.L_x_3137:
[----:B------:R-:W-:Y:S05]  /*1d4f0*/  BSYNC B0 ;  /* 0x0000000000007941 */ /* 0x000fea0003800000 */
.L_x_3136:
        /* <DEDUP_REMOVED lines=34> */
.L_x_3208:
[----:B------:R-:W-:Y:S05]  /*1d720*/  BRA.DIV ~URZ, `(.L_x_3139) ;  /* 0x00008d027f007947 */ /* 0x000fea000b800000 */
[----:B------:R3:W4:Y:S04]  /*1d730*/  SHFL.IDX PT, R12, R28, 0x2, 0x181f ;  /* 0x00581f001c0c7f89 */ /* 0x00072800000e0000 */
[----:B------:R3:W1:Y:S04]  /*1d740*/  SHFL.IDX PT, R14, R23, 0x2, 0x181f ;  /* 0x00581f00170e7f89 */ /* 0x00066800000e0000 */
[----:B------:R3:W2:Y:S02]  /*1d750*/  SHFL.IDX PT, R2, R38, 0x2, 0x181f ;  /* 0x00581f0026027f89 */ /* 0x0006a400000e0000 */
.L_x_3209:
        /* <DEDUP_REMOVED lines=53> */
.L_x_3141:
[----:B------:R-:W-:Y:S05]  /*1dab0*/  BSYNC B0 ;  /* 0x0000000000007941 */ /* 0x000fea0003800000 */
.L_x_3140:
        /* <DEDUP_REMOVED lines=35> */
.L_x_3210:
        /* <DEDUP_REMOVED lines=8> */
.L_x_3211:
        /* <DEDUP_REMOVED lines=52> */
.L_x_3145:
[----:B------:R-:W-:Y:S05]  /*1e0b0*/  BSYNC B0 ;  /* 0x0000000000007941 */ /* 0x000fea0003800000 */
.L_x_3144:
        /* <DEDUP_REMOVED lines=102> */
.L_x_3149:
[----:B------:R-:W-:Y:S05]  /*1e720*/  BSYNC B0 ;  /* 0x0000000000007941 */ /* 0x000fea0003800000 */
.L_x_3148:
        /* <DEDUP_REMOVED lines=46> */
.L_x_3151:
[----:B------:R-:W-:Y:S05]  /*1ea10*/  BSYNC B0 ;  /* 0x0000000000007941 */ /* 0x000fea0003800000 */
.L_x_3150:
        /* <DEDUP_REMOVED lines=46> */
.L_x_3153:
[----:B------:R-:W-:Y:S05]  /*1ed00*/  BSYNC B0 ;  /* 0x0000000000007941 */ /* 0x000fea0003800000 */
.L_x_3152:
        /* <DEDUP_REMOVED lines=45> */
.L_x_3147:
[----:B------:R-:W-:Y:S05]  /*1efe0*/  BSYNC B1 ;  /* 0x0000000000017941 */ /* 0x000fea0003800000 */
.L_x_3146:
        /* <DEDUP_REMOVED lines=49> */
.L_x_3157:
[----:B------:R-:W-:Y:S05]  /*1f300*/  BSYNC B0 ;  /* 0x0000000000007941 */ /* 0x000fea0003800000 */
.L_x_3156:
        /* <DEDUP_REMOVED lines=46> */
.L_x_3159:
[----:B------:R-:W-:Y:S05]  /*1f5f0*/  BSYNC B0 ;  /* 0x0000000000007941 */ /* 0x000fea0003800000 */
.L_x_3158:
        /* <DEDUP_REMOVED lines=46> */
.L_x_3161:
[----:B------:R-:W-:Y:S05]  /*1f8e0*/  BSYNC B0 ;  /* 0x0000000000007941 */ /* 0x000fea0003800000 */
.L_x_3160:
        /* <DEDUP_REMOVED lines=45> */
.L_x_3155:
[----:B------:R-:W-:Y:S05]  /*1fbc0*/  BSYNC B1 ;  /* 0x0000000000017941 */ /* 0x000fea0003800000 */
.L_x_3154:
        /* <DEDUP_REMOVED lines=49> */
.L_x_3165:
[----:B------:R-:W-:Y:S05]  /*1fee0*/  BSYNC B0 ;  /* 0x0000000000007941 */ /* 0x000fea0003800000 */
.L_x_3164:
        /* <DEDUP_REMOVED lines=46> */
.L_x_3167:
[----:B------:R-:W-:Y:S05]  /*201d0*/  BSYNC B0 ;  /* 0x0000000000007941 */ /* 0x000fea0003800000 */
.L_x_3166:
        /* <DEDUP_REMOVED lines=46> */
.L_x_3169:
[----:B------:R-:W-:Y:S05]  /*204c0*/  BSYNC B0 ;  /* 0x0000000000007941 */ /* 0x000fea0003800000 */
.L_x_3168:
        /* <DEDUP_REMOVED lines=45> */
.L_x_3163:
[----:B------:R-:W-:Y:S05]  /*207a0*/  BSYNC B1 ;  /* 0x0000000000017941 */ /* 0x000fea0003800000 */
.L_x_3162:
[----:B------:R-:W-:Y:S01]  /*207b0*/  IADD3 R2, R100, 0x60, RZ ;  /* 0x0000006064027810 */ /* 0x000fe20007ffe0ff */
[----:B------:R-:W-:-:S03]  /*207c0*/  IMAD.MOV.U32 R3, RZ, RZ, 0x0 ;  /* 0x00000000ff037424 */ /* 0x000fc600078e00ff */
[----:B------:R-:W-:Y:S01]  /*207d0*/  ISETP.GE.AND P0, PT, R2, R90, PT ;  /* 0x0000005a0200720c */ /* 0x000fe20003f06270 */
[----:B------:R-:W-:-:S12]  /*207e0*/  IMAD.MOV.U32 R2, RZ, RZ, R146 ;  /* 0x000000ffff027224 */ /* 0x000fd800078e0092 */
[----:B------:R-:W-:Y:S05]  /*207f0*/  @P0 RET.REL.NODEC R2 `(_ZN7cutlass13device_kernelIN5flash19enable_sm80_to_sm89INS1_16FlashAttnFwdSm80INS1_25CollectiveMainloopFwdSm80ILi8ELi1ELb0EN4cute5tupleIJNS5_1CILi128EEENS7_ILi48EEENS7_ILi256EEEEEELi256ENS_6half_tEfNS_4arch4Sm80ELb0ELb1ELb0ELb1ELb1ELb1ELb1ELb0EEENS1_21CollectiveEpilogueFwdINS6_IJS8_SA_S9_EEENS6_IJNS7_ILi1EEESI_SI_EEESC_SE_Li256ELb1ELb1ELb0ELb0EEENS1_19SingleTileSchedulerILb1ELb0ELb1ELi128EEEEEEEEEvNT_6ParamsE) ;  /* 0xfffdf80002000950 */ /* 0x000fea0003c3ffff */
        /* <DEDUP_REMOVED lines=45> */
.L_x_3171:
[----:B------:R-:W-:Y:S05]  /*20ad0*/  BSYNC B0 ;  /* 0x0000000000007941 */ /* 0x000fea0003800000 */
.L_x_3170:
        /* <DEDUP_REMOVED lines=46> */
.L_x_3173:
[----:B------:R-:W-:Y:S05]  /*20dc0*/  BSYNC B0 ;  /* 0x0000000000007941 */ /* 0x000fea0003800000 */
.L_x_3172:
        /* <DEDUP_REMOVED lines=46> */
.L_x_3175:
[----:B------:R-:W-:Y:S05]  /*210b0*/  BSYNC B0 ;  /* 0x0000000000007941 */ /* 0x000fea0003800000 */
.L_x_3174:
[----:B------:R-:W-:Y:S01]  /*210c0*/  IADD3 R11, R11, 0x60, RZ ;  /* 0x000000600b0b7810 */ /* 0x000fe20007ffe0ff */
[----:B------:R-:W-:Y:S02]  /*210d0*/  IMAD.MOV.U32 R2, RZ, RZ, R146 ;  /* 0x000000ffff027224 */ /* 0x000fe400078e0092 */
[----:B------:R-:W-:Y:S01]  /*210e0*/  IMAD.MOV.U32 R3, RZ, RZ, 0x0 ;  /* 0x00000000ff037424 */ /* 0x000fe200078e00ff */
[----:B------:R-:W-:-:S13]  /*210f0*/  ISETP.GE.AND P0, PT, R11, R29, PT ;  /* 0x0000001d0b00720c */ /* 0x000fda0003f06270 */
[----:B------:R-:W-:Y:S05]  /*21100*/  @P0 RET.REL.NODEC R2 `(_ZN7cutlass13device_kernelIN5flash19enable_sm80_to_sm89INS1_16FlashAttnFwdSm80INS1_25CollectiveMainloopFwdSm80ILi8ELi1ELb0EN4cute5tupleIJNS5_1CILi128EEENS7_ILi48EEENS7_ILi256EEEEEELi256ENS_6half_tEfNS_4arch4Sm80ELb0ELb1ELb0ELb1ELb1ELb1ELb1ELb0EEENS1_21CollectiveEpilogueFwdINS6_IJS8_SA_S9_EEENS6_IJNS7_ILi1EEESI_SI_EEESC_SE_Li256ELb1ELb1ELb0ELb0EEENS1_19SingleTileSchedulerILb1ELb0ELb1ELi128EEEEEEEEEvNT_6ParamsE) ;  /* 0xfffdeef002000950 */ /* 0x000fea0003c3ffff */
        /* <DEDUP_REMOVED lines=44> */
[----:B------:R-:W-:Y:S05]  /*213d0*/  RET.REL.NODEC R2 `(_ZN7cutlass13device_kernelIN5flash19enable_sm80_to_sm89INS1_16FlashAttnFwdSm80INS1_25CollectiveMainloopFwdSm80ILi8ELi1ELb0EN4cute5tupleIJNS5_1CILi128EEENS7_ILi48EEENS7_ILi256EEEEEELi256ENS_6half_tEfNS_4arch4Sm80ELb0ELb1ELb0ELb1ELb1ELb1ELb1ELb0EEENS1_21CollectiveEpilogueFwdINS6_IJS8_SA_S9_EEENS6_IJNS7_ILi1EEESI_SI_EEESC_SE_Li256ELb1ELb1ELb0ELb0EEENS1_19SingleTileSchedulerILb1ELb0ELb1ELi128EEEEEEEEEvNT_6ParamsE) ;  /* 0xfffdec2002007950 */ /* 0x000fea0003c3ffff */
.L_x_3130:
        /* <DEDUP_REMOVED lines=28> */
.L_x_3212:
[----:B------:R-:W-:Y:S05]  /*215a0*/  BRA.DIV ~URZ, `(.L_x_3177) ;  /* 0x000052427f007947 */ /* 0x000fea000b800000 */
[----:B------:R3:W4:Y:S01]  /*215b0*/  SHFL.IDX PT, R12, R24, RZ, 0x181f ;  /* 0x00181fff180c7589 */ /* 0x00072200000e0000 */
[----:B--2---:R-:W-:-:S03]  /*215c0*/  MOV R13, R11 ;  /* 0x0000000b000d7202 */ /* 0x004fc60000000f00 */
[----:B------:R3:W2:Y:S04]  /*215d0*/  SHFL.IDX PT, R14, R19, RZ, 0x181f ;  /* 0x00181fff130e7589 */ /* 0x0006a800000e0000 */
[----:B------:R3:W1:Y:S02]  /*215e0*/  SHFL.IDX PT, R3, R28, RZ, 0x181f ;  /* 0x00181fff1c037589 */ /* 0x00066400000e0000 */
.L_x_3213:
        /* <DEDUP_REMOVED lines=42> */
.L_x_3179:
[----:B------:R-:W-:Y:S05]  /*21890*/  BSYNC B0 ;  /* 0x0000000000007941 */ /* 0x000fea0003800000 */
.L_x_3178:
        /* <DEDUP_REMOVED lines=33> */
.L_x_3214:
        /* <DEDUP_REMOVED lines=34> */
.L_x_3182:
[----:B------:R-:W-:Y:S05]  /*21cd0*/  BSYNC B0 ;  /* 0x0000000000007941 */ /* 0x000fea0003800000 */
.L_x_3181:
        /* <DEDUP_REMOVED lines=30> */
.L_x_3215:
[----:B------:R-:W-:Y:S05]  /*21ec0*/  BRA.DIV ~URZ, `(.L_x_3184) ;  /* 0x00004ce27f007947 */ /* 0x000fea000b800000 */
[----:B------:R3:W4:Y:S01]  /*21ed0*/  SHFL.IDX PT, R12, R24, 0x2, 0x181f ;  /* 0x00581f00180c7f89 */ /* 0x00072200000e0000 */
[----:B--2---:R-:W-:-:S03]  /*21ee0*/  MOV R13, R11 ;  /* 0x0000000b000d7202 */ /* 0x004fc60000000f00 */
[----:B------:R3:W2:Y:S04]  /*21ef0*/  SHFL.IDX PT, R14, R19, 0x2, 0x181f ;  /* 0x00581f00130e7f89 */ /* 0x0006a800000e0000 */
[----:B------:R3:W1:Y:S02]  /*21f00*/  SHFL.IDX PT, R2, R28, 0x2, 0x181f ;  /* 0x00581f001c027f89 */ /* 0x00066400000e0000 */
.L_x_3216:
        /* <DEDUP_REMOVED lines=35> */
.L_x_3186:
[----:B------:R-:W-:Y:S05]  /*22140*/  BSYNC B0 ;  /* 0x0000000000007941 */ /* 0x000fea0003800000 */
.L_x_3185:
        /* <DEDUP_REMOVED lines=31> */
.L_x_3217:
        /* <DEDUP_REMOVED lines=8> */
.L_x_3218:
        /* <DEDUP_REMOVED lines=34> */
.L_x_3190:
[----:B------:R-:W-:Y:S05]  /*225e0*/  BSYNC B0 ;  /* 0x0000000000007941 */ /* 0x000fea0003800000 */
.L_x_3189:
        /* <DEDUP_REMOVED lines=109> */
[----:B------:R-:W-:Y:S01]  /*22cc0*/  HADD2.F32 R11, -RZ, R102.H0_H0 ;  /* 0x20000066ff0b7230 */ /* 0x000fe20000004100 */
[C---:B------:R-:W-:Y:S01]  /*22cd0*/  FMUL.FTZ R3, R15.reuse, R22 ;  /* 0x000000160f037220 */ /* 0x040fe20000410000 */
[--C-:B------:R-:W-:Y:S01]  /*22ce0*/  HADD2.F32 R13, -RZ, R103.reuse.H0_H0 ;  /* 0x20000067ff0d7230 */ /* 0x100fe20000004100 */
        /* <DEDUP_REMOVED lines=37> */
.L_x_3194:
[----:B------:R-:W-:Y:S05]  /*22f40*/  BSYNC B0 ;  /* 0x0000000000007941 */ /* 0x000fea0003800000 */
.L_x_3193:
        /* <DEDUP_REMOVED lines=56> */
[----:B------:R-:W-:Y:S01]  /*232d0*/  HADD2.F32 R3, -RZ, R114.H1_H1 ;  /* 0x30000072ff037230 */ /* 0x000fe20000004100 */
        /* <DEDUP_REMOVED lines=51> */
.L_x_3192:
[----:B------:R-:W-:Y:S05]  /*23610*/  BSYNC B1 ;  /* 0x0000000000017941 */ /* 0x000fea0003800000 */
.L_x_3191:
        /* <DEDUP_REMOVED lines=112> */
.L_x_3198:
[----:B------:R-:W-:Y:S05]  /*23d20*/  BSYNC B0 ;  /* 0x0000000000007941 */ /* 0x000fea0003800000 */
.L_x_3197:
        /* <DEDUP_REMOVED lines=107> */
.L_x_3196:
[----:B------:R-:W-:Y:S05]  /*243e0*/  BSYNC B1 ;  /* 0x0000000000017941 */ /* 0x000fea0003800000 */
.L_x_3195:
        /* <DEDUP_REMOVED lines=113> */
.L_x_3202:
[----:B------:R-:W-:Y:S05]  /*24b00*/  BSYNC B0 ;  /* 0x0000000000007941 */ /* 0x000fea0003800000 */
.L_x_3201:
        /* <DEDUP_REMOVED lines=106> */
.L_x_3200:
[----:B------:R-:W-:Y:S05]  /*251b0*/  BSYNC B1 ;  /* 0x0000000000017941 */ /* 0x000fea0003800000 */
.L_x_3199:
[----:B------:R-:W-:Y:S01]  /*251c0*/  IADD3 R2, R100, 0x60, RZ ;  /* 0x0000006064027810 */ /* 0x000fe20007ffe0ff */
[----:B-1----:R-:W-:Y:S02]  /*251d0*/  IMAD.MOV.U32 R12, RZ, RZ, R146 ;  /* 0x000000ffff0c7224 */ /* 0x002fe400078e0092 */
[----:B------:R-:W-:Y:S01]  /*251e0*/  IMAD.MOV.U32 R13, RZ, RZ, 0x0 ;  /* 0x00000000ff0d7424 */ /* 0x000fe200078e00ff */
[----:B------:R-:W-:-:S13]  /*251f0*/  ISETP.GE.AND P0, PT, R2, R75, PT ;  /* 0x0000004b0200720c */ /* 0x000fda0003f06270 */
[----:B------:R-:W-:Y:S05]  /*25200*/  @P0 RET.REL.NODEC R12 `(_ZN7cutlass13device_kernelIN5flash19enable_sm80_to_sm89INS1_16FlashAttnFwdSm80INS1_25CollectiveMainloopFwdSm80ILi8ELi1ELb0EN4cute5tupleIJNS5_1CILi128EEENS7_ILi48EEENS7_ILi256EEEEEELi256ENS_6half_tEfNS_4arch4Sm80ELb0ELb1ELb0ELb1ELb1ELb1ELb1ELb0EEENS1_21CollectiveEpilogueFwdINS6_IJS8_SA_S9_EEENS6_IJNS7_ILi1EEESI_SI_EEESC_SE_Li256ELb1ELb1ELb0ELb0EEENS1_19SingleTileSchedulerILb1ELb0ELb1ELi128EEEEEEEEEvNT_6ParamsE) ;  /* 0xfffdadf00c000950 */ /* 0x000fea0003c3ffff */
        /* <DEDUP_REMOVED lines=109> */
.L_x_3204:
[----:B------:R-:W-:Y:S05]  /*258e0*/  BSYNC B0 ;  /* 0x0000000000007941 */ /* 0x000fea0003800000 */
.L_x_3203:
[----:B------:R-:W-:Y:S01]  /*258f0*/  IADD3 R2, R54, 0x40, RZ ;  /* 0x0000004036027810 */ /* 0x000fe20007ffe0ff */
[----:B-1----:R-:W-:Y:S02]  /*25900*/  IMAD.MOV.U32 R12, RZ, RZ, R146 ;  /* 0x000000ffff0c7224 */ /* 0x002fe400078e0092 */
[----:B------:R-:W-:Y:S01]  /*25910*/  IMAD.MOV.U32 R13, RZ, RZ, 0x0 ;  /* 0x00000000ff0d7424 */ /* 0x000fe200078e00ff */
[----:B------:R-:W-:-:S13]  /*25920*/  ISETP.GE.AND P0, PT, R2, R29, PT ;  /* 0x0000001d0200720c */ /* 0x000fda0003f06270 */
[----:B------:R-:W-:Y:S05]  /*25930*/  @P0 RET.REL.NODEC R12 `(_ZN7cutlass13device_kernelIN5flash19enable_sm80_to_sm89INS1_16FlashAttnFwdSm80INS1_25CollectiveMainloopFwdSm80ILi8ELi1ELb0EN4cute5tupleIJNS5_1CILi128EEENS7_ILi48EEENS7_ILi256EEEEEELi256ENS_6half_tEfNS_4arch4Sm80ELb0ELb1ELb0ELb1ELb1ELb1ELb1ELb0EEENS1_21CollectiveEpilogueFwdINS6_IJS8_SA_S9_EEENS6_IJNS7_ILi1EEESI_SI_EEESC_SE_Li256ELb1ELb1ELb0ELb0EEENS1_19SingleTileSchedulerILb1ELb0ELb1ELi128EEEEEEEEEvNT_6ParamsE) ;  /* 0xfffda6c00c000950 */ /* 0x000fea0003c3ffff */
        /* <DEDUP_REMOVED lines=105> */
[----:B------:R-:W-:Y:S05]  /*25fd0*/  RET.REL.NODEC R2 `(_ZN7cutlass13device_kernelIN5flash19enable_sm80_to_sm89INS1_16FlashAttnFwdSm80INS1_25CollectiveMainloopFwdSm80ILi8ELi1ELb0EN4cute5tupleIJNS5_1CILi128EEENS7_ILi48EEENS7_ILi256EEEEEELi256ENS_6half_tEfNS_4arch4Sm80ELb0ELb1ELb0ELb1ELb1ELb1ELb1ELb0EEENS1_21CollectiveEpilogueFwdINS6_IJS8_SA_S9_EEENS6_IJNS7_ILi1EEESI_SI_EEESC_SE_Li256ELb1ELb1ELb0ELb0EEENS1_19SingleTileSchedulerILb1ELb0ELb1ELi128EEEEEEEEEvNT_6ParamsE) ;  /* 0xfffda02002007950 */ /* 0x000fea0003c3ffff */
.L_x_3131:
        /* <DEDUP_REMOVED lines=8> */
.L_x_3132:
[----:B------:R-:W-:Y:S01]  /*26060*/  IMAD.MOV.U32 R184, RZ, RZ, R28 ;  /* 0x000000ffffb87224 */ /* 0x000fe200078e001c */
[----:B------:R-:W-:Y:S01]  /*26070*/  MOV R3, 0x181f ;  /* 0x0000181f00037802 */ /* 0x000fe20000000f00 */
[----:B------:R-:W-:Y:S01]  /*26080*/  IMAD.MOV.U32 R187, RZ, RZ, RZ ;  /* 0x000000ffffbb7224 */ /* 0x000fe200078e00ff */
[----:B------:R-:W-:Y:S02]  /*26090*/  MOV R189, 0xffffffff ;  /* 0xffffffff00bd7802 */ /* 0x000fe40000000f00 */
[----:B------:R-:W-:Y:S02]  /*260a0*/  MOV R2, 0x260c0 ;  /* 0x000260c000027802 */ /* 0x000fe40000000f00 */
[----:B-12---:R-:W-:Y:S05]  /*260b0*/  CALL.REL.NOINC `($__internal_16_$__cuda_sm70_shflsync_idx_p) ;  /* 0x00000ea000007944 */ /* 0x006fea0003c00000 */
[----:B------:R-:W-:Y:S01]  /*260c0*/  IMAD.MOV.U32 R184, RZ, RZ, R23 ;  /* 0x000000ffffb87224 */ /* 0x000fe200078e0017 */
[----:B------:R-:W-:Y:S01]  /*260d0*/  MOV R3, 0x181f ;  /* 0x0000181f00037802 */ /* 0x000fe20000000f00 */
[----:B------:R-:W-:Y:S01]  /*260e0*/  IMAD.MOV.U32 R187, RZ, RZ, RZ ;  /* 0x000000ffffbb7224 */ /* 0x000fe200078e00ff */
[----:B------:R-:W-:Y:S01]  /*260f0*/  MOV R12, R188 ;  /* 0x000000bc000c7202 */ /* 0x000fe20000000f00 */
[----:B------:R-:W-:Y:S01]  /*26100*/  IMAD.MOV.U32 R189, RZ, RZ, -0x1 ;  /* 0xffffffffffbd7424 */ /* 0x000fe200078e00ff */
[----:B------:R-:W-:-:S02]  /*26110*/  MOV R13, R11 ;  /* 0x0000000b000d7202 */ /* 0x000fc40000000f00 */
[----:B------:R-:W-:Y:S02]  /*26120*/  MOV R2, 0x26140 ;  /* 0x0002614000027802 */ /* 0x000fe40000000f00 */
[----:B------:R-:W-:Y:S05]  /*26130*/  CALL.REL.NOINC `($__internal_16_$__cuda_sm70_shflsync_idx_p) ;  /* 0x00000e2000007944 */ /* 0x000fea0003c00000 */
[----:B------:R-:W-:Y:S01]  /*26140*/  IMAD.MOV.U32 R14, RZ, RZ, R188 ;  /* 0x000000ffff0e7224 */ /* 0x000fe200078e00bc */
[----:B------:R-:W-:Y:S01]  /*26150*/  MOV R184, R38 ;  /* 0x0000002600b87202 */ /* 0x000fe20000000f00 */
[----:B------:R-:W-:Y:S01]  /*26160*/  IMAD.MOV.U32 R187, RZ, RZ, RZ ;  /* 0x000000ffffbb7224 */ /* 0x000fe200078e00ff */
[----:B------:R-:W-:Y:S01]  /*26170*/  MOV R3, 0x181f ;  /* 0x0000181f00037802 */ /* 0x000fe20000000f00 */
[----:B------:R-:W-:Y:S01]  /*26180*/  IMAD.MOV.U32 R189, RZ, RZ, -0x1 ;  /* 0xffffffffffbd7424 */ /* 0x000fe200078e00ff */
[----:B------:R-:W-:Y:S02]  /*26190*/  MOV R2, 0x261b0 ;  /* 0x000261b000027802 */ /* 0x000fe40000000f00 */
[----:B------:R-:W-:Y:S05]  /*261a0*/  CALL.REL.NOINC `($__internal_16_$__cuda_sm70_shflsync_idx_p) ;  /* 0x00000db000007944 */ /* 0x000fea0003c00000 */
[----:B------:R-:W-:Y:S01]  /*261b0*/  MOV R2, R188 ;  /* 0x000000bc00027202 */ /* 0x000fe20000000f00 */
[----:B------:R-:W-:Y:S05]  /*261c0*/  BRA `(.L_x_3206) ;  /* 0xffff69d000007947 */ /* 0x000fea000383ffff */
.L_x_3135:
[----:B------:R-:W-:Y:S01]  /*261d0*/  IMAD.MOV.U32 R184, RZ, RZ, R22 ;  /* 0x000000ffffb87224 */ /* 0x000fe200078e0016 */
[----:B------:R-:W-:Y:S01]  /*261e0*/  MOV R3, 0x181f ;  /* 0x0000181f00037802 */ /* 0x000fe20000000f00 */
[----:B------:R-:W-:Y:S01]  /*261f0*/  IMAD.MOV.U32 R187, RZ, RZ, 0x1 ;  /* 0x00000001ffbb7424 */ /* 0x000fe200078e00ff */
[----:B------:R-:W-:Y:S02]  /*26200*/  MOV R189, 0xffffffff ;  /* 0xffffffff00bd7802 */ /* 0x000fe40000000f00 */
[----:B------:R-:W-:-:S02]  /*26210*/  MOV R2, 0x26230 ;  /* 0x0002623000027802 */ /* 0x000fc40000000f00 */
[----:B---3--:R-:W-:Y:S05]  /*26220*/  CALL.REL.NOINC `($__internal_16_$__cuda_sm70_shflsync_idx_p) ;  /* 0x00000d3000007944 */ /* 0x008fea0003c00000 */
        /* <DEDUP_REMOVED lines=8> */
[----:B------:R-:W-:Y:S01]  /*262b0*/  IMAD.MOV.U32 R184, RZ, RZ, R23 ;  /* 0x000000ffffb87224 */ /* 0x000fe200078e0017 */
[----:B------:R-:W-:Y:S01]  /*262c0*/  MOV R3, 0x181f ;  /* 0x0000181f00037802 */ /* 0x000fe20000000f00 */
[----:B------:R-:W-:Y:S01]  /*262d0*/  IMAD.MOV.U32 R187, RZ, RZ, 0x1 ;  /* 0x00000001ffbb7424 */ /* 0x000fe200078e00ff */
[----:B------:R-:W-:Y:S01]  /*262e0*/  MOV R12, R188 ;  /* 0x000000bc000c7202 */ /* 0x000fe20000000f00 */
[----:B------:R-:W-:Y:S01]  /*262f0*/  IMAD.MOV.U32 R189, RZ, RZ, -0x1 ;  /* 0xffffffffffbd7424 */ /* 0x000fe200078e00ff */
[----:B------:R-:W-:-:S02]  /*26300*/  MOV R2, 0x26320 ;  /* 0x0002632000027802 */ /* 0x000fc40000000f00 */
[----:B------:R-:W-:Y:S05]  /*26310*/  CALL.REL.NOINC `($__internal_16_$__cuda_sm70_shflsync_idx_p) ;  /* 0x00000c4000007944 */ /* 0x000fea0003c00000 */
        /* <DEDUP_REMOVED lines=9> */
.L_x_3138:
[----:B------:R-:W-:Y:S01]  /*263b0*/  IMAD.MOV.U32 R184, RZ, RZ, R22 ;  /* 0x000000ffffb87224 */ /* 0x000fe200078e0016 */
[----:B------:R-:W-:Y:S01]  /*263c0*/  MOV R3, 0x181f ;  /* 0x0000181f00037802 */ /* 0x000fe20000000f00 */
[----:B------:R-:W-:Y:S01]  /*263d0*/  IMAD.MOV.U32 R187, RZ, RZ, 0x2 ;  /* 0x00000002ffbb7424 */ /* 0x000fe200078e00ff */
[----:B------:R-:W-:-:S02]  /*263e0*/  MOV R189, 0xffffffff ;  /* 0xffffffff00bd7802 */ /* 0x000fc40000000f00 */
[----:B------:R-:W-:Y:S02]  /*263f0*/  MOV R2, 0x26410 ;  /* 0x0002641000027802 */ /* 0x000fe40000000f00 */
[----:B------:R-:W-:Y:S05]  /*26400*/  CALL.REL.NOINC `($__internal_16_$__cuda_sm70_shflsync_idx_p) ;  /* 0x00000b5000007944 */ /* 0x000fea0003c00000 */
[----:B------:R-:W-:Y:S01]  /*26410*/  MOV R13, R188 ;  /* 0x000000bc000d7202 */ /* 0x000fe20000000f00 */
[----:B------:R-:W-:Y:S05]  /*26420*/  BRA `(.L_x_3208) ;  /* 0xffff72f000007947 */ /* 0x000fea000383ffff */
.L_x_3139:
[----:B------:R-:W-:Y:S01]  /*26430*/  IMAD.MOV.U32 R184, RZ, RZ, R28 ;  /* 0x000000ffffb87224 */ /* 0x000fe200078e001c */
[----:B------:R-:W-:Y:S01]  /*26440*/  MOV R3, 0x181f ;  /* 0x0000181f00037802 */ /* 0x000fe20000000f00 */
[----:B------:R-:W-:Y:S01]  /*26450*/  IMAD.MOV.U32 R187, RZ, RZ, 0x2 ;  /* 0x00000002ffbb7424 */ /* 0x000fe200078e00ff */
[----:B------:R-:W-:Y:S02]  /*26460*/  MOV R189, 0xffffffff ;  /* 0xffffffff00bd7802 */ /* 0x000fe40000000f00 */
[----:B------:R-:W-:Y:S02]  /*26470*/  MOV R2, 0x26490 ;  /* 0x0002649000027802 */ /* 0x000fe40000000f00 */
[----:B-12---:R-:W-:Y:S05]  /*26480*/  CALL.REL.NOINC `($__internal_16_$__cuda_sm70_shflsync_idx_p) ;  /* 0x00000ad000007944 */ /* 0x006fea0003c00000 */
[----:B------:R-:W-:Y:S01]  /*26490*/  IMAD.MOV.U32 R184, RZ, RZ, R23 ;  /* 0x000000ffffb87224 */ /* 0x000fe200078e0017 */
[----:B------:R-:W-:Y:S01]  /*264a0*/  MOV R187, 0x2 ;  /* 0x0000000200bb7802 */ /* 0x000fe20000000f00 */
[----:B------:R-:W-:Y:S01]  /*264b0*/  IMAD.MOV.U32 R3, RZ, RZ, 0x181f ;  /* 0x0000181fff037424 */ /* 0x000fe200078e00ff */
[----:B------:R-:W-:Y:S01]  /*264c0*/  MOV R189, 0xffffffff ;  /* 0xffffffff00bd7802 */ /* 0x000fe20000000f00 */
[----:B------:R-:W-:Y:S01]  /*264d0*/  IMAD.MOV.U32 R12, RZ, RZ, R188 ;  /* 0x000000ffff0c7224 */ /* 0x000fe200078e00bc */
        /* <DEDUP_REMOVED lines=11> */
.L_x_3142:
[----:B------:R-:W-:Y:S01]  /*26590*/  IMAD.MOV.U32 R184, RZ, RZ, R22 ;  /* 0x000000ffffb87224 */ /* 0x000fe200078e0016 */
[----:B------:R-:W-:Y:S01]  /*265a0*/  MOV R3, 0x181f ;  /* 0x0000181f00037802 */ /* 0x000fe20000000f00 */
[----:B------:R-:W-:Y:S01]  /*265b0*/  IMAD.MOV.U32 R187, RZ, RZ, 0x3 ;  /* 0x00000003ffbb7424 */ /* 0x000fe200078e00ff */
[----:B------:R-:W-:-:S02]  /*265c0*/  MOV R189, 0xffffffff ;  /* 0xffffffff00bd7802 */ /* 0x000fc40000000f00 */
[----:B------:R-:W-:Y:S02]  /*265d0*/  MOV R2, 0x265f0 ;  /* 0x000265f000027802 */ /* 0x000fe40000000f00 */
[----:B---3--:R-:W-:Y:S05]  /*265e0*/  CALL.REL.NOINC `($__internal_16_$__cuda_sm70_shflsync_idx_p) ;  /* 0x0000097000007944 */ /* 0x008fea0003c00000 */
[----:B------:R-:W-:Y:S01]  /*265f0*/  MOV R13, R188 ;  /* 0x000000bc000d7202 */ /* 0x000fe20000000f00 */
[----:B------:R-:W-:Y:S05]  /*26600*/  BRA `(.L_x_3210) ;  /* 0xffff76e000007947 */ /* 0x000fea000383ffff */
.L_x_3143:
[----:B------:R-:W-:Y:S01]  /*26610*/  IMAD.MOV.U32 R184, RZ, RZ, R28 ;  /* 0x000000ffffb87224 */ /* 0x000fe200078e001c */
[----:B------:R-:W-:Y:S01]  /*26620*/  MOV R3, 0x181f ;  /* 0x0000181f00037802 */ /* 0x000fe20000000f00 */
[----:B------:R-:W-:Y:S01]  /*26630*/  IMAD.MOV.U32 R187, RZ, RZ, 0x3 ;  /* 0x00000003ffbb7424 */ /* 0x000fe200078e00ff */
[----:B------:R-:W-:Y:S02]  /*26640*/  MOV R189, 0xffffffff ;  /* 0xffffffff00bd7802 */ /* 0x000fe40000000f00 */
[----:B------:R-:W-:Y:S02]  /*26650*/  MOV R2, 0x26670 ;  /* 0x0002667000027802 */ /* 0x000fe40000000f00 */
[----:B-123--:R-:W-:Y:S05]  /*26660*/  CALL.REL.NOINC `($__internal_16_$__cuda_sm70_shflsync_idx_p) ;  /* 0x000008f000007944 */ /* 0x00efea0003c00000 */
        /* <DEDUP_REMOVED lines=16> */
.L_x_3176:
        /* <DEDUP_REMOVED lines=8> */
.L_x_3177:
        /* <DEDUP_REMOVED lines=23> */
.L_x_3180:
        /* <DEDUP_REMOVED lines=29> */
.L_x_3183:
        /* <DEDUP_REMOVED lines=8> */
.L_x_3184:
        /* <DEDUP_REMOVED lines=9> */
[----:B------:R-:W-:Y:S01]  /*26c40*/  MOV R12, R188 ;  /* 0x000000bc000c7202 */ /* 0x000fe20000000f00 */
[----:B------:R-:W-:Y:S01]  /*26c50*/  IMAD.MOV.U32 R189, RZ, RZ, -0x1 ;  /* 0xffffffffffbd7424 */ /* 0x000fe200078e00ff */
[----:B------:R-:W-:-:S02]  /*26c60*/  MOV R13, R11 ;  /* 0x0000000b000d7202 */ /* 0x000fc40000000f00 */
[----:B------:R-:W-:Y:S02]  /*26c70*/  MOV R2, 0x26c90 ;  /* 0x00026c9000027802 */ /* 0x000fe40000000f00 */
[----:B------:R-:W-:Y:S05]  /*26c80*/  CALL.REL.NOINC `($__internal_16_$__cuda_sm70_shflsync_idx_p) ;  /* 0x000002d000007944 */ /* 0x000fea0003c00000 */
        /* <DEDUP_REMOVED lines=9> */
.L_x_3187:
[----:B------:R-:W-:Y:S01]  /*26d20*/  IMAD.MOV.U32 R184, RZ, RZ, R18 ;  /* 0x000000ffffb87224 */ /* 0x000fe200078e0012 */
[----:B------:R-:W-:Y:S01]  /*26d30*/  MOV R3, 0x181f ;  /* 0x0000181f00037802 */ /* 0x000fe20000000f00 */
[----:B------:R-:W-:Y:S01]  /*26d40*/  IMAD.MOV.U32 R187, RZ, RZ, 0x3 ;  /* 0x00000003ffbb7424 */ /* 0x000fe200078e00ff */
[----:B------:R-:W-:Y:S02]  /*26d50*/  MOV R189, 0xffffffff ;  /* 0xffffffff00bd7802 */ /* 0x000fe40000000f00 */
[----:B------:R-:W-:-:S02]  /*26d60*/  MOV R2, 0x26d80 ;  /* 0x00026d8000027802 */ /* 0x000fc40000000f00 */
[----:B---3--:R-:W-:Y:S05]  /*26d70*/  CALL.REL.NOINC `($__internal_16_$__cuda_sm70_shflsync_idx_p) ;  /* 0x000001e000007944 */ /* 0x008fea0003c00000 */
[----:B------:R-:W-:Y:S01]  /*26d80*/  MOV R13, R188 ;  /* 0x000000bc000d7202 */ /* 0x000fe20000000f00 */
[----:B------:R-:W-:Y:S05]  /*26d90*/  BRA `(.L_x_3217) ;  /* 0xffffb5a000007947 */ /* 0x000fea000383ffff */
.L_x_3188:
[----:B------:R-:W-:Y:S01]  /*26da0*/  IMAD.MOV.U32 R184, RZ, RZ, R24 ;  /* 0x000000ffffb87224 */ /* 0x000fe200078e0018 */
[----:B------:R-:W-:Y:S01]  /*26db0*/  MOV R3, 0x181f ;  /* 0x0000181f00037802 */ /* 0x000fe20000000f00 */
[----:B------:R-:W-:Y:S01]  /*26dc0*/  IMAD.MOV.U32 R187, RZ, RZ, 0x3 ;  /* 0x00000003ffbb7424 */ /* 0x000fe200078e00ff */
[----:B------:R-:W-:-:S02]  /*26dd0*/  MOV R189, 0xffffffff ;  /* 0xffffffff00bd7802 */ /* 0x000fc40000000f00 */
[----:B------:R-:W-:Y:S02]  /*26de0*/  MOV R2, 0x26e00 ;  /* 0x00026e0000027802 */ /* 0x000fe40000000f00 */
[----:B-123--:R-:W-:Y:S05]  /*26df0*/  CALL.REL.NOINC `($__internal_16_$__cuda_sm70_shflsync_idx_p) ;  /* 0x0000016000007944 */ /* 0x00efea0003c00000 */
[----:B------:R-:W-:Y:S01]  /*26e00*/  IMAD.MOV.U32 R184, RZ, RZ, R19 ;  /* 0x000000ffffb87224 */ /* 0x000fe200078e0013 */
[----:B------:R-:W-:Y:S01]  /*26e10*/  MOV R187, 0x3 ;  /* 0x0000000300bb7802 */ /* 0x000fe20000000f00 */
[----:B------:R-:W-:Y:S01]  /*26e20*/  IMAD.MOV.U32 R3, RZ, RZ, 0x181f ;  /* 0x0000181fff037424 */ /* 0x000fe200078e00ff */
[----:B------:R-:W-:Y:S01]  /*26e30*/  MOV R189, 0xffffffff ;  /* 0xffffffff00bd7802 */ /* 0x000fe20000000f00 */
[----:B------:R-:W-:Y:S01]  /*26e40*/  IMAD.MOV.U32 R12, RZ, RZ, R188 ;  /* 0x000000ffff0c7224 */ /* 0x000fe200078e00bc */
[----:B------:R-:W-:Y:S02]  /*26e50*/  MOV R2, 0x26e70 ;  /* 0x00026e7000027802 */ /* 0x000fe40000000f00 */
        /* <DEDUP_REMOVED lines=10> */
        .weak           $__internal_15_$__cuda_sm70_shflsync_bfly_p
        .type           $__internal_15_$__cuda_sm70_shflsync_bfly_p,@function
        .size           $__internal_15_$__cuda_sm70_shflsync_bfly_p,($__internal_16_$__cuda_sm70_shflsync_idx_p - $__internal_15_$__cuda_sm70_shflsync_bfly_p)
$__internal_15_$__cuda_sm70_shflsync_bfly_p:
[----:B------:R-:W-:Y:S02]  /*26f00*/  MOV R154, 0xffffffff ;  /* 0xffffffff009a7802 */ /* 0x000fe40000000f00 */
[----:B------:R-:W-:-:S02]  /*26f10*/  MOV R3, 0x1f ;  /* 0x0000001f00037802 */ /* 0x000fc40000000f00 */
[----:B------:R-:W-:Y:S04]  /*26f20*/  WARPSYNC R154 ;  /* 0x0000009a00007348 */ /* 0x000fe80003800000 */
[----:B------:R1:W2:Y:S02]  /*26f30*/  SHFL.BFLY PT, R0, R4, R0, R3 ;  /* 0x0c00000004007389 */ /* 0x0002a400000e0003 */
[----:B-1----:R-:W-:-:S04]  /*26f40*/  MOV R3, 0x0 ;  /* 0x0000000000037802 */ /* 0x002fc80000000f00 */
[----:B--2---:R-:W-:Y:S05]  /*26f50*/  RET.REL.NODEC R2 `(_ZN7cutlass13device_kernelIN5flash19enable_sm80_to_sm89INS1_16FlashAttnFwdSm80INS1_25CollectiveMainloopFwdSm80ILi8ELi1ELb0EN4cute5tupleIJNS5_1CILi128EEENS7_ILi48EEENS7_ILi256EEEEEELi256ENS_6half_tEfNS_4arch4Sm80ELb0ELb1ELb0ELb1ELb1ELb1ELb1ELb0EEENS1_21CollectiveEpilogueFwdINS6_IJS8_SA_S9_EEENS6_IJNS7_ILi1EEESI_SI_EEESC_SE_Li256ELb1ELb1ELb0ELb0EEENS1_19SingleTileSchedulerILb1ELb0ELb1ELi128EEEEEEEEEvNT_6ParamsE) ;  /* 0xfffd90a002007950 */ /* 0x004fea0003c3ffff */
        .weak           $__internal_16_$__cuda_sm70_shflsync_idx_p
        .type           $__internal_16_$__cuda_sm70_shflsync_idx_p,@function
        .size           $__internal_16_$__cuda_sm70_shflsync_idx_p,(.L_x_3580 - $__internal_16_$__cuda_sm70_shflsync_idx_p)
$__internal_16_$__cuda_sm70_shflsync_idx_p:
[----:B------:R-:W-:Y:S04]  /*26f60*/  WARPSYNC R189 ;  /* 0x000000bd00007348 */ /* 0x000fe80003800000 */
[----:B------:R1:W2:Y:S02]  /*26f70*/  SHFL.IDX PT, R188, R184, R187, R3 ;  /* 0x000000bbb8bc7389 */ /* 0x0002a400000e0003 */
[----:B-1----:R-:W-:-:S04]  /*26f80*/  MOV R3, 0x0 ;  /* 0x0000000000037802 */ /* 0x002fc80000000f00 */
[----:B--2---:R-:W-:Y:S05]  /*26f90*/  RET.REL.NODEC R2 `(_ZN7cutlass13device_kernelIN5flash19enable_sm80_to_sm89INS1_16FlashAttnFwdSm80INS1_25CollectiveMainloopFwdSm80ILi8ELi1ELb0EN4cute5tupleIJNS5_1CILi128EEENS7_ILi48EEENS7_ILi256EEEEEELi256ENS_6half_tEfNS_4arch4Sm80ELb0ELb1ELb0ELb1ELb1ELb1ELb1ELb0EEENS1_21CollectiveEpilogueFwdINS6_IJS8_SA_S9_EEENS6_IJNS7_ILi1EEESI_SI_EEESC_SE_Li256ELb1ELb1ELb0ELb0EEENS1_19SingleTileSchedulerILb1ELb0ELb1ELi128EEEEEEEEEvNT_6ParamsE) ;  /* 0xfffd906002007950 */ /* 0x004fea0003c3ffff */
.L_x_3219:
        /* <DEDUP_REMOVED lines=14> */
.L_x_3580:


//--------------------- .text._ZN7cutlass13device_kernelIN5flash19enable_sm80_to_sm89INS1_16FlashAttnFwdSm80INS1_25CollectiveMainloopFwdSm80ILi8ELi1ELb0EN4cute5tupleIJNS5_1CILi128EEENS7_ILi96EEENS7_ILi256EEEEEELi256ENS_6half_tEfNS_4arch4Sm80ELb1ELb0ELb0ELb0ELb1ELb0ELb1ELb0EEENS1_21CollectiveEpilogueFwdINS6_IJS8_SA_S9_EEENS6_IJNS7_ILi1EEESI_SI_EEESC_SE_Li256ELb0ELb1ELb0ELb0EEENS1_30DynamicPersistentTileSchedulerILi256ELi256ELb0ELb1ELb0EEEEEEEEEvNT_6ParamsE --------------------------
	.section	.text._ZN7cutlass13device_kernelIN5flash19enable_sm80_to_sm89INS1_16FlashAttnFwdSm80INS1_25CollectiveMainloopFwdSm80ILi8ELi1ELb0EN4cute5tupleIJNS5_1CILi128EEENS7_ILi96EEENS7_ILi256EEEEEELi256ENS_6half_tEfNS_4arch4Sm80ELb1ELb0ELb0ELb0ELb1ELb0ELb1ELb0EEENS1_21CollectiveEpilogueFwdINS6_IJS8_SA_S9_EEENS6_IJNS7_ILi1EEESI_SI_EEESC_SE_Li256ELb0ELb1ELb0ELb0EEENS1_30DynamicPersistentTileSchedulerILi256ELi256ELb0ELb1ELb0EEEEEEEEEvNT_6ParamsE,"ax",@progbits
	.sectioninfo	@"SHI_REGISTERS=255"
	.align	128
.text._ZN7cutlass13device_kernelIN5flash19enable_sm80_to_sm89INS1_16FlashAttnFwdSm80INS1_25CollectiveMainloopFwdSm80ILi8ELi1ELb0EN4cute5tupleIJNS5_1CILi128EEENS7_ILi96EEENS7_ILi256EEEEEELi256ENS_6half_tEfNS_4arch4Sm80ELb1ELb0ELb0ELb0ELb1ELb0ELb1ELb0EEENS1_21CollectiveEpilogueFwdINS6_IJS8_SA_S9_EEENS6_IJNS7_ILi1EEESI_SI_EEESC_SE_Li256ELb0ELb1ELb0ELb0EEENS1_30DynamicPersistentTileSchedulerILi256ELi256ELb0ELb1ELb0EEEEEEEEEvNT_6ParamsE:
        .type           _ZN7cutlass13device_kernelIN5flash19enable_sm80_to_sm89INS1_16FlashAttnFwdSm80INS1_25CollectiveMainloopFwdSm80ILi8ELi1ELb0EN4cute5tupleIJNS5_1CILi128EEENS7_ILi96EEENS7_ILi256EEEEEELi256ENS_6half_tEfNS_4arch4Sm80ELb1ELb0ELb0ELb0ELb1ELb0ELb1ELb0EEENS1_21CollectiveEpilogueFwdINS6_IJS8_SA_S9_EEENS6_IJNS7_ILi1EEESI_SI_EEESC_SE_Li256ELb0ELb1ELb0ELb0EEENS1_30DynamicPersistentTileSchedulerILi256ELi256ELb0ELb1ELb0EEEEEEEEEvNT_6ParamsE,@function
        .size           _ZN7cutlass13device_kernelIN5flash19enable_sm80_to_sm89INS1_16FlashAttnFwdSm80INS1_25CollectiveMainloopFwdSm80ILi8ELi1ELb0EN4cute5tupleIJNS5_1CILi128EEENS7_ILi96EEENS7_ILi256EEEEEELi256ENS_6half_tEfNS_4arch4Sm80ELb1ELb0ELb0ELb0ELb1ELb0ELb1ELb0EEENS1_21CollectiveEpilogueFwdINS6_IJS8_SA_S9_EEENS6_IJNS7_ILi1EEESI_SI_EEESC_SE_Li256ELb0ELb1ELb0ELb0EEENS1_30DynamicPersistentTileSchedulerILi256ELi256ELb0ELb1ELb0EEEEEEEEEvNT_6ParamsE,(.L_x_3584 - _ZN7cutlass13device_kernelIN5flash19enable_sm80_to_sm89INS1_16FlashAttnFwdSm80INS1_25CollectiveMainloopFwdSm80ILi8ELi1ELb0EN4cute5tupleIJNS5_1CILi128EEENS7_ILi96EEENS7_ILi256EEEEEELi256ENS_6half_tEfNS_4arch4Sm80ELb1ELb0ELb0ELb0ELb1ELb0ELb1ELb0EEENS1_21CollectiveEpilogueFwdINS6_IJS8_SA_S9_EEENS6_IJNS7_ILi1EEESI_SI_EEESC_SE_Li256ELb0ELb1ELb0ELb0EEENS1_30DynamicPersistentTileSchedulerILi256ELi256ELb0ELb1ELb0EEEEEEEEEvNT_6ParamsE)
        .other          _ZN7cutlass13device_kernelIN5flash19enable_sm80_to_sm89INS1_16FlashAttnFwdSm80INS1_25CollectiveMainloopFwdSm80ILi8ELi1ELb0EN4cute5tupleIJNS5_1CILi128EEENS7_ILi96EEENS7_ILi256EEEEEELi256ENS_6half_tEfNS_4arch4Sm80ELb1ELb0ELb0ELb0ELb1ELb0ELb1ELb0EEENS1_21CollectiveEpilogueFwdINS6_IJS8_SA_S9_EEENS6_IJNS7_ILi1EEESI_SI_EEESC_SE_Li256ELb0ELb1ELb0ELb0EEENS1_30DynamicPersistentTileSchedulerILi256ELi256ELb0ELb1ELb0EEEEEEEEEvNT_6ParamsE,@"STO_CUDA_ENTRY STV_DEFAULT"
_ZN7cutlass13device_kernelIN5flash19enable_sm80_to_sm89INS1_16FlashAttnFwdSm80INS1_25CollectiveMainloopFwdSm80ILi8ELi1ELb0EN4cute5tupleIJNS5_1CILi128EEENS7_ILi96EEENS7_ILi256EEEEEELi256ENS_6half_tEfNS_4arch4Sm80ELb1ELb0ELb0ELb0ELb1ELb0ELb1ELb0EEENS1_21CollectiveEpilogueFwdINS6_IJS8_SA_S9_EEENS6_IJNS7_ILi1EEESI_SI_EEESC_SE_Li256ELb0ELb1ELb0ELb0EEENS1_30DynamicPersistentTileSchedulerILi256ELi256ELb0ELb1ELb0EEEEEEEEEvNT_6ParamsE:
        /* <DEDUP_REMOVED lines=82> */
[----:B------:R-:W-:Y:S02]  /*0520*/  IADD3 R252, R245, 0x40, RZ ;  /* 0x00000040f5fc7810 */ /* 0x000fe40007ffe0ff */
[----:B------:R-:W-:Y:S01]  /*0530*/  R2P PR, R7, 0x6 ;  /* 0x0000000607007804 */ /* 0x000fe20000000000 */
[----:B------:R-:W-:Y:S01]  /*0540*/  IMAD.IADD R4, R2, 0x1, R0 ;  /* 0x0000000102047824 */ /* 0x000fe200078e0200 */
[----:B------:R-:W-:Y:S02]  /*0550*/  LEA.HI R0, R13, R19, RZ, 0x7 ;  /* 0x000000130d007211 */ /* 0x000fe400078f38ff */
[----:B------:R-:W-:Y:S02]  /*0560*/  IADD3 R251, R245, 0x80, RZ ;  /* 0x00000080f5fb7810 */ /* 0x000fe40007ffe0ff */
[----:B------:R-:W-:Y:S01]  /*0570*/  SHF.R.S32.HI R2, RZ, 0x7, R0 ;  /* 0x00000007ff027819 */ /* 0x000fe20000011400 */
[----:B------:R-:W-:Y:S01]  /*0580*/  IMAD R0, R17, 0x20, R18 ;  /* 0x0000002011007824 */ /* 0x000fe200078e0212 */
[----:B------:R-:W-:-:S02]  /*0590*/  IADD3 R2, R245, 0xc0, RZ ;  /* 0x000000c0f5027810 */ /* 0x000fc40007ffe0ff */
[CC--:B------:R-:W-:Y:S02]  /*05a0*/  IADD3 R239, R5.reuse, R232.reuse, R239 ;  /* 0x000000e805ef7210 */ /* 0x0c0fe40007ffe0ef */
[----:B------:R1:W-:Y:S01]  /*05b0*/  STL [R1+0x10], R0 ;  /* 0x0000100001007387 */ /* 0x0003e20000100800 */
[----:B------:R-:W-:Y:S02]  /*05c0*/  LOP3.LUT R232, R5, R232, RZ, 0xfc, !PT ;  /* 0x000000e805e87212 */ /* 0x000fe400078efcff */
        /* <DEDUP_REMOVED lines=24> */
[----:B------:R-:W-:Y:S01]  /*0750*/  IMAD.IADD R240, R239, 0x1, R233 ;  /* 0x00000001eff07824 */ /* 0x000fe200078e02e9 */
        /* <DEDUP_REMOVED lines=21> */
.L_x_3293:
        /* <DEDUP_REMOVED lines=19> */
.L_x_3221:
[----:B------:R-:W-:-:S04]  /*09e0*/  MOV R0, c[0x0][0x554] ;  /* 0x0001550000007a02 */ /* 0x000fc80000000f00 */
[----:B------:R-:W-:Y:S02]  /*09f0*/  ISETP.NE.AND P0, PT, R0, 0x1, PT ;  /* 0x000000010000780c */ /* 0x000fe40003f05270 */
[----:B------:R-:W-:-:S11]  /*0a00*/  MOV R0, R2 ;  /* 0x0000000200007202 */ /* 0x000fd60000000f00 */
[----:B------:R-:W-:-:S05]  /*0a10*/  @P0 IMAD.HI.U32 R4, R2, c[0x0][0x558], RZ ;  /* 0x0001560002040a27 */ /* 0x000fca00078e00ff */
[----:B------:R-:W-:-:S05]  /*0a20*/  @P0 SHF.R.U32.HI R0, RZ, c[0x0][0x55c], R4 ;  /* 0x00015700ff000a19 */ /* 0x000fca0000011604 */
[----:B------:R-:W-:Y:S02]  /*0a30*/  IMAD R4, R0, c[0x0][0x554], RZ ;  /* 0x0001550000047a24 */ /* 0x000fe400078e02ff */
.L_x_3222:
[----:B------:R-:W-:Y:S05]  /*0a40*/  BSYNC B0 ;  /* 0x0000000000007941 */ /* 0x000fea0003800000 */
.L_x_3220:
        /* <DEDUP_REMOVED lines=85> */
[----:B------:R-:W-:Y:S01]  /*0fa0*/  IMAD.MOV.U32 R162, RZ, RZ, RZ ;  /* 0x000000ffffa27224 */ /* 0x000fe200078e00ff */
[----:B------:R-:W-:Y:S01]  /*0fb0*/  CS2R R46, SRZ ;  /* 0x00000000002e7805 */ /* 0x000fe2000001ff00 */
[----:B------:R-:W-:Y:S01]  /*0fc0*/  MOV R158, RZ ;  /* 0x000000ff009e7202 */ /* 0x000fe20000000f00 */
[----:B------:R-:W-:Y:S01]  /*0fd0*/  CS2R R48, SRZ ;  /* 0x0000000000307805 */ /* 0x000fe2000001ff00 */
        /* <DEDUP_REMOVED lines=45> */
[----:B------:R-:W-:-:S05]  /*12b0*/  @P0 MOV R2, 0x4 ;  /* 0x0000000400020802 */ /* 0x000fca0000000f00 */
[----:B------:R-:W-:-:S05]  /*12c0*/  @P0 IMAD.WIDE R2, R12, R2, c[0x0][0x340] ;  /* 0x0000d0000c020625 */ /* 0x000fca00078e0202 */
[----:B------:R1:W5:Y:S01]  /*12d0*/  @P0 LDG.E R14, [R2.64] ;  /* 0x00000006020e0981 */ /* 0x000362000c1e1900 */
[----:B------:R-:W-:Y:S02]  /*12e0*/  SHF.R.S32.HI R15, RZ, 0x1f, R52 ;  /* 0x0000001fff0f7819 */ /* 0x000fe40000011434 */
[----:B------:R-:W-:Y:S02]  /*12f0*/  SHF.R.S32.HI R6, RZ, 0x1f, R12 ;  /* 0x0000001fff067819 */ /* 0x000fe4000001140c */
[----:B------:R-:W-:Y:S01]  /*1300*/  ISETP.GE.AND P6, PT, R245, c[0x0][0x198], PT ;  /* 0x00006600f5007a0c */ /* 0x000fe20003fc6270 */
[----:B------:R-:W-:Y:S01]  /*1310*/  IMAD R0, R15, c[0x0][0x1b8], RZ ;  /* 0x00006e000f007a24 */ /* 0x000fe200078e02ff */
[----:B------:R-:W-:Y:S02]  /*1320*/  ISETP.GE.AND P5, PT, R252, c[0x0][0x198], PT ;  /* 0x00006600fc007a0c */ /* 0x000fe40003fa6270 */
[----:B------:R-:W-:Y:S01]  /*1330*/  ISETP.GE.AND P4, PT, R251, c[0x0][0x198], PT ;  /* 0x00006600fb007a0c */ /* 0x000fe20003f86270 */
[----:B------:R-:W-:-:S02]  /*1340*/  IMAD R5, R52, c[0x0][0x1bc], R0 ;  /* 0x00006f0034057a24 */ /* 0x000fc400078e0200 */
        /* <DEDUP_REMOVED lines=8> */
[----:B--2---:R-:W-:-:S05]  /*13d0*/  IADD3 R4, R54, R55, RZ ;  /* 0x0000003736047210 */ /* 0x004fca0007ffe0ff */
[----:B------:R-:W-:-:S04]  /*13e0*/  @P2 IMAD.HI.U32 R7, R4, c[0x0][0x2c8], RZ ;  /* 0x0000b20004072a27 */ /* 0x000fc800078e00ff */
        /* <DEDUP_REMOVED lines=19> */
.L_x_3294:
[----:B------:R-:W-:Y:S05]  /*1520*/  BRA.DIV ~URZ, `(.L_x_3225) ;  /* 0x00012f827f007947 */ /* 0x000fea000b800000 */
[----:B------:R3:W4:Y:S02]  /*1530*/  SHFL.IDX PT, R0, R13, RZ, 0x181f ;  /* 0x00181fff0d007589 */ /* 0x00072400000e0000 */
.L_x_3295:
        /* <DEDUP_REMOVED lines=11> */
[----:B------:R-:W-:Y:S02]  /*15f0*/  SHF.R.S32.HI R2, RZ, 0x1f, R245 ;  /* 0x0000001fff027819 */ /* 0x000fe400000114f5 */
[CC--:B----4-:R-:W-:Y:S02]  /*1600*/  LEA R10, P0, R245.reuse, R0.reuse, 0x1 ;  /* 0x00000000f50a7211 */ /* 0x0d0fe400078008ff */
[----:B------:R-:W-:Y:S02]  /*1610*/  LEA R8, P2, R252, R0, 0x1 ;  /* 0x00000000fc087211 */ /* 0x000fe400078408ff */
[C---:B--2---:R-:W-:Y:S02]  /*1620*/  LEA.HI.X R11, R245.reuse, R4, R2, 0x1, P0 ;  /* 0x00000004f50b7211 */ /* 0x044fe400000f0c02 */
[----:B------:R-:W-:Y:S02]  /*1630*/  SHF.R.S32.HI R2, RZ, 0x1f, R252 ;  /* 0x0000001fff027819 */ /* 0x000fe400000114fc */
[C---:B------:R-:W-:Y:S01]  /*1640*/  IADD3 R17, R245.reuse, 0xc0, RZ ;  /* 0x000000c0f5117810 */ /* 0x040fe20007ffe0ff */
[----:B------:R-:W-:Y:S01]  /*1650*/  @!PT LDS RZ, [RZ] ;  /* 0x00000000fffff984 */ /* 0x000fe20000000800 */
[----:B------:R-:W-:Y:S01]  /*1660*/  @!PT LDS RZ, [RZ] ;  /* 0x00000000fffff984 */ /* 0x000fe20000000800 */
[----:B------:R-:W-:Y:S01]  /*1670*/  @!PT LDS RZ, [RZ] ;  /* 0x00000000fffff984 */ /* 0x000fe20000000800 */
[----:B------:R1:W-:Y:S01]  /*1680*/  LDGSTS.E.BYPASS.LTC128B.128 [R243+0x18100], [R10.64], !P6 ;  /* 0x181000000af37fae */ /* 0x0003e2000f101d46 */
[----:B------:R-:W-:-:S02]  /*1690*/  IADD3 R18, R245, 0xc0, RZ ;  /* 0x000000c0f5127810 */ /* 0x000fc40007ffe0ff */
[----:B------:R-:W-:Y:S02]  /*16a0*/  LEA R6, P1, R251, R0, 0x1 ;  /* 0x00000000fb067211 */ /* 0x000fe400078208ff */
[----:B------:R-:W-:Y:S02]  /*16b0*/  SHF.R.S32.HI R19, RZ, 0x1f, R251 ;  /* 0x0000001fff137819 */ /* 0x000fe400000114fb */
[----:B------:R-:W-:Y:S02]  /*16c0*/  LEA.HI.X R9, R252, R4, R2, 0x1, P2 ;  /* 0x00000004fc097211 */ /* 0x000fe400010f0c02 */
[----:B------:R-:W-:Y:S02]  /*16d0*/  SHF.R.S32.HI R18, RZ, 0x1f, R18 ;  /* 0x0000001fff127819 */ /* 0x000fe40000011412 */
[----:B------:R-:W-:Y:S01]  /*16e0*/  LEA R2, P0, R17, R0, 0x1 ;  /* 0x0000000011027211 */ /* 0x000fe200078008ff */
[----:B------:R1:W-:Y:S01]  /*16f0*/  LDGSTS.E.BYPASS.LTC128B.128 [R243+0x1c100], [R8.64], !P5 ;  /* 0x1c10000008f37fae */ /* 0x0003e2000e901d46 */
[----:B------:R-:W-:-:S02]  /*1700*/  LEA.HI.X R7, R251, R4, R19, 0x1, P1 ;  /* 0x00000004fb077211 */ /* 0x000fc400008f0c13 */
[----:B------:R-:W-:-:S03]  /*1710*/  LEA.HI.X R3, R17, R4, R18, 0x1, P0 ;  /* 0x0000000411037211 */ /* 0x000fc600000f0c12 */
[----:B------:R1:W-:Y:S04]  /*1720*/  LDGSTS.E.BYPASS.LTC128B.128 [R243+0x20100], [R6.64], !P4 ;  /* 0x2010000006f37fae */ /* 0x0003e8000e101d46 */
[----:B------:R1:W-:Y:S02]  /*1730*/  LDGSTS.E.BYPASS.LTC128B.128 [R243+0x24100], [R2.64], !P3 ;  /* 0x2410000002f37fae */ /* 0x0003e4000d901d46 */
.L_x_3227:
[----:B------:R-:W-:Y:S05]  /*1740*/  BSYNC B0 ;  /* 0x0000000000007941 */ /* 0x000fea0003800000 */
.L_x_3226:
[----:B------:R-:W-:Y:S05]  /*1750*/  BRA.DIV ~URZ, `(.L_x_3228) ;  /* 0x00012dc27f007947 */ /* 0x000fea000b800000 */
[----:B--2---:R2:W3:Y:S04]  /*1760*/  SHFL.IDX PT, R4, R5, 0x1, 0x181f ;  /* 0x00381f0005047f89 */ /* 0x0044e800000e0000 */
[----:B----4-:R2:W4:Y:S02]  /*1770*/  SHFL.IDX PT, R0, R13, 0x1, 0x181f ;  /* 0x00381f000d007f89 */ /* 0x01052400000e0000 */
.L_x_3296:
[----:B-1----:R-:W-:Y:S01]  /*1780*/  IADD3 R2, R12, 0x20, RZ ;  /* 0x000000200c027810 */ /* 0x002fe20007ffe0ff */
[----:B------:R-:W-:Y:S03]  /*1790*/  BSSY B0, `(.L_x_3229) ;  /* 0x0000018000007945 */ /* 0x000fe60003800000 */
[----:B------:R-:W-:-:S13]  /*17a0*/  ISETP.GE.AND P0, PT, R2, R16, PT ;  /* 0x000000100200720c */ /* 0x000fda0003f06270 */
[----:B------:R-:W-:Y:S05]  /*17b0*/  @P0 BRA `(.L_x_3230) ;  /* 0x0000015000000947 */ /* 0x000fea0003800000 */
[----:B------:R-:W-:Y:S02]  /*17c0*/  SHF.R.S32.HI R3, RZ, 0x1f, R245 ;  /* 0x0000001fff037819 */ /* 0x000fe400000114f5 */
[C---:B----4-:R-:W-:Y:S02]  /*17d0*/  LEA R10, P0, R245.reuse, R0, 0x1 ;  /* 0x00000000f50a7211 */ /* 0x050fe400078008ff */
[C---:B------:R-:W-:Y:S02]  /*17e0*/  IADD3 R17, R245.reuse, 0xc0, RZ ;  /* 0x000000c0f5117810 */ /* 0x040fe40007ffe0ff */
[C---:B------:R-:W-:Y:S02]  /*17f0*/  IADD3 R18, R245.reuse, 0xc0, RZ ;  /* 0x000000c0f5127810 */ /* 0x040fe40007ffe0ff */
[----:B---3--:R-:W-:Y:S02]  /*1800*/  LEA.HI.X R11, R245, R4, R3, 0x1, P0 ;  /* 0x00000004f50b7211 */ /* 0x008fe400000f0c03 */
[----:B------:R-:W-:-:S02]  /*1810*/  LEA R8, P2, R252, R0, 0x1 ;  /* 0x00000000fc087211 */ /* 0x000fc400078408ff */
[----:B------:R-:W-:Y:S01]  /*1820*/  SHF.R.S32.HI R3, RZ, 0x1f, R252 ;  /* 0x0000001fff037819 */ /* 0x000fe200000114fc */
[----:B------:R-:W-:Y:S01]  /*1830*/  @!PT LDS RZ, [RZ] ;  /* 0x00000000fffff984 */ /* 0x000fe20000000800 */
[----:B------:R-:W-:Y:S01]  /*1840*/  @!PT LDS RZ, [RZ] ;  /* 0x00000000fffff984 */ /* 0x000fe20000000800 */
[----:B------:R-:W-:Y:S01]  /*1850*/  @!PT LDS RZ, [RZ] ;  /* 0x00000000fffff984 */ /* 0x000fe20000000800 */
[----:B------:R1:W-:Y:S01]  /*1860*/  LDGSTS.E.BYPASS.LTC128B.128 [R243+0x19100], [R10.64], !P6 ;  /* 0x191000000af37fae */ /* 0x0003e2000f101d46 */
[-C--:B------:R-:W-:Y:S02]  /*1870*/  LEA R6, P1, R251, R0.reuse, 0x1 ;  /* 0x00000000fb067211 */ /* 0x080fe400078208ff */
[----:B------:R-:W-:Y:S02]  /*1880*/  SHF.R.S32.HI R19, RZ, 0x1f, R251 ;  /* 0x0000001fff137819 */ /* 0x000fe400000114fb */
[----:B------:R-:W-:Y:S02]  /*1890*/  SHF.R.S32.HI R18, RZ, 0x1f, R18 ;  /* 0x0000001fff127819 */ /* 0x000fe40000011412 */
[----:B------:R-:W-:Y:S02]  /*18a0*/  LEA R2, P0, R17, R0, 0x1 ;  /* 0x0000000011027211 */ /* 0x000fe400078008ff */
[----:B------:R-:W-:-:S02]  /*18b0*/  LEA.HI.X R9, R252, R4, R3, 0x1, P2 ;  /* 0x00000004fc097211 */ /* 0x000fc400010f0c03 */
[-C--:B------:R-:W-:Y:S02]  /*18c0*/  LEA.HI.X R7, R251, R4.reuse, R19, 0x1, P1 ;  /* 0x00000004fb077211 */ /* 0x080fe400008f0c13 */
[----:B------:R-:W-:Y:S01]  /*18d0*/  LEA.HI.X R3, R17, R4, R18, 0x1, P0 ;  /* 0x0000000411037211 */ /* 0x000fe200000f0c12 */
[----:B------:R1:W-:Y:S04]  /*18e0*/  LDGSTS.E.BYPASS.LTC128B.128 [R243+0x1d100], [R8.64], !P5 ;  /* 0x1d10000008f37fae */ /* 0x0003e8000e901d46 */
[----:B------:R1:W-:Y:S04]  /*18f0*/  LDGSTS.E.BYPASS.LTC128B.128 [R243+0x21100], [R6.64], !P4 ;  /* 0x2110000006f37fae */ /* 0x0003e8000e101d46 */
[----:B------:R1:W-:Y:S02]  /*1900*/  LDGSTS.E.BYPASS.LTC128B.128 [R243+0x25100], [R2.64], !P3 ;  /* 0x2510000002f37fae */ /* 0x0003e4000d901d46 */
.L_x_3230:
[----:B------:R-:W-:Y:S05]  /*1910*/  BSYNC B0 ;  /* 0x0000000000007941 */ /* 0x000fea0003800000 */
.L_x_3229:
[----:B------:R-:W-:Y:S05]  /*1920*/  BRA.DIV ~URZ, `(.L_x_3231) ;  /* 0x00012cc27f007947 */ /* 0x000fea000b800000 */
[----:B---3--:R3:W1:Y:S02]  /*1930*/  SHFL.IDX PT, R4, R5, 0x2, 0x181f ;  /* 0x00581f0005047f89 */ /* 0x00866400000e0000 */
.L_x_3297:
[----:B------:R-:W-:Y:S05]  /*1940*/  BRA.DIV ~URZ, `(.L_x_3232) ;  /* 0x00012d127f007947 */ /* 0x000fea000b800000 */
[----:B----4-:R4:W2:Y:S02]  /*1950*/  SHFL.IDX PT, R0, R13, 0x2, 0x181f ;  /* 0x00581f000d007f89 */ /* 0x0108a400000e0000 */
.L_x_3298:
[----:B-1----:R-:W-:Y:S01]  /*1960*/  IADD3 R2, R12, 0x40, RZ ;  /* 0x000000400c027810 */ /* 0x002fe20007ffe0ff */
[----:B------:R-:W-:Y:S03]  /*1970*/  BSSY B0, `(.L_x_3233) ;  /* 0x0000018000007945 */ /* 0x000fe60003800000 */
[----:B------:R-:W-:-:S13]  /*1980*/  ISETP.GE.AND P0, PT, R2, R16, PT ;  /* 0x000000100200720c */ /* 0x000fda0003f06270 */
[----:B------:R-:W-:Y:S05]  /*1990*/  @P0 BRA `(.L_x_3234) ;  /* 0x0000015000000947 */ /* 0x000fea0003800000 */
[----:B------:R-:W-:Y:S02]  /*19a0*/  SHF.R.S32.HI R3, RZ, 0x1f, R245 ;  /* 0x0000001fff037819 */ /* 0x000fe400000114f5 */
[C---:B--2---:R-:W-:Y:S02]  /*19b0*/  LEA R10, P0, R245.reuse, R0, 0x1 ;  /* 0x00000000f50a7211 */ /* 0x044fe400078008ff */
[C---:B------:R-:W-:Y:S02]  /*19c0*/  IADD3 R17, R245.reuse, 0xc0, RZ ;  /* 0x000000c0f5117810 */ /* 0x040fe40007ffe0ff */
[C---:B------:R-:W-:Y:S02]  /*19d0*/  IADD3 R18, R245.reuse, 0xc0, RZ ;  /* 0x000000c0f5127810 */ /* 0x040fe40007ffe0ff */
[----:B------:R-:W-:Y:S02]  /*19e0*/  LEA.HI.X R11, R245, R4, R3, 0x1, P0 ;  /* 0x00000004f50b7211 */ /* 0x000fe400000f0c03 */
        /* <DEDUP_REMOVED lines=16> */
.L_x_3234:
[----:B------:R-:W-:Y:S05]  /*1af0*/  BSYNC B0 ;  /* 0x0000000000007941 */ /* 0x000fea0003800000 */
.L_x_3233:
[----:B------:R-:W-:Y:S05]  /*1b00*/  BRA.DIV ~URZ, `(.L_x_3235) ;  /* 0x00012bc27f007947 */ /* 0x000fea000b800000 */
[----:B------:R1:W3:Y:S04]  /*1b10*/  SHFL.IDX PT, R4, R5, 0x3, 0x181f ;  /* 0x00781f0005047f89 */ /* 0x0002e800000e0000 */
[----:B--2---:R1:W2:Y:S02]  /*1b20*/  SHFL.IDX PT, R0, R13, 0x3, 0x181f ;  /* 0x00781f000d007f89 */ /* 0x0042a400000e0000 */
.L_x_3299:
[----:B-1----:R-:W-:Y:S01]  /*1b30*/  IADD3 R2, R12, 0x60, RZ ;  /* 0x000000600c027810 */ /* 0x002fe20007ffe0ff */
[----:B-----5:R-:W-:Y:S01]  /*1b40*/  IMAD.WIDE.U32 R158, R14, c[0x0][0x2b0], RZ ;  /* 0x0000ac000e9e7a25 */ /* 0x020fe200078e00ff */
[----:B------:R-:W-:-:S02]  /*1b50*/  SHF.R.S32.HI R20, RZ, 0x1f, R245 ;  /* 0x0000001fff147819 */ /* 0x000fc400000114f5 */
[----:B------:R-:W-:Y:S02]  /*1b60*/  ISETP.GE.AND P0, PT, R2, R16, PT ;  /* 0x000000100200720c */ /* 0x000fe40003f06270 */
[----:B------:R-:W-:Y:S01]  /*1b70*/  SHF.R.S32.HI R19, RZ, 0x1f, R252 ;  /* 0x0000001fff137819 */ /* 0x000fe200000114fc */
[----:B------:R1:W-:Y:S01]  /*1b80*/  STL.64 [R1+0x28], R158 ;  /* 0x0000289e01007387 */ /* 0x0003e20000100a00 */
[----:B------:R-:W-:Y:S02]  /*1b90*/  SHF.R.S32.HI R18, RZ, 0x1f, R251 ;  /* 0x0000001fff127819 */ /* 0x000fe400000114fb */
[C---:B------:R-:W-:Y:S02]  /*1ba0*/  IADD3 R28, R245.reuse, 0xc0, RZ ;  /* 0x000000c0f51c7810 */ /* 0x040fe40007ffe0ff */
[----:B------:R-:W-:-:S04]  /*1bb0*/  IADD3 R17, R245, 0xc0, RZ ;  /* 0x000000c0f5117810 */ /* 0x000fc80007ffe0ff */
[----:B------:R-:W-:Y:S02]  /*1bc0*/  SHF.R.S32.HI R17, RZ, 0x1f, R17 ;  /* 0x0000001fff117819 */ /* 0x000fe40000011411 */
[----:B--2---:R-:W-:-:S04]  /*1bd0*/  @!P0 LEA R10, P1, R245, R0, 0x1 ;  /* 0x00000000f50a8211 */ /* 0x004fc800078208ff */
[----:B---3--:R-:W-:Y:S02]  /*1be0*/  @!P0 LEA.HI.X R11, R245, R4, R20, 0x1, P1 ;  /* 0x00000004f50b8211 */ /* 0x008fe400008f0c14 */
[----:B------:R-:W-:-:S03]  /*1bf0*/  @!P0 LEA R8, P1, R252, R0, 0x1 ;  /* 0x00000000fc088211 */ /* 0x000fc600078208ff */
[----:B------:R-:W-:Y:S01]  /*1c00*/  @!PT LDS RZ, [RZ] ;  /* 0x00000000fffff984 */ /* 0x000fe20000000800 */
[----:B------:R-:W-:Y:S01]  /*1c10*/  @!PT LDS RZ, [RZ] ;  /* 0x00000000fffff984 */ /* 0x000fe20000000800 */
[----:B------:R-:W-:Y:S01]  /*1c20*/  @!PT LDS RZ, [RZ] ;  /* 0x00000000fffff984 */ /* 0x000fe20000000800 */
[----:B------:R1:W-:Y:S01]  /*1c30*/  @!P0 LDGSTS.E.BYPASS.LTC128B.128 [R243+0x1b100], [R10.64], !P6 ;  /* 0x1b1000000af38fae */ /* 0x0003e2000f101d46 */
[----:B------:R-:W-:Y:S02]  /*1c40*/  @!P0 LEA.HI.X R9, R252, R4, R19, 0x1, P1 ;  /* 0x00000004fc098211 */ /* 0x000fe400008f0c13 */
[----:B------:R-:W-:-:S03]  /*1c50*/  @!P0 LEA R6, P1, R251, R0, 0x1 ;  /* 0x00000000fb068211 */ /* 0x000fc600078208ff */
        /* <DEDUP_REMOVED lines=54> */
[----:B------:R-:W-:-:S04]  /*1fc0*/  IMAD R148, R148, c[0x0][0x1d0], R5 ;  /* 0x0000740094947a24 */ /* 0x000fc800078e0205 */
[----:B------:R-:W-:Y:S02]  /*1fd0*/  IMAD.IADD R26, R148, 0x1, -R7 ;  /* 0x00000001941a7824 */ /* 0x000fe400078e0a07 */
[----:B------:R-:W-:Y:S01]  /*1fe0*/  IMAD.WIDE.U32 R22, R21, c[0x0][0x210], RZ ;  /* 0x0000840015167a25 */ /* 0x000fe200078e00ff */
[----:B------:R-:W-:Y:S04]  /*1ff0*/  STL.64 [R1+0x20], R156 ;  /* 0x0000209c01007387 */ /* 0x000fe80000100a00 */
[----:B------:R-:W-:Y:S04]  /*2000*/  STL [R1+0x1c], R154 ;  /* 0x00001c9a01007387 */ /* 0x000fe80000100800 */
[----:B------:R-:W-:Y:S01]  /*2010*/  STL.64 [R1+0x30], R22 ;  /* 0x0000301601007387 */ /* 0x000fe20000100a00 */
[----:B------:R-:W-:-:S02]  /*2020*/  IMAD.SHL.U32 R151, R252, 0x2, RZ ;  /* 0x00000002fc977824 */ /* 0x000fc400078e00ff */
[----:B------:R-:W-:Y:S01]  /*2030*/  IMAD.SHL.U32 R152, R251, 0x2, RZ ;  /* 0x00000002fb987824 */ /* 0x000fe200078e00ff */
        /* <DEDUP_REMOVED lines=20> */
[C---:B------:R-:W-:Y:S01]  /*2180*/  @P0 ISETP.GE.AND P4, PT, R252.reuse, c[0x0][0x1d4], PT ;  /* 0x00007500fc000a0c */ /* 0x040fe20003f86270 */
[----:B------:R-:W4:Y:S01]  /*2190*/  SHFL.IDX PT, R11, R13, 0x1, 0x181f ;  /* 0x00381f000d0b7f89 */ /* 0x000f2200000e0000 */
[CC--:B-1----:R-:W-:Y:S02]  /*21a0*/  @P0 LEA R4, P2, R245.reuse, R0.reuse, 0x1 ;  /* 0x00000000f5040211 */ /* 0x0c2fe400078408ff */
[C---:B------:R-:W-:Y:S02]  /*21b0*/  @P0 LEA R6, P1, R252.reuse, R0, 0x1 ;  /* 0x00000000fc060211 */ /* 0x040fe400078208ff */
        /* <DEDUP_REMOVED lines=12> */
[C---:B------:R-:W-:Y:S01]  /*2280*/  @P1 ISETP.GE.AND P2, PT, R245.reuse, c[0x0][0x1d4], PT ;  /* 0x00007500f5001a0c */ /* 0x040fe20003f46270 */
        /* <DEDUP_REMOVED lines=25> */
[C---:B-1----:R-:W-:Y:S02]  /*2420*/  @P0 LEA R4, P2, R245.reuse, R0, 0x1 ;  /* 0x00000000f5040211 */ /* 0x042fe400078408ff */
        /* <DEDUP_REMOVED lines=10> */
[----:B------:R-:W-:Y:S01]  /*24d0*/  LEA R13, P1, R2, c[0x0][0x1f8], 0x1 ;  /* 0x00007e00020d7a11 */ /* 0x000fe200078208ff */
        /* <DEDUP_REMOVED lines=20> */
[----:B------:R-:W5:Y:S01]  /*2620*/  SHFL.IDX PT, R12, R13, 0x1, 0x181f ;  /* 0x00381f000d0c7f89 */ /* 0x000f6200000e0000 */
[----:B------:R-:W-:-:S03]  /*2630*/  IMAD.IADD R14, R21, 0x1, -R14 ;  /* 0x00000001150e7824 */ /* 0x000fc600078e0a0e */
[----:B------:R-:W1:Y:S02]  /*2640*/  SHFL.IDX PT, R3, R27, 0x1, 0x181f ;  /* 0x00381f001b037f89 */ /* 0x000e6400000e0000 */
        /* <DEDUP_REMOVED lines=8> */
[----:B-----5:R-:W-:Y:S01]  /*26d0*/  IADD3 R14, P1, R12, R150, RZ ;  /* 0x000000960c0e7210 */ /* 0x020fe20007f3e0ff */
[----:B------:R-:W-:Y:S01]  /*26e0*/  IMAD.X R19, R2, 0x1, R146, P4 ;  /* 0x0000000102137824 */ /* 0x000fe200020e0692 */
[----:B------:R-:W-:Y:S02]  /*26f0*/  IADD3 R24, P0, R12, R151, RZ ;  /* 0x000000970c187210 */ /* 0x000fe40007f1e0ff */
[----:B------:R-:W-:-:S02]  /*2700*/  ISETP.GE.AND P5, PT, R245, c[0x0][0x1d4], PT ;  /* 0x00007500f5007a0c */ /* 0x000fc40003fa6270 */
[----:B------:R-:W-:Y:S01]  /*2710*/  ISETP.GE.AND P4, PT, R252, c[0x0][0x1d4], PT ;  /* 0x00007500fc007a0c */ /* 0x000fe20003f86270 */
[C-C-:B-1----:R-:W-:Y:S01]  /*2720*/  IMAD.X R15, R3.reuse, 0x1, R144.reuse, P1 ;  /* 0x00000001030f7824 */ /* 0x142fe200008e0690 */
[----:B------:R-:W-:Y:S01]  /*2730*/  IADD3 R22, P3, R0, R150, RZ ;  /* 0x0000009600167210 */ /* 0x000fe20007f7e0ff */
[----:B------:R-:W-:Y:S01]  /*2740*/  IMAD.X R25, R3, 0x1, R145, P0 ;  /* 0x0000000103197824 */ /* 0x000fe200000e0691 */
[C---:B------:R-:W-:Y:S02]  /*2750*/  ISETP.LT.OR P1, PT, R26.reuse, 0x1, P5 ;  /* 0x000000011a00780c */ /* 0x040fe40002f21670 */
[----:B------:R-:W-:Y:S01]  /*2760*/  ISETP.LT.OR P0, PT, R26, 0x1, P4 ;  /* 0x000000011a00780c */ /* 0x000fe20002701670 */
[----:B------:R-:W-:Y:S01]  /*2770*/  IMAD.X R23, R2, 0x1, R144, P3 ;  /* 0x0000000102177824 */ /* 0x000fe200018e0690 */
[----:B------:R-:W-:Y:S01]  /*2780*/  IADD3 R16, P3, R0, R153, RZ ;  /* 0x0000009900107210 */ /* 0x000fe20007f7e0ff */
[----:B------:R-:W-:Y:S04]  /*2790*/  LDSM.16.M88.4 R4, [R239] ;  /* 0x00000000ef04783b */ /* 0x000fe80000000200 */
        /* <DEDUP_REMOVED lines=8> */
[----:B--2---:R-:W-:Y:S04]  /*2820*/  LDSM.16.M88.4 R8, [R240] ;  /* 0x00000000f008783b */ /* 0x004fe80000000200 */
        /* <DEDUP_REMOVED lines=26> */
[----:B----4-:R-:W-:-:S05]  /*29d0*/  IADD3 R12, P0, R0, R150, RZ ;  /* 0x00000096000c7210 */ /* 0x010fca0007f1e0ff */
[----:B---3--:R-:W-:Y:S01]  /*29e0*/  IMAD.X R13, R2, 0x1, R144, P0 ;  /* 0x00000001020d7824 */ /* 0x008fe200000e0690 */
[----:B------:R-:W-:-:S13]  /*29f0*/  ISETP.LT.OR P0, PT, R26, 0x21, P3 ;  /* 0x000000211a00780c */ /* 0x000fda0001f01670 */
[----:B------:R3:W-:Y:S01]  /*2a00*/  LDGSTS.E.BYPASS.LTC128B.128 [R243+0x7100], [R16.64], !P0 ;  /* 0x0710000010f37fae */ /* 0x0007e2000c101d46 */
[----:B------:R-:W-:Y:S01]  /*2a10*/  HMMA.16816.F32 R36, R4, R32, RZ ;  /* 0x000000200424723c */ /* 0x000fe200000018ff */
[----:B---3--:R-:W-:-:S05]  /*2a20*/  IADD3 R16, P0, R0, R151, RZ ;  /* 0x0000009700107210 */ /* 0x008fca0007f1e0ff */
[----:B------:R-:W-:Y:S01]  /*2a30*/  IMAD.X R17, R2, 0x1, R145, P0 ;  /* 0x0000000102117824 */ /* 0x000fe200000e0691 */
[C---:B------:R-:W-:Y:S01]  /*2a40*/  ISETP.LT.OR P0, PT, R26.reuse, 0x21, P1 ;  /* 0x000000211a00780c */ /* 0x040fe20000f01670 */
[C---:B------:R-:W-:Y:S11]  /*2a50*/  HMMA.16816.F32 R32, R4.reuse, R34, RZ ;  /* 0x000000220420723c */ /* 0x040ff600000018ff */
[----:B------:R-:W-:Y:S01]  /*2a60*/  @!UPT UIADD3 URZ, URZ, URZ, URZ ;  /* 0x0000003f3f3ff290 */ /* 0x000fe2000fffe03f */
[----:B------:R3:W-:Y:S01]  /*2a70*/  LDGSTS.E.BYPASS.LTC128B.128 [R243+0xa100], [R14.64], !P0 ;  /* 0x0a1000000ef37fae */ /* 0x0007e2000c101d46 */
[C---:B------:R-:W-:Y:S01]  /*2a80*/  ISETP.LT.OR P4, PT, R26.reuse, 0x41, P4 ;  /* 0x000000411a00780c */ /* 0x040fe20002781670 */
[----:B------:R-:W-:Y:S01]  /*2a90*/  IMAD.MOV.U32 R3, RZ, RZ, 0x40 ;  /* 0x00000040ff037424 */ /* 0x000fe200078e00ff */
[C---:B------:R-:W-:Y:S01]  /*2aa0*/  ISETP.LT.OR P3, PT, R26.reuse, 0x41, P3 ;  /* 0x000000411a00780c */ /* 0x040fe20001f61670 */
[----:B------:R-:W-:Y:S01]  /*2ab0*/  HMMA.16816.F32 R28, R4, R40, RZ ;  /* 0x00000028041c723c */ /* 0x000fe200000018ff */
[----:B------:R-:W-:Y:S02]  /*2ac0*/  ISETP.LT.OR P1, PT, R26, 0x41, P1 ;  /* 0x000000411a00780c */ /* 0x000fe40000f21670 */
[----:B---3--:R-:W-:-:S05]  /*2ad0*/  IADD3 R14, P0, R0, R152, RZ ;  /* 0x00000098000e7210 */ /* 0x008fca0007f1e0ff */
[----:B------:R-:W-:Y:S01]  /*2ae0*/  IMAD.X R15, R2, 0x1, R146, P0 ;  /* 0x00000001020f7824 */ /* 0x000fe200000e0692 */
[----:B------:R-:W-:Y:S01]  /*2af0*/  ISETP.LT.OR P0, PT, R26, 0x41, P5 ;  /* 0x000000411a00780c */ /* 0x000fe20002f01670 */
[C---:B-1----:R-:W-:Y:S08]  /*2b00*/  HMMA.16816.F32 R20, R4.reuse, R42, RZ ;  /* 0x0000002a0414723c */ /* 0x042ff000000018ff */
[C---:B------:R-:W-:Y:S04]  /*2b10*/  HMMA.16816.F32 R40, R4.reuse, R56, RZ ;  /* 0x000000380428723c */ /* 0x040fe800000018ff */
[----:B------:R1:W-:Y:S04]  /*2b20*/  LDGSTS.E.BYPASS.LTC128B.128 [R243+0x2100], [R12.64], !P0 ;  /* 0x021000000cf37fae */ /* 0x0003e8000c101d46 */
[C---:B------:R-:W-:Y:S01]  /*2b30*/  HMMA.16816.F32 R52, R4.reuse, R48, RZ ;  /* 0x000000300434723c */ /* 0x040fe200000018ff */
[----:B------:R2:W-:Y:S04]  /*2b40*/  LDGSTS.E.BYPASS.LTC128B.128 [R243+0x5100], [R16.64], !P4 ;  /* 0x0510000010f37fae */ /* 0x0005e8000e101d46 */
[----:B------:R1:W-:Y:S03]  /*2b50*/  LDGSTS.E.BYPASS.LTC128B.128 [R243+0x8100], [R14.64], !P3 ;  /* 0x081000000ef37fae */ /* 0x0003e6000d901d46 */
[C---:B------:R-:W-:Y:S08]  /*2b60*/  HMMA.16816.F32 R44, R4.reuse, R68, RZ ;  /* 0x00000044042c723c */ /* 0x040ff000000018ff */
[C---:B------:R-:W-:Y:S08]  /*2b70*/  HMMA.16816.F32 R56, R4.reuse, R58, RZ ;  /* 0x0000003a0438723c */ /* 0x040ff000000018ff */
[C---:B------:R-:W-:Y:S08]  /*2b80*/  HMMA.16816.F32 R48, R4.reuse, R50, RZ ;  /* 0x000000320430723c */ /* 0x040ff000000018ff */
        /* <DEDUP_REMOVED lines=8> */
[----:B------:R3:W-:Y:S06]  /*2c10*/  LDGSTS.E.BYPASS.LTC128B.128 [R243+0xb100], [R4.64], !P1 ;  /* 0x0b10000004f37fae */ /* 0x0007ec000c901d46 */
[----:B------:R-:W-:Y:S01]  /*2c20*/  HMMA.16816.F32 R96, R8, R66, R32 ;  /* 0x000000420860723c */ /* 0x000fe20000001820 */
[----:B------:R-:W-:Y:S01]  /*2c30*/  LDSM.16.M88.4 R64, [R231] ;  /* 0x00000000e740783b */ /* 0x000fe20000000200 */
[----:B------:R-:W-:-:S03]  /*2c40*/  IADD3 R2, R228, 0x9000, RZ ;  /* 0x00009000e4027810 */ /* 0x000fc60007ffe0ff */
[----:B------:R-:W-:Y:S03]  /*2c50*/  LDSM.16.M88.4 R76, [R231+0x800] ;  /* 0x00080000e74c783b */ /* 0x000fe60000000200 */
[C---:B------:R-:W-:Y:S01]  /*2c60*/  HMMA.16816.F32 R84, R8.reuse, R80, R40 ;  /* 0x000000500854723c */ /* 0x040fe20000001828 */
[----:B--2---:R-:W-:Y:S04]  /*2c70*/  LDSM.16.M88.4 R16, [R241] ;  /* 0x00000000f110783b */ /* 0x004fe80000000200 */
[----:B------:R-:W-:Y:S03]  /*2c80*/  LDSM.16.M88.4 R128, [R228+0xb800] ;  /* 0x00b80000e480783b */ /* 0x000fe60000000200 */
[----:B------:R-:W-:Y:S01]  /*2c90*/  HMMA.16816.F32 R92, R8, R60, R28 ;  /* 0x0000003c085c723c */ /* 0x000fe2000000181c */
[----:B------:R-:W-:Y:S04]  /*2ca0*/  LDSM.16.M88.4 R124, [R231+0xa800] ;  /* 0x00a80000e77c783b */ /* 0x000fe80000000200 */
[----:B---3--:R-:W2:Y:S01]  /*2cb0*/  LDSM.16.M88.4 R4, [R242] ;  /* 0x00000000f204783b */ /* 0x008ea20000000200 */
[----:B------:R-:W-:-:S02]  /*2cc0*/  IMAD.IADD R230, R2, 0x1, R0 ;  /* 0x0000000102e67824 */ /* 0x000fc400078e0200 */
[C---:B------:R-:W-:Y:S01]  /*2cd0*/  HMMA.16816.F32 R80, R8.reuse, R82, R56 ;  /* 0x000000520850723c */ /* 0x040fe20000001838 */
[----:B------:R-:W-:Y:S04]  /*2ce0*/  LDSM.16.M88.4 R32, [R231+0x2000] ;  /* 0x00200000e720783b */ /* 0x000fe80000000200 */
[----:B------:R-:W-:Y:S03]  /*2cf0*/  LDSM.16.M88.4 R36, [R230+-0x9000] ;  /* 0xff700000e624783b */ /* 0x000fe60000000200 */
[C---:B------:R-:W-:Y:S01]  /*2d00*/  HMMA.16816.F32 R56, R8.reuse, R114, R48 ;  /* 0x000000720838723c */ /* 0x040fe20000001830 */
[----:B------:R-:W3:Y:S04]  /*2d10*/  LDSM.16.M88.4 R48, [R231+0x1800] ;  /* 0x00180000e730783b */ /* 0x000ee80000000200 */
[----:B------:R-:W4:Y:S03]  /*2d20*/  LDSM.16.M88.4 R28, [R231+0x2800] ;  /* 0x00280000e71c783b */ /* 0x000f260000000200 */
[C---:B------:R-:W-:Y:S01]  /*2d30*/  HMMA.16816.F32 R88, R8.reuse, R62, R20 ;  /* 0x0000003e0858723c */ /* 0x040fe20000001814 */
[----:B------:R-:W1:Y:S04]  /*2d40*/  LDSM.16.M88.4 R60, [R231+0x1000] ;  /* 0x00100000e73c783b */ /* 0x000e680000000200 */
[----:B------:R-:W-:Y:S03]  /*2d50*/  LDSM.16.M88.4 R140, [R231+0x9000] ;  /* 0x00900000e78c783b */ /* 0x000fe60000000200 */
[C---:B------:R-:W-:Y:S01]  /*2d60*/  HMMA.16816.F32 R72, R8.reuse, R112, R52 ;  /* 0x000000700848723c */ /* 0x040fe20000001834 */
[----:B------:R-:W-:Y:S04]  /*2d70*/  LDSM.16.M88.4 R132, [R231+0xb000] ;  /* 0x00b00000e784783b */ /* 0x000fe80000000200 */
[----:B------:R-:W-:Y:S03]  /*2d80*/  LDSM.16.M88.4 R136, [R231+0xb800] ;  /* 0x00b80000e788783b */ /* 0x000fe60000000200 */
[C---:B------:R-:W-:Y:S01]  /*2d90*/  HMMA.16816.F32 R44, R8.reuse, R116, R44 ;  /* 0x00000074082c723c */ /* 0x040fe2000000182c */
[----:B------:R-:W0:Y:S07]  /*2da0*/  LDGDEPBAR ;  /* 0x00000000000079af */ /* 0x000e2e0000000000 */
[C---:B------:R-:W-:Y:S01]  /*2db0*/  HMMA.16816.F32 R40, R8.reuse, R118, R68 ;  /* 0x000000760828723c */ /* 0x040fe20000001844 */
[----:B------:R-:W4:Y:S07]  /*2dc0*/  LDSM.16.M88.4 R68, [R230+-0x7800] ;  /* 0xff880000e644783b */ /* 0x000f2e0000000200 */
[C---:B-----5:R-:W-:Y:S01]  /*2dd0*/  HMMA.16816.F32 R24, R8.reuse, R120, R108 ;  /* 0x000000780818723c */ /* 0x060fe2000000186c */
[----:B------:R-:W5:Y:S07]  /*2de0*/  LDSM.16.M88.4 R108, [R230+-0x8800] ;  /* 0xff780000e66c783b */ /* 0x000f6e0000000200 */
[----:B------:R-:W-:Y:S01]  /*2df0*/  HMMA.16816.F32 R20, R8, R122, R104 ;  /* 0x0000007a0814723c */ /* 0x000fe20000001868 */
[----:B------:R-:W-:Y:S07]  /*2e00*/  LDSM.16.M88.4 R104, [R228+0x3000] ;  /* 0x00300000e468783b */ /* 0x000fee0000000200 */
[C---:B--2---:R-:W-:Y:S01]  /*2e10*/  HMMA.16816.F32 R8, R4.reuse, R66, R96 ;  /* 0x000000420408723c */ /* 0x044fe20000001860 */
[----:B------:R-:W-:Y:S07]  /*2e20*/  LDSM.16.M88.4 R96, [R230+-0x8000] ;  /* 0xff800000e660783b */ /* 0x000fee0000000200 */
[C---:B-1----:R-:W-:Y:S01]  /*2e30*/  HMMA.16816.F32 R12, R4.reuse, R64, R100 ;  /* 0x00000040040c723c */ /* 0x042fe20000001864 */
[----:B------:R-:W1:Y:S07]  /*2e40*/  LDSM.16.M88.4 R100, [R230+-0x7000] ;  /* 0xff900000e664783b */ /* 0x000e6e0000000200 */
[C---:B---3--:R-:W-:Y:S08]  /*2e50*/  HMMA.16816.F32 R72, R4.reuse, R48, R72 ;  /* 0x000000300448723c */ /* 0x048ff00000001848 */
[C---:B------:R-:W-:Y:S08]  /*2e60*/  HMMA.16816.F32 R52, R4.reuse, R76, R92 ;  /* 0x0000004c0434723c */ /* 0x040ff0000000185c */
[C---:B------:R-:W-:Y:S08]  /*2e70*/  HMMA.16816.F32 R64, R4.reuse, R78, R88 ;  /* 0x0000004e0440723c */ /* 0x040ff00000001858 */
[C---:B------:R-:W-:Y:S08]  /*2e80*/  HMMA.16816.F32 R56, R4.reuse, R50, R56 ;  /* 0x000000320438723c */ /* 0x040ff00000001838 */
[C---:B------:R-:W-:Y:S01]  /*2e90*/  HMMA.16816.F32 R48, R4.reuse, R32, R44 ;  /* 0x000000200430723c */ /* 0x040fe2000000182c */
[----:B------:R-:W-:Y:S07]  /*2ea0*/  LDSM.16.M88.4 R44, [R229+0x3800] ;  /* 0x00380000e52c783b */ /* 0x000fee0000000200 */
[----:B------:R-:W-:Y:S08]  /*2eb0*/  HMMA.16816.F32 R88, R4, R34, R40 ;  /* 0x000000220458723c */ /* 0x000ff00000001828 */
[----:B------:R-:W-:Y:S01]  /*2ec0*/  HMMA.16816.F32 R32, R16, R38, R8 ;  /* 0x000000261020723c */ /* 0x000fe20000001808 */
[----:B------:R-:W2:Y:S07]  /*2ed0*/  LDSM.16.M88.4 R8, [R230+-0x6800] ;  /* 0xff980000e608783b */ /* 0x000eae0000000200 */
[C---:B----4-:R-:W-:Y:S01]  /*2ee0*/  HMMA.16816.F32 R92, R4.reuse, R28, R24 ;  /* 0x0000001c045c723c */ /* 0x050fe20000001818 */
[----:B------:R-:W-:Y:S07]  /*2ef0*/  LDSM.16.M88.4 R24, [R229+0x3000] ;  /* 0x00300000e518783b */ /* 0x000fee0000000200 */
[C---:B------:R-:W-:Y:S08]  /*2f00*/  HMMA.16816.F32 R84, R4.reuse, R60, R84 ;  /* 0x0000003c0454723c */ /* 0x040ff00000001854 */
[C---:B------:R-:W-:Y:S01]  /*2f10*/  HMMA.16816.F32 R76, R4.reuse, R62, R80 ;  /* 0x0000003e044c723c */ /* 0x040fe20000001850 */
[----:B------:R-:W-:Y:S07]  /*2f20*/  LDSM.16.M88.4 R60, [R229+0x4800] ;  /* 0x00480000e53c783b */ /* 0x000fee0000000200 */
[----:B------:R-:W-:Y:S01]  /*2f30*/  HMMA.16816.F32 R28, R4, R30, R20 ;  /* 0x0000001e041c723c */ /* 0x000fe20000001814 */
[----:B------:R-:W3:Y:S07]  /*2f40*/  LDSM.16.M88.4 R4, [R239+0x4000] ;  /* 0x00400000ef04783b */ /* 0x000eee0000000200 */
[C---:B------:R-:W-:Y:S08]  /*2f50*/  HMMA.16816.F32 R72, R16.reuse, R68, R72 ;  /* 0x000000441048723c */ /* 0x040ff00000001848 */
[C---:B-----5:R-:W-:Y:S08]  /*2f60*/  HMMA.16816.F32 R40, R16.reuse, R108, R52 ;  /* 0x0000006c1028723c */ /* 0x060ff00000001834 */
[C---:B------:R-:W-:Y:S01]  /*2f70*/  HMMA.16816.F32 R68, R16.reuse, R70, R56 ;  /* 0x000000461044723c */ /* 0x040fe20000001838 */
[----:B------:R-:W4:Y:S07]  /*2f80*/  LDSM.16.M88.4 R56, [R229+0x5000] ;  /* 0x00500000e538783b */ /* 0x000f2e0000000200 */
[C---:B-1----:R-:W-:Y:S08]  /*2f90*/  HMMA.16816.F32 R52, R16.reuse, R100, R48 ;  /* 0x000000641034723c */ /* 0x042ff00000001830 */
[C---:B------:R-:W-:Y:S01]  /*2fa0*/  HMMA.16816.F32 R20, R16.reuse, R36, R12 ;  /* 0x000000241014723c */ /* 0x040fe2000000180c */
[----:B------:R-:W-:Y:S07]  /*2fb0*/  LDSM.16.M88.4 R12, [R240+0x4000] ;  /* 0x00400000f00c783b */ /* 0x000fee0000000200 */
[C---:B------:R-:W-:Y:S01]  /*2fc0*/  HMMA.16816.F32 R48, R16.reuse, R102, R88 ;  /* 0x000000661030723c */ /* 0x040fe20000001858 */
[----:B------:R-:W1:Y:S04]  /*2fd0*/  LDSM.16.M88.4 R88, [R229+0x5800] ;  /* 0x00580000e558783b */ /* 0x000e680000000200 */
[----:B------:R-:W-:Y:S03]  /*2fe0*/  LDSM.16.M88.4 R100, [R228+0x4000] ;  /* 0x00400000e464783b */ /* 0x000fe60000000200 */
[C---:B------:R-:W-:Y:S01]  /*2ff0*/  HMMA.16816.F32 R36, R16.reuse, R110, R64 ;  /* 0x0000006e1024723c */ /* 0x040fe20000001840 */
[----:B------:R-:W5:Y:S04]  /*3000*/  LDSM.16.M88.4 R64, [R229+0x4000] ;  /* 0x00400000e540783b */ /* 0x000f680000000200 */
[----:B------:R-:W-:Y:S03]  /*3010*/  LDSM.16.M88.4 R108, [R228+0x4800] ;  /* 0x00480000e46c783b */ /* 0x000fe60000000200 */
[C---:B--2---:R-:W-:Y:S08]  /*3020*/  HMMA.16816.F32 R28, R16.reuse, R10, R28 ;  /* 0x0000000a101c723c */ /* 0x044ff0000000181c */
[C---:B------:R-:W-:Y:S08]  /*3030*/  HMMA.16816.F32 R80, R16.reuse, R96, R84 ;  /* 0x000000601050723c */ /* 0x040ff00000001854 */
[C---:B------:R-:W-:Y:S01]  /*3040*/  HMMA.16816.F32 R76, R16.reuse, R98, R76 ;  /* 0x00000062104c723c */ /* 0x040fe2000000184c */
[----:B------:R-:W2:Y:S07]  /*3050*/  LDSM.16.M88.4 R96, [R228+0x3800] ;  /* 0x00380000e460783b */ /* 0x000eae0000000200 */
[----:B------:R-:W-:Y:S08]  /*3060*/  HMMA.16816.F32 R84, R16, R8, R92 ;  /* 0x000000081054723c */ /* 0x000ff0000000185c */
[C---:B---3--:R-:W-:Y:S08]  /*3070*/  HMMA.16816.F32 R20, R4.reuse, R24, R20 ;  /* 0x000000180414723c */ /* 0x048ff00000001814 */
[C---:B------:R-:W-:Y:S01]  /*3080*/  HMMA.16816.F32 R16, R4.reuse, R26, R32 ;  /* 0x0000001a0410723c */ /* 0x040fe20000001820 */
[----:B------:R-:W-:Y:S07]  /*3090*/  LDSM.16.M88.4 R24, [R231+0x3000] ;  /* 0x00300000e718783b */ /* 0x000fee0000000200 */
[C---:B------:R-:W-:Y:S08]  /*30a0*/  HMMA.16816.F32 R92, R4.reuse, R62, R68 ;  /* 0x0000003e045c723c */ /* 0x040ff00000001844 */
[C---:B------:R-:W-:Y:S01]  /*30b0*/  HMMA.16816.F32 R32, R4.reuse, R44, R40 ;  /* 0x0000002c0420723c */ /* 0x040fe20000001828 */
[----:B------:R-:W3:Y:S07]  /*30c0*/  LDSM.16.M88.4 R40, [R228+0x5000] ;  /* 0x00500000e428783b */ /* 0x000eee0000000200 */
[C---:B----4-:R-:W-:Y:S08]  /*30d0*/  HMMA.16816.F32 R68, R4.reuse, R56, R52 ;  /* 0x000000380444723c */ /* 0x050ff00000001834 */
[C---:B------:R-:W-:Y:S08]  /*30e0*/  HMMA.16816.F32 R56, R4.reuse, R58, R48 ;  /* 0x0000003a0438723c */ /* 0x040ff00000001830 */
[C---:B------:R-:W-:Y:S08]  /*30f0*/  HMMA.16816.F32 R8, R4.reuse, R46, R36 ;  /* 0x0000002e0408723c */ /* 0x040ff00000001824 */
[C---:B-1----:R-:W-:Y:S01]  /*3100*/  HMMA.16816.F32 R48, R4.reuse, R90, R28 ;  /* 0x0000005a0430723c */ /* 0x042fe2000000181c */
[----:B------:R-:W1:Y:S07]  /*3110*/  LDSM.16.M88.4 R28, [R228+0x5800] ;  /* 0x00580000e41c783b */ /* 0x000e6e0000000200 */
[C---:B-----5:R-:W-:Y:S08]  /*3120*/  HMMA.16816.F32 R80, R4.reuse, R64, R80 ;  /* 0x000000400450723c */ /* 0x060ff00000001850 */
[C---:B------:R-:W-:Y:S01]  /*3130*/  HMMA.16816.F32 R76, R4.reuse, R66, R76 ;  /* 0x00000042044c723c */ /* 0x040fe2000000184c */
[----:B------:R-:W-:Y:S07]  /*3140*/  LDSM.16.M88.4 R64, [R231+0x4000] ;  /* 0x00400000e740783b */ /* 0x000fee0000000200 */
[C---:B------:R-:W-:Y:S08]  /*3150*/  HMMA.16816.F32 R72, R4.reuse, R60, R72 ;  /* 0x0000003c0448723c */ /* 0x040ff00000001848 */
[----:B------:R-:W-:Y:S01]  /*3160*/  HMMA.16816.F32 R52, R4, R88, R84 ;  /* 0x000000580434723c */ /* 0x000fe20000001854 */
[----:B------:R-:W-:Y:S07]  /*3170*/  LDSM.16.M88.4 R4, [R242+0x4000] ;  /* 0x00400000f204783b */ /* 0x000fee0000000200 */
[C---:B------:R-:W-:Y:S01]  /*3180*/  HMMA.16816.F32 R44, R12.reuse, R104, R20 ;  /* 0x000000680c2c723c */ /* 0x040fe20000001814 */
[----:B------:R-:W4:Y:S07]  /*3190*/  LDSM.16.M88.4 R20, [R231+0x3800] ;  /* 0x00380000e714783b */ /* 0x000f2e0000000200 */
[C---:B------:R-:W-:Y:S01]  /*31a0*/  HMMA.16816.F32 R36, R12.reuse, R106, R16 ;  /* 0x0000006a0c24723c */ /* 0x040fe20000001810 */
[----:B------:R-:W-:Y:S07]  /*31b0*/  LDSM.16.M88.4 R104, [R230+-0x5800] ;  /* 0xffa80000e668783b */ /* 0x000fee0000000200 */
[C---:B--2---:R-:W-:Y:S01]  /*31c0*/  HMMA.16816.F32 R16, R12.reuse, R98, R8 ;  /* 0x000000620c10723c */ /* 0x044fe20000001808 */
[----:B------:R-:W-:Y:S07]  /*31d0*/  LDSM.16.M88.4 R8, [R241+0x4000] ;  /* 0x00400000f108783b */ /* 0x000fee0000000200 */
[C---:B------:R-:W-:Y:S01]  /*31e0*/  HMMA.16816.F32 R88, R12.reuse, R110, R92 ;  /* 0x0000006e0c58723c */ /* 0x040fe2000000185c */
[----:B------:R-:W2:Y:S07]  /*31f0*/  LDSM.16.M88.4 R92, [R231+0x5800] ;  /* 0x00580000e75c783b */ /* 0x000eae0000000200 */
[C---:B------:R-:W-:Y:S01]  /*3200*/  HMMA.16816.F32 R60, R12.reuse, R100, R80 ;  /* 0x000000640c3c723c */ /* 0x040fe20000001850 */
[----:B------:R-:W5:Y:S07]  /*3210*/  LDSM.16.M88.4 R80, [R231+0x4800] ;  /* 0x00480000e750783b */ /* 0x000f6e0000000200 */
[C---:B------:R-:W-:Y:S01]  /*3220*/  HMMA.16816.F32 R32, R12.reuse, R96, R32 ;  /* 0x000000600c20723c */ /* 0x040fe20000001820 */
[----:B------:R-:W2:Y:S07]  /*3230*/  LDSM.16.M88.4 R96, [R231+0x5000] ;  /* 0x00500000e760783b */ /* 0x000eae0000000200 */
[C---:B---3--:R-:W-:Y:S08]  /*3240*/  HMMA.16816.F32 R84, R12.reuse, R40, R68 ;  /* 0x000000280c54723c */ /* 0x048ff00000001844 */
[C---:B------:R-:W-:Y:S08]  /*3250*/  HMMA.16816.F32 R68, R12.reuse, R42, R56 ;  /* 0x0000002a0c44723c */ /* 0x040ff00000001838 */
[C---:B-1----:R-:W-:Y:S08]  /*3260*/  HMMA.16816.F32 R40, R12.reuse, R28, R52 ;  /* 0x0000001c0c28723c */ /* 0x042ff00000001834 */
[C---:B------:R-:W-:Y:S01]  /*3270*/  HMMA.16816.F32 R72, R12.reuse, R108, R72 ;  /* 0x0000006c0c48723c */ /* 0x040fe20000001848 */
[----:B------:R-:W1:Y:S07]  /*3280*/  LDSM.16.M88.4 R108, [R230+-0x6000] ;  /* 0xffa00000e66c783b */ /* 0x000e6e0000000200 */
[C---:B------:R-:W-:Y:S08]  /*3290*/  HMMA.16816.F32 R56, R12.reuse, R30, R48 ;  /* 0x0000001e0c38723c */ /* 0x040ff00000001830 */
[----:B------:R-:W-:Y:S08]  /*32a0*/  HMMA.16816.F32 R76, R12, R102, R76 ;  /* 0x000000660c4c723c */ /* 0x000ff0000000184c */
[C---:B----4-:R-:W-:Y:S01]  /*32b0*/  HMMA.16816.F32 R12, R4.reuse, R22, R16 ;  /* 0x00000016040c723c */ /* 0x050fe20000001810 */
[----:B------:R-:W-:Y:S07]  /*32c0*/  LDSM.16.M88.4 R16, [R230+-0x4000] ;  /* 0xffc00000e610783b */ /* 0x000fee0000000200 */
[C---:B------:R-:W-:Y:S08]  /*32d0*/  HMMA.16816.F32 R52, R4.reuse, R24, R44 ;  /* 0x000000180434723c */ /* 0x040ff0000000182c */
[C---:B------:R-:W-:Y:S01]  /*32e0*/  HMMA.16816.F32 R44, R4.reuse, R20, R32 ;  /* 0x00000014042c723c */ /* 0x040fe20000001820 */
[----:B------:R-:W-:Y:S07]  /*32f0*/  LDSM.16.M88.4 R20, [R230+-0x4800] ;  /* 0xffb80000e614783b */ /* 0x000fee0000000200 */
[C---:B--2---:R-:W-:Y:S01]  /*3300*/  HMMA.16816.F32 R100, R4.reuse, R92, R40 ;  /* 0x0000005c0464723c */ /* 0x044fe20000001828 */
[----:B------:R-:W2:Y:S07]  /*3310*/  LDSM.16.M88.4 R40, [R230+-0x5000] ;  /* 0xffb00000e628783b */ /* 0x000eae0000000200 */
[C---:B------:R-:W-:Y:S08]  /*3320*/  HMMA.16816.F32 R48, R4.reuse, R26, R36 ;  /* 0x0000001a0430723c */ /* 0x040ff00000001824 */
[C---:B-----5:R-:W-:Y:S01]  /*3330*/  HMMA.16816.F32 R28, R4.reuse, R80, R72 ;  /* 0x00000050041c723c */ /* 0x060fe20000001848 */
[----:B------:R-:W-:Y:S07]  /*3340*/  LDSM.16.M88.4 R72, [R229+0x6000] ;  /* 0x00600000e548783b */ /* 0x000fee0000000200 */
[C---:B------:R-:W-:Y:S08]  /*3350*/  HMMA.16816.F32 R24, R4.reuse, R82, R88 ;  /* 0x000000520418723c */ /* 0x040ff00000001858 */
[C---:B------:R-:W-:Y:S08]  /*3360*/  HMMA.16816.F32 R84, R4.reuse, R96, R84 ;  /* 0x000000600454723c */ /* 0x040ff00000001854 */
[C---:B------:R-:W-:Y:S08]  /*3370*/  HMMA.16816.F32 R80, R4.reuse, R98, R68 ;  /* 0x000000620450723c */ /* 0x040ff00000001844 */
[C---:B------:R-:W-:Y:S01]  /*3380*/  HMMA.16816.F32 R96, R4.reuse, R94, R56 ;  /* 0x0000005e0460723c */ /* 0x040fe20000001838 */
[----:B------:R-:W3:Y:S07]  /*3390*/  LDSM.16.M88.4 R56, [R230+-0x3800] ;  /* 0xffc80000e638783b */ /* 0x000eee0000000200 */
[C---:B------:R-:W-:Y:S08]  /*33a0*/  HMMA.16816.F32 R36, R4.reuse, R64, R60 ;  /* 0x000000400424723c */ /* 0x040ff0000000183c */
[----:B------:R-:W-:Y:S01]  /*33b0*/  HMMA.16816.F32 R32, R4, R66, R76 ;  /* 0x000000420420723c */ /* 0x000fe2000000184c */
[----:B------:R-:W4:Y:S07]  /*33c0*/  LDSM.16.M88.4 R4, [R239+0x8000] ;  /* 0x00800000ef04783b */ /* 0x000f2e0000000200 */
[C---:B------:R-:W-:Y:S01]  /*33d0*/  HMMA.16816.F32 R76, R8.reuse, R106, R12 ;  /* 0x0000006a084c723c */ /* 0x040fe2000000180c */
[----:B------:R-:W5:Y:S07]  /*33e0*/  LDSM.16.M88.4 R12, [R229+0x6800] ;  /* 0x00680000e50c783b */ /* 0x000f6e0000000200 */
[C---:B-1----:R-:W-:Y:S01]  /*33f0*/  HMMA.16816.F32 R92, R8.reuse, R108, R52 ;  /* 0x0000006c085c723c */ /* 0x042fe20000001834 */
[----:B------:R-:W-:Y:S07]  /*3400*/  LDSM.16.M88.4 R52, [R229+0x7000] ;  /* 0x00700000e534783b */ /* 0x000fee0000000200 */
[C---:B------:R-:W-:Y:S01]  /*3410*/  HMMA.16816.F32 R88, R8.reuse, R104, R44 ;  /* 0x000000680858723c */ /* 0x040fe2000000182c */
[----:B------:R-:W-:Y:S07]  /*3420*/  LDSM.16.M88.4 R44, [R229+0x8000] ;  /* 0x00800000e52c783b */ /* 0x000fee0000000200 */
[C---:B--2---:R-:W-:Y:S08]  /*3430*/  HMMA.16816.F32 R64, R8.reuse, R40, R36 ;  /* 0x000000280840723c */ /* 0x044ff00000001824 */
[C---:B------:R-:W-:Y:S08]  /*3440*/  HMMA.16816.F32 R68, R8.reuse, R42, R32 ;  /* 0x0000002a0844723c */ /* 0x040ff00000001820 */
[C---:B------:R-:W-:Y:S08]  /*3450*/  HMMA.16816.F32 R108, R8.reuse, R110, R48 ;  /* 0x0000006e086c723c */ /* 0x040ff00000001830 */
[C---:B------:R-:W-:Y:S01]  /*3460*/  HMMA.16816.F32 R40, R8.reuse, R22, R24 ;  /* 0x000000160828723c */ /* 0x040fe20000001818 */
[----:B------:R-:W1:Y:S07]  /*3470*/  LDSM.16.M88.4 R24, [R229+0x7800] ;  /* 0x00780000e518783b */ /* 0x000e6e0000000200 */
[C---:B------:R-:W-:Y:S08]  /*3480*/  HMMA.16816.F32 R48, R8.reuse, R16, R84 ;  /* 0x000000100830723c */ /* 0x040ff00000001854 */
[C---:B------:R-:W-:Y:S01]  /*3490*/  HMMA.16816.F32 R36, R8.reuse, R18, R80 ;  /* 0x000000120824723c */ /* 0x040fe20000001850 */
[----:B------:R-:W-:Y:S07]  /*34a0*/  LDSM.16.M88.4 R80, [R228+0x8000] ;  /* 0x00800000e450783b */ /* 0x000fee0000000200 */
[C---:B------:R-:W-:Y:S01]  /*34b0*/  HMMA.16816.F32 R60, R8.reuse, R20, R28 ;  /* 0x00000014083c723c */ /* 0x040fe2000000181c */
[----:B------:R-:W2:Y:S04]  /*34c0*/  LDSM.16.M88.4 R20, [R229+0x8800] ;  /* 0x00880000e514783b */ /* 0x000ea80000000200 */
[----:B------:R-:W-:Y:S03]  /*34d0*/  LDSM.16.M88.4 R28, [R228+0x6000] ;  /* 0x00600000e41c783b */ /* 0x000fe60000000200 */
[C---:B---3--:R-:W-:Y:S08]  /*34e0*/  HMMA.16816.F32 R32, R8.reuse, R56, R100 ;  /* 0x000000380820723c */ /* 0x048ff00000001864 */
[----:B------:R-:W-:Y:S08]  /*34f0*/  HMMA.16816.F32 R16, R8, R58, R96 ;  /* 0x0000003a0810723c */ /* 0x000ff00000001860 */
[C---:B----4-:R-:W-:Y:S08]  /*3500*/  HMMA.16816.F32 R8, R4.reuse, R72, R92 ;  /* 0x000000480408723c */ /* 0x050ff0000000185c */
[C---:B-----5:R-:W-:Y:S08]  /*3510*/  HMMA.16816.F32 R100, R4.reuse, R12, R88 ;  /* 0x0000000c0464723c */ /* 0x060ff00000001858 */
[C---:B------:R-:W-:Y:S01]  /*3520*/  HMMA.16816.F32 R92, R4.reuse, R14, R76 ;  /* 0x0000000e045c723c */ /* 0x040fe2000000184c */
[----:B------:R-:W3:Y:S04]  /*3530*/  LDSM.16.M88.4 R12, [R240+0x8000] ;  /* 0x00800000f00c783b */ /* 0x000ee80000000200 */
[----:B------:R-:W-:Y:S03]  /*3540*/  LDSM.16.M88.4 R76, [R228+0x7000] ;  /* 0x00700000e44c783b */ /* 0x000fe60000000200 */
[C---:B------:R-:W-:Y:S01]  /*3550*/  HMMA.16816.F32 R56, R4.reuse, R74, R108 ;  /* 0x0000004a0438723c */ /* 0x040fe2000000186c */
[----:B------:R-:W4:Y:S07]  /*3560*/  LDSM.16.M88.4 R72, [R228+0x7800] ;  /* 0x00780000e448783b */ /* 0x000f2e0000000200 */
[C---:B-1----:R-:W-:Y:S01]  /*3570*/  HMMA.16816.F32 R108, R4.reuse, R24, R60 ;  /* 0x00000018046c723c */ /* 0x042fe2000000183c */
[----:B------:R-:W-:Y:S07]  /*3580*/  LDSM.16.M88.4 R60, [R231+0x6000] ;  /* 0x00600000e73c783b */ /* 0x000fee0000000200 */
[C---:B------:R-:W-:Y:S01]  /*3590*/  HMMA.16816.F32 R104, R4.reuse, R26, R40 ;  /* 0x0000001a0468723c */ /* 0x040fe20000001828 */
[----:B------:R-:W1:Y:S04]  /*35a0*/  LDSM.16.M88.4 R24, [R228+0x6800] ;  /* 0x00680000e418783b */ /* 0x000e680000000200 */
[----:B------:R-:W-:Y:S03]  /*35b0*/  LDSM.16.M88.4 R40, [R231+0x7800] ;  /* 0x00780000e728783b */ /* 0x000fe60000000200 */
[C---:B------:R-:W-:Y:S08]  /*35c0*/  HMMA.16816.F32 R116, R4.reuse, R52, R64 ;  /* 0x000000340474723c */ /* 0x040ff00000001840 */
[C---:B------:R-:W-:Y:S01]  /*35d0*/  HMMA.16816.F32 R112, R4.reuse, R54, R68 ;  /* 0x000000360470723c */ /* 0x040fe20000001844 */
[----:B------:R-:W-:Y:S07]  /*35e0*/  LDSM.16.M88.4 R68, [R228+0x8800] ;  /* 0x00880000e444783b */ /* 0x000fee0000000200 */
[C---:B------:R-:W-:Y:S01]  /*35f0*/  HMMA.16816.F32 R96, R4.reuse, R44, R48 ;  /* 0x0000002c0460723c */ /* 0x040fe20000001830 */
[----:B------:R-:W-:Y:S07]  /*3600*/  LDSM.16.M88.4 R48, [R231+0x6800] ;  /* 0x00680000e730783b */ /* 0x000fee0000000200 */
[C---:B------:R-:W-:Y:S01]  /*3610*/  HMMA.16816.F32 R88, R4.reuse, R46, R36 ;  /* 0x0000002e0458723c */ /* 0x040fe20000001824 */
[----:B------:R-:W-:Y:S07]  /*3620*/  LDSM.16.M88.4 R44, [R231+0x7000] ;  /* 0x00700000e72c783b */ /* 0x000fee0000000200 */
[C---:B--2---:R-:W-:Y:S08]  /*3630*/  HMMA.16816.F32 R84, R4.reuse, R20, R32 ;  /* 0x000000140454723c */ /* 0x044ff00000001820 */
[----:B------:R-:W-:Y:S08]  /*3640*/  HMMA.16816.F32 R64, R4, R22, R16 ;  /* 0x000000160440723c */ /* 0x000ff00000001810 */
[C---:B---3--:R-:W-:Y:S01]  /*3650*/  HMMA.16816.F32 R4, R12.reuse, R28, R8 ;  /* 0x0000001c0c04723c */ /* 0x048fe20000001808 */
[----:B------:R-:W2:Y:S07]  /*3660*/  LDSM.16.M88.4 R8, [R242+0x8000] ;  /* 0x00800000f208783b */ /* 0x000eae0000000200 */
[C---:B------:R-:W-:Y:S08]  /*3670*/  HMMA.16816.F32 R56, R12.reuse, R30, R56 ;  /* 0x0000001e0c38723c */ /* 0x040ff00000001838 */
[C---:B----4-:R-:W-:Y:S01]  /*3680*/  HMMA.16816.F32 R20, R12.reuse, R74, R104 ;  /* 0x0000004a0c14723c */ /* 0x050fe20000001868 */
[----:B------:R-:W-:Y:S07]  /*3690*/  LDSM.16.M88.4 R104, [R229+0x9800] ;  /* 0x00980000e568783b */ /* 0x000fee0000000200 */
[C---:B-1----:R-:W-:Y:S01]  /*36a0*/  HMMA.16816.F32 R52, R12.reuse, R24, R100 ;  /* 0x000000180c34723c */ /* 0x042fe20000001864 */
[----:B------:R-:W1:Y:S07]  /*36b0*/  LDSM.16.M88.4 R100, [R231+0x8800] ;  /* 0x00880000e764783b */ /* 0x000e6e0000000200 */
[C---:B------:R-:W-:Y:S08]  /*36c0*/  HMMA.16816.F32 R36, R12.reuse, R26, R92 ;  /* 0x0000001a0c24723c */ /* 0x040ff0000000185c */
[C---:B------:R-:W-:Y:S08]  /*36d0*/  HMMA.16816.F32 R16, R12.reuse, R80, R96 ;  /* 0x000000500c10723c */ /* 0x040ff00000001860 */
[----:B------:R-:W-:Y:S08]  /*36e0*/  HMMA.16816.F32 R88, R12, R82, R88 ;  /* 0x000000520c58723c */ /* 0x000ff00000001858 */
[C---:B--2---:R-:W-:Y:S01]  /*36f0*/  HMMA.16816.F32 R80, R8.reuse, R60, R4 ;  /* 0x0000003c0850723c */ /* 0x044fe20000001804 */
[----:B------:R-:W-:Y:S07]  /*3700*/  LDSM.16.M88.4 R4, [R241+0x8000] ;  /* 0x00800000f104783b */ /* 0x000fee0000000200 */
[----:B------:R-:W-:Y:S08]  /*3710*/  HMMA.16816.F32 R56, R8, R62, R56 ;  /* 0x0000003e0838723c */ /* 0x000ff00000001838 */
[----:B------:R-:W-:Y:S01]  /*3720*/  HMMA.16816.F32 R32, R12, R76, R116 ;  /* 0x0000004c0c20723c */ /* 0x000fe20000001874 */
[----:B------:R-:W2:Y:S07]  /*3730*/  LDSM.16.M88.4 R116, [R231+0x8000] ;  /* 0x00800000e774783b */ /* 0x000eae0000000200 */
[----:B------:R-:W-:Y:S01]  /*3740*/  HMMA.16816.F32 R60, R8, R42, R20 ;  /* 0x0000002a083c723c */ /* 0x000fe20000001814 */
[----:B------:R-:W3:Y:S07]  /*3750*/  LDSM.16.M88.4 R20, [R230+-0x2800] ;  /* 0xffd80000e614783b */ /* 0x000eee0000000200 */
[C---:B------:R-:W-:Y:S01]  /*3760*/  HMMA.16816.F32 R24, R12.reuse, R72, R108 ;  /* 0x000000480c18723c */ /* 0x040fe2000000186c */
[----:B------:R-:W-:Y:S07]  /*3770*/  LDSM.16.M88.4 R108, [R229+0x9000] ;  /* 0x00900000e56c783b */ /* 0x000fee0000000200 */
[C---:B------:R-:W-:Y:S01]  /*3780*/  HMMA.16816.F32 R28, R12.reuse, R78, R112 ;  /* 0x0000004e0c1c723c */ /* 0x040fe20000001870 */
[----:B------:R-:W-:Y:S07]  /*3790*/  LDSM.16.M88.4 R112, [R229+0xa000] ;  /* 0x00a00000e570783b */ /* 0x000fee0000000200 */
[----:B------:R-:W-:Y:S01]  /*37a0*/  HMMA.16816.F32 R96, R12, R68, R84 ;  /* 0x000000440c60723c */ /* 0x000fe20000001854 */
[----:B------:R-:W-:Y:S07]  /*37b0*/  LDSM.16.M88.4 R84, [R230+-0x3000] ;  /* 0xffd00000e654783b */ /* 0x000fee0000000200 */
[----:B------:R-:W-:Y:S08]  /*37c0*/  HMMA.16816.F32 R52, R8, R48, R52 ;  /* 0x000000300834723c */ /* 0x000ff00000001834 */
[----:B------:R-:W-:Y:S01]  /*37d0*/  HMMA.16816.F32 R92, R12, R70, R64 ;  /* 0x000000460c5c723c */ /* 0x000fe20000001840 */
[----:B------:R-:W-:Y:S07]  /*37e0*/  LDSM.16.M88.4 R12, [R239+0xc000] ;  /* 0x00c00000ef0c783b */ /* 0x000fee0000000200 */
[C---:B------:R-:W-:Y:S01]  /*37f0*/  HMMA.16816.F32 R76, R8.reuse, R50, R36 ;  /* 0x00000032084c723c */ /* 0x040fe20000001824 */
[----:B------:R-:W4:Y:S04]  /*3800*/  LDSM.16.M88.4 R48, [R230+-0x2000] ;  /* 0xffe00000e630783b */ /* 0x000f280000000200 */
[----:B------:R-:W5:Y:S03]  /*3810*/  LDSM.16.M88.4 R36, [R230+-0x800] ;  /* 0xfff80000e624783b */ /* 0x000f660000000200 */
[C---:B------:R-:W-:Y:S01]  /*3820*/  HMMA.16816.F32 R64, R8.reuse, R40, R24 ;  /* 0x000000280840723c */ /* 0x040fe20000001818 */
[----:B------:R-:W-:Y:S07]  /*3830*/  LDSM.16.M88.4 R40, [R230+-0x1000] ;  /* 0xfff00000e628783b */ /* 0x000fee0000000200 */
[C---:B------:R-:W-:Y:S08]  /*3840*/  HMMA.16816.F32 R72, R8.reuse, R44, R32 ;  /* 0x0000002c0848723c */ /* 0x040ff00000001820 */
[C---:B------:R-:W-:Y:S01]  /*3850*/  HMMA.16816.F32 R68, R8.reuse, R46, R28 ;  /* 0x0000002e0844723c */ /* 0x040fe2000000181c */
[----:B------:R-:W4:Y:S07]  /*3860*/  LDSM.16.M88.4 R44, [R230+-0x1800] ;  /* 0xffe80000e62c783b */ /* 0x000f2e0000000200 */
[C---:B-1----:R-:W-:Y:S08]  /*3870*/  HMMA.16816.F32 R24, R8.reuse, R100, R96 ;  /* 0x000000640818723c */ /* 0x042ff00000001860 */
[----:B--2---:R-:W-:Y:S08]  /*3880*/  HMMA.16816.F32 R32, R8, R116, R16 ;  /* 0x000000740820723c */ /* 0x004ff00000001810 */
[----:B---3--:R-:W-:Y:S08]  /*3890*/  HMMA.16816.F32 R52, R4, R20, R52 ;  /* 0x000000140434723c */ /* 0x008ff00000001834 */
[----:B------:R-:W-:Y:S08]  /*38a0*/  HMMA.16816.F32 R16, R8, R102, R92 ;  /* 0x000000660810723c */ /* 0x000ff0000000185c */
[----:B------:R-:W-:Y:S08]  /*38b0*/  HMMA.16816.F32 R20, R4, R22, R76 ;  /* 0x000000160414723c */ /* 0x000ff0000000184c */
[----:B------:R-:W-:Y:S08]  /*38c0*/  HMMA.16816.F32 R28, R8, R118, R88 ;  /* 0x00000076081c723c */ /* 0x000ff00000001858 */
[C---:B----4-:R-:W-:Y:S08]  /*38d0*/  HMMA.16816.F32 R96, R4.reuse, R48, R72 ;  /* 0x000000300460723c */ /* 0x050ff00000001848 */
[C---:B------:R-:W-:Y:S08]  /*38e0*/  HMMA.16816.F32 R100, R4.reuse, R50, R68 ;  /* 0x000000320464723c */ /* 0x040ff00000001844 */
[C---:B-----5:R-:W-:Y:S01]  /*38f0*/  HMMA.16816.F32 R92, R4.reuse, R36, R24 ;  /* 0x00000024045c723c */ /* 0x060fe20000001818 */
[----:B------:R-:W1:Y:S07]  /*3900*/  LDSM.16.M88.4 R24, [R229+0xa800] ;  /* 0x00a80000e518783b */ /* 0x000e6e0000000200 */
[C---:B------:R-:W-:Y:S08]  /*3910*/  HMMA.16816.F32 R8, R4.reuse, R84, R80 ;  /* 0x000000540408723c */ /* 0x040ff00000001850 */
[----:B------:R-:W-:Y:S08]  /*3920*/  HMMA.16816.F32 R56, R4, R86, R56 ;  /* 0x000000560438723c */ /* 0x000ff00000001838 */
[----:B------:R-:W-:Y:S08]  /*3930*/  HMMA.16816.F32 R72, R12, R104, R52 ;  /* 0x000000680c48723c */ /* 0x000ff00000001834 */
[----:B------:R-:W-:Y:S01]  /*3940*/  HMMA.16816.F32 R84, R4, R38, R16 ;  /* 0x000000260454723c */ /* 0x000fe20000001810 */
[----:B------:R-:W2:Y:S04]  /*3950*/  LDSM.16.M88.4 R16, [R229+0xb000] ;  /* 0x00b00000e510783b */ /* 0x000ea80000000200 */
[----:B------:R-:W-:Y:S03]  /*3960*/  LDSM.16.M88.4 R36, [R228+0x9000] ;  /* 0x00900000e424783b */ /* 0x000fe60000000200 */
[----:B------:R-:W-:Y:S01]  /*3970*/  HMMA.16816.F32 R52, R12, R106, R20 ;  /* 0x0000006a0c34723c */ /* 0x000fe20000001814 */
[----:B------:R-:W3:Y:S07]  /*3980*/  LDSM.16.M88.4 R20, [R229+0xb800] ;  /* 0x00b80000e514783b */ /* 0x000eee0000000200 */
[C---:B------:R-:W-:Y:S01]  /*3990*/  HMMA.16816.F32 R68, R4.reuse, R44, R64 ;  /* 0x0000002c0444723c */ /* 0x040fe20000001840 */
[----:B------:R-:W-:Y:S07]  /*39a0*/  LDSM.16.M88.4 R64, [R228+0x9800] ;  /* 0x00980000e440783b */ /* 0x000fee0000000200 */
[C---:B------:R-:W-:Y:S01]  /*39b0*/  HMMA.16816.F32 R88, R4.reuse, R46, R60 ;  /* 0x0000002e0458723c */ /* 0x040fe2000000183c */
[----:B------:R-:W-:Y:S07]  /*39c0*/  LDSM.16.M88.4 R60, [R228+0xa000] ;  /* 0x00a00000e43c783b */ /* 0x000fee0000000200 */
[C---:B------:R-:W-:Y:S08]  /*39d0*/  HMMA.16816.F32 R32, R4.reuse, R40, R32 ;  /* 0x000000280420723c */ /* 0x040ff00000001820 */
[----:B------:R-:W-:Y:S01]  /*39e0*/  HMMA.16816.F32 R28, R4, R42, R28 ;  /* 0x0000002a041c723c */ /* 0x000fe2000000181c */
[----:B------:R-:W4:Y:S07]  /*39f0*/  LDSM.16.M88.4 R4, [R240+0xc000] ;  /* 0x00c00000f004783b */ /* 0x000f2e0000000200 */
[C---:B------:R-:W-:Y:S01]  /*3a00*/  HMMA.16816.F32 R44, R12.reuse, R114, R100 ;  /* 0x000000720c2c723c */ /* 0x040fe20000001864 */
[----:B------:R-:W5:Y:S07]  /*3a10*/  LDSM.16.M88.4 R100, [R228+0xa800] ;  /* 0x00a80000e464783b */ /* 0x000f6e0000000200 */
[C---:B------:R-:W-:Y:S01]  /*3a20*/  HMMA.16816.F32 R76, R12.reuse, R110, R56 ;  /* 0x0000006e0c4c723c */ /* 0x040fe20000001838 */
[----:B------:R-:W3:Y:S07]  /*3a30*/  LDSM.16.M88.4 R56, [R228+0xb000] ;  /* 0x00b00000e438783b */ /* 0x000eee0000000200 */
[C---:B------:R-:W-:Y:S01]  /*3a40*/  HMMA.16816.F32 R80, R12.reuse, R108, R8 ;  /* 0x0000006c0c50723c */ /* 0x040fe20000001808 */
[----:B------:R-:W-:Y:S07]  /*3a50*/  LDSM.16.M88.4 R8, [R242+0xc000] ;  /* 0x00c00000f208783b */ /* 0x000fee0000000200 */
[C---:B------:R-:W-:Y:S01]  /*3a60*/  HMMA.16816.F32 R48, R12.reuse, R112, R96 ;  /* 0x000000700c30723c */ /* 0x040fe20000001860 */
[----:B------:R-:W4:Y:S07]  /*3a70*/  LDSM.16.M88.4 R96, [R231+0xa000] ;  /* 0x00a00000e760783b */ /* 0x000f2e0000000200 */
[C---:B-1----:R-:W-:Y:S08]  /*3a80*/  HMMA.16816.F32 R68, R12.reuse, R24, R68 ;  /* 0x000000180c44723c */ /* 0x042ff00000001844 */
[C---:B------:R-:W-:Y:S08]  /*3a90*/  HMMA.16816.F32 R40, R12.reuse, R26, R88 ;  /* 0x0000001a0c28723c */ /* 0x040ff00000001858 */
[C---:B--2---:R-:W-:Y:S08]  /*3aa0*/  HMMA.16816.F32 R32, R12.reuse, R16, R32 ;  /* 0x000000100c20723c */ /* 0x044ff00000001820 */
[C---:B------:R-:W-:Y:S08]  /*3ab0*/  HMMA.16816.F32 R28, R12.reuse, R18, R28 ;  /* 0x000000120c1c723c */ /* 0x040ff0000000181c */
[C---:B---3--:R-:W-:Y:S08]  /*3ac0*/  HMMA.16816.F32 R24, R12.reuse, R20, R92 ;  /* 0x000000140c18723c */ /* 0x048ff0000000185c */
[----:B------:R-:W-:Y:S01]  /*3ad0*/  HMMA.16816.F32 R12, R12, R22, R84 ;  /* 0x000000160c0c723c */ /* 0x000fe20000001854 */
[----:B------:R-:W1:Y:S07]  /*3ae0*/  LDSM.16.M88.4 R20, [R231+0x9800] ;  /* 0x00980000e714783b */ /* 0x000e6e0000000200 */
[C---:B----4-:R-:W-:Y:S01]  /*3af0*/  HMMA.16816.F32 R16, R4.reuse, R36, R80 ;  /* 0x000000240410723c */ /* 0x050fe20000001850 */
[----:B------:R-:W-:Y:S07]  /*3b00*/  LDSM.16.M88.4 R80, [R230] ;  /* 0x00000000e650783b */ /* 0x000fee0000000200 */
[C---:B------:R-:W-:Y:S08]  /*3b10*/  HMMA.16816.F32 R116, R4.reuse, R38, R76 ;  /* 0x000000260474723c */ /* 0x040ff0000000184c */
[C---:B------:R-:W-:Y:S08]  /*3b20*/  HMMA.16816.F32 R36, R4.reuse, R60, R48 ;  /* 0x0000003c0424723c */ /* 0x040ff00000001830 */
[C---:B------:R-:W-:Y:S01]  /*3b30*/  HMMA.16816.F32 R108, R4.reuse, R62, R44 ;  /* 0x0000003e046c723c */ /* 0x040fe2000000182c */
[----:B------:R-:W-:Y:S07]  /*3b40*/  LDSM.16.M88.4 R60, [R230+0x2000] ;  /* 0x00200000e63c783b */ /* 0x000fee0000000200 */
[C---:B-----5:R-:W-:Y:S01]  /*3b50*/  HMMA.16816.F32 R104, R4.reuse, R100, R68 ;  /* 0x000000640468723c */ /* 0x060fe20000001844 */
[----:B------:R-:W-:Y:S07]  /*3b60*/  LDSM.16.M88.4 R68, [R230+0x1000] ;  /* 0x00100000e644783b */ /* 0x000fee0000000200 */
[C---:B------:R-:W-:Y:S01]  /*3b70*/  HMMA.16816.F32 R120, R4.reuse, R64, R72 ;  /* 0x000000400478723c */ /* 0x040fe20000001848 */
[----:B------:R-:W-:Y:S07]  /*3b80*/  LDSM.16.M88.4 R72, [R230+0x800] ;  /* 0x00080000e648783b */ /* 0x000fee0000000200 */
[C---:B------:R-:W-:Y:S01]  /*3b90*/  HMMA.16816.F32 R112, R4.reuse, R66, R52 ;  /* 0x000000420470723c */ /* 0x040fe20000001834 */
[----:B------:R-:W-:Y:S07]  /*3ba0*/  LDSM.16.M88.4 R64, [R230+0x1800] ;  /* 0x00180000e640783b */ /* 0x000fee0000000200 */
[C---:B------:R-:W-:Y:S08]  /*3bb0*/  HMMA.16816.F32 R100, R4.reuse, R102, R40 ;  /* 0x000000660464723c */ /* 0x040ff00000001828 */
[C---:B------:R-:W-:Y:S08]  /*3bc0*/  HMMA.16816.F32 R92, R4.reuse, R56, R32 ;  /* 0x00000038045c723c */ /* 0x040ff00000001820 */
[C---:B------:R-:W-:Y:S01]  /*3bd0*/  HMMA.16816.F32 R88, R4.reuse, R58, R28 ;  /* 0x0000003a0458723c */ /* 0x040fe2000000181c */
[----:B------:R-:W-:Y:S07]  /*3be0*/  LDSM.16.M88.4 R56, [R230+0x2800] ;  /* 0x00280000e638783b */ /* 0x000fee0000000200 */
[C---:B------:R-:W-:Y:S08]  /*3bf0*/  HMMA.16816.F32 R84, R4.reuse, R128, R24 ;  /* 0x000000800454723c */ /* 0x040ff00000001818 */
[----:B------:R-:W-:Y:S01]  /*3c00*/  HMMA.16816.F32 R76, R4, R130, R12 ;  /* 0x00000082044c723c */ /* 0x000fe2000000180c */
[----:B------:R-:W2:Y:S01]  /*3c10*/  LDSM.16.M88.4 R4, [R241+0xc000] ;  /* 0x00c00000f104783b */ /* 0x000ea20000000200 */
[----:B------:R-:W-:Y:S01]  /*3c20*/  ISETP.GE.AND P0, PT, R163, 0x2, PT ;  /* 0x00000002a300780c */ /* 0x000fe20003f06270 */
[----:B------:R-:W-:-:S05]  /*3c30*/  DEPBAR.LE SB0, 0x0 ;  /* 0x000080000000791a */ /* 0x000fca0000000000 */
[C---:B------:R-:W-:Y:S08]  /*3c40*/  HMMA.16816.F32 R36, R8.reuse, R96, R36 ;  /* 0x000000600824723c */ /* 0x040ff00000001824 */
[C---:B------:R-:W-:Y:S08]  /*3c50*/  HMMA.16816.F32 R32, R8.reuse, R98, R108 ;  /* 0x000000620820723c */ /* 0x040ff0000000186c */
[C---:B------:R-:W-:Y:S08]  /*3c60*/  HMMA.16816.F32 R28, R8.reuse, R124, R104 ;  /* 0x0000007c081c723c */ /* 0x040ff00000001868 */
        /* <DEDUP_REMOVED lines=8> */
[----:B------:R-:W-:Y:S01]  /*3cf0*/  HMMA.16816.F32 R8, R8, R138, R76 ;  /* 0x0000008a0808723c */ /* 0x000fe2000000184c */
[----:B------:R-:W-:Y:S07]  /*3d00*/  BSSY B0, `(.L_x_3236) ;  /* 0x0000070000007945 */ /* 0x000fee0003800000 */
[C---:B--2---:R-:W-:Y:S01]  /*3d10*/  HMMA.16816.F32 R36, R4.reuse, R68, R36 ;  /* 0x000000440424723c */ /* 0x044fe20000001824 */
[----:B------:R-:W-:Y:S07]  /*3d20*/  BAR.SYNC.DEFER_BLOCKING 0x0 ;  /* 0x0000000000007b1d */ /* 0x000fee0000010000 */
[----:B------:R-:W-:Y:S01]  /*3d30*/  HMMA.16816.F32 R68, R4, R70, R32 ;  /* 0x000000460444723c */ /* 0x000fe20000001820 */
[----:B------:R-:W-:-:S07]  /*3d40*/  ISETP.GT.AND P6, PT, R160, 0x5f, PT ;  /* 0x0000005fa000780c */ /* 0x000fce0003fc4270 */
        /* <DEDUP_REMOVED lines=10> */
[----:B------:R-:W-:Y:S07]  /*3df0*/  @!UPT UIADD3 URZ, URZ, URZ, URZ ;  /* 0x0000003f3f3ff290 */ /* 0x000fee000fffe03f */
[----:B------:R-:W-:Y:S11]  /*3e00*/  @!P0 BRA `(.L_x_3237) ;  /* 0x000005f000008947 */ /* 0x000ff60003800000 */
        /* <DEDUP_REMOVED lines=29> */
.L_x_3300:
[----:B------:R-:W-:Y:S05]  /*3fe0*/  BRA.DIV ~URZ, `(.L_x_3239) ;  /* 0x000108227f007947 */ /* 0x000fea000b800000 */
[----:B------:R-:W3:Y:S01]  /*3ff0*/  SHFL.IDX PT, R3, R23, RZ, 0x181f ;  /* 0x00181fff17037589 */ /* 0x000ee200000e0000 */
[C---:B------:R-:W-:Y:S02]  /*4000*/  IADD3 R72, R245.reuse, 0xc0, RZ ;  /* 0x000000c0f5487810 */ /* 0x040fe40007ffe0ff */
[----:B------:R-:W-:Y:S01]  /*4010*/  ISETP.GE.AND P3, PT, R245, c[0x0][0x1d4], PT ;  /* 0x00007500f5007a0c */ /* 0x000fe20003f66270 */
[----:B------:R-:W4:Y:S03]  /*4020*/  SHFL.IDX PT, R0, R23, 0x1, 0x181f ;  /* 0x00381f0017007f89 */ /* 0x000f2600000e0000 */
[----:B------:R-:W-:Y:S01]  /*4030*/  SEL R5, RZ, 0x10, P3 ;  /* 0x00000010ff057807 */ /* 0x000fe20001800000 */
[----:B------:R-:W5:Y:S01]  /*4040*/  SHFL.IDX PT, R2, R22, 0x1, 0x181f ;  /* 0x00381f0016027f89 */ /* 0x000f6200000e0000 */
[----:B---3--:R-:W-:-:S02]  /*4050*/  IADD3 R20, P0, R3, R150, RZ ;  /* 0x0000009603147210 */ /* 0x008fc40007f1e0ff */
[C---:B------:R-:W-:Y:S02]  /*4060*/  IADD3 R18, P2, R3.reuse, R151, RZ ;  /* 0x0000009703127210 */ /* 0x040fe40007f5e0ff */
[----:B------:R-:W-:Y:S01]  /*4070*/  IADD3 R14, P1, R3, R153, RZ ;  /* 0x00000099030e7210 */ /* 0x000fe20007f3e0ff */
[--C-:B--2---:R-:W-:Y:S01]  /*4080*/  IMAD.X R21, R4, 0x1, R144.reuse, P0 ;  /* 0x0000000104157824 */ /* 0x104fe200000e0690 */
[----:B----4-:R-:W-:Y:S01]  /*4090*/  IADD3 R12, P0, R0, R150, RZ ;  /* 0x00000096000c7210 */ /* 0x010fe20007f1e0ff */
[----:B------:R-:W-:Y:S01]  /*40a0*/  IMAD.X R19, R4, 0x1, R145, P2 ;  /* 0x0000000104137824 */ /* 0x000fe200010e0691 */
[----:B------:R-:W-:Y:S01]  /*40b0*/  IADD3 R10, P2, R0, R151, RZ ;  /* 0x00000097000a7210 */ /* 0x000fe20007f5e0ff */
[----:B------:R-:W-:Y:S01]  /*40c0*/  IMAD.X R15, R4, 0x1, R147, P1 ;  /* 0x00000001040f7824 */ /* 0x000fe200008e0693 */
[-C--:B------:R-:W-:Y:S01]  /*40d0*/  IADD3 R8, P1, R0, R152.reuse, RZ ;  /* 0x0000009800087210 */ /* 0x080fe20007f3e0ff */
[----:B-----5:R-:W-:Y:S01]  /*40e0*/  IMAD.X R13, R2, 0x1, R144, P0 ;  /* 0x00000001020d7824 */ /* 0x020fe200000e0690 */
[----:B------:R-:W-:Y:S01]  /*40f0*/  IADD3 R6, P0, R0, R153, RZ ;  /* 0x0000009900067210 */ /* 0x000fe20007f1e0ff */
[----:B------:R-:W-:Y:S01]  /*4100*/  IMAD.X R11, R2, 0x1, R145, P2 ;  /* 0x00000001020b7824 */ /* 0x000fe200010e0691 */
[----:B------:R-:W-:Y:S01]  /*4110*/  ISETP.GE.AND P2, PT, R252, c[0x0][0x1d4], PT ;  /* 0x00007500fc007a0c */ /* 0x000fe20003f46270 */
[C---:B------:R-:W-:Y:S01]  /*4120*/  IMAD.X R9, R2.reuse, 0x1, R146, P1 ;  /* 0x0000000102097824 */ /* 0x040fe200008e0692 */
[----:B------:R-:W-:Y:S01]  /*4130*/  ISETP.GE.AND P1, PT, R251, c[0x0][0x1d4], PT ;  /* 0x00007500fb007a0c */ /* 0x000fe20003f26270 */
[----:B------:R-:W-:Y:S01]  /*4140*/  IMAD.X R7, R2, 0x1, R147, P0 ;  /* 0x0000000102077824 */ /* 0x000fe200000e0693 */
[----:B------:R-:W-:Y:S01]  /*4150*/  ISETP.GE.AND P0, PT, R72, c[0x0][0x1d4], PT ;  /* 0x0000750048007a0c */ /* 0x000fe20003f06270 */
[----:B------:R2:W-:Y:S01]  /*4160*/  LDGSTS.E.BYPASS.LTC128B.128 [R243+0xc100], [R20.64], !P3 ;  /* 0x0c10000014f37fae */ /* 0x0005e2000d901d46 */
[----:B------:R-:W-:-:S03]  /*4170*/  IADD3 R16, P4, R3, R152, RZ ;  /* 0x0000009803107210 */ /* 0x000fc60007f9e0ff */
[----:B------:R2:W3:Y:S02]  /*4180*/  SHFL.IDX PT, R0, R23, 0x2, 0x181f ;  /* 0x00581f0017007f89 */ /* 0x0004e400000e0000 */
[----:B------:R-:W-:Y:S02]  /*4190*/  IMAD.X R17, R4, 0x1, R146, P4 ;  /* 0x0000000104117824 */ /* 0x000fe400020e0692 */
        /* <DEDUP_REMOVED lines=11> */
.L_x_3301:
[----:B---3--:R-:W-:Y:S02]  /*4250*/  IADD3 R2, -R5, 0x10, RZ ;  /* 0x0000001005027810 */ /* 0x008fe40007ffe1ff */
[----:B--2---:R-:W-:Y:S02]  /*4260*/  IADD3 R6, -R13, 0x10, RZ ;  /* 0x000000100d067810 */ /* 0x004fe40007ffe1ff */
[----:B------:R-:W-:Y:S02]  /*4270*/  LOP3.LUT R2, R2, 0xf, RZ, 0xc0, !PT ;  /* 0x0000000f02027812 */ /* 0x000fe400078ec0ff */
[----:B------:R-:W-:Y:S02]  /*4280*/  IADD3 R3, -R14, 0x10, RZ ;  /* 0x000000100e037810 */ /* 0x000fe40007ffe1ff */
[----:B------:R-:W-:-:S02]  /*4290*/  IADD3 R10, P1, P0, R2, R0, R150 ;  /* 0x00000000020a7210 */ /* 0x000fc4000783e096 */
[----:B------:R-:W-:Y:S02]  /*42a0*/  LOP3.LUT R2, R6, 0xf, RZ, 0xc0, !PT ;  /* 0x0000000f06027812 */ /* 0x000fe400078ec0ff */
[----:B------:R-:W-:Y:S02]  /*42b0*/  IADD3 R7, -R12, 0x10, RZ ;  /* 0x000000100c077810 */ /* 0x000fe40007ffe1ff */
[----:B------:R-:W-:Y:S02]  /*42c0*/  LOP3.LUT R3, R3, 0xf, RZ, 0xc0, !PT ;  /* 0x0000000f03037812 */ /* 0x000fe400078ec0ff */
[----:B-1----:R-:W-:Y:S02]  /*42d0*/  IADD3.X R11, RZ, R4, R144, P1, P0 ;  /* 0x00000004ff0b7210 */ /* 0x002fe40000fe0490 */
[----:B------:R-:W-:Y:S02]  /*42e0*/  IADD3 R6, P1, P0, R2, R0, R152 ;  /* 0x0000000002067210 */ /* 0x000fe4000783e098 */
[----:B------:R-:W-:-:S02]  /*42f0*/  LOP3.LUT R2, R7, 0xf, RZ, 0xc0, !PT ;  /* 0x0000000f07027812 */ /* 0x000fc400078ec0ff */
[----:B------:R-:W-:Y:S02]  /*4300*/  IADD3 R8, P3, P2, R3, R0, R151 ;  /* 0x0000000003087210 */ /* 0x000fe40007a7e097 */
        /* <DEDUP_REMOVED lines=15> */
.L_x_3237:
[----:B------:R-:W-:Y:S05]  /*4400*/  BSYNC B0 ;  /* 0x0000000000007941 */ /* 0x000fea0003800000 */
.L_x_3236:
        /* <DEDUP_REMOVED lines=8> */
[----:B------:R-:W-:Y:S02]  /*4490*/  MOV R4, R0 ;  /* 0x0000000000047202 */ /* 0x000fe40000000f00 */
[----:B---3--:R-:W-:Y:S01]  /*44a0*/  IADD3 R0, -R3, 0x1, R148 ;  /* 0x0000000103007810 */ /* 0x008fe20007ffe194 */
[----:B------:R-:W-:Y:S01]  /*44b0*/  IMAD.IADD R6, R148, 0x1, -R3 ;  /* 0x0000000194067824 */ /* 0x000fe200078e0a03 */
[----:B------:R-:W-:Y:S02]  /*44c0*/  @P0 SHF.R.U32.HI R4, RZ, c[0x0][0x2cc], R2 ;  /* 0x0000b300ff040a19 */ /* 0x000fe40000011602 */
[----:B------:R-:W-:Y:S01]  /*44d0*/  IADD3 R5, R0, -c[0x0][0x168], RZ ;  /* 0x80005a0000057a10 */ /* 0x000fe20007ffe0ff */
[----:B------:R-:W-:Y:S05]  /*44e0*/  BRA.DIV ~URZ, `(.L_x_3240) ;  /* 0x000108227f007947 */ /* 0x000fea000b800000 */
[----:B------:R1:W2:Y:S02]  /*44f0*/  SHFL.IDX PT, R0, R4, RZ, 0x1c1f ;  /* 0x001c1fff04007589 */ /* 0x0002a400000e0000 */
.L_x_3302:
        /* <DEDUP_REMOVED lines=8> */
[----:B------:R-:W-:Y:S02]  /*4580*/  FSEL R9, R53, -INF , P1 ;  /* 0xff80000035097808 */ /* 0x000fe40000800000 */
[----:B------:R-:W-:Y:S02]  /*4590*/  FSEL R17, R49, -INF , P4 ;  /* 0xff80000031117808 */ /* 0x000fe40002000000 */
[----:B------:R-:W-:Y:S02]  /*45a0*/  FSEL R18, R44, -INF , P0 ;  /* 0xff8000002c127808 */ /* 0x000fe40000000000 */
[C---:B------:R-:W-:Y:S02]  /*45b0*/  ISETP.GT.AND P2, PT, R0.reuse, 0x8, PT ;  /* 0x000000080000780c */ /* 0x040fe40003f44270 */
[C---:B------:R-:W-:Y:S02]  /*45c0*/  ISETP.GT.AND P1, PT, R0.reuse, 0x11, PT ;  /* 0x000000110000780c */ /* 0x040fe40003f24270 */
[----:B------:R-:W-:-:S02]  /*45d0*/  ISETP.GT.AND P4, PT, R0, 0x19, PT ;  /* 0x000000190000780c */ /* 0x000fc40003f84270 */
[----:B------:R-:W-:Y:S02]  /*45e0*/  ISETP.GT.AND P0, PT, R0, 0x20, PT ;  /* 0x000000200000780c */ /* 0x000fe40003f04270 */
[----:B------:R-:W-:Y:S02]  /*45f0*/  FSEL R20, R40, -INF , P3 ;  /* 0xff80000028147808 */ /* 0x000fe40001800000 */
[----:B------:R-:W-:Y:S02]  /*4600*/  ISETP.GT.AND P3, PT, R0, 0x28, PT ;  /* 0x000000280000780c */ /* 0x000fe40003f64270 */
[----:B------:R-:W-:Y:S02]  /*4610*/  FSEL R16, R48, -INF , P2 ;  /* 0xff80000030107808 */ /* 0x000fe40001000000 */
        /* <DEDUP_REMOVED lines=8> */
[----:B------:R-:W-:Y:S02]  /*46a0*/  ISETP.GT.AND P3, PT, R0, 0x38, PT ;  /* 0x000000380000780c */ /* 0x000fe40003f64270 */
[----:B------:R-:W-:Y:S02]  /*46b0*/  FSEL R86, R37, -INF , P2 ;  /* 0xff80000025567808 */ /* 0x000fe40001000000 */
[----:B------:R-:W-:Y:S02]  /*46c0*/  FSEL R84, R69, -INF , P4 ;  /* 0xff80000045547808 */ /* 0x000fe40002000000 */
[----:B------:R-:W-:Y:S02]  /*46d0*/  FSEL R221, R32, -INF , P1 ;  /* 0xff80000020dd7808 */ /* 0x000fe40000800000 */
[----:B------:R-:W-:Y:S02]  /*46e0*/  FSEL R220, R33, -INF , P0 ;  /* 0xff80000021dc7808 */ /* 0x000fe40000000000 */
[----:B------:R-:W-:-:S02]  /*46f0*/  ISETP.GT.AND P4, PT, R0, 0x39, PT ;  /* 0x000000390000780c */ /* 0x000fc40003f84270 */
[C---:B------:R-:W-:Y:S02]  /*4700*/  ISETP.GT.AND P2, PT, R0.reuse, 0x40, PT ;  /* 0x000000400000780c */ /* 0x040fe40003f44270 */
[C---:B------:R-:W-:Y:S02]  /*4710*/  ISETP.GT.AND P1, PT, R0.reuse, 0x41, PT ;  /* 0x000000410000780c */ /* 0x040fe40003f24270 */
[----:B------:R-:W-:Y:S02]  /*4720*/  ISETP.GT.AND P0, PT, R0, 0x48, PT ;  /* 0x000000480000780c */ /* 0x000fe40003f04270 */
[----:B------:R-:W-:Y:S02]  /*4730*/  FSEL R219, R64, -INF , P3 ;  /* 0xff80000040db7808 */ /* 0x000fe40001800000 */
[----:B------:R-:W-:Y:S02]  /*4740*/  ISETP.GT.AND P3, PT, R0, 0x50, PT ;  /* 0x000000500000780c */ /* 0x000fe40003f64270 */
[----:B------:R-:W-:-:S02]  /*4750*/  FSEL R218, R65, -INF , P4 ;  /* 0xff80000041da7808 */ /* 0x000fc40002000000 */
        /* <DEDUP_REMOVED lines=8> */
[----:B------:R-:W-:Y:S02]  /*47e0*/  FSEL R226, R61, -INF , P4 ;  /* 0xff8000003de27808 */ /* 0x000fe40002000000 */
[----:B------:R-:W-:Y:S01]  /*47f0*/  FSEL R247, R25, -INF , P2 ;  /* 0xff80000019f77808 */ /* 0x000fe20001000000 */
[----:B------:R2:W-:Y:S01]  /*4800*/  STL [R1], R0 ;  /* 0x0000000001007387 */ /* 0x0005e20000100800 */
[----:B------:R-:W-:Y:S02]  /*4810*/  FSEL R244, R56, -INF , P1 ;  /* 0xff80000038f47808 */ /* 0x000fe40000800000 */
[----:B------:R-:W-:Y:S01]  /*4820*/  FSEL R238, R57, -INF , P0 ;  /* 0xff80000039ee7808 */ /* 0x000fe20000000000 */
[----:B------:R-:W-:Y:S05]  /*4830*/  BRA.DIV ~URZ, `(.L_x_3241) ;  /* 0x000105427f007947 */ /* 0x000fea000b800000 */
[----:B------:R-:W3:Y:S01]  /*4840*/  LDL R3, [R1] ;  /* 0x0000000001037983 */ /* 0x000ee20000100800 */
[----:B--2---:R-:W-:-:S03]  /*4850*/  FMNMX.FTZ R0, R8, R9, !PT ;  /* 0x0000000908007209 */ /* 0x004fc60007810000 */
        /* <DEDUP_REMOVED lines=19> */
[----:B------:R-:W-:-:S02]  /*4990*/  FSEL R13, R51, -INF , P0 ;  /* 0xff800000330d7808 */ /* 0x000fc40000000000 */
[C---:B------:R-:W-:Y:S02]  /*49a0*/  ISETP.GT.AND P1, PT, R5.reuse, 0x10, PT ;  /* 0x000000100500780c */ /* 0x040fe40003f24270 */
        /* <DEDUP_REMOVED lines=59> */
[C---:B------:R-:W-:Y:S02]  /*4d60*/  ISETP.GT.AND P0, PT, R5.reuse, 0x51, PT ;  /* 0x000000510500780c */ /* 0x040fe40003f04270 */
[----:B------:R-:W-:Y:S02]  /*4d70*/  FSEL R4, R26, -INF , P1 ;  /* 0xff8000001a047808 */ /* 0x000fe40000800000 */
[----:B------:R-:W-:Y:S02]  /*4d80*/  FMNMX.FTZ R2, R224, R2, !PT ;  /* 0x00000002e0027209 */ /* 0x000fe40007810000 */
[----:B------:R-:W-:Y:S01]  /*4d90*/  ISETP.GT.AND P1, PT, R5, 0x58, PT ;  /* 0x000000580500780c */ /* 0x000fe20003f24270 */
[----:B------:R-:W-:Y:S01]  /*4da0*/  STL [R1+0x8], R4 ;  /* 0x0000080401007387 */ /* 0x000fe20000100800 */
[----:B------:R-:W-:Y:S02]  /*4db0*/  FMNMX.FTZ R2, R4, R2, !PT ;  /* 0x0000000204027209 */ /* 0x000fe40007810000 */
[----:B------:R-:W-:-:S02]  /*4dc0*/  FSEL R250, R58, -INF , P1 ;  /* 0xff8000003afa7808 */ /* 0x000fc40000800000 */
[----:B---3--:R-:W-:Y:S02]  /*4dd0*/  FMNMX.FTZ R0, R3, R0, !PT ;  /* 0x0000000003007209 */ /* 0x008fe40007810000 */
[----:B------:R-:W-:Y:S02]  /*4de0*/  FSEL R3, R27, -INF , P0 ;  /* 0xff8000001b037808 */ /* 0x000fe40000000000 */
[----:B------:R-:W-:Y:S02]  /*4df0*/  FMNMX.FTZ R0, R247, R0, !PT ;  /* 0x00000000f7007209 */ /* 0x000fe40007810000 */
[----:B------:R-:W-:Y:S01]  /*4e00*/  ISETP.GT.AND P0, PT, R5, 0x59, PT ;  /* 0x000000590500780c */ /* 0x000fe20003f04270 */
[----:B------:R-:W-:Y:S01]  /*4e10*/  STL [R1+0x4], R3 ;  /* 0x0000040301007387 */ /* 0x000fe20000100800 */
[----:B------:R-:W-:Y:S02]  /*4e20*/  FMNMX.FTZ R0, R244, R0, !PT ;  /* 0x00000000f4007209 */ /* 0x000fe40007810000 */
[----:B------:R-:W-:-:S02]  /*4e30*/  FMNMX.FTZ R2, R3, R2, !PT ;  /* 0x0000000203027209 */ /* 0x000fc40007810000 */
        /* <DEDUP_REMOVED lines=11> */
.L_x_3303:
[C---:B------:R-:W-:Y:S01]  /*4ef0*/  FMUL.FTZ R0, R173.reuse, c[0x0][0x2d0] ;  /* 0x0000b400ad007a20 */ /* 0x040fe20000410000 */
[----:B------:R-:W-:Y:S01]  /*4f00*/  FSETP.NEU.FTZ.AND P0, PT, R173, -INF , PT ;  /* 0xff800000ad00780b */ /* 0x000fe20003f1d000 */
[----:B------:R-:W4:Y:S03]  /*4f10*/  LDL.LU R99, [R1] ;  /* 0x0000000001637983 */ /* 0x000f260000300800 */
[----:B------:R-:W-:Y:S02]  /*4f20*/  FSEL R0, R0, RZ, P0 ;  /* 0x000000ff00007208 */ /* 0x000fe40000000000 */
[----:B---3--:R-:W-:Y:S01]  /*4f30*/  FMNMX.FTZ R12, R12, R4, !PT ;  /* 0x000000040c0c7209 */ /* 0x008fe20007810000 */
[----:B------:R-:W-:Y:S01]  /*4f40*/  WARPSYNC 0xffffffff ;  /* 0xffffffff00007948 */ /* 0x000fe20003800000 */
[----:B------:R-:W-:Y:S01]  /*4f50*/  LDSM.16.MT88.4 R36, [R233] ;  /* 0x00000000e924783b */ /* 0x000fe20000004200 */
[--C-:B------:R-:W-:Y:S01]  /*4f60*/  FFMA.FTZ R2, R8, c[0x0][0x2d0], -R0.reuse ;  /* 0x0000b40008027a23 */ /* 0x100fe20000010800 */
[----:B------:R-:W-:Y:S01]  /*4f70*/  FSETP.NEU.FTZ.AND P0, PT, R12, -INF , PT ;  /* 0xff8000000c00780b */ /* 0x000fe20003f1d000 */
[--C-:B------:R-:W-:Y:S01]  /*4f80*/  FFMA.FTZ R3, R20, c[0x0][0x2d0], -R0.reuse ;  /* 0x0000b40014037a23 */ /* 0x100fe20000010800 */
[----:B------:R-:W-:Y:S01]  /*4f90*/  LDSM.16.MT88.4 R32, [R232+0x800] ;  /* 0x00080000e820783b */ /* 0x000fe20000004200 */
[----:B------:R1:W-:Y:S03]  /*4fa0*/  MUFU.EX2 R106, R2 ;  /* 0x00000002006a7308 */ /* 0x0003e60000000800 */
[----:B------:R-:W3:Y:S04]  /*4fb0*/  LDL.LU R95, [R1+0x4] ;  /* 0x00000400015f7983 */ /* 0x000ee80000300800 */
[----:B------:R-:W5:Y:S01]  /*4fc0*/  LDL.LU R94, [R1+0x8] ;  /* 0x00000800015e7983 */ /* 0x000f620000300800 */
[----:B------:R2:W-:Y:S03]  /*4fd0*/  MUFU.EX2 R102, R3 ;  /* 0x0000000300667308 */ /* 0x0005e60000000800 */
[----:B------:R-:W-:Y:S04]  /*4fe0*/  LDSM.16.MT88.4 R40, [R233+0x800] ;  /* 0x00080000e928783b */ /* 0x000fe80000004200 */
[----:B------:R-:W-:Y:S01]  /*4ff0*/  LDSM.16.MT88.4 R60, [R232+0x3000] ;  /* 0x00300000e83c783b */ /* 0x000fe20000004200 */
[----:B-1----:R-:W-:-:S03]  /*5000*/  FFMA.FTZ R2, R9, c[0x0][0x2d0], -R0 ;  /* 0x0000b40009027a23 */ /* 0x002fc60000010800 */
[----:B------:R-:W-:Y:S01]  /*5010*/  LDSM.16.MT88.4 R52, [R234] ;  /* 0x00000000ea34783b */ /* 0x000fe20000004200 */
[----:B------:R1:W1:Y:S03]  /*5020*/  MUFU.EX2 R107, R2 ;  /* 0x00000002006b7308 */ /* 0x0002660000000800 */
[----:B------:R-:W-:Y:S01]  /*5030*/  LDSM.16.MT88.4 R64, [R233+0x3000] ;  /* 0x00300000e940783b */ /* 0x000fe20000004200 */
[----:B--2---:R-:W-:-:S03]  /*5040*/  FFMA.FTZ R3, R21, c[0x0][0x2d0], -R0 ;  /* 0x0000b40015037a23 */ /* 0x004fc60000010800 */
[----:B------:R-:W2:Y:S01]  /*5050*/  LDSM.16.MT88.4 R20, [R232] ;  /* 0x00000000e814783b */ /* 0x000ea20000004200 */
[----:B------:R-:W-:Y:S03]  /*5060*/  MUFU.EX2 R104, R3 ;  /* 0x0000000300687308 */ /* 0x000fe60000000800 */
[----:B------:R-:W-:Y:S04]  /*5070*/  LDSM.16.MT88.4 R56, [R235+0x800] ;  /* 0x00080000eb38783b */ /* 0x000fe80000004200 */
[----:B------:R-:W-:Y:S01]  /*5080*/  LDSM.16.MT88.4 R44, [R234+0x800] ;  /* 0x00080000ea2c783b */ /* 0x000fe20000004200 */
[----:B-1----:R-:W-:Y:S01]  /*5090*/  FFMA.FTZ R2, R16, c[0x0][0x2d0], -R0 ;  /* 0x0000b40010027a23 */ /* 0x002fe20000010800 */
[----:B------:R-:W-:-:S02]  /*50a0*/  F2FP.PACK_AB R8, R107, R106 ;  /* 0x0000006a6b08723e */ /* 0x000fc400000000ff */
[----:B------:R-:W-:Y:S01]  /*50b0*/  LDSM.16.MT88.4 R72, [R233+0x3800] ;  /* 0x00380000e948783b */ /* 0x000fe20000004200 */
[----:B------:R1:W-:Y:S03]  /*50c0*/  MUFU.EX2 R105, R2 ;  /* 0x0000000200697308 */ /* 0x0003e60000000800 */
[----:B------:R-:W-:Y:S04]  /*50d0*/  LDSM.16.MT88.4 R76, [R232+0x6000] ;  /* 0x00600000e84c783b */ /* 0x000fe80000004200 */
[----:B------:R-:W-:Y:S01]  /*50e0*/  LDSM.16.MT88.4 R68, [R234+0x3000] ;  /* 0x00300000ea44783b */ /* 0x000fe20000004200 */
[----:B-1----:R-:W-:-:S04]  /*50f0*/  FFMA.FTZ R2, R17, c[0x0][0x2d0], -R0 ;  /* 0x0000b40011027a23 */ /* 0x002fc80000010800 */
[----:B------:R1:W-:Y:S02]  /*5100*/  MUFU.EX2 R100, R2 ;  /* 0x0000000200647308 */ /* 0x0003e40000000800 */
[----:B-1----:R-:W-:-:S06]  /*5110*/  FFMA.FTZ R2, R18, c[0x0][0x2d0], -R0 ;  /* 0x0000b40012027a23 */ /* 0x002fcc0000010800 */
[----:B------:R1:W-:Y:S02]  /*5120*/  MUFU.EX2 R97, R2 ;  /* 0x0000000200617308 */ /* 0x0003e40000000800 */
[----:B-1----:R-:W-:-:S06]  /*5130*/  FFMA.FTZ R2, R19, c[0x0][0x2d0], -R0 ;  /* 0x0000b40013027a23 */ /* 0x002fcc0000010800 */
[----:B------:R1:W1:Y:S02]  /*5140*/  MUFU.EX2 R93, R2 ;  /* 0x00000002005d7308 */ /* 0x0002640000000800 */
[----:B-1----:R-:W-:Y:S01]  /*5150*/  FMUL.FTZ R2, R12, c[0x0][0x2d0] ;  /* 0x0000b4000c027a20 */ /* 0x002fe20000410000 */
[----:B------:R-:W-:-:S04]  /*5160*/  F2FP.PACK_AB R4, R93, R97 ;  /* 0x000000615d04723e */ /* 0x000fc800000000ff */
[----:B------:R-:W-:-:S05]  /*5170*/  FSEL R2, R2, RZ, P0 ;  /* 0x000000ff02027208 */ /* 0x000fca0000000000 */
[----:B------:R-:W-:Y:S01]  /*5180*/  FFMA.FTZ R3, R6, c[0x0][0x2d0], -R2 ;  /* 0x0000b40006037a23 */ /* 0x000fe20000010802 */
[----:B------:R-:W-:-:S03]  /*5190*/  F2FP.PACK_AB R6, R104, R102 ;  /* 0x000000666806723e */ /* 0x000fc600000000ff */
[----:B------:R1:W-:Y:S02]  /*51a0*/  MUFU.EX2 R101, R3 ;  /* 0x0000000300657308 */ /* 0x0003e40000000800 */
[----:B-1----:R-:W-:-:S06]  /*51b0*/  FFMA.FTZ R3, R7, c[0x0][0x2d0], -R2 ;  /* 0x0000b40007037a23 */ /* 0x002fcc0000010802 */
[----:B------:R1:W1:Y:S02]  /*51c0*/  MUFU.EX2 R172, R3 ;  /* 0x0000000300ac7308 */ /* 0x0002640000000800 */
[----:B-1----:R-:W-:Y:S01]  /*51d0*/  FFMA.FTZ R3, R14, c[0x0][0x2d0], -R2 ;  /* 0x0000b4000e037a23 */ /* 0x002fe20000010802 */
[----:B------:R-:W-:-:S05]  /*51e0*/  F2FP.PACK_AB R9, R172, R101 ;  /* 0x00000065ac09723e */ /* 0x000fca00000000ff */
[----:B------:R1:W-:Y:S02]  /*51f0*/  MUFU.EX2 R98, R3 ;  /* 0x0000000300627308 */ /* 0x0003e40000000800 */
[----:B-1----:R-:W-:-:S06]  /*5200*/  FFMA.FTZ R3, R13, c[0x0][0x2d0], -R2 ;  /* 0x0000b4000d037a23 */ /* 0x002fcc0000010802 */
[----:B------:R1:W1:Y:S02]  /*5210*/  MUFU.EX2 R14, R3 ;  /* 0x00000003000e7308 */ /* 0x0002640000000800 */
[----:B-1----:R-:W-:Y:S01]  /*5220*/  FFMA.FTZ R3, R11, c[0x0][0x2d0], -R2 ;  /* 0x0000b4000b037a23 */ /* 0x002fe20000010802 */
[----:B------:R-:W-:-:S05]  /*5230*/  F2FP.PACK_AB R11, R14, R98 ;  /* 0x000000620e0b723e */ /* 0x000fca00000000ff */
[----:B------:R1:W-:Y:S02]  /*5240*/  MUFU.EX2 R96, R3 ;  /* 0x0000000300607308 */ /* 0x0003e40000000800 */
[----:B-1----:R-:W-:Y:S01]  /*5250*/  FFMA.FTZ R3, R10, c[0x0][0x2d0], -R2 ;  /* 0x0000b4000a037a23 */ /* 0x002fe20000010802 */
[----:B------:R-:W-:-:S05]  /*5260*/  F2FP.PACK_AB R10, R100, R105 ;  /* 0x00000069640a723e */ /* 0x000fca00000000ff */
[----:B------:R1:W1:Y:S02]  /*5270*/  MUFU.EX2 R92, R3 ;  /* 0x00000003005c7308 */ /* 0x0002640000000800 */
[C---:B--2---:R-:W-:Y:S08]  /*5280*/  HMMA.16816.F32 R16, R8.reuse, R20, RZ ;  /* 0x000000140810723c */ /* 0x044ff000000018ff */
[----:B------:R-:W-:Y:S01]  /*5290*/  HMMA.16816.F32 R28, R8, R22, RZ ;  /* 0x00000016081c723c */ /* 0x000fe200000018ff */
[----:B-1----:R-:W-:Y:S01]  /*52a0*/  FFMA.FTZ R3, R15, c[0x0][0x2d0], -R2 ;  /* 0x0000b4000f037a23 */ /* 0x002fe20000010802 */
[----:B------:R-:W-:-:S03]  /*52b0*/  F2FP.PACK_AB R5, R92, R96 ;  /* 0x000000605c05723e */ /* 0x000fc600000000ff */
[----:B------:R1:W-:Y:S03]  /*52c0*/  MUFU.EX2 R103, R3 ;  /* 0x0000000300677308 */ /* 0x0003e60000000800 */
[----:B------:R-:W-:Y:S01]  /*52d0*/  HMMA.16816.F32 R20, R8, R36, RZ ;  /* 0x000000240814723c */ /* 0x000fe200000018ff */
[----:B-1----:R-:W-:Y:S02]  /*52e0*/  FFMA.FTZ R3, R24, c[0x0][0x2d0], -R2 ;  /* 0x0000b40018037a23 */ /* 0x002fe40000010802 */
[----:B------:R-:W1:Y:S02]  /*52f0*/  LDSM.16.MT88.4 R24, [R235] ;  /* 0x00000000eb18783b */ /* 0x000e640000004200 */
[----:B------:R-:W2:Y:S02]  /*5300*/  MUFU.EX2 R13, R3 ;  /* 0x00000003000d7308 */ /* 0x000ea40000000800 */
[----:B--2---:R-:W-:Y:S01]  /*5310*/  F2FP.PACK_AB R7, R13, R103 ;  /* 0x000000670d07723e */ /* 0x004fe200000000ff */
[----:B------:R-:W-:-:S02]  /*5320*/  FFMA.FTZ R3, R87, c[0x0][0x2d0], -R0 ;  /* 0x0000b40057037a23 */ /* 0x000fc40000010800 */
[----:B----4-:R-:W-:-:S04]  /*5330*/  IMAD.MOV.U32 R15, RZ, RZ, R99 ;  /* 0x000000ffff0f7224 */ /* 0x010fc800078e0063 */
[----:B------:R-:W-:Y:S01]  /*5340*/  HMMA.16816.F32 R88, R4, R32, R16 ;  /* 0x000000200458723c */ /* 0x000fe20000001810 */
[----:B------:R-:W-:-:S06]  /*5350*/  FFMA.FTZ R15, R15, c[0x0][0x2d0], -R0 ;  /* 0x0000b4000f0f7a23 */ /* 0x000fcc0000010800 */
[----:B------:R-:W-:Y:S01]  /*5360*/  MUFU.EX2 R15, R15 ;  /* 0x0000000f000f7308 */ /* 0x000fe20000000800 */
        /* <DEDUP_REMOVED lines=12> */
[----:B------:R-:W4:Y:S07]  /*5430*/  LDSM.16.MT88.4 R52, [R235+0x3800] ;  /* 0x00380000eb34783b */ /* 0x000f2e0000004200 */
[----:B------:R-:W-:Y:S08]  /*5440*/  HMMA.16816.F32 R16, R8, R64, RZ ;  /* 0x000000400810723c */ /* 0x000ff000000018ff */
[C---:B------:R-:W-:Y:S08]  /*5450*/  HMMA.16816.F32 R184, R4.reuse, R58, R36 ;  /* 0x0000003a04b8723c */ /* 0x040ff00000001824 */
[C---:B------:R-:W-:Y:S08]  /*5460*/  HMMA.16816.F32 R196, R4.reuse, R44, R32 ;  /* 0x0000002c04c4723c */ /* 0x040ff00000001820 */
[C---:B------:R-:W-:Y:S01]  /*5470*/  HMMA.16816.F32 R180, R4.reuse, R46, R28 ;  /* 0x0000002e04b4723c */ /* 0x040fe2000000181c */
[----:B------:R-:W3:Y:S07]  /*5480*/  LDSM.16.MT88.4 R44, [R232+0x6800] ;  /* 0x00680000e82c783b */ /* 0x000eee0000004200 */
[----:B------:R-:W-:Y:S01]  /*5490*/  HMMA.16816.F32 R200, R4, R56, R48 ;  /* 0x0000003804c8723c */ /* 0x000fe20000001830 */
[----:B------:R-:W3:Y:S04]  /*54a0*/  LDSM.16.MT88.4 R56, [R233+0x6000] ;  /* 0x00600000e938783b */ /* 0x000ee80000004200 */
[----:B------:R-:W3:Y:S03]  /*54b0*/  LDSM.16.MT88.4 R48, [R234+0x3800] ;  /* 0x00380000ea30783b */ /* 0x000ee60000004200 */
[C---:B-1----:R-:W-:Y:S08]  /*54c0*/  HMMA.16816.F32 R36, R8.reuse, R60, RZ ;  /* 0x0000003c0824723c */ /* 0x042ff000000018ff */
[----:B------:R-:W-:Y:S01]  /*54d0*/  HMMA.16816.F32 R32, R8, R62, RZ ;  /* 0x0000003e0820723c */ /* 0x000fe200000018ff */
[----:B------:R-:W-:Y:S07]  /*54e0*/  LDSM.16.MT88.4 R60, [R234+0x6000] ;  /* 0x00600000ea3c783b */ /* 0x000fee0000004200 */
[C---:B--2---:R-:W-:Y:S08]  /*54f0*/  HMMA.16816.F32 R176, R4.reuse, R42, R20 ;  /* 0x0000002a04b0723c */ /* 0x044ff00000001814 */
[C---:B------:R-:W-:Y:S07]  /*5500*/  HMMA.16816.F32 R188, R4.reuse, R72, R16 ;  /* 0x0000004804bc723c */ /* 0x040fee0000001810 */
[----:B------:R-:W-:Y:S01]  /*5510*/  MOV R73, R107 ;  /* 0x0000006b00497202 */ /* 0x000fe20000000f00 */
[----:B------:R-:W-:Y:S01]  /*5520*/  HMMA.16816.F32 R192, R4, R40, R24 ;  /* 0x0000002804c0723c */ /* 0x000fe20000001818 */
[----:B------:R-:W-:-:S07]  /*5530*/  MOV R72, R106 ;  /* 0x0000006a00487202 */ /* 0x000fce0000000f00 */
[C---:B------:R-:W-:Y:S07]  /*5540*/  HMMA.16816.F32 R20, R8.reuse, R76, RZ ;  /* 0x0000004c0814723c */ /* 0x040fee00000018ff */
[----:B---3--:R-:W-:Y:S01]  /*5550*/  MOV R77, R95 ;  /* 0x0000005f004d7202 */ /* 0x008fe20000000f00 */
[----:B------:R-:W-:Y:S01]  /*5560*/  HMMA.16816.F32 R16, R8, R78, RZ ;  /* 0x0000004e0810723c */ /* 0x000fe200000018ff */
[----:B-----5:R-:W-:-:S06]  /*5570*/  MOV R76, R94 ;  /* 0x0000005e004c7202 */ /* 0x020fcc0000000f00 */
[----:B------:R-:W-:Y:S01]  /*5580*/  IMAD.MOV.U32 R79, RZ, RZ, R93 ;  /* 0x000000ffff4f7224 */ /* 0x000fe200078e005d */
[----:B------:R-:W-:Y:S01]  /*5590*/  HMMA.16816.F32 R40, R8, R66, RZ ;  /* 0x000000420828723c */ /* 0x000fe200000018ff */
[----:B------:R-:W-:Y:S07]  /*55a0*/  LDSM.16.MT88.4 R64, [R235+0x6000] ;  /* 0x00600000eb40783b */ /* 0x000fee0000004200 */
[C---:B----4-:R-:W-:Y:S01]  /*55b0*/  HMMA.16816.F32 R168, R4.reuse, R52, R36 ;  /* 0x0000003404a8723c */ /* 0x050fe20000001824 */
[----:B------:R-:W-:Y:S07]  /*55c0*/  LDSM.16.MT88.4 R36, [R235+0x6800] ;  /* 0x00680000eb24783b */ /* 0x000fee0000004200 */
[C---:B------:R-:W-:Y:S01]  /*55d0*/  HMMA.16816.F32 R152, R4.reuse, R54, R32 ;  /* 0x000000360498723c */ /* 0x040fe20000001820 */
[----:B------:R-:W1:Y:S07]  /*55e0*/  LDSM.16.MT88.4 R52, [R233+0x6800] ;  /* 0x00680000e934783b */ /* 0x000e6e0000004200 */
[C---:B------:R-:W-:Y:S08]  /*55f0*/  HMMA.16816.F32 R160, R4.reuse, R44, R20 ;  /* 0x0000002c04a0723c */ /* 0x040ff00000001814 */
[----:B------:R-:W-:Y:S01]  /*5600*/  HMMA.16816.F32 R140, R4, R46, R16 ;  /* 0x0000002e048c723c */ /* 0x000fe20000001810 */
[----:B------:R-:W-:Y:S07]  /*5610*/  LDSM.16.MT88.4 R44, [R234+0x6800] ;  /* 0x00680000ea2c783b */ /* 0x000fee0000004200 */
[----:B------:R-:W-:Y:S07]  /*5620*/  HMMA.16816.F32 R28, R8, R68, RZ ;  /* 0x00000044081c723c */ /* 0x000fee00000018ff */
[----:B------:R-:W-:Y:S01]  /*5630*/  IMAD.MOV.U32 R69, RZ, RZ, R105 ;  /* 0x000000ffff457224 */ /* 0x000fe200078e0069 */
[----:B------:R-:W-:Y:S01]  /*5640*/  HMMA.16816.F32 R156, R4, R74, R40 ;  /* 0x0000004a049c723c */ /* 0x000fe20000001828 */
[----:B------:R-:W2:Y:S01]  /*5650*/  LDSM.16.MT88.4 R40, [R232+0x9000] ;  /* 0x00900000e828783b */ /* 0x000ea20000004200 */
[----:B------:R-:W-:-:S05]  /*5660*/  MOV R68, R104 ;  /* 0x0000006800447202 */ /* 0x000fca0000000f00 */
[----:B------:R-:W-:Y:S01]  /*5670*/  MOV R75, R101 ;  /* 0x00000065004b7202 */ /* 0x000fe20000000f00 */
[----:B------:R-:W-:Y:S01]  /*5680*/  HMMA.16816.F32 R20, R8, R56, RZ ;  /* 0x000000380814723c */ /* 0x000fe200000018ff */
[----:B------:R-:W-:-:S06]  /*5690*/  MOV R74, R100 ;  /* 0x00000064004a7202 */ /* 0x000fcc0000000f00 */
[----:B------:R-:W-:Y:S01]  /*56a0*/  MOV R57, R98 ;  /* 0x0000006200397202 */ /* 0x000fe20000000f00 */
[----:B------:R-:W-:Y:S01]  /*56b0*/  HMMA.16816.F32 R16, R8, R58, RZ ;  /* 0x0000003a0810723c */ /* 0x000fe200000018ff */
[----:B------:R3:W-:Y:S01]  /*56c0*/  MUFU.EX2 R58, R3 ;  /* 0x00000003003a7308 */ /* 0x0007e20000000800 */
[----:B------:R-:W-:-:S05]  /*56d0*/  MOV R56, R97 ;  /* 0x0000006100387202 */ /* 0x000fca0000000f00 */
[----:B------:R-:W-:Y:S01]  /*56e0*/  IMAD.MOV.U32 R59, RZ, RZ, R96 ;  /* 0x000000ffff3b7224 */ /* 0x000fe200078e0060 */
[----:B------:R-:W-:Y:S07]  /*56f0*/  HMMA.16816.F32 R24, R8, R70, RZ ;  /* 0x000000460818723c */ /* 0x000fee00000018ff */
[----:B------:R-:W-:Y:S01]  /*5700*/  MOV R71, R103 ;  /* 0x0000006700477202 */ /* 0x000fe20000000f00 */
[----:B------:R-:W-:Y:S01]  /*5710*/  IMAD.MOV.U32 R70, RZ, RZ, R102 ;  /* 0x000000ffff467224 */ /* 0x000fe200078e0066 */
[----:B------:R-:W-:Y:S01]  /*5720*/  HMMA.16816.F32 R164, R4, R48, R28 ;  /* 0x0000003004a4723c */ /* 0x000fe2000000181c */
[----:B---3--:R-:W-:-:S07]  /*5730*/  FFMA.FTZ R3, R86, c[0x0][0x2d0], -R0 ;  /* 0x0000b40056037a23 */ /* 0x008fce0000010800 */
[C---:B-1----:R-:W-:Y:S08]  /*5740*/  HMMA.16816.F32 R100, R4.reuse, R52, R20 ;  /* 0x000000340464723c */ /* 0x042ff00000001814 */
[C---:B------:R-:W-:Y:S01]  /*5750*/  HMMA.16816.F32 R104, R4.reuse, R54, R16 ;  /* 0x000000360468723c */ /* 0x040fe20000001810 */
[----:B------:R-:W1:Y:S07]  /*5760*/  LDSM.16.MT88.4 R52, [R232+0x9800] ;  /* 0x00980000e834783b */ /* 0x000e6e0000004200 */
[----:B------:R-:W-:Y:S01]  /*5770*/  HMMA.16816.F32 R144, R4, R50, R24 ;  /* 0x000000320490723c */ /* 0x000fe20000001818 */
[----:B------:R-:W3:Y:S07]  /*5780*/  LDSM.16.MT88.4 R48, [R233+0x9000] ;  /* 0x00900000e930783b */ /* 0x000eee0000004200 */
[C---:B------:R-:W-:Y:S08]  /*5790*/  HMMA.16816.F32 R28, R8.reuse, R66, RZ ;  /* 0x00000042081c723c */ /* 0x040ff000000018ff */
[C---:B--2---:R-:W-:Y:S08]  /*57a0*/  HMMA.16816.F32 R16, R8.reuse, R40, RZ ;  /* 0x000000280810723c */ /* 0x044ff000000018ff */
[----:B------:R-:W-:Y:S01]  /*57b0*/  HMMA.16816.F32 R32, R8, R64, RZ ;  /* 0x000000400820723c */ /* 0x000fe200000018ff */
[----:B------:R2:W4:Y:S07]  /*57c0*/  MUFU.EX2 R65, R3 ;  /* 0x0000000300417308 */ /* 0x00052e0000000800 */
[C---:B------:R-:W-:Y:S01]  /*57d0*/  HMMA.16816.F32 R112, R4.reuse, R38, R28 ;  /* 0x000000260470723c */ /* 0x040fe2000000181c */
[----:B------:R-:W5:Y:S07]  /*57e0*/  LDSM.16.MT88.4 R28, [R233+0x9800] ;  /* 0x00980000e91c783b */ /* 0x000f6e0000004200 */
[----:B-1----:R-:W-:Y:S01]  /*57f0*/  HMMA.16816.F32 R132, R4, R52, R16 ;  /* 0x000000340484723c */ /* 0x002fe20000001810 */
[----:B--2---:R-:W-:-:S07]  /*5800*/  FFMA.FTZ R3, R85, c[0x0][0x2d0], -R0 ;  /* 0x0000b40055037a23 */ /* 0x004fce0000010800 */
[C---:B---3--:R-:W-:Y:S08]  /*5810*/  HMMA.16816.F32 R16, R8.reuse, R50, RZ ;  /* 0x000000320810723c */ /* 0x048ff000000018ff */
[C---:B------:R-:W-:Y:S01]  /*5820*/  HMMA.16816.F32 R24, R8.reuse, R60, RZ ;  /* 0x0000003c0818723c */ /* 0x040fe200000018ff */
[----:B------:R1:W-:Y:S07]  /*5830*/  MUFU.EX2 R60, R3 ;  /* 0x00000003003c7308 */ /* 0x0003ee0000000800 */
[----:B------:R-:W-:Y:S08]  /*5840*/  HMMA.16816.F32 R20, R8, R62, RZ ;  /* 0x0000003e0814723c */ /* 0x000ff000000018ff */
[----:B------:R-:W-:Y:S01]  /*5850*/  HMMA.16816.F32 R148, R4, R36, R32 ;  /* 0x000000240494723c */ /* 0x000fe20000001820 */
[----:B------:R-:W2:Y:S01]  /*5860*/  LDSM.16.MT88.4 R32, [R235+0x9000] ;  /* 0x00900000eb20783b */ /* 0x000ea20000004200 */
[----:B-1----:R-:W-:-:S04]  /*5870*/  FFMA.FTZ R3, R84, c[0x0][0x2d0], -R0 ;  /* 0x0000b40054037a23 */ /* 0x002fc80000010800 */
[----:B------:R1:W3:Y:S01]  /*5880*/  MUFU.EX2 R66, R3 ;  /* 0x0000000300427308 */ /* 0x0002e20000000800 */
[----:B------:R-:W-:Y:S01]  /*5890*/  MOV R37, R92 ;  /* 0x0000005c00257202 */ /* 0x000fe20000000f00 */
[C---:B-----5:R-:W-:Y:S01]  /*58a0*/  HMMA.16816.F32 R120, R4.reuse, R30, R16 ;  /* 0x0000001e0478723c */ /* 0x060fe20000001810 */
[----:B------:R-:W5:Y:S07]  /*58b0*/  LDSM.16.MT88.4 R16, [R234+0x9000] ;  /* 0x00900000ea10783b */ /* 0x000f6e0000004200 */
[----:B------:R-:W-:Y:S01]  /*58c0*/  HMMA.16816.F32 R136, R4, R44, R24 ;  /* 0x0000002c0488723c */ /* 0x000fe20000001818 */
[----:B-1----:R-:W-:-:S07]  /*58d0*/  FFMA.FTZ R3, R83, c[0x0][0x2d0], -R2 ;  /* 0x0000b40053037a23 */ /* 0x002fce0000010802 */
[----:B------:R-:W-:Y:S01]  /*58e0*/  HMMA.16816.F32 R116, R4, R46, R20 ;  /* 0x0000002e0474723c */ /* 0x000fe20000001814 */
[----:B------:R1:W-:Y:S07]  /*58f0*/  MUFU.EX2 R78, R3 ;  /* 0x00000003004e7308 */ /* 0x0003ee0000000800 */
[C---:B------:R-:W-:Y:S08]  /*5900*/  HMMA.16816.F32 R24, R8.reuse, R42, RZ ;  /* 0x0000002a0818723c */ /* 0x040ff000000018ff */
[----:B------:R-:W-:Y:S01]  /*5910*/  HMMA.16816.F32 R20, R8, R48, RZ ;  /* 0x000000300814723c */ /* 0x000fe200000018ff */
[----:B-1----:R-:W-:-:S04]  /*5920*/  FFMA.FTZ R3, R81, c[0x0][0x2d0], -R2 ;  /* 0x0000b40051037a23 */ /* 0x002fc80000010802 */
[----:B------:R1:W1:Y:S11]  /*5930*/  MUFU.EX2 R64, R3 ;  /* 0x0000000300407308 */ /* 0x0002760000000800 */
[----:B------:R-:W-:Y:S01]  /*5940*/  HMMA.16816.F32 R128, R4, R54, R24 ;  /* 0x000000360480723c */ /* 0x000fe20000001818 */
[----:B-1----:R-:W-:-:S07]  /*5950*/  FFMA.FTZ R3, R82, c[0x0][0x2d0], -R2 ;  /* 0x0000b40052037a23 */ /* 0x002fce0000010802 */
[----:B------:R-:W-:Y:S01]  /*5960*/  HMMA.16816.F32 R124, R4, R28, R20 ;  /* 0x0000001c047c723c */ /* 0x000fe20000001814 */
[----:B------:R-:W1:Y:S01]  /*5970*/  LDSM.16.MT88.4 R28, [R235+0x9800] ;  /* 0x00980000eb1c783b */ /* 0x000e620000004200 */
[----:B------:R3:W-:Y:S06]  /*5980*/  MUFU.EX2 R61, R3 ;  /* 0x00000003003d7308 */ /* 0x0007ec0000000800 */
[C---:B--2---:R-:W-:Y:S08]  /*5990*/  HMMA.16816.F32 R24, R8.reuse, R32, RZ ;  /* 0x000000200818723c */ /* 0x044ff000000018ff */
[----:B------:R-:W-:Y:S01]  /*59a0*/  HMMA.16816.F32 R20, R8, R34, RZ ;  /* 0x000000220814723c */ /* 0x000fe200000018ff */
[----:B---3--:R-:W-:-:S04]  /*59b0*/  FFMA.FTZ R3, R80, c[0x0][0x2d0], -R2 ;  /* 0x0000b40050037a23 */ /* 0x008fc80000010802 */
[----:B------:R2:W3:Y:S03]  /*59c0*/  MUFU.EX2 R67, R3 ;  /* 0x0000000300437308 */ /* 0x0004e60000000800 */
[C---:B-----5:R-:W-:Y:S08]  /*59d0*/  HMMA.16816.F32 R32, R8.reuse, R16, RZ ;  /* 0x000000100820723c */ /* 0x060ff000000018ff */
[----:B------:R-:W-:Y:S01]  /*59e0*/  HMMA.16816.F32 R8, R8, R18, RZ ;  /* 0x000000120808723c */ /* 0x000fe200000018ff */
[----:B------:R-:W5:Y:S01]  /*59f0*/  LDSM.16.MT88.4 R16, [R234+0x9800] ;  /* 0x00980000ea10783b */ /* 0x000f620000004200 */
[----:B--2---:R-:W-:-:S06]  /*5a00*/  FFMA.FTZ R3, R221, c[0x0][0x2d0], -R0 ;  /* 0x0000b400dd037a23 */ /* 0x004fcc0000010800 */
[C---:B-1----:R-:W-:Y:S08]  /*5a10*/  HMMA.16816.F32 R108, R4.reuse, R28, R24 ;  /* 0x0000001c046c723c */ /* 0x042ff00000001818 */
[C---:B------:R-:W-:Y:S08]  /*5a20*/  HMMA.16816.F32 R96, R4.reuse, R30, R20 ;  /* 0x0000001e0460723c */ /* 0x040ff00000001814 */
[C---:B-----5:R-:W-:Y:S08]  /*5a30*/  HMMA.16816.F32 R92, R4.reuse, R16, R32 ;  /* 0x00000010045c723c */ /* 0x060ff00000001820 */
[----:B------:R-:W-:Y:S01]  /*5a40*/  HMMA.16816.F32 R16, R4, R18, R8 ;  /* 0x000000120410723c */ /* 0x000fe20000001808 */
[----:B------:R-:W1:Y:S06]  /*5a50*/  LDSM.16.MT88.4 R8, [R232+0x1000] ;  /* 0x00100000e808783b */ /* 0x000e6c0000004200 */
[----:B----4-:R-:W-:-:S02]  /*5a60*/  F2FP.PACK_AB R4, R65, R58 ;  /* 0x0000003a4104723e */ /* 0x010fc400000000ff */
[----:B------:R-:W-:Y:S02]  /*5a70*/  F2FP.PACK_AB R6, R66, R60 ;  /* 0x0000003c4206723e */ /* 0x000fe400000000ff */
[----:B------:R-:W-:Y:S02]  /*5a80*/  F2FP.PACK_AB R5, R64, R78 ;  /* 0x0000004e4005723e */ /* 0x000fe400000000ff */
[----:B---3--:R-:W-:-:S07]  /*5a90*/  F2FP.PACK_AB R7, R67, R61 ;  /* 0x0000003d4307723e */ /* 0x008fce00000000ff */
        /* <DEDUP_REMOVED lines=8> */
[----:B------:R-:W-:Y:S01]  /*5b20*/  IMAD.MOV.U32 R215, RZ, RZ, R76 ;  /* 0x000000ffffd77224 */ /* 0x000fe200078e004c */
[----:B------:R-:W-:Y:S01]  /*5b30*/  HMMA.16816.F32 R48, R4, R10, R204 ;  /* 0x0000000a0430723c */ /* 0x000fe200000018cc */
[----:B------:R-:W1:Y:S01]  /*5b40*/  LDSM.16.MT88.4 R8, [R235+0x1000] ;  /* 0x00100000eb08783b */ /* 0x000e620000004200 */
[----:B------:R-:W-:-:S02]  /*5b50*/  MOV R214, R77 ;  /* 0x0000004d00d67202 */ /* 0x000fc40000000f00 */
[----:B------:R-:W-:Y:S02]  /*5b60*/  MOV R212, R37 ;  /* 0x0000002500d47202 */ /* 0x000fe40000000f00 */
[----:B------:R-:W-:Y:S01]  /*5b70*/  MOV R213, R70 ;  /* 0x0000004600d57202 */ /* 0x000fe20000000f00 */
[----:B------:R-:W-:Y:S01]  /*5b80*/  IMAD.MOV.U32 R206, RZ, RZ, R68 ;  /* 0x000000ffffce7224 */ /* 0x000fe200078e0044 */
[----:B------:R-:W-:Y:S01]  /*5b90*/  MOV R207, R71 ;  /* 0x0000004700cf7202 */ /* 0x000fe20000000f00 */
[C---:B-1----:R-:W-:Y:S07]  /*5ba0*/  HMMA.16816.F32 R80, R4.reuse, R8, R200 ;  /* 0x000000080450723c */ /* 0x042fee00000018c8 */
[----:B------:R-:W-:Y:S01]  /*5bb0*/  MOV R201, R66 ;  /* 0x0000004200c97202 */ /* 0x000fe20000000f00 */
[C---:B------:R-:W-:Y:S01]  /*5bc0*/  HMMA.16816.F32 R44, R4.reuse, R10, R184 ;  /* 0x0000000a042c723c */ /* 0x040fe200000018b8 */
[----:B------:R-:W1:Y:S01]  /*5bd0*/  LDSM.16.MT88.4 R8, [R234+0x1000] ;  /* 0x00100000ea08783b */ /* 0x000e620000004200 */
[----:B------:R-:W-:Y:S01]  /*5be0*/  IMAD.MOV.U32 R200, RZ, RZ, R67 ;  /* 0x000000ffffc87224 */ /* 0x000fe200078e0043 */
[----:B------:R-:W-:Y:S01]  /*5bf0*/  MOV R202, R61 ;  /* 0x0000003d00ca7202 */ /* 0x000fe20000000f00 */
[----:B------:R-:W-:Y:S01]  /*5c00*/  IMAD.MOV.U32 R203, RZ, RZ, R60 ;  /* 0x000000ffffcb7224 */ /* 0x000fe200078e003c */
[----:B------:R2:W-:Y:S02]  /*5c10*/  MUFU.EX2 R186, R3 ;  /* 0x0000000300ba7308 */ /* 0x0005e40000000800 */
[----:B------:R-:W-:Y:S01]  /*5c20*/  MOV R184, R79 ;  /* 0x0000004f00b87202 */ /* 0x000fe20000000f00 */
[----:B--2---:R-:W-:Y:S01]  /*5c30*/  FFMA.FTZ R3, R220, c[0x0][0x2d0], -R0 ;  /* 0x0000b400dc037a23 */ /* 0x004fe20000010800 */
[C---:B-1----:R-:W-:Y:S07]  /*5c40*/  HMMA.16816.F32 R76, R4.reuse, R8, R196 ;  /* 0x00000008044c723c */ /* 0x042fee00000018c4 */
[----:B------:R-:W-:Y:S01]  /*5c50*/  MOV R196, R74 ;  /* 0x0000004a00c47202 */ /* 0x000fe20000000f00 */
[----:B------:R-:W-:Y:S01]  /*5c60*/  HMMA.16816.F32 R40, R4, R10, R180 ;  /* 0x0000000a0428723c */ /* 0x000fe200000018b4 */
[----:B------:R-:W1:Y:S01]  /*5c70*/  LDSM.16.MT88.4 R8, [R232+0x4000] ;  /* 0x00400000e808783b */ /* 0x000e620000004200 */
[----:B------:R-:W-:Y:S01]  /*5c80*/  MOV R199, R59 ;  /* 0x0000003b00c77202 */ /* 0x000fe20000000f00 */
[----:B------:R-:W-:Y:S01]  /*5c90*/  IMAD.MOV.U32 R198, RZ, RZ, R56 ;  /* 0x000000ffffc67224 */ /* 0x000fe200078e0038 */
[----:B------:R-:W-:-:S03]  /*5ca0*/  MOV R197, R57 ;  /* 0x0000003900c57202 */ /* 0x000fc60000000f00 */
[----:B------:R-:W-:Y:S01]  /*5cb0*/  IMAD.MOV.U32 R183, RZ, RZ, R75 ;  /* 0x000000ffffb77224 */ /* 0x000fe200078e004b */
[----:B------:R-:W-:Y:S01]  /*5cc0*/  MOV R181, R72 ;  /* 0x0000004800b57202 */ /* 0x000fe20000000f00 */
[----:B------:R-:W-:Y:S01]  /*5cd0*/  IMAD.MOV.U32 R180, RZ, RZ, R73 ;  /* 0x000000ffffb47224 */ /* 0x000fe200078e0049 */
[----:B------:R-:W-:Y:S02]  /*5ce0*/  MOV R182, R69 ;  /* 0x0000004500b67202 */ /* 0x000fe40000000f00 */
[----:B------:R-:W-:Y:S02]  /*5cf0*/  MOV R221, R181 ;  /* 0x000000b500dd7202 */ /* 0x000fe40000000f00 */
[----:B------:R-:W-:Y:S01]  /*5d00*/  MOV R220, R180 ;  /* 0x000000b400dc7202 */ /* 0x000fe20000000f00 */
[C---:B-1----:R-:W-:Y:S01]  /*5d10*/  HMMA.16816.F32 R72, R4.reuse, R8, R192 ;  /* 0x000000080448723c */ /* 0x042fe200000018c0 */
[----:B------:R1:W2:Y:S07]  /*5d20*/  MUFU.EX2 R194, R3 ;  /* 0x0000000300c27308 */ /* 0x0002ae0000000800 */
[----:B------:R-:W-:Y:S01]  /*5d30*/  HMMA.16816.F32 R36, R4, R10, R176 ;  /* 0x0000000a0424723c */ /* 0x000fe200000018b0 */
[----:B------:R-:W3:Y:S01]  /*5d40*/  LDSM.16.MT88.4 R8, [R233+0x4000] ;  /* 0x00400000e908783b */ /* 0x000ee20000004200 */
[----:B-1----:R-:W-:-:S02]  /*5d50*/  FFMA.FTZ R3, R219, c[0x0][0x2d0], -R0 ;  /* 0x0000b400db037a23 */ /* 0x002fc40000010800 */
[----:B------:R-:W-:Y:S02]  /*5d60*/  IMAD.MOV.U32 R219, RZ, RZ, R182 ;  /* 0x000000ffffdb7224 */ /* 0x000fe400078e00b6 */
[----:B------:R1:W-:Y:S02]  /*5d70*/  MUFU.EX2 R185, R3 ;  /* 0x0000000300b97308 */ /* 0x0003e40000000800 */
[----:B-1----:R-:W-:Y:S01]  /*5d80*/  FFMA.FTZ R3, R218, c[0x0][0x2d0], -R0 ;  /* 0x0000b400da037a23 */ /* 0x002fe20000010800 */
[----:B------:R-:W-:-:S05]  /*5d90*/  MOV R218, R183 ;  /* 0x000000b700da7202 */ /* 0x000fca0000000f00 */
[----:B------:R1:W4:Y:S01]  /*5da0*/  MUFU.EX2 R204, R3 ;  /* 0x0000000300cc7308 */ /* 0x0003220000000800 */
[C---:B---3--:R-:W-:Y:S08]  /*5db0*/  HMMA.16816.F32 R68, R4.reuse, R8, R188 ;  /* 0x000000080444723c */ /* 0x048ff000000018bc */
[----:B------:R-:W-:Y:S01]  /*5dc0*/  HMMA.16816.F32 R32, R4, R10, R156 ;  /* 0x0000000a0420723c */ /* 0x000fe2000000189c */
[----:B------:R-:W3:Y:S01]  /*5dd0*/  LDSM.16.MT88.4 R8, [R235+0x4000] ;  /* 0x00400000eb08783b */ /* 0x000ee20000004200 */
[----:B-1----:R-:W-:Y:S01]  /*5de0*/  FFMA.FTZ R3, R217, c[0x0][0x2d0], -R2 ;  /* 0x0000b400d9037a23 */ /* 0x002fe20000010802 */
[----:B------:R-:W-:-:S03]  /*5df0*/  MOV R217, R196 ;  /* 0x000000c400d97202 */ /* 0x000fc60000000f00 */
[----:B------:R1:W-:Y:S02]  /*5e00*/  MUFU.EX2 R195, R3 ;  /* 0x0000000300c37308 */ /* 0x0003e40000000800 */
[----:B-1----:R-:W-:Y:S02]  /*5e10*/  FFMA.FTZ R3, R175, c[0x0][0x2d0], -R2 ;  /* 0x0000b400af037a23 */ /* 0x002fe40000010802 */
[----:B------:R-:W-:-:S04]  /*5e20*/  IMAD.MOV.U32 R175, RZ, RZ, R197 ;  /* 0x000000ffffaf7224 */ /* 0x000fc800078e00c5 */
[----:B------:R1:W5:Y:S01]  /*5e30*/  MUFU.EX2 R193, R3 ;  /* 0x0000000300c17308 */ /* 0x0003620000000800 */
[----:B---3--:R-:W-:Y:S01]  /*5e40*/  HMMA.16816.F32 R64, R4, R8, R168 ;  /* 0x000000080440723c */ /* 0x008fe200000018a8 */
[----:B-1----:R-:W-:Y:S01]  /*5e50*/  FFMA.FTZ R3, R216, c[0x0][0x2d0], -R2 ;  /* 0x0000b400d8037a23 */ /* 0x002fe20000010802 */
[----:B------:R-:W-:-:S05]  /*5e60*/  MOV R216, R198 ;  /* 0x000000c600d87202 */ /* 0x000fca0000000f00 */
[----:B------:R1:W-:Y:S01]  /*5e70*/  MUFU.EX2 R205, R3 ;  /* 0x0000000300cd7308 */ /* 0x0003e20000000800 */
[----:B------:R-:W-:Y:S01]  /*5e80*/  HMMA.16816.F32 R28, R4, R10, R152 ;  /* 0x0000000a041c723c */ /* 0x000fe20000001898 */
[----:B------:R-:W3:Y:S01]  /*5e90*/  LDSM.16.MT88.4 R8, [R234+0x4000] ;  /* 0x00400000ea08783b */ /* 0x000ee20000004200 */
[----:B-1----:R-:W-:Y:S01]  /*5ea0*/  FFMA.FTZ R3, R174, c[0x0][0x2d0], -R2 ;  /* 0x0000b400ae037a23 */ /* 0x002fe20000010802 */
[----:B------:R-:W-:-:S04]  /*5eb0*/  MOV R174, R199 ;  /* 0x000000c700ae7202 */ /* 0x000fc80000000f00 */
[----:B------:R1:W1:Y:S02]  /*5ec0*/  MUFU.EX2 R187, R3 ;  /* 0x0000000300bb7308 */ /* 0x0002640000000800 */
[----:B-1----:R-:W-:Y:S01]  /*5ed0*/  IMAD.MOV.U32 R3, RZ, RZ, R184 ;  /* 0x000000ffff037224 */ /* 0x002fe200078e00b8 */
        /* <DEDUP_REMOVED lines=27> */
[----:B--2---:R-:W-:-:S02]  /*6090*/  F2FP.PACK_AB R4, R194, R186 ;  /* 0x000000bac204723e */ /* 0x004fc400000000ff */
[----:B----4-:R-:W-:Y:S02]  /*60a0*/  F2FP.PACK_AB R6, R204, R185 ;  /* 0x000000b9cc06723e */ /* 0x010fe400000000ff */
[----:B-----5:R-:W-:Y:S02]  /*60b0*/  F2FP.PACK_AB R5, R193, R195 ;  /* 0x000000c3c105723e */ /* 0x020fe400000000ff */
[----:B------:R-:W-:-:S07]  /*60c0*/  F2FP.PACK_AB R7, R187, R205 ;  /* 0x000000cdbb07723e */ /* 0x000fce00000000ff */
        /* <DEDUP_REMOVED lines=10> */
[----:B------:R-:W-:Y:S02]  /*6170*/  MOV R52, R211 ;  /* 0x000000d300347202 */ /* 0x000fe40000000f00 */
[----:B-1----:R-:W-:Y:S07]  /*6180*/  HMMA.16816.F32 R208, R4, R8, R84 ;  /* 0x0000000804d0723c */ /* 0x002fee0000001854 */
[----:B------:R-:W-:Y:S01]  /*6190*/  IMAD.MOV.U32 R84, RZ, RZ, R200 ;  /* 0x000000ffff547224 */ /* 0x000fe200078e00c8 */
[----:B------:R-:W-:Y:S01]  /*61a0*/  MOV R85, R201 ;  /* 0x000000c900557202 */ /* 0x000fe20000000f00 */
[----:B------:R-:W-:Y:S01]  /*61b0*/  IMAD.MOV.U32 R87, RZ, RZ, R203 ;  /* 0x000000ffff577224 */ /* 0x000fe200078e00cb */
[----:B------:R-:W-:-:S02]  /*61c0*/  MOV R86, R202 ;  /* 0x000000ca00567202 */ /* 0x000fc40000000f00 */
[C---:B------:R-:W-:Y:S01]  /*61d0*/  HMMA.16816.F32 R200, R4.reuse, R10, R48 ;  /* 0x0000000a04c8723c */ /* 0x040fe20000001830 */
[----:B------:R-:W1:Y:S06]  /*61e0*/  LDSM.16.MT88.4 R8, [R235+0x1800] ;  /* 0x00180000eb08783b */ /* 0x000e6c0000004200 */
        /* <DEDUP_REMOVED lines=9> */
[----:B------:R-:W-:Y:S01]  /*6280*/  MOV R80, R91 ;  /* 0x0000005b00507202 */ /* 0x000fe20000000f00 */
[----:B------:R-:W-:-:S04]  /*6290*/  IMAD.MOV.U32 R81, RZ, RZ, R90 ;  /* 0x000000ffff517224 */ /* 0x000fc800078e005a */
        /* <DEDUP_REMOVED lines=17> */
[----:B------:R-:W-:Y:S01]  /*63b0*/  MOV R48, R49 ;  /* 0x0000003100307202 */ /* 0x000fe20000000f00 */
[----:B------:R-:W-:Y:S01]  /*63c0*/  IMAD.MOV.U32 R25, RZ, RZ, R175 ;  /* 0x000000ffff197224 */ /* 0x000fe200078e00af */
        /* <DEDUP_REMOVED lines=14> */
[----:B------:R-:W-:Y:S01]  /*64b0*/  IMAD.MOV.U32 R103, RZ, RZ, R80 ;  /* 0x000000ffff677224 */ /* 0x000fe200078e0050 */
        /* <DEDUP_REMOVED lines=9> */
[C---:B-1----:R-:W-:Y:S07]  /*6550*/  HMMA.16816.F32 R84, R4.reuse, R8, R148 ;  /* 0x000000080454723c */ /* 0x042fee0000001894 */
[----:B------:R-:W-:Y:S01]  /*6560*/  MOV R151, R52 ;  /* 0x0000003400977202 */ /* 0x000fe20000000f00 */
[----:B------:R-:W-:Y:S01]  /*6570*/  HMMA.16816.F32 R76, R4, R10, R112 ;  /* 0x0000000a044c723c */ /* 0x000fe20000001870 */
[----:B------:R-:W1:Y:S01]  /*6580*/  LDSM.16.MT88.4 R8, [R234+0x7800] ;  /* 0x00780000ea08783b */ /* 0x000e620000004200 */
[----:B------:R-:W-:Y:S01]  /*6590*/  IMAD.MOV.U32 R150, RZ, RZ, R53 ;  /* 0x000000ffff967224 */ /* 0x000fe200078e0035 */
[----:B------:R-:W-:-:S02]  /*65a0*/  MOV R149, R54 ;  /* 0x0000003600957202 */ /* 0x000fc40000000f00 */
[----:B------:R-:W-:Y:S02]  /*65b0*/  MOV R148, R55 ;  /* 0x0000003700947202 */ /* 0x000fe40000000f00 */
[----:B------:R-:W-:Y:S01]  /*65c0*/  IMAD.MOV.U32 R115, RZ, RZ, R3 ;  /* 0x000000ffff737224 */ /* 0x000fe200078e0003 */
[----:B------:R-:W-:Y:S01]  /*65d0*/  MOV R113, R217 ;  /* 0x000000d900717202 */ /* 0x000fe20000000f00 */
[--C-:B------:R-:W-:Y:S01]  /*65e0*/  FFMA.FTZ R3, R237, c[0x0][0x2d0], -R0.reuse ;  /* 0x0000b400ed037a23 */ /* 0x100fe20000010800 */
[----:B------:R-:W-:Y:S01]  /*65f0*/  MOV R112, R218 ;  /* 0x000000da00707202 */ /* 0x000fe20000000f00 */
[----:B------:R-:W-:Y:S01]  /*6600*/  IMAD.MOV.U32 R218, RZ, RZ, R219 ;  /* 0x000000ffffda7224 */ /* 0x000fe200078e00db */
[----:B------:R-:W-:Y:S01]  /*6610*/  MOV R114, R174 ;  /* 0x000000ae00727202 */ /* 0x000fe20000000f00 */
[----:B------:R2:W-:Y:S02]  /*6620*/  MUFU.EX2 R217, R3 ;  /* 0x0000000300d97308 */ /* 0x0005e40000000800 */
[----:B--2---:R-:W-:-:S06]  /*6630*/  FFMA.FTZ R3, R236, c[0x0][0x2d0], -R0 ;  /* 0x0000b400ec037a23 */ /* 0x004fcc0000010800 */
[----:B------:R2:W-:Y:S01]  /*6640*/  MUFU.EX2 R219, R3 ;  /* 0x0000000300db7308 */ /* 0x0005e20000000800 */
[C---:B-1----:R-:W-:Y:S07]  /*6650*/  HMMA.16816.F32 R68, R4.reuse, R8, R144 ;  /* 0x000000080444723c */ /* 0x042fee0000001890 */
[----:B------:R-:W-:Y:S01]  /*6660*/  MOV R146, R220 ;  /* 0x000000dc00927202 */ /* 0x000fe20000000f00 */
[----:B------:R-:W-:Y:S01]  /*6670*/  HMMA.16816.F32 R56, R4, R10, R116 ;  /* 0x0000000a0438723c */ /* 0x000fe20000001874 */
[----:B------:R-:W1:Y:S01]  /*6680*/  LDSM.16.MT88.4 R8, [R232+0xa800] ;  /* 0x00a80000e808783b */ /* 0x000e620000004200 */
[----:B--2---:R-:W-:Y:S01]  /*6690*/  FFMA.FTZ R3, R227, c[0x0][0x2d0], -R0 ;  /* 0x0000b400e3037a23 */ /* 0x004fe20000010800 */
[----:B------:R-:W-:-:S03]  /*66a0*/  MOV R147, R221 ;  /* 0x000000dd00937202 */ /* 0x000fc60000000f00 */
[----:B------:R2:W-:Y:S02]  /*66b0*/  MUFU.EX2 R220, R3 ;  /* 0x0000000300dc7308 */ /* 0x0005e40000000800 */
[----:B--2---:R-:W-:-:S06]  /*66c0*/  FFMA.FTZ R3, R226, c[0x0][0x2d0], -R0 ;  /* 0x0000b400e2037a23 */ /* 0x004fcc0000010800 */
[----:B------:R2:W3:Y:S01]  /*66d0*/  MUFU.EX2 R221, R3 ;  /* 0x0000000300dd7308 */ /* 0x0004e20000000800 */
[----:B-1----:R-:W-:Y:S01]  /*66e0*/  HMMA.16816.F32 R44, R4, R8, R140 ;  /* 0x00000008042c723c */ /* 0x002fe2000000188c */
[----:B--2---:R-:W-:-:S06]  /*66f0*/  FFMA.FTZ R3, R225, c[0x0][0x2d0], -R2 ;  /* 0x0000b400e1037a23 */ /* 0x004fcc0000010802 */
[----:B------:R1:W-:Y:S01]  /*6700*/  MUFU.EX2 R174, R3 ;  /* 0x0000000300ae7308 */ /* 0x0003e20000000800 */
[----:B------:R-:W-:Y:S01]  /*6710*/  HMMA.16816.F32 R32, R4, R10, R132 ;  /* 0x0000000a0420723c */ /* 0x000fe20000001884 */
[----:B------:R-:W2:Y:S01]  /*6720*/  LDSM.16.MT88.4 R8, [R233+0xa800] ;  /* 0x00a80000e908783b */ /* 0x000ea20000004200 */
[----:B-1----:R-:W-:-:S05]  /*6730*/  FFMA.FTZ R3, R222, c[0x0][0x2d0], -R2 ;  /* 0x0000b400de037a23 */ /* 0x002fca0000010802 */
[----:B------:R1:W-:Y:S02]  /*6740*/  MUFU.EX2 R216, R3 ;  /* 0x0000000300d87308 */ /* 0x0003e40000000800 */
[--C-:B-1----:R-:W-:Y:S01]  /*6750*/  FFMA.FTZ R3, R224, c[0x0][0x2d0], -R2.reuse ;  /* 0x0000b400e0037a23 */ /* 0x102fe20000010802 */
[C---:B--2---:R-:W-:Y:S08]  /*6760*/  HMMA.16816.F32 R80, R4.reuse, R8, R136 ;  /* 0x000000080450723c */ /* 0x044ff00000001888 */
[C---:B------:R-:W-:Y:S01]  /*6770*/  HMMA.16816.F32 R72, R4.reuse, R10, R128 ;  /* 0x0000000a0448723c */ /* 0x040fe20000001880 */
[----:B------:R-:W1:Y:S07]  /*6780*/  LDSM.16.MT88.4 R8, [R235+0xa800] ;  /* 0x00a80000eb08783b */ /* 0x000e6e0000004200 */
        /* <DEDUP_REMOVED lines=9> */
[----:B------:R-:W-:-:S02]  /*6820*/  FADD.FTZ R5, R112, R172 ;  /* 0x000000ac70057221 */ /* 0x000fc40000010000 */
[----:B------:R3:W4:Y:S01]  /*6830*/  MUFU.EX2 R175, R4 ;  /* 0x0000000400af7308 */ /* 0x0007220000000800 */
[----:B------:R-:W-:Y:S01]  /*6840*/  IMAD.MOV.U32 R112, RZ, RZ, R114 ;  /* 0x000000ffff707224 */ /* 0x000fe200078e0072 */
[----:B------:R-:W-:Y:S01]  /*6850*/  MOV R114, R148 ;  /* 0x0000009400727202 */ /* 0x000fe20000000f00 */
[----:B------:R-:W-:Y:S01]  /*6860*/  FADD.FTZ R25, R25, R5 ;  /* 0x0000000519197221 */ /* 0x000fe20000010000 */
[----:B------:R-:W-:Y:S01]  /*6870*/  MOV R148, R150 ;  /* 0x0000009600947202 */ /* 0x000fe20000000f00 */
[----:B------:R-:W-:Y:S01]  /*6880*/  IMAD.MOV.U32 R150, RZ, RZ, R104 ;  /* 0x000000ffff967224 */ /* 0x000fe200078e0068 */
[----:B------:R-:W-:Y:S02]  /*6890*/  MOV R104, R106 ;  /* 0x0000006a00687202 */ /* 0x000fe40000000f00 */
[----:B------:R-:W-:Y:S01]  /*68a0*/  MOV R106, R100 ;  /* 0x00000064006a7202 */ /* 0x000fe20000000f00 */
[----:B------:R-:W-:Y:S01]  /*68b0*/  IMAD.MOV.U32 R100, RZ, RZ, R102 ;  /* 0x000000ffff647224 */ /* 0x000fe200078e0066 */
[----:B------:R-:W-:Y:S01]  /*68c0*/  MOV R102, R20 ;  /* 0x0000001400667202 */ /* 0x000fe20000000f00 */
[----:B------:R-:W-:Y:S01]  /*68d0*/  IMAD.MOV.U32 R137, RZ, RZ, R150 ;  /* 0x000000ffff897224 */ /* 0x000fe200078e0096 */
[----:B------:R-:W-:Y:S01]  /*68e0*/  MOV R20, R22 ;  /* 0x0000001600147202 */ /* 0x000fe20000000f00 */
[----:B------:R-:W-:Y:S01]  /*68f0*/  IMAD.MOV.U32 R22, RZ, RZ, R26 ;  /* 0x000000ffff167224 */ /* 0x000fe200078e001a */
[----:B------:R-:W-:Y:S01]  /*6900*/  MOV R226, R102 ;  /* 0x0000006600e27202 */ /* 0x000fe20000000f00 */
[----:B------:R-:W-:Y:S01]  /*6910*/  IMAD.MOV.U32 R223, RZ, RZ, R100 ;  /* 0x000000ffffdf7224 */ /* 0x000fe200078e0064 */
[----:B------:R-:W-:Y:S01]  /*6920*/  MOV R236, R20 ;  /* 0x0000001400ec7202 */ /* 0x000fe20000000f00 */
[----:B---3--:R-:W-:Y:S01]  /*6930*/  FADD.FTZ R4, R147, R146 ;  /* 0x0000009293047221 */ /* 0x008fe20000010000 */
[----:B----4-:R-:W-:Y:S01]  /*6940*/  F2FP.PACK_AB R5, R175, R174 ;  /* 0x000000aeaf05723e */ /* 0x010fe200000000ff */
[----:B------:R-:W-:Y:S01]  /*6950*/  IMAD.MOV.U32 R224, RZ, RZ, R22 ;  /* 0x000000ffffe07224 */ /* 0x000fe200078e0016 */
[----:B------:R-:W-:Y:S01]  /*6960*/  MOV R139, R148 ;  /* 0x00000094008b7202 */ /* 0x000fe20000000f00 */
[----:B------:R-:W-:Y:S01]  /*6970*/  FADD.FTZ R4, R218, R4 ;  /* 0x00000004da047221 */ /* 0x000fe20000010000 */
[----:B------:R-:W-:Y:S01]  /*6980*/  MOV R130, R104 ;  /* 0x0000006800827202 */ /* 0x000fe20000000f00 */
[----:B------:R3:W4:Y:S01]  /*6990*/  MUFU.EX2 R218, R3 ;  /* 0x0000000300da7308 */ /* 0x0007220000000800 */
[----:B------:R-:W-:Y:S01]  /*69a0*/  MOV R128, R106 ;  /* 0x0000006a00807202 */ /* 0x000fe20000000f00 */
[----:B------:R-:W-:Y:S01]  /*69b0*/  IMAD.MOV.U32 R147, RZ, RZ, R112 ;  /* 0x000000ffff937224 */ /* 0x000fe200078e0070 */
[----:B------:R-:W-:-:S02]  /*69c0*/  MOV R26, R212 ;  /* 0x000000d4001a7202 */ /* 0x000fc40000000f00 */
[----:B------:R-:W-:Y:S01]  /*69d0*/  MOV R212, R13 ;  /* 0x0000000d00d47202 */ /* 0x000fe20000000f00 */
[----:B------:R-:W-:Y:S01]  /*69e0*/  FFMA.FTZ R13, R244, c[0x0][0x2d0], -R0 ;  /* 0x0000b400f40d7a23 */ /* 0x000fe20000010800 */
[----:B------:R-:W-:Y:S02]  /*69f0*/  MOV R145, R114 ;  /* 0x0000007200917202 */ /* 0x000fe40000000f00 */
[----:B------:R-:W-:Y:S02]  /*6a00*/  MOV R131, R212 ;  /* 0x000000d400837202 */ /* 0x000fe40000000f00 */
[----:B------:R-:W-:Y:S01]  /*6a10*/  MOV R244, R26 ;  /* 0x0000001a00f47202 */ /* 0x000fe20000000f00 */
[----:B---3--:R-:W-:Y:S01]  /*6a20*/  FADD.FTZ R3, R113, R4 ;  /* 0x0000000471037221 */ /* 0x008fe20000010000 */
[----:B------:R-:W-:Y:S01]  /*6a30*/  MOV R113, R115 ;  /* 0x0000007300717202 */ /* 0x000fe20000000f00 */
[----:B------:R-:W-:Y:S01]  /*6a40*/  IMAD.MOV.U32 R115, RZ, RZ, R149 ;  /* 0x000000ffff737224 */ /* 0x000fe200078e0095 */
[----:B------:R-:W-:Y:S01]  /*6a50*/  MOV R149, R151 ;  /* 0x0000009700957202 */ /* 0x000fe20000000f00 */
[----:B------:R-:W-:Y:S01]  /*6a60*/  FADD.FTZ R24, R24, R3 ;  /* 0x0000000318187221 */ /* 0x000fe20000010000 */
        /* <DEDUP_REMOVED lines=11> */
[--C-:B------:R-:W-:Y:S01]  /*6b20*/  FFMA.FTZ R14, R247, c[0x0][0x2d0], -R0.reuse ;  /* 0x0000b400f70e7a23 */ /* 0x100fe20000010800 */
[----:B------:R-:W-:Y:S01]  /*6b30*/  MOV R237, R21 ;  /* 0x0000001500ed7202 */ /* 0x000fe20000000f00 */
[----:B------:R-:W-:Y:S01]  /*6b40*/  IMAD.MOV.U32 R227, RZ, RZ, R103 ;  /* 0x000000ffffe37224 */ /* 0x000fe200078e0067 */
[----:B------:R-:W-:Y:S01]  /*6b50*/  MOV R247, R23 ;  /* 0x0000001700f77202 */ /* 0x000fe20000000f00 */
[----:B------:R-:W-:Y:S01]  /*6b60*/  FFMA.FTZ R0, R238, c[0x0][0x2d0], -R0 ;  /* 0x0000b400ee007a23 */ /* 0x000fe20000010800 */
[----:B------:R-:W3:Y:S01]  /*6b70*/  LDSM.16.MT88.4 R20, [R233+0x2000] ;  /* 0x00200000e914783b */ /* 0x000ee20000004200 */
[----:B------:R-:W-:Y:S01]  /*6b80*/  F2FP.PACK_AB R4, R219, R217 ;  /* 0x000000d9db04723e */ /* 0x000fe200000000ff */
[----:B------:R-:W-:Y:S01]  /*6b90*/  IMAD.MOV.U32 R238, RZ, RZ, R27 ;  /* 0x000000ffffee7224 */ /* 0x000fe200078e001b */
[----:B----4-:R-:W-:Y:S01]  /*6ba0*/  F2FP.PACK_AB R7, R218, R216 ;  /* 0x000000d8da07723e */ /* 0x010fe200000000ff */
[----:B------:R4:W-:Y:S01]  /*6bb0*/  MUFU.EX2 R172, R0 ;  /* 0x0000000000ac7308 */ /* 0x0009e20000000800 */
[----:B------:R-:W-:-:S02]  /*6bc0*/  MOV R225, R101 ;  /* 0x0000006500e17202 */ /* 0x000fc40000000f00 */
[----:B------:R-:W-:Y:S02]  /*6bd0*/  MOV R138, R149 ;  /* 0x00000095008a7202 */ /* 0x000fe40000000f00 */
[----:B------:R-:W-:Y:S01]  /*6be0*/  MOV R136, R151 ;  /* 0x0000009700887202 */ /* 0x000fe20000000f00 */
[----:B-1----:R-:W-:Y:S01]  /*6bf0*/  HMMA.16816.F32 R176, R4, R8, R176 ;  /* 0x0000000804b0723c */ /* 0x002fe200000018b0 */
[----:B------:R-:W-:Y:S01]  /*6c00*/  MOV R222, R107 ;  /* 0x0000006b00de7202 */ /* 0x000fe20000000f00 */
[----:B------:R-:W-:Y:S01]  /*6c10*/  MUFU.EX2 R26, R14 ;  /* 0x0000000e001a7308 */ /* 0x000fe20000000800 */
[----:B------:R-:W-:Y:S02]  /*6c20*/  MOV R3, R213 ;  /* 0x000000d500037202 */ /* 0x000fe40000000f00 */
[----:B------:R-:W-:-:S03]  /*6c30*/  MOV R146, R113 ;  /* 0x0000007100927202 */ /* 0x000fc60000000f00 */
[C---:B------:R-:W-:Y:S01]  /*6c40*/  HMMA.16816.F32 R92, R4.reuse, R10, R168 ;  /* 0x0000000a045c723c */ /* 0x040fe200000018a8 */
[----:B------:R-:W1:Y:S01]  /*6c50*/  LDSM.16.MT88.4 R8, [R234+0x2000] ;  /* 0x00200000ea08783b */ /* 0x000e620000004200 */
[----:B------:R-:W5:Y:S05]  /*6c60*/  MUFU.EX2 R27, R13 ;  /* 0x0000000d001b7308 */ /* 0x000f6a0000000800 */
[----:B------:R-:W-:Y:S01]  /*6c70*/  IMAD.MOV.U32 R171, RZ, RZ, R214 ;  /* 0x000000ffffab7224 */ /* 0x000fe200078e00d6 */
[----:B--2---:R-:W-:Y:S01]  /*6c80*/  HMMA.16816.F32 R140, R4, R16, R192 ;  /* 0x00000010048c723c */ /* 0x004fe200000018c0 */
[----:B------:R-:W-:Y:S01]  /*6c90*/  MOV R170, R215 ;  /* 0x000000d700aa7202 */ /* 0x000fe20000000f00 */
[----:B------:R-:W-:Y:S01]  /*6ca0*/  IMAD.MOV.U32 R168, RZ, RZ, R247 ;  /* 0x000000ffffa87224 */ /* 0x000fe200078e00f7 */
[----:B------:R-:W-:-:S02]  /*6cb0*/  MOV R169, R224 ;  /* 0x000000e000a97202 */ /* 0x000fc40000000f00 */
[----:B------:R-:W-:Y:S01]  /*6cc0*/  MOV R224, R128 ;  /* 0x0000008000e07202 */ /* 0x000fe20000000f00 */
[----:B----4-:R-:W-:Y:S01]  /*6cd0*/  FFMA.FTZ R0, R170, c[0x0][0x2d0], -R2 ;  /* 0x0000b400aa007a23 */ /* 0x010fe20000010802 */
[----:B------:R-:W-:Y:S01]  /*6ce0*/  MOV R247, R129 ;  /* 0x0000008100f77202 */ /* 0x000fe20000000f00 */
[----:B------:R-:W-:Y:S01]  /*6cf0*/  HMMA.16816.F32 R100, R4, R18, R184 ;  /* 0x000000120464723c */ /* 0x000fe200000018b8 */
[----:B------:R-:W2:Y:S01]  /*6d00*/  LDSM.16.MT88.4 R16, [R233+0x5000] ;  /* 0x00500000e910783b */ /* 0x000ea20000004200 */
[----:B------:R-:W-:Y:S01]  /*6d10*/  IMAD.MOV.U32 R128, RZ, RZ, R139 ;  /* 0x000000ffff807224 */ /* 0x000fe200078e008b */
[----:B------:R-:W-:Y:S02]  /*6d20*/  MOV R129, R144 ;  /* 0x0000009000817202 */ /* 0x000fe40000000f00 */
[----:B------:R-:W-:-:S03]  /*6d30*/  MOV R170, R137 ;  /* 0x0000008900aa7202 */ /* 0x000fc60000000f00 */
[C---:B---3--:R-:W-:Y:S08]  /*6d40*/  HMMA.16816.F32 R132, R4.reuse, R20, R208 ;  /* 0x000000140484723c */ /* 0x048ff000000018d0 */
[C---:B------:R-:W-:Y:S01]  /*6d50*/  HMMA.16816.F32 R96, R4.reuse, R22, R200 ;  /* 0x000000160460723c */ /* 0x040fe200000018c8 */
[----:B------:R-:W3:Y:S07]  /*6d60*/  LDSM.16.MT88.4 R20, [R232+0x5000] ;  /* 0x00500000e814783b */ /* 0x000eee0000004200 */
[C---:B-1----:R-:W-:Y:S01]  /*6d70*/  HMMA.16816.F32 R148, R4.reuse, R8, R180 ;  /* 0x000000080494723c */ /* 0x042fe200000018b4 */
[----:B------:R-:W-:Y:S07]  /*6d80*/  LDSM.16.MT88.4 R180, [R232+0x2800] ;  /* 0x00280000e8b4783b */ /* 0x000fee0000004200 */
[C---:B------:R-:W-:Y:S01]  /*6d90*/  HMMA.16816.F32 R104, R4.reuse, R10, R156 ;  /* 0x0000000a0468723c */ /* 0x040fe2000000189c */
[----:B------:R-:W1:Y:S07]  /*6da0*/  LDSM.16.MT88.4 R8, [R235+0x5000] ;  /* 0x00500000eb08783b */ /* 0x000e6e0000004200 */
[C---:B--2---:R-:W-:Y:S08]  /*6db0*/  HMMA.16816.F32 R212, R4.reuse, R16, R188 ;  /* 0x0000001004d4723c */ /* 0x044ff000000018bc */
[C---:B---3--:R-:W-:Y:S08]  /*6dc0*/  HMMA.16816.F32 R156, R4.reuse, R20, R204 ;  /* 0x00000014049c723c */ /* 0x048ff000000018cc */
[C---:B------:R-:W-:Y:S01]  /*6dd0*/  HMMA.16816.F32 R108, R4.reuse, R22, R196 ;  /* 0x00000016046c723c */ /* 0x040fe200000018c4 */
[----:B------:R-:W2:Y:S07]  /*6de0*/  LDSM.16.MT88.4 R20, [R234+0x5000] ;  /* 0x00500000ea14783b */ /* 0x000eae0000004200 */
[C---:B------:R-:W-:Y:S01]  /*6df0*/  HMMA.16816.F32 R204, R4.reuse, R18, R164 ;  /* 0x0000001204cc723c */ /* 0x040fe200000018a4 */
[----:B------:R-:W3:Y:S06]  /*6e00*/  LDSM.16.MT88.4 R16, [R232+0x8000] ;  /* 0x00800000e810783b */ /* 0x000eec0000004200 */
[----:B------:R-:W-:Y:S01]  /*6e10*/  MOV R167, R244 ;  /* 0x000000f400a77202 */ /* 0x000fe20000000f00 */
[----:B-1----:R-:W-:Y:S01]  /*6e20*/  HMMA.16816.F32 R200, R4, R8, R160 ;  /* 0x0000000804c8723c */ /* 0x002fe200000018a0 */
[----:B------:R-:W-:Y:S01]  /*6e30*/  IMAD.MOV.U32 R244, RZ, RZ, R130 ;  /* 0x000000fffff47224 */ /* 0x000fe200078e0082 */
[----:B------:R-:W-:Y:S01]  /*6e40*/  MOV R130, R145 ;  /* 0x0000009100827202 */ /* 0x000fe20000000f00 */
[----:B------:R-:W-:Y:S01]  /*6e50*/  LDSM.16.MT88.4 R160, [R232+0x5800] ;  /* 0x00580000e8a0783b */ /* 0x000fe20000004200 */
[----:B------:R-:W-:-:S02]  /*6e60*/  MOV R166, R238 ;  /* 0x000000ee00a67202 */ /* 0x000fc40000000f00 */
[----:B------:R-:W-:Y:S02]  /*6e70*/  MOV R238, R136 ;  /* 0x0000008800ee7202 */ /* 0x000fe40000000f00 */
[C---:B------:R-:W-:Y:S01]  /*6e80*/  HMMA.16816.F32 R196, R4.reuse, R10, R124 ;  /* 0x0000000a04c4723c */ /* 0x040fe2000000187c */
[----:B------:R-:W1:Y:S07]  /*6e90*/  LDSM.16.MT88.4 R8, [R233+0x8000] ;  /* 0x00800000e908783b */ /* 0x000e6e0000004200 */
[C---:B--2---:R-:W-:Y:S01]  /*6ea0*/  HMMA.16816.F32 R184, R4.reuse, R20, R152 ;  /* 0x0000001404b8723c */ /* 0x044fe20000001898 */
[----:B------:R-:W-:Y:S07]  /*6eb0*/  LDSM.16.MT88.4 R152, [R234+0x2800] ;  /* 0x00280000ea98783b */ /* 0x000fee0000004200 */
        /* <DEDUP_REMOVED lines=13> */
[----:B------:R-:W3:Y:S04]  /*6f90*/  LDSM.16.MT88.4 R16, [R235+0xb000] ;  /* 0x00b00000eb10783b */ /* 0x000ee80000004200 */
[----:B------:R-:W-:Y:S03]  /*6fa0*/  LDSM.16.MT88.4 R56, [R235+0x5800] ;  /* 0x00580000eb38783b */ /* 0x000fe60000004200 */
[C---:B-1----:R-:W-:Y:S08]  /*6fb0*/  HMMA.16816.F32 R44, R4.reuse, R8, R44 ;  /* 0x00000008042c723c */ /* 0x042ff0000000182c */
[C---:B------:R-:W-:Y:S01]  /*6fc0*/  HMMA.16816.F32 R32, R4.reuse, R10, R32 ;  /* 0x0000000a0420723c */ /* 0x040fe20000001820 */
[----:B------:R-:W1:Y:S07]  /*6fd0*/  LDSM.16.MT88.4 R8, [R234+0xb000] ;  /* 0x00b00000ea08783b */ /* 0x000e6e0000004200 */
[C---:B--2---:R-:W-:Y:S01]  /*6fe0*/  HMMA.16816.F32 R36, R4.reuse, R20, R80 ;  /* 0x000000140424723c */ /* 0x044fe20000001850 */
[----:B------:R-:W-:Y:S07]  /*6ff0*/  LDSM.16.MT88.4 R80, [R233+0x8800] ;  /* 0x00880000e950783b */ /* 0x000fee0000004200 */
[C---:B------:R-:W-:Y:S01]  /*7000*/  HMMA.16816.F32 R20, R4.reuse, R22, R72 ;  /* 0x000000160414723c */ /* 0x040fe20000001848 */
[----:B------:R-:W2:Y:S07]  /*7010*/  LDSM.16.MT88.4 R72, [R232+0x8800] ;  /* 0x00880000e848783b */ /* 0x000eae0000004200 */
[C---:B---3--:R-:W-:Y:S01]  /*7020*/  HMMA.16816.F32 R208, R4.reuse, R16, R64 ;  /* 0x0000001004d0723c */ /* 0x048fe20000001840 */
[----:B------:R-:W-:Y:S07]  /*7030*/  LDSM.16.MT88.4 R64, [R234+0x5800] ;  /* 0x00580000ea40783b */ /* 0x000fee0000004200 */
[C---:B------:R-:W-:Y:S08]  /*7040*/  HMMA.16816.F32 R16, R4.reuse, R18, R52 ;  /* 0x000000120410723c */ /* 0x040ff00000001834 */
[C---:B-1----:R-:W-:Y:S07]  /*7050*/  HMMA.16816.F32 R40, R4.reuse, R8, R40 ;  /* 0x000000080428723c */ /* 0x042fee0000001828 */
[----:B------:R-:W-:Y:S01]  /*7060*/  MOV R9, R129 ;  /* 0x0000008100097202 */ /* 0x000fe20000000f00 */
[----:B------:R-:W-:Y:S01]  /*7070*/  HMMA.16816.F32 R28, R4, R10, R28 ;  /* 0x0000000a041c723c */ /* 0x000fe2000000181c */
[----:B------:R1:W-:Y:S01]  /*7080*/  MUFU.EX2 R7, R0 ;  /* 0x0000000000077308 */ /* 0x0003e20000000800 */
[----:B------:R-:W-:Y:S01]  /*7090*/  MOV R8, R130 ;  /* 0x0000008200087202 */ /* 0x000fe20000000f00 */
[----:B------:R-:W3:Y:S04]  /*70a0*/  LDL R5, [R1+0x40] ;  /* 0x0000400001057983 */ /* 0x000ee80000100800 */
[----:B------:R-:W-:-:S02]  /*70b0*/  FADD.FTZ R4, R3, R25 ;  /* 0x0000001903047221 */ /* 0x000fc40000010000 */
[----:B------:R-:W-:Y:S02]  /*70c0*/  IMAD.MOV.U32 R11, RZ, RZ, R131 ;  /* 0x000000ffff0b7224 */ /* 0x000fe400078e0083 */
[--C-:B-1----:R-:W-:Y:S01]  /*70d0*/  FFMA.FTZ R0, R171, c[0x0][0x2d0], -R2.reuse ;  /* 0x0000b400ab007a23 */ /* 0x102fe20000010802 */
[----:B-----5:R-:W-:Y:S01]  /*70e0*/  F2FP.PACK_AB R130, R172, R27 ;  /* 0x0000001bac82723e */ /* 0x020fe200000000ff */
[--C-:B------:R-:W-:Y:S01]  /*70f0*/  FFMA.FTZ R3, R250, c[0x0][0x2d0], -R2.reuse ;  /* 0x0000b400fa037a23 */ /* 0x100fe20000010802 */
[----:B------:R-:W-:Y:S01]  /*7100*/  MOV R171, R138 ;  /* 0x0000008a00ab7202 */ /* 0x000fe20000000f00 */
[----:B------:R-:W-:Y:S01]  /*7110*/  FFMA.FTZ R2, R249, c[0x0][0x2d0], -R2 ;  /* 0x0000b400f9027a23 */ /* 0x000fe20000010802 */
[----:B------:R1:W4:Y:S01]  /*7120*/  MUFU.EX2 R14, R0 ;  /* 0x00000000000e7308 */ /* 0x0003220000000800 */
[----:B------:R-:W-:Y:S01]  /*7130*/  MOV R249, R128 ;  /* 0x0000008000f97202 */ /* 0x000fe20000000f00 */
[----:B------:R-:W-:Y:S01]  /*7140*/  FADD.FTZ R4, R147, R4 ;  /* 0x0000000493047221 */ /* 0x000fe20000010000 */
[----:B------:R-:W-:Y:S01]  /*7150*/  LDSM.16.MT88.4 R136, [R233+0x2800] ;  /* 0x00280000e988783b */ /* 0x000fe20000004200 */
[----:B------:R-:W-:Y:S01]  /*7160*/  IMAD.MOV.U32 R250, RZ, RZ, R171 ;  /* 0x000000fffffa7224 */ /* 0x000fe200078e00ab */
[----:B------:R-:W-:-:S03]  /*7170*/  MOV R25, R170 ;  /* 0x000000aa00197202 */ /* 0x000fc60000000f00 */
[----:B------:R5:W-:Y:S08]  /*7180*/  MUFU.EX2 R6, R3 ;  /* 0x0000000300067308 */ /* 0x000bf00000000800 */
[----:B------:R-:W2:Y:S01]  /*7190*/  MUFU.EX2 R13, R2 ;  /* 0x00000002000d7308 */ /* 0x000ea20000000800 */
[----:B------:R-:W-:Y:S01]  /*71a0*/  F2FP.PACK_AB R128, R26, R15 ;  /* 0x0000000f1a80723e */ /* 0x000fe200000000ff */
[----:B-1----:R-:W-:Y:S01]  /*71b0*/  FADD.FTZ R0, R146, R24 ;  /* 0x0000001892007221 */ /* 0x002fe20000010000 */
[----:B----4-:R-:W-:Y:S01]  /*71c0*/  F2FP.PACK_AB R129, R14, R7 ;  /* 0x000000070e81723e */ /* 0x010fe200000000ff */
[----:B------:R-:W-:Y:S02]  /*71d0*/  LDSM.16.MT88.4 R144, [R235+0x2800] ;  /* 0x00280000eb90783b */ /* 0x000fe40000004200 */
[----:B------:R-:W-:-:S04]  /*71e0*/  FADD.FTZ R0, R166, R0 ;  /* 0x00000000a6007221 */ /* 0x000fc80000010000 */
[----:B-----5:R-:W-:Y:S01]  /*71f0*/  FADD.FTZ R3, R168, R0 ;  /* 0x00000000a8037221 */ /* 0x020fe20000010000 */
[----:B--2---:R-:W-:Y:S01]  /*7200*/  F2FP.PACK_AB R131, R13, R6 ;  /* 0x000000060d83723e */ /* 0x004fe200000000ff */
[----:B------:R-:W-:-:S04]  /*7210*/  FADD.FTZ R2, R167, R4 ;  /* 0x00000004a7027221 */ /* 0x000fc80000010000 */
[----:B------:R-:W-:Y:S02]  /*7220*/  FADD.FTZ R0, R169, R2 ;  /* 0x00000002a9007221 */ /* 0x000fe40000010000 */
[C---:B------:R-:W-:Y:S01]  /*7230*/  HMMA.16816.F32 R68, R128.reuse, R72, R112 ;  /* 0x000000488044723c */ /* 0x040fe20000001870 */
[----:B------:R-:W1:Y:S07]  /*7240*/  LDSM.16.MT88.4 R112, [R233+0xb800] ;  /* 0x00b80000e970783b */ /* 0x000e6e0000004200 */
[C---:B------:R-:W-:Y:S01]  /*7250*/  HMMA.16816.F32 R156, R128.reuse, R160, R156 ;  /* 0x000000a0809c723c */ /* 0x040fe2000000189c */
[----:B------:R-:W-:Y:S01]  /*7260*/  MOV R4, c[0x0][0x2c4] ;  /* 0x0000b10000047a02 */ /* 0x000fe20000000f00 */
[----:B------:R-:W-:Y:S06]  /*7270*/  LDSM.16.MT88.4 R168, [R233+0x5800] ;  /* 0x00580000e9a8783b */ /* 0x000fec0000004200 */
[C---:B------:R-:W-:Y:S08]  /*7280*/  HMMA.16816.F32 R160, R128.reuse, R162, R108 ;  /* 0x000000a280a0723c */ /* 0x040ff0000000186c */
[C---:B-1----:R-:W-:Y:S08]  /*7290*/  HMMA.16816.F32 R108, R128.reuse, R112, R36 ;  /* 0x00000070806c723c */ /* 0x042ff00000001824 */
[----:B------:R-:W-:Y:S01]  /*72a0*/  HMMA.16816.F32 R112, R128, R114, R20 ;  /* 0x000000728070723c */ /* 0x000fe20000001814 */
[----:B------:R-:W2:Y:S01]  /*72b0*/  LDL.LU R20, [R1+0xc] ;  /* 0x00000c0001147983 */ /* 0x000ea20000300800 */
[----:B------:R-:W-:-:S02]  /*72c0*/  FADD.FTZ R0, R11, R0 ;  /* 0x000000000b007221 */ /* 0x000fc40000010000 */
[----:B------:R-:W-:Y:S02]  /*72d0*/  FADD.FTZ R2, R8, R3 ;  /* 0x0000000308027221 */ /* 0x000fe40000010000 */
[----:B------:R-:W-:Y:S02]  /*72e0*/  FADD.FTZ R0, R9, R0 ;  /* 0x0000000009007221 */ /* 0x000fe40000010000 */
[----:B------:R-:W-:Y:S01]  /*72f0*/  FADD.FTZ R2, R249, R2 ;  /* 0x00000002f9027221 */ /* 0x000fe20000010000 */
[----:B------:R-:W-:Y:S01]  /*7300*/  ISETP.NE.AND P1, PT, R4, 0x1, PT ;  /* 0x000000010400780c */ /* 0x000fe20003f25270 */
[----:B------:R-:W-:Y:S01]  /*7310*/  FADD.FTZ R0, R250, R0 ;  /* 0x00000000fa007221 */ /* 0x000fe20000010000 */
[----:B------:R-:W-:Y:S01]  /*7320*/  MOV R24, c[0x0][0x2ac] ;  /* 0x0000ab0000187a02 */ /* 0x000fe20000000f00 */
[----:B------:R-:W-:Y:S01]  /*7330*/  FADD.FTZ R2, R25, R2 ;  /* 0x0000000219027221 */ /* 0x000fe20000010000 */
[----:B------:R-:W-:Y:S01]  /*7340*/  HMMA.16816.F32 R132, R128, R136, R132 ;  /* 0x000000888084723c */ /* 0x000fe20000001884 */
        /* <DEDUP_REMOVED lines=59> */
[C---:B----4-:R-:W-:Y:S08]  /*7700*/  HMMA.16816.F32 R84, R128.reuse, R88, R84 ;  /* 0x000000588054723c */ /* 0x050ff00000001854 */
[C---:B------:R-:W-:Y:S08]  /*7710*/  HMMA.16816.F32 R100, R128.reuse, R104, R44 ;  /* 0x000000688064723c */ /* 0x040ff0000000182c */
        /* <DEDUP_REMOVED lines=15> */
.L_x_3253:
        /* <DEDUP_REMOVED lines=22> */
[----:B------:R-:W-:Y:S01]  /*7970*/  SHF.R.S32.HI R4, RZ, 0x1f, R246 ;  /* 0x0000001fff047819 */ /* 0x000fe200000114f6 */
[----:B------:R-:W-:Y:S01]  /*7980*/  IMAD.WIDE.U32 R2, R248, c[0x0][0x208], RZ ;  /* 0x00008200f8027a25 */ /* 0x000fe200078e00ff */
[C---:B------:R-:W-:Y:S02]  /*7990*/  IADD3 R7, R245.reuse, 0xc0, RZ ;  /* 0x000000c0f5077810 */ /* 0x040fe40007ffe0ff */
[----:B------:R-:W-:Y:S01]  /*79a0*/  IADD3 R12, R245, 0xc0, RZ ;  /* 0x000000c0f50c7810 */ /* 0x000fe20007ffe0ff */
[----:B------:R-:W3:Y:S01]  /*79b0*/  LDL R6, [R1+0x3c] ;  /* 0x00003c0001067983 */ /* 0x000ee20000100800 */
[----:B------:R-:W-:Y:S01]  /*79c0*/  SHF.R.S32.HI R7, RZ, 0x1f, R7 ;  /* 0x0000001fff077819 */ /* 0x000fe20000011407 */
[----:B------:R-:W-:Y:S02]  /*79d0*/  IMAD R0, R0, c[0x0][0x208], RZ ;  /* 0x0000820000007a24 */ /* 0x000fe400078e02ff */
[----:B------:R-:W-:Y:S02]  /*79e0*/  IMAD.SHL.U32 R31, R12, 0x2, RZ ;  /* 0x000000020c1f7824 */ /* 0x000fe400078e00ff */
[----:B------:R-:W-:Y:S02]  /*79f0*/  IMAD R0, R248, c[0x0][0x20c], R0 ;  /* 0x00008300f8007a24 */ /* 0x000fe400078e0200 */
[----:B------:R-:W-:Y:S02]  /*7a00*/  IMAD.SHL.U32 R30, R251, 0x2, RZ ;  /* 0x00000002fb1e7824 */ /* 0x000fe400078e00ff */
[----:B------:R-:W-:Y:S02]  /*7a10*/  IMAD.IADD R3, R3, 0x1, R0 ;  /* 0x0000000103037824 */ /* 0x000fe400078e0200 */
[----:B------:R-:W-:Y:S02]  /*7a20*/  IMAD R0, R4, c[0x0][0x218], RZ ;  /* 0x0000860004007a24 */ /* 0x000fe400078e02ff */
[C---:B------:R-:W-:Y:S04]  /*7a30*/  IMAD.WIDE.U32 R2, R246.reuse, c[0x0][0x218], R2 ;  /* 0x00008600f6027a25 */ /* 0x040fe800078e0002 */
[----:B------:R-:W-:Y:S02]  /*7a40*/  IMAD R0, R246, c[0x0][0x21c], R0 ;  /* 0x00008700f6007a24 */ /* 0x000fe400078e0200 */
[----:B------:R-:W-:Y:S02]  /*7a50*/  IMAD.SHL.U32 R29, R252, 0x2, RZ ;  /* 0x00000002fc1d7824 */ /* 0x000fe400078e00ff */
[----:B------:R-:W-:Y:S01]  /*7a60*/  IMAD.SHL.U32 R28, R245, 0x2, RZ ;  /* 0x00000002f51c7824 */ /* 0x000fe200078e00ff */
[----:B--2---:R-:W-:Y:S02]  /*7a70*/  IADD3 R5, P0, R14, R2, RZ ;  /* 0x000000020e057210 */ /* 0x004fe40007f1e0ff */
[----:B------:R-:W-:Y:S02]  /*7a80*/  SHF.L.U64.HI R14, R12, 0x1, R7 ;  /* 0x000000010c0e7819 */ /* 0x000fe40000010207 */
[----:B------:R-:W-:Y:S02]  /*7a90*/  SHF.R.S32.HI R7, RZ, 0x1f, R251 ;  /* 0x0000001fff077819 */ /* 0x000fe400000114fb */
[----:B---3--:R-:W-:Y:S02]  /*7aa0*/  IADD3.X R0, R6, R3, R0, P0, !PT ;  /* 0x0000000306007210 */ /* 0x008fe400007fe400 */
[----:B------:R-:W-:Y:S02]  /*7ab0*/  LEA R6, P0, R5, c[0x0][0x1f8], 0x1 ;  /* 0x00007e0005067a11 */ /* 0x000fe400078008ff */
        /* <DEDUP_REMOVED lines=8> */
.L_x_3304:
[----:B------:R-:W-:-:S05]  /*7b40*/  BRA.DIV ~URZ, `(.L_x_3246) ;  /* 0x0000da727f007947 */ /* 0x000fca000b800000 */
[----:B------:R-:W4:Y:S01]  /*7b50*/  SHFL.IDX PT, R3, R6, RZ, 0x181f ;  /* 0x00181fff06037589 */ /* 0x000f2200000e0000 */
[----:B------:R-:W-:Y:S02]  /*7b60*/  ISETP.GE.AND P4, PT, R245, c[0x0][0x1d4], PT ;  /* 0x00007500f5007a0c */ /* 0x000fe40003f86270 */
[----:B------:R-:W-:Y:S01]  /*7b70*/  ISETP.GE.AND P3, PT, R252, c[0x0][0x1d4], PT ;  /* 0x00007500fc007a0c */ /* 0x000fe20003f66270 */
[----:B------:R-:W5:Y:S01]  /*7b80*/  SHFL.IDX PT, R0, R6, 0x1, 0x181f ;  /* 0x00381f0006007f89 */ /* 0x000f6200000e0000 */
[----:B------:R-:W-:Y:S02]  /*7b90*/  ISETP.GE.AND P2, PT, R251, c[0x0][0x1d4], PT ;  /* 0x00007500fb007a0c */ /* 0x000fe40003f46270 */
[----:B------:R-:W-:Y:S01]  /*7ba0*/  IADD3 R36, R245, 0xc0, RZ ;  /* 0x000000c0f5247810 */ /* 0x000fe20007ffe0ff */
[----:B------:R-:W2:Y:S01]  /*7bb0*/  SHFL.IDX PT, R2, R5, 0x1, 0x181f ;  /* 0x00381f0005027f89 */ /* 0x000ea200000e0000 */
[----:B------:R-:W-:Y:S02]  /*7bc0*/  SEL R15, RZ, 0x10, P4 ;  /* 0x00000010ff0f7807 */ /* 0x000fe40002000000 */
[----:B------:R-:W-:Y:S02]  /*7bd0*/  ISETP.GE.AND P1, PT, R36, c[0x0][0x1d4], PT ;  /* 0x0000750024007a0c */ /* 0x000fe40003f26270 */
        /* <DEDUP_REMOVED lines=29> */
.L_x_3305:
        /* <DEDUP_REMOVED lines=28> */
.L_x_3244:
[----:B--234-:R-:W-:Y:S05]  /*7f70*/  BSYNC B0 ;  /* 0x0000000000007941 */ /* 0x01cfea0003800000 */
.L_x_3243:
        /* <DEDUP_REMOVED lines=52> */
[----:B------:R-:W2:Y:S06]  /*82c0*/  LDSM.16.M88.4 R184, [R230+-0x7000] ;  /* 0xff900000e6b8783b */ /* 0x000eac0000000200 */
        /* <DEDUP_REMOVED lines=18> */
[----:B------:R-:W2:Y:S06]  /*83f0*/  LDSM.16.M88.4 R188, [R229+0x5000] ;  /* 0x00500000e5bc783b */ /* 0x000eac0000000200 */
        /* <DEDUP_REMOVED lines=193> */
[----:B------:R-:W-:Y:S07]  /*9010*/  LDSM.16.M88.4 R192, [R230] ;  /* 0x00000000e6c0783b */ /* 0x000fee0000000200 */
        /* <DEDUP_REMOVED lines=16> */
[----:B------:R-:W-:Y:S05]  /*9120*/  DEPBAR.LE SB0, 0x0 ;  /* 0x000080000000791a */ /* 0x000fea0000000000 */
        /* <DEDUP_REMOVED lines=13> */
[----:B------:R-:W-:Y:S07]  /*9200*/  @!UPT UIADD3 URZ, URZ, URZ, URZ ;  /* 0x0000003f3f3ff290 */ /* 0x000fee000fffe03f */
[----:B------:R-:W-:-:S11]  /*9210*/  @!P0 BRA `(.L_x_3248) ;  /* 0x0000075000008947 */ /* 0x000fd60003800000 */
[----:B------:R-:W-:Y:S01]  /*9220*/  SHF.R.S32.HI R185, RZ, 0x1f, R251 ;  /* 0x0000001fffb97819 */ /* 0x000fe200000114fb */
[----:B------:R-:W2:Y:S01]  /*9230*/  LDL R2, [R1+0x18] ;  /* 0x0000180001027983 */ /* 0x000ea20000100800 */
[----:B------:R-:W-:Y:S01]  /*9240*/  SHF.R.S32.HI R186, RZ, 0x1f, R252 ;  /* 0x0000001fffba7819 */ /* 0x000fe200000114fc */
[----:B------:R-:W-:Y:S01]  /*9250*/  IMAD.MOV.U32 R3, RZ, RZ, c[0x0][0x2b8] ;  /* 0x0000ae00ff037624 */ /* 0x000fe200078e00ff */
[----:B------:R-:W-:Y:S01]  /*9260*/  SHF.L.U64.HI R187, R251, 0x1, R185 ;  /* 0x00000001fbbb7819 */ /* 0x000fe200000102b9 */
[----:B------:R-:W3:Y:S01]  /*9270*/  LDL R0, [R1+0x10] ;  /* 0x0000100001007983 */ /* 0x000ee20000100800 */
[----:B------:R-:W-:Y:S01]  /*9280*/  SHF.R.S32.HI R185, RZ, 0x1f, R245 ;  /* 0x0000001fffb97819 */ /* 0x000fe200000114f5 */
[----:B------:R-:W-:Y:S01]  /*9290*/  IMAD.MOV.U32 R246, RZ, RZ, RZ ;  /* 0x000000fffff67224 */ /* 0x000fe200078e00ff */
[----:B------:R-:W-:Y:S01]  /*92a0*/  ISETP.NE.AND P1, PT, R3, 0x1, PT ;  /* 0x000000010300780c */ /* 0x000fe20003f25270 */
[----:B------:R-:W-:Y:S01]  /*92b0*/  IMAD.SHL.U32 R196, R251, 0x2, RZ ;  /* 0x00000002fbc47824 */ /* 0x000fe200078e00ff */
[C---:B------:R-:W-:Y:S01]  /*92c0*/  SHF.L.U64.HI R186, R252.reuse, 0x1, R186 ;  /* 0x00000001fcba7819 */ /* 0x040fe200000102ba */
[----:B------:R-:W-:Y:S01]  /*92d0*/  IMAD.SHL.U32 R195, R252, 0x2, RZ ;  /* 0x00000002fcc37824 */ /* 0x000fe200078e00ff */
[C---:B------:R-:W-:Y:S01]  /*92e0*/  SHF.L.U64.HI R185, R245.reuse, 0x1, R185 ;  /* 0x00000001f5b97819 */ /* 0x040fe200000102b9 */
[C---:B------:R-:W-:Y:S01]  /*92f0*/  IMAD.SHL.U32 R194, R245.reuse, 0x2, RZ ;  /* 0x00000002f5c27824 */ /* 0x040fe200078e00ff */
[----:B------:R-:W4:Y:S06]  /*9300*/  LDL.64 R216, [R1+0x28] ;  /* 0x0000280001d87983 */ /* 0x000f2c0000100a00 */
[----:B------:R-:W5:Y:S04]  /*9310*/  LDL R172, [R1+0x38] ;  /* 0x0000380001ac7983 */ /* 0x000f680000100800 */
[----:B------:R-:W5:Y:S06]  /*9320*/  LDL.64 R220, [R1+0x20] ;  /* 0x0000200001dc7983 */ /* 0x000f6c0000100a00 */
[----:B------:R-:W5:Y:S01]  /*9330*/  LDL R218, [R1+0x1c] ;  /* 0x00001c0001da7983 */ /* 0x000f620000100800 */
[----:B----4-:R-:W-:Y:S01]  /*9340*/  IADD3 R217, R245, 0xc0, RZ ;  /* 0x000000c0f5d97810 */ /* 0x010fe20007ffe0ff */
[----:B--2---:R-:W-:Y:S03]  /*9350*/  IMAD R2, R247, 0x60, R2 ;  /* 0x00000060f7027824 */ /* 0x004fe600078e0202 */
[----:B------:R-:W-:Y:S02]  /*9360*/  SHF.R.S32.HI R217, RZ, 0x1f, R217 ;  /* 0x0000001fffd97819 */ /* 0x000fe400000114d9 */
[----:B---3--:R-:W-:Y:S05]  /*9370*/  IADD3 R2, R2, -0x60, R0 ;  /* 0xffffffa002027810 */ /* 0x008fea0007ffe000 */
[----:B------:R-:W-:Y:S04]  /*9380*/  @P1 IMAD.HI.U32 R3, R2, c[0x0][0x2bc], RZ ;  /* 0x0000af0002031a27 */ /* 0x000fe800078e00ff */
[----:B------:R-:W-:Y:S01]  /*9390*/  IMAD.MOV.U32 R0, RZ, RZ, R2 ;  /* 0x000000ffff007224 */ /* 0x000fe200078e0002 */
[----:B------:R-:W-:Y:S04]  /*93a0*/  @P1 SHF.R.U32.HI R0, RZ, c[0x0][0x2c0], R3 ;  /* 0x0000b000ff001a19 */ /* 0x000fe80000011603 */
[C---:B------:R-:W-:Y:S02]  /*93b0*/  @!P6 IADD3 R3, P0, R0.reuse, R216, RZ ;  /* 0x000000d80003e210 */ /* 0x040fe40007f1e0ff */
[----:B------:R-:W-:Y:S02]  /*93c0*/  IADD3 R216, R245, 0xc0, RZ ;  /* 0x000000c0f5d87810 */ /* 0x000fe40007ffe0ff */
[----:B-----5:R-:W-:Y:S01]  /*93d0*/  @!P6 LEA.HI.X.SX32 R173, R0, R172, 0x1, P0 ;  /* 0x000000ac00ade211 */ /* 0x020fe200000f0eff */
[----:B------:R-:W-:Y:S01]  /*93e0*/  IMAD.MOV R0, RZ, RZ, -R0 ;  /* 0x000000ffff007224 */ /* 0x000fe200078e0a00 */
[C---:B------:R-:W-:Y:S01]  /*93f0*/  @!P6 LEA R172, P0, R3.reuse, c[0x0][0x2a0], 0x2 ;  /* 0x0000a80003acea11 */ /* 0x040fe200078010ff */
[C---:B------:R-:W-:Y:S01]  /*9400*/  IMAD.SHL.U32 R197, R216.reuse, 0x2, RZ ;  /* 0x00000002d8c57824 */ /* 0x040fe200078e00ff */
[----:B------:R-:W-:Y:S01]  /*9410*/  SHF.L.U64.HI R188, R216, 0x1, R217 ;  /* 0x00000001d8bc7819 */ /* 0x000fe200000102d9 */
        /* <DEDUP_REMOVED lines=18> */
.L_x_3306:
[----:B------:R-:W-:-:S05]  /*9540*/  BRA.DIV ~URZ, `(.L_x_3250) ;  /* 0x0000c5e27f007947 */ /* 0x000fca000b800000 */
[----:B------:R-:W3:Y:S01]  /*9550*/  SHFL.IDX PT, R3, R184, RZ, 0x181f ;  /* 0x00181fffb8037589 */ /* 0x000ee200000e0000 */
[----:B------:R-:W-:Y:S02]  /*9560*/  ISETP.GE.AND P4, PT, R245, c[0x0][0x1d4], PT ;  /* 0x00007500f5007a0c */ /* 0x000fe40003f86270 */
[----:B------:R-:W-:Y:S01]  /*9570*/  ISETP.GE.AND P3, PT, R252, c[0x0][0x1d4], PT ;  /* 0x00007500fc007a0c */ /* 0x000fe20003f66270 */
[----:B------:R-:W4:Y:S01]  /*9580*/  SHFL.IDX PT, R0, R184, 0x1, 0x181f ;  /* 0x00381f00b8007f89 */ /* 0x000f2200000e0000 */
[----:B------:R-:W-:Y:S02]  /*9590*/  ISETP.GE.AND P2, PT, R251, c[0x0][0x1d4], PT ;  /* 0x00007500fb007a0c */ /* 0x000fe40003f46270 */
[----:B------:R-:W-:Y:S01]  /*95a0*/  IADD3 R198, R245, 0xc0, RZ ;  /* 0x000000c0f5c67810 */ /* 0x000fe20007ffe0ff */
[----:B------:R-:W5:Y:S01]  /*95b0*/  SHFL.IDX PT, R2, R173, 0x1, 0x181f ;  /* 0x00381f00ad027f89 */ /* 0x000f6200000e0000 */
[----:B------:R-:W-:Y:S02]  /*95c0*/  SEL R189, RZ, 0x10, P4 ;  /* 0x00000010ffbd7807 */ /* 0x000fe40002000000 */
[----:B------:R-:W-:Y:S02]  /*95d0*/  ISETP.GE.AND P1, PT, R198, c[0x0][0x1d4], PT ;  /* 0x00007500c6007a0c */ /* 0x000fe40003f26270 */
[C---:B---3--:R-:W-:Y:S05]  /*95e0*/  IADD3 R190, P0, R3.reuse, R194, RZ ;  /* 0x000000c203be7210 */ /* 0x048fea0007f1e0ff */
[C---:B--2---:R-:W-:Y:S05]  /*95f0*/  IMAD.X R191, R172.reuse, 0x1, R185, P0 ;  /* 0x00000001acbf7824 */ /* 0x044fea00000e06b9 */
[----:B------:R2:W-:Y:S02]  /*9600*/  LDGSTS.E.BYPASS.LTC128B.128 [R243+0xc100], [R190.64], !P4 ;  /* 0x0c100000bef37fae */ /* 0x0005e4000e101d46 */
[C---:B--2---:R-:W-:Y:S05]  /*9610*/  IADD3 R190, P0, R3.reuse, R195, RZ ;  /* 0x000000c303be7210 */ /* 0x044fea0007f1e0ff */
[C---:B------:R-:W-:Y:S05]  /*9620*/  IMAD.X R191, R172.reuse, 0x1, R186, P0 ;  /* 0x00000001acbf7824 */ /* 0x040fea00000e06ba */
[----:B------:R2:W-:Y:S02]  /*9630*/  LDGSTS.E.BYPASS.LTC128B.128 [R243+0xf100], [R190.64], !P3 ;  /* 0x0f100000bef37fae */ /* 0x0005e4000d901d46 */
[C---:B--2---:R-:W-:Y:S05]  /*9640*/  IADD3 R190, P0, R3.reuse, R196, RZ ;  /* 0x000000c403be7210 */ /* 0x044fea0007f1e0ff */
[C---:B------:R-:W-:Y:S01]  /*9650*/  IMAD.X R191, R172.reuse, 0x1, R187, P0 ;  /* 0x00000001acbf7824 */ /* 0x040fe200000e06bb */
[----:B------:R-:W-:Y:S04]  /*9660*/  IADD3 R192, P0, R3, R197, RZ ;  /* 0x000000c503c07210 */ /* 0x000fe80007f1e0ff */
[----:B------:R4:W-:Y:S01]  /*9670*/  LDGSTS.E.BYPASS.LTC128B.128 [R243+0x12100], [R190.64], !P2 ;  /* 0x12100000bef37fae */ /* 0x0009e2000d101d46 */
[----:B------:R-:W-:Y:S03]  /*9680*/  IMAD.X R193, R172, 0x1, R188, P0 ;  /* 0x00000001acc17824 */ /* 0x000fe600000e06bc */
[----:B------:R2:W3:Y:S04]  /*9690*/  SHFL.IDX PT, R172, R173, 0x2, 0x181f ;  /* 0x00581f00adac7f89 */ /* 0x0004e800000e0000 */
[----:B------:R1:W-:Y:S01]  /*96a0*/  LDGSTS.E.BYPASS.LTC128B.128 [R243+0x15100], [R192.64], !P1 ;  /* 0x15100000c0f37fae */ /* 0x0003e2000c901d46 */
[----:B----4-:R-:W-:Y:S05]  /*96b0*/  IADD3 R190, P0, R0, R194, RZ ;  /* 0x000000c200be7210 */ /* 0x010fea0007f1e0ff */
[----:B-----5:R-:W-:Y:S05]  /*96c0*/  IMAD.X R191, R2, 0x1, R185, P0 ;  /* 0x0000000102bf7824 */ /* 0x020fea00000e06b9 */
[----:B------:R4:W-:Y:S02]  /*96d0*/  LDGSTS.E.BYPASS.LTC128B.128 [R243+0xd100], [R190.64], !P4 ;  /* 0x0d100000bef37fae */ /* 0x0009e4000e101d46 */
[----:B----4-:R-:W-:Y:S05]  /*96e0*/  IADD3 R190, P0, R0, R195, RZ ;  /* 0x000000c300be7210 */ /* 0x010fea0007f1e0ff */
        /* <DEDUP_REMOVED lines=8> */
[----:B----4-:R-:W-:Y:S02]  /*9770*/  SEL R193, RZ, 0x10, P2 ;  /* 0x00000010ffc17807 */ /* 0x010fe40001000000 */
[----:B------:R-:W-:Y:S02]  /*9780*/  SEL R192, RZ, 0x10, P1 ;  /* 0x00000010ffc07807 */ /* 0x000fe40000800000 */
[----:B------:R4:W-:Y:S02]  /*9790*/  LDGSTS.E.BYPASS.LTC128B.128 [R243+0x16100], [R190.64], !P1 ;  /* 0x16100000bef37fae */ /* 0x0009e4000c901d46 */
[----:B----4-:R-:W-:Y:S02]  /*97a0*/  SEL R190, RZ, 0x10, P3 ;  /* 0x00000010ffbe7807 */ /* 0x010fe40001800000 */
.L_x_3307:
        /* <DEDUP_REMOVED lines=28> */
.L_x_3248:
[----:B------:R-:W-:Y:S05]  /*9970*/  BSYNC B0 ;  /* 0x0000000000007941 */ /* 0x000fea0003800000 */
.L_x_3247:
[----:B------:R-:W3:Y:S01]  /*9980*/  LDL R172, [R1+0x40] ;  /* 0x0000400001ac7983 */ /* 0x000ee20000100800 */
[----:B------:R-:W-:Y:S02]  /*9990*/  IMAD.MOV.U32 R173, RZ, RZ, c[0x0][0x2c4] ;  /* 0x0000b100ffad7624 */ /* 0x000fe400078e00ff */
[----:B------:R-:W-:Y:S01]  /*99a0*/  IMAD R0, R247, -0x60, RZ ;  /* 0xffffffa0f7007824 */ /* 0x000fe200078e02ff */
[----:B--2---:R-:W3:Y:S02]  /*99b0*/  LDL R3, [R1+0x4c] ;  /* 0x00004c0001037983 */ /* 0x004ee40000100800 */
[----:B------:R-:W-:Y:S02]  /*99c0*/  ISETP.NE.AND P0, PT, R173, 0x1, PT ;  /* 0x00000001ad00780c */ /* 0x000fe40003f05270 */
[----:B------:R-:W2:Y:S04]  /*99d0*/  LDL R2, [R1+0x50] ;  /* 0x0000500001027983 */ /* 0x000ea80000100800 */
[----:B------:R-:W0:Y:S01]  /*99e0*/  LDGDEPBAR ;  /* 0x00000000000079af */ /* 0x000e220000000000 */
[----:B---3--:R-:W-:Y:S01]  /*99f0*/  IADD3 R172, R3, R172, RZ ;  /* 0x000000ac03ac7210 */ /* 0x008fe20007ffe0ff */
[----:B------:R-:W-:Y:S01]  /*9a00*/  IMAD.MOV.U32 R3, RZ, RZ, c[0x0][0x2ac] ;  /* 0x0000ab00ff037624 */ /* 0x000fe200078e00ff */
[----:B--2---:R-:W-:Y:S04]  /*9a10*/  IADD3 R0, -R2, 0x1, R0 ;  /* 0x0000000102007810 */ /* 0x004fe80007ffe100 */
[----:B------:R-:W-:Y:S04]  /*9a20*/  @P0 IMAD.HI.U32 R2, R172, c[0x0][0x2c8], RZ ;  /* 0x0000b200ac020a27 */ /* 0x000fe800078e00ff */
[----:B------:R-:W-:Y:S01]  /*9a30*/  IMAD R0, R3, c[0x0][0x1d0], R0 ;  /* 0x0000740003007a24 */ /* 0x000fe200078e0200 */
[----:B------:R-:W-:Y:S04]  /*9a40*/  @P0 SHF.R.U32.HI R172, RZ, c[0x0][0x2cc], R2 ;  /* 0x0000b300ffac0a19 */ /* 0x000fe80000011602 */
[----:B------:R-:W-:Y:S01]  /*9a50*/  IADD3 R173, R0, -c[0x0][0x168], RZ ;  /* 0x80005a0000ad7a10 */ /* 0x000fe20007ffe0ff */
[----:B------:R-:W-:-:S05]  /*9a60*/  BRA.DIV ~URZ, `(.L_x_3251) ;  /* 0x0000c5c27f007947 */ /* 0x000fca000b800000 */
[----:B------:R1:W2:Y:S02]  /*9a70*/  SHFL.IDX PT, R0, R172, RZ, 0x1c1f ;  /* 0x001c1fffac007589 */ /* 0x0002a400000e0000 */
.L_x_3308:
[----:B--2---:R-:W-:Y:S05]  /*9a80*/  IMAD.IADD R0, R173, 0x1, R0 ;  /* 0x00000001ad007824 */ /* 0x004fea00078e0200 */
        /* <DEDUP_REMOVED lines=50> */
[----:B------:R-:W2:Y:S03]  /*9db0*/  SHFL.IDX PT, R0, R172, 0x1, 0x1c1f ;  /* 0x003c1f00ac007f89 */ /* 0x000ea600000e0000 */
[----:B------:R-:W-:Y:S04]  /*9dc0*/  FMNMX.FTZ R2, R5, R2, !PT ;  /* 0x0000000205027209 */ /* 0x000fe80007810000 */
[----:B------:R-:W-:Y:S04]  /*9dd0*/  FMNMX.FTZ R2, R8, R2, !PT ;  /* 0x0000000208027209 */ /* 0x000fe80007810000 */
[----:B------:R-:W-:Y:S04]  /*9de0*/  FMNMX.FTZ R2, R9, R2, !PT ;  /* 0x0000000209027209 */ /* 0x000fe80007810000 */
[----:B------:R-:W-:Y:S04]  /*9df0*/  FMNMX.FTZ R2, R196, R2, !PT ;  /* 0x00000002c4027209 */ /* 0x000fe80007810000 */
[----:B------:R-:W-:Y:S04]  /*9e00*/  FMNMX.FTZ R2, R195, R2, !PT ;  /* 0x00000002c3027209 */ /* 0x000fe80007810000 */
[----:B------:R-:W-:Y:S01]  /*9e10*/  FMNMX.FTZ R2, R194, R2, !PT ;  /* 0x00000002c2027209 */ /* 0x000fe20007810000 */
[----:B--2---:R-:W-:Y:S03]  /*9e20*/  IMAD.IADD R0, R173, 0x1, R0 ;  /* 0x00000001ad007824 */ /* 0x004fe600078e0200 */
[----:B------:R-:W-:Y:S02]  /*9e30*/  FMNMX.FTZ R2, R193, R2, !PT ;  /* 0x00000002c1027209 */ /* 0x000fe40007810000 */
[C---:B------:R-:W-:Y:S02]  /*9e40*/  ISETP.GT.AND P1, PT, R0.reuse, RZ, PT ;  /* 0x000000ff0000720c */ /* 0x040fe40003f24270 */
[----:B------:R-:W-:Y:S02]  /*9e50*/  ISETP.GT.AND P0, PT, R0, 0x1, PT ;  /* 0x000000010000780c */ /* 0x000fe40003f04270 */
[----:B------:R-:W-:Y:S02]  /*9e60*/  FSEL R6, R6, -INF , P1 ;  /* 0xff80000006067808 */ /* 0x000fe40000800000 */
[----:B------:R-:W-:Y:S02]  /*9e70*/  FSEL R7, R7, -INF , P0 ;  /* 0xff80000007077808 */ /* 0x000fe40000000000 */
[----:B------:R-:W-:Y:S02]  /*9e80*/  ISETP.GT.AND P1, PT, R0, 0x8, PT ;  /* 0x000000080000780c */ /* 0x000fe40003f24270 */
[----:B-1----:R-:W-:Y:S02]  /*9e90*/  FMNMX.FTZ R172, R6, R175, !PT ;  /* 0x000000af06ac7209 */ /* 0x002fe40007810000 */
[----:B------:R-:W-:Y:S02]  /*9ea0*/  ISETP.GT.AND P0, PT, R0, 0x9, PT ;  /* 0x000000090000780c */ /* 0x000fe40003f04270 */
[----:B------:R-:W-:Y:S02]  /*9eb0*/  FSEL R10, R10, -INF , P1 ;  /* 0xff8000000a0a7808 */ /* 0x000fe40000800000 */
[----:B------:R-:W-:Y:S02]  /*9ec0*/  FMNMX.FTZ R172, R7, R172, !PT ;  /* 0x000000ac07ac7209 */ /* 0x000fe40007810000 */
[----:B------:R-:W-:Y:S02]  /*9ed0*/  FSEL R11, R11, -INF , P0 ;  /* 0xff8000000b0b7808 */ /* 0x000fe40000000000 */
[----:B------:R-:W-:Y:S02]  /*9ee0*/  ISETP.GT.AND P1, PT, R0, 0x10, PT ;  /* 0x000000100000780c */ /* 0x000fe40003f24270 */
[----:B------:R-:W-:Y:S02]  /*9ef0*/  FMNMX.FTZ R172, R10, R172, !PT ;  /* 0x000000ac0aac7209 */ /* 0x000fe40007810000 */
        /* <DEDUP_REMOVED lines=83> */
.L_x_3309:
[----:B------:R-:W4:Y:S01]  /*a430*/  LDL.LU R17, [R1+0x4] ;  /* 0x0000040001117983 */ /* 0x000f220000300800 */
[C---:B------:R-:W-:Y:S01]  /*a440*/  FMUL.FTZ R188, R173.reuse, c[0x0][0x2d0] ;  /* 0x0000b400adbc7a20 */ /* 0x040fe20000410000 */
[----:B------:R-:W-:Y:S01]  /*a450*/  FSETP.NEU.FTZ.AND P0, PT, R173, -INF , PT ;  /* 0xff800000ad00780b */ /* 0x000fe20003f1d000 */
[----:B------:R-:W-:Y:S01]  /*a460*/  WARPSYNC 0xffffffff ;  /* 0xffffffff00007948 */ /* 0x000fe20003800000 */
[----:B---3--:R-:W-:Y:S01]  /*a470*/  FMNMX.FTZ R3, R0, R172, !PT ;  /* 0x000000ac00037209 */ /* 0x008fe20007810000 */
[----:B------:R-:W1:Y:S01]  /*a480*/  LDSM.16.MT88.4 R12, [R232] ;  /* 0x00000000e80c783b */ /* 0x000e620000004200 */
[----:B------:R-:W-:Y:S03]  /*a490*/  FSEL R188, R188, RZ, P0 ;  /* 0x000000ffbcbc7208 */ /* 0x000fe60000000000 */
[----:B--2---:R-:W-:Y:S02]  /*a4a0*/  FMUL.FTZ R172, R3, c[0x0][0x2d0] ;  /* 0x0000b40003ac7a20 */ /* 0x004fe40000410000 */
[--C-:B------:R-:W-:Y:S02]  /*a4b0*/  FFMA.FTZ R2, R5, c[0x0][0x2d0], -R188.reuse ;  /* 0x0000b40005027a23 */ /* 0x100fe400000108bc */
[--C-:B------:R-:W-:Y:S01]  /*a4c0*/  FFMA.FTZ R4, R4, c[0x0][0x2d0], -R188.reuse ;  /* 0x0000b40004047a23 */ /* 0x100fe200000108bc */
[----:B------:R-:W2:Y:S01]  /*a4d0*/  LDSM.16.MT88.4 R20, [R233] ;  /* 0x00000000e914783b */ /* 0x000ea20000004200 */
[----:B------:R3:W-:Y:S07]  /*a4e0*/  MUFU.EX2 R238, R2 ;  /* 0x0000000200ee7308 */ /* 0x0007ee0000000800 */
[----:B------:R-:W5:Y:S03]  /*a4f0*/  LDSM.16.MT88.4 R28, [R235] ;  /* 0x00000000eb1c783b */ /* 0x000f660000004200 */
[----:B------:R1:W-:Y:S05]  /*a500*/  MUFU.EX2 R184, R4 ;  /* 0x0000000400b87308 */ /* 0x0003ea0000000800 */
[----:B------:R-:W2:Y:S08]  /*a510*/  LDSM.16.MT88.4 R36, [R234] ;  /* 0x00000000ea24783b */ /* 0x000eb00000004200 */
[----:B------:R-:W2:Y:S01]  /*a520*/  LDSM.16.MT88.4 R44, [R232+0x3000] ;  /* 0x00300000e82c783b */ /* 0x000ea20000004200 */
[--C-:B---3--:R-:W-:Y:S04]  /*a530*/  FFMA.FTZ R2, R8, c[0x0][0x2d0], -R188.reuse ;  /* 0x0000b40008027a23 */ /* 0x108fe800000108bc */
[----:B------:R3:W-:Y:S01]  /*a540*/  MUFU.EX2 R250, R2 ;  /* 0x0000000200fa7308 */ /* 0x0007e20000000800 */
[----:B-1----:R-:W-:Y:S09]  /*a550*/  FFMA.FTZ R4, R9, c[0x0][0x2d0], -R188 ;  /* 0x0000b40009047a23 */ /* 0x002ff200000108bc */
[----:B------:R-:W-:Y:S01]  /*a560*/  MUFU.EX2 R16, R4 ;  /* 0x0000000400107308 */ /* 0x000fe20000000800 */
[----:B---3--:R-:W-:Y:S02]  /*a570*/  FSEL R2, R173, RZ, P0 ;  /* 0x000000ffad027208 */ /* 0x008fe40000000000 */
[----:B------:R-:W-:Y:S03]  /*a580*/  FSETP.NEU.FTZ.AND P0, PT, R3, -INF , PT ;  /* 0xff8000000300780b */ /* 0x000fe60003f1d000 */
[----:B------:R-:W-:Y:S01]  /*a590*/  FADD.FTZ R0, -R2, R174 ;  /* 0x000000ae02007221 */ /* 0x000fe20000010100 */
[----:B------:R-:W-:Y:S03]  /*a5a0*/  FSEL R172, R172, RZ, P0 ;  /* 0x000000ffacac7208 */ /* 0x000fe60000000000 */
[----:B------:R-:W-:Y:S02]  /*a5b0*/  FMUL.FTZ R0, R0, c[0x0][0x2d0] ;  /* 0x0000b40000007a20 */ /* 0x000fe40000410000 */
[--C-:B------:R-:W-:Y:S02]  /*a5c0*/  FFMA.FTZ R10, R10, c[0x0][0x2d0], -R172.reuse ;  /* 0x0000b4000a0a7a23 */ /* 0x100fe400000108ac */
[----:B------:R1:W4:Y:S01]  /*a5d0*/  MUFU.EX2 R2, R0 ;  /* 0x0000000000027308 */ /* 0x0003220000000800 */
[--C-:B------:R-:W-:Y:S02]  /*a5e0*/  FFMA.FTZ R11, R11, c[0x0][0x2d0], -R172.reuse ;  /* 0x0000b4000b0b7a23 */ /* 0x100fe400000108ac */
[--C-:B------:R-:W-:Y:S02]  /*a5f0*/  FFMA.FTZ R6, R6, c[0x0][0x2d0], -R172.reuse ;  /* 0x0000b40006067a23 */ /* 0x100fe400000108ac */
[----:B------:R-:W-:Y:S05]  /*a600*/  FFMA.FTZ R7, R7, c[0x0][0x2d0], -R172 ;  /* 0x0000b40007077a23 */ /* 0x000fea00000108ac */
[----:B------:R-:W-:Y:S10]  /*a610*/  MUFU.EX2 R244, R7 ;  /* 0x0000000700f47308 */ /* 0x000ff40000000800 */
[----:B------:R-:W-:Y:S01]  /*a620*/  MUFU.EX2 R249, R10 ;  /* 0x0000000a00f97308 */ /* 0x000fe20000000800 */
[----:B-1----:R-:W-:Y:S05]  /*a630*/  FSEL R0, R3, RZ, P0 ;  /* 0x000000ff03007208 */ /* 0x002fea0000000000 */
[----:B------:R-:W-:Y:S04]  /*a640*/  FADD.FTZ R0, -R0, R175 ;  /* 0x000000af00007221 */ /* 0x000fe80000010100 */
[----:B------:R-:W-:Y:S01]  /*a650*/  MUFU.EX2 R237, R6 ;  /* 0x0000000600ed7308 */ /* 0x000fe20000000800 */
[----:B------:R-:W-:Y:S09]  /*a660*/  FMUL.FTZ R0, R0, c[0x0][0x2d0] ;  /* 0x0000b40000007a20 */ /* 0x000ff20000410000 */
[----:B------:R-:W-:Y:S10]  /*a670*/  MUFU.EX2 R175, R11 ;  /* 0x0000000b00af7308 */ /* 0x000ff40000000800 */
[----:B------:R-:W1:Y:S01]  /*a680*/  MUFU.EX2 R0, R0 ;  /* 0x0000000000007308 */ /* 0x000e620000000800 */
[----:B----4-:R-:W-:Y:S01]  /*a690*/  FFMA.FTZ R174, R2, R17, R184 ;  /* 0x0000001102ae7223 */ /* 0x010fe200000100b8 */
[----:B------:R-:W-:Y:S01]  /*a6a0*/  F2FP.PACK_AB R184, R238, R184 ;  /* 0x000000b8eeb8723e */ /* 0x000fe200000000ff */
[----:B------:R-:W-:Y:S01]  /*a6b0*/  FMUL.FTZ R5, R2, R177 ;  /* 0x000000b102057220 */ /* 0x000fe20000410000 */
[----:B------:R-:W-:Y:S01]  /*a6c0*/  F2FP.PACK_AB R186, R16, R250 ;  /* 0x000000fa10ba723e */ /* 0x000fe200000000ff */
[----:B-1----:R-:W-:Y:S01]  /*a6d0*/  FMUL.FTZ R6, R0, R178 ;  /* 0x000000b200067220 */ /* 0x002fe20000410000 */
[----:B------:R-:W-:Y:S01]  /*a6e0*/  F2FP.PACK_AB R185, R244, R237 ;  /* 0x000000edf4b9723e */ /* 0x000fe200000000ff */
[----:B------:R-:W-:Y:S01]  /*a6f0*/  FMUL.FTZ R7, R0, R179 ;  /* 0x000000b300077220 */ /* 0x000fe20000410000 */
[----:B------:R-:W-:Y:S01]  /*a700*/  F2FP.PACK_AB R187, R175, R249 ;  /* 0x000000f9afbb723e */ /* 0x000fe200000000ff */
[C---:B------:R-:W-:Y:S01]  /*a710*/  FMUL.FTZ R4, R2.reuse, R176 ;  /* 0x000000b002047220 */ /* 0x040fe20000410000 */
[----:B------:R-:W3:Y:S01]  /*a720*/  LDL.LU R177, [R1+0x8] ;  /* 0x0000080001b17983 */ /* 0x000ee20000300800 */
[C---:B------:R-:W-:Y:S01]  /*a730*/  FMUL.FTZ R8, R2.reuse, R180 ;  /* 0x000000b402087220 */ /* 0x040fe20000410000 */
[----:B------:R-:W-:Y:S01]  /*a740*/  MOV R176, R16 ;  /* 0x0000001000b07202 */ /* 0x000fe20000000f00 */
[----:B------:R-:W-:Y:S02]  /*a750*/  FMUL.FTZ R9, R2, R181 ;  /* 0x000000b502097220 */ /* 0x000fe40000410000 */
[C---:B------:R-:W-:Y:S01]  /*a760*/  FMUL.FTZ R10, R0.reuse, R182 ;  /* 0x000000b6000a7220 */ /* 0x040fe20000410000 */
[C---:B------:R-:W-:Y:S05]  /*a770*/  HMMA.16816.F32 R4, R184.reuse, R12, R4 ;  /* 0x0000000cb804723c */ /* 0x040fea0000001804 */
[----:B------:R-:W-:Y:S02]  /*a780*/  FMUL.FTZ R11, R0, R183 ;  /* 0x000000b7000b7220 */ /* 0x000fe40000410000 */
[----:B------:R-:W-:Y:S01]  /*a790*/  LDSM.16.MT88.4 R180, [R232+0x2800] ;  /* 0x00280000e8b4783b */ /* 0x000fe20000004200 */
[C---:B------:R-:W-:Y:S04]  /*a7a0*/  FMUL.FTZ R12, R2.reuse, R132 ;  /* 0x00000084020c7220 */ /* 0x040fe80000410000 */
[C---:B------:R-:W-:Y:S03]  /*a7b0*/  HMMA.16816.F32 R8, R184.reuse, R14, R8 ;  /* 0x0000000eb808723c */ /* 0x040fe60000001808 */
[C---:B------:R-:W-:Y:S02]  /*a7c0*/  FMUL.FTZ R13, R2.reuse, R133 ;  /* 0x00000085020d7220 */ /* 0x040fe40000410000 */
[----:B------:R-:W-:Y:S02]  /*a7d0*/  FMUL.FTZ R16, R2, R136 ;  /* 0x0000008802107220 */ /* 0x000fe40000410000 */
[C---:B------:R-:W-:Y:S02]  /*a7e0*/  FMUL.FTZ R14, R0.reuse, R134 ;  /* 0x00000086000e7220 */ /* 0x040fe40000410000 */
[----:B------:R-:W-:Y:S02]  /*a7f0*/  FMUL.FTZ R15, R0, R135 ;  /* 0x00000087000f7220 */ /* 0x000fe40000410000 */
[----:B------:R-:W1:Y:S01]  /*a800*/  LDSM.16.MT88.4 R132, [R233+0x3000] ;  /* 0x00300000e984783b */ /* 0x000e620000004200 */
[----:B------:R-:W-:Y:S02]  /*a810*/  FMUL.FTZ R17, R2, R137 ;  /* 0x0000008902117220 */ /* 0x000fe40000410000 */
[C---:B------:R-:W-:Y:S02]  /*a820*/  FMUL.FTZ R18, R0.reuse, R138 ;  /* 0x0000008a00127220 */ /* 0x040fe40000410000 */
[C---:B--2---:R-:W-:Y:S03]  /*a830*/  HMMA.16816.F32 R12, R184.reuse, R20, R12 ;  /* 0x00000014b80c723c */ /* 0x044fe6000000180c */
[C---:B------:R-:W-:Y:S02]  /*a840*/  FMUL.FTZ R19, R0.reuse, R139 ;  /* 0x0000008b00137220 */ /* 0x040fe40000410000 */
[----:B------:R-:W-:Y:S01]  /*a850*/  LDSM.16.MT88.4 R136, [R232+0x800] ;  /* 0x00080000e888783b */ /* 0x000fe20000004200 */
[----:B------:R-:W-:Y:S02]  /*a860*/  FMUL.FTZ R27, R0, R147 ;  /* 0x00000093001b7220 */ /* 0x000fe40000410000 */
[C---:B------:R-:W-:Y:S02]  /*a870*/  FMUL.FTZ R20, R2.reuse, R140 ;  /* 0x0000008c02147220 */ /* 0x040fe40000410000 */
[C---:B------:R-:W-:Y:S03]  /*a880*/  HMMA.16816.F32 R16, R184.reuse, R22, R16 ;  /* 0x00000016b810723c */ /* 0x040fe60000001810 */
[C---:B------:R-:W-:Y:S02]  /*a890*/  FMUL.FTZ R21, R2.reuse, R141 ;  /* 0x0000008d02157220 */ /* 0x040fe40000410000 */
[----:B------:R-:W-:Y:S02]  /*a8a0*/  FMUL.FTZ R24, R2, R144 ;  /* 0x0000009002187220 */ /* 0x000fe40000410000 */
[C---:B------:R-:W-:Y:S02]  /*a8b0*/  FMUL.FTZ R22, R0.reuse, R142 ;  /* 0x0000008e00167220 */ /* 0x040fe40000410000 */
[----:B------:R-:W-:Y:S02]  /*a8c0*/  FMUL.FTZ R23, R0, R143 ;  /* 0x0000008f00177220 */ /* 0x000fe40000410000 */
[----:B------:R-:W-:Y:S01]  /*a8d0*/  LDSM.16.MT88.4 R140, [R233+0x800] ;  /* 0x00080000e98c783b */ /* 0x000fe20000004200 */
[C---:B------:R-:W-:Y:S02]  /*a8e0*/  FMUL.FTZ R48, R2.reuse, R168 ;  /* 0x000000a802307220 */ /* 0x040fe40000410000 */
[C---:B------:R-:W-:Y:S02]  /*a8f0*/  FMUL.FTZ R49, R2.reuse, R169 ;  /* 0x000000a902317220 */ /* 0x040fe40000410000 */
[C---:B-----5:R-:W-:Y:S03]  /*a900*/  HMMA.16816.F32 R20, R184.reuse, R28, R20 ;  /* 0x0000001cb814723c */ /* 0x060fe60000001814 */
[----:B------:R-:W-:Y:S02]  /*a910*/  FMUL.FTZ R25, R2, R145 ;  /* 0x0000009102197220 */ /* 0x000fe40000410000 */
[C---:B------:R-:W-:Y:S02]  /*a920*/  FMUL.FTZ R26, R0.reuse, R146 ;  /* 0x00000092001a7220 */ /* 0x040fe40000410000 */
[C---:B------:R-:W-:Y:S02]  /*a930*/  FMUL.FTZ R50, R0.reuse, R170 ;  /* 0x000000aa00327220 */ /* 0x040fe40000410000 */
[----:B------:R-:W-:Y:S02]  /*a940*/  FMUL.FTZ R51, R0, R171 ;  /* 0x000000ab00337220 */ /* 0x000fe40000410000 */
[----:B------:R-:W-:Y:S01]  /*a950*/  LDSM.16.MT88.4 R168, [R233+0x5800] ;  /* 0x00580000e9a8783b */ /* 0x000fe20000004200 */
[C---:B------:R-:W-:Y:S03]  /*a960*/  HMMA.16816.F32 R24, R184.reuse, R30, R24 ;  /* 0x0000001eb818723c */ /* 0x040fe60000001818 */
[C---:B------:R-:W-:Y:S02]  /*a970*/  FMUL.FTZ R29, R2.reuse, R149 ;  /* 0x00000095021d7220 */ /* 0x040fe40000410000 */
[----:B------:R-:W-:Y:S02]  /*a980*/  FMUL.FTZ R28, R2, R148 ;  /* 0x00000094021c7220 */ /* 0x000fe40000410000 */
[C---:B------:R-:W-:Y:S02]  /*a990*/  FMUL.FTZ R30, R0.reuse, R150 ;  /* 0x00000096001e7220 */ /* 0x040fe40000410000 */
[----:B------:R-:W-:Y:S03]  /*a9a0*/  FMUL.FTZ R31, R0, R151 ;  /* 0x00000097001f7220 */ /* 0x000fe60000410000 */
[--C-:B------:R-:W-:Y:S02]  /*a9b0*/  FFMA.FTZ R150, R215, c[0x0][0x2d0], -R188.reuse ;  /* 0x0000b400d7967a23 */ /* 0x100fe400000108bc */
[--C-:B------:R-:W-:Y:S02]  /*a9c0*/  FFMA.FTZ R149, R214, c[0x0][0x2d0], -R188.reuse ;  /* 0x0000b400d6957a23 */ /* 0x100fe400000108bc */
[C---:B------:R-:W-:Y:S03]  /*a9d0*/  HMMA.16816.F32 R28, R184.reuse, R36, R28 ;  /* 0x00000024b81c723c */ /* 0x040fe6000000181c */
[----:B------:R-:W-:Y:S02]  /*a9e0*/  FMUL.FTZ R33, R2, R153 ;  /* 0x0000009902217220 */ /* 0x000fe40000410000 */
[C---:B------:R-:W-:Y:S02]  /*a9f0*/  FMUL.FTZ R34, R0.reuse, R154 ;  /* 0x0000009a00227220 */ /* 0x040fe40000410000 */
[----:B------:R-:W-:Y:S02]  /*aa00*/  FMUL.FTZ R35, R0, R155 ;  /* 0x0000009b00237220 */ /* 0x000fe40000410000 */
[----:B------:R-:W-:Y:S03]  /*aa10*/  FMUL.FTZ R32, R2, R152 ;  /* 0x0000009802207220 */ /* 0x000fe60000410000 */
[--C-:B------:R-:W-:Y:S02]  /*aa20*/  FFMA.FTZ R154, R212, c[0x0][0x2d0], -R188.reuse ;  /* 0x0000b400d49a7a23 */ /* 0x100fe400000108bc */
[--C-:B------:R-:W-:Y:S02]  /*aa30*/  FFMA.FTZ R153, R211, c[0x0][0x2d0], -R188.reuse ;  /* 0x0000b400d3997a23 */ /* 0x100fe400000108bc */
[C---:B------:R-:W-:Y:S03]  /*aa40*/  HMMA.16816.F32 R32, R184.reuse, R38, R32 ;  /* 0x00000026b820723c */ /* 0x040fe60000001820 */
[C---:B------:R-:W-:Y:S02]  /*aa50*/  FMUL.FTZ R36, R2.reuse, R156 ;  /* 0x0000009c02247220 */ /* 0x040fe40000410000 */
[----:B------:R-:W-:Y:S02]  /*aa60*/  FMUL.FTZ R37, R2, R157 ;  /* 0x0000009d02257220 */ /* 0x000fe40000410000 */
[C---:B------:R-:W-:Y:S02]  /*aa70*/  FMUL.FTZ R38, R0.reuse, R158 ;  /* 0x0000009e00267220 */ /* 0x040fe40000410000 */
[----:B------:R-:W-:Y:S03]  /*aa80*/  FMUL.FTZ R39, R0, R159 ;  /* 0x0000009f00277220 */ /* 0x000fe60000410000 */
[----:B------:R-:W-:Y:S02]  /*aa90*/  FFMA.FTZ R155, R210, c[0x0][0x2d0], -R188 ;  /* 0x0000b400d29b7a23 */ /* 0x000fe400000108bc */
[C---:B------:R-:W-:Y:S02]  /*aaa0*/  FMUL.FTZ R40, R2.reuse, R160 ;  /* 0x000000a002287220 */ /* 0x040fe40000410000 */
[C---:B------:R-:W-:Y:S03]  /*aab0*/  HMMA.16816.F32 R36, R184.reuse, R44, R36 ;  /* 0x0000002cb824723c */ /* 0x040fe60000001824 */
[----:B------:R-:W-:Y:S02]  /*aac0*/  FMUL.FTZ R41, R2, R161 ;  /* 0x000000a102297220 */ /* 0x000fe40000410000 */
[C---:B------:R-:W-:Y:S02]  /*aad0*/  FMUL.FTZ R42, R0.reuse, R162 ;  /* 0x000000a2002a7220 */ /* 0x040fe40000410000 */
[----:B------:R-:W-:Y:S02]  /*aae0*/  FMUL.FTZ R43, R0, R163 ;  /* 0x000000a3002b7220 */ /* 0x000fe40000410000 */
[C---:B------:R-:W-:Y:S03]  /*aaf0*/  FMUL.FTZ R44, R2.reuse, R164 ;  /* 0x000000a4022c7220 */ /* 0x040fe60000410000 */
[C---:B------:R-:W-:Y:S02]  /*ab00*/  FMUL.FTZ R45, R2.reuse, R165 ;  /* 0x000000a5022d7220 */ /* 0x040fe40000410000 */
[C---:B------:R-:W-:Y:S03]  /*ab10*/  HMMA.16816.F32 R40, R184.reuse, R46, R40 ;  /* 0x0000002eb828723c */ /* 0x040fe60000001828 */
        /* <DEDUP_REMOVED lines=38> */
[C---:B------:R-:W-:Y:S04]  /*ad80*/  FMUL.FTZ R82, R0.reuse, R82 ;  /* 0x0000005200527220 */ /* 0x040fe80000410000 */
        /* <DEDUP_REMOVED lines=46> */
[----:B------:R-:W-:Y:S02]  /*b070*/  FMUL.FTZ R123, R0, R123 ;  /* 0x0000007b007b7220 */ /* 0x000fe40000410000 */
[----:B------:R-:W-:Y:S04]  /*b080*/  FADD.FTZ R151, R238, R174 ;  /* 0x000000aeee977221 */ /* 0x000fe80000010000 */
[----:B------:R-:W-:Y:S02]  /*b090*/  FADD.FTZ R151, R250, R151 ;  /* 0x00000097fa977221 */ /* 0x000fe40000010000 */
[--C-:B------:R-:W-:Y:S02]  /*b0a0*/  FFMA.FTZ R148, R213, c[0x0][0x2d0], -R188.reuse ;  /* 0x0000b400d5947a23 */ /* 0x100fe400000108bc */
[C---:B------:R-:W-:Y:S02]  /*b0b0*/  FMUL.FTZ R124, R2.reuse, R124 ;  /* 0x0000007c027c7220 */ /* 0x040fe40000410000 */
[C---:B------:R-:W-:Y:S02]  /*b0c0*/  FMUL.FTZ R125, R2.reuse, R125 ;  /* 0x0000007d027d7220 */ /* 0x040fe40000410000 */
[C---:B------:R-:W-:Y:S02]  /*b0d0*/  FMUL.FTZ R128, R2.reuse, R128 ;  /* 0x0000008002807220 */ /* 0x040fe40000410000 */
[----:B------:R-:W-:Y:S02]  /*b0e0*/  FMUL.FTZ R129, R2, R129 ;  /* 0x0000008102817220 */ /* 0x000fe40000410000 */
[--C-:B------:R-:W-:Y:S02]  /*b0f0*/  FFMA.FTZ R2, R196, c[0x0][0x2d0], -R188.reuse ;  /* 0x0000b400c4027a23 */ /* 0x100fe400000108bc */
[C---:B------:R-:W-:Y:S02]  /*b100*/  FMUL.FTZ R126, R0.reuse, R126 ;  /* 0x0000007e007e7220 */ /* 0x040fe40000410000 */
[----:B------:R2:W-:Y:S01]  /*b110*/  MUFU.EX2 R157, R2 ;  /* 0x00000002009d7308 */ /* 0x0005e20000000800 */
[C---:B------:R-:W-:Y:S02]  /*b120*/  FMUL.FTZ R127, R0.reuse, R127 ;  /* 0x0000007f007f7220 */ /* 0x040fe40000410000 */
[C---:B------:R-:W-:Y:S02]  /*b130*/  FMUL.FTZ R130, R0.reuse, R130 ;  /* 0x0000008200827220 */ /* 0x040fe40000410000 */
[----:B------:R-:W-:Y:S02]  /*b140*/  FMUL.FTZ R131, R0, R131 ;  /* 0x0000008300837220 */ /* 0x000fe40000410000 */
[--C-:B------:R-:W-:Y:S01]  /*b150*/  FFMA.FTZ R156, R209, c[0x0][0x2d0], -R188.reuse ;  /* 0x0000b400d19c7a23 */ /* 0x100fe200000108bc */
[C---:B-1----:R-:W-:Y:S08]  /*b160*/  HMMA.16816.F32 R76, R184.reuse, R132, R76 ;  /* 0x00000084b84c723c */ /* 0x042ff0000000184c */
[C---:B------:R-:W-:Y:S01]  /*b170*/  HMMA.16816.F32 R80, R184.reuse, R134, R80 ;  /* 0x00000086b850723c */ /* 0x040fe20000001850 */
[----:B------:R-:W1:Y:S03]  /*b180*/  LDSM.16.MT88.4 R132, [R235+0x6000] ;  /* 0x00600000eb84783b */ /* 0x000e660000004200 */
[--C-:B--2---:R-:W-:Y:S04]  /*b190*/  FFMA.FTZ R2, R195, c[0x0][0x2d0], -R188.reuse ;  /* 0x0000b400c3027a23 */ /* 0x104fe800000108bc */
[----:B------:R2:W4:Y:S04]  /*b1a0*/  MUFU.EX2 R163, R2 ;  /* 0x0000000200a37308 */ /* 0x0005280000000800 */
[--C-:B--2---:R-:W-:Y:S06]  /*b1b0*/  FFMA.FTZ R2, R194, c[0x0][0x2d0], -R188.reuse ;  /* 0x0000b400c2027a23 */ /* 0x104fec00000108bc */
[----:B------:R2:W-:Y:S01]  /*b1c0*/  MUFU.EX2 R164, R2 ;  /* 0x0000000200a47308 */ /* 0x0005e20000000800 */
[C---:B-1----:R-:W-:Y:S08]  /*b1d0*/  HMMA.16816.F32 R84, R184.reuse, R132, R84 ;  /* 0x00000084b854723c */ /* 0x042ff00000001854 */
[C---:B------:R-:W-:Y:S01]  /*b1e0*/  HMMA.16816.F32 R88, R184.reuse, R134, R88 ;  /* 0x00000086b858723c */ /* 0x040fe20000001858 */
[----:B------:R-:W1:Y:S03]  /*b1f0*/  LDSM.16.MT88.4 R132, [R234+0x6000] ;  /* 0x00600000ea84783b */ /* 0x000e660000004200 */
[----:B--2---:R-:W-:Y:S04]  /*b200*/  FFMA.FTZ R2, R193, c[0x0][0x2d0], -R188 ;  /* 0x0000b400c1027a23 */ /* 0x004fe800000108bc */
[----:B------:R2:W-:Y:S04]  /*b210*/  MUFU.EX2 R167, R2 ;  /* 0x0000000200a77308 */ /* 0x0005e80000000800 */
[----:B--2---:R-:W-:Y:S01]  /*b220*/  FFMA.FTZ R2, R190, c[0x0][0x2d0], -R172 ;  /* 0x0000b400be027a23 */ /* 0x004fe200000108ac */
[C---:B-1----:R-:W-:Y:S03]  /*b230*/  HMMA.16816.F32 R92, R184.reuse, R132, R92 ;  /* 0x00000084b85c723c */ /* 0x042fe6000000185c */
[----:B------:R-:W-:Y:S02]  /*b240*/  FFMA.FTZ R190, R207, c[0x0][0x2d0], -R188 ;  /* 0x0000b400cfbe7a23 */ /* 0x000fe400000108bc */
[----:B------:R1:W-:Y:S03]  /*b250*/  MUFU.EX2 R158, R2 ;  /* 0x00000002009e7308 */ /* 0x0003e60000000800 */
[C---:B------:R-:W-:Y:S01]  /*b260*/  HMMA.16816.F32 R96, R184.reuse, R134, R96 ;  /* 0x00000086b860723c */ /* 0x040fe20000001860 */
[----:B------:R-:W2:Y:S06]  /*b270*/  LDSM.16.MT88.4 R132, [R232+0x9000] ;  /* 0x00900000e884783b */ /* 0x000eac0000004200 */
[----:B------:R-:W-:Y:S10]  /*b280*/  MUFU.EX2 R207, R149 ;  /* 0x0000009500cf7308 */ /* 0x000ff40000000800 */
[----:B------:R-:W-:Y:S01]  /*b290*/  MUFU.EX2 R190, R190 ;  /* 0x000000be00be7308 */ /* 0x000fe20000000800 */
[----:B-1----:R-:W-:Y:S02]  /*b2a0*/  FFMA.FTZ R2, R189, c[0x0][0x2d0], -R172 ;  /* 0x0000b400bd027a23 */ /* 0x002fe400000108ac */
[----:B------:R-:W-:Y:S07]  /*b2b0*/  FFMA.FTZ R189, R208, c[0x0][0x2d0], -R188 ;  /* 0x0000b400d0bd7a23 */ /* 0x000fee00000108bc */
[----:B------:R1:W-:Y:S10]  /*b2c0*/  MUFU.EX2 R208, R148 ;  /* 0x0000009400d07308 */ /* 0x0003f40000000800 */
[----:B------:R5:W3:Y:S01]  /*b2d0*/  MUFU.EX2 R159, R2 ;  /* 0x00000002009f7308 */ /* 0x000ae20000000800 */
[C---:B--2---:R-:W-:Y:S09]  /*b2e0*/  HMMA.16816.F32 R100, R184.reuse, R132, R100 ;  /* 0x00000084b864723c */ /* 0x044ff20000001864 */
[----:B------:R-:W-:Y:S01]  /*b2f0*/  MUFU.EX2 R189, R189 ;  /* 0x000000bd00bd7308 */ /* 0x000fe20000000800 */
[C---:B------:R-:W-:Y:S01]  /*b300*/  HMMA.16816.F32 R104, R184.reuse, R134, R104 ;  /* 0x00000086b868723c */ /* 0x040fe20000001868 */
[----:B------:R-:W2:Y:S02]  /*b310*/  LDSM.16.MT88.4 R132, [R233+0x9000] ;  /* 0x00900000e984783b */ /* 0x000ea40000004200 */
[----:B-1----:R-:W-:Y:S02]  /*b320*/  FADD.FTZ R148, R176, R151 ;  /* 0x00000097b0947221 */ /* 0x002fe40000010000 */
[----:B-----5:R-:W-:Y:S02]  /*b330*/  FFMA.FTZ R2, R191, c[0x0][0x2d0], -R172 ;  /* 0x0000b400bf027a23 */ /* 0x020fe400000108ac */
[----:B------:R-:W-:Y:S02]  /*b340*/  FFMA.FTZ R191, R206, c[0x0][0x2d0], -R188 ;  /* 0x0000b400cebf7a23 */ /* 0x000fe400000108bc */
[----:B------:R-:W-:Y:S10]  /*b350*/  MUFU.EX2 R206, R150 ;  /* 0x0000009600ce7308 */ /* 0x000ff40000000800 */
[----:B------:R3:W-:Y:S10]  /*b360*/  MUFU.EX2 R165, R2 ;  /* 0x0000000200a57308 */ /* 0x0007f40000000800 */
[----:B------:R-:W-:Y:S01]  /*b370*/  MUFU.EX2 R191, R191 ;  /* 0x000000bf00bf7308 */ /* 0x000fe20000000800 */
[C---:B--2---:R-:W-:Y:S08]  /*b380*/  HMMA.16816.F32 R108, R184.reuse, R132, R108 ;  /* 0x00000084b86c723c */ /* 0x044ff0000000186c */
[C---:B------:R-:W-:Y:S01]  /*b390*/  HMMA.16816.F32 R112, R184.reuse, R134, R112 ;  /* 0x00000086b870723c */ /* 0x040fe20000001870 */
[----:B------:R-:W1:Y:S03]  /*b3a0*/  LDSM.16.MT88.4 R132, [R235+0x9000] ;  /* 0x00900000eb84783b */ /* 0x000e660000004200 */
[----:B---3--:R-:W-:Y:S02]  /*b3b0*/  FFMA.FTZ R2, R0, R177, R237 ;  /* 0x000000b100027223 */ /* 0x008fe400000100ed */
[----:B------:R-:W-:Y:S04]  /*b3c0*/  FFMA.FTZ R0, R192, c[0x0][0x2d0], -R172 ;  /* 0x0000b400c0007a23 */ /* 0x000fe800000108ac */
[----:B------:R2:W3:Y:S02]  /*b3d0*/  MUFU.EX2 R166, R0 ;  /* 0x0000000000a67308 */ /* 0x0004e40000000800 */
[--C-:B--2---:R-:W-:Y:S08]  /*b3e0*/  FFMA.FTZ R0, R204, c[0x0][0x2d0], -R188.reuse ;  /* 0x0000b400cc007a23 */ /* 0x104ff000000108bc */
[----:B------:R2:W-:Y:S01]  /*b3f0*/  MUFU.EX2 R162, R0 ;  /* 0x0000000000a27308 */ /* 0x0005e20000000800 */
[C---:B-1----:R-:W-:Y:S08]  /*b400*/  HMMA.16816.F32 R116, R184.reuse, R132, R116 ;  /* 0x00000084b874723c */ /* 0x042ff00000001874 */
[C---:B------:R-:W-:Y:S01]  /*b410*/  HMMA.16816.F32 R120, R184.reuse, R134, R120 ;  /* 0x00000086b878723c */ /* 0x040fe20000001878 */
[----:B------:R-:W1:Y:S03]  /*b420*/  LDSM.16.MT88.4 R132, [R234+0x9000] ;  /* 0x00900000ea84783b */ /* 0x000e660000004200 */
[--C-:B--2---:R-:W-:Y:S04]  /*b430*/  FFMA.FTZ R0, R203, c[0x0][0x2d0], -R188.reuse ;  /* 0x0000b400cb007a23 */ /* 0x104fe800000108bc */
[----:B------:R2:W-:Y:S01]  /*b440*/  MUFU.EX2 R161, R0 ;  /* 0x0000000000a17308 */ /* 0x0005e20000000800 */
[C---:B-1----:R-:W-:Y:S03]  /*b450*/  HMMA.16816.F32 R124, R184.reuse, R132, R124 ;  /* 0x00000084b87c723c */ /* 0x042fe6000000187c */
[--C-:B--2---:R-:W-:Y:S04]  /*b460*/  FFMA.FTZ R0, R202, c[0x0][0x2d0], -R188.reuse ;  /* 0x0000b400ca007a23 */ /* 0x104fe800000108bc */
[----:B----4-:R-:W-:Y:S01]  /*b470*/  F2FP.PACK_AB R132, R163, R157 ;  /* 0x0000009da384723e */ /* 0x010fe200000000ff */
[----:B------:R-:W-:Y:S01]  /*b480*/  HMMA.16816.F32 R128, R184, R134, R128 ;  /* 0x00000086b880723c */ /* 0x000fe20000001880 */
[----:B------:R1:W-:Y:S03]  /*b490*/  MUFU.EX2 R145, R0 ;  /* 0x0000000000917308 */ /* 0x0003e60000000800 */
[----:B------:R-:W-:Y:S03]  /*b4a0*/  F2FP.PACK_AB R133, R159, R158 ;  /* 0x0000009e9f85723e */ /* 0x000fe600000000ff */
[----:B------:R-:W-:Y:S02]  /*b4b0*/  F2FP.PACK_AB R134, R167, R164 ;  /* 0x000000a4a786723e */ /* 0x000fe400000000ff */
[----:B---3--:R-:W-:Y:S03]  /*b4c0*/  F2FP.PACK_AB R135, R166, R165 ;  /* 0x000000a5a687723e */ /* 0x008fe600000000ff */
[----:B------:R-:W-:Y:S04]  /*b4d0*/  F2FP.PACK_AB R184, R190, R189 ;  /* 0x000000bdbeb8723e */ /* 0x000fe800000000ff */
[C---:B------:R-:W-:Y:S08]  /*b4e0*/  HMMA.16816.F32 R4, R132.reuse, R136, R4 ;  /* 0x000000888404723c */ /* 0x040ff00000001804 */
[C---:B------:R-:W-:Y:S01]  /*b4f0*/  HMMA.16816.F32 R8, R132.reuse, R138, R8 ;  /* 0x0000008a8408723c */ /* 0x040fe20000001808 */
[----:B------:R-:W2:Y:S03]  /*b500*/  LDSM.16.MT88.4 R136, [R235+0x800] ;  /* 0x00080000eb88783b */ /* 0x000ea60000004200 */
[----:B-1----:R-:W-:Y:S04]  /*b510*/  FFMA.FTZ R0, R201, c[0x0][0x2d0], -R188 ;  /* 0x0000b400c9007a23 */ /* 0x002fe800000108bc */
[C---:B------:R-:W-:Y:S01]  /*b520*/  HMMA.16816.F32 R12, R132.reuse, R140, R12 ;  /* 0x0000008c840c723c */ /* 0x040fe2000000180c */
[----:B------:R1:W-:Y:S07]  /*b530*/  MUFU.EX2 R146, R0 ;  /* 0x0000000000927308 */ /* 0x0003ee0000000800 */
[C---:B------:R-:W-:Y:S01]  /*b540*/  HMMA.16816.F32 R16, R132.reuse, R142, R16 ;  /* 0x0000008e8410723c */ /* 0x040fe20000001810 */
[----:B------:R-:W3:Y:S03]  /*b550*/  LDSM.16.MT88.4 R140, [R234+0x800] ;  /* 0x00080000ea8c783b */ /* 0x000ee60000004200 */
[--C-:B-1----:R-:W-:Y:S02]  /*b560*/  FFMA.FTZ R0, R197, c[0x0][0x2d0], -R172.reuse ;  /* 0x0000b400c5007a23 */ /* 0x102fe400000108ac */
[----:B------:R1:W-:Y:S02]  /*b570*/  MUFU.EX2 R197, R156 ;  /* 0x0000009c00c57308 */ /* 0x0003e40000000800 */
[C---:B--2---:R-:W-:Y:S08]  /*b580*/  HMMA.16816.F32 R20, R132.reuse, R136, R20 ;  /* 0x000000888414723c */ /* 0x044ff00000001814 */
[----:B------:R2:W-:Y:S01]  /*b590*/  MUFU.EX2 R160, R0 ;  /* 0x0000000000a07308 */ /* 0x0005e20000000800 */
[C---:B------:R-:W-:Y:S01]  /*b5a0*/  HMMA.16816.F32 R24, R132.reuse, R138, R24 ;  /* 0x0000008a8418723c */ /* 0x040fe20000001818 */
[----:B------:R-:W4:Y:S07]  /*b5b0*/  LDSM.16.MT88.4 R136, [R232+0x3800] ;  /* 0x00380000e888783b */ /* 0x000f2e0000004200 */
[C---:B---3--:R-:W-:Y:S04]  /*b5c0*/  HMMA.16816.F32 R28, R132.reuse, R140, R28 ;  /* 0x0000008c841c723c */ /* 0x048fe8000000181c */
[--C-:B-1----:R-:W-:Y:S04]  /*b5d0*/  FFMA.FTZ R156, R227, c[0x0][0x2d0], -R172.reuse ;  /* 0x0000b400e39c7a23 */ /* 0x102fe800000108ac */
[C---:B------:R-:W-:Y:S01]  /*b5e0*/  HMMA.16816.F32 R32, R132.reuse, R142, R32 ;  /* 0x0000008e8420723c */ /* 0x040fe20000001820 */
[----:B------:R-:W1:Y:S03]  /*b5f0*/  LDSM.16.MT88.4 R140, [R233+0x3800] ;  /* 0x00380000e98c783b */ /* 0x000e660000004200 */
[--C-:B--2---:R-:W-:Y:S02]  /*b600*/  FFMA.FTZ R0, R198, c[0x0][0x2d0], -R172.reuse ;  /* 0x0000b400c6007a23 */ /* 0x104fe400000108ac */
[----:B------:R-:W-:Y:S10]  /*b610*/  MUFU.EX2 R198, R155 ;  /* 0x0000009b00c67308 */ /* 0x000ff40000000800 */
[----:B------:R-:W2:Y:S01]  /*b620*/  MUFU.EX2 R144, R0 ;  /* 0x0000000000907308 */ /* 0x000ea20000000800 */
[C---:B----4-:R-:W-:Y:S08]  /*b630*/  HMMA.16816.F32 R36, R132.reuse, R136, R36 ;  /* 0x000000888424723c */ /* 0x050ff00000001824 */
[C---:B------:R-:W-:Y:S01]  /*b640*/  HMMA.16816.F32 R40, R132.reuse, R138, R40 ;  /* 0x0000008a8428723c */ /* 0x040fe20000001828 */
[----:B------:R-:W3:Y:S03]  /*b650*/  LDSM.16.MT88.4 R136, [R235+0x3800] ;  /* 0x00380000eb88783b */ /* 0x000ee60000004200 */
[----:B--2---:R-:W-:Y:S04]  /*b660*/  MOV R215, R144 ;  /* 0x0000009000d77202 */ /* 0x004fe80000000f00 */
[C---:B-1----:R-:W-:Y:S04]  /*b670*/  HMMA.16816.F32 R44, R132.reuse, R140, R44 ;  /* 0x0000008c842c723c */ /* 0x042fe8000000182c */
[--C-:B------:R-:W-:Y:S02]  /*b680*/  FFMA.FTZ R0, R199, c[0x0][0x2d0], -R172.reuse ;  /* 0x0000b400c7007a23 */ /* 0x100fe400000108ac */
[----:B------:R-:W-:Y:S02]  /*b690*/  MUFU.EX2 R199, R154 ;  /* 0x0000009a00c77308 */ /* 0x000fe40000000800 */
[C---:B------:R-:W-:Y:S01]  /*b6a0*/  HMMA.16816.F32 R48, R132.reuse, R142, R48 ;  /* 0x0000008e8430723c */ /* 0x040fe20000001830 */
[----:B------:R-:W1:Y:S07]  /*b6b0*/  LDSM.16.MT88.4 R140, [R234+0x3800] ;  /* 0x00380000ea8c783b */ /* 0x000e6e0000004200 */
[----:B------:R2:W-:Y:S01]  /*b6c0*/  MUFU.EX2 R238, R0 ;  /* 0x0000000000ee7308 */ /* 0x0005e20000000800 */
[C---:B---3--:R-:W-:Y:S03]  /*b6d0*/  HMMA.16816.F32 R52, R132.reuse, R136, R52 ;  /* 0x000000888434723c */ /* 0x048fe60000001834 */
[----:B--2---:R-:W-:Y:S05]  /*b6e0*/  FFMA.FTZ R0, R200, c[0x0][0x2d0], -R172 ;  /* 0x0000b400c8007a23 */ /* 0x004fea00000108ac */
[C---:B------:R-:W-:Y:S01]  /*b6f0*/  HMMA.16816.F32 R56, R132.reuse, R138, R56 ;  /* 0x0000008a8438723c */ /* 0x040fe20000001838 */
[----:B------:R-:W2:Y:S01]  /*b700*/  LDSM.16.MT88.4 R136, [R232+0x6800] ;  /* 0x00680000e888783b */ /* 0x000ea20000004200 */
[----:B------:R-:W-:Y:S06]  /*b710*/  MUFU.EX2 R200, R153 ;  /* 0x0000009900c87308 */ /* 0x000fec0000000800 */
[C---:B-1----:R-:W-:Y:S04]  /*b720*/  HMMA.16816.F32 R60, R132.reuse, R140, R60 ;  /* 0x0000008c843c723c */ /* 0x042fe8000000183c */
[----:B------:R1:W-:Y:S04]  /*b730*/  MUFU.EX2 R237, R0 ;  /* 0x0000000000ed7308 */ /* 0x0003e80000000800 */
[C---:B------:R-:W-:Y:S01]  /*b740*/  HMMA.16816.F32 R64, R132.reuse, R142, R64 ;  /* 0x0000008e8440723c */ /* 0x040fe20000001840 */
[----:B------:R-:W3:Y:S03]  /*b750*/  LDSM.16.MT88.4 R140, [R233+0x6800] ;  /* 0x00680000e98c783b */ /* 0x000ee60000004200 */
[----:B-1----:R-:W-:Y:S01]  /*b760*/  FADD.FTZ R0, R244, R2 ;  /* 0x00000002f4007221 */ /* 0x002fe20000010000 */
[----:B------:R-:W-:Y:S01]  /*b770*/  MOV R244, R146 ;  /* 0x0000009200f47202 */ /* 0x000fe20000000f00 */
[----:B------:R-:W-:Y:S01]  /*b780*/  FFMA.FTZ R2, R216, c[0x0][0x2d0], -R188 ;  /* 0x0000b400d8027a23 */ /* 0x000fe200000108bc */
[----:B------:R-:W-:Y:S01]  /*b790*/  MOV R216, R145 ;  /* 0x0000009100d87202 */ /* 0x000fe20000000f00 */
[----:B------:R-:W-:Y:S01]  /*b7a0*/  FADD.FTZ R152, R249, R0 ;  /* 0x00000000f9987221 */ /* 0x000fe20000010000 */
[C---:B--2---:R-:W-:Y:S01]  /*b7b0*/  HMMA.16816.F32 R68, R132.reuse, R136, R68 ;  /* 0x000000888444723c */ /* 0x044fe20000001844 */
[----:B------:R-:W-:Y:S02]  /*b7c0*/  LDSM.16.MT88.4 R144, [R235+0x1000] ;  /* 0x00100000eb90783b */ /* 0x000fe40000004200 */
[----:B------:R-:W-:Y:S02]  /*b7d0*/  FFMA.FTZ R188, R205, c[0x0][0x2d0], -R188 ;  /* 0x0000b400cdbc7a23 */ /* 0x000fe400000108bc */
[----:B------:R1:W-:Y:S01]  /*b7e0*/  MUFU.EX2 R205, R2 ;  /* 0x0000000200cd7308 */ /* 0x0003e20000000800 */
[----:B------:R-:W-:Y:S02]  /*b7f0*/  FFMA.FTZ R0, R217, c[0x0][0x2d0], -R172 ;  /* 0x0000b400d9007a23 */ /* 0x000fe400000108ac */
[C---:B------:R-:W-:Y:S01]  /*b800*/  HMMA.16816.F32 R72, R132.reuse, R138, R72 ;  /* 0x0000008a8448723c */ /* 0x040fe20000001848 */
[----:B------:R-:W2:Y:S06]  /*b810*/  LDSM.16.MT88.4 R136, [R235+0x6800] ;  /* 0x00680000eb88783b */ /* 0x000eac0000004200 */
[----:B------:R-:W4:Y:S01]  /*b820*/  MUFU.EX2 R192, R188 ;  /* 0x000000bc00c07308 */ /* 0x000f220000000800 */
[C---:B---3--:R-:W-:Y:S08]  /*b830*/  HMMA.16816.F32 R76, R132.reuse, R140, R76 ;  /* 0x0000008c844c723c */ /* 0x048ff0000000184c */
[C---:B------:R-:W-:Y:S01]  /*b840*/  HMMA.16816.F32 R80, R132.reuse, R142, R80 ;  /* 0x0000008e8450723c */ /* 0x040fe20000001850 */
[----:B------:R-:W3:Y:S01]  /*b850*/  LDSM.16.MT88.4 R140, [R234+0x6800] ;  /* 0x00680000ea8c783b */ /* 0x000ee20000004200 */
[----:B------:R5:W-:Y:S02]  /*b860*/  MUFU.EX2 R204, R0 ;  /* 0x0000000000cc7308 */ /* 0x000be40000000800 */
[----:B-1----:R-:W-:Y:S02]  /*b870*/  FADD.FTZ R2, R175, R152 ;  /* 0x00000098af027221 */ /* 0x002fe40000010000 */
[----:B------:R-:W-:Y:S03]  /*b880*/  FADD.FTZ R152, R157, R148 ;  /* 0x000000949d987221 */ /* 0x000fe60000010000 */
[----:B------:R-:W-:Y:S03]  /*b890*/  LDSM.16.MT88.4 R148, [R235+0x1800] ;  /* 0x00180000eb94783b */ /* 0x000fe60000004200 */
[----:B------:R-:W-:Y:S01]  /*b8a0*/  MUFU.EX2 R175, R156 ;  /* 0x0000009c00af7308 */ /* 0x000fe20000000800 */
[----:B------:R-:W-:Y:S01]  /*b8b0*/  FFMA.FTZ R157, R226, c[0x0][0x2d0], -R172 ;  /* 0x0000b400e29d7a23 */ /* 0x000fe200000108ac */
[----:B----4-:R-:W-:Y:S01]  /*b8c0*/  F2FP.PACK_AB R186, R192, R191 ;  /* 0x000000bfc0ba723e */ /* 0x010fe200000000ff */
[----:B------:R-:W-:Y:S02]  /*b8d0*/  FADD.FTZ R158, R158, R2 ;  /* 0x000000029e9e7221 */ /* 0x000fe40000010000 */
[----:B------:R-:W-:Y:S02]  /*b8e0*/  FFMA.FTZ R2, R236, c[0x0][0x2d0], -R172 ;  /* 0x0000b400ec027a23 */ /* 0x000fe400000108ac */
[----:B------:R-:W-:Y:S03]  /*b8f0*/  FADD.FTZ R158, R159, R158 ;  /* 0x0000009e9f9e7221 */ /* 0x000fe60000010000 */
[----:B------:R-:W1:Y:S01]  /*b900*/  MUFU.EX2 R188, R2 ;  /* 0x0000000200bc7308 */ /* 0x000e620000000800 */
[C---:B--2---:R-:W-:Y:S03]  /*b910*/  HMMA.16816.F32 R84, R132.reuse, R136, R84 ;  /* 0x000000888454723c */ /* 0x044fe60000001854 */
[----:B-----5:R-:W-:Y:S06]  /*b920*/  FFMA.FTZ R0, R218, c[0x0][0x2d0], -R172 ;  /* 0x0000b400da007a23 */ /* 0x020fec00000108ac */
[----:B------:R2:W4:Y:S01]  /*b930*/  MUFU.EX2 R203, R0 ;  /* 0x0000000000cb7308 */ /* 0x0005220000000800 */
[C---:B------:R-:W-:Y:S01]  /*b940*/  HMMA.16816.F32 R88, R132.reuse, R138, R88 ;  /* 0x0000008a8458723c */ /* 0x040fe20000001858 */
[----:B------:R-:W5:Y:S07]  /*b950*/  LDSM.16.MT88.4 R136, [R232+0x9800] ;  /* 0x00980000e888783b */ /* 0x000f6e0000004200 */
[C---:B---3--:R-:W-:Y:S01]  /*b960*/  HMMA.16816.F32 R92, R132.reuse, R140, R92 ;  /* 0x0000008c845c723c */ /* 0x048fe2000000185c */
[----:B------:R-:W-:Y:S03]  /*b970*/  MUFU.EX2 R174, R157 ;  /* 0x0000009d00ae7308 */ /* 0x000fe60000000800 */
[----:B-1----:R-:W-:Y:S01]  /*b980*/  F2FP.PACK_AB R185, R175, R188 ;  /* 0x000000bcafb9723e */ /* 0x002fe200000000ff */
[----:B------:R-:W-:Y:S03]  /*b990*/  FADD.FTZ R2, R165, R158 ;  /* 0x0000009ea5027221 */ /* 0x000fe60000010000 */
[C---:B------:R-:W-:Y:S01]  /*b9a0*/  HMMA.16816.F32 R96, R132.reuse, R142, R96 ;  /* 0x0000008e8460723c */ /* 0x040fe20000001860 */
[----:B------:R-:W1:Y:S03]  /*b9b0*/  LDSM.16.MT88.4 R140, [R233+0x9800] ;  /* 0x00980000e98c783b */ /* 0x000e660000004200 */
[----:B------:R-:W-:Y:S02]  /*b9c0*/  FADD.FTZ R2, R166, R2 ;  /* 0x00000002a6027221 */ /* 0x000fe40000010000 */
[----:B--2---:R-:W-:Y:S02]  /*b9d0*/  FFMA.FTZ R0, R219, c[0x0][0x2d0], -R172 ;  /* 0x0000b400db007a23 */ /* 0x004fe400000108ac */
[----:B------:R-:W-:Y:S02]  /*b9e0*/  FADD.FTZ R2, R160, R2 ;  /* 0x00000002a0027221 */ /* 0x000fe40000010000 */
[----:B------:R2:W3:Y:S02]  /*b9f0*/  MUFU.EX2 R202, R0 ;  /* 0x0000000000ca7308 */ /* 0x0004e40000000800 */
[----:B------:R-:W-:Y:S04]  /*ba00*/  FADD.FTZ R2, R215, R2 ;  /* 0x00000002d7027221 */ /* 0x000fe80000010000 */
[----:B------:R-:W-:Y:S04]  /*ba10*/  FADD.FTZ R2, R238, R2 ;  /* 0x00000002ee027221 */ /* 0x000fe80000010000 */
[----:B------:R-:W-:Y:S01]  /*ba20*/  FADD.FTZ R2, R237, R2 ;  /* 0x00000002ed027221 */ /* 0x000fe20000010000 */
[C---:B-----5:R-:W-:Y:S03]  /*ba30*/  HMMA.16816.F32 R100, R132.reuse, R136, R100 ;  /* 0x000000888464723c */ /* 0x060fe60000001864 */
[----:B------:R-:W-:Y:S04]  /*ba40*/  FADD.FTZ R2, R204, R2 ;  /* 0x00000002cc027221 */ /* 0x000fe80000010000 */
[----:B----4-:R-:W-:Y:S01]  /*ba50*/  FADD.FTZ R2, R203, R2 ;  /* 0x00000002cb027221 */ /* 0x010fe20000010000 */
[C---:B------:R-:W-:Y:S01]  /*ba60*/  HMMA.16816.F32 R104, R132.reuse, R138, R104 ;  /* 0x0000008a8468723c */ /* 0x040fe20000001868 */
[----:B------:R-:W4:Y:S03]  /*ba70*/  LDSM.16.MT88.4 R136, [R235+0x9800] ;  /* 0x00980000eb88783b */ /* 0x000f260000004200 */
[----:B--2---:R-:W-:Y:S02]  /*ba80*/  FFMA.FTZ R0, R220, c[0x0][0x2d0], -R172 ;  /* 0x0000b400dc007a23 */ /* 0x004fe400000108ac */
[----:B---3--:R-:W-:Y:S02]  /*ba90*/  FADD.FTZ R2, R202, R2 ;  /* 0x00000002ca027221 */ /* 0x008fe40000010000 */
[C---:B-1----:R-:W-:Y:S01]  /*baa0*/  HMMA.16816.F32 R108, R132.reuse, R140, R108 ;  /* 0x0000008c846c723c */ /* 0x042fe2000000186c */
[----:B------:R1:W2:Y:S07]  /*bab0*/  MUFU.EX2 R201, R0 ;  /* 0x0000000000c97308 */ /* 0x0002ae0000000800 */
[C---:B------:R-:W-:Y:S01]  /*bac0*/  HMMA.16816.F32 R112, R132.reuse, R142, R112 ;  /* 0x0000008e8470723c */ /* 0x040fe20000001870 */
[----:B------:R-:W3:Y:S03]  /*bad0*/  LDSM.16.MT88.4 R140, [R234+0x9800] ;  /* 0x00980000ea8c783b */ /* 0x000ee60000004200 */
[----:B-1----:R-:W-:Y:S02]  /*bae0*/  FFMA.FTZ R0, R221, c[0x0][0x2d0], -R172 ;  /* 0x0000b400dd007a23 */ /* 0x002fe400000108ac */
[----:B--2---:R-:W-:Y:S02]  /*baf0*/  FADD.FTZ R2, R201, R2 ;  /* 0x00000002c9027221 */ /* 0x004fe40000010000 */
[----:B------:R1:W2:Y:S01]  /*bb00*/  MUFU.EX2 R196, R0 ;  /* 0x0000000000c47308 */ /* 0x0002a20000000800 */
[C---:B----4-:R-:W-:Y:S08]  /*bb10*/  HMMA.16816.F32 R116, R132.reuse, R136, R116 ;  /* 0x000000888474723c */ /* 0x050ff00000001874 */
[C---:B------:R-:W-:Y:S01]  /*bb20*/  HMMA.16816.F32 R120, R132.reuse, R138, R120 ;  /* 0x0000008a8478723c */ /* 0x040fe20000001878 */
[----:B------:R-:W4:Y:S07]  /*bb30*/  LDSM.16.MT88.4 R136, [R232+0x1000] ;  /* 0x00100000e888783b */ /* 0x000f2e0000004200 */
[C---:B---3--:R-:W-:Y:S04]  /*bb40*/  HMMA.16816.F32 R124, R132.reuse, R140, R124 ;  /* 0x0000008c847c723c */ /* 0x048fe8000000187c */
[----:B-1----:R-:W-:Y:S02]  /*bb50*/  FFMA.FTZ R0, R222, c[0x0][0x2d0], -R172 ;  /* 0x0000b400de007a23 */ /* 0x002fe400000108ac */
[----:B--2---:R-:W-:Y:S02]  /*bb60*/  FADD.FTZ R2, R196, R2 ;  /* 0x00000002c4027221 */ /* 0x004fe40000010000 */
[----:B------:R-:W-:Y:S01]  /*bb70*/  HMMA.16816.F32 R128, R132, R142, R128 ;  /* 0x0000008e8480723c */ /* 0x000fe20000001880 */
[----:B------:R-:W1:Y:S01]  /*bb80*/  LDSM.16.MT88.4 R140, [R233+0x1000] ;  /* 0x00100000e98c783b */ /* 0x000e620000004200 */
[----:B------:R2:W3:Y:S05]  /*bb90*/  MUFU.EX2 R195, R0 ;  /* 0x0000000000c37308 */ /* 0x0004ea0000000800 */
[----:B------:R-:W-:Y:S02]  /*bba0*/  F2FP.PACK_AB R132, R161, R162 ;  /* 0x000000a2a184723e */ /* 0x000fe400000000ff */
[----:B------:R-:W-:Y:S03]  /*bbb0*/  F2FP.PACK_AB R133, R215, R160 ;  /* 0x000000a0d785723e */ /* 0x000fe600000000ff */
[----:B------:R-:W-:Y:S02]  /*bbc0*/  F2FP.PACK_AB R134, R244, R216 ;  /* 0x000000d8f486723e */ /* 0x000fe400000000ff */
[----:B------:R-:W-:Y:S07]  /*bbd0*/  F2FP.PACK_AB R135, R237, R238 ;  /* 0x000000eeed87723e */ /* 0x000fee00000000ff */
[C---:B----4-:R-:W-:Y:S03]  /*bbe0*/  HMMA.16816.F32 R4, R132.reuse, R136, R4 ;  /* 0x000000888404723c */ /* 0x050fe60000001804 */
[----:B--2---:R-:W-:Y:S02]  /*bbf0*/  FFMA.FTZ R0, R223, c[0x0][0x2d0], -R172 ;  /* 0x0000b400df007a23 */ /* 0x004fe400000108ac */
[----:B---3--:R-:W-:Y:S02]  /*bc00*/  FADD.FTZ R2, R195, R2 ;  /* 0x00000002c3027221 */ /* 0x008fe40000010000 */
[----:B------:R2:W3:Y:S01]  /*bc10*/  MUFU.EX2 R194, R0 ;  /* 0x0000000000c27308 */ /* 0x0004e20000000800 */
[C---:B------:R-:W-:Y:S01]  /*bc20*/  HMMA.16816.F32 R8, R132.reuse, R138, R8 ;  /* 0x0000008a8408723c */ /* 0x040fe20000001808 */
[----:B------:R-:W4:Y:S07]  /*bc30*/  LDSM.16.MT88.4 R136, [R234+0x1000] ;  /* 0x00100000ea88783b */ /* 0x000f2e0000004200 */
[C---:B-1----:R-:W-:Y:S08]  /*bc40*/  HMMA.16816.F32 R12, R132.reuse, R140, R12 ;  /* 0x0000008c840c723c */ /* 0x042ff0000000180c */
[C---:B------:R-:W-:Y:S01]  /*bc50*/  HMMA.16816.F32 R16, R132.reuse, R142, R16 ;  /* 0x0000008e8410723c */ /* 0x040fe20000001810 */
[----:B------:R-:W1:Y:S03]  /*bc60*/  LDSM.16.MT88.4 R140, [R232+0x4000] ;  /* 0x00400000e88c783b */ /* 0x000e660000004200 */
[--C-:B--2---:R-:W-:Y:S04]  /*bc70*/  FFMA.FTZ R0, R224, c[0x0][0x2d0], -R172.reuse ;  /* 0x0000b400e0007a23 */ /* 0x104fe800000108ac */
[C---:B------:R-:W-:Y:S01]  /*bc80*/  HMMA.16816.F32 R20, R132.reuse, R144, R20 ;  /* 0x000000908414723c */ /* 0x040fe20000001814 */
[----:B------:R2:W-:Y:S03]  /*bc90*/  MUFU.EX2 R193, R0 ;  /* 0x0000000000c17308 */ /* 0x0005e60000000800 */
[----:B------:R-:W-:Y:S02]  /*bca0*/  FFMA.FTZ R172, R225, c[0x0][0x2d0], -R172 ;  /* 0x0000b400e1ac7a23 */ /* 0x000fe400000108ac */
[----:B---3--:R-:W-:Y:S02]  /*bcb0*/  FADD.FTZ R2, R194, R2 ;  /* 0x00000002c2027221 */ /* 0x008fe40000010000 */
[C---:B------:R-:W-:Y:S01]  /*bcc0*/  HMMA.16816.F32 R24, R132.reuse, R146, R24 ;  /* 0x000000928418723c */ /* 0x040fe20000001818 */
[----:B------:R-:W3:Y:S02]  /*bcd0*/  LDSM.16.MT88.4 R144, [R233+0x4000] ;  /* 0x00400000e990783b */ /* 0x000ee40000004200 */
[----:B------:R-:W5:Y:S05]  /*bce0*/  MUFU.EX2 R172, R172 ;  /* 0x000000ac00ac7308 */ /* 0x000f6a0000000800 */
[C---:B----4-:R-:W-:Y:S08]  /*bcf0*/  HMMA.16816.F32 R28, R132.reuse, R136, R28 ;  /* 0x00000088841c723c */ /* 0x050ff0000000181c */
[C---:B------:R-:W-:Y:S01]  /*bd00*/  HMMA.16816.F32 R32, R132.reuse, R138, R32 ;  /* 0x0000008a8420723c */ /* 0x040fe20000001820 */
[----:B------:R-:W4:Y:S03]  /*bd10*/  LDSM.16.MT88.4 R136, [R235+0x4000] ;  /* 0x00400000eb88783b */ /* 0x000f260000004200 */
[----:B--2---:R-:W-:Y:S04]  /*bd20*/  FADD.FTZ R0, R163, R152 ;  /* 0x00000098a3007221 */ /* 0x004fe80000010000 */
[C---:B-1----:R-:W-:Y:S01]  /*bd30*/  HMMA.16816.F32 R36, R132.reuse, R140, R36 ;  /* 0x0000008c8424723c */ /* 0x042fe20000001824 */
[----:B------:R-:W-:Y:S03]  /*bd40*/  LDSM.16.MT88.4 R152, [R234+0x2000] ;  /* 0x00200000ea98783b */ /* 0x000fe60000004200 */
[----:B-----5:R-:W-:Y:S01]  /*bd50*/  F2FP.PACK_AB R187, R172, R174 ;  /* 0x000000aeacbb723e */ /* 0x020fe200000000ff */
[----:B------:R-:W-:Y:S03]  /*bd60*/  FADD.FTZ R0, R164, R0 ;  /* 0x00000000a4007221 */ /* 0x000fe60000010000 */
[C---:B------:R-:W-:Y:S01]  /*bd70*/  HMMA.16816.F32 R40, R132.reuse, R142, R40 ;  /* 0x0000008e8428723c */ /* 0x040fe20000001828 */
[----:B------:R-:W1:Y:S03]  /*bd80*/  LDSM.16.MT88.4 R140, [R234+0x4000] ;  /* 0x00400000ea8c783b */ /* 0x000e660000004200 */
[----:B------:R-:W-:Y:S04]  /*bd90*/  FADD.FTZ R0, R167, R0 ;  /* 0x00000000a7007221 */ /* 0x000fe80000010000 */
[C---:B---3--:R-:W-:Y:S04]  /*bda0*/  HMMA.16816.F32 R44, R132.reuse, R144, R44 ;  /* 0x00000090842c723c */ /* 0x048fe8000000182c */
[----:B------:R-:W-:Y:S04]  /*bdb0*/  FADD.FTZ R0, R162, R0 ;  /* 0x00000000a2007221 */ /* 0x000fe80000010000 */
[C---:B------:R-:W-:Y:S01]  /*bdc0*/  HMMA.16816.F32 R48, R132.reuse, R146, R48 ;  /* 0x000000928430723c */ /* 0x040fe20000001830 */
[----:B------:R-:W2:Y:S03]  /*bdd0*/  LDSM.16.MT88.4 R144, [R232+0x7000] ;  /* 0x00700000e890783b */ /* 0x000ea60000004200 */
[----:B------:R-:W-:Y:S04]  /*bde0*/  FADD.FTZ R0, R161, R0 ;  /* 0x00000000a1007221 */ /* 0x000fe80000010000 */
[----:B------:R-:W-:Y:S01]  /*bdf0*/  FADD.FTZ R0, R216, R0 ;  /* 0x00000000d8007221 */ /* 0x000fe20000010000 */
[C---:B----4-:R-:W-:Y:S01]  /*be00*/  HMMA.16816.F32 R52, R132.reuse, R136, R52 ;  /* 0x000000888434723c */ /* 0x050fe20000001834 */
[----:B------:R-:W-:Y:S02]  /*be10*/  LDSM.16.MT88.4 R160, [R232+0x5800] ;  /* 0x00580000e8a0783b */ /* 0x000fe40000004200 */
        /* <DEDUP_REMOVED lines=90> */
[----:B------:R-:W-:Y:S02]  /*c3c0*/  F2FP.PACK_AB R132, R200, R199 ;  /* 0x000000c7c884723e */ /* 0x000fe400000000ff */
[----:B------:R-:W-:Y:S03]  /*c3d0*/  F2FP.PACK_AB R134, R197, R198 ;  /* 0x000000c6c586723e */ /* 0x000fe600000000ff */
[----:B------:R-:W-:Y:S02]  /*c3e0*/  F2FP.PACK_AB R133, R195, R196 ;  /* 0x000000c4c385723e */ /* 0x000fe400000000ff */
[C---:B------:R-:W-:Y:S07]  /*c3f0*/  F2FP.PACK_AB R135, R193.reuse, R194 ;  /* 0x000000c2c187723e */ /* 0x040fee00000000ff */
        /* <DEDUP_REMOVED lines=11> */
[----:B------:R-:W-:Y:S07]  /*c4b0*/  LDSM.16.MT88.4 R152, [R233+0x8000] ;  /* 0x00800000e998783b */ /* 0x000fee0000004200 */
        /* <DEDUP_REMOVED lines=34> */
[C---:B------:R-:W-:Y:S01]  /*c6e0*/  HMMA.16816.F32 R176, R184.reuse, R180, R4 ;  /* 0x000000b4b8b0723c */ /* 0x040fe20000001804 */
[----:B------:R-:W1:Y:S07]  /*c6f0*/  LDSM.16.MT88.4 R4, [R235+0x5800] ;  /* 0x00580000eb04783b */ /* 0x000e6e0000004200 */
[C---:B------:R-:W-:Y:S01]  /*c700*/  HMMA.16816.F32 R180, R184.reuse, R182, R8 ;  /* 0x000000b6b8b4723c */ /* 0x040fe20000001808 */
[----:B------:R-:W4:Y:S07]  /*c710*/  LDSM.16.MT88.4 R8, [R234+0x5800] ;  /* 0x00580000ea08783b */ /* 0x000f2e0000004200 */
[C---:B--2---:R-:W-:Y:S01]  /*c720*/  HMMA.16816.F32 R132, R184.reuse, R136, R12 ;  /* 0x00000088b884723c */ /* 0x044fe2000000180c */
[----:B------:R-:W2:Y:S07]  /*c730*/  LDSM.16.MT88.4 R12, [R232+0x8800] ;  /* 0x00880000e80c783b */ /* 0x000eae0000004200 */
[C---:B------:R-:W-:Y:S01]  /*c740*/  HMMA.16816.F32 R136, R184.reuse, R138, R16 ;  /* 0x0000008ab888723c */ /* 0x040fe20000001810 */
[----:B------:R-:W5:Y:S07]  /*c750*/  LDSM.16.MT88.4 R16, [R233+0x8800] ;  /* 0x00880000e910783b */ /* 0x000f6e0000004200 */
[C---:B------:R-:W-:Y:S01]  /*c760*/  HMMA.16816.F32 R140, R184.reuse, R144, R20 ;  /* 0x00000090b88c723c */ /* 0x040fe20000001814 */
[----:B------:R-:W1:Y:S07]  /*c770*/  LDSM.16.MT88.4 R20, [R235+0x8800] ;  /* 0x00880000eb14783b */ /* 0x000e6e0000004200 */
[C---:B------:R-:W-:Y:S01]  /*c780*/  HMMA.16816.F32 R144, R184.reuse, R146, R24 ;  /* 0x00000092b890723c */ /* 0x040fe20000001818 */
[----:B------:R-:W1:Y:S07]  /*c790*/  LDSM.16.MT88.4 R24, [R234+0x8800] ;  /* 0x00880000ea18783b */ /* 0x000e6e0000004200 */
        /* <DEDUP_REMOVED lines=15> */
[C---:B-----5:R-:W-:Y:S01]  /*c890*/  HMMA.16816.F32 R76, R184.reuse, R16, R76 ;  /* 0x00000010b84c723c */ /* 0x060fe2000000184c */
[----:B------:R-:W4:Y:S07]  /*c8a0*/  LDL R16, [R1+0x14] ;  /* 0x0000140001107983 */ /* 0x000f2e0000100800 */
        /* <DEDUP_REMOVED lines=10> */
[C---:B--2---:R-:W-:Y:S07]  /*c950*/  HMMA.16816.F32 R116, R184.reuse, R12, R116 ;  /* 0x0000000cb874723c */ /* 0x044fee0000001874 */
        /* <DEDUP_REMOVED lines=17> */
[C---:B----4-:R-:W-:Y:S02]  /*ca70*/  ISETP.GT.AND P0, PT, R247.reuse, R16, PT ;  /* 0x00000010f700720c */ /* 0x050fe40003f04270 */
[----:B------:R-:W-:Y:S11]  /*ca80*/  IADD3 R247, R247, -0x1, RZ ;  /* 0xfffffffff7f77810 */ /* 0x000ff60007ffe0ff */
[----:B-1----:R-:W-:-:S05]  /*ca90*/  @P0 BRA `(.L_x_3253) ;  /* 0xffffad7000000947 */ /* 0x002fca000383ffff */
.L_x_3242:
[----:B-1----:R-:W-:-:S13]  /*caa0*/  ISETP.GE.AND P0, PT, R247, RZ, PT ;  /* 0x000000fff700720c */ /* 0x002fda0003f06270 */
[----:B------:R-:W-:Y:S05]  /*cab0*/  @!P0 BRA `(.L_x_3254) ;  /* 0x00004a8000008947 */ /* 0x000fea0003800000 */
[----:B------:R-:W-:Y:S02]  /*cac0*/  MOV R175, R12 ;  /* 0x0000000c00af7202 */ /* 0x000fe40000000f00 */
[----:B------:R-:W-:Y:S02]  /*cad0*/  MOV R174, R173 ;  /* 0x000000ad00ae7202 */ /* 0x000fe40000000f00 */
.L_x_3261:
[----:B------:R-:W-:Y:S01]  /*cae0*/  SHF.R.S32.HI R0, RZ, 0x1f, R248 ;  /* 0x0000001fff007819 */ /* 0x000fe200000114f8 */
[----:B------:R-:W2:Y:S01]  /*caf0*/  LDL.64 R6, [R1+0x30] ;  /* 0x0000300001067983 */ /* 0x000ea20000100a00 */
[----:B------:R-:W-:Y:S01]  /*cb00*/  SHF.R.S32.HI R4, RZ, 0x1f, R246 ;  /* 0x0000001fff047819 */ /* 0x000fe200000114f6 */
[----:B------:R-:W-:Y:S04]  /*cb10*/  DEPBAR.LE SB0, 0x0 ;  /* 0x000080000000791a */ /* 0x000fe80000000000 */
[----:B------:R-:W3:Y:S01]  /*cb20*/  LDL R5, [R1+0x3c] ;  /* 0x00003c0001057983 */ /* 0x000ee20000100800 */
[----:B------:R-:W-:Y:S01]  /*cb30*/  IADD3 R13, R245, 0xc0, RZ ;  /* 0x000000c0f50d7810 */ /* 0x000fe20007ffe0ff */
[----:B------:R-:W-:Y:S01]  /*cb40*/  WARPSYNC 0xffffffff ;  /* 0xffffffff00007948 */ /* 0x000fe20003800000 */
[----:B------:R-:W-:Y:S01]  /*cb50*/  IADD3 R238, R228, 0xb800, RZ ;  /* 0x0000b800e4ee7810 */ /* 0x000fe20007ffe0ff */
[----:B------:R-:W-:Y:S01]  /*cb60*/  BAR.SYNC.DEFER_BLOCKING 0x0 ;  /* 0x0000000000007b1d */ /* 0x000fe20000010000 */
[----:B------:R-:W-:Y:S01]  /*cb70*/  SHF.R.S32.HI R13, RZ, 0x1f, R13 ;  /* 0x0000001fff0d7819 */ /* 0x000fe2000001140d */
[----:B------:R-:W-:Y:S01]  /*cb80*/  IMAD R0, R0, c[0x0][0x208], RZ ;  /* 0x0000820000007a24 */ /* 0x000fe200078e02ff */
[----:B------:R-:W-:Y:S01]  /*cb90*/  IADD3 R237, R228, 0xb000, RZ ;  /* 0x0000b000e4ed7810 */ /* 0x000fe20007ffe0ff */
[----:B------:R-:W-:Y:S01]  /*cba0*/  IMAD.WIDE.U32 R2, R248, c[0x0][0x208], RZ ;  /* 0x00008200f8027a25 */ /* 0x000fe200078e00ff */
[C---:B------:R-:W-:Y:S02]  /*cbb0*/  IADD3 R236, R228.reuse, 0xa800, RZ ;  /* 0x0000a800e4ec7810 */ /* 0x040fe40007ffe0ff */
[----:B------:R-:W-:Y:S01]  /*cbc0*/  IADD3 R227, R228, 0xa000, RZ ;  /* 0x0000a000e4e37810 */ /* 0x000fe20007ffe0ff */
[----:B------:R-:W-:Y:S01]  /*cbd0*/  IMAD R0, R248, c[0x0][0x20c], R0 ;  /* 0x00008300f8007a24 */ /* 0x000fe200078e0200 */
[----:B------:R-:W-:Y:S01]  /*cbe0*/  IADD3 R226, R228, 0x9800, RZ ;  /* 0x00009800e4e27810 */ /* 0x000fe20007ffe0ff */
[----:B------:R-:W-:Y:S01]  /*cbf0*/  IMAD R4, R4, c[0x0][0x218], RZ ;  /* 0x0000860004047a24 */ /* 0x000fe200078e02ff */
[C---:B------:R-:W-:Y:S01]  /*cc00*/  IADD3 R225, R228.reuse, 0x9000, RZ ;  /* 0x00009000e4e17810 */ /* 0x040fe20007ffe0ff */
[----:B------:R-:W-:Y:S01]  /*cc10*/  IMAD.IADD R3, R3, 0x1, R0 ;  /* 0x0000000103037824 */ /* 0x000fe200078e0200 */
[----:B------:R-:W-:Y:S01]  /*cc20*/  IADD3 R224, R228, 0x8800, RZ ;  /* 0x00008800e4e07810 */ /* 0x000fe20007ffe0ff */
[----:B------:R-:W-:Y:S01]  /*cc30*/  IMAD R4, R246, c[0x0][0x21c], R4 ;  /* 0x00008700f6047a24 */ /* 0x000fe200078e0204 */
[----:B------:R-:W-:Y:S01]  /*cc40*/  IADD3 R223, R228, 0x8000, RZ ;  /* 0x00008000e4df7810 */ /* 0x000fe20007ffe0ff */
        /* <DEDUP_REMOVED lines=8> */
[C---:B------:R-:W-:Y:S01]  /*ccd0*/  IADD3 R218, R228.reuse, 0x5800, RZ ;  /* 0x00005800e4da7810 */ /* 0x040fe20007ffe0ff */
[C---:B------:R-:W-:Y:S01]  /*cce0*/  IMAD.SHL.U32 R36, R245.reuse, 0x2, RZ ;  /* 0x00000002f5247824 */ /* 0x040fe200078e00ff */
        /* <DEDUP_REMOVED lines=19> */
[----:B------:R-:W-:Y:S02]  /*ce20*/  IADD3 R6, R245, 0xc0, RZ ;  /* 0x000000c0f5067810 */ /* 0x000fe40007ffe0ff */
[----:B---3--:R-:W-:Y:S03]  /*ce30*/  IADD3.X R4, R5, R3, R4, P0, !PT ;  /* 0x0000000305047210 */ /* 0x008fe600007fe404 */
[----:B------:R-:W-:Y:S01]  /*ce40*/  IMAD.SHL.U32 R45, R6, 0x2, RZ ;  /* 0x00000002062d7824 */ /* 0x000fe200078e00ff */
[----:B------:R-:W-:Y:S02]  /*ce50*/  SHF.R.S32.HI R5, RZ, 0x1f, R251 ;  /* 0x0000001fff057819 */ /* 0x000fe400000114fb */
[----:B------:R-:W-:Y:S02]  /*ce60*/  LEA R7, P0, R12, c[0x0][0x1f8], 0x1 ;  /* 0x00007e000c077a11 */ /* 0x000fe400078008ff */
[----:B------:R-:W-:Y:S02]  /*ce70*/  SHF.L.U64.HI R20, R6, 0x1, R13 ;  /* 0x0000000106147819 */ /* 0x000fe4000001020d */
[----:B------:R-:W-:Y:S02]  /*ce80*/  SHF.R.S32.HI R6, RZ, 0x1f, R252 ;  /* 0x0000001fff067819 */ /* 0x000fe400000114fc */
[----:B------:R-:W-:Y:S02]  /*ce90*/  SHF.L.U64.HI R15, R251, 0x1, R5 ;  /* 0x00000001fb0f7819 */ /* 0x000fe40000010205 */
[----:B------:R-:W-:Y:S02]  /*cea0*/  SHF.R.S32.HI R5, RZ, 0x1f, R245 ;  /* 0x0000001fff057819 */ /* 0x000fe400000114f5 */
[----:B------:R-:W-:Y:S02]  /*ceb0*/  LEA.HI.X R12, R12, c[0x0][0x1fc], R4, 0x1, P0 ;  /* 0x00007f000c0c7a11 */ /* 0x000fe400000f0c04 */
[----:B------:R-:W-:Y:S02]  /*cec0*/  SHF.L.U64.HI R14, R252, 0x1, R6 ;  /* 0x00000001fc0e7819 */ /* 0x000fe40000010206 */
[----:B------:R-:W-:Y:S01]  /*ced0*/  SHF.L.U64.HI R13, R245, 0x1, R5 ;  /* 0x00000001f50d7819 */ /* 0x000fe20000010205 */
[----:B------:R-:W-:-:S05]  /*cee0*/  BRA.DIV ~URZ, `(.L_x_3255) ;  /* 0x000099227f007947 */ /* 0x000fca000b800000 */
[----:B-1--4-:R1:W2:Y:S02]  /*cef0*/  SHFL.IDX PT, R2, R12, RZ, 0x181f ;  /* 0x00181fff0c027589 */ /* 0x0122a400000e0000 */
.L_x_3310:
[----:B------:R-:W3:Y:S01]  /*cf00*/  SHFL.IDX PT, R6, R7, RZ, 0x181f ;  /* 0x00181fff07067589 */ /* 0x000ee200000e0000 */
[----:B------:R-:W-:Y:S01]  /*cf10*/  ISETP.GE.AND P1, PT, R245, c[0x0][0x1d4], PT ;  /* 0x00007500f5007a0c */ /* 0x000fe20003f26270 */
[----:B------:R-:W-:Y:S01]  /*cf20*/  BSSY B0, `(.L_x_3256) ;  /* 0x00001cb000007945 */ /* 0x000fe20003800000 */
[----:B------:R-:W-:Y:S02]  /*cf30*/  ISETP.GE.AND P5, PT, R252, c[0x0][0x1d4], PT ;  /* 0x00007500fc007a0c */ /* 0x000fe40003fa6270 */
[----:B------:R-:W4:Y:S01]  /*cf40*/  SHFL.IDX PT, R4, R7, 0x1, 0x181f ;  /* 0x00381f0007047f89 */ /* 0x000f2200000e0000 */
[----:B------:R-:W-:Y:S02]  /*cf50*/  ISETP.GE.AND P4, PT, R251, c[0x0][0x1d4], PT ;  /* 0x00007500fb007a0c */ /* 0x000fe40003f86270 */
[----:B------:R-:W-:Y:S02]  /*cf60*/  IADD3 R249, R245, 0xc0, RZ ;  /* 0x000000c0f5f97810 */ /* 0x000fe40007ffe0ff */
[----:B------:R5:W-:Y:S01]  /*cf70*/  SHFL.IDX PT, R3, R7, 0x2, 0x181f ;  /* 0x00581f0007037f89 */ /* 0x000be200000e0000 */
[----:B------:R-:W-:Y:S02]  /*cf80*/  SEL R244, RZ, 0x10, P1 ;  /* 0x00000010fff47807 */ /* 0x000fe40000800000 */
[----:B------:R-:W-:Y:S02]  /*cf90*/  ISETP.GE.AND P3, PT, R249, c[0x0][0x1d4], PT ;  /* 0x00007500f9007a0c */ /* 0x000fe40003f66270 */
[----:B------:R-:W1:Y:S01]  /*cfa0*/  SHFL.IDX PT, R5, R12, 0x1, 0x181f ;  /* 0x00381f000c057f89 */ /* 0x000e6200000e0000 */
[----:B------:R-:W-:Y:S02]  /*cfb0*/  SEL R21, RZ, 0x10, P5 ;  /* 0x00000010ff157807 */ /* 0x000fe40002800000 */
[----:B------:R-:W-:Y:S02]  /*cfc0*/  SEL R46, RZ, 0x10, P4 ;  /* 0x00000010ff2e7807 */ /* 0x000fe40002000000 */
[----:B------:R-:W-:Y:S02]  /*cfd0*/  SEL R47, RZ, 0x10, P3 ;  /* 0x00000010ff2f7807 */ /* 0x000fe40001800000 */
[----:B------:R-:W-:Y:S02]  /*cfe0*/  IADD3 R38, -R46, 0x10, RZ ;  /* 0x000000102e267810 */ /* 0x000fe40007ffe1ff */
[----:B------:R-:W-:Y:S02]  /*cff0*/  IADD3 R44, -R47, 0x10, RZ ;  /* 0x000000102f2c7810 */ /* 0x000fe40007ffe1ff */
[----:B------:R-:W-:Y:S02]  /*d000*/  LOP3.LUT R38, R38, 0xf, RZ, 0xc0, !PT ;  /* 0x0000000f26267812 */ /* 0x000fe400078ec0ff */
[----:B------:R-:W-:Y:S02]  /*d010*/  LOP3.LUT R44, R44, 0xf, RZ, 0xc0, !PT ;  /* 0x0000000f2c2c7812 */ /* 0x000fe400078ec0ff */
[CC--:B---3--:R-:W-:Y:S02]  /*d020*/  IADD3 R28, P0, R6.reuse, R36.reuse, RZ ;  /* 0x00000024061c7210 */ /* 0x0c8fe40007f1e0ff */
[----:B------:R-:W-:Y:S03]  /*d030*/  IADD3 R22, P2, R6, R37, RZ ;  /* 0x0000002506167210 */ /* 0x000fe60007f5e0ff */
[----:B--2---:R-:W-:Y:S01]  /*d040*/  IMAD.X R29, R2, 0x1, R13, P0 ;  /* 0x00000001021d7824 */ /* 0x004fe200000e060d */
[----:B------:R-:W-:Y:S01]  /*d050*/  IADD3 R30, P0, R6, R39, RZ ;  /* 0x00000027061e7210 */ /* 0x000fe20007f1e0ff */
[C---:B------:R-:W-:Y:S01]  /*d060*/  IMAD.X R23, R2.reuse, 0x1, R14, P2 ;  /* 0x0000000102177824 */ /* 0x040fe200010e060e */
[----:B------:R-:W-:Y:S02]  /*d070*/  ISETP.NE.U32.AND P2, PT, R21, RZ, PT ;  /* 0x000000ff1500720c */ /* 0x000fe40003f45070 */
[----:B------:R2:W-:Y:S01]  /*d080*/  LDGSTS.E.BYPASS.LTC128B.128 [R243+0x100], [R28.64], !P1 ;  /* 0x001000001cf37fae */ /* 0x0005e2000c901d46 */
[----:B------:R-:W-:Y:S01]  /*d090*/  IMAD.X R31, R2, 0x1, R15, P0 ;  /* 0x00000001021f7824 */ /* 0x000fe200000e060f */
[----:B------:R-:W-:Y:S03]  /*d0a0*/  IADD3 R6, P0, R6, R45, RZ ;  /* 0x0000002d06067210 */ /* 0x000fe60007f1e0ff */
[----:B------:R4:W-:Y:S02]  /*d0b0*/  LDGSTS.E.BYPASS.LTC128B.128 [R243+0x3100], [R22.64], !P5 ;  /* 0x0310000016f37fae */ /* 0x0009e4000e901d46 */
[----:B-----5:R-:W-:Y:S03]  /*d0c0*/  IMAD.X R7, R2, 0x1, R20, P0 ;  /* 0x0000000102077824 */ /* 0x020fe600000e0614 */
[----:B------:R3:W-:Y:S05]  /*d0d0*/  LDGSTS.E.BYPASS.LTC128B.128 [R243+0x6100], [R30.64], !P4 ;  /* 0x061000001ef37fae */ /* 0x0007ea000e101d46 */
[----:B------:R5:W-:Y:S05]  /*d0e0*/  LDGSTS.E.BYPASS.LTC128B.128 [R243+0x9100], [R6.64], !P3 ;  /* 0x0910000006f37fae */ /* 0x000bea000d901d46 */
[----:B------:R-:W2:Y:S01]  /*d0f0*/  SHFL.IDX PT, R2, R12, 0x2, 0x181f ;  /* 0x00581f000c027f89 */ /* 0x000ea200000e0000 */
[----:B----4-:R-:W-:Y:S05]  /*d100*/  IADD3 R22, P0, R4, R36, RZ ;  /* 0x0000002404167210 */ /* 0x010fea0007f1e0ff */
[C---:B-1----:R-:W-:Y:S01]  /*d110*/  IMAD.X R23, R5.reuse, 0x1, R13, P0 ;  /* 0x0000000105177824 */ /* 0x042fe200000e060d */
[----:B---3--:R-:W-:Y:S04]  /*d120*/  IADD3 R30, -R244, 0x10, RZ ;  /* 0x00000010f41e7810 */ /* 0x008fe80007ffe1ff */
[----:B------:R1:W-:Y:S01]  /*d130*/  LDGSTS.E.BYPASS.LTC128B.128 [R243+0x1100], [R22.64], !P1 ;  /* 0x0110000016f37fae */ /* 0x0003e2000c901d46 */
[----:B-----5:R-:W-:Y:S02]  /*d140*/  IADD3 R6, P0, R4, R37, RZ ;  /* 0x0000002504067210 */ /* 0x020fe40007f1e0ff */
[----:B------:R-:W-:Y:S03]  /*d150*/  LOP3.LUT R30, R30, 0xf, RZ, 0xc0, !PT ;  /* 0x0000000f1e1e7812 */ /* 0x000fe600078ec0ff */
[C---:B------:R-:W-:Y:S01]  /*d160*/  IMAD.X R7, R5.reuse, 0x1, R14, P0 ;  /* 0x0000000105077824 */ /* 0x040fe200000e060e */
[C---:B--2---:R-:W-:Y:S04]  /*d170*/  IADD3 R28, P0, R4.reuse, R45, RZ ;  /* 0x0000002d041c7210 */ /* 0x044fe80007f1e0ff */
[----:B------:R2:W-:Y:S01]  /*d180*/  LDGSTS.E.BYPASS.LTC128B.128 [R243+0x4100], [R6.64], !P5 ;  /* 0x0410000006f37fae */ /* 0x0005e2000e901d46 */
[C---:B------:R-:W-:Y:S01]  /*d190*/  IMAD.X R29, R5.reuse, 0x1, R20, P0 ;  /* 0x00000001051d7824 */ /* 0x040fe200000e0614 */
[----:B-1----:R-:W-:Y:S05]  /*d1a0*/  IADD3 R22, P1, R4, R39, RZ ;  /* 0x0000002704167210 */ /* 0x002fea0007f3e0ff */
[----:B------:R-:W-:Y:S01]  /*d1b0*/  IMAD.X R23, R5, 0x1, R15, P1 ;  /* 0x0000000105177824 */ /* 0x000fe200008e060f */
[-C--:B------:R-:W-:Y:S02]  /*d1c0*/  IADD3 R30, P1, P0, R30, R3.reuse, R36 ;  /* 0x000000031e1e7210 */ /* 0x080fe4000783e024 */
[----:B------:R-:W-:Y:S02]  /*d1d0*/  IADD3 R36, -R21, 0x10, RZ ;  /* 0x0000001015247810 */ /* 0x000fe40007ffe1ff */
[-C--:B------:R-:W-:Y:S01]  /*d1e0*/  IADD3.X R31, RZ, R2.reuse, R13, P1, P0 ;  /* 0x00000002ff1f7210 */ /* 0x080fe20000fe040d */
[C---:B--2---:R-:W-:Y:S01]  /*d1f0*/  HMMA.16816.F32 R4, R48.reuse, R8, RZ ;  /* 0x000000083004723c */ /* 0x044fe200000018ff */
[----:B------:R1:W-:Y:S02]  /*d200*/  LDGSTS.E.BYPASS.LTC128B.128 [R243+0x7100], [R22.64], !P4 ;  /* 0x0710000016f37fae */ /* 0x0003e4000e101d46 */
[----:B------:R-:W-:Y:S03]  /*d210*/  LOP3.LUT R36, R36, 0xf, RZ, 0xc0, !PT ;  /* 0x0000000f24247812 */ /* 0x000fe600078ec0ff */
[----:B------:R2:W-:Y:S01]  /*d220*/  LDGSTS.E.BYPASS.LTC128B.128 [R243+0xa100], [R28.64], !P3 ;  /* 0x0a1000001cf37fae */ /* 0x0005e2000d901d46 */
[-C--:B------:R-:W-:Y:S01]  /*d230*/  IADD3 R36, P1, P0, R36, R3.reuse, R37 ;  /* 0x0000000324247210 */ /* 0x080fe2000783e025 */
[C---:B------:R-:W-:Y:S04]  /*d240*/  HMMA.16816.F32 R8, R48.reuse, R10, RZ ;  /* 0x0000000a3008723c */ /* 0x040fe800000018ff */
[-C--:B------:R-:W-:Y:S02]  /*d250*/  IADD3.X R37, RZ, R2.reuse, R14, P1, P0 ;  /* 0x00000002ff257210 */ /* 0x080fe40000fe040e */
[-C--:B------:R-:W-:Y:S06]  /*d260*/  IADD3 R38, P1, P0, R38, R3.reuse, R39 ;  /* 0x0000000326267210 */ /* 0x080fec000783e027 */
[-C--:B------:R-:W-:Y:S02]  /*d270*/  IADD3.X R39, RZ, R2.reuse, R15, P1, P0 ;  /* 0x00000002ff277210 */ /* 0x080fe40000fe040f */
[C---:B------:R-:W-:Y:S01]  /*d280*/  HMMA.16816.F32 R12, R48.reuse, R16, RZ ;  /* 0x00000010300c723c */ /* 0x040fe200000018ff */
[----:B------:R-:W-:Y:S04]  /*d290*/  IADD3 R44, P1, P0, R44, R3, R45 ;  /* 0x000000032c2c7210 */ /* 0x000fe8000783e02d */
[----:B------:R-:W-:Y:S02]  /*d2a0*/  IADD3.X R45, RZ, R2, R20, P1, P0 ;  /* 0x00000002ff2d7210 */ /* 0x000fe40000fe0414 */
[----:B------:R-:W-:Y:S01]  /*d2b0*/  ISETP.NE.U32.AND P0, PT, R244, RZ, PT ;  /* 0x000000fff400720c */ /* 0x000fe20003f05070 */
[C---:B------:R-:W-:Y:S01]  /*d2c0*/  HMMA.16816.F32 R16, R48.reuse, R18, RZ ;  /* 0x000000123010723c */ /* 0x040fe200000018ff */
[----:B------:R-:W-:Y:S07]  /*d2d0*/  ISETP.NE.U32.AND P1, PT, R46, RZ, PT ;  /* 0x000000ff2e00720c */ /* 0x000fee0003f25070 */
[C---:B-1----:R-:W-:Y:S04]  /*d2e0*/  HMMA.16816.F32 R20, R48.reuse, R24, RZ ;  /* 0x000000183014723c */ /* 0x042fe800000018ff */
[----:B------:R2:W-:Y:S01]  /*d2f0*/  LDGSTS.E.BYPASS.LTC128B.128.ZFILL [R243+0x2100], [R30.64], P0 ;  /* 0x021000001ef37fae */ /* 0x0005e20008141d46 */
[----:B------:R-:W-:Y:S03]  /*d300*/  ISETP.NE.U32.AND P0, PT, R47, RZ, PT ;  /* 0x000000ff2f00720c */ /* 0x000fe60003f05070 */
[C---:B------:R-:W-:Y:S01]  /*d310*/  HMMA.16816.F32 R24, R48.reuse, R26, RZ ;  /* 0x0000001a3018723c */ /* 0x040fe200000018ff */
[----:B------:R1:W-:Y:S05]  /*d320*/  LDGSTS.E.BYPASS.LTC128B.128.ZFILL [R243+0x5100], [R36.64], P2 ;  /* 0x0510000024f37fae */ /* 0x0003ea0009141d46 */
[----:B------:R1:W-:Y:S05]  /*d330*/  LDGSTS.E.BYPASS.LTC128B.128.ZFILL [R243+0x8100], [R38.64], P1 ;  /* 0x0810000026f37fae */ /* 0x0003ea0008941d46 */
[----:B------:R3:W-:Y:S01]  /*d340*/  LDGSTS.E.BYPASS.LTC128B.128.ZFILL [R243+0xb100], [R44.64], P0 ;  /* 0x0b1000002cf37fae */ /* 0x0007e20008141d46 */
[----:B------:R-:W-:Y:S04]  /*d350*/  ISETP.GE.AND P0, PT, R247, 0x1, PT ;  /* 0x00000001f700780c */ /* 0x000fe80003f06270 */
        /* <DEDUP_REMOVED lines=25> */
[----:B------:R-:W5:Y:S05]  /*d4f0*/  LDSM.16.M88.4 R188, [R231+0x2000] ;  /* 0x00200000e7bc783b */ /* 0x000f6a0000000200 */
[----:B------:R-:W-:Y:S02]  /*d500*/  LDSM.16.M88.4 R212, [R231+0x3000] ;  /* 0x00300000e7d4783b */ /* 0x000fe40000000200 */
[C---:B-1----:R-:W-:Y:S08]  /*d510*/  HMMA.16816.F32 R4, R184.reuse, R192, R4 ;  /* 0x000000c0b804723c */ /* 0x042ff00000001804 */
        /* <DEDUP_REMOVED lines=16> */
[----:B------:R-:W5:Y:S05]  /*d620*/  LDSM.16.M88.4 R184, [R230+-0x7000] ;  /* 0xff900000e6b8783b */ /* 0x000f6a0000000200 */
[----:B------:R-:W-:Y:S02]  /*d630*/  LDSM.16.M88.4 R208, [R229+0x3000] ;  /* 0x00300000e5d0783b */ /* 0x000fe40000000200 */
[C---:B-1----:R-:W-:Y:S08]  /*d640*/  HMMA.16816.F32 R4, R192.reuse, R196, R4 ;  /* 0x000000c4c004723c */ /* 0x042ff00000001804 */
        /* <DEDUP_REMOVED lines=16> */
[----:B------:R-:W1:Y:S05]  /*d750*/  LDSM.16.M88.4 R192, [R229+0x5000] ;  /* 0x00500000e5c0783b */ /* 0x000e6a0000000200 */
[----:B------:R-:W1:Y:S02]  /*d760*/  LDSM.16.M88.4 R196, [R229+0x5800] ;  /* 0x00580000e5c4783b */ /* 0x000e640000000200 */
[C---:B--2---:R-:W-:Y:S08]  /*d770*/  HMMA.16816.F32 R4, R200.reuse, R208, R4 ;  /* 0x000000d0c804723c */ /* 0x044ff00000001804 */
[C---:B------:R-:W-:Y:S01]  /*d780*/  HMMA.16816.F32 R8, R200.reuse, R210, R8 ;  /* 0x000000d2c808723c */ /* 0x040fe20000001808 */
[----:B------:R-:W-:Y:S07]  /*d790*/  LDSM.16.M88.4 R208, [R0] ;  /* 0x0000000000d0783b */ /* 0x000fee0000000200 */
[C---:B---3--:R-:W-:Y:S08]  /*d7a0*/  HMMA.16816.F32 R12, R200.reuse, R204, R12 ;  /* 0x000000ccc80c723c */ /* 0x048ff0000000180c */
[C---:B------:R-:W-:Y:S01]  /*d7b0*/  HMMA.16816.F32 R16, R200.reuse, R206, R16 ;  /* 0x000000cec810723c */ /* 0x040fe20000001810 */
[----:B------:R-:W2:Y:S07]  /*d7c0*/  LDSM.16.M88.4 R204, [R240+0x4000] ;  /* 0x00400000f0cc783b */ /* 0x000eae0000000200 */
[C---:B----4-:R-:W-:Y:S08]  /*d7d0*/  HMMA.16816.F32 R20, R200.reuse, R188, R20 ;  /* 0x000000bcc814723c */ /* 0x050ff00000001814 */
[C---:B------:R-:W-:Y:S01]  /*d7e0*/  HMMA.16816.F32 R24, R200.reuse, R190, R24 ;  /* 0x000000bec818723c */ /* 0x040fe20000001818 */
[----:B------:R-:W3:Y:S07]  /*d7f0*/  LDSM.16.M88.4 R188, [R172] ;  /* 0x00000000acbc783b */ /* 0x000eee0000000200 */
[C---:B-----5:R-:W-:Y:S08]  /*d800*/  HMMA.16816.F32 R28, R200.reuse, R184, R28 ;  /* 0x000000b8c81c723c */ /* 0x060ff0000000181c */
[C---:B------:R-:W-:Y:S01]  /*d810*/  HMMA.16816.F32 R32, R200.reuse, R186, R32 ;  /* 0x000000bac820723c */ /* 0x040fe20000001820 */
[----:B------:R-:W4:Y:S07]  /*d820*/  LDSM.16.M88.4 R184, [R173] ;  /* 0x00000000adb8783b */ /* 0x000f2e0000000200 */
[C---:B-1----:R-:W-:Y:S08]  /*d830*/  HMMA.16816.F32 R36, R200.reuse, R192, R36 ;  /* 0x000000c0c824723c */ /* 0x042ff00000001824 */
[C---:B------:R-:W-:Y:S01]  /*d840*/  HMMA.16816.F32 R40, R200.reuse, R194, R40 ;  /* 0x000000c2c828723c */ /* 0x040fe20000001828 */
[----:B------:R-:W1:Y:S07]  /*d850*/  LDSM.16.M88.4 R192, [R216] ;  /* 0x00000000d8c0783b */ /* 0x000e6e0000000200 */
[C---:B------:R-:W-:Y:S08]  /*d860*/  HMMA.16816.F32 R44, R200.reuse, R196, R44 ;  /* 0x000000c4c82c723c */ /* 0x040ff0000000182c */
[----:B------:R-:W-:Y:S01]  /*d870*/  HMMA.16816.F32 R48, R200, R198, R48 ;  /* 0x000000c6c830723c */ /* 0x000fe20000001830 */
[----:B------:R-:W5:Y:S05]  /*d880*/  LDSM.16.M88.4 R196, [R217] ;  /* 0x00000000d9c4783b */ /* 0x000f6a0000000200 */
[----:B------:R-:W1:Y:S02]  /*d890*/  LDSM.16.M88.4 R200, [R218] ;  /* 0x00000000dac8783b */ /* 0x000e640000000200 */
        /* <DEDUP_REMOVED lines=12> */
[C---:B-----5:R-:W-:Y:S08]  /*d960*/  HMMA.16816.F32 R36, R204.reuse, R196, R36 ;  /* 0x000000c4cc24723c */ /* 0x060ff00000001824 */
[C---:B------:R-:W-:Y:S01]  /*d970*/  HMMA.16816.F32 R40, R204.reuse, R198, R40 ;  /* 0x000000c6cc28723c */ /* 0x040fe20000001828 */
[----:B------:R-:W5:Y:S07]  /*d980*/  LDSM.16.M88.4 R196, [R231+0x5000] ;  /* 0x00500000e7c4783b */ /* 0x000f6e0000000200 */
[C---:B------:R-:W-:Y:S08]  /*d990*/  HMMA.16816.F32 R44, R204.reuse, R200, R44 ;  /* 0x000000c8cc2c723c */ /* 0x040ff0000000182c */
[----:B------:R-:W-:Y:S01]  /*d9a0*/  HMMA.16816.F32 R48, R204, R202, R48 ;  /* 0x000000cacc30723c */ /* 0x000fe20000001830 */
[----:B------:R-:W1:Y:S05]  /*d9b0*/  LDSM.16.M88.4 R200, [R231+0x5800] ;  /* 0x00580000e7c8783b */ /* 0x000e6a0000000200 */
[----:B------:R-:W-:Y:S02]  /*d9c0*/  LDSM.16.M88.4 R204, [R241+0x4000] ;  /* 0x00400000f1cc783b */ /* 0x000fe40000000200 */
[C---:B--2---:R-:W-:Y:S08]  /*d9d0*/  HMMA.16816.F32 R4, R208.reuse, R212, R4 ;  /* 0x000000d4d004723c */ /* 0x044ff00000001804 */
[C---:B------:R-:W-:Y:S01]  /*d9e0*/  HMMA.16816.F32 R8, R208.reuse, R214, R8 ;  /* 0x000000d6d008723c */ /* 0x040fe20000001808 */
[----:B------:R-:W2:Y:S07]  /*d9f0*/  LDSM.16.M88.4 R212, [R230+-0x6000] ;  /* 0xffa00000e6d4783b */ /* 0x000eae0000000200 */
[C---:B---3--:R-:W-:Y:S08]  /*da00*/  HMMA.16816.F32 R12, R208.reuse, R188, R12 ;  /* 0x000000bcd00c723c */ /* 0x048ff0000000180c */
[C---:B------:R-:W-:Y:S01]  /*da10*/  HMMA.16816.F32 R16, R208.reuse, R190, R16 ;  /* 0x000000bed010723c */ /* 0x040fe20000001810 */
[----:B------:R-:W3:Y:S07]  /*da20*/  LDSM.16.M88.4 R188, [R230+-0x5800] ;  /* 0xffa80000e6bc783b */ /* 0x000eee0000000200 */
[C---:B----4-:R-:W-:Y:S08]  /*da30*/  HMMA.16816.F32 R20, R208.reuse, R184, R20 ;  /* 0x000000b8d014723c */ /* 0x050ff00000001814 */
[C---:B------:R-:W-:Y:S01]  /*da40*/  HMMA.16816.F32 R24, R208.reuse, R186, R24 ;  /* 0x000000bad018723c */ /* 0x040fe20000001818 */
[----:B------:R-:W4:Y:S07]  /*da50*/  LDSM.16.M88.4 R184, [R230+-0x5000] ;  /* 0xffb00000e6b8783b */ /* 0x000f2e0000000200 */
[C---:B-1----:R-:W-:Y:S08]  /*da60*/  HMMA.16816.F32 R28, R208.reuse, R192, R28 ;  /* 0x000000c0d01c723c */ /* 0x042ff0000000181c */
[C---:B------:R-:W-:Y:S01]  /*da70*/  HMMA.16816.F32 R32, R208.reuse, R194, R32 ;  /* 0x000000c2d020723c */ /* 0x040fe20000001820 */
[----:B------:R-:W1:Y:S07]  /*da80*/  LDSM.16.M88.4 R192, [R230+-0x4800] ;  /* 0xffb80000e6c0783b */ /* 0x000e6e0000000200 */
[C---:B-----5:R-:W-:Y:S08]  /*da90*/  HMMA.16816.F32 R36, R208.reuse, R196, R36 ;  /* 0x000000c4d024723c */ /* 0x060ff00000001824 */
[C---:B------:R-:W-:Y:S01]  /*daa0*/  HMMA.16816.F32 R40, R208.reuse, R198, R40 ;  /* 0x000000c6d028723c */ /* 0x040fe20000001828 */
[----:B------:R-:W5:Y:S07]  /*dab0*/  LDSM.16.M88.4 R196, [R230+-0x4000] ;  /* 0xffc00000e6c4783b */ /* 0x000f6e0000000200 */
[C---:B------:R-:W-:Y:S08]  /*dac0*/  HMMA.16816.F32 R44, R208.reuse, R200, R44 ;  /* 0x000000c8d02c723c */ /* 0x040ff0000000182c */
[----:B------:R-:W-:Y:S01]  /*dad0*/  HMMA.16816.F32 R48, R208, R202, R48 ;  /* 0x000000cad030723c */ /* 0x000fe20000001830 */
[----:B------:R-:W-:Y:S05]  /*dae0*/  LDSM.16.M88.4 R200, [R239+0x8000] ;  /* 0x00800000efc8783b */ /* 0x000fea0000000200 */
[----:B------:R-:W-:Y:S02]  /*daf0*/  LDSM.16.M88.4 R208, [R229+0x6000] ;  /* 0x00600000e5d0783b */ /* 0x000fe40000000200 */
[C---:B--2---:R-:W-:Y:S08]  /*db00*/  HMMA.16816.F32 R4, R204.reuse, R212, R4 ;  /* 0x000000d4cc04723c */ /* 0x044ff00000001804 */
[C---:B------:R-:W-:Y:S01]  /*db10*/  HMMA.16816.F32 R8, R204.reuse, R214, R8 ;  /* 0x000000d6cc08723c */ /* 0x040fe20000001808 */
[----:B------:R-:W-:Y:S05]  /*db20*/  LDSM.16.M88.4 R212, [R219] ;  /* 0x00000000dbd4783b */ /* 0x000fea0000000200 */
[----:B------:R-:W-:Y:S02]  /*db30*/  LDSM.16.M88.4 R216, [R220] ;  /* 0x00000000dcd8783b */ /* 0x000fe40000000200 */
[C---:B---3--:R-:W-:Y:S08]  /*db40*/  HMMA.16816.F32 R12, R204.reuse, R188, R12 ;  /* 0x000000bccc0c723c */ /* 0x048ff0000000180c */
[C---:B------:R-:W-:Y:S01]  /*db50*/  HMMA.16816.F32 R16, R204.reuse, R190, R16 ;  /* 0x000000becc10723c */ /* 0x040fe20000001810 */
[----:B------:R-:W2:Y:S07]  /*db60*/  LDSM.16.M88.4 R188, [R230+-0x3800] ;  /* 0xffc80000e6bc783b */ /* 0x000eae0000000200 */
[C---:B----4-:R-:W-:Y:S08]  /*db70*/  HMMA.16816.F32 R20, R204.reuse, R184, R20 ;  /* 0x000000b8cc14723c */ /* 0x050ff00000001814 */
[C---:B------:R-:W-:Y:S01]  /*db80*/  HMMA.16816.F32 R24, R204.reuse, R186, R24 ;  /* 0x000000bacc18723c */ /* 0x040fe20000001818 */
[----:B------:R-:W3:Y:S07]  /*db90*/  LDSM.16.M88.4 R184, [R229+0x6800] ;  /* 0x00680000e5b8783b */ /* 0x000eee0000000200 */
[C---:B-1----:R-:W-:Y:S08]  /*dba0*/  HMMA.16816.F32 R28, R204.reuse, R192, R28 ;  /* 0x000000c0cc1c723c */ /* 0x042ff0000000181c */
[C---:B------:R-:W-:Y:S01]  /*dbb0*/  HMMA.16816.F32 R32, R204.reuse, R194, R32 ;  /* 0x000000c2cc20723c */ /* 0x040fe20000001820 */
[----:B------:R-:W1:Y:S07]  /*dbc0*/  LDSM.16.M88.4 R192, [R229+0x7000] ;  /* 0x00700000e5c0783b */ /* 0x000e6e0000000200 */
[C---:B-----5:R-:W-:Y:S08]  /*dbd0*/  HMMA.16816.F32 R36, R204.reuse, R196, R36 ;  /* 0x000000c4cc24723c */ /* 0x060ff00000001824 */
[C---:B------:R-:W-:Y:S01]  /*dbe0*/  HMMA.16816.F32 R40, R204.reuse, R198, R40 ;  /* 0x000000c6cc28723c */ /* 0x040fe20000001828 */
[----:B------:R-:W4:Y:S07]  /*dbf0*/  LDSM.16.M88.4 R196, [R229+0x7800] ;  /* 0x00780000e5c4783b */ /* 0x000f2e0000000200 */
[C---:B--2---:R-:W-:Y:S08]  /*dc00*/  HMMA.16816.F32 R44, R204.reuse, R188, R44 ;  /* 0x000000bccc2c723c */ /* 0x044ff0000000182c */
[----:B------:R-:W-:Y:S01]  /*dc10*/  HMMA.16816.F32 R48, R204, R190, R48 ;  /* 0x000000becc30723c */ /* 0x000fe20000001830 */
[----:B------:R-:W2:Y:S05]  /*dc20*/  LDSM.16.M88.4 R188, [R229+0x8000] ;  /* 0x00800000e5bc783b */ /* 0x000eaa0000000200 */
[----:B------:R-:W5:Y:S02]  /*dc30*/  LDSM.16.M88.4 R204, [R229+0x8800] ;  /* 0x00880000e5cc783b */ /* 0x000f640000000200 */
[C---:B------:R-:W-:Y:S08]  /*dc40*/  HMMA.16816.F32 R4, R200.reuse, R208, R4 ;  /* 0x000000d0c804723c */ /* 0x040ff00000001804 */
[C---:B------:R-:W-:Y:S01]  /*dc50*/  HMMA.16816.F32 R8, R200.reuse, R210, R8 ;  /* 0x000000d2c808723c */ /* 0x040fe20000001808 */
[----:B------:R-:W2:Y:S07]  /*dc60*/  LDSM.16.M88.4 R208, [R240+0x8000] ;  /* 0x00800000f0d0783b */ /* 0x000eae0000000200 */
[C---:B---3--:R-:W-:Y:S08]  /*dc70*/  HMMA.16816.F32 R12, R200.reuse, R184, R12 ;  /* 0x000000b8c80c723c */ /* 0x048ff0000000180c */
[C---:B------:R-:W-:Y:S01]  /*dc80*/  HMMA.16816.F32 R16, R200.reuse, R186, R16 ;  /* 0x000000bac810723c */ /* 0x040fe20000001810 */
[----:B------:R-:W3:Y:S07]  /*dc90*/  LDSM.16.M88.4 R184, [R221] ;  /* 0x00000000ddb8783b */ /* 0x000eee0000000200 */
[C---:B-1----:R-:W-:Y:S08]  /*dca0*/  HMMA.16816.F32 R20, R200.reuse, R192, R20 ;  /* 0x000000c0c814723c */ /* 0x042ff00000001814 */
[C---:B------:R-:W-:Y:S01]  /*dcb0*/  HMMA.16816.F32 R24, R200.reuse, R194, R24 ;  /* 0x000000c2c818723c */ /* 0x040fe20000001818 */
[----:B------:R-:W1:Y:S05]  /*dcc0*/  LDSM.16.M88.4 R192, [R222] ;  /* 0x00000000dec0783b */ /* 0x000e6a0000000200 */
[----:B------:R-:W1:Y:S02]  /*dcd0*/  LDSM.16.M88.4 R220, [R223] ;  /* 0x00000000dfdc783b */ /* 0x000e640000000200 */
[C---:B----4-:R-:W-:Y:S08]  /*dce0*/  HMMA.16816.F32 R28, R200.reuse, R196, R28 ;  /* 0x000000c4c81c723c */ /* 0x050ff0000000181c */
[C---:B------:R-:W-:Y:S01]  /*dcf0*/  HMMA.16816.F32 R32, R200.reuse, R198, R32 ;  /* 0x000000c6c820723c */ /* 0x040fe20000001820 */
[----:B------:R-:W4:Y:S07]  /*dd00*/  LDSM.16.M88.4 R196, [R224] ;  /* 0x00000000e0c4783b */ /* 0x000f2e0000000200 */
[C---:B--2---:R-:W-:Y:S08]  /*dd10*/  HMMA.16816.F32 R36, R200.reuse, R188, R36 ;  /* 0x000000bcc824723c */ /* 0x044ff00000001824 */
[C---:B------:R-:W-:Y:S01]  /*dd20*/  HMMA.16816.F32 R40, R200.reuse, R190, R40 ;  /* 0x000000bec828723c */ /* 0x040fe20000001828 */
[----:B------:R-:W-:Y:S07]  /*dd30*/  LDSM.16.M88.4 R188, [R242+0x8000] ;  /* 0x00800000f2bc783b */ /* 0x000fee0000000200 */
[C---:B-----5:R-:W-:Y:S08]  /*dd40*/  HMMA.16816.F32 R44, R200.reuse, R204, R44 ;  /* 0x000000ccc82c723c */ /* 0x060ff0000000182c */
[----:B------:R-:W-:Y:S01]  /*dd50*/  HMMA.16816.F32 R48, R200, R206, R48 ;  /* 0x000000cec830723c */ /* 0x000fe20000001830 */
[----:B------:R-:W2:Y:S05]  /*dd60*/  LDSM.16.M88.4 R200, [R231+0x6000] ;  /* 0x00600000e7c8783b */ /* 0x000eaa0000000200 */
[----:B------:R-:W5:Y:S02]  /*dd70*/  LDSM.16.M88.4 R204, [R231+0x6800] ;  /* 0x00680000e7cc783b */ /* 0x000f640000000200 */
[C---:B------:R-:W-:Y:S08]  /*dd80*/  HMMA.16816.F32 R4, R208.reuse, R212, R4 ;  /* 0x000000d4d004723c */ /* 0x040ff00000001804 */
[C---:B------:R-:W-:Y:S01]  /*dd90*/  HMMA.16816.F32 R8, R208.reuse, R214, R8 ;  /* 0x000000d6d008723c */ /* 0x040fe20000001808 */
[----:B------:R-:W-:Y:S07]  /*dda0*/  LDSM.16.M88.4 R212, [R231+0x8000] ;  /* 0x00800000e7d4783b */ /* 0x000fee0000000200 */
[C---:B------:R-:W-:Y:S08]  /*ddb0*/  HMMA.16816.F32 R12, R208.reuse, R216, R12 ;  /* 0x000000d8d00c723c */ /* 0x040ff0000000180c */
[C---:B------:R-:W-:Y:S01]  /*ddc0*/  HMMA.16816.F32 R16, R208.reuse, R218, R16 ;  /* 0x000000dad010723c */ /* 0x040fe20000001810 */
[----:B------:R-:W-:Y:S07]  /*ddd0*/  LDSM.16.M88.4 R216, [R230+-0x3000] ;  /* 0xffd00000e6d8783b */ /* 0x000fee0000000200 */
        /* <DEDUP_REMOVED lines=8> */
[----:B------:R-:W-:Y:S07]  /*de60*/  LDSM.16.M88.4 R220, [R230+-0x2800] ;  /* 0xffd80000e6dc783b */ /* 0x000fee0000000200 */
[C---:B----4-:R-:W-:Y:S08]  /*de70*/  HMMA.16816.F32 R44, R208.reuse, R196, R44 ;  /* 0x000000c4d02c723c */ /* 0x050ff0000000182c */
[----:B------:R-:W-:Y:S01]  /*de80*/  HMMA.16816.F32 R48, R208, R198, R48 ;  /* 0x000000c6d030723c */ /* 0x000fe20000001830 */
[----:B------:R-:W4:Y:S05]  /*de90*/  LDSM.16.M88.4 R196, [R231+0x8800] ;  /* 0x00880000e7c4783b */ /* 0x000f2a0000000200 */
[----:B------:R-:W1:Y:S02]  /*dea0*/  LDSM.16.M88.4 R208, [R241+0x8000] ;  /* 0x00800000f1d0783b */ /* 0x000e640000000200 */
[C---:B--2---:R-:W-:Y:S08]  /*deb0*/  HMMA.16816.F32 R4, R188.reuse, R200, R4 ;  /* 0x000000c8bc04723c */ /* 0x044ff00000001804 */
[C---:B------:R-:W-:Y:S01]  /*dec0*/  HMMA.16816.F32 R8, R188.reuse, R202, R8 ;  /* 0x000000cabc08723c */ /* 0x040fe20000001808 */
[----:B------:R-:W2:Y:S07]  /*ded0*/  LDSM.16.M88.4 R200, [R230+-0x2000] ;  /* 0xffe00000e6c8783b */ /* 0x000eae0000000200 */
[C---:B-----5:R-:W-:Y:S08]  /*dee0*/  HMMA.16816.F32 R12, R188.reuse, R204, R12 ;  /* 0x000000ccbc0c723c */ /* 0x060ff0000000180c */
[C---:B------:R-:W-:Y:S01]  /*def0*/  HMMA.16816.F32 R16, R188.reuse, R206, R16 ;  /* 0x000000cebc10723c */ /* 0x040fe20000001810 */
[----:B------:R-:W-:Y:S07]  /*df00*/  LDSM.16.M88.4 R204, [R229+0x9000] ;  /* 0x00900000e5cc783b */ /* 0x000fee0000000200 */
[C---:B---3--:R-:W-:Y:S08]  /*df10*/  HMMA.16816.F32 R20, R188.reuse, R184, R20 ;  /* 0x000000b8bc14723c */ /* 0x048ff00000001814 */
[C---:B------:R-:W-:Y:S01]  /*df20*/  HMMA.16816.F32 R24, R188.reuse, R186, R24 ;  /* 0x000000babc18723c */ /* 0x040fe20000001818 */
[----:B------:R-:W3:Y:S07]  /*df30*/  LDSM.16.M88.4 R184, [R230+-0x1800] ;  /* 0xffe80000e6b8783b */ /* 0x000eee0000000200 */
[C---:B-1----:R-:W-:Y:S08]  /*df40*/  HMMA.16816.F32 R28, R188.reuse, R192, R28 ;  /* 0x000000c0bc1c723c */ /* 0x042ff0000000181c */
[C---:B------:R-:W-:Y:S01]  /*df50*/  HMMA.16816.F32 R32, R188.reuse, R194, R32 ;  /* 0x000000c2bc20723c */ /* 0x040fe20000001820 */
[----:B------:R-:W-:Y:S07]  /*df60*/  LDSM.16.M88.4 R192, [R230+-0x800] ;  /* 0xfff80000e6c0783b */ /* 0x000fee0000000200 */
[C---:B------:R-:W-:Y:S08]  /*df70*/  HMMA.16816.F32 R36, R188.reuse, R212, R36 ;  /* 0x000000d4bc24723c */ /* 0x040ff00000001824 */
[C---:B------:R-:W-:Y:S01]  /*df80*/  HMMA.16816.F32 R40, R188.reuse, R214, R40 ;  /* 0x000000d6bc28723c */ /* 0x040fe20000001828 */
[----:B------:R-:W-:Y:S07]  /*df90*/  LDSM.16.M88.4 R212, [R229+0x9800] ;  /* 0x00980000e5d4783b */ /* 0x000fee0000000200 */
[C---:B----4-:R-:W-:Y:S08]  /*dfa0*/  HMMA.16816.F32 R44, R188.reuse, R196, R44 ;  /* 0x000000c4bc2c723c */ /* 0x050ff0000000182c */
[----:B------:R-:W-:Y:S01]  /*dfb0*/  HMMA.16816.F32 R48, R188, R198, R48 ;  /* 0x000000c6bc30723c */ /* 0x000fe20000001830 */
[----:B------:R-:W1:Y:S05]  /*dfc0*/  LDSM.16.M88.4 R188, [R230+-0x1000] ;  /* 0xfff00000e6bc783b */ /* 0x000e6a0000000200 */
[----:B------:R-:W4:Y:S02]  /*dfd0*/  LDSM.16.M88.4 R196, [R239+0xc000] ;  /* 0x00c00000efc4783b */ /* 0x000f240000000200 */
        /* <DEDUP_REMOVED lines=17> */
[----:B------:R-:W1:Y:S05]  /*e0f0*/  LDSM.16.M88.4 R192, [R225] ;  /* 0x00000000e1c0783b */ /* 0x000e6a0000000200 */
[----:B------:R-:W-:Y:S02]  /*e100*/  LDSM.16.M88.4 R208, [R236] ;  /* 0x00000000ecd0783b */ /* 0x000fe40000000200 */
[C---:B----4-:R-:W-:Y:S08]  /*e110*/  HMMA.16816.F32 R4, R196.reuse, R204, R4 ;  /* 0x000000ccc404723c */ /* 0x050ff00000001804 */
[C---:B------:R-:W-:Y:S01]  /*e120*/  HMMA.16816.F32 R8, R196.reuse, R206, R8 ;  /* 0x000000cec408723c */ /* 0x040fe20000001808 */
[----:B------:R-:W-:Y:S07]  /*e130*/  LDSM.16.M88.4 R204, [R227] ;  /* 0x00000000e3cc783b */ /* 0x000fee0000000200 */
[C---:B------:R-:W-:Y:S08]  /*e140*/  HMMA.16816.F32 R12, R196.reuse, R212, R12 ;  /* 0x000000d4c40c723c */ /* 0x040ff0000000180c */
[C---:B------:R-:W-:Y:S01]  /*e150*/  HMMA.16816.F32 R16, R196.reuse, R214, R16 ;  /* 0x000000d6c410723c */ /* 0x040fe20000001810 */
[----:B------:R-:W-:Y:S07]  /*e160*/  LDSM.16.M88.4 R212, [R237] ;  /* 0x00000000edd4783b */ /* 0x000fee0000000200 */
[C---:B--2---:R-:W-:Y:S08]  /*e170*/  HMMA.16816.F32 R20, R196.reuse, R200, R20 ;  /* 0x000000c8c414723c */ /* 0x044ff00000001814 */
[C---:B------:R-:W-:Y:S01]  /*e180*/  HMMA.16816.F32 R24, R196.reuse, R202, R24 ;  /* 0x000000cac418723c */ /* 0x040fe20000001818 */
[----:B------:R-:W2:Y:S05]  /*e190*/  LDSM.16.M88.4 R200, [R226] ;  /* 0x00000000e2c8783b */ /* 0x000eaa0000000200 */
[----:B------:R-:W-:Y:S02]  /*e1a0*/  LDSM.16.M88.4 R224, [R231+0x9000] ;  /* 0x00900000e7e0783b */ /* 0x000fe40000000200 */
[C---:B------:R-:W-:Y:S08]  /*e1b0*/  HMMA.16816.F32 R28, R196.reuse, R216, R28 ;  /* 0x000000d8c41c723c */ /* 0x040ff0000000181c */
[C---:B------:R-:W-:Y:S01]  /*e1c0*/  HMMA.16816.F32 R32, R196.reuse, R218, R32 ;  /* 0x000000dac420723c */ /* 0x040fe20000001820 */
[----:B------:R-:W4:Y:S07]  /*e1d0*/  LDSM.16.M88.4 R216, [R238] ;  /* 0x00000000eed8783b */ /* 0x000f2e0000000200 */
[C---:B------:R-:W-:Y:S08]  /*e1e0*/  HMMA.16816.F32 R36, R196.reuse, R220, R36 ;  /* 0x000000dcc424723c */ /* 0x040ff00000001824 */
[C---:B------:R-:W-:Y:S01]  /*e1f0*/  HMMA.16816.F32 R40, R196.reuse, R222, R40 ;  /* 0x000000dec428723c */ /* 0x040fe20000001828 */
[----:B------:R-:W5:Y:S07]  /*e200*/  LDSM.16.M88.4 R220, [R242+0xc000] ;  /* 0x00c00000f2dc783b */ /* 0x000f6e0000000200 */
[C---:B---3--:R-:W-:Y:S08]  /*e210*/  HMMA.16816.F32 R44, R196.reuse, R184, R44 ;  /* 0x000000b8c42c723c */ /* 0x048ff0000000182c */
[----:B------:R-:W-:Y:S01]  /*e220*/  HMMA.16816.F32 R48, R196, R186, R48 ;  /* 0x000000bac430723c */ /* 0x000fe20000001830 */
[----:B------:R-:W3:Y:S05]  /*e230*/  LDSM.16.M88.4 R184, [R231+0x9800] ;  /* 0x00980000e7b8783b */ /* 0x000eea0000000200 */
[----:B------:R-:W3:Y:S02]  /*e240*/  LDSM.16.M88.4 R196, [R231+0xa000] ;  /* 0x00a00000e7c4783b */ /* 0x000ee40000000200 */
        /* <DEDUP_REMOVED lines=17> */
[----:B------:R-:W-:Y:S05]  /*e360*/  LDSM.16.M88.4 R188, [R230] ;  /* 0x00000000e6bc783b */ /* 0x000fea0000000200 */
[----:B------:R-:W-:Y:S02]  /*e370*/  LDSM.16.M88.4 R216, [R230+0x1800] ;  /* 0x00180000e6d8783b */ /* 0x000fe40000000200 */
[C---:B-----5:R-:W-:Y:S08]  /*e380*/  HMMA.16816.F32 R4, R220.reuse, R224, R4 ;  /* 0x000000e0dc04723c */ /* 0x060ff00000001804 */
[C---:B------:R-:W-:Y:S01]  /*e390*/  HMMA.16816.F32 R8, R220.reuse, R226, R8 ;  /* 0x000000e2dc08723c */ /* 0x040fe20000001808 */
[----:B------:R-:W-:Y:S07]  /*e3a0*/  LDSM.16.M88.4 R224, [R230+0x2000] ;  /* 0x00200000e6e0783b */ /* 0x000fee0000000200 */
[C---:B---3--:R-:W-:Y:S08]  /*e3b0*/  HMMA.16816.F32 R12, R220.reuse, R184, R12 ;  /* 0x000000b8dc0c723c */ /* 0x048ff0000000180c */
[C---:B------:R-:W-:Y:S01]  /*e3c0*/  HMMA.16816.F32 R16, R220.reuse, R186, R16 ;  /* 0x000000badc10723c */ /* 0x040fe20000001810 */
[----:B------:R-:W3:Y:S07]  /*e3d0*/  LDSM.16.M88.4 R184, [R241+0xc000] ;  /* 0x00c00000f1b8783b */ /* 0x000eee0000000200 */
[C---:B------:R-:W-:Y:S08]  /*e3e0*/  HMMA.16816.F32 R20, R220.reuse, R196, R20 ;  /* 0x000000c4dc14723c */ /* 0x040ff00000001814 */
[C---:B------:R-:W-:Y:S01]  /*e3f0*/  HMMA.16816.F32 R24, R220.reuse, R198, R24 ;  /* 0x000000c6dc18723c */ /* 0x040fe20000001818 */
[----:B------:R-:W4:Y:S01]  /*e400*/  LDSM.16.M88.4 R196, [R230+0x2800] ;  /* 0x00280000e6c4783b */ /* 0x000f220000000200 */
[----:B------:R-:W-:Y:S04]  /*e410*/  DEPBAR.LE SB0, 0x0 ;  /* 0x000080000000791a */ /* 0x000fe80000000000 */
[----:B------:R-:W-:Y:S02]  /*e420*/  BAR.SYNC.DEFER_BLOCKING 0x0 ;  /* 0x0000000000007b1d */ /* 0x000fe40000010000 */
        /* <DEDUP_REMOVED lines=25> */
[----:B------:R-:W-:Y:S01]  /*e5c0*/  IMAD.MOV.U32 R246, RZ, RZ, RZ ;  /* 0x000000fffff67224 */ /* 0x000fe200078e00ff */
[----:B------:R-:W-:Y:S01]  /*e5d0*/  SHF.R.S32.HI R185, RZ, 0x1f, R245 ;  /* 0x0000001fffb97819 */ /* 0x000fe200000114f5 */
[----:B------:R-:W-:Y:S01]  /*e5e0*/  IMAD.SHL.U32 R196, R249, 0x2, RZ ;  /* 0x00000002f9c47824 */ /* 0x000fe200078e00ff */
[----:B------:R-:W-:Y:S01]  /*e5f0*/  ISETP.NE.AND P2, PT, R0, 0x1, PT ;  /* 0x000000010000780c */ /* 0x000fe20003f45270 */
[----:B------:R-:W-:Y:S01]  /*e600*/  IMAD.SHL.U32 R195, R251, 0x2, RZ ;  /* 0x00000002fbc37824 */ /* 0x000fe200078e00ff */
[C---:B------:R-:W-:Y:S01]  /*e610*/  SHF.L.U64.HI R186, R252.reuse, 0x1, R186 ;  /* 0x00000001fcba7819 */ /* 0x040fe200000102ba */
[----:B------:R-:W-:Y:S01]  /*e620*/  IMAD.SHL.U32 R194, R252, 0x2, RZ ;  /* 0x00000002fcc27824 */ /* 0x000fe200078e00ff */
[C---:B------:R-:W-:Y:S01]  /*e630*/  SHF.L.U64.HI R185, R245.reuse, 0x1, R185 ;  /* 0x00000001f5b97819 */ /* 0x040fe200000102b9 */
[----:B------:R-:W-:Y:S01]  /*e640*/  IMAD.SHL.U32 R189, R245, 0x2, RZ ;  /* 0x00000002f5bd7824 */ /* 0x000fe200078e00ff */
[----:B------:R-:W3:Y:S04]  /*e650*/  LDL R3, [R1+0x10] ;  /* 0x0000100001037983 */ /* 0x000ee80000100800 */
[----:B------:R-:W4:Y:S06]  /*e660*/  LDL.64 R172, [R1+0x28] ;  /* 0x0000280001ac7983 */ /* 0x000f2c0000100a00 */
        /* <DEDUP_REMOVED lines=15> */
[----:B------:R-:W-:Y:S01]  /*e760*/  SHF.R.S32.HI R250, RZ, 0x1f, R250 ;  /* 0x0000001ffffa7819 */ /* 0x000fe200000114fa */
[----:B------:R-:W-:Y:S01]  /*e770*/  IMAD.WIDE.U32 R2, R248, c[0x0][0x1e0], RZ ;  /* 0x00007800f8027a25 */ /* 0x000fe200078e00ff */
[----:B------:R-:W-:Y:S01]  /*e780*/  SHF.R.S32.HI R0, RZ, 0x1f, R248 ;  /* 0x0000001fff007819 */ /* 0x000fe200000114f8 */
[----:B------:R-:W2:Y:S01]  /*e790*/  @!P6 LDG.E R246, [R172.64] ;  /* 0x00000006acf6e981 */ /* 0x000ea2000c1e1900 */
[----:B------:R-:W-:Y:S03]  /*e7a0*/  SHF.L.U64.HI R188, R249, 0x1, R250 ;  /* 0x00000001f9bc7819 */ /* 0x000fe600000102fa */
        /* <DEDUP_REMOVED lines=13> */
.L_x_3311:
[----:B------:R-:W-:-:S05]  /*e880*/  BRA.DIV ~URZ, `(.L_x_3259) ;  /* 0x000080627f007947 */ /* 0x000fca000b800000 */
[----:B------:R-:W3:Y:S01]  /*e890*/  SHFL.IDX PT, R0, R184, RZ, 0x181f ;  /* 0x00181fffb8007589 */ /* 0x000ee200000e0000 */
[C---:B------:R-:W-:Y:S02]  /*e8a0*/  IADD3 R190, -R244.reuse, 0x10, RZ ;  /* 0x00000010f4be7810 */ /* 0x040fe40007ffe1ff */
[----:B------:R-:W-:Y:S02]  /*e8b0*/  ISETP.NE.U32.AND P2, PT, R244, RZ, PT ;  /* 0x000000fff400720c */ /* 0x000fe40003f45070 */
[----:B------:R-:W-:Y:S04]  /*e8c0*/  LOP3.LUT R190, R190, 0xf, RZ, 0xc0, !PT ;  /* 0x0000000fbebe7812 */ /* 0x000fe800078ec0ff */
[----:B---3--:R-:W-:Y:S04]  /*e8d0*/  IADD3 R2, P1, P0, R190, R0, R189 ;  /* 0x00000000be027210 */ /* 0x008fe8000783e0bd */
[----:B--2---:R-:W-:Y:S02]  /*e8e0*/  IADD3.X R3, RZ, R172, R185, P1, P0 ;  /* 0x000000acff037210 */ /* 0x004fe40000fe04b9 */
[----:B------:R-:W-:Y:S03]  /*e8f0*/  IADD3 R192, P0, R0, R194, RZ ;  /* 0x000000c200c07210 */ /* 0x000fe60007f1e0ff */
[----:B------:R-:W-:Y:S01]  /*e900*/  @!PT LDS RZ, [RZ] ;  /* 0x00000000fffff984 */ /* 0x000fe20000000800 */
[----:B------:R-:W-:Y:S01]  /*e910*/  @!PT LDS RZ, [RZ] ;  /* 0x00000000fffff984 */ /* 0x000fe20000000800 */
[----:B------:R2:W-:Y:S02]  /*e920*/  LDGSTS.E.BYPASS.LTC128B.128.ZFILL [R243+0xc100], [R2.64], P2 ;  /* 0x0c10000002f37fae */ /* 0x0005e40009141d46 */
[----:B------:R-:W-:Y:S05]  /*e930*/  IMAD.X R193, R172, 0x1, R186, P0 ;  /* 0x00000001acc17824 */ /* 0x000fea00000e06ba */
[----:B------:R3:W-:Y:S01]  /*e940*/  LDGSTS.E.BYPASS.LTC128B.128 [R243+0xf100], [R192.64], !P5 ;  /* 0x0f100000c0f37fae */ /* 0x0007e2000e901d46 */
[-C--:B--2---:R-:W-:Y:S05]  /*e950*/  IADD3 R2, P0, R0, R195.reuse, RZ ;  /* 0x000000c300027210 */ /* 0x084fea0007f1e0ff */
[----:B------:R-:W-:Y:S05]  /*e960*/  IMAD.X R3, R172, 0x1, R187, P0 ;  /* 0x00000001ac037824 */ /* 0x000fea00000e06bb */
[----:B------:R2:W-:Y:S02]  /*e970*/  LDGSTS.E.BYPASS.LTC128B.128 [R243+0x12100], [R2.64], !P4 ;  /* 0x1210000002f37fae */ /* 0x0005e4000e101d46 */
[----:B--2---:R-:W-:Y:S02]  /*e980*/  IADD3 R2, P0, R0, R196, RZ ;  /* 0x000000c400027210 */ /* 0x004fe40007f1e0ff */
[----:B------:R-:W2:Y:S03]  /*e990*/  SHFL.IDX PT, R0, R184, 0x1, 0x181f ;  /* 0x00381f00b8007f89 */ /* 0x000ea600000e0000 */
[----:B------:R-:W-:Y:S02]  /*e9a0*/  IMAD.X R3, R172, 0x1, R188, P0 ;  /* 0x00000001ac037824 */ /* 0x000fe400000e06bc */
[----:B------:R-:W-:Y:S04]  /*e9b0*/  SHFL.IDX PT, R172, R173, 0x2, 0x181f ;  /* 0x00581f00adac7f89 */ /* 0x000fe800000e0000 */
[----:B------:R4:W-:Y:S01]  /*e9c0*/  LDGSTS.E.BYPASS.LTC128B.128 [R243+0x15100], [R2.64], !P3 ;  /* 0x1510000002f37fae */ /* 0x0009e2000d901d46 */
[----:B--2---:R-:W-:Y:S03]  /*e9d0*/  IADD3 R190, P1, P0, R190, R0, R189 ;  /* 0x00000000bebe7210 */ /* 0x004fe6000783e0bd */
[----:B----4-:R-:W2:Y:S02]  /*e9e0*/  SHFL.IDX PT, R2, R173, 0x1, 0x181f ;  /* 0x00381f00ad027f89 */ /* 0x010ea400000e0000 */
[----:B--2---:R-:W-:Y:S05]  /*e9f0*/  IADD3.X R191, RZ, R2, R185, P1, P0 ;  /* 0x00000002ffbf7210 */ /* 0x004fea0000fe04b9 */
[----:B------:R2:W-:Y:S02]  /*ea00*/  LDGSTS.E.BYPASS.LTC128B.128.ZFILL [R243+0xd100], [R190.64], P2 ;  /* 0x0d100000bef37fae */ /* 0x0005e40009141d46 */
[----:B--2---:R-:W-:Y:S05]  /*ea10*/  IADD3 R190, P0, R0, R194, RZ ;  /* 0x000000c200be7210 */ /* 0x004fea0007f1e0ff */
[----:B------:R-:W-:Y:S05]  /*ea20*/  IMAD.X R191, R2, 0x1, R186, P0 ;  /* 0x0000000102bf7824 */ /* 0x000fea00000e06ba */
[----:B------:R2:W-:Y:S02]  /*ea30*/  LDGSTS.E.BYPASS.LTC128B.128 [R243+0x10100], [R190.64], !P5 ;  /* 0x10100000bef37fae */ /* 0x0005e4000e901d46 */
[----:B--2---:R-:W-:Y:S05]  /*ea40*/  IADD3 R190, P0, R0, R195, RZ ;  /* 0x000000c300be7210 */ /* 0x004fea0007f1e0ff */
[----:B------:R-:W-:Y:S01]  /*ea50*/  IMAD.X R191, R2, 0x1, R187, P0 ;  /* 0x0000000102bf7824 */ /* 0x000fe200000e06bb */
[----:B---3--:R-:W-:Y:S02]  /*ea60*/  IADD3 R192, P0, R0, R196, RZ ;  /* 0x000000c400c07210 */ /* 0x008fe40007f1e0ff */
[----:B------:R2:W3:Y:S03]  /*ea70*/  SHFL.IDX PT, R0, R184, 0x2, 0x181f ;  /* 0x00581f00b8007f89 */ /* 0x0004e600000e0000 */
[----:B------:R-:W-:Y:S01]  /*ea80*/  IMAD.X R193, R2, 0x1, R188, P0 ;  /* 0x0000000102c17824 */ /* 0x000fe200000e06bc */
[----:B------:R2:W-:Y:S04]  /*ea90*/  LDGSTS.E.BYPASS.LTC128B.128 [R243+0x13100], [R190.64], !P4 ;  /* 0x13100000bef37fae */ /* 0x0005e8000e101d46 */
[----:B------:R2:W-:Y:S03]  /*eaa0*/  LDGSTS.E.BYPASS.LTC128B.128 [R243+0x16100], [R192.64], !P3 ;  /* 0x16100000c0f37fae */ /* 0x0005e6000d901d46 */
.L_x_3312:
[C---:B--2---:R-:W-:Y:S02]  /*eab0*/  IADD3 R192, -R244.reuse, 0x10, RZ ;  /* 0x00000010f4c07810 */ /* 0x044fe40007ffe1ff */
[----:B------:R-:W-:Y:S02]  /*eac0*/  ISETP.NE.U32.AND P2, PT, R244, RZ, PT ;  /* 0x000000fff400720c */ /* 0x000fe40003f45070 */
[----:B------:R-:W-:Y:S04]  /*ead0*/  LOP3.LUT R192, R192, 0xf, RZ, 0xc0, !PT ;  /* 0x0000000fc0c07812 */ /* 0x000fe800078ec0ff */
[----:B---3--:R-:W-:Y:S04]  /*eae0*/  IADD3 R192, P1, P0, R192, R0, R189 ;  /* 0x00000000c0c07210 */ /* 0x008fe8000783e0bd */
        /* <DEDUP_REMOVED lines=14> */
.L_x_3257:
[----:B------:R-:W-:Y:S05]  /*ebd0*/  BSYNC B0 ;  /* 0x0000000000007941 */ /* 0x000fea0003800000 */
.L_x_3256:
        /* <DEDUP_REMOVED lines=50> */
[----:B-1----:R-:W1:Y:S04]  /*ef00*/  SHFL.BFLY PT, R173, R172, 0x2, 0x1f ;  /* 0x0c401f00acad7f89 */ /* 0x002e6800000e0000 */
[----:B------:R-:W2:Y:S01]  /*ef10*/  SHFL.BFLY PT, R0, R184, 0x2, 0x1f ;  /* 0x0c401f00b8007f89 */ /* 0x000ea200000e0000 */
[----:B-1----:R-:W-:Y:S02]  /*ef20*/  FMNMX.FTZ R173, R172, R173, !PT ;  /* 0x000000adacad7209 */ /* 0x002fe40007810000 */
[----:B--2---:R-:W-:Y:S03]  /*ef30*/  FMNMX.FTZ R172, R184, R0, !PT ;  /* 0x00000000b8ac7209 */ /* 0x004fe60007810000 */
[----:B------:R-:W1:Y:S04]  /*ef40*/  SHFL.BFLY PT, R2, R173, 0x1, 0x1f ;  /* 0x0c201f00ad027f89 */ /* 0x000e6800000e0000 */
[----:B------:R2:W3:Y:S01]  /*ef50*/  SHFL.BFLY PT, R0, R172, 0x1, 0x1f ;  /* 0x0c201f00ac007f89 */ /* 0x0004e200000e0000 */
[----:B-1----:R-:W-:Y:S04]  /*ef60*/  FMNMX.FTZ R173, R173, R2, !PT ;  /* 0x00000002adad7209 */ /* 0x002fe80007810000 */
.L_x_3313:
[----:B---3--:R-:W-:Y:S01]  /*ef70*/  FMNMX.FTZ R3, R0, R172, !PT ;  /* 0x000000ac00037209 */ /* 0x008fe20007810000 */
[C---:B------:R-:W-:Y:S01]  /*ef80*/  FADD.FTZ R2, -R173.reuse, R174 ;  /* 0x000000aead027221 */ /* 0x040fe20000010100 */
[----:B------:R-:W-:Y:S01]  /*ef90*/  WARPSYNC 0xffffffff ;  /* 0xffffffff00007948 */ /* 0x000fe20003800000 */
[----:B------:R-:W-:Y:S01]  /*efa0*/  FMUL.FTZ R174, R173, c[0x0][0x2d0] ;  /* 0x0000b400adae7a20 */ /* 0x000fe20000410000 */
[----:B------:R-:W1:Y:S01]  /*efb0*/  LDSM.16.MT88.4 R188, [R232] ;  /* 0x00000000e8bc783b */ /* 0x000e620000004200 */
[----:B------:R-:W-:Y:S01]  /*efc0*/  FADD.FTZ R0, -R3, R175 ;  /* 0x000000af03007221 */ /* 0x000fe20000010100 */
[----:B------:R-:W-:Y:S01]  /*efd0*/  ISETP.GT.AND P0, PT, R247, RZ, PT ;  /* 0x000000fff700720c */ /* 0x000fe20003f04270 */
[----:B------:R-:W-:Y:S02]  /*efe0*/  FMUL.FTZ R175, R3, c[0x0][0x2d0] ;  /* 0x0000b40003af7a20 */ /* 0x000fe40000410000 */
[----:B------:R-:W-:Y:S02]  /*eff0*/  FMUL.FTZ R2, R2, c[0x0][0x2d0] ;  /* 0x0000b40002027a20 */ /* 0x000fe40000410000 */
[----:B------:R-:W-:Y:S01]  /*f000*/  FMUL.FTZ R0, R0, c[0x0][0x2d0] ;  /* 0x0000b40000007a20 */ /* 0x000fe20000410000 */
[----:B------:R-:W3:Y:S01]  /*f010*/  LDL.LU R199, [R1+0x4] ;  /* 0x0000040001c77983 */ /* 0x000ee20000300800 */
[--C-:B------:R-:W-:Y:S02]  /*f020*/  FFMA.FTZ R4, R4, c[0x0][0x2d0], -R174.reuse ;  /* 0x0000b40004047a23 */ /* 0x100fe400000108ae */
[--C-:B------:R-:W-:Y:S01]  /*f030*/  FFMA.FTZ R5, R5, c[0x0][0x2d0], -R174.reuse ;  /* 0x0000b40005057a23 */ /* 0x100fe200000108ae */
[----:B------:R-:W4:Y:S01]  /*f040*/  MUFU.EX2 R2, R2 ;  /* 0x0000000200027308 */ /* 0x000f220000000800 */
[--C-:B------:R-:W-:Y:S01]  /*f050*/  FFMA.FTZ R6, R6, c[0x0][0x2d0], -R175.reuse ;  /* 0x0000b40006067a23 */ /* 0x100fe200000108af */
[----:B------:R-:W5:Y:S01]  /*f060*/  LDL.LU R197, [R1+0x8] ;  /* 0x0000080001c57983 */ /* 0x000f620000300800 */
        /* <DEDUP_REMOVED lines=22> */
[----:B--2---:R-:W-:Y:S01]  /*f1d0*/  MUFU.EX2 R172, R6 ;  /* 0x0000000600ac7308 */ /* 0x004fe20000000800 */
        /* <DEDUP_REMOVED lines=27> */
[--C-:B------:R-:W-:Y:S02]  /*f390*/  FFMA.FTZ R46, R46, c[0x0][0x2d0], -R175.reuse ;  /* 0x0000b4002e2e7a23 */ /* 0x100fe400000108af */
[--C-:B------:R-:W-:Y:S01]  /*f3a0*/  FFMA.FTZ R47, R47, c[0x0][0x2d0], -R175.reuse ;  /* 0x0000b4002f2f7a23 */ /* 0x100fe200000108af */
[----:B------:R-:W1:Y:S01]  /*f3b0*/  MUFU.EX2 R203, R11 ;  /* 0x0000000b00cb7308 */ /* 0x000e620000000800 */
[----:B------:R-:W-:Y:S01]  /*f3c0*/  FFMA.FTZ R50, R50, c[0x0][0x2d0], -R175 ;  /* 0x0000b40032327a23 */ /* 0x000fe200000108af */
[----:B------:R-:W-:Y:S08]  /*f3d0*/  MOV R175, R3 ;  /* 0x0000000300af7202 */ /* 0x000ff00000000f00 */
[----:B------:R-:W-:Y:S10]  /*f3e0*/  MUFU.EX2 R212, R16 ;  /* 0x0000001000d47308 */ /* 0x000ff40000000800 */
[----:B------:R-:W1:Y:S10]  /*f3f0*/  MUFU.EX2 R213, R17 ;  /* 0x0000001100d57308 */ /* 0x000e740000000800 */
[----:B------:R-:W-:Y:S10]  /*f400*/  MUFU.EX2 R210, R18 ;  /* 0x0000001200d27308 */ /* 0x000ff40000000800 */
[----:B------:R1:W-:Y:S10]  /*f410*/  MUFU.EX2 R211, R19 ;  /* 0x0000001300d37308 */ /* 0x0003f40000000800 */
[----:B------:R-:W-:Y:S10]  /*f420*/  MUFU.EX2 R208, R21 ;  /* 0x0000001500d07308 */ /* 0x000ff40000000800 */
[----:B------:R-:W-:Y:S01]  /*f430*/  MUFU.EX2 R206, R23 ;  /* 0x0000001700ce7308 */ /* 0x000fe20000000800 */
[----:B-1----:R-:W-:Y:S09]  /*f440*/  LDSM.16.MT88.4 R16, [R235+0x800] ;  /* 0x00080000eb10783b */ /* 0x002ff20000004200 */
[----:B------:R-:W-:Y:S10]  /*f450*/  MUFU.EX2 R207, R24 ;  /* 0x0000001800cf7308 */ /* 0x000ff40000000800 */
[----:B------:R-:W-:Y:S10]  /*f460*/  MUFU.EX2 R209, R25 ;  /* 0x0000001900d17308 */ /* 0x000ff40000000800 */
[----:B------:R-:W-:Y:S10]  /*f470*/  MUFU.EX2 R205, R26 ;  /* 0x0000001a00cd7308 */ /* 0x000ff40000000800 */
[----:B------:R1:W-:Y:S10]  /*f480*/  MUFU.EX2 R204, R27 ;  /* 0x0000001b00cc7308 */ /* 0x0003f40000000800 */
[----:B------:R2:W-:Y:S10]  /*f490*/  MUFU.EX2 R198, R14 ;  /* 0x0000000e00c67308 */ /* 0x0005f40000000800 */
[----:B------:R-:W-:Y:S01]  /*f4a0*/  MUFU.EX2 R174, R174 ;  /* 0x000000ae00ae7308 */ /* 0x000fe20000000800 */
[----:B-1----:R-:W-:Y:S09]  /*f4b0*/  LDSM.16.MT88.4 R24, [R235+0x1000] ;  /* 0x00100000eb18783b */ /* 0x002ff20000004200 */
[----:B------:R-:W-:Y:S10]  /*f4c0*/  MUFU.EX2 R51, R51 ;  /* 0x0000003300337308 */ /* 0x000ff40000000800 */
[----:B------:R-:W-:Y:S10]  /*f4d0*/  MUFU.EX2 R200, R13 ;  /* 0x0000000d00c87308 */ /* 0x000ff40000000800 */
[----:B------:R-:W1:Y:S10]  /*f4e0*/  MUFU.EX2 R196, R15 ;  /* 0x0000000f00c47308 */ /* 0x000e740000000800 */
[----:B------:R-:W-:Y:S10]  /*f4f0*/  MUFU.EX2 R49, R41 ;  /* 0x0000002900317308 */ /* 0x000ff40000000800 */
[----:B------:R-:W-:Y:S10]  /*f500*/  MUFU.EX2 R41, R38 ;  /* 0x0000002600297308 */ /* 0x000ff40000000800 */
[----:B------:R-:W-:Y:S10]  /*f510*/  MUFU.EX2 R42, R42 ;  /* 0x0000002a002a7308 */ /* 0x000ff40000000800 */
[----:B------:R-:W-:Y:S10]  /*f520*/  MUFU.EX2 R43, R43 ;  /* 0x0000002b002b7308 */ /* 0x000ff40000000800 */
[----:B------:R-:W-:Y:S10]  /*f530*/  MUFU.EX2 R38, R45 ;  /* 0x0000002d00267308 */ /* 0x000ff40000000800 */
[----:B------:R-:W-:Y:S10]  /*f540*/  MUFU.EX2 R46, R46 ;  /* 0x0000002e002e7308 */ /* 0x000ff40000000800 */
[----:B------:R-:W-:Y:S10]  /*f550*/  MUFU.EX2 R47, R47 ;  /* 0x0000002f002f7308 */ /* 0x000ff40000000800 */
[----:B------:R-:W-:Y:S01]  /*f560*/  MUFU.EX2 R50, R50 ;  /* 0x0000003200327308 */ /* 0x000fe20000000800 */
[C---:B----4-:R-:W-:Y:S01]  /*f570*/  FMUL.FTZ R4, R2.reuse, R176 ;  /* 0x000000b002047220 */ /* 0x050fe20000410000 */
[----:B------:R-:W-:Y:S01]  /*f580*/  F2FP.PACK_AB R184, R193, R192 ;  /* 0x000000c0c1b8723e */ /* 0x000fe200000000ff */
[----:B------:R-:W-:Y:S01]  /*f590*/  FMUL.FTZ R5, R2, R177 ;  /* 0x000000b102057220 */ /* 0x000fe20000410000 */
[----:B--2---:R-:W-:Y:S01]  /*f5a0*/  F2FP.PACK_AB R186, R202, R195 ;  /* 0x000000c3caba723e */ /* 0x004fe200000000ff */
[----:B------:R-:W-:Y:S01]  /*f5b0*/  FMUL.FTZ R6, R0, R178 ;  /* 0x000000b200067220 */ /* 0x000fe20000410000 */
[----:B------:R-:W-:Y:S01]  /*f5c0*/  F2FP.PACK_AB R185, R194, R172 ;  /* 0x000000acc2b9723e */ /* 0x000fe200000000ff */
[----:B------:R-:W-:Y:S01]  /*f5d0*/  FMUL.FTZ R7, R0, R179 ;  /* 0x000000b300077220 */ /* 0x000fe20000410000 */
[----:B------:R-:W-:Y:S01]  /*f5e0*/  F2FP.PACK_AB R187, R203, R201 ;  /* 0x000000c9cbbb723e */ /* 0x000fe200000000ff */
[----:B------:R-:W2:Y:S01]  /*f5f0*/  LDSM.16.MT88.4 R176, [R233] ;  /* 0x00000000e9b0783b */ /* 0x000ea20000004200 */
[C---:B------:R-:W-:Y:S01]  /*f600*/  FMUL.FTZ R8, R2.reuse, R180 ;  /* 0x000000b402087220 */ /* 0x040fe20000410000 */
[----:B------:R-:W-:Y:S01]  /*f610*/  F2FP.PACK_AB R14, R213, R212 ;  /* 0x000000d4d50e723e */ /* 0x000fe200000000ff */
[----:B------:R-:W-:Y:S01]  /*f620*/  FMUL.FTZ R9, R2, R181 ;  /* 0x000000b502097220 */ /* 0x000fe20000410000 */
[----:B-1----:R-:W-:Y:S01]  /*f630*/  F2FP.PACK_AB R13, R196, R198 ;  /* 0x000000c6c40d723e */ /* 0x002fe200000000ff */
[C---:B------:R-:W-:Y:S01]  /*f640*/  FMUL.FTZ R10, R0.reuse, R182 ;  /* 0x000000b6000a7220 */ /* 0x040fe20000410000 */
[C---:B------:R-:W-:Y:S01]  /*f650*/  HMMA.16816.F32 R4, R184.reuse, R188, R4 ;  /* 0x000000bcb804723c */ /* 0x040fe20000001804 */
[----:B------:R-:W-:Y:S04]  /*f660*/  MUFU.EX2 R189, R31 ;  /* 0x0000001f00bd7308 */ /* 0x000fe80000000800 */
[----:B------:R-:W-:Y:S01]  /*f670*/  FMUL.FTZ R11, R0, R183 ;  /* 0x000000b7000b7220 */ /* 0x000fe20000410000 */
[----:B------:R-:W-:Y:S01]  /*f680*/  F2FP.PACK_AB R15, R211, R210 ;  /* 0x000000d2d30f723e */ /* 0x000fe200000000ff */
[----:B------:R-:W-:Y:S01]  /*f690*/  LDSM.16.MT88.4 R180, [R233+0x800] ;  /* 0x00080000e9b4783b */ /* 0x000fe20000004200 */
[C---:B------:R-:W-:Y:S03]  /*f6a0*/  FMUL.FTZ R132, R2.reuse, R132 ;  /* 0x0000008402847220 */ /* 0x040fe60000410000 */
[----:B------:R-:W1:Y:S01]  /*f6b0*/  MUFU.EX2 R188, R12 ;  /* 0x0000000c00bc7308 */ /* 0x000e620000000800 */
[C---:B------:R-:W-:Y:S03]  /*f6c0*/  HMMA.16816.F32 R8, R184.reuse, R190, R8 ;  /* 0x000000beb808723c */ /* 0x040fe60000001808 */
[----:B------:R-:W-:Y:S02]  /*f6d0*/  FMUL.FTZ R133, R2, R133 ;  /* 0x0000008502857220 */ /* 0x000fe40000410000 */
[C---:B------:R-:W-:Y:S02]  /*f6e0*/  FMUL.FTZ R134, R0.reuse, R134 ;  /* 0x0000008600867220 */ /* 0x040fe40000410000 */
[----:B------:R-:W-:Y:S02]  /*f6f0*/  FMUL.FTZ R135, R0, R135 ;  /* 0x0000008700877220 */ /* 0x000fe40000410000 */
[----:B------:R-:W-:Y:S03]  /*f700*/  MUFU.EX2 R191, R28 ;  /* 0x0000001c00bf7308 */ /* 0x000fe60000000800 */
[C---:B------:R-:W-:Y:S02]  /*f710*/  FMUL.FTZ R136, R2.reuse, R136 ;  /* 0x0000008802887220 */ /* 0x040fe40000410000 */
[----:B------:R-:W-:Y:S02]  /*f720*/  FMUL.FTZ R137, R2, R137 ;  /* 0x0000008902897220 */ /* 0x000fe40000410000 */
[C---:B------:R-:W-:Y:S02]  /*f730*/  FMUL.FTZ R138, R0.reuse, R138 ;  /* 0x0000008a008a7220 */ /* 0x040fe40000410000 */
[----:B------:R-:W-:Y:S01]  /*f740*/  FMUL.FTZ R139, R0, R139 ;  /* 0x0000008b008b7220 */ /* 0x000fe20000410000 */
[----:B------:R-:W-:Y:S01]  /*f750*/  MUFU.EX2 R190, R30 ;  /* 0x0000001e00be7308 */ /* 0x000fe20000000800 */
[C---:B------:R-:W-:Y:S01]  /*f760*/  FMUL.FTZ R140, R2.reuse, R140 ;  /* 0x0000008c028c7220 */ /* 0x040fe20000410000 */
[C---:B--2---:R-:W-:Y:S03]  /*f770*/  HMMA.16816.F32 R132, R184.reuse, R176, R132 ;  /* 0x000000b0b884723c */ /* 0x044fe60000001884 */
[----:B------:R-:W-:Y:S01]  /*f780*/  FMUL.FTZ R141, R2, R141 ;  /* 0x0000008d028d7220 */ /* 0x000fe20000410000 */
[----:B-1----:R-:W-:Y:S01]  /*f790*/  F2FP.PACK_AB R12, R200, R188 ;  /* 0x000000bcc80c723e */ /* 0x002fe200000000ff */
[C---:B------:R-:W-:Y:S02]  /*f7a0*/  FMUL.FTZ R142, R0.reuse, R142 ;  /* 0x0000008e008e7220 */ /* 0x040fe40000410000 */
[----:B------:R-:W-:Y:S01]  /*f7b0*/  FMUL.FTZ R143, R0, R143 ;  /* 0x0000008f008f7220 */ /* 0x000fe20000410000 */
[C---:B------:R-:W-:Y:S01]  /*f7c0*/  HMMA.16816.F32 R136, R184.reuse, R178, R136 ;  /* 0x000000b2b888723c */ /* 0x040fe20000001888 */
[----:B------:R-:W1:Y:S03]  /*f7d0*/  LDSM.16.MT88.4 R176, [R235] ;  /* 0x00000000ebb0783b */ /* 0x000e660000004200 */
        /* <DEDUP_REMOVED lines=23> */
[----:B------:R-:W1:Y:S03]  /*f950*/  LDSM.16.MT88.4 R176, [R234] ;  /* 0x00000000eab0783b */ /* 0x000e660000004200 */
        /* <DEDUP_REMOVED lines=99> */
[----:B---3--:R-:W-:Y:S02]  /*ff90*/  FFMA.FTZ R2, R2, R199, R192 ;  /* 0x000000c702027223 */ /* 0x008fe400000100c0 */
[----:B------:R-:W2:Y:S01]  /*ffa0*/  MUFU.EX2 R199, R20 ;  /* 0x0000001400c77308 */ /* 0x000ea20000000800 */
[----:B-----5:R-:W-:Y:S02]  /*ffb0*/  FFMA.FTZ R172, R0, R197, R172 ;  /* 0x000000c500ac7223 */ /* 0x020fe400000100ac */
[----:B------:R-:W-:Y:S02]  /*ffc0*/  FADD.FTZ R0, R193, R2 ;  /* 0x00000002c1007221 */ /* 0x000fe40000010000 */
[----:B------:R-:W-:Y:S02]  /*ffd0*/  FADD.FTZ R2, R194, R172 ;  /* 0x000000acc2027221 */ /* 0x000fe40000010000 */
[----:B------:R-:W-:Y:S02]  /*ffe0*/  FADD.FTZ R0, R195, R0 ;  /* 0x00000000c3007221 */ /* 0x000fe40000010000 */
[----:B------:R-:W-:Y:S01]  /*fff0*/  FADD.FTZ R2, R201, R2 ;  /* 0x00000002c9027221 */ /* 0x000fe20000010000 */
[----:B------:R3:W4:Y:S01]  /*10000*/  MUFU.EX2 R197, R22 ;  /* 0x0000001600c57308 */ /* 0x0007220000000800 */
[----:B------:R-:W-:Y:S09]  /*10010*/  FADD.FTZ R0, R202, R0 ;  /* 0x00000000ca007221 */ /* 0x000ff20000010000 */
[----:B------:R5:W2:Y:S01]  /*10020*/  MUFU.EX2 R192, R29 ;  /* 0x0000001d00c07308 */ /* 0x000aa20000000800 */
[C---:B-1----:R-:W-:Y:S09]  /*10030*/  HMMA.16816.F32 R60, R184.reuse, R176, R60 ;  /* 0x000000b0b83c723c */ /* 0x042ff2000000183c */
[----:B------:R-:W-:Y:S01]  /*10040*/  MUFU.EX2 R194, R33 ;  /* 0x0000002100c27308 */ /* 0x000fe20000000800 */
[----:B---3--:R-:W-:Y:S01]  /*10050*/  LDSM.16.MT88.4 R20, [R233+0x1000] ;  /* 0x00100000e914783b */ /* 0x008fe20000004200 */
[C---:B------:R-:W-:Y:S08]  /*10060*/  HMMA.16816.F32 R64, R184.reuse, R178, R64 ;  /* 0x000000b2b840723c */ /* 0x040ff00000001840 */
[----:B------:R1:W-:Y:S01]  /*10070*/  MUFU.EX2 R193, R32 ;  /* 0x0000002000c17308 */ /* 0x0003e20000000800 */
[----:B------:R-:W3:Y:S08]  /*10080*/  LDSM.16.MT88.4 R176, [R232+0x6000] ;  /* 0x00600000e8b0783b */ /* 0x000ef00000004200 */
[----:B-----5:R-:W-:Y:S01]  /*10090*/  LDSM.16.MT88.4 R28, [R235+0x1800] ;  /* 0x00180000eb1c783b */ /* 0x020fe20000004200 */
[----:B------:R-:W-:Y:S10]  /*100a0*/  MUFU.EX2 R172, R40 ;  /* 0x0000002800ac7308 */ /* 0x000ff40000000800 */
[----:B------:R-:W-:Y:S01]  /*100b0*/  MUFU.EX2 R40, R39 ;  /* 0x0000002700287308 */ /* 0x000fe20000000800 */
[----:B-1----:R-:W-:Y:S02]  /*100c0*/  FADD.FTZ R32, R203, R2 ;  /* 0x00000002cb207221 */ /* 0x002fe40000010000 */
[----:B------:R-:W-:Y:S02]  /*100d0*/  FADD.FTZ R2, R188, R0 ;  /* 0x00000000bc027221 */ /* 0x000fe40000010000 */
[----:B------:R-:W-:Y:S02]  /*100e0*/  FADD.FTZ R0, R198, R32 ;  /* 0x00000020c6007221 */ /* 0x000fe40000010000 */
[----:B------:R-:W-:Y:S03]  /*100f0*/  FADD.FTZ R2, R200, R2 ;  /* 0x00000002c8027221 */ /* 0x000fe60000010000 */
[----:B------:R-:W-:Y:S01]  /*10100*/  MUFU.EX2 R39, R48 ;  /* 0x0000003000277308 */ /* 0x000fe20000000800 */
[----:B------:R-:W-:Y:S02]  /*10110*/  FADD.FTZ R0, R196, R0 ;  /* 0x00000000c4007221 */ /* 0x000fe40000010000 */
[----:B------:R-:W-:Y:S02]  /*10120*/  FADD.FTZ R2, R212, R2 ;  /* 0x00000002d4027221 */ /* 0x000fe40000010000 */
[----:B------:R-:W-:Y:S02]  /*10130*/  FADD.FTZ R0, R210, R0 ;  /* 0x00000000d2007221 */ /* 0x000fe40000010000 */
[----:B------:R-:W-:Y:S02]  /*10140*/  FADD.FTZ R2, R213, R2 ;  /* 0x00000002d5027221 */ /* 0x000fe40000010000 */
        /* <DEDUP_REMOVED lines=25> */
[----:B------:R-:W3:Y:S10]  /*102e0*/  MUFU.EX2 R187, R34 ;  /* 0x0000002200bb7308 */ /* 0x000ef40000000800 */
[----:B------:R5:W1:Y:S10]  /*102f0*/  MUFU.EX2 R186, R35 ;  /* 0x0000002300ba7308 */ /* 0x000a740000000800 */
[----:B------:R2:W2:Y:S10]  /*10300*/  MUFU.EX2 R184, R36 ;  /* 0x0000002400b87308 */ /* 0x0004b40000000800 */
[----:B------:R-:W3:Y:S01]  /*10310*/  MUFU.EX2 R185, R37 ;  /* 0x0000002500b97308 */ /* 0x000ee20000000800 */
[----:B-----5:R-:W-:Y:S01]  /*10320*/  LDSM.16.MT88.4 R32, [R234+0x2000] ;  /* 0x00200000ea20783b */ /* 0x020fe20000004200 */
[C---:B-1----:R-:W-:Y:S08]  /*10330*/  HMMA.16816.F32 R4, R12.reuse, R176, R4 ;  /* 0x000000b00c04723c */ /* 0x042ff00000001804 */
[----:B------:R-:W1:Y:S01]  /*10340*/  MUFU.EX2 R37, R44 ;  /* 0x0000002c00257308 */ /* 0x000e620000000800 */
[----:B--2---:R-:W-:Y:S03]  /*10350*/  FADD.FTZ R36, R199, R2 ;  /* 0x00000002c7247221 */ /* 0x004fe60000010000 */
[----:B----4-:R-:W-:Y:S01]  /*10360*/  FADD.FTZ R2, R197, R0 ;  /* 0x00000000c5027221 */ /* 0x010fe20000010000 */
[C---:B------:R-:W-:Y:S01]  /*10370*/  HMMA.16816.F32 R8, R12.reuse, R178, R8 ;  /* 0x000000b20c08723c */ /* 0x040fe20000001808 */
[----:B------:R-:W2:Y:S02]  /*10380*/  LDSM.16.MT88.4 R176, [R234+0x800] ;  /* 0x00080000eab0783b */ /* 0x000ea40000004200 */
[----:B------:R-:W-:Y:S02]  /*10390*/  FADD.FTZ R2, R206, R2 ;  /* 0x00000002ce027221 */ /* 0x000fe40000010000 */
[----:B------:R-:W-:Y:S03]  /*103a0*/  FADD.FTZ R0, R208, R36 ;  /* 0x00000024d0007221 */ /* 0x000fe60000010000 */
        /* <DEDUP_REMOVED lines=14> */
[----:B---3--:R-:W-:Y:S01]  /*10490*/  FADD.FTZ R2, R187, R2 ;  /* 0x00000002bb027221 */ /* 0x008fe20000010000 */
        /* <DEDUP_REMOVED lines=8> */
[----:B------:R-:W-:Y:S04]  /*10520*/  FADD.FTZ R2, R42, R2 ;  /* 0x000000022a027221 */ /* 0x000fe80000010000 */
[----:B------:R-:W-:Y:S04]  /*10530*/  FADD.FTZ R0, R184, R0 ;  /* 0x00000000b8007221 */ /* 0x000fe80000010000 */
[----:B------:R-:W-:Y:S04]  /*10540*/  FADD.FTZ R0, R185, R0 ;  /* 0x00000000b9007221 */ /* 0x000fe80000010000 */
[----:B------:R-:W-:Y:S01]  /*10550*/  FADD.FTZ R0, R172, R0 ;  /* 0x00000000ac007221 */ /* 0x000fe20000010000 */
[C---:B----4-:R-:W-:Y:S03]  /*10560*/  HMMA.16816.F32 R156, R12.reuse, R16, R156 ;  /* 0x000000100c9c723c */ /* 0x050fe6000000189c */
[----:B------:R-:W-:Y:S05]  /*10570*/  FADD.FTZ R0, R49, R0 ;  /* 0x0000000031007221 */ /* 0x000fea0000010000 */
        /* <DEDUP_REMOVED lines=33> */
[----:B------:R-:W-:Y:S07]  /*10790*/  HMMA.16816.F32 R128, R12, R178, R128 ;  /* 0x000000b20c80723c */ /* 0x000fee0000001880 */
[----:B------:R-:W-:Y:S02]  /*107a0*/  F2FP.PACK_AB R12, R208, R199 ;  /* 0x000000c7d00c723e */ /* 0x000fe400000000ff */
[----:B------:R-:W-:Y:S03]  /*107b0*/  F2FP.PACK_AB R14, R209, R207 ;  /* 0x000000cfd10e723e */ /* 0x000fe600000000ff */
[----:B------:R-:W-:Y:S02]  /*107c0*/  F2FP.PACK_AB R13, R206, R197 ;  /* 0x000000c5ce0d723e */ /* 0x000fe400000000ff */
[----:B------:R-:W-:Y:S07]  /*107d0*/  F2FP.PACK_AB R15, R204, R205 ;  /* 0x000000cdcc0f723e */ /* 0x000fee00000000ff */
[C---:B---3--:R-:W-:Y:S08]  /*107e0*/  HMMA.16816.F32 R4, R12.reuse, R16, R4 ;  /* 0x000000100c04723c */ /* 0x048ff00000001804 */
        /* <DEDUP_REMOVED lines=50> */
[----:B------:R-:W-:Y:S07]  /*10b10*/  F2FP.PACK_AB R15, R186, R187 ;  /* 0x000000bbba0f723e */ /* 0x000fee00000000ff */
        /* <DEDUP_REMOVED lines=94> */
[C---:B-----5:R-:W-:Y:S08]  /*11100*/  HMMA.16816.F32 R116, R12.reuse, R32, R116 ;  /* 0x000000200c74723c */ /* 0x060ff00000001874 */
[C---:B------:R-:W-:Y:S01]  /*11110*/  HMMA.16816.F32 R120, R12.reuse, R34, R120 ;  /* 0x000000220c78723c */ /* 0x040fe20000001878 */
[----:B------:R-:W-:Y:S07]  /*11120*/  LDSM.16.MT88.4 R32, [R233+0x5800] ;  /* 0x00580000e920783b */ /* 0x000fee0000004200 */
[C---:B---3--:R-:W-:Y:S08]  /*11130*/  HMMA.16816.F32 R124, R12.reuse, R20, R124 ;  /* 0x000000140c7c723c */ /* 0x048ff0000000187c */
[----:B------:R-:W-:Y:S01]  /*11140*/  HMMA.16816.F32 R128, R12, R22, R128 ;  /* 0x000000160c80723c */ /* 0x000fe20000001880 */
[----:B------:R-:W3:Y:S06]  /*11150*/  LDSM.16.MT88.4 R20, [R235+0x2800] ;  /* 0x00280000eb14783b */ /* 0x000eec0000004200 */
[----:B-1----:R-:W-:Y:S02]  /*11160*/  F2FP.PACK_AB R12, R38, R37 ;  /* 0x00000025260c723e */ /* 0x002fe400000000ff */
[----:B------:R-:W-:Y:S03]  /*11170*/  F2FP.PACK_AB R14, R174, R39 ;  /* 0x00000027ae0e723e */ /* 0x000fe600000000ff */
[----:B------:R-:W-:Y:S02]  /*11180*/  F2FP.PACK_AB R13, R47, R46 ;  /* 0x0000002e2f0d723e */ /* 0x000fe400000000ff */
[----:B------:R-:W-:Y:S07]  /*11190*/  F2FP.PACK_AB R15, R51, R50 ;  /* 0x00000032330f723e */ /* 0x000fee00000000ff */
        /* <DEDUP_REMOVED lines=12> */
[----:B------:R-:W5:Y:S07]  /*11260*/  LDSM.16.MT88.4 R24, [R235+0x8800] ;  /* 0x00880000eb18783b */ /* 0x000f6e0000004200 */
[C---:B------:R-:W-:Y:S08]  /*11270*/  HMMA.16816.F32 R156, R12.reuse, R28, R156 ;  /* 0x0000001c0c9c723c */ /* 0x040ff0000000189c */
[C---:B------:R-:W-:Y:S01]  /*11280*/  HMMA.16816.F32 R160, R12.reuse, R30, R160 ;  /* 0x0000001e0ca0723c */ /* 0x040fe200000018a0 */
[----:B------:R-:W2:Y:S07]  /*11290*/  LDSM.16.MT88.4 R28, [R234+0x8800] ;  /* 0x00880000ea1c783b */ /* 0x000eae0000004200 */
[C---:B------:R-:W-:Y:S08]  /*112a0*/  HMMA.16816.F32 R164, R12.reuse, R32, R164 ;  /* 0x000000200ca4723c */ /* 0x040ff000000018a4 */
[C---:B------:R-:W-:Y:S08]  /*112b0*/  HMMA.16816.F32 R168, R12.reuse, R34, R168 ;  /* 0x000000220ca8723c */ /* 0x040ff000000018a8 */
        /* <DEDUP_REMOVED lines=10> */
[C---:B------:R-:W-:Y:S08]  /*11360*/  HMMA.16816.F32 R80, R12.reuse, R22, R80 ;  /* 0x000000160c50723c */ /* 0x040ff00000001850 */
[C---:B-----5:R-:W-:Y:S08]  /*11370*/  HMMA.16816.F32 R84, R12.reuse, R24, R84 ;  /* 0x000000180c54723c */ /* 0x060ff00000001854 */
[C---:B------:R-:W-:Y:S08]  /*11380*/  HMMA.16816.F32 R88, R12.reuse, R26, R88 ;  /* 0x0000001a0c58723c */ /* 0x040ff00000001858 */
[C---:B------:R-:W-:Y:S08]  /*11390*/  HMMA.16816.F32 R92, R12.reuse, R28, R92 ;  /* 0x0000001c0c5c723c */ /* 0x040ff0000000185c */
[C---:B------:R-:W-:Y:S08]  /*113a0*/  HMMA.16816.F32 R96, R12.reuse, R30, R96 ;  /* 0x0000001e0c60723c */ /* 0x040ff00000001860 */
[C---:B-1----:R-:W-:Y:S08]  /*113b0*/  HMMA.16816.F32 R100, R12.reuse, R4, R100 ;  /* 0x000000040c64723c */ /* 0x042ff00000001864 */
[C---:B------:R-:W-:Y:S01]  /*113c0*/  HMMA.16816.F32 R104, R12.reuse, R6, R104 ;  /* 0x000000060c68723c */ /* 0x040fe20000001868 */
[----:B------:R-:W1:Y:S07]  /*113d0*/  LDSM.16.MT88.4 R4, [R234+0xb800] ;  /* 0x00b80000ea04783b */ /* 0x000e6e0000004200 */
[C---:B----4-:R-:W-:Y:S08]  /*113e0*/  HMMA.16816.F32 R108, R12.reuse, R8, R108 ;  /* 0x000000080c6c723c */ /* 0x050ff0000000186c */
[C---:B------:R-:W-:Y:S08]  /*113f0*/  HMMA.16816.F32 R112, R12.reuse, R10, R112 ;  /* 0x0000000a0c70723c */ /* 0x040ff00000001870 */
[C---:B--2---:R-:W-:Y:S08]  /*11400*/  HMMA.16816.F32 R116, R12.reuse, R16, R116 ;  /* 0x000000100c74723c */ /* 0x044ff00000001874 */
[C---:B------:R-:W-:Y:S08]  /*11410*/  HMMA.16816.F32 R120, R12.reuse, R18, R120 ;  /* 0x000000120c78723c */ /* 0x040ff00000001878 */
[C---:B-1----:R-:W-:Y:S07]  /*11420*/  HMMA.16816.F32 R124, R12.reuse, R4, R124 ;  /* 0x000000040c7c723c */ /* 0x042fee000000187c */
[----:B------:R-:W-:Y:S01]  /*11430*/  FADD.FTZ R4, R43, R2 ;  /* 0x000000022b047221 */ /* 0x000fe20000010000 */
[----:B------:R-:W-:Y:S04]  /*11440*/  HMMA.16816.F32 R128, R12, R6, R128 ;  /* 0x000000060c80723c */ /* 0x000fe80000001880 */
[----:B------:R-:W-:Y:S02]  /*11450*/  FADD.FTZ R2, R37, R0 ;  /* 0x0000000025027221 */ /* 0x000fe40000010000 */
[----:B------:R-:W-:Y:S01]  /*11460*/  FADD.FTZ R0, R46, R4 ;  /* 0x000000042e007221 */ /* 0x000fe20000010000 */
[----:B------:R-:W-:Y:S01]  /*11470*/  MOV R12, R3 ;  /* 0x00000003000c7202 */ /* 0x000fe20000000f00 */
[----:B------:R-:W-:Y:S04]  /*11480*/  FADD.FTZ R2, R38, R2 ;  /* 0x0000000226027221 */ /* 0x000fe80000010000 */
[----:B------:R-:W-:Y:S02]  /*11490*/  FADD.FTZ R0, R47, R0 ;  /* 0x000000002f007221 */ /* 0x000fe40000010000 */
[----:B------:R-:W-:Y:S02]  /*114a0*/  FADD.FTZ R4, R39, R2 ;  /* 0x0000000227047221 */ /* 0x000fe40000010000 */
[----:B------:R-:W-:Y:S01]  /*114b0*/  FADD.FTZ R2, R50, R0 ;  /* 0x0000000032027221 */ /* 0x000fe20000010000 */
[----:B------:R-:W-:Y:S01]  /*114c0*/  IADD3 R0, R247, -0x1, RZ ;  /* 0xfffffffff7007810 */ /* 0x000fe20007ffe0ff */
[----:B------:R-:W-:Y:S01]  /*114d0*/  FADD.FTZ R4, R174, R4 ;  /* 0x00000004ae047221 */ /* 0x000fe20000010000 */
[----:B------:R-:W-:Y:S01]  /*114e0*/  MOV R174, R173 ;  /* 0x000000ad00ae7202 */ /* 0x000fe20000000f00 */
[----:B------:R-:W-:Y:S01]  /*114f0*/  FADD.FTZ R2, R51, R2 ;  /* 0x0000000233027221 */ /* 0x000fe20000010000 */
[----:B------:R-:W-:Y:S02]  /*11500*/  MOV R247, R0 ;  /* 0x0000000000f77202 */ /* 0x000fe40000000f00 */
[----:B------:R1:W-:Y:S04]  /*11510*/  STL [R1+0x4], R4 ;  /* 0x0000040401007387 */ /* 0x0003e80000100800 */
[----:B------:R1:W-:Y:S02]  /*11520*/  STL [R1+0x8], R2 ;  /* 0x0000080201007387 */ /* 0x0003e40000100800 */
[----:B-1----:R-:W-:-:S05]  /*11530*/  @P0 BRA `(.L_x_3261) ;  /* 0xffffb5a000000947 */ /* 0x002fca000383ffff */
.L_x_3254:
[----:B------:R-:W-:Y:S05]  /*11540*/  BRA.DIV ~URZ, `(.L_x_3262) ;  /* 0x000058e27f007947 */ /* 0x000fea000b800000 */
[----:B------:R-:W2:Y:S04]  /*11550*/  LDL R0, [R1+0x4] ;  /* 0x0000040001007983 */ /* 0x000ea80000100800 */
[----:B--2---:R1:W2:Y:S02]  /*11560*/  SHFL.BFLY PT, R4, R0, 0x2, 0x1f ;  /* 0x0c401f0000047f89 */ /* 0x0042a400000e0000 */
.L_x_3314:
        /* <DEDUP_REMOVED lines=9> */
.L_x_3315:
        /* <DEDUP_REMOVED lines=76> */
[----:B------:R4:W5:Y:S01]  /*11ac0*/  @P0 MUFU.LG2 R2, R3 ;  /* 0x0000000300020308 */ /* 0x0009620000000c00 */
[----:B-1-3--:R-:W-:Y:S02]  /*11ad0*/  @P1 FMUL.FTZ R5, R4, 0.69314718246459960938 ;  /* 0x3f31721804051820 */ /* 0x00afe40000410000 */
[----:B------:R-:W-:Y:S02]  /*11ae0*/  @P1 FMUL.FTZ R4, R6, c[0x0][0x2d0] ;  /* 0x0000b40006041a20 */ /* 0x000fe40000410000 */
[----:B--2---:R-:W-:Y:S02]  /*11af0*/  FMUL.FTZ R178, R0, R178 ;  /* 0x000000b200b27220 */ /* 0x004fe40000410000 */
[----:B------:R-:W-:Y:S02]  /*11b00*/  @P1 FFMA.FTZ R172, R4, R173, R5 ;  /* 0x000000ad04ac1223 */ /* 0x000fe40000010005 */
[----:B------:R-:W-:-:S02]  /*11b10*/  FMUL.FTZ R179, R0, R179 ;  /* 0x000000b300b37220 */ /* 0x000fc40000410000 */
[C---:B------:R-:W-:Y:S02]  /*11b20*/  FMUL.FTZ R182, R0.reuse, R182 ;  /* 0x000000b600b67220 */ /* 0x040fe40000410000 */
[C---:B------:R-:W-:Y:S02]  /*11b30*/  FMUL.FTZ R61, R0.reuse, R183 ;  /* 0x000000b7003d7220 */ /* 0x040fe40000410000 */
[----:B------:R-:W-:Y:S01]  /*11b40*/  FMUL.FTZ R134, R0, R134 ;  /* 0x0000008600867220 */ /* 0x000fe20000410000 */
[----:B----4-:R-:W-:Y:S01]  /*11b50*/  @P0 MOV R3, 0x3f317218 ;  /* 0x3f31721800030802 */ /* 0x010fe20000000f00 */
[----:B-----5:R-:W-:Y:S02]  /*11b60*/  @P0 FMUL.FTZ R2, R2, 0.69314718246459960938 ;  /* 0x3f31721802020820 */ /* 0x020fe40000410000 */
        /* <DEDUP_REMOVED lines=59> */
[----:B------:R-:W-:Y:S01]  /*11f20*/  FMUL.FTZ R131, R0, R131 ;  /* 0x0000008300837220 */ /* 0x000fe20000410000 */
[----:B------:R-:W-:Y:S01]  /*11f30*/  PRMT R0, R52, 0x7610, R0 ;  /* 0x0000761034007816 */ /* 0x000fe20000000000 */
[----:B------:R-:W-:Y:S02]  /*11f40*/  @P0 FFMA.FTZ R65, R3, R12, R2 ;  /* 0x0000000c03410223 */ /* 0x000fe40000010002 */
.L_x_3223:
        /* <DEDUP_REMOVED lines=19> */
.L_x_3265:
[----:B-1----:R-:W-:Y:S05]  /*12080*/  BSYNC B0 ;  /* 0x0000000000007941 */ /* 0x002fea0003800000 */
.L_x_3264:
        /* <DEDUP_REMOVED lines=145> */
[----:B-1----:R-:W-:Y:S01]  /*129a0*/  SHF.R.S32.HI R67, RZ, 0x1f, R69 ;  /* 0x0000001fff437819 */ /* 0x002fe20000011445 */
[----:B------:R-:W-:Y:S01]  /*129b0*/  IMAD.MOV.U32 R250, RZ, RZ, RZ ;  /* 0x000000fffffa7224 */ /* 0x000fe200078e00ff */
[----:B------:R-:W-:Y:S01]  /*129c0*/  MOV R2, 0x12a20 ;  /* 0x00012a2000027802 */ /* 0x000fe20000000f00 */
[----:B------:R-:W-:Y:S01]  /*129d0*/  IMAD.MOV.U32 R3, RZ, RZ, 0x1f ;  /* 0x0000001fff037424 */ /* 0x000fe200078e00ff */
[----:B------:R-:W-:-:S04]  /*129e0*/  LEA.HI R67, R67, R69, RZ, 0x7 ;  /* 0x0000004543437211 */ /* 0x000fc800078f38ff */
[----:B------:R-:W-:-:S05]  /*129f0*/  SHF.R.S32.HI R67, RZ, 0x7, R67 ;  /* 0x00000007ff437819 */ /* 0x000fca0000011443 */
[----:B------:R-:W-:Y:S02]  /*12a00*/  IMAD.MOV.U32 R249, RZ, RZ, R67 ;  /* 0x000000fffff97224 */ /* 0x000fe400078e0043 */
[----:B------:R-:W-:Y:S05]  /*12a10*/  CALL.REL.NOINC `($__internal_18_$__cuda_sm70_shflsync_idx_p) ;  /* 0x000049b000007944 */ /* 0x000fea0003c00000 */
.L_x_3268:
        /* <DEDUP_REMOVED lines=12> */
[----:B------:R-:W-:Y:S01]  /*12ae0*/  IADD3 R80, R245, 0xc0, RZ ;  /* 0x000000c0f5507810 */ /* 0x000fe20007ffe0ff */
[----:B------:R-:W-:Y:S01]  /*12af0*/  BSSY B0, `(.L_x_3269) ;  /* 0x0000071000007945 */ /* 0x000fe20003800000 */
[----:B------:R-:W-:-:S02]  /*12b00*/  SHF.R.S32.HI R82, RZ, 0x1f, R251 ;  /* 0x0000001fff527819 */ /* 0x000fc400000114fb */
[----:B------:R-:W-:Y:S02]  /*12b10*/  SHF.R.S32.HI R80, RZ, 0x1f, R80 ;  /* 0x0000001fff507819 */ /* 0x000fe40000011450 */
[----:B------:R-:W-:Y:S02]  /*12b20*/  SHF.R.S32.HI R83, RZ, 0x1f, R252 ;  /* 0x0000001fff537819 */ /* 0x000fe400000114fc */
[----:B------:R-:W-:Y:S02]  /*12b30*/  SHF.R.S32.HI R84, RZ, 0x1f, R245 ;  /* 0x0000001fff547819 */ /* 0x000fe400000114f5 */
[----:B----4-:R-:W-:Y:S01]  /*12b40*/  SHF.R.S32.HI R5, RZ, 0x1f, R10 ;  /* 0x0000001fff057819 */ /* 0x010fe2000001140a */
[----:B--2---:R-:W-:-:S04]  /*12b50*/  IMAD.IADD R4, R2, 0x1, R15 ;  /* 0x0000000102047824 */ /* 0x004fc800078e020f */
[----:B------:R-:W-:Y:S02]  /*12b60*/  IMAD R6, R5, c[0x0][0x490], RZ ;  /* 0x0001240005067a24 */ /* 0x000fe400078e02ff */
[----:B------:R-:W-:Y:S01]  /*12b70*/  @P0 IMAD.HI.U32 R7, R4, c[0x0][0x4ec], RZ ;  /* 0x00013b0004070a27 */ /* 0x000fe200078e00ff */
[----:B------:R-:W-:-:S03]  /*12b80*/  MOV R0, R4 ;  /* 0x0000000400007202 */ /* 0x000fc60000000f00 */
[----:B------:R-:W-:Y:S01]  /*12b90*/  IMAD.WIDE.U32 R2, R10, c[0x0][0x490], RZ ;  /* 0x000124000a027a25 */ /* 0x000fe200078e00ff */
[----:B------:R-:W-:-:S03]  /*12ba0*/  @P0 SHF.R.U32.HI R0, RZ, c[0x0][0x4f0], R7 ;  /* 0x00013c00ff000a19 */ /* 0x000fc60000011607 */
[----:B------:R-:W-:Y:S01]  /*12bb0*/  IMAD R6, R10, c[0x0][0x494], R6 ;  /* 0x000125000a067a24 */ /* 0x000fe200078e0206 */
[----:B------:R-:W-:Y:S01]  /*12bc0*/  SHF.R.S32.HI R11, RZ, 0x1f, R12 ;  /* 0x0000001fff0b7819 */ /* 0x000fe2000001140c */
[----:B------:R-:W-:Y:S02]  /*12bd0*/  IMAD.MOV R8, RZ, RZ, -R0 ;  /* 0x000000ffff087224 */ /* 0x000fe400078e0a00 */
        /* <DEDUP_REMOVED lines=9> */
[----:B------:R-:W-:Y:S02]  /*12c70*/  IADD3.X R5, R8, R7, R3, P1, !PT ;  /* 0x0000000708057210 */ /* 0x000fe40000ffe403 */
[----:B---3--:R-:W-:Y:S01]  /*12c80*/  IADD3 R8, R14, R15, RZ ;  /* 0x0000000f0e087210 */ /* 0x008fe20007ffe0ff */
[----:B------:R-:W-:-:S02]  /*12c90*/  IMAD R3, R6, c[0x0][0x488], RZ ;  /* 0x0001220006037a24 */ /* 0x000fc400078e02ff */
[C---:B------:R-:W-:Y:S02]  /*12ca0*/  IMAD R9, R10.reuse, c[0x0][0x3ec], R0 ;  /* 0x0000fb000a097a24 */ /* 0x040fe400078e0200 */
        /* <DEDUP_REMOVED lines=9> */
[----:B-1----:R-:W-:Y:S01]  /*12d40*/  SHF.R.S32.HI R14, RZ, 0x1f, R16 ;  /* 0x0000001fff0e7819 */ /* 0x002fe20000011410 */
[----:B------:R-:W-:Y:S01]  /*12d50*/  IMAD.MOV.U32 R2, RZ, RZ, R6 ;  /* 0x000000ffff027224 */ /* 0x000fe200078e0006 */
[----:B------:R-:W-:Y:S01]  /*12d60*/  LEA.HI.X R5, R4, c[0x0][0x454], R5, 0x2, P0 ;  /* 0x0001150004057a11 */ /* 0x000fe200000f1405 */
[----:B------:R-:W-:Y:S01]  /*12d70*/  IMAD R6, R11, c[0x0][0x3f0], RZ ;  /* 0x0000fc000b067a24 */ /* 0x000fe200078e02ff */
[----:B------:R-:W-:Y:S01]  /*12d80*/  LEA.HI R14, R14, R16, RZ, 0x5 ;  /* 0x000000100e0e7211 */ /* 0x000fe200078f28ff */
[----:B------:R-:W-:Y:S02]  /*12d90*/  SHFL.IDX PT, R4, R9, 0x1, 0x1c1f ;  /* 0x003c1f0009047f89 */ /* 0x000fe400000e0000 */
[----:B------:R-:W-:Y:S01]  /*12da0*/  IMAD R10, R12, c[0x0][0x3f4], R6 ;  /* 0x0000fd000c0a7a24 */ /* 0x000fe200078e0206 */
[----:B------:R-:W-:Y:S01]  /*12db0*/  LOP3.LUT R14, R14, 0xffffffe0, RZ, 0xc0, !PT ;  /* 0xffffffe00e0e7812 */ /* 0x000fe200078ec0ff */
[----:B------:R1:W-:Y:S01]  /*12dc0*/  SHFL.IDX PT, R6, R9, RZ, 0x1c1f ;  /* 0x001c1fff09067589 */ /* 0x0003e200000e0000 */
[----:B------:R-:W-:-:S03]  /*12dd0*/  IMAD.MOV R11, RZ, RZ, -R0 ;  /* 0x000000ffff0b7224 */ /* 0x000fc600078e0a00 */
[----:B------:R-:W2:Y:S01]  /*12de0*/  SHFL.IDX PT, R7, R5, RZ, 0x1c1f ;  /* 0x001c1fff05077589 */ /* 0x000ea200000e0000 */
[----:B------:R-:W-:-:S03]  /*12df0*/  IADD3 R14, -R14, R16, RZ ;  /* 0x000000100e0e7210 */ /* 0x000fc60007ffe1ff */
        /* <DEDUP_REMOVED lines=8> */
[----:B------:R-:W-:-:S03]  /*12e80*/  SHF.R.S32.HI R12, RZ, 0x1f, R0 ;  /* 0x0000001fff0c7819 */ /* 0x000fc60000011400 */
[----:B------:R-:W-:Y:S02]  /*12e90*/  IMAD.IADD R3, R3, 0x1, R10 ;  /* 0x0000000103037824 */ /* 0x000fe400078e020a */
[----:B------:R-:W-:-:S04]  /*12ea0*/  IMAD R10, R12, c[0x0][0x3e0], RZ ;  /* 0x0000f8000c0a7a24 */ /* 0x000fc800078e02ff */
[----:B--2---:R1:W-:Y:S01]  /*12eb0*/  @!P1 ST.E [R6.64], R172 ;  /* 0x000000ac06009985 */ /* 0x0043e2000c101906 */
[----:B------:R-:W-:-:S03]  /*12ec0*/  IMAD R9, R0, c[0x0][0x3e4], R10 ;  /* 0x0000f90000097a24 */ /* 0x000fc600078e020a */
[----:B---3--:R1:W-:Y:S01]  /*12ed0*/  @!P0 ST.E [R4.64], R65 ;  /* 0x0000004104008985 */ /* 0x0083e2000c101906 */
[----:B------:R-:W-:Y:S01]  /*12ee0*/  IMAD.WIDE.U32 R2, R0, c[0x0][0x3e0], R2 ;  /* 0x0000f80000027a25 */ /* 0x000fe200078e0002 */
[----:B------:R-:W-:Y:S02]  /*12ef0*/  SHF.R.S32.HI R0, RZ, 0x1f, R8 ;  /* 0x0000001fff007819 */ /* 0x000fe40000011408 */
[----:B------:R1:W2:Y:S04]  /*12f00*/  LDS.128 R44, [R243+0x1080] ;  /* 0x00108000f32c7984 */ /* 0x0002a80000000c00 */
        /* <DEDUP_REMOVED lines=11> */
[----:B------:R-:W-:Y:S01]  /*12fc0*/  SHF.R.S32.HI R13, RZ, 0x1f, R16 ;  /* 0x0000001fff0d7819 */ /* 0x000fe20000011410 */
[----:B------:R-:W-:Y:S01]  /*12fd0*/  IMAD R0, R0, c[0x0][0x3d8], RZ ;  /* 0x0000f60000007a24 */ /* 0x000fe200078e02ff */
[----:B------:R-:W-:-:S02]  /*12fe0*/  IADD3 R3, R3, R9, RZ ;  /* 0x0000000903037210 */ /* 0x000fc40007ffe0ff */
[----:B------:R-:W-:Y:S01]  /*12ff0*/  LEA.HI R13, R13, R16, RZ, 0x3 ;  /* 0x000000100d0d7211 */ /* 0x000fe200078f18ff */
[C---:B------:R-:W-:Y:S02]  /*13000*/  IMAD R0, R8.reuse, c[0x0][0x3dc], R0 ;  /* 0x0000f70008007a24 */ /* 0x040fe400078e0200 */
[----:B------:R-:W-:Y:S01]  /*13010*/  IMAD.WIDE.U32 R2, R8, c[0x0][0x3d8], R2 ;  /* 0x0000f60008027a25 */ /* 0x000fe200078e0002 */
[----:B------:R-:W-:-:S03]  /*13020*/  SHF.R.S32.HI R13, RZ, 0x3, R13 ;  /* 0x00000003ff0d7819 */ /* 0x000fc6000001140d */
[----:B------:R-:W-:Y:S01]  /*13030*/  IMAD.IADD R0, R3, 0x1, R0 ;  /* 0x0000000103007824 */ /* 0x000fe200078e0200 */
[C---:B------:R-:W-:Y:S02]  /*13040*/  LEA R14, P0, R2.reuse, c[0x0][0x380], 0x1 ;  /* 0x0000e000020e7a11 */ /* 0x040fe400078008ff */
[----:B------:R-:W-:Y:S02]  /*13050*/  IADD3 R13, R13, R15, RZ ;  /* 0x0000000f0d0d7210 */ /* 0x000fe40007ffe0ff */
        /* <DEDUP_REMOVED lines=18> */
[----:B------:R-:W-:Y:S02]  /*13180*/  @!P0 LEA R4, P4, R15, R0, 0x1 ;  /* 0x000000000f048211 */ /* 0x000fe400078808ff */
[-C--:B------:R-:W-:Y:S02]  /*13190*/  @!P2 LEA.HI.X R9, R252, R2.reuse, R83, 0x1, P6 ;  /* 0x00000002fc09a211 */ /* 0x080fe400030f0c53 */
[-C--:B------:R-:W-:Y:S02]  /*131a0*/  @!P1 LEA.HI.X R7, R251, R2.reuse, R82, 0x1, P5 ;  /* 0x00000002fb079211 */ /* 0x080fe400028f0c52 */
[----:B------:R-:W-:Y:S01]  /*131b0*/  @!P0 LEA.HI.X R5, R15, R2, R80, 0x1, P4 ;  /* 0x000000020f058211 */ /* 0x000fe200020f0c50 */
[----:B--2---:R1:W-:Y:S04]  /*131c0*/  @!P3 ST.E.128 [R10.64], R28 ;  /* 0x0000001c0a00b985 */ /* 0x0043e8000c101d06 */
[----:B---3--:R1:W-:Y:S04]  /*131d0*/  @!P2 ST.E.128 [R8.64], R24 ;  /* 0x000000180800a985 */ /* 0x0083e8000c101d06 */
[----:B----4-:R1:W-:Y:S04]  /*131e0*/  @!P1 ST.E.128 [R6.64], R20 ;  /* 0x0000001406009985 */ /* 0x0103e8000c101d06 */
[----:B-----5:R1:W-:Y:S02]  /*131f0*/  @!P0 ST.E.128 [R4.64], R16 ;  /* 0x0000001004008985 */ /* 0x0203e4000c101d06 */
.L_x_3270:
[----:B--234-:R-:W-:Y:S05]  /*13200*/  BSYNC B0 ;  /* 0x0000000000007941 */ /* 0x01cfea0003800000 */
.L_x_3269:
        /* <DEDUP_REMOVED lines=11> */
[C---:B------:R-:W-:Y:S02]  /*132c0*/  @!P2 LEA R8, P6, R252.reuse, R0, 0x1 ;  /* 0x00000000fc08a211 */ /* 0x040fe400078c08ff */
        /* <DEDUP_REMOVED lines=10> */
.L_x_3272:
[----:B------:R-:W-:Y:S05]  /*13370*/  BSYNC B0 ;  /* 0x0000000000007941 */ /* 0x000fea0003800000 */
.L_x_3271:
        /* <DEDUP_REMOVED lines=11> */
[C---:B------:R-:W-:Y:S02]  /*13430*/  @!P2 LEA R8, P6, R252.reuse, R0, 0x1 ;  /* 0x00000000fc08a211 */ /* 0x040fe400078c08ff */
        /* <DEDUP_REMOVED lines=10> */
.L_x_3274:
[----:B------:R-:W-:Y:S05]  /*134e0*/  BSYNC B0 ;  /* 0x0000000000007941 */ /* 0x000fea0003800000 */
.L_x_3273:
        /* <DEDUP_REMOVED lines=8> */
[-C--:B---3--:R-:W-:Y:S02]  /*13570*/  @!P2 LEA R8, P5, R245, R0.reuse, 0x1 ;  /* 0x00000000f508a211 */ /* 0x088fe400078a08ff */
[CC--:B------:R-:W-:Y:S02]  /*13580*/  @!P1 LEA R6, P4, R252.reuse, R0.reuse, 0x1 ;  /* 0x00000000fc069211 */ /* 0x0c0fe400078808ff */
        /* <DEDUP_REMOVED lines=13> */
.L_x_3267:
        /* <DEDUP_REMOVED lines=42> */
.L_x_3277:
[----:B------:R-:W-:Y:S05]  /*13900*/  BSYNC B0 ;  /* 0x0000000000007941 */ /* 0x000fea0003800000 */
.L_x_3276:
        /* <DEDUP_REMOVED lines=31> */
.L_x_3316:
[----:B------:R-:W-:Y:S05]  /*13b00*/  BRA.DIV ~URZ, `(.L_x_3279) ;  /* 0x000035027f007947 */ /* 0x000fea000b800000 */
[----:B------:R3:W4:Y:S02]  /*13b10*/  SHFL.IDX PT, R0, R13, RZ, 0x181f ;  /* 0x00181fff0d007589 */ /* 0x00072400000e0000 */
.L_x_3317:
        /* <DEDUP_REMOVED lines=12> */
[----:B------:R-:W-:Y:S02]  /*13be0*/  ISETP.GE.AND P2, PT, R252, c[0x0][0x3c8], PT ;  /* 0x0000f200fc007a0c */ /* 0x000fe40003f46270 */
[----:B------:R-:W-:Y:S02]  /*13bf0*/  IADD3 R15, R245, 0xc0, RZ ;  /* 0x000000c0f50f7810 */ /* 0x000fe40007ffe0ff */
[----:B------:R-:W-:Y:S02]  /*13c00*/  ISETP.GE.AND P1, PT, R251, c[0x0][0x3c8], PT ;  /* 0x0000f200fb007a0c */ /* 0x000fe40003f26270 */
[----:B------:R-:W-:Y:S02]  /*13c10*/  ISETP.GE.AND P0, PT, R15, c[0x0][0x3c8], PT ;  /* 0x0000f2000f007a0c */ /* 0x000fe40003f06270 */
[----:B------:R-:W-:-:S02]  /*13c20*/  SHF.R.S32.HI R2, RZ, 0x1f, R245 ;  /* 0x0000001fff027819 */ /* 0x000fc400000114f5 */
[C---:B------:R-:W-:Y:S02]  /*13c30*/  IADD3 R16, R245.reuse, 0xc0, RZ ;  /* 0x000000c0f5107810 */ /* 0x040fe40007ffe0ff */
[CC--:B----4-:R-:W-:Y:S02]  /*13c40*/  @!P3 LEA R10, P4, R245.reuse, R0.reuse, 0x1 ;  /* 0x00000000f50ab211 */ /* 0x0d0fe400078808ff */
[----:B------:R-:W-:Y:S02]  /*13c50*/  @!P2 LEA R8, P6, R252, R0, 0x1 ;  /* 0x00000000fc08a211 */ /* 0x000fe400078c08ff */
[----:B--2---:R-:W-:Y:S02]  /*13c60*/  @!P3 LEA.HI.X R11, R245, R4, R2, 0x1, P4 ;  /* 0x00000004f50bb211 */ /* 0x004fe400020f0c02 */
[----:B------:R-:W-:Y:S02]  /*13c70*/  SHF.R.S32.HI R2, RZ, 0x1f, R252 ;  /* 0x0000001fff027819 */ /* 0x000fe400000114fc */
[----:B------:R-:W-:Y:S01]  /*13c80*/  @!P1 LEA R6, P5, R251, R0, 0x1 ;  /* 0x00000000fb069211 */ /* 0x000fe200078a08ff */
[----:B------:R1:W-:Y:S01]  /*13c90*/  @!P3 ST.E.128 [R10.64], RZ ;  /* 0x000000ff0a00b985 */ /* 0x0003e2000c101d06 */
[----:B------:R-:W-:-:S02]  /*13ca0*/  SHF.R.S32.HI R17, RZ, 0x1f, R251 ;  /* 0x0000001fff117819 */ /* 0x000fc400000114fb */
[----:B------:R-:W-:Y:S02]  /*13cb0*/  @!P2 LEA.HI.X R9, R252, R4, R2, 0x1, P6 ;  /* 0x00000004fc09a211 */ /* 0x000fe400030f0c02 */
[----:B------:R-:W-:Y:S02]  /*13cc0*/  SHF.R.S32.HI R16, RZ, 0x1f, R16 ;  /* 0x0000001fff107819 */ /* 0x000fe40000011410 */
[----:B------:R-:W-:Y:S01]  /*13cd0*/  @!P0 LEA R2, P4, R15, R0, 0x1 ;  /* 0x000000000f028211 */ /* 0x000fe200078808ff */
[----:B------:R1:W-:Y:S01]  /*13ce0*/  @!P2 ST.E.128 [R8.64], RZ ;  /* 0x000000ff0800a985 */ /* 0x0003e2000c101d06 */
[-C--:B------:R-:W-:Y:S02]  /*13cf0*/  @!P1 LEA.HI.X R7, R251, R4.reuse, R17, 0x1, P5 ;  /* 0x00000004fb079211 */ /* 0x080fe400028f0c11 */
[----:B------:R-:W-:-:S03]  /*13d00*/  @!P0 LEA.HI.X R3, R15, R4, R16, 0x1, P4 ;  /* 0x000000040f038211 */ /* 0x000fc600020f0c10 */
[----:B------:R1:W-:Y:S04]  /*13d10*/  @!P1 ST.E.128 [R6.64], RZ ;  /* 0x000000ff06009985 */ /* 0x0003e8000c101d06 */
[----:B------:R1:W-:Y:S02]  /*13d20*/  @!P0 ST.E.128 [R2.64], RZ ;  /* 0x000000ff02008985 */ /* 0x0003e4000c101d06 */
.L_x_3281:
[----:B------:R-:W-:Y:S05]  /*13d30*/  BSYNC B0 ;  /* 0x0000000000007941 */ /* 0x000fea0003800000 */
.L_x_3280:
[----:B------:R-:W-:Y:S05]  /*13d40*/  BRA.DIV ~URZ, `(.L_x_3282) ;  /* 0x000033327f007947 */ /* 0x000fea000b800000 */
[----:B--2---:R2:W1:Y:S04]  /*13d50*/  SHFL.IDX PT, R4, R5, 0x1, 0x181f ;  /* 0x00381f0005047f89 */ /* 0x00446800000e0000 */
[----:B----4-:R2:W4:Y:S02]  /*13d60*/  SHFL.IDX PT, R0, R13, 0x1, 0x181f ;  /* 0x00381f000d007f89 */ /* 0x01052400000e0000 */
.L_x_3318:
[----:B-1----:R-:W-:Y:S01]  /*13d70*/  IADD3 R2, R12, 0x20, RZ ;  /* 0x000000200c027810 */ /* 0x002fe20007ffe0ff */
[----:B------:R-:W-:Y:S03]  /*13d80*/  BSSY B0, `(.L_x_3283) ;  /* 0x0000019000007945 */ /* 0x000fe60003800000 */
[----:B------:R-:W-:-:S13]  /*13d90*/  ISETP.GE.AND P0, PT, R2, R14, PT ;  /* 0x0000000e0200720c */ /* 0x000fda0003f06270 */
[----:B------:R-:W-:Y:S05]  /*13da0*/  @P0 BRA `(.L_x_3284) ;  /* 0x0000016000000947 */ /* 0x000fea0003800000 */
[C---:B------:R-:W-:Y:S02]  /*13db0*/  ISETP.GE.AND P3, PT, R245.reuse, c[0x0][0x3c8], PT ;  /* 0x0000f200f5007a0c */ /* 0x040fe40003f66270 */
[----:B------:R-:W-:Y:S02]  /*13dc0*/  IADD3 R15, R245, 0xc0, RZ ;  /* 0x000000c0f50f7810 */ /* 0x000fe40007ffe0ff */
[----:B------:R-:W-:Y:S02]  /*13dd0*/  ISETP.GE.AND P2, PT, R252, c[0x0][0x3c8], PT ;  /* 0x0000f200fc007a0c */ /* 0x000fe40003f46270 */
[----:B------:R-:W-:Y:S02]  /*13de0*/  ISETP.GE.AND P1, PT, R251, c[0x0][0x3c8], PT ;  /* 0x0000f200fb007a0c */ /* 0x000fe40003f26270 */
[----:B------:R-:W-:Y:S02]  /*13df0*/  ISETP.GE.AND P0, PT, R15, c[0x0][0x3c8], PT ;  /* 0x0000f2000f007a0c */ /* 0x000fe40003f06270 */
[----:B------:R-:W-:-:S02]  /*13e00*/  SHF.R.S32.HI R3, RZ, 0x1f, R245 ;  /* 0x0000001fff037819 */ /* 0x000fc400000114f5 */
[C---:B------:R-:W-:Y:S02]  /*13e10*/  IADD3 R16, R245.reuse, 0xc0, RZ ;  /* 0x000000c0f5107810 */ /* 0x040fe40007ffe0ff */
[C---:B----4-:R-:W-:Y:S02]  /*13e20*/  @!P3 LEA R10, P4, R245.reuse, R0, 0x1 ;  /* 0x00000000f50ab211 */ /* 0x050fe400078808ff */
[----:B------:R-:W-:Y:S02]  /*13e30*/  SHF.R.S32.HI R17, RZ, 0x1f, R251 ;  /* 0x0000001fff117819 */ /* 0x000fe400000114fb */
[----:B------:R-:W-:Y:S02]  /*13e40*/  @!P3 LEA.HI.X R11, R245, R4, R3, 0x1, P4 ;  /* 0x00000004f50bb211 */ /* 0x000fe400020f0c03 */
[-C--:B------:R-:W-:Y:S02]  /*13e50*/  @!P2 LEA R8, P6, R252, R0.reuse, 0x1 ;  /* 0x00000000fc08a211 */ /* 0x080fe400078c08ff */
[----:B------:R-:W-:Y:S01]  /*13e60*/  SHF.R.S32.HI R3, RZ, 0x1f, R252 ;  /* 0x0000001fff037819 */ /* 0x000fe200000114fc */
[----:B------:R1:W-:Y:S01]  /*13e70*/  @!P3 ST.E.128 [R10.64], RZ ;  /* 0x000000ff0a00b985 */ /* 0x0003e2000c101d06 */
[----:B------:R-:W-:-:S02]  /*13e80*/  @!P1 LEA R6, P5, R251, R0, 0x1 ;  /* 0x00000000fb069211 */ /* 0x000fc400078a08ff */
[----:B------:R-:W-:Y:S02]  /*13e90*/  SHF.R.S32.HI R16, RZ, 0x1f, R16 ;  /* 0x0000001fff107819 */ /* 0x000fe40000011410 */
[----:B------:R-:W-:Y:S02]  /*13ea0*/  @!P0 LEA R2, P4, R15, R0, 0x1 ;  /* 0x000000000f028211 */ /* 0x000fe400078808ff */
[-C--:B------:R-:W-:Y:S02]  /*13eb0*/  @!P2 LEA.HI.X R9, R252, R4.reuse, R3, 0x1, P6 ;  /* 0x00000004fc09a211 */ /* 0x080fe400030f0c03 */
[-C--:B------:R-:W-:Y:S02]  /*13ec0*/  @!P1 LEA.HI.X R7, R251, R4.reuse, R17, 0x1, P5 ;  /* 0x00000004fb079211 */ /* 0x080fe400028f0c11 */
[----:B------:R-:W-:Y:S01]  /*13ed0*/  @!P0 LEA.HI.X R3, R15, R4, R16, 0x1, P4 ;  /* 0x000000040f038211 */ /* 0x000fe200020f0c10 */
[----:B------:R1:W-:Y:S04]  /*13ee0*/  @!P2 ST.E.128 [R8.64], RZ ;  /* 0x000000ff0800a985 */ /* 0x0003e8000c101d06 */
[----:B------:R1:W-:Y:S04]  /*13ef0*/  @!P1 ST.E.128 [R6.64], RZ ;  /* 0x000000ff06009985 */ /* 0x0003e8000c101d06 */
[----:B------:R1:W-:Y:S02]  /*13f00*/  @!P0 ST.E.128 [R2.64], RZ ;  /* 0x000000ff02008985 */ /* 0x0003e4000c101d06 */
.L_x_3284:
[----:B------:R-:W-:Y:S05]  /*13f10*/  BSYNC B0 ;  /* 0x0000000000007941 */ /* 0x000fea0003800000 */
.L_x_3283:
[----:B------:R-:W-:Y:S05]  /*13f20*/  BRA.DIV ~URZ, `(.L_x_3285) ;  /* 0x000032227f007947 */ /* 0x000fea000b800000 */
[----:B------:R1:W2:Y:S02]  /*13f30*/  SHFL.IDX PT, R4, R5, 0x2, 0x181f ;  /* 0x00581f0005047f89 */ /* 0x0002a400000e0000 */
.L_x_3319:
[----:B------:R-:W-:Y:S05]  /*13f40*/  BRA.DIV ~URZ, `(.L_x_3286) ;  /* 0x000032727f007947 */ /* 0x000fea000b800000 */
[----:B----4-:R4:W1:Y:S02]  /*13f50*/  SHFL.IDX PT, R0, R13, 0x2, 0x181f ;  /* 0x00581f000d007f89 */ /* 0x01086400000e0000 */
.L_x_3320:
        /* <DEDUP_REMOVED lines=11> */
[C---:B------:R-:W-:Y:S02]  /*14010*/  @!P3 LEA R10, P4, R245.reuse, R0, 0x1 ;  /* 0x00000000f50ab211 */ /* 0x040fe400078808ff */
[----:B------:R-:W-:Y:S02]  /*14020*/  SHF.R.S32.HI R17, RZ, 0x1f, R251 ;  /* 0x0000001fff117819 */ /* 0x000fe400000114fb */
[----:B--2---:R-:W-:Y:S02]  /*14030*/  @!P3 LEA.HI.X R11, R245, R4, R3, 0x1, P4 ;  /* 0x00000004f50bb211 */ /* 0x004fe400020f0c03 */
        /* <DEDUP_REMOVED lines=12> */
.L_x_3288:
[----:B------:R-:W-:Y:S05]  /*14100*/  BSYNC B0 ;  /* 0x0000000000007941 */ /* 0x000fea0003800000 */
.L_x_3287:
[----:B------:R-:W-:Y:S05]  /*14110*/  BRA.DIV ~URZ, `(.L_x_3289) ;  /* 0x000031127f007947 */ /* 0x000fea000b800000 */
[----:B--2---:R2:W1:Y:S04]  /*14120*/  SHFL.IDX PT, R4, R5, 0x3, 0x181f ;  /* 0x00781f0005047f89 */ /* 0x00446800000e0000 */
[----:B------:R2:W3:Y:S02]  /*14130*/  SHFL.IDX PT, R0, R13, 0x3, 0x181f ;  /* 0x00781f000d007f89 */ /* 0x0004e400000e0000 */
.L_x_3321:
[----:B-1----:R-:W-:-:S04]  /*14140*/  IADD3 R2, R12, 0x60, RZ ;  /* 0x000000600c027810 */ /* 0x002fc80007ffe0ff */
[----:B------:R-:W-:-:S13]  /*14150*/  ISETP.GE.AND P0, PT, R2, R14, PT ;  /* 0x0000000e0200720c */ /* 0x000fda0003f06270 */
[----:B------:R-:W-:Y:S05]  /*14160*/  @P0 BRA `(.L_x_3275) ;  /* 0x0000016000000947 */ /* 0x000fea0003800000 */
[C---:B------:R-:W-:Y:S02]  /*14170*/  ISETP.GE.AND P3, PT, R245.reuse, c[0x0][0x3c8], PT ;  /* 0x0000f200f5007a0c */ /* 0x040fe40003f66270 */
[----:B--2---:R-:W-:Y:S02]  /*14180*/  IADD3 R5, R245, 0xc0, RZ ;  /* 0x000000c0f5057810 */ /* 0x004fe40007ffe0ff */
[----:B------:R-:W-:Y:S02]  /*14190*/  ISETP.GE.AND P2, PT, R252, c[0x0][0x3c8], PT ;  /* 0x0000f200fc007a0c */ /* 0x000fe40003f46270 */
[----:B------:R-:W-:Y:S02]  /*141a0*/  ISETP.GE.AND P1, PT, R251, c[0x0][0x3c8], PT ;  /* 0x0000f200fb007a0c */ /* 0x000fe40003f26270 */
[----:B------:R-:W-:Y:S02]  /*141b0*/  ISETP.GE.AND P0, PT, R5, c[0x0][0x3c8], PT ;  /* 0x0000f20005007a0c */ /* 0x000fe40003f06270 */
[----:B------:R-:W-:-:S02]  /*141c0*/  SHF.R.S32.HI R3, RZ, 0x1f, R245 ;  /* 0x0000001fff037819 */ /* 0x000fc400000114f5 */
[C---:B---34-:R-:W-:Y:S02]  /*141d0*/  IADD3 R13, R245.reuse, 0xc0, RZ ;  /* 0x000000c0f50d7810 */ /* 0x058fe40007ffe0ff */
[C---:B------:R-:W-:Y:S02]  /*141e0*/  @!P3 LEA R10, P4, R245.reuse, R0, 0x1 ;  /* 0x00000000f50ab211 */ /* 0x040fe400078808ff */
        /* <DEDUP_REMOVED lines=14> */
.L_x_3275:
[----:B------:R-:W-:Y:S05]  /*142d0*/  BSYNC B1 ;  /* 0x0000000000017941 */ /* 0x000fea0003800000 */
.L_x_3266:
        /* <DEDUP_REMOVED lines=10> */
.L_x_3322:
[----:B-1----:R-:W1:Y:S01]  /*14380*/  S2R R2, SR_TID.X ;  /* 0x0000000000027919 */ /* 0x002e620000002100 */
[----:B------:R-:W-:Y:S03]  /*14390*/  WARPSYNC 0xffffffff ;  /* 0xffffffff00007948 */ /* 0x000fe60003800000 */
[----:B------:R-:W-:Y:S06]  /*143a0*/  BAR.SYNC.DEFER_BLOCKING 0x4, 0x100 ;  /* 0x0104000000007b1d */ /* 0x000fec0000010000 */
[----:B--2---:R2:W-:Y:S01]  /*143b0*/  STL [R1+0x54], R0 ;  /* 0x0000540001007387 */ /* 0x0045e20000100800 */
[----:B-1----:R-:W-:-:S13]  /*143c0*/  LOP3.LUT P0, RZ, R2, 0xff, RZ, 0xc0, !PT ;  /* 0x000000ff02ff7812 */ /* 0x002fda000780c0ff */
[----:B------:R2:W-:Y:S04]  /*143d0*/  @!P0 STS [0x28100], R81 ;  /* 0x02810051ff008388 */ /* 0x0005e80000000800 */
[----:B------:R-:W-:Y:S06]  /*143e0*/  BAR.ARV 0x5, 0x100 ;  /* 0x0144000000007b1d */ /* 0x000fec0000002000 */
.L_x_3290:
[----:B--23--:R-:W2:Y:S02]  /*143f0*/  LDL R0, [R1+0x54] ;  /* 0x0000540001007983 */ /* 0x00cea40000100800 */
[----:B--2---:R-:W-:-:S13]  /*14400*/  ISETP.GE.AND P0, PT, R0, c[0x0][0x538], PT ;  /* 0x00014e0000007a0c */ /* 0x004fda0003f06270 */
[----:B-1--4-:R-:W-:Y:S01]  /*14410*/  @P0 CALL.REL.NOINC `(.L_x_3292) ;  /* 0x0000001000000944 */ /* 0x012fe20003c00000 */
[----:B------:R-:W-:Y:S05]  /*14420*/  BRA `(.L_x_3293) ;  /* 0xfffec48000007947 */ /* 0x000fea000383ffff */
.L_x_3292:
[----:B------:R-:W-:Y:S05]  /*14430*/  EXIT ;  /* 0x000000000000794d */ /* 0x000fea0003800000 */
.L_x_3224:
[----:B------:R-:W-:Y:S01]  /*14440*/  IMAD.MOV.U32 R249, RZ, RZ, R5 ;  /* 0x000000fffff97224 */ /* 0x000fe200078e0005 */
[----:B------:R-:W-:Y:S01]  /*14450*/  MOV R250, RZ ;  /* 0x000000ff00fa7202 */ /* 0x000fe20000000f00 */
[----:B------:R-:W-:Y:S01]  /*14460*/  IMAD.MOV.U32 R3, RZ, RZ, 0x181f ;  /* 0x0000181fff037424 */ /* 0x000fe200078e00ff */
[----:B------:R-:W-:Y:S02]  /*14470*/  MOV R2, 0x14490 ;  /* 0x0001449000027802 */ /* 0x000fe40000000f00 */
[----:B-----5:R-:W-:Y:S05]  /*14480*/  CALL.REL.NOINC `($__internal_18_$__cuda_sm70_shflsync_idx_p) ;  /* 0x00002f4000007944 */ /* 0x020fea0003c00000 */
[----:B------:R-:W-:Y:S01]  /*14490*/  MOV R4, R250 ;  /* 0x000000fa00047202 */ /* 0x000fe20000000f00 */
[----:B-1---5:R-:W-:Y:S05]  /*144a0*/  BRA `(.L_x_3294) ;  /* 0xfffed07000007947 */ /* 0x022fea000383ffff */
.L_x_3225:
[----:B------:R-:W-:Y:S01]  /*144b0*/  IMAD.MOV.U32 R249, RZ, RZ, R13 ;  /* 0x000000fffff97224 */ /* 0x000fe200078e000d */
[----:B------:R-:W-:Y:S01]  /*144c0*/  MOV R250, RZ ;  /* 0x000000ff00fa7202 */ /* 0x000fe20000000f00 */
[----:B------:R-:W-:Y:S01]  /*144d0*/  IMAD.MOV.U32 R3, RZ, RZ, 0x181f ;  /* 0x0000181fff037424 */ /* 0x000fe200078e00ff */
[----:B------:R-:W-:Y:S02]  /*144e0*/  MOV R2, 0x14500 ;  /* 0x0001450000027802 */ /* 0x000fe40000000f00 */
[----:B-12--5:R-:W-:Y:S05]  /*144f0*/  CALL.REL.NOINC `($__internal_18_$__cuda_sm70_shflsync_idx_p) ;  /* 0x00002ed000007944 */ /* 0x026fea0003c00000 */
[----:B-----5:R-:W-:Y:S01]  /*14500*/  MOV R0, R250 ;  /* 0x000000fa00007202 */ /* 0x020fe20000000f00 */
[----:B-1----:R-:W-:Y:S05]  /*14510*/  BRA `(.L_x_3295) ;  /* 0xfffed02000007947 */ /* 0x002fea000383ffff */
.L_x_3228:
[----:B------:R-:W-:Y:S01]  /*14520*/  IMAD.MOV.U32 R249, RZ, RZ, R5 ;  /* 0x000000fffff97224 */ /* 0x000fe200078e0005 */
[----:B------:R-:W-:Y:S01]  /*14530*/  MOV R250, 0x1 ;  /* 0x0000000100fa7802 */ /* 0x000fe20000000f00 */
[----:B-1----:R-:W-:Y:S01]  /*14540*/  IMAD.MOV.U32 R3, RZ, RZ, 0x181f ;  /* 0x0000181fff037424 */ /* 0x002fe200078e00ff */
[----:B------:R-:W-:-:S02]  /*14550*/  MOV R2, 0x14570 ;  /* 0x0001457000027802 */ /* 0x000fc40000000f00 */
[----:B--2-45:R-:W-:Y:S05]  /*14560*/  CALL.REL.NOINC `($__internal_18_$__cuda_sm70_shflsync_idx_p) ;  /* 0x00002e6000007944 */ /* 0x034fea0003c00000 */
[----:B------:R-:W-:Y:S01]  /*14570*/  IMAD.MOV.U32 R4, RZ, RZ, R250 ;  /* 0x000000ffff047224 */ /* 0x000fe200078e00fa */
[----:B------:R-:W-:Y:S01]  /*14580*/  MOV R250, 0x1 ;  /* 0x0000000100fa7802 */ /* 0x000fe20000000f00 */
[----:B------:R-:W-:Y:S01]  /*14590*/  IMAD.MOV.U32 R249, RZ, RZ, R13 ;  /* 0x000000fffff97224 */ /* 0x000fe200078e000d */
[----:B------:R-:W-:-:S02]  /*145a0*/  MOV R3, 0x181f ;  /* 0x0000181f00037802 */ /* 0x000fc40000000f00 */
[----:B------:R-:W-:Y:S02]  /*145b0*/  MOV R2, 0x145d0 ;  /* 0x000145d000027802 */ /* 0x000fe40000000f00 */
[----:B-1---5:R-:W-:Y:S05]  /*145c0*/  CALL.REL.NOINC `($__internal_18_$__cuda_sm70_shflsync_idx_p) ;  /* 0x00002e0000007944 */ /* 0x022fea0003c00000 */
[----:B-----5:R-:W-:Y:S01]  /*145d0*/  MOV R0, R250 ;  /* 0x000000fa00007202 */ /* 0x020fe20000000f00 */
[----:B-1----:R-:W-:Y:S05]  /*145e0*/  BRA `(.L_x_3296) ;  /* 0xfffed19000007947 */ /* 0x002fea000383ffff */
.L_x_3231:
[----:B------:R-:W-:Y:S01]  /*145f0*/  IMAD.MOV.U32 R249, RZ, RZ, R5 ;  /* 0x000000fffff97224 */ /* 0x000fe200078e0005 */
[----:B------:R-:W-:Y:S01]  /*14600*/  MOV R250, 0x2 ;  /* 0x0000000200fa7802 */ /* 0x000fe20000000f00 */
[----:B-1----:R-:W-:Y:S01]  /*14610*/  IMAD.MOV.U32 R3, RZ, RZ, 0x181f ;  /* 0x0000181fff037424 */ /* 0x002fe200078e00ff */
[----:B------:R-:W-:Y:S02]  /*14620*/  MOV R2, 0x14640 ;  /* 0x0001464000027802 */ /* 0x000fe40000000f00 */
[----:B--2345:R-:W-:Y:S05]  /*14630*/  CALL.REL.NOINC `($__internal_18_$__cuda_sm70_shflsync_idx_p) ;  /* 0x00002d9000007944 */ /* 0x03cfea0003c00000 */
[----:B------:R-:W-:Y:S01]  /*14640*/  MOV R4, R250 ;  /* 0x000000fa00047202 */ /* 0x000fe20000000f00 */
[----:B-1---5:R-:W-:Y:S05]  /*14650*/  BRA `(.L_x_3297) ;  /* 0xfffed2e000007947 */ /* 0x022fea000383ffff */
.L_x_3232:
[----:B------:R-:W-:Y:S01]  /*14660*/  IMAD.MOV.U32 R249, RZ, RZ, R13 ;  /* 0x000000fffff97224 */ /* 0x000fe200078e000d */
[----:B------:R-:W-:Y:S01]  /*14670*/  MOV R250, 0x2 ;  /* 0x0000000200fa7802 */ /* 0x000fe20000000f00 */
[----:B-1----:R-:W-:Y:S01]  /*14680*/  IMAD.MOV.U32 R3, RZ, RZ, 0x181f ;  /* 0x0000181fff037424 */ /* 0x002fe200078e00ff */
[----:B------:R-:W-:Y:S02]  /*14690*/  MOV R2, 0x146b0 ;  /* 0x000146b000027802 */ /* 0x000fe40000000f00 */
[----:B--2345:R-:W-:Y:S05]  /*146a0*/  CALL.REL.NOINC `($__internal_18_$__cuda_sm70_shflsync_idx_p) ;  /* 0x00002d2000007944 */ /* 0x03cfea0003c00000 */
[----:B-----5:R-:W-:Y:S01]  /*146b0*/  MOV R0, R250 ;  /* 0x000000fa00007202 */ /* 0x020fe20000000f00 */
[----:B-1----:R-:W-:Y:S05]  /*146c0*/  BRA `(.L_x_3298) ;  /* 0xfffed29000007947 */ /* 0x002fea000383ffff */
.L_x_3235:
[----:B------:R-:W-:Y:S01]  /*146d0*/  IMAD.MOV.U32 R249, RZ, RZ, R5 ;  /* 0x000000fffff97224 */ /* 0x000fe200078e0005 */
[----:B------:R-:W-:Y:S01]  /*146e0*/  MOV R250, 0x3 ;  /* 0x0000000300fa7802 */ /* 0x000fe20000000f00 */
[----:B-1----:R-:W-:Y:S01]  /*146f0*/  IMAD.MOV.U32 R3, RZ, RZ, 0x181f ;  /* 0x0000181fff037424 */ /* 0x002fe200078e00ff */
[----:B------:R-:W-:-:S02]  /*14700*/  MOV R2, 0x14720 ;  /* 0x0001472000027802 */ /* 0x000fc40000000f00 */
[----:B--2345:R-:W-:Y:S05]  /*14710*/  CALL.REL.NOINC `($__internal_18_$__cuda_sm70_shflsync_idx_p) ;  /* 0x00002cb000007944 */ /* 0x03cfea0003c00000 */
        /* <DEDUP_REMOVED lines=8> */
.L_x_3238:
[----:B------:R-:W-:Y:S01]  /*147a0*/  IMAD.MOV.U32 R249, RZ, RZ, R22 ;  /* 0x000000fffff97224 */ /* 0x000fe200078e0016 */
[----:B------:R-:W-:Y:S01]  /*147b0*/  MOV R250, RZ ;  /* 0x000000ff00fa7202 */ /* 0x000fe20000000f00 */
[----:B------:R-:W-:Y:S01]  /*147c0*/  IMAD.MOV.U32 R3, RZ, RZ, 0x181f ;  /* 0x0000181fff037424 */ /* 0x000fe200078e00ff */
[----:B------:R-:W-:Y:S02]  /*147d0*/  MOV R2, 0x147f0 ;  /* 0x000147f000027802 */ /* 0x000fe40000000f00 */
[----:B------:R-:W-:Y:S05]  /*147e0*/  CALL.REL.NOINC `($__internal_18_$__cuda_sm70_shflsync_idx_p) ;  /* 0x00002be000007944 */ /* 0x000fea0003c00000 */
[----:B------:R-:W-:Y:S01]  /*147f0*/  MOV R4, R250 ;  /* 0x000000fa00047202 */ /* 0x000fe20000000f00 */
[----:B-1---5:R-:W-:Y:S05]  /*14800*/  BRA `(.L_x_3300) ;  /* 0xfffef7d000007947 */ /* 0x022fea000383ffff */
.L_x_3239:
[----:B------:R-:W-:Y:S01]  /*14810*/  IMAD.MOV.U32 R249, RZ, RZ, R23 ;  /* 0x000000fffff97224 */ /* 0x000fe200078e0017 */
[----:B------:R-:W-:Y:S01]  /*14820*/  MOV R250, RZ ;  /* 0x000000ff00fa7202 */ /* 0x000fe20000000f00 */
[----:B------:R-:W-:Y:S01]  /*14830*/  IMAD.MOV.U32 R3, RZ, RZ, 0x181f ;  /* 0x0000181fff037424 */ /* 0x000fe200078e00ff */
[----:B------:R-:W-:Y:S02]  /*14840*/  MOV R2, 0x14860 ;  /* 0x0001486000027802 */ /* 0x000fe40000000f00 */
[----:B-12---:R-:W-:Y:S05]  /*14850*/  CALL.REL.NOINC `($__internal_18_$__cuda_sm70_shflsync_idx_p) ;  /* 0x00002b7000007944 */ /* 0x006fea0003c00000 */
[C---:B------:R-:W-:Y:S01]  /*14860*/  IADD3 R10, P1, R250.reuse, R150, RZ ;  /* 0x00000096fa0a7210 */ /* 0x040fe20007f3e0ff */
[----:B------:R-:W-:Y:S01]  /*14870*/  IMAD.MOV.U32 R249, RZ, RZ, R22 ;  /* 0x000000fffff97224 */ /* 0x000fe200078e0016 */
[----:B------:R-:W-:-:S02]  /*14880*/  IADD3 R8, P0, R250, R151, RZ ;  /* 0x00000097fa087210 */ /* 0x000fc40007f1e0ff */
[C---:B-----5:R-:W-:Y:S01]  /*14890*/  IADD3 R0, R245.reuse, 0xc0, RZ ;  /* 0x000000c0f5007810 */ /* 0x060fe20007ffe0ff */
[C---:B------:R-:W-:Y:S01]  /*148a0*/  IMAD.X R11, R4.reuse, 0x1, R144, P1 ;  /* 0x00000001040b7824 */ /* 0x040fe200008e0690 */
[----:B------:R-:W-:Y:S01]  /*148b0*/  ISETP.GE.AND P3, PT, R245, c[0x0][0x1d4], PT ;  /* 0x00007500f5007a0c */ /* 0x000fe20003f66270 */
[----:B------:R-:W-:Y:S01]  /*148c0*/  IMAD.X R9, R4, 0x1, R145, P0 ;  /* 0x0000000104097824 */ /* 0x000fe200000e0691 */
[----:B------:R-:W-:Y:S02]  /*148d0*/  ISETP.GE.AND P2, PT, R252, c[0x0][0x1d4], PT ;  /* 0x00007500fc007a0c */ /* 0x000fe40003f46270 */
[----:B------:R-:W-:Y:S02]  /*148e0*/  ISETP.GE.AND P1, PT, R251, c[0x0][0x1d4], PT ;  /* 0x00007500fb007a0c */ /* 0x000fe40003f26270 */
[----:B------:R-:W-:Y:S02]  /*148f0*/  ISETP.GE.AND P0, PT, R0, c[0x0][0x1d4], PT ;  /* 0x0000750000007a0c */ /* 0x000fe40003f06270 */
[----:B------:R-:W-:-:S02]  /*14900*/  IADD3 R6, P5, R250, R152, RZ ;  /* 0x00000098fa067210 */ /* 0x000fc40007fbe0ff */
[----:B------:R-:W-:Y:S01]  /*14910*/  IADD3 R2, P4, R250, R153, RZ ;  /* 0x00000099fa027210 */ /* 0x000fe20007f9e0ff */
[----:B------:R-:W-:Y:S01]  /*14920*/  IMAD.MOV.U32 R250, RZ, RZ, 0x1 ;  /* 0x00000001fffa7424 */ /* 0x000fe200078e00ff */
[----:B------:R-:W-:Y:S01]  /*14930*/  SEL R5, RZ, 0x10, P3 ;  /* 0x00000010ff057807 */ /* 0x000fe20001800000 */
[C---:B------:R-:W-:Y:S01]  /*14940*/  IMAD.X R7, R4.reuse, 0x1, R146, P5 ;  /* 0x0000000104077824 */ /* 0x040fe200028e0692 */
[----:B------:R-:W-:Y:S01]  /*14950*/  @!PT LDS RZ, [RZ] ;  /* 0x00000000fffff984 */ /* 0x000fe20000000800 */
[----:B------:R-:W-:Y:S01]  /*14960*/  @!PT LDS RZ, [RZ] ;  /* 0x00000000fffff984 */ /* 0x000fe20000000800 */
[----:B------:R-:W-:Y:S01]  /*14970*/  @!PT LDS RZ, [RZ] ;  /* 0x00000000fffff984 */ /* 0x000fe20000000800 */
[----:B------:R2:W-:Y:S01]  /*14980*/  LDGSTS.E.BYPASS.LTC128B.128 [R243+0xc100], [R10.64], !P3 ;  /* 0x0c1000000af37fae */ /* 0x0005e2000d901d46 */
[----:B------:R-:W-:Y:S01]  /*14990*/  IMAD.X R3, R4, 0x1, R147, P4 ;  /* 0x0000000104037824 */ /* 0x000fe200020e0693 */
[----:B------:R-:W-:Y:S02]  /*149a0*/  SEL R14, RZ, 0x10, P2 ;  /* 0x00000010ff0e7807 */ /* 0x000fe40001000000 */
[----:B------:R2:W-:Y:S01]  /*149b0*/  LDGSTS.E.BYPASS.LTC128B.128 [R243+0xf100], [R8.64], !P2 ;  /* 0x0f10000008f37fae */ /* 0x0005e2000d101d46 */
[----:B------:R-:W-:Y:S02]  /*149c0*/  SEL R13, RZ, 0x10, P1 ;  /* 0x00000010ff0d7807 */ /* 0x000fe40000800000 */
[----:B------:R-:W-:Y:S01]  /*149d0*/  SEL R12, RZ, 0x10, P0 ;  /* 0x00000010ff0c7807 */ /* 0x000fe20000000000 */
[----:B------:R2:W-:Y:S04]  /*149e0*/  LDGSTS.E.BYPASS.LTC128B.128 [R243+0x12100], [R6.64], !P1 ;  /* 0x1210000006f37fae */ /* 0x0005e8000c901d46 */
[----:B------:R3:W-:Y:S02]  /*149f0*/  LDGSTS.E.BYPASS.LTC128B.128 [R243+0x15100], [R2.64], !P0 ;  /* 0x1510000002f37fae */ /* 0x0007e4000c101d46 */
[----:B---3--:R-:W-:Y:S01]  /*14a00*/  IMAD.MOV.U32 R3, RZ, RZ, 0x181f ;  /* 0x0000181fff037424 */ /* 0x008fe200078e00ff */
[----:B------:R-:W-:-:S02]  /*14a10*/  MOV R2, 0x14a30 ;  /* 0x00014a3000027802 */ /* 0x000fc40000000f00 */
[----:B-12---:R-:W-:Y:S05]  /*14a20*/  CALL.REL.NOINC `($__internal_18_$__cuda_sm70_shflsync_idx_p) ;  /* 0x000029a000007944 */ /* 0x006fea0003c00000 */
[----:B-----5:R-:W-:Y:S01]  /*14a30*/  IMAD.MOV.U32 R0, RZ, RZ, R250 ;  /* 0x000000ffff007224 */ /* 0x020fe200078e00fa */
[----:B------:R-:W-:Y:S01]  /*14a40*/  MOV R250, 0x1 ;  /* 0x0000000100fa7802 */ /* 0x000fe20000000f00 */
[----:B------:R-:W-:Y:S01]  /*14a50*/  IMAD.MOV.U32 R249, RZ, RZ, R23 ;  /* 0x000000fffff97224 */ /* 0x000fe200078e0017 */
[----:B------:R-:W-:-:S02]  /*14a60*/  MOV R3, 0x181f ;  /* 0x0000181f00037802 */ /* 0x000fc40000000f00 */
[----:B------:R-:W-:Y:S02]  /*14a70*/  MOV R2, 0x14a90 ;  /* 0x00014a9000027802 */ /* 0x000fe40000000f00 */
[----:B-1----:R-:W-:Y:S05]  /*14a80*/  CALL.REL.NOINC `($__internal_18_$__cuda_sm70_shflsync_idx_p) ;  /* 0x0000294000007944 */ /* 0x002fea0003c00000 */
[----:B------:R-:W-:Y:S01]  /*14a90*/  IADD3 R10, -R5, 0x10, RZ ;  /* 0x00000010050a7810 */ /* 0x000fe20007ffe1ff */
[----:B------:R-:W-:Y:S01]  /*14aa0*/  IMAD.MOV.U32 R249, RZ, RZ, R22 ;  /* 0x000000fffff97224 */ /* 0x000fe200078e0016 */
[----:B------:R-:W-:Y:S02]  /*14ab0*/  IADD3 R6, -R13, 0x10, RZ ;  /* 0x000000100d067810 */ /* 0x000fe40007ffe1ff */
[----:B------:R-:W-:Y:S02]  /*14ac0*/  IADD3 R2, -R14, 0x10, RZ ;  /* 0x000000100e027810 */ /* 0x000fe40007ffe1ff */
[----:B------:R-:W-:Y:S02]  /*14ad0*/  LOP3.LUT R10, R10, 0xf, RZ, 0xc0, !PT ;  /* 0x0000000f0a0a7812 */ /* 0x000fe400078ec0ff */
[----:B------:R-:W-:Y:S02]  /*14ae0*/  IADD3 R3, -R12, 0x10, RZ ;  /* 0x000000100c037810 */ /* 0x000fe40007ffe1ff */
[----:B------:R-:W-:-:S02]  /*14af0*/  LOP3.LUT R6, R6, 0xf, RZ, 0xc0, !PT ;  /* 0x0000000f06067812 */ /* 0x000fc400078ec0ff */
[----:B------:R-:W-:Y:S02]  /*14b00*/  LOP3.LUT R2, R2, 0xf, RZ, 0xc0, !PT ;  /* 0x0000000f02027812 */ /* 0x000fe400078ec0ff */
[-C--:B------:R-:W-:Y:S02]  /*14b10*/  IADD3 R10, P1, P0, R10, R250.reuse, R150 ;  /* 0x000000fa0a0a7210 */ /* 0x080fe4000783e096 */
[----:B------:R-:W-:Y:S02]  /*14b20*/  LOP3.LUT R3, R3, 0xf, RZ, 0xc0, !PT ;  /* 0x0000000f03037812 */ /* 0x000fe400078ec0ff */
[-C--:B------:R-:W-:Y:S02]  /*14b30*/  IADD3 R6, P3, P2, R6, R250.reuse, R152 ;  /* 0x000000fa06067210 */ /* 0x080fe40007a7e098 */
[----:B------:R-:W-:Y:S02]  /*14b40*/  IADD3 R8, P5, P4, R2, R250, R151 ;  /* 0x000000fa02087210 */ /* 0x000fe40007cbe097 */
[----:B-----5:R-:W-:-:S02]  /*14b50*/  IADD3.X R11, RZ, R0, R144, P1, P0 ;  /* 0x00000000ff0b7210 */ /* 0x020fc40000fe0490 */
[----:B------:R-:W-:Y:S01]  /*14b60*/  IADD3 R2, P1, P0, R3, R250, R153 ;  /* 0x000000fa03027210 */ /* 0x000fe2000783e099 */
[----:B------:R-:W-:Y:S01]  /*14b70*/  IMAD.MOV.U32 R250, RZ, RZ, 0x2 ;  /* 0x00000002fffa7424 */ /* 0x000fe200078e00ff */
[-C--:B------:R-:W-:Y:S02]  /*14b80*/  IADD3.X R7, RZ, R0.reuse, R146, P3, P2 ;  /* 0x00000000ff077210 */ /* 0x080fe40001fe4492 */
[----:B------:R-:W-:Y:S02]  /*14b90*/  ISETP.NE.U32.AND P3, PT, R5, RZ, PT ;  /* 0x000000ff0500720c */ /* 0x000fe40003f65070 */
[----:B------:R-:W-:Y:S02]  /*14ba0*/  ISETP.NE.U32.AND P2, PT, R14, RZ, PT ;  /* 0x000000ff0e00720c */ /* 0x000fe40003f45070 */
[----:B------:R-:W-:Y:S02]  /*14bb0*/  IADD3.X R3, RZ, R0, R147, P1, P0 ;  /* 0x00000000ff037210 */ /* 0x000fe40000fe0493 */
[----:B------:R-:W-:-:S02]  /*14bc0*/  ISETP.NE.U32.AND P1, PT, R13, RZ, PT ;  /* 0x000000ff0d00720c */ /* 0x000fc40003f25070 */
[----:B------:R-:W-:Y:S02]  /*14bd0*/  ISETP.NE.U32.AND P0, PT, R12, RZ, PT ;  /* 0x000000ff0c00720c */ /* 0x000fe40003f05070 */
[----:B------:R-:W-:-:S03]  /*14be0*/  IADD3.X R9, RZ, R0, R145, P5, P4 ;  /* 0x00000000ff097210 */ /* 0x000fc60002fe8491 */
        /* <DEDUP_REMOVED lines=9> */
[----:B-12---:R-:W-:Y:S05]  /*14c80*/  CALL.REL.NOINC `($__internal_18_$__cuda_sm70_shflsync_idx_p) ;  /* 0x0000274000007944 */ /* 0x006fea0003c00000 */
        /* <DEDUP_REMOVED lines=8> */
.L_x_3240:
[----:B------:R-:W-:Y:S01]  /*14d10*/  IMAD.MOV.U32 R249, RZ, RZ, R4 ;  /* 0x000000fffff97224 */ /* 0x000fe200078e0004 */
[----:B------:R-:W-:Y:S01]  /*14d20*/  MOV R250, RZ ;  /* 0x000000ff00fa7202 */ /* 0x000fe20000000f00 */
[----:B------:R-:W-:Y:S01]  /*14d30*/  IMAD.MOV.U32 R3, RZ, RZ, 0x1c1f ;  /* 0x00001c1fff037424 */ /* 0x000fe200078e00ff */
[----:B------:R-:W-:Y:S02]  /*14d40*/  MOV R2, 0x14d60 ;  /* 0x00014d6000027802 */ /* 0x000fe40000000f00 */
[----:B------:R-:W-:Y:S05]  /*14d50*/  CALL.REL.NOINC `($__internal_18_$__cuda_sm70_shflsync_idx_p) ;  /* 0x0000267000007944 */ /* 0x000fea0003c00000 */
[----:B-----5:R-:W-:Y:S01]  /*14d60*/  MOV R0, R250 ;  /* 0x000000fa00007202 */ /* 0x020fe20000000f00 */
[----:B-1----:R-:W-:Y:S05]  /*14d70*/  BRA `(.L_x_3302) ;  /* 0xfffef78000007947 */ /* 0x002fea000383ffff */
.L_x_3241:
[----:B------:R-:W-:Y:S01]  /*14d80*/  IMAD.MOV.U32 R249, RZ, RZ, R4 ;  /* 0x000000fffff97224 */ /* 0x000fe200078e0004 */
[----:B------:R-:W-:Y:S01]  /*14d90*/  MOV R250, 0x1 ;  /* 0x0000000100fa7802 */ /* 0x000fe20000000f00 */
[----:B------:R-:W-:Y:S01]  /*14da0*/  IMAD.MOV.U32 R3, RZ, RZ, 0x1c1f ;  /* 0x00001c1fff037424 */ /* 0x000fe200078e00ff */
[----:B------:R-:W-:Y:S02]  /*14db0*/  MOV R2, 0x14dd0 ;  /* 0x00014dd000027802 */ /* 0x000fe40000000f00 */
[----:B-12---:R-:W-:Y:S05]  /*14dc0*/  CALL.REL.NOINC `($__internal_18_$__cuda_sm70_shflsync_idx_p) ;  /* 0x0000260000007944 */ /* 0x006fea0003c00000 */
[----:B------:R-:W2:Y:S01]  /*14dd0*/  LDL R2, [R1] ;  /* 0x0000000001027983 */ /* 0x000ea20000100800 */
        /* <DEDUP_REMOVED lines=80> */
[----:B------:R-:W-:Y:S02]  /*152e0*/  ISETP.GT.AND P0, PT, R0, 0x51, PT ;  /* 0x000000510000780c */ /* 0x000fe40003f04270 */
[----:B------:R-:W-:Y:S02]  /*152f0*/  FSEL R3, R26, -INF , P1 ;  /* 0xff8000001a037808 */ /* 0x000fe40000800000 */
[----:B------:R-:W-:Y:S02]  /*15300*/  FMNMX.FTZ R4, R224, R4, !PT ;  /* 0x00000004e0047209 */ /* 0x000fe40007810000 */
[----:B------:R-:W-:Y:S01]  /*15310*/  ISETP.GT.AND P1, PT, R0, 0x58, PT ;  /* 0x000000580000780c */ /* 0x000fe20003f24270 */
[----:B------:R-:W-:Y:S01]  /*15320*/  STL [R1+0x8], R3 ;  /* 0x0000080301007387 */ /* 0x000fe20000100800 */
[----:B------:R-:W-:Y:S02]  /*15330*/  FMNMX.FTZ R4, R3, R4, !PT ;  /* 0x0000000403047209 */ /* 0x000fe40007810000 */
[----:B------:R-:W-:-:S02]  /*15340*/  FSEL R250, R58, -INF , P1 ;  /* 0xff8000003afa7808 */ /* 0x000fc40000800000 */
[----:B--2---:R-:W-:Y:S02]  /*15350*/  FMNMX.FTZ R173, R2, R173, !PT ;  /* 0x000000ad02ad7209 */ /* 0x004fe40007810000 */
[----:B------:R-:W-:Y:S02]  /*15360*/  FSEL R2, R27, -INF , P0 ;  /* 0xff8000001b027808 */ /* 0x000fe40000000000 */
[----:B------:R-:W-:Y:S02]  /*15370*/  FMNMX.FTZ R173, R247, R173, !PT ;  /* 0x000000adf7ad7209 */ /* 0x000fe40007810000 */
[----:B------:R-:W-:Y:S01]  /*15380*/  ISETP.GT.AND P0, PT, R0, 0x59, PT ;  /* 0x000000590000780c */ /* 0x000fe20003f04270 */
[----:B------:R2:W-:Y:S01]  /*15390*/  STL [R1+0x4], R2 ;  /* 0x0000040201007387 */ /* 0x0005e20000100800 */
[----:B------:R-:W-:Y:S01]  /*153a0*/  FMNMX.FTZ R173, R244, R173, !PT ;  /* 0x000000adf4ad7209 */ /* 0x000fe20007810000 */
[----:B------:R-:W-:Y:S01]  /*153b0*/  IMAD.MOV.U32 R0, RZ, RZ, 0x2 ;  /* 0x00000002ff007424 */ /* 0x000fe200078e00ff */
[----:B------:R-:W-:-:S02]  /*153c0*/  FMNMX.FTZ R4, R2, R4, !PT ;  /* 0x0000000402047209 */ /* 0x000fc40007810000 */
[----:B------:R-:W-:Y:S02]  /*153d0*/  FMNMX.FTZ R173, R238, R173, !PT ;  /* 0x000000adeead7209 */ /* 0x000fe40007810000 */
[----:B------:R-:W-:Y:S02]  /*153e0*/  FSEL R249, R59, -INF , P0 ;  /* 0xff8000003bf97808 */ /* 0x000fe40000000000 */
[----:B------:R-:W-:Y:S01]  /*153f0*/  FMNMX.FTZ R4, R250, R4, !PT ;  /* 0x00000004fa047209 */ /* 0x000fe20007810000 */
[----:B------:R-:W-:-:S03]  /*15400*/  IMAD.MOV.U32 R172, RZ, RZ, R173 ;  /* 0x000000ffffac7224 */ /* 0x000fc600078e00ad */
[----:B------:R-:W-:Y:S02]  /*15410*/  FMNMX.FTZ R4, R249, R4, !PT ;  /* 0x00000004f9047209 */ /* 0x000fe40007810000 */
[----:B--2---:R-:W-:Y:S02]  /*15420*/  MOV R2, 0x15440 ;  /* 0x0001544000027802 */ /* 0x004fe40000000f00 */
[----:B-1----:R-:W-:Y:S05]  /*15430*/  CALL.REL.NOINC `($__internal_17_$__cuda_sm70_shflsync_bfly_p) ;  /* 0x00001f3000007944 */ /* 0x002fea0003c00000 */
[----:B------:R-:W-:Y:S01]  /*15440*/  FMNMX.FTZ R173, R173, R0, !PT ;  /* 0x00000000adad7209 */ /* 0x000fe20007810000 */
[----:B------:R-:W-:Y:S01]  /*15450*/  IMAD.MOV.U32 R0, RZ, RZ, 0x1 ;  /* 0x00000001ff007424 */ /* 0x000fe200078e00ff */
[----:B------:R-:W-:-:S03]  /*15460*/  MOV R2, 0x15490 ;  /* 0x0001549000027802 */ /* 0x000fc60000000f00 */
[----:B------:R-:W-:Y:S02]  /*15470*/  IMAD.MOV.U32 R172, RZ, RZ, R173 ;  /* 0x000000ffffac7224 */ /* 0x000fe400078e00ad */
[----:B------:R-:W-:Y:S05]  /*15480*/  CALL.REL.NOINC `($__internal_17_$__cuda_sm70_shflsync_bfly_p) ;  /* 0x00001ee000007944 */ /* 0x000fea0003c00000 */
[----:B------:R-:W-:Y:S01]  /*15490*/  FMNMX.FTZ R173, R173, R0, !PT ;  /* 0x00000000adad7209 */ /* 0x000fe20007810000 */
[----:B------:R-:W-:Y:S01]  /*154a0*/  IMAD.MOV.U32 R172, RZ, RZ, R4 ;  /* 0x000000ffffac7224 */ /* 0x000fe200078e0004 */
[----:B------:R-:W-:Y:S01]  /*154b0*/  MOV R2, 0x154e0 ;  /* 0x000154e000027802 */ /* 0x000fe20000000f00 */
[----:B------:R-:W-:Y:S02]  /*154c0*/  IMAD.MOV.U32 R0, RZ, RZ, 0x2 ;  /* 0x00000002ff007424 */ /* 0x000fe400078e00ff */
[----:B------:R-:W-:Y:S05]  /*154d0*/  CALL.REL.NOINC `($__internal_17_$__cuda_sm70_shflsync_bfly_p) ;  /* 0x00001e9000007944 */ /* 0x000fea0003c00000 */
[----:B------:R-:W-:Y:S01]  /*154e0*/  FMNMX.FTZ R4, R4, R0, !PT ;  /* 0x0000000004047209 */ /* 0x000fe20007810000 */
[----:B------:R-:W-:Y:S01]  /*154f0*/  IMAD.MOV.U32 R0, RZ, RZ, 0x1 ;  /* 0x00000001ff007424 */ /* 0x000fe200078e00ff */
[----:B------:R-:W-:-:S03]  /*15500*/  MOV R2, 0x15530 ;  /* 0x0001553000027802 */ /* 0x000fc60000000f00 */
[----:B------:R-:W-:Y:S02]  /*15510*/  IMAD.MOV.U32 R172, RZ, RZ, R4 ;  /* 0x000000ffffac7224 */ /* 0x000fe400078e0004 */
[----:B------:R-:W-:Y:S05]  /*15520*/  CALL.REL.NOINC `($__internal_17_$__cuda_sm70_shflsync_bfly_p) ;  /* 0x00001e4000007944 */ /* 0x000fea0003c00000 */
[----:B------:R-:W-:Y:S01]  /*15530*/  MOV R12, R0 ;  /* 0x00000000000c7202 */ /* 0x000fe20000000f00 */
[----:B------:R-:W-:Y:S05]  /*15540*/  BRA `(.L_x_3303) ;  /* 0xfffef9a000007947 */ /* 0x000fea000383ffff */
.L_x_3245:
[----:B------:R-:W-:Y:S01]  /*15550*/  MOV R250, RZ ;  /* 0x000000ff00fa7202 */ /* 0x000fe20000000f00 */
[----:B------:R-:W-:Y:S01]  /*15560*/  IMAD.MOV.U32 R249, RZ, RZ, R5 ;  /* 0x000000fffff97224 */ /* 0x000fe200078e0005 */
[----:B------:R-:W-:Y:S01]  /*15570*/  MOV R2, 0x155a0 ;  /* 0x000155a000027802 */ /* 0x000fe20000000f00 */
[----:B------:R-:W-:Y:S02]  /*15580*/  IMAD.MOV.U32 R3, RZ, RZ, 0x181f ;  /* 0x0000181fff037424 */ /* 0x000fe400078e00ff */
[----:B-1----:R-:W-:Y:S05]  /*15590*/  CALL.REL.NOINC `($__internal_18_$__cuda_sm70_shflsync_idx_p) ;  /* 0x00001e3000007944 */ /* 0x002fea0003c00000 */
[----:B------:R-:W-:Y:S01]  /*155a0*/  MOV R4, R250 ;  /* 0x000000fa00047202 */ /* 0x000fe20000000f00 */
[----:B-1---5:R-:W-:-:S05]  /*155b0*/  BRA `(.L_x_3304) ;  /* 0xffff258000007947 */ /* 0x022fca000383ffff */
.L_x_3246:
[----:B------:R-:W-:Y:S01]  /*155c0*/  MOV R250, RZ ;  /* 0x000000ff00fa7202 */ /* 0x000fe20000000f00 */
[----:B------:R-:W-:Y:S01]  /*155d0*/  IMAD.MOV.U32 R249, RZ, RZ, R6 ;  /* 0x000000fffff97224 */ /* 0x000fe200078e0006 */
[----:B------:R-:W-:Y:S01]  /*155e0*/  MOV R2, 0x15610 ;  /* 0x0001561000027802 */ /* 0x000fe20000000f00 */
[----:B------:R-:W-:Y:S02]  /*155f0*/  IMAD.MOV.U32 R3, RZ, RZ, 0x181f ;  /* 0x0000181fff037424 */ /* 0x000fe400078e00ff */
[----:B-123--:R-:W-:Y:S05]  /*15600*/  CALL.REL.NOINC `($__internal_18_$__cuda_sm70_shflsync_idx_p) ;  /* 0x00001dc000007944 */ /* 0x00efea0003c00000 */
[----:B------:R-:W-:Y:S01]  /*15610*/  ISETP.GE.AND P3, PT, R245, c[0x0][0x1d4], PT ;  /* 0x00007500f5007a0c */ /* 0x000fe20003f66270 */
[----:B------:R-:W-:Y:S01]  /*15620*/  IMAD.MOV.U32 R249, RZ, RZ, R5 ;  /* 0x000000fffff97224 */ /* 0x000fe200078e0005 */
[----:B------:R-:W-:Y:S02]  /*15630*/  IADD3 R20, P0, R250, R28, RZ ;  /* 0x0000001cfa147210 */ /* 0x000fe40007f1e0ff */
[----:B------:R-:W-:Y:S02]  /*15640*/  ISETP.GE.AND P2, PT, R252, c[0x0][0x1d4], PT ;  /* 0x00007500fc007a0c */ /* 0x000fe40003f46270 */
[----:B------:R-:W-:Y:S01]  /*15650*/  ISETP.GE.AND P1, PT, R251, c[0x0][0x1d4], PT ;  /* 0x00007500fb007a0c */ /* 0x000fe20003f26270 */
[----:B------:R-:W-:Y:S01]  /*15660*/  IMAD.X R21, R4, 0x1, R7, P0 ;  /* 0x0000000104157824 */ /* 0x000fe200000e0607 */
[----:B------:R-:W-:Y:S02]  /*15670*/  IADD3 R2, P0, R250, R29, RZ ;  /* 0x0000001dfa027210 */ /* 0x000fe40007f1e0ff */
[----:B-----5:R-:W-:Y:S02]  /*15680*/  IADD3 R0, R245, 0xc0, RZ ;  /* 0x000000c0f5007810 */ /* 0x020fe40007ffe0ff */
[----:B------:R-:W-:Y:S01]  /*15690*/  SEL R15, RZ, 0x10, P3 ;  /* 0x00000010ff0f7807 */ /* 0x000fe20001800000 */
[----:B------:R-:W-:Y:S01]  /*156a0*/  @!PT LDS RZ, [RZ] ;  /* 0x00000000fffff984 */ /* 0x000fe20000000800 */
[----:B------:R-:W-:Y:S01]  /*156b0*/  @!PT LDS RZ, [RZ] ;  /* 0x00000000fffff984 */ /* 0x000fe20000000800 */
[----:B------:R-:W-:Y:S01]  /*156c0*/  @!PT LDS RZ, [RZ] ;  /* 0x00000000fffff984 */ /* 0x000fe20000000800 */
[----:B------:R2:W-:Y:S01]  /*156d0*/  LDGSTS.E.BYPASS.LTC128B.128 [R243+0x100], [R20.64], !P3 ;  /* 0x0010000014f37fae */ /* 0x0005e2000d901d46 */
[----:B------:R-:W-:Y:S01]  /*156e0*/  SEL R23, RZ, 0x10, P1 ;  /* 0x00000010ff177807 */ /* 0x000fe20000800000 */
[----:B------:R-:W-:Y:S05]  /*156f0*/  IMAD.X R3, R4, 0x1, R12, P0 ;  /* 0x0000000104037824 */ /* 0x000fea00000e060c */
[----:B------:R3:W-:Y:S01]  /*15700*/  LDGSTS.E.BYPASS.LTC128B.128 [R243+0x3100], [R2.64], !P2 ;  /* 0x0310000002f37fae */ /* 0x0007e2000d101d46 */
[----:B--2---:R-:W-:Y:S02]  /*15710*/  SEL R20, RZ, 0x10, P2 ;  /* 0x00000010ff147807 */ /* 0x004fe40001000000 */
[----:B---3--:R-:W-:Y:S05]  /*15720*/  IADD3 R2, P0, R250, R30, RZ ;  /* 0x0000001efa027210 */ /* 0x008fea0007f1e0ff */
[----:B------:R-:W-:Y:S05]  /*15730*/  IMAD.X R3, R4, 0x1, R13, P0 ;  /* 0x0000000104037824 */ /* 0x000fea00000e060d */
[----:B------:R2:W-:Y:S02]  /*15740*/  LDGSTS.E.BYPASS.LTC128B.128 [R243+0x6100], [R2.64], !P1 ;  /* 0x0610000002f37fae */ /* 0x0005e4000c901d46 */
[----:B--2---:R-:W-:Y:S01]  /*15750*/  IADD3 R2, P0, R250, R31, RZ ;  /* 0x0000001ffa027210 */ /* 0x004fe20007f1e0ff */
[----:B------:R-:W-:Y:S04]  /*15760*/  IMAD.MOV.U32 R250, RZ, RZ, 0x1 ;  /* 0x00000001fffa7424 */ /* 0x000fe800078e00ff */
[----:B------:R-:W-:Y:S01]  /*15770*/  IMAD.X R3, R4, 0x1, R14, P0 ;  /* 0x0000000104037824 */ /* 0x000fe200000e060e */
[----:B------:R-:W-:Y:S04]  /*15780*/  ISETP.GE.AND P0, PT, R0, c[0x0][0x1d4], PT ;  /* 0x0000750000007a0c */ /* 0x000fe80003f06270 */
[----:B------:R-:W-:Y:S09]  /*15790*/  SEL R22, RZ, 0x10, P0 ;  /* 0x00000010ff167807 */ /* 0x000ff20000000000 */
[----:B------:R2:W-:Y:S02]  /*157a0*/  LDGSTS.E.BYPASS.LTC128B.128 [R243+0x9100], [R2.64], !P0 ;  /* 0x0910000002f37fae */ /* 0x0005e4000c101d46 */
[----:B--2---:R-:W-:Y:S01]  /*157b0*/  MOV R2, 0x157e0 ;  /* 0x000157e000027802 */ /* 0x004fe20000000f00 */
[----:B------:R-:W-:Y:S02]  /*157c0*/  IMAD.MOV.U32 R3, RZ, RZ, 0x181f ;  /* 0x0000181fff037424 */ /* 0x000fe400078e00ff */
[----:B-1----:R-:W-:Y:S05]  /*157d0*/  CALL.REL.NOINC `($__internal_18_$__cuda_sm70_shflsync_idx_p) ;  /* 0x00001bf000007944 */ /* 0x002fea0003c00000 */
[----:B------:R-:W-:Y:S01]  /*157e0*/  MOV R3, 0x181f ;  /* 0x0000181f00037802 */ /* 0x000fe20000000f00 */
[----:B-----5:R-:W-:Y:S01]  /*157f0*/  IMAD.MOV.U32 R0, RZ, RZ, R250 ;  /* 0x000000ffff007224 */ /* 0x020fe200078e00fa */
[----:B------:R-:W-:Y:S01]  /*15800*/  MOV R250, 0x1 ;  /* 0x0000000100fa7802 */ /* 0x000fe20000000f00 */
[----:B------:R-:W-:Y:S01]  /*15810*/  IMAD.MOV.U32 R249, RZ, RZ, R6 ;  /* 0x000000fffff97224 */ /* 0x000fe200078e0006 */
[----:B------:R-:W-:Y:S02]  /*15820*/  MOV R2, 0x15840 ;  /* 0x0001584000027802 */ /* 0x000fe40000000f00 */
[----:B-1----:R-:W-:Y:S05]  /*15830*/  CALL.REL.NOINC `($__internal_18_$__cuda_sm70_shflsync_idx_p) ;  /* 0x00001b9000007944 */ /* 0x002fea0003c00000 */
[C---:B------:R-:W-:Y:S01]  /*15840*/  IADD3 R2, -R15.reuse, 0x10, RZ ;  /* 0x000000100f027810 */ /* 0x040fe20007ffe1ff */
[----:B------:R-:W-:Y:S01]  /*15850*/  IMAD.MOV.U32 R249, RZ, RZ, R5 ;  /* 0x000000fffff97224 */ /* 0x000fe200078e0005 */
        /* <DEDUP_REMOVED lines=24> */
[----:B------:R-:W-:Y:S03]  /*159e0*/  IMAD.MOV.U32 R250, RZ, RZ, 0x2 ;  /* 0x00000002fffa7424 */ /* 0x000fe600078e00ff */
[----:B------:R-:W-:Y:S05]  /*159f0*/  IADD3.X R3, RZ, R0, R14, P1, P0 ;  /* 0x00000000ff037210 */ /* 0x000fea0000fe040e */
[----:B------:R2:W-:Y:S02]  /*15a00*/  LDGSTS.E.BYPASS.LTC128B.128.ZFILL [R243+0xa100], [R2.64], P2 ;  /* 0x0a10000002f37fae */ /* 0x0005e40009141d46 */
[----:B--2---:R-:W-:Y:S01]  /*15a10*/  MOV R2, 0x15a40 ;  /* 0x00015a4000027802 */ /* 0x004fe20000000f00 */
[----:B------:R-:W-:Y:S02]  /*15a20*/  IMAD.MOV.U32 R3, RZ, RZ, 0x181f ;  /* 0x0000181fff037424 */ /* 0x000fe400078e00ff */
[----:B-1----:R-:W-:Y:S05]  /*15a30*/  CALL.REL.NOINC `($__internal_18_$__cuda_sm70_shflsync_idx_p) ;  /* 0x0000199000007944 */ /* 0x002fea0003c00000 */
[----:B------:R-:W-:Y:S01]  /*15a40*/  MOV R3, 0x181f ;  /* 0x0000181f00037802 */ /* 0x000fe20000000f00 */
[----:B------:R-:W-:Y:S01]  /*15a50*/  IMAD.MOV.U32 R4, RZ, RZ, R250 ;  /* 0x000000ffff047224 */ /* 0x000fe200078e00fa */
[----:B------:R-:W-:Y:S01]  /*15a60*/  MOV R250, 0x2 ;  /* 0x0000000200fa7802 */ /* 0x000fe20000000f00 */
[----:B------:R-:W-:Y:S01]  /*15a70*/  IMAD.MOV.U32 R249, RZ, RZ, R6 ;  /* 0x000000fffff97224 */ /* 0x000fe200078e0006 */
[----:B------:R-:W-:Y:S02]  /*15a80*/  MOV R2, 0x15aa0 ;  /* 0x00015aa000027802 */ /* 0x000fe40000000f00 */
[----:B-1---5:R-:W-:Y:S05]  /*15a90*/  CALL.REL.NOINC `($__internal_18_$__cuda_sm70_shflsync_idx_p) ;  /* 0x0000193000007944 */ /* 0x022fea0003c00000 */
[----:B-----5:R-:W-:Y:S01]  /*15aa0*/  MOV R0, R250 ;  /* 0x000000fa00007202 */ /* 0x020fe20000000f00 */
[----:B-1----:R-:W-:-:S05]  /*15ab0*/  BRA `(.L_x_3305) ;  /* 0xffff22f000007947 */ /* 0x002fca000383ffff */
.L_x_3249:
[----:B------:R-:W-:Y:S01]  /*15ac0*/  MOV R250, RZ ;  /* 0x000000ff00fa7202 */ /* 0x000fe20000000f00 */
[----:B------:R-:W-:Y:S01]  /*15ad0*/  IMAD.MOV.U32 R249, RZ, RZ, R173 ;  /* 0x000000fffff97224 */ /* 0x000fe200078e00ad */
[----:B------:R-:W-:Y:S01]  /*15ae0*/  MOV R2, 0x15b10 ;  /* 0x00015b1000027802 */ /* 0x000fe20000000f00 */
[----:B------:R-:W-:Y:S02]  /*15af0*/  IMAD.MOV.U32 R3, RZ, RZ, 0x181f ;  /* 0x0000181fff037424 */ /* 0x000fe400078e00ff */
[----:B------:R-:W-:Y:S05]  /*15b00*/  CALL.REL.NOINC `($__internal_18_$__cuda_sm70_shflsync_idx_p) ;  /* 0x000018c000007944 */ /* 0x000fea0003c00000 */
[----:B------:R-:W-:Y:S01]  /*15b10*/  MOV R172, R250 ;  /* 0x000000fa00ac7202 */ /* 0x000fe20000000f00 */
[----:B-1---5:R-:W-:-:S05]  /*15b20*/  BRA `(.L_x_3306) ;  /* 0xffff3a1000007947 */ /* 0x022fca000383ffff */
.L_x_3250:
[----:B------:R-:W-:Y:S01]  /*15b30*/  MOV R250, RZ ;  /* 0x000000ff00fa7202 */ /* 0x000fe20000000f00 */
[----:B------:R-:W-:Y:S01]  /*15b40*/  IMAD.MOV.U32 R249, RZ, RZ, R184 ;  /* 0x000000fffff97224 */ /* 0x000fe200078e00b8 */
[----:B------:R-:W-:Y:S01]  /*15b50*/  MOV R2, 0x15b80 ;  /* 0x00015b8000027802 */ /* 0x000fe20000000f00 */
[----:B------:R-:W-:Y:S02]  /*15b60*/  IMAD.MOV.U32 R3, RZ, RZ, 0x181f ;  /* 0x0000181fff037424 */ /* 0x000fe400078e00ff */
[----:B-12---:R-:W-:Y:S05]  /*15b70*/  CALL.REL.NOINC `($__internal_18_$__cuda_sm70_shflsync_idx_p) ;  /* 0x0000185000007944 */ /* 0x006fea0003c00000 */
        /* <DEDUP_REMOVED lines=75> */
.L_x_3251:
[----:B------:R-:W-:Y:S01]  /*16030*/  MOV R250, RZ ;  /* 0x000000ff00fa7202 */ /* 0x000fe20000000f00 */
[----:B------:R-:W-:Y:S01]  /*16040*/  IMAD.MOV.U32 R249, RZ, RZ, R172 ;  /* 0x000000fffff97224 */ /* 0x000fe200078e00ac */
[----:B------:R-:W-:Y:S01]  /*16050*/  MOV R2, 0x16080 ;  /* 0x0001608000027802 */ /* 0x000fe20000000f00 */
[----:B------:R-:W-:Y:S02]  /*16060*/  IMAD.MOV.U32 R3, RZ, RZ, 0x1c1f ;  /* 0x00001c1fff037424 */ /* 0x000fe400078e00ff */
[----:B------:R-:W-:Y:S05]  /*16070*/  CALL.REL.NOINC `($__internal_18_$__cuda_sm70_shflsync_idx_p) ;  /* 0x0000135000007944 */ /* 0x000fea0003c00000 */
[----:B-----5:R-:W-:Y:S01]  /*16080*/  MOV R0, R250 ;  /* 0x000000fa00007202 */ /* 0x020fe20000000f00 */
[----:B-1----:R-:W-:-:S05]  /*16090*/  BRA `(.L_x_3308) ;  /* 0xffff39e000007947 */ /* 0x002fca000383ffff */
.L_x_3252:
[----:B------:R-:W-:Y:S01]  /*160a0*/  MOV R250, 0x1 ;  /* 0x0000000100fa7802 */ /* 0x000fe20000000f00 */
[----:B------:R-:W-:Y:S01]  /*160b0*/  IMAD.MOV.U32 R249, RZ, RZ, R172 ;  /* 0x000000fffff97224 */ /* 0x000fe200078e00ac */
[----:B------:R-:W-:Y:S01]  /*160c0*/  MOV R2, 0x160f0 ;  /* 0x000160f000027802 */ /* 0x000fe20000000f00 */
[----:B------:R-:W-:Y:S02]  /*160d0*/  IMAD.MOV.U32 R3, RZ, RZ, 0x1c1f ;  /* 0x00001c1fff037424 */ /* 0x000fe400078e00ff */
[----:B-1----:R-:W-:Y:S05]  /*160e0*/  CALL.REL.NOINC `($__internal_18_$__cuda_sm70_shflsync_idx_p) ;  /* 0x000012e000007944 */ /* 0x002fea0003c00000 */
        /* <DEDUP_REMOVED lines=99> */
[----:B-1----:R-:W-:Y:S05]  /*16720*/  CALL.REL.NOINC `($__internal_17_$__cuda_sm70_shflsync_bfly_p) ;  /* 0x00000c4000007944 */ /* 0x002fea0003c00000 */
[----:B------:R-:W-:Y:S01]  /*16730*/  FMNMX.FTZ R172, R172, R0, !PT ;  /* 0x00000000acac7209 */ /* 0x000fe20007810000 */
[----:B------:R-:W-:Y:S01]  /*16740*/  IMAD.MOV.U32 R0, RZ, RZ, 0x1 ;  /* 0x00000001ff007424 */ /* 0x000fe200078e00ff */
[----:B------:R-:W-:Y:S02]  /*16750*/  MOV R2, 0x16770 ;  /* 0x0001677000027802 */ /* 0x000fe40000000f00 */
        /* <DEDUP_REMOVED lines=8> */
[----:B------:R-:W-:Y:S02]  /*167e0*/  MOV R2, 0x16800 ;  /* 0x0001680000027802 */ /* 0x000fe40000000f00 */
[----:B------:R-:W-:Y:S05]  /*167f0*/  CALL.REL.NOINC `($__internal_17_$__cuda_sm70_shflsync_bfly_p) ;  /* 0x00000b7000007944 */ /* 0x000fea0003c00000 */
[----:B------:R-:W-:-:S05]  /*16800*/  BRA `(.L_x_3309) ;  /* 0xffff3c2000007947 */ /* 0x000fca000383ffff */
.L_x_3255:
[----:B-1--4-:R-:W-:Y:S01]  /*16810*/  MOV R250, RZ ;  /* 0x000000ff00fa7202 */ /* 0x012fe20000000f00 */
[----:B------:R-:W-:Y:S01]  /*16820*/  IMAD.MOV.U32 R249, RZ, RZ, R12 ;  /* 0x000000fffff97224 */ /* 0x000fe200078e000c */
[----:B------:R-:W-:Y:S01]  /*16830*/  MOV R2, 0x16860 ;  /* 0x0001686000027802 */ /* 0x000fe20000000f00 */
[----:B------:R-:W-:Y:S02]  /*16840*/  IMAD.MOV.U32 R3, RZ, RZ, 0x181f ;  /* 0x0000181fff037424 */ /* 0x000fe400078e00ff */
[----:B------:R-:W-:Y:S05]  /*16850*/  CALL.REL.NOINC `($__internal_18_$__cuda_sm70_shflsync_idx_p) ;  /* 0x00000b7000007944 */ /* 0x000fea0003c00000 */
[----:B------:R-:W-:Y:S01]  /*16860*/  MOV R2, R250 ;  /* 0x000000fa00027202 */ /* 0x000fe20000000f00 */
[----:B-1---5:R-:W-:-:S05]  /*16870*/  BRA `(.L_x_3310) ;  /* 0xffff668000007947 */ /* 0x022fca000383ffff */
.L_x_3258:
[----:B------:R-:W-:Y:S01]  /*16880*/  MOV R250, RZ ;  /* 0x000000ff00fa7202 */ /* 0x000fe20000000f00 */
[----:B------:R-:W-:Y:S01]  /*16890*/  IMAD.MOV.U32 R249, RZ, RZ, R173 ;  /* 0x000000fffff97224 */ /* 0x000fe200078e00ad */
[----:B------:R-:W-:Y:S01]  /*168a0*/  MOV R2, 0x168d0 ;  /* 0x000168d000027802 */ /* 0x000fe20000000f00 */
[----:B------:R-:W-:Y:S02]  /*168b0*/  IMAD.MOV.U32 R3, RZ, RZ, 0x181f ;  /* 0x0000181fff037424 */ /* 0x000fe400078e00ff */
[----:B------:R-:W-:Y:S05]  /*168c0*/  CALL.REL.NOINC `($__internal_18_$__cuda_sm70_shflsync_idx_p) ;  /* 0x00000b0000007944 */ /* 0x000fea0003c00000 */
[----:B------:R-:W-:Y:S01]  /*168d0*/  MOV R172, R250 ;  /* 0x000000fa00ac7202 */ /* 0x000fe20000000f00 */
[----:B-1---5:R-:W-:-:S05]  /*168e0*/  BRA `(.L_x_3311) ;  /* 0xffff7f9000007947 */ /* 0x022fca000383ffff */
.L_x_3259:
[----:B------:R-:W-:Y:S01]  /*168f0*/  MOV R250, RZ ;  /* 0x000000ff00fa7202 */ /* 0x000fe20000000f00 */
[----:B------:R-:W-:Y:S01]  /*16900*/  IMAD.MOV.U32 R249, RZ, RZ, R184 ;  /* 0x000000fffff97224 */ /* 0x000fe200078e00b8 */
[----:B------:R-:W-:Y:S01]  /*16910*/  MOV R2, 0x16940 ;  /* 0x0001694000027802 */ /* 0x000fe20000000f00 */
[----:B------:R-:W-:Y:S02]  /*16920*/  IMAD.MOV.U32 R3, RZ, RZ, 0x181f ;  /* 0x0000181fff037424 */ /* 0x000fe400078e00ff */
[----:B-12---:R-:W-:Y:S05]  /*16930*/  CALL.REL.NOINC `($__internal_18_$__cuda_sm70_shflsync_idx_p) ;  /* 0x00000a9000007944 */ /* 0x006fea0003c00000 */
[----:B------:R-:W-:Y:S01]  /*16940*/  IADD3 R2, -R244, 0x10, RZ ;  /* 0x00000010f4027810 */ /* 0x000fe20007ffe1ff */
[----:B------:R-:W-:Y:S03]  /*16950*/  IMAD.MOV.U32 R249, RZ, RZ, R173 ;  /* 0x000000fffff97224 */ /* 0x000fe600078e00ad */
        /* <DEDUP_REMOVED lines=16> */
[----:B------:R-:W-:Y:S04]  /*16a60*/  IMAD.MOV.U32 R250, RZ, RZ, 0x1 ;  /* 0x00000001fffa7424 */ /* 0x000fe800078e00ff */
[----:B------:R-:W-:Y:S05]  /*16a70*/  IMAD.X R3, R172, 0x1, R188, P0 ;  /* 0x00000001ac037824 */ /* 0x000fea00000e06bc */
[----:B------:R2:W-:Y:S02]  /*16a80*/  LDGSTS.E.BYPASS.LTC128B.128 [R243+0x15100], [R2.64], !P3 ;  /* 0x1510000002f37fae */ /* 0x0005e4000d901d46 */
[----:B--2---:R-:W-:Y:S01]  /*16a90*/  MOV R2, 0x16ac0 ;  /* 0x00016ac000027802 */ /* 0x004fe20000000f00 */
[----:B------:R-:W-:Y:S02]  /*16aa0*/  IMAD.MOV.U32 R3, RZ, RZ, 0x181f ;  /* 0x0000181fff037424 */ /* 0x000fe400078e00ff */
[----:B-1-3-5:R-:W-:Y:S05]  /*16ab0*/  CALL.REL.NOINC `($__internal_18_$__cuda_sm70_shflsync_idx_p) ;  /* 0x0000091000007944 */ /* 0x02afea0003c00000 */
[----:B------:R-:W-:Y:S01]  /*16ac0*/  MOV R3, 0x181f ;  /* 0x0000181f00037802 */ /* 0x000fe20000000f00 */
[----:B-----5:R-:W-:Y:S01]  /*16ad0*/  IMAD.MOV.U32 R0, RZ, RZ, R250 ;  /* 0x000000ffff007224 */ /* 0x020fe200078e00fa */
[----:B------:R-:W-:Y:S01]  /*16ae0*/  MOV R250, 0x1 ;  /* 0x0000000100fa7802 */ /* 0x000fe20000000f00 */
[----:B------:R-:W-:Y:S01]  /*16af0*/  IMAD.MOV.U32 R249, RZ, RZ, R184 ;  /* 0x000000fffff97224 */ /* 0x000fe200078e00b8 */
[----:B------:R-:W-:Y:S02]  /*16b00*/  MOV R2, 0x16b20 ;  /* 0x00016b2000027802 */ /* 0x000fe40000000f00 */
[----:B-1----:R-:W-:Y:S05]  /*16b10*/  CALL.REL.NOINC `($__internal_18_$__cuda_sm70_shflsync_idx_p) ;  /* 0x000008b000007944 */ /* 0x002fea0003c00000 */
[----:B------:R-:W-:Y:S01]  /*16b20*/  IADD3 R2, -R244, 0x10, RZ ;  /* 0x00000010f4027810 */ /* 0x000fe20007ffe1ff */
[----:B------:R-:W-:Y:S03]  /*16b30*/  IMAD.MOV.U32 R249, RZ, RZ, R173 ;  /* 0x000000fffff97224 */ /* 0x000fe600078e00ad */
        /* <DEDUP_REMOVED lines=21> */
[----:B-1-3--:R-:W-:Y:S05]  /*16c90*/  CALL.REL.NOINC `($__internal_18_$__cuda_sm70_shflsync_idx_p) ;  /* 0x0000073000007944 */ /* 0x00afea0003c00000 */
        /* <DEDUP_REMOVED lines=8> */
.L_x_3260:
[----:B------:R-:W-:Y:S02]  /*16d20*/  MOV R0, 0x2 ;  /* 0x0000000200007802 */ /* 0x000fe40000000f00 */
        /* <DEDUP_REMOVED lines=16> */
.L_x_3262:
[----:B------:R1:W5:Y:S01]  /*16e30*/  LDL R172, [R1+0x4] ;  /* 0x0000040001ac7983 */ /* 0x0003620000100800 */
[----:B------:R-:W-:-:S02]  /*16e40*/  MOV R0, 0x2 ;  /* 0x0000000200007802 */ /* 0x000fc40000000f00 */
[----:B------:R-:W-:Y:S02]  /*16e50*/  MOV R2, 0x16e70 ;  /* 0x00016e7000027802 */ /* 0x000fe40000000f00 */
[----:B-1---5:R-:W-:Y:S05]  /*16e60*/  CALL.REL.NOINC `($__internal_17_$__cuda_sm70_shflsync_bfly_p) ;  /* 0x0000050000007944 */ /* 0x022fea0003c00000 */
[----:B------:R-:W-:Y:S01]  /*16e70*/  MOV R4, R0 ;  /* 0x0000000000047202 */ /* 0x000fe20000000f00 */
[----:B------:R-:W-:Y:S05]  /*16e80*/  BRA `(.L_x_3314) ;  /* 0xffffa6e000007947 */ /* 0x000fea000383ffff */
.L_x_3263:
[----:B------:R-:W-:Y:S01]  /*16e90*/  IMAD.MOV.U32 R172, RZ, RZ, R4 ;  /* 0x000000ffffac7224 */ /* 0x000fe200078e0004 */
[----:B------:R-:W-:Y:S02]  /*16ea0*/  MOV R0, 0x1 ;  /* 0x0000000100007802 */ /* 0x000fe40000000f00 */
[----:B------:R-:W-:Y:S02]  /*16eb0*/  MOV R2, 0x16ed0 ;  /* 0x00016ed000027802 */ /* 0x000fe40000000f00 */
[----:B------:R-:W-:Y:S05]  /*16ec0*/  CALL.REL.NOINC `($__internal_17_$__cuda_sm70_shflsync_bfly_p) ;  /* 0x000004a000007944 */ /* 0x000fea0003c00000 */
[----:B------:R1:W5:Y:S01]  /*16ed0*/  LDL R172, [R1+0x8] ;  /* 0x0000080001ac7983 */ /* 0x0003620000100800 */
[----:B------:R-:W-:Y:S01]  /*16ee0*/  FADD.FTZ R4, R4, R0 ;  /* 0x0000000004047221 */ /* 0x000fe20000010000 */
[----:B------:R-:W-:Y:S02]  /*16ef0*/  MOV R0, 0x2 ;  /* 0x0000000200007802 */ /* 0x000fe40000000f00 */
[----:B------:R-:W-:Y:S02]  /*16f00*/  MOV R2, 0x16f20 ;  /* 0x00016f2000027802 */ /* 0x000fe40000000f00 */
[----:B-1---5:R-:W-:Y:S05]  /*16f10*/  CALL.REL.NOINC `($__internal_17_$__cuda_sm70_shflsync_bfly_p) ;  /* 0x0000045000007944 */ /* 0x022fea0003c00000 */
[----:B------:R-:W2:Y:S02]  /*16f20*/  LDL.LU R2, [R1+0x8] ;  /* 0x0000080001027983 */ /* 0x000ea40000300800 */
[----:B--2---:R-:W-:Y:S01]  /*16f30*/  FADD.FTZ R5, R2, R0 ;  /* 0x0000000002057221 */ /* 0x004fe20000010000 */
[----:B------:R-:W-:-:S02]  /*16f40*/  MOV R0, 0x1 ;  /* 0x0000000100007802 */ /* 0x000fc40000000f00 */
[----:B------:R-:W-:Y:S02]  /*16f50*/  MOV R2, 0x16f80 ;  /* 0x00016f8000027802 */ /* 0x000fe40000000f00 */
[----:B------:R-:W-:Y:S02]  /*16f60*/  MOV R172, R5 ;  /* 0x0000000500ac7202 */ /* 0x000fe40000000f00 */
[----:B------:R-:W-:Y:S05]  /*16f70*/  CALL.REL.NOINC `($__internal_17_$__cuda_sm70_shflsync_bfly_p) ;  /* 0x000003f000007944 */ /* 0x000fea0003c00000 */
[----:B------:R-:W-:Y:S01]  /*16f80*/  MOV R3, R0 ;  /* 0x0000000000037202 */ /* 0x000fe20000000f00 */
[----:B------:R-:W-:Y:S05]  /*16f90*/  BRA `(.L_x_3315) ;  /* 0xffffa66000007947 */ /* 0x000fea000383ffff */
.L_x_3278:
[----:B------:R-:W-:Y:S01]  /*16fa0*/  IMAD.MOV.U32 R249, RZ, RZ, R5 ;  /* 0x000000fffff97224 */ /* 0x000fe200078e0005 */
[----:B------:R-:W-:Y:S01]  /*16fb0*/  MOV R250, RZ ;  /* 0x000000ff00fa7202 */ /* 0x000fe20000000f00 */
[----:B------:R-:W-:Y:S01]  /*16fc0*/  IMAD.MOV.U32 R3, RZ, RZ, 0x181f ;  /* 0x0000181fff037424 */ /* 0x000fe200078e00ff */
[----:B------:R-:W-:Y:S02]  /*16fd0*/  MOV R2, 0x16ff0 ;  /* 0x00016ff000027802 */ /* 0x000fe40000000f00 */
[----:B------:R-:W-:Y:S05]  /*16fe0*/  CALL.REL.NOINC `($__internal_18_$__cuda_sm70_shflsync_idx_p) ;  /* 0x000003e000007944 */ /* 0x000fea0003c00000 */
[----:B------:R-:W-:Y:S01]  /*16ff0*/  MOV R4, R250 ;  /* 0x000000fa00047202 */ /* 0x000fe20000000f00 */
[----:B-1---5:R-:W-:Y:S05]  /*17000*/  BRA `(.L_x_3316) ;  /* 0xffffcaf000007947 */ /* 0x022fea000383ffff */
.L_x_3279:
[----:B------:R-:W-:Y:S01]  /*17010*/  IMAD.MOV.U32 R249, RZ, RZ, R13 ;  /* 0x000000fffff97224 */ /* 0x000fe200078e000d */
[----:B------:R-:W-:Y:S01]  /*17020*/  MOV R250, RZ ;  /* 0x000000ff00fa7202 */ /* 0x000fe20000000f00 */
[----:B------:R-:W-:Y:S01]  /*17030*/  IMAD.MOV.U32 R3, RZ, RZ, 0x181f ;  /* 0x0000181fff037424 */ /* 0x000fe200078e00ff */
[----:B------:R-:W-:-:S02]  /*17040*/  MOV R2, 0x17060 ;  /* 0x0001706000027802 */ /* 0x000fc40000000f00 */
[----:B-12---:R-:W-:Y:S05]  /*17050*/  CALL.REL.NOINC `($__internal_18_$__cuda_sm70_shflsync_idx_p) ;  /* 0x0000037000007944 */ /* 0x006fea0003c00000 */
[----:B-----5:R-:W-:Y:S01]  /*17060*/  MOV R0, R250 ;  /* 0x000000fa00007202 */ /* 0x020fe20000000f00 */
[----:B-1----:R-:W-:Y:S05]  /*17070*/  BRA `(.L_x_3317) ;  /* 0xffffcaa000007947 */ /* 0x002fea000383ffff */
.L_x_3282:
[----:B------:R-:W-:Y:S01]  /*17080*/  IMAD.MOV.U32 R249, RZ, RZ, R5 ;  /* 0x000000fffff97224 */ /* 0x000fe200078e0005 */
[----:B------:R-:W-:Y:S01]  /*17090*/  MOV R250, 0x1 ;  /* 0x0000000100fa7802 */ /* 0x000fe20000000f00 */
[----:B-1----:R-:W-:Y:S01]  /*170a0*/  IMAD.MOV.U32 R3, RZ, RZ, 0x181f ;  /* 0x0000181fff037424 */ /* 0x002fe200078e00ff */
[----:B------:R-:W-:-:S02]  /*170b0*/  MOV R2, 0x170d0 ;  /* 0x000170d000027802 */ /* 0x000fc40000000f00 */
[----:B--234-:R-:W-:Y:S05]  /*170c0*/  CALL.REL.NOINC `($__internal_18_$__cuda_sm70_shflsync_idx_p) ;  /* 0x0000030000007944 */ /* 0x01cfea0003c00000 */
        /* <DEDUP_REMOVED lines=8> */
.L_x_3285:
[----:B------:R-:W-:Y:S01]  /*17150*/  IMAD.MOV.U32 R249, RZ, RZ, R5 ;  /* 0x000000fffff97224 */ /* 0x000fe200078e0005 */
[----:B------:R-:W-:Y:S01]  /*17160*/  MOV R250, 0x2 ;  /* 0x0000000200fa7802 */ /* 0x000fe20000000f00 */
[----:B-1----:R-:W-:Y:S01]  /*17170*/  IMAD.MOV.U32 R3, RZ, RZ, 0x181f ;  /* 0x0000181fff037424 */ /* 0x002fe200078e00ff */
[----:B------:R-:W-:Y:S02]  /*17180*/  MOV R2, 0x171a0 ;  /* 0x000171a000027802 */ /* 0x000fe40000000f00 */
[----:B--234-:R-:W-:Y:S05]  /*17190*/  CALL.REL.NOINC `($__internal_18_$__cuda_sm70_shflsync_idx_p) ;  /* 0x0000023000007944 */ /* 0x01cfea0003c00000 */
[----:B------:R-:W-:Y:S01]  /*171a0*/  MOV R4, R250 ;  /* 0x000000fa00047202 */ /* 0x000fe20000000f00 */
[----:B-1---5:R-:W-:Y:S05]  /*171b0*/  BRA `(.L_x_3319) ;  /* 0xffffcd8000007947 */ /* 0x022fea000383ffff */
.L_x_3286:
[----:B------:R-:W-:Y:S01]  /*171c0*/  IMAD.MOV.U32 R249, RZ, RZ, R13 ;  /* 0x000000fffff97224 */ /* 0x000fe200078e000d */
[----:B------:R-:W-:Y:S01]  /*171d0*/  MOV R250, 0x2 ;  /* 0x0000000200fa7802 */ /* 0x000fe20000000f00 */
[----:B-1----:R-:W-:Y:S01]  /*171e0*/  IMAD.MOV.U32 R3, RZ, RZ, 0x181f ;  /* 0x0000181fff037424 */ /* 0x002fe200078e00ff */
[----:B------:R-:W-:Y:S02]  /*171f0*/  MOV R2, 0x17210 ;  /* 0x0001721000027802 */ /* 0x000fe40000000f00 */
[----:B--234-:R-:W-:Y:S05]  /*17200*/  CALL.REL.NOINC `($__internal_18_$__cuda_sm70_shflsync_idx_p) ;  /* 0x000001c000007944 */ /* 0x01cfea0003c00000 */
[----:B-----5:R-:W-:Y:S01]  /*17210*/  MOV R0, R250 ;  /* 0x000000fa00007202 */ /* 0x020fe20000000f00 */
[----:B-1----:R-:W-:Y:S05]  /*17220*/  BRA `(.L_x_3320) ;  /* 0xffffcd3000007947 */ /* 0x002fea000383ffff */
.L_x_3289:
        /* <DEDUP_REMOVED lines=13> */
.L_x_3291:
[----:B------:R-:W-:Y:S01]  /*17300*/  IMAD.MOV.U32 R249, RZ, RZ, R81 ;  /* 0x000000fffff97224 */ /* 0x000fe200078e0051 */
[----:B------:R-:W-:Y:S01]  /*17310*/  MOV R250, RZ ;  /* 0x000000ff00fa7202 */ /* 0x000fe20000000f00 */
[----:B-1----:R-:W-:Y:S01]  /*17320*/  IMAD.MOV.U32 R3, RZ, RZ, 0x1f ;  /* 0x0000001fff037424 */ /* 0x002fe200078e00ff */
[----:B------:R-:W-:Y:S02]  /*17330*/  MOV R2, 0x17350 ;  /* 0x0001735000027802 */ /* 0x000fe40000000f00 */
[----:B--234-:R-:W-:Y:S05]  /*17340*/  CALL.REL.NOINC `($__internal_18_$__cuda_sm70_shflsync_idx_p) ;  /* 0x0000008000007944 */ /* 0x01cfea0003c00000 */
[----:B-----5:R-:W-:Y:S01]  /*17350*/  MOV R0, R250 ;  /* 0x000000fa00007202 */ /* 0x020fe20000000f00 */
[----:B-1----:R-:W-:Y:S05]  /*17360*/  BRA `(.L_x_3322) ;  /* 0xffffd01000007947 */ /* 0x002fea000383ffff */
        .weak           $__internal_17_$__cuda_sm70_shflsync_bfly_p
        .type           $__internal_17_$__cuda_sm70_shflsync_bfly_p,@function
        .size           $__internal_17_$__cuda_sm70_shflsync_bfly_p,($__internal_18_$__cuda_sm70_shflsync_idx_p - $__internal_17_$__cuda_sm70_shflsync_bfly_p)
$__internal_17_$__cuda_sm70_shflsync_bfly_p:
[----:B------:R-:W-:Y:S02]  /*17370*/  MOV R185, 0xffffffff ;  /* 0xffffffff00b97802 */ /* 0x000fe40000000f00 */
[----:B------:R-:W-:Y:S02]  /*17380*/  MOV R3, 0x1f ;  /* 0x0000001f00037802 */ /* 0x000fe40000000f00 */
[----:B------:R-:W-:Y:S04]  /*17390*/  WARPSYNC R185 ;  /* 0x000000b900007348 */ /* 0x000fe80003800000 */
[----:B------:R1:W2:Y:S02]  /*173a0*/  SHFL.BFLY PT, R0, R172, R0, R3 ;  /* 0x0c000000ac007389 */ /* 0x0002a400000e0003 */
[----:B-1----:R-:W-:-:S04]  /*173b0*/  MOV R3, 0x0 ;  /* 0x0000000000037802 */ /* 0x002fc80000000f00 */
[----:B--2---:R-:W-:Y:S05]  /*173c0*/  RET.REL.NODEC R2 `(_ZN7cutlass13device_kernelIN5flash19enable_sm80_to_sm89INS1_16FlashAttnFwdSm80INS1_25CollectiveMainloopFwdSm80ILi8ELi1ELb0EN4cute5tupleIJNS5_1CILi128EEENS7_ILi96EEENS7_ILi256EEEEEELi256ENS_6half_tEfNS_4arch4Sm80ELb1ELb0ELb0ELb0ELb1ELb0ELb1ELb0EEENS1_21CollectiveEpilogueFwdINS6_IJS8_SA_S9_EEENS6_IJNS7_ILi1EEESI_SI_EEESC_SE_Li256ELb0ELb1ELb0ELb0EEENS1_30DynamicPersistentTileSchedulerILi256ELi256ELb0ELb1ELb0EEEEEEEEEvNT_6ParamsE) ;  /* 0xfffe8c3002007950 */ /* 0x004fea0003c3ffff */
        .weak           $__internal_18_$__cuda_sm70_shflsync_idx_p
        .type           $__internal_18_$__cuda_sm70_shflsync_idx_p,@function
        .size           $__internal_18_$__cuda_sm70_shflsync_idx_p,(.L_x_3584 - $__internal_18_$__cuda_sm70_shflsync_idx_p)
$__internal_18_$__cuda_sm70_shflsync_idx_p:
[----:B------:R1:W-:Y:S02]  /*173d0*/  STL [R1+0x80], R0 ;  /* 0x0000800001007387 */ /* 0x0003e40000100800 */
[----:B-1----:R-:W-:-:S04]  /*173e0*/  MOV R0, 0xffffffff ;  /* 0xffffffff00007802 */ /* 0x002fc80000000f00 */
[----:B------:R-:W-:Y:S04]  /*173f0*/  WARPSYNC R0 ;  /* 0x0000000000007348 */ /* 0x000fe80003800000 */
[----:B------:R1:W2:Y:S04]  /*17400*/  SHFL.IDX PT, R250, R249, R250, R3 ;  /* 0x000000faf9fa7389 */ /* 0x0002a800000e0003 */
[----:B-1----:R1:W5:Y:S01]  /*17410*/  LDL.LU R0, [R1+0x80] ;  /* 0x0000800001007983 */ /* 0x0023620000300800 */
[----:B------:R-:W-:-:S04]  /*17420*/  MOV R3, 0x0 ;  /* 0x0000000000037802 */ /* 0x000fc80000000f00 */
[----:B--2---:R-:W-:Y:S05]  /*17430*/  RET.REL.NODEC R2 `(_ZN7cutlass13device_kernelIN5flash19enable_sm80_to_sm89INS1_16FlashAttnFwdSm80INS1_25CollectiveMainloopFwdSm80ILi8ELi1ELb0EN4cute5tupleIJNS5_1CILi128EEENS7_ILi96EEENS7_ILi256EEEEEELi256ENS_6half_tEfNS_4arch4Sm80ELb1ELb0ELb0ELb0ELb1ELb0ELb1ELb0EEENS1_21CollectiveEpilogueFwdINS6_IJS8_SA_S9_EEENS6_IJNS7_ILi1EEESI_SI_EEESC_SE_Li256ELb0ELb1ELb0ELb0EEENS1_30DynamicPersistentTileSchedulerILi256ELi256ELb0ELb1ELb0EEEEEEEEEvNT_6ParamsE) ;  /* 0xfffe8bc002007950 */ /* 0x004fea0003c3ffff */
.L_x_3323:
        /* <DEDUP_REMOVED lines=12> */
.L_x_3584:


//--------------------- .text._ZN7cutlass13device_kernelIN5flash19enable_sm80_to_sm89INS1_16FlashAttnFwdSm80INS1_25CollectiveMainloopFwdSm80ILi8ELi1ELb0EN4cute5tupleIJNS5_1CILi128EEENS7_ILi96EEENS7_ILi256EEEEEELi256ENS_6half_tEfNS_4arch4Sm80ELb1ELb0ELb0ELb1ELb1ELb0ELb1ELb0EEENS1_21CollectiveEpilogueFwdINS6_IJS8_SA_S9_EEENS6_IJNS7_ILi1EEESI_SI_EEESC_SE_Li256ELb1ELb1ELb0ELb0EEENS1_19SingleTileSchedulerILb1ELb0ELb1ELi128EEEEEEEEEvNT_6ParamsE --------------------------
	.section	.text._ZN7cutlass13device_kernelIN5flash19enable_sm80_to_sm89INS1_16FlashAttnFwdSm80INS1_25CollectiveMainloopFwdSm80ILi8ELi1ELb0EN4cute5tupleIJNS5_1CILi128EEENS7_ILi96EEENS7_ILi256EEEEEELi256ENS_6half_tEfNS_4arch4Sm80ELb1ELb0ELb0ELb1ELb1ELb0ELb1ELb0EEENS1_21CollectiveEpilogueFwdINS6_IJS8_SA_S9_EEENS6_IJNS7_ILi1EEESI_SI_EEESC_SE_Li256ELb1ELb1ELb0ELb0EEENS1_19SingleTileSchedulerILb1ELb0ELb1ELi128EEEEEEEEEvNT_6ParamsE,"ax",@progbits
	.sectioninfo	@"SHI_REGISTERS=255"
	.align	128
.text._ZN7cutlass13device_kernelIN5flash19enable_sm80_to_sm89INS1_16FlashAttnFwdSm80INS1_25CollectiveMainloopFwdSm80ILi8ELi1ELb0EN4cute5tupleIJNS5_1CILi128EEENS7_ILi96EEENS7_ILi256EEEEEELi256ENS_6half_tEfNS_4arch4Sm80ELb1ELb0ELb0ELb1ELb1ELb0ELb1ELb0EEENS1_21CollectiveEpilogueFwdINS6_IJS8_SA_S9_EEENS6_IJNS7_ILi1EEESI_SI_EEESC_SE_Li256ELb1ELb1ELb0ELb0EEENS1_19SingleTileSchedulerILb1ELb0ELb1ELi128EEEEEEEEEvNT_6ParamsE:
        .type           _ZN7cutlass13device_kernelIN5flash19enable_sm80_to_sm89INS1_16FlashAttnFwdSm80INS1_25CollectiveMainloopFwdSm80ILi8ELi1ELb0EN4cute5tupleIJNS5_1CILi128EEENS7_ILi96EEENS7_ILi256EEEEEELi256ENS_6half_tEfNS_4arch4Sm80ELb1ELb0ELb0ELb1ELb1ELb0ELb1ELb0EEENS1_21CollectiveEpilogueFwdINS6_IJS8_SA_S9_EEENS6_IJNS7_ILi1EEESI_SI_EEESC_SE_Li256ELb1ELb1ELb0ELb0EEENS1_19SingleTileSchedulerILb1ELb0ELb1ELi128EEEEEEEEEvNT_6ParamsE,@function
        .size           _ZN7cutlass13device_kernelIN5flash19enable_sm80_to_sm89INS1_16FlashAttnFwdSm80INS1_25CollectiveMainloopFwdSm80ILi8ELi1ELb0EN4cute5tupleIJNS5_1CILi128EEENS7_ILi96EEENS7_ILi256EEEEEELi256ENS_6half_tEfNS_4arch4Sm80ELb1ELb0ELb0ELb1ELb1ELb0ELb1ELb0EEENS1_21CollectiveEpilogueFwdINS6_IJS8_SA_S9_EEENS6_IJNS7_ILi1EEESI_SI_EEESC_SE_Li256ELb1ELb1ELb0ELb0EEENS1_19SingleTileSchedulerILb1ELb0ELb1ELi128EEEEEEEEEvNT_6ParamsE,(.L_x_3587 - _ZN7cutlass13device_kernelIN5flash19enable_sm80_to_sm89INS1_16FlashAttnFwdSm80INS1_25CollectiveMainloopFwdSm80ILi8ELi1ELb0EN4cute5tupleIJNS5_1CILi128EEENS7_ILi96EEENS7_ILi256EEEEEELi256ENS_6half_tEfNS_4arch4Sm80ELb1ELb0ELb0ELb1ELb1ELb0ELb1ELb0EEENS1_21CollectiveEpilogueFwdINS6_IJS8_SA_S9_EEENS6_IJNS7_ILi1EEESI_SI_EEESC_SE_Li256ELb1ELb1ELb0ELb0EEENS1_19SingleTileSchedulerILb1ELb0ELb1ELi128EEEEEEEEEvNT_6ParamsE)
        .other          _ZN7cutlass13device_kernelIN5flash19enable_sm80_to_sm89INS1_16FlashAttnFwdSm80INS1_25CollectiveMainloopFwdSm80ILi8ELi1ELb0EN4cute5tupleIJNS5_1CILi128EEENS7_ILi96EEENS7_ILi256EEEEEELi256ENS_6half_tEfNS_4arch4Sm80ELb1ELb0ELb0ELb1ELb1ELb0ELb1ELb0EEENS1_21CollectiveEpilogueFwdINS6_IJS8_SA_S9_EEENS6_IJNS7_ILi1EEESI_SI_EEESC_SE_Li256ELb1ELb1ELb0ELb0EEENS1_19SingleTileSchedulerILb1ELb0ELb1ELi128EEEEEEEEEvNT_6ParamsE,@"STO_CUDA_ENTRY STV_DEFAULT"
_ZN7cutlass13device_kernelIN5flash19enable_sm80_to_sm89INS1_16FlashAttnFwdSm80INS1_25CollectiveMainloopFwdSm80ILi8ELi1ELb0EN4cute5tupleIJNS5_1CILi128EEENS7_ILi96EEENS7_ILi256EEEEEELi256ENS_6half_tEfNS_4arch4Sm80ELb1ELb0ELb0ELb1ELb1ELb0ELb1ELb0EEENS1_21CollectiveEpilogueFwdINS6_IJS8_SA_S9_EEENS6_IJNS7_ILi1EEESI_SI_EEESC_SE_Li256ELb1ELb1ELb0ELb0EEENS1_19SingleTileSchedulerILb1ELb0ELb1ELi128EEEEEEEEEvNT_6ParamsE:
        /* <DEDUP_REMOVED lines=21> */
.L_x_3325:
        /* <DEDUP_REMOVED lines=13> */
.L_x_3327:
[----:B------:R-:W-:Y:S02]  /*0220*/  ULDC UR5, c[0x0][0x54c] ;  /* 0x0001530000057ab9 */ /* 0x000fe40000000800 */
.L_x_3326:
[----:B------:R-:W-:Y:S02]  /*0230*/  ULDC UR4, c[0x0][0x548] ;  /* 0x0001520000047ab9 */ /* 0x000fe40000000800 */
[----:B------:R-:W-:-:S02]  /*0240*/  USHF.L.U32 UR11, UR10, 0x7, URZ ;  /* 0x000000070a0b7899 */ /* 0x000fc4000800063f */
[----:B------:R-:W-:-:S04]  /*0250*/  UIMAD UR4, UR5, UR4, URZ ;  /* 0x00000004050472a4 */ /* 0x000fc8000f8e023f */
[----:B------:R-:W-:-:S04]  /*0260*/  UISETP.GE.AND UP0, UPT, UR11, UR4, UPT ;  /* 0x000000040b00728c */ /* 0x000fc8000bf06270 */
[----:B------:R-:W-:Y:S01]  /*0270*/  USEL UR14, UR14, 0xffffffff, !UP0 ;  /* 0xffffffff0e0e7887 */ /* 0x000fe2000c000000 */
[----:B------:R-:W-:Y:S05]  /*0280*/  BRA `(.L_x_3328) ;  /* 0x000001b000007947 */ /* 0x000fea0003800000 */
.L_x_3324:
        /* <DEDUP_REMOVED lines=8> */
.L_x_3329:
        /* <DEDUP_REMOVED lines=13> */
.L_x_3331:
[----:B------:R-:W-:Y:S02]  /*03e0*/  ULDC UR5, c[0x0][0x54c] ;  /* 0x0001530000057ab9 */ /* 0x000fe40000000800 */
.L_x_3330:
[----:B------:R-:W-:Y:S02]  /*03f0*/  ULDC UR4, c[0x0][0x548] ;  /* 0x0001520000047ab9 */ /* 0x000fe40000000800 */
[----:B------:R-:W-:-:S02]  /*0400*/  USHF.L.U32 UR11, UR10, 0x7, URZ ;  /* 0x000000070a0b7899 */ /* 0x000fc4000800063f */
[----:B------:R-:W-:-:S04]  /*0410*/  UIMAD UR4, UR5, UR4, URZ ;  /* 0x00000004050472a4 */ /* 0x000fc8000f8e023f */
[----:B------:R-:W-:-:S04]  /*0420*/  UISETP.GE.AND UP0, UPT, UR11, UR4, UPT ;  /* 0x000000040b00728c */ /* 0x000fc8000bf06270 */
[----:B------:R-:W-:-:S06]  /*0430*/  USEL UR14, UR14, 0xffffffff, !UP0 ;  /* 0xffffffff0e0e7887 */ /* 0x000fcc000c000000 */
.L_x_3328:
        /* <DEDUP_REMOVED lines=47> */
.L_x_3332:
        /* <DEDUP_REMOVED lines=10> */
.L_x_3333:
        /* <DEDUP_REMOVED lines=12> */
.L_x_3334:
        /* <DEDUP_REMOVED lines=8> */
[----:B------:R-:W-:Y:S01]  /*0910*/  UIADD3 UR6, UR7, 0x5f, URZ ;  /* 0x0000005f07067890 */ /* 0x000fe2000fffe03f */
[----:B------:R-:W-:Y:S01]  /*0920*/  IMAD.MOV.U32 R128, RZ, RZ, RZ ;  /* 0x000000ffff807224 */ /* 0x000fe200078e00ff */
[----:B------:R-:W-:Y:S01]  /*0930*/  MOV R126, RZ ;  /* 0x000000ff007e7202 */ /* 0x000fe20000000f00 */
[----:B------:R-:W-:Y:S01]  /*0940*/  CS2R R8, SRZ ;  /* 0x0000000000087805 */ /* 0x000fe2000001ff00 */
[----:B------:R-:W-:Y:S01]  /*0950*/  IMAD.MOV.U32 R124, RZ, RZ, RZ ;  /* 0x000000ffff7c7224 */ /* 0x000fe200078e00ff */
[----:B------:R-:W-:Y:S01]  /*0960*/  @UP1 UIADD3 UR20, UR11, 0x7f, URZ ;  /* 0x0000007f0b141890 */ /* 0x000fe2000fffe03f */
[----:B------:R-:W-:Y:S01]  /*0970*/  MOV R122, RZ ;  /* 0x000000ff007a7202 */ /* 0x000fe20000000f00 */
[----:B------:R-:W-:Y:S01]  /*0980*/  CS2R R12, SRZ ;  /* 0x00000000000c7805 */ /* 0x000fe2000001ff00 */
[----:B------:R-:W-:Y:S01]  /*0990*/  IMAD.MOV.U32 R120, RZ, RZ, RZ ;  /* 0x000000ffff787224 */ /* 0x000fe200078e00ff */
[----:B------:R-:W-:Y:S01]  /*09a0*/  UIMAD.WIDE.U32 UR20, UR20, UR4, URZ ;  /* 0x00000004141472a5 */ /* 0x000fe2000f8e003f */
[----:B------:R-:W-:Y:S01]  /*09b0*/  MOV R118, RZ ;  /* 0x000000ff00767202 */ /* 0x000fe20000000f00 */
[----:B------:R-:W-:Y:S01]  /*09c0*/  UIADD3 UR4, UR11, 0x7f, URZ ;  /* 0x0000007f0b047890 */ /* 0x000fe2000fffe03f */
[----:B------:R-:W-:Y:S01]  /*09d0*/  CS2R R16, SRZ ;  /* 0x0000000000107805 */ /* 0x000fe2000001ff00 */
[----:B------:R-:W-:Y:S01]  /*09e0*/  @UP1 USHF.R.U32.HI UR4, URZ, UR5, UR21 ;  /* 0x000000053f041299 */ /* 0x000fe20008011615 */
[----:B------:R-:W-:Y:S01]  /*09f0*/  IMAD.MOV.U32 R116, RZ, RZ, RZ ;  /* 0x000000ffff747224 */ /* 0x000fe200078e00ff */
[----:B---3--:R-:W-:Y:S01]  /*0a00*/  UIADD3 UR5, UR7, 0x60, -UR13 ;  /* 0x0000006007057890 */ /* 0x008fe2000fffe80d */
[----:B------:R-:W-:Y:S01]  /*0a10*/  MOV R114, RZ ;  /* 0x000000ff00727202 */ /* 0x000fe20000000f00 */
[----:B------:R-:W-:Y:S01]  /*0a20*/  UIMAD.WIDE UR20, UR6, 0x2aaaaaab, URZ ;  /* 0x2aaaaaab061478a5 */ /* 0x000fe2000f8e023f */
[----:B------:R-:W-:Y:S01]  /*0a30*/  CS2R R18, SRZ ;  /* 0x0000000000127805 */ /* 0x000fe2000001ff00 */
[----:B------:R-:W-:Y:S01]  /*0a40*/  UIADD3 UR4, UR5, UR4, URZ ;  /* 0x0000000405047290 */ /* 0x000fe2000fffe03f */
[----:B------:R-:W-:Y:S01]  /*0a50*/  IMAD.MOV.U32 R112, RZ, RZ, RZ ;  /* 0x000000ffff707224 */ /* 0x000fe200078e00ff */
[----:B------:R-:W-:Y:S01]  /*0a60*/  MOV R110, RZ ;  /* 0x000000ff006e7202 */ /* 0x000fe20000000f00 */
[----:B------:R-:W-:Y:S01]  /*0a70*/  CS2R R20, SRZ ;  /* 0x0000000000147805 */ /* 0x000fe2000001ff00 */
[----:B------:R-:W-:Y:S01]  /*0a80*/  UIMAD.WIDE UR4, UR4, 0x2aaaaaab, URZ ;  /* 0x2aaaaaab040478a5 */ /* 0x000fe2000f8e023f */
[----:B------:R-:W-:Y:S01]  /*0a90*/  IMAD.MOV.U32 R108, RZ, RZ, RZ ;  /* 0x000000ffff6c7224 */ /* 0x000fe200078e00ff */
[----:B------:R-:W-:Y:S01]  /*0aa0*/  UMOV UR19, UR21 ;  /* 0x0000001500137c82 */ /* 0x000fe20008000000 */
[----:B------:R-:W-:Y:S01]  /*0ab0*/  CS2R R106, SRZ ;  /* 0x00000000006a7805 */ /* 0x000fe2000001ff00 */
[----:B------:R-:W-:Y:S01]  /*0ac0*/  USHF.R.U32.HI UR6, URZ, 0x1f, UR19 ;  /* 0x0000001f3f067899 */ /* 0x000fe20008011613 */
[----:B------:R-:W-:Y:S01]  /*0ad0*/  MOV R104, RZ ;  /* 0x000000ff00687202 */ /* 0x000fe20000000f00 */
[----:B------:R-:W-:Y:S01]  /*0ae0*/  USHF.R.U32.HI UR4, URZ, 0x1f, UR5 ;  /* 0x0000001f3f047899 */ /* 0x000fe20008011605 */
[----:B------:R-:W-:Y:S01]  /*0af0*/  CS2R R102, SRZ ;  /* 0x0000000000667805 */ /* 0x000fe2000001ff00 */
[----:B------:R-:W-:Y:S01]  /*0b00*/  ULEA.HI.SX32 UR6, UR19, UR6, 0x1c ;  /* 0x0000000613067291 */ /* 0x000fe2000f8fe23f */
[----:B------:R-:W-:Y:S01]  /*0b10*/  IMAD.MOV.U32 R23, RZ, RZ, RZ ;  /* 0x000000ffff177224 */ /* 0x000fe200078e00ff */
[----:B------:R-:W-:Y:S01]  /*0b20*/  ULEA.HI.SX32 UR4, UR5, UR4, 0x1c ;  /* 0x0000000405047291 */ /* 0x000fe2000f8fe23f */
[----:B------:R-:W-:Y:S01]  /*0b30*/  MOV R100, RZ ;  /* 0x000000ff00647202 */ /* 0x000fe20000000f00 */
[----:B------:R-:W-:Y:S01]  /*0b40*/  CS2R R98, SRZ ;  /* 0x0000000000627805 */ /* 0x000fe2000001ff00 */
[----:B------:R-:W-:Y:S01]  /*0b50*/  CS2R R24, SRZ ;  /* 0x0000000000187805 */ /* 0x000fe2000001ff00 */
[----:B------:R-:W-:Y:S01]  /*0b60*/  UISETP.LT.AND UP0, UPT, UR6, UR4, UPT ;  /* 0x000000040600728c */ /* 0x000fe2000bf01270 */
[----:B------:R-:W-:Y:S01]  /*0b70*/  IMAD.MOV.U32 R96, RZ, RZ, RZ ;  /* 0x000000ffff607224 */ /* 0x000fe200078e00ff */
[----:B------:R-:W-:Y:S01]  /*0b80*/  CS2R R94, SRZ ;  /* 0x00000000005e7805 */ /* 0x000fe2000001ff00 */
[----:B------:R-:W-:Y:S01]  /*0b90*/  MOV R92, RZ ;  /* 0x000000ff005c7202 */ /* 0x000fe20000000f00 */
[----:B------:R-:W-:Y:S01]  /*0ba0*/  USEL UR6, UR6, UR4, UP0 ;  /* 0x0000000406067287 */ /* 0x000fe20008000000 */
[----:B------:R-:W-:Y:S01]  /*0bb0*/  CS2R R90, SRZ ;  /* 0x00000000005a7805 */ /* 0x000fe2000001ff00 */
[----:B------:R-:W-:Y:S01]  /*0bc0*/  CS2R R26, SRZ ;  /* 0x00000000001a7805 */ /* 0x000fe2000001ff00 */
[----:B------:R-:W-:Y:S01]  /*0bd0*/  IMAD.MOV.U32 R88, RZ, RZ, RZ ;  /* 0x000000ffff587224 */ /* 0x000fe200078e00ff */
[----:B------:R-:W-:Y:S01]  /*0be0*/  UISETP.GE.AND UP0, UPT, UR6, 0x1, UPT ;  /* 0x000000010600788c */ /* 0x000fe2000bf06270 */
[----:B------:R-:W-:Y:S01]  /*0bf0*/  CS2R R86, SRZ ;  /* 0x0000000000567805 */ /* 0x000fe2000001ff00 */
[----:B------:R-:W-:Y:S01]  /*0c00*/  MOV R84, RZ ;  /* 0x000000ff00547202 */ /* 0x000fe20000000f00 */
[----:B------:R-:W-:Y:S01]  /*0c10*/  CS2R R82, SRZ ;  /* 0x0000000000527805 */ /* 0x000fe2000001ff00 */
[----:B------:R-:W-:Y:S01]  /*0c20*/  CS2R R28, SRZ ;  /* 0x00000000001c7805 */ /* 0x000fe2000001ff00 */
[----:B------:R-:W-:Y:S01]  /*0c30*/  IMAD.MOV.U32 R80, RZ, RZ, RZ ;  /* 0x000000ffff507224 */ /* 0x000fe200078e00ff */
[----:B------:R-:W-:Y:S01]  /*0c40*/  PLOP3.LUT P0, PT, PT, PT, UP0, 0x80, 0x0 ;  /* 0x000000000000781c */ /* 0x000fe20003f0f008 */
        /* <DEDUP_REMOVED lines=38> */
[----:B------:R-:W-:Y:S01]  /*0eb0*/  IMAD.MOV.U32 R136, RZ, RZ, RZ ;  /* 0x000000ffff887224 */ /* 0x000fe200078e00ff */
        /* <DEDUP_REMOVED lines=33> */
[----:B------:R-:W-:Y:S02]  /*10d0*/  UIMAD.WIDE.U32 UR20, UR9, UR4, UR20 ;  /* 0x00000004091472a5 */ /* 0x000fe4000f8e0014 */
[----:B------:R-:W-:Y:S02]  /*10e0*/  UIMAD UR15, UR9, UR5, UR15 ;  /* 0x00000005090f72a4 */ /* 0x000fe4000f8e020f */
[----:B------:R-:W-:Y:S02]  /*10f0*/  USEL UR18, UR18, URZ, !UP2 ;  /* 0x0000003f12127287 */ /* 0x000fe4000d000000 */
[----:B------:R-:W-:-:S02]  /*1100*/  ULDC.64 UR4, c[0x0][0x1c0] ;  /* 0x0000700000047ab9 */ /* 0x000fc40000000a00 */
[----:B------:R-:W-:Y:S01]  /*1110*/  USEL UR19, UR14, URZ, !UP2 ;  /* 0x0000003f0e137287 */ /* 0x000fe2000d000000 */
        /* <DEDUP_REMOVED lines=16> */
[----:B------:R-:W-:Y:S01]  /*1220*/  IMAD.U32 R3, RZ, RZ, UR5 ;  /* 0x00000005ff037e24 */ /* 0x000fe2000f8e00ff */
[----:B------:R1:W-:Y:S02]  /*1230*/  STL [R1+0x4c], R159 ;  /* 0x00004c9f01007387 */ /* 0x0003e40000100800 */
[C---:B------:R-:W-:Y:S01]  /*1240*/  IADD3 R42, R157.reuse, 0x40, RZ ;  /* 0x000000409d2a7810 */ /* 0x040fe20007ffe0ff */
[----:B------:R-:W-:Y:S01]  /*1250*/  @P1 IMAD.HI.U32 R2, R4, c[0x0][0x2c8], RZ ;  /* 0x0000b20004021a27 */ /* 0x000fe200078e00ff */
[----:B------:R1:W-:Y:S01]  /*1260*/  STL [R1+0x44], R157 ;  /* 0x0000449d01007387 */ /* 0x0003e20000100800 */
[C---:B------:R-:W-:Y:S02]  /*1270*/  IADD3 R64, R157.reuse, 0x80, RZ ;  /* 0x000000809d407810 */ /* 0x040fe40007ffe0ff */
[----:B------:R-:W-:Y:S01]  /*1280*/  IMAD.MOV.U32 R0, RZ, RZ, R4 ;  /* 0x000000ffff007224 */ /* 0x000fe200078e0004 */
[----:B------:R-:W-:Y:S01]  /*1290*/  @P0 SHF.R.U32.HI R0, RZ, c[0x0][0x2cc], R2 ;  /* 0x0000b300ff000a19 */ /* 0x000fe20000011602 */
[----:B------:R-:W-:Y:S01]  /*12a0*/  IMAD.U32 R2, RZ, RZ, UR20 ;  /* 0x00000014ff027e24 */ /* 0x000fe2000f8e00ff */
[----:B------:R-:W-:-:S02]  /*12b0*/  IADD3 R41, R157, 0xc0, RZ ;  /* 0x000000c09d297810 */ /* 0x000fc40007ffe0ff */
[--C-:B------:R-:W-:Y:S01]  /*12c0*/  SHF.R.S32.HI R6, RZ, 0x1f, R0.reuse ;  /* 0x0000001fff067819 */ /* 0x100fe20000011400 */
[----:B------:R-:W-:Y:S01]  /*12d0*/  IMAD.MOV R5, RZ, RZ, -R0 ;  /* 0x000000ffff057224 */ /* 0x000fe200078e0a00 */
[----:B------:R-:W-:Y:S01]  /*12e0*/  ISETP.GE.AND P4, PT, R157, c[0x0][0x198], PT ;  /* 0x000066009d007a0c */ /* 0x000fe20003f86270 */
[----:B------:R-:W-:Y:S01]  /*12f0*/  IMAD.WIDE.U32 R2, R0, c[0x0][0x1b0], R2 ;  /* 0x00006c0000027a25 */ /* 0x000fe200078e0002 */
[----:B------:R-:W-:Y:S02]  /*1300*/  ISETP.GE.AND P3, PT, R42, c[0x0][0x198], PT ;  /* 0x000066002a007a0c */ /* 0x000fe40003f66270 */
[----:B------:R-:W-:Y:S01]  /*1310*/  ISETP.GE.AND P6, PT, R64, c[0x0][0x198], PT ;  /* 0x0000660040007a0c */ /* 0x000fe20003fc6270 */
[----:B------:R-:W-:Y:S01]  /*1320*/  IMAD R4, R5, c[0x0][0x2c4], R4 ;  /* 0x0000b10005047a24 */ /* 0x000fe200078e0204 */
[----:B------:R-:W-:Y:S01]  /*1330*/  ISETP.GE.AND P5, PT, R41, c[0x0][0x198], PT ;  /* 0x0000660029007a0c */ /* 0x000fe20003fa6270 */
        /* <DEDUP_REMOVED lines=9> */
[----:B------:R-:W-:Y:S02]  /*13d0*/  IMAD.IADD R4, R3, 0x1, R5 ;  /* 0x0000000103047824 */ /* 0x000fe400078e0205 */
[----:B------:R-:W-:Y:S02]  /*13e0*/  IMAD.IADD R3, R149, 0x1, -R0 ;  /* 0x0000000195037824 */ /* 0x000fe400078e0a00 */
[----:B------:R-:W-:Y:S01]  /*13f0*/  IMAD.SHL.U32 R0, R24, 0x40, RZ ;  /* 0x0000004018007824 */ /* 0x000fe200078e00ff */
[----:B------:R-:W-:Y:S02]  /*1400*/  LEA.HI.X R14, R2, c[0x0][0x164], R4, 0x1, P0 ;  /* 0x00005900020e7a11 */ /* 0x000fe400000f0c04 */
[----:B------:R-:W-:Y:S01]  /*1410*/  SHF.R.S32.HI R2, RZ, 0x1f, R3 ;  /* 0x0000001fff027819 */ /* 0x000fe20000011403 */
[----:B------:R1:W3:Y:S01]  /*1420*/  SHFL.IDX PT, R4, R15, RZ, 0x181f ;  /* 0x00181fff0f047589 */ /* 0x0002e200000e0000 */
[----:B------:R-:W-:-:S02]  /*1430*/  LOP3.LUT R0, R0, 0x1c0, RZ, 0xc0, !PT ;  /* 0x000001c000007812 */ /* 0x000fc400078ec0ff */
[----:B------:R-:W-:Y:S01]  /*1440*/  LEA.HI R19, R2, R3, RZ, 0x3 ;  /* 0x0000000302137211 */ /* 0x000fe200078f18ff */
[----:B------:R1:W4:Y:S01]  /*1450*/  SHFL.IDX PT, R5, R14, RZ, 0x181f ;  /* 0x00181fff0e057589 */ /* 0x00032200000e0000 */
[----:B------:R-:W-:Y:S02]  /*1460*/  ISETP.GE.AND P0, PT, R13, UR4, PT ;  /* 0x000000040d007c0c */ /* 0x000fe4000bf06270 */
[----:B------:R-:W-:Y:S02]  /*1470*/  LOP3.LUT R6, R19, 0xfffffff8, RZ, 0xc0, !PT ;  /* 0xfffffff813067812 */ /* 0x000fe400078ec0ff */
[----:B------:R-:W-:Y:S02]  /*1480*/  SHF.R.U32.HI R2, RZ, 0x3, R0 ;  /* 0x00000003ff027819 */ /* 0x000fe40000011600 */
[----:B------:R-:W-:Y:S01]  /*1490*/  LOP3.LUT R0, R0, 0x38, R157, 0xf8, !PT ;  /* 0x0000003800007812 */ /* 0x000fe200078ef89d */
[----:B------:R-:W-:Y:S02]  /*14a0*/  IMAD.IADD R18, R3, 0x1, -R6 ;  /* 0x0000000103127824 */ /* 0x000fe400078e0a06 */
[----:B------:R-:W-:Y:S01]  /*14b0*/  IMAD.MOV.U32 R3, RZ, RZ, 0x10 ;  /* 0x00000010ff037424 */ /* 0x000fe200078e00ff */
[----:B------:R-:W-:Y:S01]  /*14c0*/  LOP3.LUT R2, R0, R2, RZ, 0x3c, !PT ;  /* 0x0000000200027212 */ /* 0x000fe200078e3cff */
[----:B------:R-:W-:Y:S01]  /*14d0*/  IMAD.MOV.U32 R6, RZ, RZ, 0x20 ;  /* 0x00000020ff067424 */ /* 0x000fe200078e00ff */
[----:B--2---:R2:W5:Y:S01]  /*14e0*/  @P2 R2UR UR19, R7 ;  /* 0x00000000071323c2 */ /* 0x00456200000e0000 */
[----:B------:R-:W-:Y:S01]  /*14f0*/  R2P PR, R18, 0x6 ;  /* 0x0000000612007804 */ /* 0x000fe20000000000 */
[----:B-----5:R-:W-:-:S04]  /*1500*/  @!UP0 UMOV UR19, UR14 ;  /* 0x0000000e00138c82 */ /* 0x020fc80008000000 */
[----:B------:R-:W-:Y:S02]  /*1510*/  SEL R3, R3, 0xfffffff0, !P1 ;  /* 0xfffffff003037807 */ /* 0x000fe40004800000 */
[----:B--2---:R-:W-:-:S05]  /*1520*/  LEA.HI R7, R148, R149, RZ, 0x6 ;  /* 0x0000009594077211 */ /* 0x004fca00078f30ff */
[----:B------:R-:W-:-:S05]  /*1530*/  IMAD.SHL.U32 R0, R7, 0x8, RZ ;  /* 0x0000000807007824 */ /* 0x000fca00078e00ff */
[----:B------:R-:W-:Y:S02]  /*1540*/  LOP3.LUT R251, R2, 0xfffffe00, R0, 0xf8, !PT ;  /* 0xfffffe0002fb7812 */ /* 0x000fe400078ef800 */
[----:B------:R-:W-:Y:S01]  /*1550*/  SEL R2, R6, 0xffffffe0, !P2 ;  /* 0xffffffe006027807 */ /* 0x000fe20005000000 */
[----:B------:R-:W-:Y:S05]  /*1560*/  @P0 BRA `(.L_x_3337) ;  /* 0x0000013000000947 */ /* 0x000fea0003800000 */
[----:B-1-34-:R-:W-:Y:S01]  /*1570*/  SHF.R.S32.HI R7, RZ, 0x1f, R42 ;  /* 0x0000001fff077819 */ /* 0x01afe2000001142a */
[----:B------:R-:W-:Y:S01]  /*1580*/  IMAD.WIDE R10, R157, 0x2, R4 ;  /* 0x000000029d0a7825 */ /* 0x000fe200078e0204 */
[----:B------:R-:W-:Y:S02]  /*1590*/  SHF.R.S32.HI R6, RZ, 0x1f, R64 ;  /* 0x0000001fff067819 */ /* 0x000fe40000011440 */
[----:B------:R-:W-:Y:S02]  /*15a0*/  SHF.R.S32.HI R0, RZ, 0x1f, R41 ;  /* 0x0000001fff007819 */ /* 0x000fe40000011429 */
[----:B------:R-:W-:Y:S02]  /*15b0*/  LEA.HI R7, R7, R42, RZ, 0x3 ;  /* 0x0000002a07077211 */ /* 0x000fe400078f18ff */
[----:B------:R-:W-:-:S02]  /*15c0*/  LEA.HI R6, R6, R64, RZ, 0x3 ;  /* 0x0000004006067211 */ /* 0x000fc400078f18ff */
        /* <DEDUP_REMOVED lines=13> */
.L_x_3337:
[----:B-1-34-:R-:W-:Y:S05]  /*16a0*/  BSYNC B0 ;  /* 0x0000000000007941 */ /* 0x01afea0003800000 */
.L_x_3336:
[----:B------:R-:W-:Y:S01]  /*16b0*/  IADD3 R0, R13, 0x20, RZ ;  /* 0x000000200d007810 */ /* 0x000fe20007ffe0ff */
[----:B------:R1:W2:Y:S01]  /*16c0*/  SHFL.IDX PT, R5, R14, 0x1, 0x181f ;  /* 0x00381f000e057f89 */ /* 0x0002a200000e0000 */
[----:B------:R-:W-:Y:S02]  /*16d0*/  BSSY B0, `(.L_x_3338) ;  /* 0x0000017000007945 */ /* 0x000fe40003800000 */
[----:B------:R-:W-:Y:S01]  /*16e0*/  ISETP.GE.AND P0, PT, R0, UR4, PT ;  /* 0x0000000400007c0c */ /* 0x000fe2000bf06270 */
        /* <DEDUP_REMOVED lines=21> */
.L_x_3339:
[----:B------:R-:W-:Y:S05]  /*1840*/  BSYNC B0 ;  /* 0x0000000000007941 */ /* 0x000fea0003800000 */
.L_x_3338:
[----:B--2---:R-:W-:Y:S01]  /*1850*/  IADD3 R0, R13, 0x40, RZ ;  /* 0x000000400d007810 */ /* 0x004fe20007ffe0ff */
[----:B------:R2:W4:Y:S01]  /*1860*/  SHFL.IDX PT, R5, R14, 0x2, 0x181f ;  /* 0x00581f000e057f89 */ /* 0x00052200000e0000 */
[----:B------:R-:W-:Y:S02]  /*1870*/  BSSY B0, `(.L_x_3340) ;  /* 0x0000017000007945 */ /* 0x000fe40003800000 */
[----:B------:R-:W-:Y:S01]  /*1880*/  ISETP.GE.AND P0, PT, R0, UR4, PT ;  /* 0x0000000400007c0c */ /* 0x000fe2000bf06270 */
        /* <DEDUP_REMOVED lines=21> */
.L_x_3341:
[----:B------:R-:W-:Y:S05]  /*19e0*/  BSYNC B0 ;  /* 0x0000000000007941 */ /* 0x000fea0003800000 */
.L_x_3340:
[----:B------:R-:W-:Y:S01]  /*19f0*/  IMAD.MOV.U32 R160, RZ, RZ, c[0x0][0x2b8] ;  /* 0x0000ae00ffa07624 */ /* 0x000fe200078e00ff */
[----:B------:R-:W-:Y:S01]  /*1a00*/  UMOV UR15, 0x60 ;  /* 0x00000060000f7882 */ /* 0x000fe20000000000 */
[----:B---3--:R-:W-:Y:S01]  /*1a10*/  SHFL.IDX PT, R4, R15, 0x3, 0x181f ;  /* 0x00781f000f047f89 */ /* 0x008fe200000e0000 */
[----:B------:R-:W-:Y:S01]  /*1a20*/  UIMAD UR15, UR6, UR15, -0x60 ;  /* 0xffffffa0060f74a4 */ /* 0x000fe2000f8e020f */
[----:B------:R-:W-:Y:S01]  /*1a30*/  IADD3 R6, R13, 0x60, RZ ;  /* 0x000000600d067810 */ /* 0x000fe20007ffe0ff */
[----:B------:R-:W-:Y:S01]  /*1a40*/  IMAD.SHL.U32 R251, R251, 0x2, RZ ;  /* 0x00000002fbfb7824 */ /* 0x000fe200078e00ff */
[----:B------:R-:W-:Y:S01]  /*1a50*/  ISETP.NE.AND P2, PT, R160, 0x1, PT ;  /* 0x00000001a000780c */ /* 0x000fe20003f45270 */
[----:B----4-:R-:W3:Y:S01]  /*1a60*/  SHFL.IDX PT, R5, R14, 0x3, 0x181f ;  /* 0x00781f000e057f89 */ /* 0x010ee200000e0000 */
[----:B------:R-:W-:Y:S01]  /*1a70*/  ISETP.GE.AND P0, PT, R6, UR4, PT ;  /* 0x0000000406007c0c */ /* 0x000fe2000bf06270 */
[----:B------:R-:W-:Y:S01]  /*1a80*/  USHF.R.S32.HI UR18, URZ, 0x1f, UR19 ;  /* 0x0000001f3f127899 */ /* 0x000fe20008011413 */
[----:B------:R-:W-:Y:S01]  /*1a90*/  IADD3 R0, R159, UR15, RZ ;  /* 0x0000000f9f007c10 */ /* 0x000fe2000fffe0ff */
[----:B------:R-:W-:Y:S01]  /*1aa0*/  ULDC.64 UR4, c[0x0][0x2b0] ;  /* 0x0000ac0000047ab9 */ /* 0x000fe20000000a00 */
[----:B------:R-:W-:Y:S01]  /*1ab0*/  SHF.R.S32.HI R12, RZ, 0x1f, R41 ;  /* 0x0000001fff0c7819 */ /* 0x000fe20000011429 */
[----:B------:R-:W-:Y:S01]  /*1ac0*/  UIMAD UR18, UR18, UR4, URZ ;  /* 0x00000004121272a4 */ /* 0x000fe2000f8e023f */
[C---:B------:R-:W-:Y:S01]  /*1ad0*/  IADD3 R11, R0.reuse, UR12, RZ ;  /* 0x0000000c000b7c10 */ /* 0x040fe2000fffe0ff */
[----:B------:R-:W-:Y:S01]  /*1ae0*/  UIMAD.WIDE.U32 UR20, UR19, UR4, URZ ;  /* 0x00000004131472a5 */ /* 0x000fe2000f8e003f */
[----:B------:R-:W-:Y:S01]  /*1af0*/  ISETP.GE.AND P1, PT, R0, UR7, PT ;  /* 0x0000000700007c0c */ /* 0x000fe2000bf26270 */
[----:B------:R-:W-:Y:S01]  /*1b00*/  UIMAD UR18, UR19, UR5, UR18 ;  /* 0x00000005131272a4 */ /* 0x000fe2000f8e0212 */
[----:B------:R-:W-:Y:S01]  /*1b10*/  SHF.R.S32.HI R0, RZ, 0x1f, R42 ;  /* 0x0000001fff007819 */ /* 0x000fe2000001142a */
[----:B------:R-:W-:Y:S01]  /*1b20*/  @P2 IMAD.HI.U32 R6, R11, c[0x0][0x2bc], RZ ;  /* 0x0000af000b062a27 */ /* 0x000fe200078e00ff */
[----:B------:R-:W-:Y:S01]  /*1b30*/  LEA.HI R12, R12, R41, RZ, 0x3 ;  /* 0x000000290c0c7211 */ /* 0x000fe200078f18ff */
[----:B------:R-:W-:Y:S01]  /*1b40*/  UIADD3 UR18, UR21, UR18, URZ ;  /* 0x0000001215127290 */ /* 0x000fe2000fffe03f */
[----:B------:R-:W-:Y:S01]  /*1b50*/  LEA.HI R0, R0, R42, RZ, 0x3 ;  /* 0x0000002a00007211 */ /* 0x000fe200078f18ff */
[----:B------:R-:W-:Y:S01]  /*1b60*/  IMAD.MOV.U32 R10, RZ, RZ, R11 ;  /* 0x000000ffff0a7224 */ /* 0x000fe200078e000b */
[----:B------:R-:W-:Y:S01]  /*1b70*/  @P2 SHF.R.U32.HI R10, RZ, c[0x0][0x2c0], R6 ;  /* 0x0000b000ff0a2a19 */ /* 0x000fe20000011606 */
[----:B------:R-:W-:Y:S01]  /*1b80*/  IMAD.MOV.U32 R20, RZ, RZ, RZ ;  /* 0x000000ffff147224 */ /* 0x000fe200078e00ff */
[----:B------:R-:W-:Y:S01]  /*1b90*/  SHF.R.S32.HI R6, RZ, 0x1f, R64 ;  /* 0x0000001fff067819 */ /* 0x000fe20000011440 */
[----:B------:R-:W-:Y:S01]  /*1ba0*/  ULDC.64 UR4, c[0x0][0x1e8] ;  /* 0x00007a0000047ab9 */ /* 0x000fe20000000a00 */
[----:B------:R-:W-:-:S02]  /*1bb0*/  LOP3.LUT R155, R0, 0xfffffff8, RZ, 0xc0, !PT ;  /* 0xfffffff8009b7812 */ /* 0x000fc400078ec0ff */
[----:B------:R-:W-:Y:S01]  /*1bc0*/  LEA.HI R6, R6, R64, RZ, 0x3 ;  /* 0x0000004006067211 */ /* 0x000fe200078f18ff */
[--C-:B---3--:R-:W-:Y:S01]  /*1bd0*/  @!P0 IMAD.WIDE R8, R157, 0x2, R4.reuse ;  /* 0x000000029d088825 */ /* 0x108fe200078e0204 */
[----:B------:R-:W-:Y:S02]  /*1be0*/  LOP3.LUT R151, R12, 0xfffffff8, RZ, 0xc0, !PT ;  /* 0xfffffff80c977812 */ /* 0x000fe400078ec0ff */
[----:B------:R-:W-:Y:S01]  /*1bf0*/  ISETP.GT.OR P1, PT, R159, 0x5f, P1 ;  /* 0x0000005f9f00780c */ /* 0x000fe20000f24670 */
[----:B------:R-:W-:Y:S01]  /*1c00*/  UIMAD UR19, UR8, UR4, URZ ;  /* 0x00000004081372a4 */ /* 0x000fe2000f8e023f */
[----:B------:R-:W-:Y:S01]  /*1c10*/  LOP3.LUT R153, R6, 0xfffffff8, RZ, 0xc0, !PT ;  /* 0xfffffff806997812 */ /* 0x000fe200078ec0ff */
[----:B------:R-:W-:Y:S01]  /*1c20*/  @!P0 IMAD.WIDE R6, R155, 0x2, R4 ;  /* 0x000000029b068825 */ /* 0x000fe200078e0204 */
[----:B------:R-:W-:Y:S01]  /*1c30*/  @!PT LDS RZ, [RZ] ;  /* 0x00000000fffff984 */ /* 0x000fe20000000800 */
[----:B------:R3:W-:Y:S04]  /*1c40*/  @!P0 LDGSTS.E.BYPASS.LTC128B.128 [R251+0x1b100], [R8.64], !P4 ;  /* 0x1b10000008fb8fae */ /* 0x0007e8000e101d50 */
[----:B------:R4:W-:Y:S01]  /*1c50*/  @!P0 LDGSTS.E.BYPASS.LTC128B.128 [R251+0x1f100], [R6.64], !P3 ;  /* 0x1f10000006fb8fae */ /* 0x0009e2000d901d50 */
[----:B------:R-:W-:-:S03]  /*1c60*/  UIMAD.WIDE.U32 UR22, UR9, UR4, URZ ;  /* 0x00000004091672a5 */ /* 0x000fc6000f8e003f */
[----:B------:R-:W-:Y:S01]  /*1c70*/  STL [R1+0x64], R155 ;  /* 0x0000649b01007387 */ /* 0x000fe20000100800 */
[C---:B------:R-:W-:Y:S01]  /*1c80*/  @!P1 IADD3 R0, P2, R10.reuse, UR20, RZ ;  /* 0x000000140a009c10 */ /* 0x040fe2000ff5e0ff */
[----:B------:R-:W-:Y:S02]  /*1c90*/  UIMAD UR19, UR9, UR5, UR19 ;  /* 0x00000005091372a4 */ /* 0x000fe4000f8e0213 */
[----:B------:R-:W-:Y:S01]  /*1ca0*/  STL [R1+0x60], R153 ;  /* 0x0000609901007387 */ /* 0x000fe20000100800 */
[----:B------:R-:W-:Y:S01]  /*1cb0*/  ULDC.64 UR4, c[0x0][0x210] ;  /* 0x0000840000047ab9 */ /* 0x000fe20000000a00 */
[----:B---3--:R-:W-:Y:S01]  /*1cc0*/  @!P0 IMAD.WIDE R8, R153, 0x2, R4 ;  /* 0x0000000299088825 */ /* 0x008fe200078e0204 */
[----:B----4-:R-:W-:-:S03]  /*1cd0*/  @!P1 LEA.HI.X.SX32 R7, R10, UR18, 0x1, P2 ;  /* 0x000000120a079c11 */ /* 0x010fc600090f0eff */
[----:B------:R-:W-:Y:S01]  /*1ce0*/  @!P0 IMAD.WIDE R4, R151, 0x2, R4 ;  /* 0x0000000297048825 */ /* 0x000fe200078e0204 */
[----:B------:R3:W-:Y:S01]  /*1cf0*/  @!P0 LDGSTS.E.BYPASS.LTC128B.128 [R251+0x23100], [R8.64], !P6 ;  /* 0x2310000008fb8fae */ /* 0x0007e2000f101d50 */
[----:B------:R-:W-:-:S03]  /*1d00*/  @!P1 LEA R6, P2, R0, c[0x0][0x2a0], 0x2 ;  /* 0x0000a80000069a11 */ /* 0x000fc600078410ff */
[----:B------:R4:W-:Y:S01]  /*1d10*/  @!P0 LDGSTS.E.BYPASS.LTC128B.128 [R251+0x27100], [R4.64], !P5 ;  /* 0x2710000004fb8fae */ /* 0x0009e2000e901d50 */
[----:B------:R-:W-:-:S03]  /*1d20*/  @!P1 LEA.HI.X R7, R0, c[0x0][0x2a4], R7, 0x2, P2 ;  /* 0x0000a90000079a11 */ /* 0x000fc600010f1407 */
[----:B------:R-:W0:Y:S04]  /*1d30*/  LDGDEPBAR ;  /* 0x00000000000079af */ /* 0x000e280000000000 */
[----:B------:R-:W-:Y:S01]  /*1d40*/  BAR.SYNC.DEFER_BLOCKING 0x0 ;  /* 0x0000000000007b1d */ /* 0x000fe20000010000 */
[----:B------:R-:W-:-:S05]  /*1d50*/  UIADD3 UR19, UR23, UR19, URZ ;  /* 0x0000001317137290 */ /* 0x000fca000fffe03f */
[----:B------:R-:W-:Y:S04]  /*1d60*/  STL [R1+0x48], R151 ;  /* 0x0000489701007387 */ /* 0x000fe80000100800 */
[----:B--2---:R5:W2:Y:S01]  /*1d70*/  @!P1 LDG.E R20, [R6.64] ;  /* 0x0000001006149981 */ /* 0x004aa2000c1e1900 */
[----:B------:R-:W-:Y:S01]  /*1d80*/  IMAD.MOV R0, RZ, RZ, -R10 ;  /* 0x000000ffff007224 */ /* 0x000fe200078e0a0a */
[----:B------:R-:W-:Y:S01]  /*1d90*/  SHF.R.S32.HI R10, RZ, 0x4, R16 ;  /* 0x00000004ff0a7819 */ /* 0x000fe20000011410 */
[----:B---3--:R-:W-:Y:S01]  /*1da0*/  IMAD.SHL.U32 R9, R24, 0x8, RZ ;  /* 0x0000000818097824 */ /* 0x008fe200078e00ff */
[----:B------:R-:W-:Y:S01]  /*1db0*/  UIMAD UR8, UR8, UR4, URZ ;  /* 0x00000004080872a4 */ /* 0x000fe2000f8e023f */
[----:B------:R-:W-:Y:S01]  /*1dc0*/  IMAD R21, R0, c[0x0][0x2b8], R11 ;  /* 0x0000ae0000157a24 */ /* 0x000fe200078e020b */
[----:B------:R-:W-:Y:S01]  /*1dd0*/  LEA.HI R8, R16, R10, RZ, 0x1 ;  /* 0x0000000a10087211 */ /* 0x000fe200078f08ff */
[----:B------:R-:W-:Y:S01]  /*1de0*/  IMAD.SHL.U32 R0, R40, 0x40, RZ ;  /* 0x0000004028007824 */ /* 0x000fe200078e00ff */
[----:B------:R-:W-:Y:S01]  /*1df0*/  UIMAD.WIDE.U32 UR24, UR9, UR4, URZ ;  /* 0x00000004091872a5 */ /* 0x000fe2000f8e003f */
[----:B----4-:R-:W-:Y:S01]  /*1e00*/  IMAD.WIDE.U32 R4, R21, c[0x0][0x1e0], RZ ;  /* 0x0000780015047a25 */ /* 0x010fe200078e00ff */
[----:B------:R-:W-:Y:S01]  /*1e10*/  LOP3.LUT R8, R8, 0xfffffffe, RZ, 0xc0, !PT ;  /* 0xfffffffe08087812 */ /* 0x000fe200078ec0ff */
[----:B------:R-:W-:Y:S01]  /*1e20*/  UIMAD UR8, UR9, UR5, UR8 ;  /* 0x00000005090872a4 */ /* 0x000fe2000f8e0208 */
[----:B------:R-:W-:Y:S01]  /*1e30*/  LOP3.LUT R0, R0, 0x1c0, RZ, 0xc0, !PT ;  /* 0x000001c000007812 */ /* 0x000fe200078ec0ff */
[----:B------:R-:W-:Y:S01]  /*1e40*/  UIADD3 UR4, UR6, -0x1, URZ ;  /* 0xffffffff06047890 */ /* 0x000fe2000fffe03f */
[----:B------:R-:W-:Y:S01]  /*1e50*/  LOP3.LUT P1, RZ, R40, 0x2, RZ, 0xc0, !PT ;  /* 0x0000000228ff7812 */ /* 0x000fe2000782c0ff */
[----:B------:R-:W-:Y:S01]  /*1e60*/  IMAD.IADD R17, R10, 0x1, -R8 ;  /* 0x000000010a117824 */ /* 0x000fe200078e0a08 */
[----:B------:R-:W-:Y:S01]  /*1e70*/  LOP3.LUT R9, R0, 0x8, R9, 0xf8, !PT ;  /* 0x0000000800097812 */ /* 0x000fe200078ef809 */
[----:B------:R-:W-:Y:S01]  /*1e80*/  UIADD3 UR8, UR25, UR8, URZ ;  /* 0x0000000819087290 */ /* 0x000fe2000fffe03f */
[----:B------:R-:W-:Y:S01]  /*1e90*/  SHF.R.U32.HI R0, RZ, 0x3, R0 ;  /* 0x00000003ff007819 */ /* 0x000fe20000011600 */
[----:B------:R-:W-:Y:S01]  /*1ea0*/  UIMAD UR4, UR4, -0x60, UR7 ;  /* 0xffffffa0040478a4 */ /* 0x000fe2000f8e0207 */
[----:B------:R-:W-:Y:S01]  /*1eb0*/  STL [R1+0x2c], R21 ;  /* 0x00002c1501007387 */ /* 0x000fe20000100800 */
[----:B------:R-:W-:Y:S01]  /*1ec0*/  ISETP.GE.AND P2, PT, R157, c[0x0][0x1d4], PT ;  /* 0x000075009d007a0c */ /* 0x000fe20003f46270 */
[----:B------:R-:W-:Y:S01]  /*1ed0*/  UISETP.GE.AND UP0, UPT, UR6, 0x2, UPT ;  /* 0x000000020600788c */ /* 0x000fe2000bf06270 */
[----:B------:R-:W-:-:S02]  /*1ee0*/  LOP3.LUT R11, R9, R0, RZ, 0x3c, !PT ;  /* 0x00000000090b7212 */ /* 0x000fc400078e3cff */
[----:B-----5:R-:W-:Y:S02]  /*1ef0*/  SHF.R.S32.HI R6, RZ, 0x1f, R21 ;  /* 0x0000001fff067819 */ /* 0x020fe40000011415 */
[----:B------:R-:W-:Y:S02]  /*1f00*/  IADD3 R24, -R24, UR4, RZ ;  /* 0x0000000418187c10 */ /* 0x000fe4000fffe1ff */
[----:B------:R-:W-:Y:S01]  /*1f10*/  ISETP.GE.AND P5, PT, R42, c[0x0][0x1d4], PT ;  /* 0x000075002a007a0c */ /* 0x000fe20003fa6270 */
[----:B------:R-:W-:Y:S01]  /*1f20*/  IMAD R7, R6, c[0x0][0x1e0], RZ ;  /* 0x0000780006077a24 */ /* 0x000fe200078e02ff */
[----:B------:R-:W-:Y:S01]  /*1f30*/  ISETP.GE.AND P4, PT, R64, c[0x0][0x1d4], PT ;  /* 0x0000750040007a0c */ /* 0x000fe20003f86270 */
[----:B------:R-:W-:Y:S01]  /*1f40*/  IMAD R0, R6, c[0x0][0x208], RZ ;  /* 0x0000820006007a24 */ /* 0x000fe200078e02ff */
[----:B------:R-:W-:Y:S01]  /*1f50*/  ISETP.GE.AND P6, PT, R41, c[0x0][0x1d4], PT ;  /* 0x0000750029007a0c */ /* 0x000fe20003fc6270 */
[C---:B------:R-:W-:Y:S01]  /*1f60*/  IMAD R7, R21.reuse, c[0x0][0x1e4], R7 ;  /* 0x0000790015077a24 */ /* 0x040fe200078e0207 */
[----:B------:R-:W-:Y:S01]  /*1f70*/  LEA.HI R147, R148, R149, RZ, 0x5 ;  /* 0x0000009594937211 */ /* 0x000fe200078f28ff */
[----:B------:R-:W-:Y:S01]  /*1f80*/  IMAD R0, R21, c[0x0][0x20c], R0 ;  /* 0x0000830015007a24 */ /* 0x000fe200078e0200 */
[----:B------:R-:W-:Y:S01]  /*1f90*/  SHF.R.S32.HI R158, RZ, 0x1f, R157 ;  /* 0x0000001fff9e7819 */ /* 0x000fe2000001149d */
[----:B------:R-:W-:Y:S01]  /*1fa0*/  IMAD.IADD R5, R5, 0x1, R7 ;  /* 0x0000000105057824 */ /* 0x000fe200078e0207 */
[----:B------:R-:W-:-:S02]  /*1fb0*/  SHF.R.S32.HI R146, RZ, 0x5, R147 ;  /* 0x00000005ff927819 */ /* 0x000fc40000011493 */
[----:B------:R-:W-:Y:S02]  /*1fc0*/  SHF.R.S32.HI R156, RZ, 0x1f, R155 ;  /* 0x0000001fff9c7819 */ /* 0x000fe4000001149b */
[----:B------:R-:W-:Y:S02]  /*1fd0*/  SHF.R.S32.HI R154, RZ, 0x1f, R153 ;  /* 0x0000001fff9a7819 */ /* 0x000fe40000011499 */
[----:B------:R-:W-:Y:S02]  /*1fe0*/  SHF.R.S32.HI R152, RZ, 0x1f, R151 ;  /* 0x0000001fff987819 */ /* 0x000fe40000011497 */
[----:B------:R-:W-:Y:S02]  /*1ff0*/  SEL R150, RZ, 0x10, P6 ;  /* 0x00000010ff967807 */ /* 0x000fe40003000000 */
[----:B------:R-:W-:Y:S02]  /*2000*/  IADD3 R252, R251, 0x100, RZ ;  /* 0x00000100fbfc7810 */ /* 0x000fe40007ffe0ff */
[----:B--2---:R-:W-:Y:S01]  /*2010*/  SHF.R.S32.HI R9, RZ, 0x1f, R20 ;  /* 0x0000001fff097819 */ /* 0x004fe20000011414 */
[----:B------:R-:W-:Y:S01]  /*2020*/  IMAD.WIDE.U32 R6, R20, c[0x0][0x1f0], R4 ;  /* 0x00007c0014067a25 */ /* 0x000fe200078e0004 */
[----:B------:R-:W-:Y:S03]  /*2030*/  STL [R1+0x28], R20 ;  /* 0x0000281401007387 */ /* 0x000fe60000100800 */
[----:B------:R-:W-:Y:S01]  /*2040*/  IMAD R8, R9, c[0x0][0x1f0], RZ ;  /* 0x00007c0009087a24 */ /* 0x000fe200078e02ff */
[----:B------:R-:W-:Y:S01]  /*2050*/  IADD3 R6, P0, R6, UR22, RZ ;  /* 0x0000001606067c10 */ /* 0x000fe2000ff1e0ff */
[----:B------:R-:W-:Y:S01]  /*2060*/  IMAD.WIDE.U32 R4, R21, c[0x0][0x208], RZ ;  /* 0x0000820015047a25 */ /* 0x000fe200078e00ff */
[----:B------:R-:W-:Y:S03]  /*2070*/  STL [R1+0x74], R158 ;  /* 0x0000749e01007387 */ /* 0x000fe60000100800 */
[----:B------:R-:W-:Y:S01]  /*2080*/  IMAD R8, R20, c[0x0][0x1f4], R8 ;  /* 0x00007d0014087a24 */ /* 0x000fe200078e0208 */
[----:B------:R-:W-:Y:S01]  /*2090*/  STL [R1+0x6c], R156 ;  /* 0x00006c9c01007387 */ /* 0x000fe20000100800 */
[----:B------:R-:W-:-:S02]  /*20a0*/  IMAD.IADD R5, R5, 0x1, R0 ;  /* 0x0000000105057824 */ /* 0x000fc400078e0200 */
[----:B------:R-:W-:Y:S01]  /*20b0*/  IMAD R0, R17, 0x200, R11 ;  /* 0x0000020011007824 */ /* 0x000fe200078e020b */
[----:B------:R-:W-:Y:S01]  /*20c0*/  IADD3.X R7, R7, UR19, R8, P0, !PT ;  /* 0x0000001307077c10 */ /* 0x000fe200087fe408 */
[----:B------:R-:W-:Y:S01]  /*20d0*/  STL [R1+0x70], R154 ;  /* 0x0000709a01007387 */ /* 0x000fe20000100800 */
[----:B------:R-:W-:Y:S01]  /*20e0*/  LEA R10, P0, R6, c[0x0][0x1c8], 0x1 ;  /* 0x00007200060a7a11 */ /* 0x000fe200078008ff */
[----:B------:R-:W-:Y:S02]  /*20f0*/  IMAD.SHL.U32 R216, R0, 0x2, RZ ;  /* 0x0000000200d87824 */ /* 0x000fe400078e00ff */
[----:B------:R-:W-:Y:S01]  /*2100*/  IMAD R0, R9, c[0x0][0x218], RZ ;  /* 0x0000860009007a24 */ /* 0x000fe200078e02ff */
[----:B-1----:R-:W-:Y:S01]  /*2110*/  LEA.HI.X R14, R6, c[0x0][0x1cc], R7, 0x1, P0 ;  /* 0x00007300060e7a11 */ /* 0x002fe200000f0c07 */
[----:B------:R-:W-:Y:S01]  /*2120*/  IMAD.WIDE.U32 R6, R20, c[0x0][0x218], R4 ;  /* 0x0000860014067a25 */ /* 0x000fe200078e0004 */
[C---:B------:R-:W-:Y:S01]  /*2130*/  IADD3 R9, R216.reuse, 0xc100, RZ ;  /* 0x0000c100d8097810 */ /* 0x040fe20007ffe0ff */
[----:B------:R-:W-:Y:S01]  /*2140*/  SHFL.IDX PT, R4, R10, RZ, 0x181f ;  /* 0x00181fff0a047589 */ /* 0x000fe200000e0000 */
[----:B------:R-:W-:Y:S01]  /*2150*/  IADD3 R227, R216, 0xc120, RZ ;  /* 0x0000c120d8e37810 */ /* 0x000fe20007ffe0ff */
[----:B------:R-:W-:Y:S01]  /*2160*/  IMAD R8, R20, c[0x0][0x21c], R0 ;  /* 0x0000870014087a24 */ /* 0x000fe200078e0200 */
[----:B------:R-:W-:Y:S01]  /*2170*/  IADD3 R0, P0, R6, UR24, RZ ;  /* 0x0000001806007c10 */ /* 0x000fe2000ff1e0ff */
[----:B------:R-:W1:Y:S01]  /*2180*/  SHFL.IDX PT, R5, R14, RZ, 0x181f ;  /* 0x00181fff0e057589 */ /* 0x000e6200000e0000 */
[----:B------:R-:W-:Y:S01]  /*2190*/  @P1 IADD3 R227, R9, -0x20, RZ ;  /* 0xffffffe009e31810 */ /* 0x000fe20007ffe0ff */
[----:B------:R-:W-:Y:S01]  /*21a0*/  IMAD.U32 R9, RZ, RZ, UR9 ;  /* 0x00000009ff097e24 */ /* 0x000fe2000f8e00ff */
[----:B------:R-:W-:Y:S01]  /*21b0*/  IADD3.X R8, R7, UR8, R8, P0, !PT ;  /* 0x0000000807087c10 */ /* 0x000fe200087fe408 */
[----:B------:R-:W-:Y:S01]  /*21c0*/  IMAD R7, R21, c[0x0][0x1e0], RZ ;  /* 0x0000780015077a24 */ /* 0x000fe200078e02ff */
[----:B------:R-:W-:Y:S01]  /*21d0*/  LEA R6, P0, R0, c[0x0][0x1f8], 0x1 ;  /* 0x00007e0000067a11 */ /* 0x000fe200078008ff */
[----:B------:R-:W-:Y:S01]  /*21e0*/  STL [R1+0x50], R152 ;  /* 0x0000509801007387 */ /* 0x000fe20000100800 */
[----:B------:R-:W-:Y:S01]  /*21f0*/  IADD3 R250, R227, 0x800, RZ ;  /* 0x00000800e3fa7810 */ /* 0x000fe20007ffe0ff */
[----:B------:R-:W-:Y:S01]  /*2200*/  IMAD R7, R20, c[0x0][0x1f0], R7 ;  /* 0x00007c0014077a24 */ /* 0x000fe200078e0207 */
[----:B------:R-:W-:Y:S01]  /*2210*/  LEA.HI.X R0, R0, c[0x0][0x1fc], R8, 0x1, P0 ;  /* 0x00007f0000007a11 */ /* 0x000fe200000f0c08 */
[----:B------:R-:W2:Y:S01]  /*2220*/  SHFL.IDX PT, R15, R6, RZ, 0x181f ;  /* 0x00181fff060f7589 */ /* 0x000ea200000e0000 */
[----:B------:R-:W-:Y:S01]  /*2230*/  ISETP.GE.AND P0, PT, R24, 0x1, PT ;  /* 0x000000011800780c */ /* 0x000fe20003f06270 */
[----:B------:R-:W-:Y:S01]  /*2240*/  IMAD R16, R9, c[0x0][0x1e8], R7 ;  /* 0x00007a0009107a24 */ /* 0x000fe200078e0207 */
[C---:B------:R-:W-:Y:S01]  /*2250*/  IADD3 R249, R227.reuse, 0x1000, RZ ;  /* 0x00001000e3f97810 */ /* 0x040fe20007ffe0ff */
[----:B------:R-:W3:Y:S01]  /*2260*/  SHFL.IDX PT, R32, R0, RZ, 0x181f ;  /* 0x00181fff00207589 */ /* 0x000ee200000e0000 */
[----:B------:R-:W-:-:S02]  /*2270*/  IADD3 R248, R227, 0x1800, RZ ;  /* 0x00001800e3f87810 */ /* 0x000fc40007ffe0ff */
[C---:B------:R-:W-:Y:S01]  /*2280*/  IADD3 R247, R227.reuse, 0x2000, RZ ;  /* 0x00002000e3f77810 */ /* 0x040fe20007ffe0ff */
[----:B------:R-:W4:Y:S01]  /*2290*/  SHFL.IDX PT, R20, R6, 0x1, 0x181f ;  /* 0x00381f0006147f89 */ /* 0x000f2200000e0000 */
[C---:B------:R-:W-:Y:S02]  /*22a0*/  IADD3 R246, R227.reuse, 0x2800, RZ ;  /* 0x00002800e3f67810 */ /* 0x040fe40007ffe0ff */
[C---:B------:R-:W-:Y:S01]  /*22b0*/  IADD3 R245, R227.reuse, 0x3000, RZ ;  /* 0x00003000e3f57810 */ /* 0x040fe20007ffe0ff */
[----:B------:R-:W5:Y:S01]  /*22c0*/  SHFL.IDX PT, R33, R0, 0x1, 0x181f ;  /* 0x00381f0000217f89 */ /* 0x000f6200000e0000 */
[----:B------:R-:W-:Y:S01]  /*22d0*/  IADD3 R244, R227, 0x3800, RZ ;  /* 0x00003800e3f47810 */ /* 0x000fe20007ffe0ff */
[----:B-1----:R-:W-:Y:S01]  /*22e0*/  @P0 IMAD.WIDE R12, R157, 0x2, R4 ;  /* 0x000000029d0c0825 */ /* 0x002fe200078e0204 */
[C---:B------:R-:W-:Y:S01]  /*22f0*/  IADD3 R243, R227.reuse, 0x4000, RZ ;  /* 0x00004000e3f37810 */ /* 0x040fe20007ffe0ff */
[----:B------:R1:W2:Y:S01]  /*2300*/  SHFL.IDX PT, R21, R6, 0x2, 0x181f ;  /* 0x00581f0006157f89 */ /* 0x0002a200000e0000 */
[----:B------:R-:W-:-:S02]  /*2310*/  IADD3 R242, R227, 0x4800, RZ ;  /* 0x00004800e3f27810 */ /* 0x000fc40007ffe0ff */
[C---:B------:R-:W-:Y:S01]  /*2320*/  IADD3 R241, R227.reuse, 0x5000, RZ ;  /* 0x00005000e3f17810 */ /* 0x040fe20007ffe0ff */
[----:B------:R2:W-:Y:S01]  /*2330*/  SHFL.IDX PT, R8, R10, 0x1, 0x181f ;  /* 0x00381f000a087f89 */ /* 0x0005e200000e0000 */
[C---:B------:R-:W-:Y:S02]  /*2340*/  IADD3 R240, R227.reuse, 0x5800, RZ ;  /* 0x00005800e3f07810 */ /* 0x040fe40007ffe0ff */
[C---:B------:R-:W-:Y:S01]  /*2350*/  IADD3 R239, R227.reuse, 0x6000, RZ ;  /* 0x00006000e3ef7810 */ /* 0x040fe20007ffe0ff */
[----:B------:R-:W3:Y:S01]  /*2360*/  SHFL.IDX PT, R9, R14, 0x1, 0x181f ;  /* 0x00381f000e097f89 */ /* 0x000ee200000e0000 */
[C---:B------:R-:W-:Y:S02]  /*2370*/  IADD3 R238, R227.reuse, 0x6800, RZ ;  /* 0x00006800e3ee7810 */ /* 0x040fe40007ffe0ff */
[C---:B------:R-:W-:Y:S01]  /*2380*/  IADD3 R237, R227.reuse, 0x7000, RZ ;  /* 0x00007000e3ed7810 */ /* 0x040fe20007ffe0ff */
[----:B------:R3:W4:Y:S01]  /*2390*/  SHFL.IDX PT, R25, R0, 0x2, 0x181f ;  /* 0x00581f0000197f89 */ /* 0x00072200000e0000 */
[----:B------:R-:W-:-:S02]  /*23a0*/  IADD3 R236, R227, 0x7800, RZ ;  /* 0x00007800e3ec7810 */ /* 0x000fc40007ffe0ff */
[C---:B------:R-:W-:Y:S01]  /*23b0*/  IADD3 R235, R227.reuse, 0x8000, RZ ;  /* 0x00008000e3eb7810 */ /* 0x040fe20007ffe0ff */
[----:B------:R4:W-:Y:S01]  /*23c0*/  @P0 LDGSTS.E.BYPASS.LTC128B.128 [R251+0xc100], [R12.64], !P2 ;  /* 0x0c1000000cfb0fae */ /* 0x0009e2000d101d50 */
[C---:B------:R-:W-:Y:S02]  /*23d0*/  IADD3 R234, R227.reuse, 0x8800, RZ ;  /* 0x00008800e3ea7810 */ /* 0x040fe40007ffe0ff */
[C---:B------:R-:W-:Y:S02]  /*23e0*/  IADD3 R233, R227.reuse, 0x9000, RZ ;  /* 0x00009000e3e97810 */ /* 0x040fe40007ffe0ff */
[----:B------:R-:W-:Y:S01]  /*23f0*/  IADD3 R232, R227, 0x9800, RZ ;  /* 0x00009800e3e87810 */ /* 0x000fe20007ffe0ff */
[--C-:B-1----:R-:W-:Y:S01]  /*2400*/  @P0 IMAD.WIDE R6, R153, 0x2, R4.reuse ;  /* 0x0000000299060825 */ /* 0x102fe200078e0204 */
[C---:B------:R-:W-:Y:S02]  /*2410*/  IADD3 R231, R227.reuse, 0xa000, RZ ;  /* 0x0000a000e3e77810 */ /* 0x040fe40007ffe0ff */
[----:B------:R-:W-:Y:S01]  /*2420*/  IADD3 R230, R227, 0xa800, RZ ;  /* 0x0000a800e3e67810 */ /* 0x000fe20007ffe0ff */
[----:B--2---:R-:W-:Y:S01]  /*2430*/  @P0 IMAD.WIDE R10, R155, 0x2, R4 ;  /* 0x000000029b0a0825 */ /* 0x004fe200078e0204 */
[----:B------:R-:W-:-:S02]  /*2440*/  IADD3 R229, R227, 0xb000, RZ ;  /* 0x0000b000e3e57810 */ /* 0x000fc40007ffe0ff */
[----:B------:R-:W-:Y:S01]  /*2450*/  IADD3 R228, R227, 0xb800, RZ ;  /* 0x0000b800e3e47810 */ /* 0x000fe20007ffe0ff */
[----:B------:R-:W-:Y:S01]  /*2460*/  @P0 IMAD.WIDE R4, R151, 0x2, R4 ;  /* 0x0000000297040825 */ /* 0x000fe200078e0204 */
[----:B------:R1:W-:Y:S03]  /*2470*/  @P0 LDGSTS.E.BYPASS.LTC128B.128 [R251+0xf100], [R10.64], !P5 ;  /* 0x0f1000000afb0fae */ /* 0x0003e6000e901d50 */
[----:B---3--:R-:W-:Y:S01]  /*2480*/  IMAD.SHL.U32 R0, R18, 0x40, RZ ;  /* 0x0000004012007824 */ /* 0x008fe200078e00ff */
[----:B------:R2:W-:Y:S04]  /*2490*/  @P0 LDGSTS.E.BYPASS.LTC128B.128 [R251+0x12100], [R6.64], !P4 ;  /* 0x1210000006fb0fae */ /* 0x0005e8000e101d50 */
[----:B------:R3:W-:Y:S01]  /*24a0*/  @P0 LDGSTS.E.BYPASS.LTC128B.128 [R251+0x15100], [R4.64], !P6 ;  /* 0x1510000004fb0fae */ /* 0x0007e2000f101d50 */
[----:B------:R-:W-:Y:S01]  /*24b0*/  ISETP.GE.AND P0, PT, R24, 0x21, PT ;  /* 0x000000211800780c */ /* 0x000fe20003f06270 */
[----:B----4-:R-:W-:Y:S01]  /*24c0*/  IMAD.WIDE R12, R157, 0x2, RZ ;  /* 0x000000029d0c7825 */ /* 0x010fe200078e02ff */
[----:B------:R-:W-:-:S04]  /*24d0*/  LOP3.LUT R0, R0, 0x1c0, RZ, 0xc0, !PT ;  /* 0x000001c000007812 */ /* 0x000fc800078ec0ff */
[----:B------:R-:W-:-:S05]  /*24e0*/  IADD3 R38, P1, R15, R12, RZ ;  /* 0x0000000c0f267210 */ /* 0x000fca0007f3e0ff */
[----:B------:R-:W-:Y:S01]  /*24f0*/  IMAD.X R39, R32, 0x1, R13, P1 ;  /* 0x0000000120277824 */ /* 0x000fe200008e060d */
[----:B------:R-:W-:-:S05]  /*2500*/  IADD3 R36, P1, R12, R20, RZ ;  /* 0x000000140c247210 */ /* 0x000fca0007f3e0ff */
[----:B-----5:R-:W-:Y:S01]  /*2510*/  IMAD.X R37, R13, 0x1, R33, P1 ;  /* 0x000000010d257824 */ /* 0x020fe200008e0621 */
[----:B------:R-:W-:Y:S01]  /*2520*/  IADD3 R34, P1, R12, R21, RZ ;  /* 0x000000150c227210 */ /* 0x000fe20007f3e0ff */
[----:B-1----:R-:W-:Y:S01]  /*2530*/  @P0 IMAD.WIDE R10, R157, 0x2, R8 ;  /* 0x000000029d0a0825 */ /* 0x002fe200078e0208 */
[----:B--2---:R-:W-:Y:S01]  /*2540*/  LEA R6, R16, c[0x0][0x1c8], 0x1 ;  /* 0x0000720010067a11 */ /* 0x004fe200078e08ff */
[----:B------:R-:W-:Y:S02]  /*2550*/  SHFL.IDX PT, R7, R14, 0x2, 0x181f ;  /* 0x00581f000e077f89 */ /* 0x000fe400000e0000 */
[----:B------:R-:W-:Y:S02]  /*2560*/  IMAD.X R35, R13, 0x1, R25, P1 ;  /* 0x000000010d237824 */ /* 0x000fe400008e0619 */
[--C-:B---3--:R-:W-:Y:S01]  /*2570*/  @P0 IMAD.WIDE R4, R155, 0x2, R8.reuse ;  /* 0x000000029b040825 */ /* 0x108fe200078e0208 */
[----:B------:R1:W-:Y:S03]  /*2580*/  @P0 LDGSTS.E.BYPASS.LTC128B.128 [R251+0xd100], [R10.64], !P2 ;  /* 0x0d1000000afb0fae */ /* 0x0003e6000d101d50 */
[--C-:B------:R-:W-:Y:S01]  /*2590*/  @P0 IMAD.WIDE R12, R153, 0x2, R8.reuse ;  /* 0x00000002990c0825 */ /* 0x100fe200078e0208 */
[----:B------:R-:W1:Y:S03]  /*25a0*/  SHFL.IDX PT, R6, R6, 0x2, 0x181f ;  /* 0x00581f0006067f89 */ /* 0x000e6600000e0000 */
[----:B------:R-:W-:Y:S01]  /*25b0*/  @P0 IMAD.WIDE R8, R151, 0x2, R8 ;  /* 0x0000000297080825 */ /* 0x000fe200078e0208 */
[----:B------:R2:W-:Y:S04]  /*25c0*/  @P0 LDGSTS.E.BYPASS.LTC128B.128 [R251+0x10100], [R4.64], !P5 ;  /* 0x1010000004fb0fae */ /* 0x0005e8000e901d50 */
[----:B------:R3:W-:Y:S04]  /*25d0*/  @P0 LDGSTS.E.BYPASS.LTC128B.128 [R251+0x13100], [R12.64], !P4 ;  /* 0x131000000cfb0fae */ /* 0x0007e8000e101d50 */
[----:B------:R4:W-:Y:S01]  /*25e0*/  @P0 LDGSTS.E.BYPASS.LTC128B.128 [R251+0x16100], [R8.64], !P6 ;  /* 0x1610000008fb0fae */ /* 0x0009e2000f101d50 */
[----:B------:R-:W-:-:S13]  /*25f0*/  ISETP.GT.AND P0, PT, R24, 0x40, PT ;  /* 0x000000401800780c */ /* 0x000fda0003f04270 */
[----:B-1----:R-:W-:-:S05]  /*2600*/  @P0 IMAD.WIDE R10, R157, 0x2, R6 ;  /* 0x000000029d0a0825 */ /* 0x002fca00078e0206 */
[----:B------:R1:W-:Y:S01]  /*2610*/  @P0 LDGSTS.E.BYPASS.LTC128B.128 [R251+0xe100], [R10.64], !P2 ;  /* 0x0e1000000afb0fae */ /* 0x0003e2000d101d50 */
[----:B--2---:R-:W-:-:S05]  /*2620*/  IMAD.WIDE R4, R155, 0x2, RZ ;  /* 0x000000029b047825 */ /* 0x004fca00078e02ff */
[----:B------:R-:W-:Y:S01]  /*2630*/  IADD3 R30, P1, R15, R4, RZ ;  /* 0x000000040f1e7210 */ /* 0x000fe20007f3e0ff */
[----:B----4-:R-:W-:-:S04]  /*2640*/  IMAD.SHL.U32 R8, R17, 0x8, RZ ;  /* 0x0000000811087824 */ /* 0x010fc800078e00ff */
[----:B------:R-:W-:Y:S01]  /*2650*/  IMAD.X R31, R32, 0x1, R5, P1 ;  /* 0x00000001201f7824 */ /* 0x000fe200008e0605 */
[----:B------:R-:W-:Y:S02]  /*2660*/  IADD3 R28, P1, R4, R20, RZ ;  /* 0x00000014041c7210 */ /* 0x000fe40007f3e0ff */
[----:B---3--:R-:W-:Y:S01]  /*2670*/  LOP3.LUT R12, R0, 0x8, R8, 0xf8, !PT ;  /* 0x00000008000c7812 */ /* 0x008fe200078ef808 */
[----:B------:R-:W-:Y:S01]  /*2680*/  @P0 IMAD.WIDE R8, R155, 0x2, R6 ;  /* 0x000000029b080825 */ /* 0x000fe200078e0206 */
[----:B------:R-:W-:-:S03]  /*2690*/  SHF.R.U32.HI R0, RZ, 0x3, R0 ;  /* 0x00000003ff007819 */ /* 0x000fc60000011600 */
[----:B------:R-:W-:Y:S01]  /*26a0*/  IMAD.X R29, R5, 0x1, R33, P1 ;  /* 0x00000001051d7824 */ /* 0x000fe200008e0621 */
[----:B------:R2:W-:Y:S01]  /*26b0*/  @P0 LDGSTS.E.BYPASS.LTC128B.128 [R251+0x11100], [R8.64], !P5 ;  /* 0x1110000008fb0fae */ /* 0x0005e2000e901d50 */
[----:B------:R-:W-:Y:S02]  /*26c0*/  IADD3 R26, P1, R4, R21, RZ ;  /* 0x00000015041a7210 */ /* 0x000fe40007f3e0ff */
[----:B------:R-:W-:Y:S01]  /*26d0*/  LOP3.LUT R145, R12, R0, RZ, 0x3c, !PT ;  /* 0x000000000c917212 */ /* 0x000fe200078e3cff */
[----:B------:R-:W-:Y:S02]  /*26e0*/  IMAD.SHL.U32 R0, R19, 0x40, RZ ;  /* 0x0000004013007824 */ /* 0x000fe400078e00ff */
[----:B------:R-:W-:Y:S02]  /*26f0*/  IMAD.X R27, R5, 0x1, R25, P1 ;  /* 0x00000001051b7824 */ /* 0x000fe400008e0619 */
[----:B------:R-:W-:Y:S01]  /*2700*/  IMAD.WIDE R4, R153, 0x2, RZ ;  /* 0x0000000299047825 */ /* 0x000fe200078e02ff */
[----:B------:R-:W-:-:S04]  /*2710*/  LOP3.LUT R144, R0, 0xfffffe00, RZ, 0xc0, !PT ;  /* 0xfffffe0000907812 */ /* 0x000fc800078ec0ff */
[----:B------:R-:W-:Y:S01]  /*2720*/  IADD3 R16, P1, R4, R20, RZ ;  /* 0x0000001404107210 */ /* 0x000fe20007f3e0ff */
[----:B------:R-:W-:-:S04]  /*2730*/  IMAD R0, R146, 0x400, R144 ;  /* 0x0000040092007824 */ /* 0x000fc800078e0290 */
[----:B------:R-:W-:Y:S02]  /*2740*/  IMAD.X R17, R5, 0x1, R33, P1 ;  /* 0x0000000105117824 */ /* 0x000fe400008e0621 */
[----:B------:R-:W-:-:S04]  /*2750*/  IMAD.IADD R0, R145, 0x1, R0 ;  /* 0x0000000191007824 */ /* 0x000fc800078e0200 */
[----:B------:R-:W-:Y:S02]  /*2760*/  IMAD.SHL.U32 R223, R0, 0x2, RZ ;  /* 0x0000000200df7824 */ /* 0x000fe400078e00ff */
[----:B------:R-:W-:Y:S02]  /*2770*/  IMAD.MOV.U32 R0, RZ, RZ, 0x40 ;  /* 0x00000040ff007424 */ /* 0x000fe400078e00ff */
[----:B--2---:R-:W-:-:S04]  /*2780*/  @P0 IMAD.WIDE R8, R153, 0x2, R6 ;  /* 0x0000000299080825 */ /* 0x004fc800078e0206 */
[----:B------:R-:W-:Y:S01]  /*2790*/  @P0 IMAD.WIDE R6, R151, 0x2, R6 ;  /* 0x0000000297060825 */ /* 0x000fe200078e0206 */
[----:B------:R1:W-:Y:S03]  /*27a0*/  @P0 LDGSTS.E.BYPASS.LTC128B.128 [R251+0x14100], [R8.64], !P4 ;  /* 0x1410000008fb0fae */ /* 0x0003e6000e101d50 */
[--C-:B------:R-:W-:Y:S01]  /*27b0*/  IMAD R224, R3, 0x2, R223.reuse ;  /* 0x0000000203e07824 */ /* 0x100fe200078e02df */
[----:B------:R2:W-:Y:S01]  /*27c0*/  @P0 LDGSTS.E.BYPASS.LTC128B.128 [R251+0x17100], [R6.64], !P6 ;  /* 0x1710000006fb0fae */ /* 0x0005e2000f101d50 */
[----:B------:R-:W-:Y:S01]  /*27d0*/  IADD3 R18, P0, R15, R4, RZ ;  /* 0x000000040f127210 */ /* 0x000fe20007f1e0ff */
[C---:B------:R-:W-:Y:S02]  /*27e0*/  IMAD R226, R2.reuse, 0x2, R223 ;  /* 0x0000000202e27824 */ /* 0x040fe400078e02df */
[----:B------:R-:W0:Y:S01]  /*27f0*/  LDGDEPBAR ;  /* 0x00000000000079af */ /* 0x000e220000000000 */
[----:B------:R-:W-:-:S02]  /*2800*/  IMAD R225, R2, 0x2, R224 ;  /* 0x0000000202e17824 */ /* 0x000fc400078e02e0 */
[----:B------:R-:W-:Y:S01]  /*2810*/  IMAD.X R19, R32, 0x1, R5, P0 ;  /* 0x0000000120137824 */ /* 0x000fe200000e0605 */
[----:B------:R-:W-:-:S05]  /*2820*/  IADD3 R22, P0, R4, R21, RZ ;  /* 0x0000001504167210 */ /* 0x000fca0007f1e0ff */
[----:B------:R-:W-:Y:S02]  /*2830*/  IMAD.X R23, R5, 0x1, R25, P0 ;  /* 0x0000000105177824 */ /* 0x000fe400000e0619 */
[----:B--2---:R-:W-:Y:S01]  /*2840*/  IMAD.WIDE R6, R151, 0x2, RZ ;  /* 0x0000000297067825 */ /* 0x004fe200078e02ff */
        /* <DEDUP_REMOVED lines=8> */
[C---:B------:R-:W-:Y:S01]  /*28d0*/  IMAD.X R13, R7.reuse, 0x1, R33, P1 ;  /* 0x00000001070d7824 */ /* 0x040fe200008e0621 */
[----:B------:R-:W-:Y:S01]  /*28e0*/  ISETP.GE.AND P1, PT, R42, c[0x0][0x1d4], PT ;  /* 0x000075002a007a0c */ /* 0x000fe20003f26270 */
[----:B------:R-:W-:Y:S01]  /*28f0*/  IMAD.X R21, R7, 0x1, R25, P0 ;  /* 0x0000000107157824 */ /* 0x000fe200000e0619 */
[----:B------:R-:W-:-:S02]  /*2900*/  ISETP.LT.OR P0, PT, R24, 0x1, P3 ;  /* 0x000000011800780c */ /* 0x000fc40001f01670 */
[----:B------:R-:W-:Y:S01]  /*2910*/  ISETP.GE.AND P3, PT, R64, c[0x0][0x1d4], PT ;  /* 0x0000750040007a0c */ /* 0x000fe20003f66270 */
[----:B------:R-:W-:Y:S04]  /*2920*/  LDSM.16.M88.4 R4, [R223+0x18100] ;  /* 0x01810000df04783b */ /* 0x000fe80000000200 */
[----:B-1----:R-:W-:Y:S04]  /*2930*/  LDSM.16.M88.4 R8, [R224+0x18100] ;  /* 0x01810000e008783b */ /* 0x002fe80000000200 */
[----:B------:R-:W1:Y:S04]  /*2940*/  LDSM.16.M88.4 R44, [R216+0xc100] ;  /* 0x00c10000d82c783b */ /* 0x000e680000000200 */
[----:B------:R-:W-:Y:S04]  /*2950*/  LDSM.16.M88.4 R48, [R216+0xc900] ;  /* 0x00c90000d830783b */ /* 0x000fe80000000200 */
[----:B------:R-:W-:Y:S04]  /*2960*/  LDSM.16.M88.4 R56, [R216+0xd100] ;  /* 0x00d10000d838783b */ /* 0x000fe80000000200 */
[----:B------:R-:W-:Y:S04]  /*2970*/  LDSM.16.M88.4 R60, [R216+0xd900] ;  /* 0x00d90000d83c783b */ /* 0x000fe80000000200 */
[----:B------:R-:W-:Y:S04]  /*2980*/  LDSM.16.M88.4 R68, [R216+0xe100] ;  /* 0x00e10000d844783b */ /* 0x000fe80000000200 */
[----:B------:R-:W2:Y:S04]  /*2990*/  LDSM.16.M88.4 R80, [R216+0xe900] ;  /* 0x00e90000d850783b */ /* 0x000ea80000000200 */
[----:B------:R-:W3:Y:S04]  /*29a0*/  LDSM.16.M88.4 R76, [R227] ;  /* 0x00000000e34c783b */ /* 0x000ee80000000200 */
[----:B------:R-:W-:Y:S04]  /*29b0*/  LDSM.16.M88.4 R72, [R227+0x800] ;  /* 0x00080000e348783b */ /* 0x000fe80000000200 */
[----:B------:R-:W-:Y:S04]  /*29c0*/  LDSM.16.M88.4 R92, [R227+0x1000] ;  /* 0x00100000e35c783b */ /* 0x000fe80000000200 */
[----:B------:R-:W-:Y:S04]  /*29d0*/  LDSM.16.M88.4 R112, [R227+0x1800] ;  /* 0x00180000e370783b */ /* 0x000fe80000000200 */
[----:B------:R-:W4:Y:S01]  /*29e0*/  LDSM.16.M88.4 R116, [R227+0x2000] ;  /* 0x00200000e374783b */ /* 0x000f220000000200 */
[C---:B-1----:R-:W-:Y:S03]  /*29f0*/  HMMA.16816.F32 R52, R4.reuse, R44, RZ ;  /* 0x0000002c0434723c */ /* 0x042fe600000018ff */
[----:B------:R-:W1:Y:S04]  /*2a00*/  LDSM.16.M88.4 R120, [R227+0x2800] ;  /* 0x00280000e378783b */ /* 0x000e680000000200 */
[----:B------:R-:W-:Y:S01]  /*2a10*/  @!PT LDS RZ, [RZ] ;  /* 0x00000000fffff984 */ /* 0x000fe20000000800 */
[----:B------:R-:W-:Y:S01]  /*2a20*/  @!PT LDS RZ, [RZ] ;  /* 0x00000000fffff984 */ /* 0x000fe20000000800 */
[----:B------:R-:W-:Y:S01]  /*2a30*/  @!PT LDS RZ, [RZ] ;  /* 0x00000000fffff984 */ /* 0x000fe20000000800 */
[----:B------:R5:W-:Y:S01]  /*2a40*/  LDGSTS.E.BYPASS.LTC128B.128 [R251+0x100], [R38.64], !P0 ;  /* 0x0010000026fb7fae */ /* 0x000be2000c101d50 */
[C---:B------:R-:W-:Y:S01]  /*2a50*/  ISETP.LT.OR P0, PT, R24.reuse, 0x1, P1 ;  /* 0x000000011800780c */ /* 0x040fe20000f01670 */
[C---:B--2---:R-:W-:Y:S11]  /*2a60*/  HMMA.16816.F32 R108, R4.reuse, R80, RZ ;  /* 0x00000050046c723c */ /* 0x044ff600000018ff */
[----:B------:R-:W-:Y:S01]  /*2a70*/  @!UPT UIADD3 URZ, URZ, URZ, URZ ;  /* 0x0000003f3f3ff290 */ /* 0x000fe2000fffe03f */
[----:B------:R2:W-:Y:S01]  /*2a80*/  LDGSTS.E.BYPASS.LTC128B.128 [R251+0x3100], [R30.64], !P0 ;  /* 0x031000001efb7fae */ /* 0x0005e2000c101d50 */
[C---:B------:R-:W-:Y:S02]  /*2a90*/  ISETP.LT.OR P0, PT, R24.reuse, 0x1, P3 ;  /* 0x000000011800780c */ /* 0x040fe40001f01670 */
[----:B------:R-:W-:Y:S01]  /*2aa0*/  ISETP.GE.AND P3, PT, R41, c[0x0][0x1d4], PT ;  /* 0x0000750029007a0c */ /* 0x000fe20003f66270 */
[----:B------:R-:W-:Y:S10]  /*2ab0*/  HMMA.16816.F32 R104, R4, R82, RZ ;  /* 0x000000520468723c */ /* 0x000ff400000018ff */
[----:B------:R1:W-:Y:S01]  /*2ac0*/  LDGSTS.E.BYPASS.LTC128B.128 [R251+0x6100], [R18.64], !P0 ;  /* 0x0610000012fb7fae */ /* 0x0003e2000c101d50 */
[----:B------:R-:W-:Y:S01]  /*2ad0*/  ISETP.LT.OR P0, PT, R24, 0x1, P3 ;  /* 0x000000011800780c */ /* 0x000fe20001f01670 */
[----:B---3--:R-:W-:Y:S11]  /*2ae0*/  HMMA.16816.F32 R100, R8, R76, R52 ;  /* 0x0000004c0864723c */ /* 0x008ff60000001834 */
[----:B------:R-:W-:Y:S01]  /*2af0*/  @!UPT UIADD3 URZ, URZ, URZ, URZ ;  /* 0x0000003f3f3ff290 */ /* 0x000fe2000fffe03f */
[----:B------:R3:W-:Y:S01]  /*2b00*/  LDGSTS.E.BYPASS.LTC128B.128 [R251+0x9100], [R14.64], !P0 ;  /* 0x091000000efb7fae */ /* 0x0007e2000c101d50 */
[----:B------:R-:W-:-:S04]  /*2b10*/  ISETP.GE.AND P0, PT, R157, c[0x0][0x1d4], PT ;  /* 0x000075009d007a0c */ /* 0x000fc80003f06270 */
[C---:B------:R-:W-:Y:S11]  /*2b20*/  ISETP.LT.OR P0, PT, R24.reuse, 0x21, P0 ;  /* 0x000000211800780c */ /* 0x040ff60000701670 */
[----:B------:R-:W-:Y:S02]  /*2b30*/  @!UPT UIADD3 URZ, URZ, URZ, URZ ;  /* 0x0000003f3f3ff290 */ /* 0x000fe4000fffe03f */
[----:B------:R5:W-:Y:S01]  /*2b40*/  LDGSTS.E.BYPASS.LTC128B.128 [R251+0x1100], [R36.64], !P0 ;  /* 0x0110000024fb7fae */ /* 0x000be2000c101d50 */
[----:B------:R-:W-:Y:S11]  /*2b50*/  ISETP.LT.OR P0, PT, R24, 0x21, P1 ;  /* 0x000000211800780c */ /* 0x000ff60000f01670 */
[----:B------:R-:W-:Y:S02]  /*2b60*/  @!UPT UIADD3 URZ, URZ, URZ, URZ ;  /* 0x0000003f3f3ff290 */ /* 0x000fe4000fffe03f */
[----:B------:R2:W-:Y:S01]  /*2b70*/  LDGSTS.E.BYPASS.LTC128B.128 [R251+0x4100], [R28.64], !P0 ;  /* 0x041000001cfb7fae */ /* 0x0005e2000c101d50 */
[----:B------:R-:W-:-:S04]  /*2b80*/  ISETP.GE.AND P0, PT, R64, c[0x0][0x1d4], PT ;  /* 0x0000750040007a0c */ /* 0x000fc80003f06270 */
[C---:B------:R-:W-:Y:S01]  /*2b90*/  ISETP.LT.OR P0, PT, R24.reuse, 0x21, P0 ;  /* 0x000000211800780c */ /* 0x040fe20000701670 */
[C---:B-----5:R-:W-:Y:S11]  /*2ba0*/  HMMA.16816.F32 R36, R4.reuse, R68, RZ ;  /* 0x000000440424723c */ /* 0x060ff600000018ff */
[----:B------:R-:W-:Y:S01]  /*2bb0*/  @!UPT UIADD3 URZ, URZ, URZ, URZ ;  /* 0x0000003f3f3ff290 */ /* 0x000fe2000fffe03f */
[----:B------:R1:W-:Y:S01]  /*2bc0*/  LDGSTS.E.BYPASS.LTC128B.128 [R251+0x7100], [R16.64], !P0 ;  /* 0x0710000010fb7fae */ /* 0x0003e2000c101d50 */
[----:B------:R-:W-:Y:S01]  /*2bd0*/  ISETP.LT.OR P0, PT, R24, 0x21, P3 ;  /* 0x000000211800780c */ /* 0x000fe20001f01670 */
[----:B--2---:R-:W-:Y:S11]  /*2be0*/  HMMA.16816.F32 R28, R4, R48, RZ ;  /* 0x00000030041c723c */ /* 0x004ff600000018ff */
[----:B------:R-:W-:Y:S01]  /*2bf0*/  @!UPT UIADD3 URZ, URZ, URZ, URZ ;  /* 0x0000003f3f3ff290 */ /* 0x000fe2000fffe03f */
[----:B------:R3:W-:Y:S01]  /*2c00*/  LDGSTS.E.BYPASS.LTC128B.128 [R251+0xa100], [R12.64], !P0 ;  /* 0x0a1000000cfb7fae */ /* 0x0007e2000c101d50 */
[----:B------:R-:W-:-:S04]  /*2c10*/  ISETP.GE.AND P0, PT, R157, c[0x0][0x1d4], PT ;  /* 0x000075009d007a0c */ /* 0x000fc80003f06270 */
[C---:B------:R-:W-:Y:S01]  /*2c20*/  ISETP.LT.OR P0, PT, R24.reuse, 0x41, P0 ;  /* 0x000000411800780c */ /* 0x040fe20000701670 */
[----:B----4-:R-:W-:Y:S08]  /*2c30*/  HMMA.16816.F32 R36, R8, R116, R36 ;  /* 0x000000740824723c */ /* 0x010ff00000001824 */
[----:B-1----:R-:W-:Y:S04]  /*2c40*/  HMMA.16816.F32 R16, R4, R50, RZ ;  /* 0x000000320410723c */ /* 0x002fe800000018ff */
[----:B------:R1:W-:Y:S01]  /*2c50*/  LDGSTS.E.BYPASS.LTC128B.128 [R251+0x2100], [R34.64], !P0 ;  /* 0x0210000022fb7fae */ /* 0x0003e2000c101d50 */
[----:B------:R-:W-:-:S02]  /*2c60*/  ISETP.LT.OR P0, PT, R24, 0x41, P1 ;  /* 0x000000411800780c */ /* 0x000fc40000f01670 */
[----:B------:R-:W-:Y:S01]  /*2c70*/  ISETP.GE.AND P1, PT, R64, c[0x0][0x1d4], PT ;  /* 0x0000750040007a0c */ /* 0x000fe20003f26270 */
[----:B------:R-:W-:Y:S03]  /*2c80*/  HMMA.16816.F32 R48, R4, R58, RZ ;  /* 0x0000003a0430723c */ /* 0x000fe600000018ff */
[----:B------:R-:W-:-:S05]  /*2c90*/  ISETP.LT.OR P1, PT, R24, 0x41, P1 ;  /* 0x000000411800780c */ /* 0x000fca0000f21670 */
[----:B---3--:R-:W-:Y:S02]  /*2ca0*/  HMMA.16816.F32 R12, R4, R56, RZ ;  /* 0x00000038040c723c */ /* 0x008fe400000018ff */
[----:B------:R2:W-:Y:S01]  /*2cb0*/  LDGSTS.E.BYPASS.LTC128B.128 [R251+0x5100], [R26.64], !P0 ;  /* 0x051000001afb7fae */ /* 0x0005e2000c101d50 */
[----:B------:R-:W-:-:S04]  /*2cc0*/  LOP3.LUT P0, RZ, R40, 0x4, RZ, 0xc0, !PT ;  /* 0x0000000428ff7812 */ /* 0x000fc8000780c0ff */
[----:B------:R-:W-:Y:S01]  /*2cd0*/  SEL R0, R0, 0xffffffc0, !P0 ;  /* 0xffffffc000007807 */ /* 0x000fe20004000000 */
[C---:B------:R-:W-:Y:S01]  /*2ce0*/  HMMA.16816.F32 R40, R4.reuse, R62, RZ ;  /* 0x0000003e0428723c */ /* 0x040fe200000018ff */
[----:B------:R-:W-:Y:S01]  /*2cf0*/  ISETP.LT.OR P0, PT, R24, 0x41, P3 ;  /* 0x000000411800780c */ /* 0x000fe20001f01670 */
[----:B------:R3:W-:Y:S01]  /*2d00*/  LDGSTS.E.BYPASS.LTC128B.128 [R251+0x8100], [R22.64], !P1 ;  /* 0x0810000016fb7fae */ /* 0x0007e2000c901d50 */
[----:B------:R-:W-:Y:S01]  /*2d10*/  ISETP.GT.AND P3, PT, R159, 0x5f, PT ;  /* 0x0000005f9f00780c */ /* 0x000fe20003f64270 */
[----:B------:R-:W-:Y:S02]  /*2d20*/  IMAD.IADD R222, R216, 0x1, R0 ;  /* 0x00000001d8de7824 */ /* 0x000fe400078e0200 */
[----:B------:R-:W-:Y:S02]  /*2d30*/  IMAD.IADD R221, R0, 0x1, R227 ;  /* 0x0000000100dd7824 */ /* 0x000fe400078e02e3 */
[C---:B-1----:R-:W-:Y:S06]  /*2d40*/  HMMA.16816.F32 R32, R4.reuse, R46, RZ ;  /* 0x0000002e0420723c */ /* 0x042fec00000018ff */
[----:B------:R3:W-:Y:S01]  /*2d50*/  LDGSTS.E.BYPASS.LTC128B.128 [R251+0xb100], [R20.64], !P0 ;  /* 0x0b10000014fb7fae */ /* 0x0007e2000c101d50 */
[----:B------:R-:W-:Y:S01]  /*2d60*/  PLOP3.LUT P0, PT, PT, PT, UP0, 0x40, 0x0 ;  /* 0x000000000000781c */ /* 0x000fe20003f0e808 */
[C---:B------:R-:W-:Y:S02]  /*2d70*/  HMMA.16816.F32 R44, R4.reuse, R60, RZ ;  /* 0x0000003c042c723c */ /* 0x040fe400000018ff */
[----:B------:R-:W-:Y:S04]  /*2d80*/  LDSM.16.M88.4 R64, [R222+0xc100] ;  /* 0x00c10000de40783b */ /* 0x000fe80000000200 */
[----:B------:R-:W-:Y:S02]  /*2d90*/  LDSM.16.M88.4 R60, [R222+0xd100] ;  /* 0x00d10000de3c783b */ /* 0x000fe40000000200 */
[----:B------:R-:W-:Y:S02]  /*2da0*/  HMMA.16816.F32 R56, R4, R70, RZ ;  /* 0x000000460438723c */ /* 0x000fe400000018ff */
[----:B------:R-:W1:Y:S04]  /*2db0*/  LDSM.16.M88.4 R4, [R226+0x18100] ;  /* 0x01810000e204783b */ /* 0x000e680000000200 */
[----:B--2---:R-:W-:Y:S02]  /*2dc0*/  LDSM.16.M88.4 R24, [R222+0xe900] ;  /* 0x00e90000de18783b */ /* 0x004fe40000000200 */
[C---:B------:R-:W-:Y:S02]  /*2dd0*/  HMMA.16816.F32 R96, R8.reuse, R78, R32 ;  /* 0x0000004e0860723c */ /* 0x040fe40000001820 */
[----:B------:R-:W-:Y:S04]  /*2de0*/  LDSM.16.M88.4 R128, [R227+0xb800] ;  /* 0x00b80000e380783b */ /* 0x000fe80000000200 */
[----:B------:R-:W-:Y:S02]  /*2df0*/  LDSM.16.M88.4 R140, [R222+0x15100] ;  /* 0x01510000de8c783b */ /* 0x000fe40000000200 */
[C---:B------:R-:W-:Y:S02]  /*2e00*/  HMMA.16816.F32 R52, R8.reuse, R114, R40 ;  /* 0x000000720834723c */ /* 0x040fe40000001828 */
[----:B------:R-:W2:Y:S04]  /*2e10*/  LDSM.16.M88.4 R40, [R222+0xd900] ;  /* 0x00d90000de28783b */ /* 0x000ea80000000200 */
[----:B------:R-:W-:Y:S02]  /*2e20*/  LDSM.16.M88.4 R124, [R222+0x16900] ;  /* 0x01690000de7c783b */ /* 0x000fe40000000200 */
[C---:B------:R-:W-:Y:S02]  /*2e30*/  HMMA.16816.F32 R88, R8.reuse, R72, R28 ;  /* 0x000000480858723c */ /* 0x040fe4000000181c */
[----:B------:R-:W-:Y:S04]  /*2e40*/  LDSM.16.M88.4 R28, [R222+0xe100] ;  /* 0x00e10000de1c783b */ /* 0x000fe80000000200 */
[----:B------:R-:W-:Y:S02]  /*2e50*/  LDSM.16.M88.4 R132, [R222+0x17100] ;  /* 0x01710000de84783b */ /* 0x000fe40000000200 */
[C---:B------:R-:W-:Y:S02]  /*2e60*/  HMMA.16816.F32 R84, R8.reuse, R74, R16 ;  /* 0x0000004a0854723c */ /* 0x040fe40000001810 */
[----:B------:R-:W4:Y:S04]  /*2e70*/  LDSM.16.M88.4 R72, [R222+0xc900] ;  /* 0x00c90000de48783b */ /* 0x000f280000000200 */
[----:B------:R-:W-:Y:S02]  /*2e80*/  LDSM.16.M88.4 R16, [R225+0x18100] ;  /* 0x01810000e110783b */ /* 0x000fe40000000200 */
[C---:B------:R-:W-:Y:S02]  /*2e90*/  HMMA.16816.F32 R68, R8.reuse, R112, R44 ;  /* 0x000000700844723c */ /* 0x040fe4000000182c */
[----:B------:R-:W5:Y:S04]  /*2ea0*/  LDSM.16.M88.4 R112, [R221] ;  /* 0x00000000dd70783b */ /* 0x000f680000000200 */
[----:B------:R-:W-:Y:S02]  /*2eb0*/  LDSM.16.M88.4 R136, [R222+0x17900] ;  /* 0x01790000de88783b */ /* 0x000fe40000000200 */
[C---:B------:R-:W-:Y:S02]  /*2ec0*/  HMMA.16816.F32 R80, R8.reuse, R92, R12 ;  /* 0x0000005c0850723c */ /* 0x040fe4000000180c */
[----:B------:R-:W0:Y:S06]  /*2ed0*/  LDGDEPBAR ;  /* 0x00000000000079af */ /* 0x000e2c0000000000 */
[C---:B------:R-:W-:Y:S01]  /*2ee0*/  HMMA.16816.F32 R76, R8.reuse, R94, R48 ;  /* 0x0000005e084c723c */ /* 0x040fe20000001830 */
[----:B------:R-:W-:Y:S07]  /*2ef0*/  LDSM.16.M88.4 R92, [R221+0x1000] ;  /* 0x00100000dd5c783b */ /* 0x000fee0000000200 */
[C---:B---3--:R-:W-:Y:S01]  /*2f00*/  HMMA.16816.F32 R20, R8.reuse, R120, R108 ;  /* 0x000000780814723c */ /* 0x048fe2000000186c */
[----:B------:R-:W-:Y:S07]  /*2f10*/  LDSM.16.M88.4 R108, [R221+0x800] ;  /* 0x00080000dd6c783b */ /* 0x000fee0000000200 */
[C---:B------:R-:W-:Y:S08]  /*2f20*/  HMMA.16816.F32 R32, R8.reuse, R118, R56 ;  /* 0x000000760820723c */ /* 0x040ff00000001838 */
[----:B------:R-:W-:Y:S01]  /*2f30*/  HMMA.16816.F32 R12, R8, R122, R104 ;  /* 0x0000007a080c723c */ /* 0x000fe20000001868 */
[----:B------:R-:W-:Y:S07]  /*2f40*/  LDSM.16.M88.4 R104, [R227+0x3000] ;  /* 0x00300000e368783b */ /* 0x000fee0000000200 */
[C---:B-1----:R-:W-:Y:S01]  /*2f50*/  HMMA.16816.F32 R8, R4.reuse, R64, R100 ;  /* 0x000000400408723c */ /* 0x042fe20000001864 */
[----:B------:R-:W-:Y:S07]  /*2f60*/  LDSM.16.M88.4 R100, [R227+0x4000] ;  /* 0x00400000e364783b */ /* 0x000fee0000000200 */
[C---:B------:R-:W-:Y:S01]  /*2f70*/  HMMA.16816.F32 R44, R4.reuse, R66, R96 ;  /* 0x00000042042c723c */ /* 0x040fe20000001860 */
[----:B------:R-:W1:Y:S04]  /*2f80*/  LDSM.16.M88.4 R64, [R221+0x1800] ;  /* 0x00180000dd40783b */ /* 0x000e680000000200 */
[----:B------:R-:W3:Y:S03]  /*2f90*/  LDSM.16.M88.4 R96, [R221+0x2000] ;  /* 0x00200000dd60783b */ /* 0x000ee60000000200 */
[C---:B--2---:R-:W-:Y:S08]  /*2fa0*/  HMMA.16816.F32 R68, R4.reuse, R40, R68 ;  /* 0x000000280444723c */ /* 0x044ff00000001844 */
[C---:B----4-:R-:W-:Y:S08]  /*2fb0*/  HMMA.16816.F32 R48, R4.reuse, R72, R88 ;  /* 0x000000480430723c */ /* 0x050ff00000001858 */
[C---:B------:R-:W-:Y:S08]  /*2fc0*/  HMMA.16816.F32 R56, R4.reuse, R42, R52 ;  /* 0x0000002a0438723c */ /* 0x040ff00000001834 */
[C---:B------:R-:W-:Y:S08]  /*2fd0*/  HMMA.16816.F32 R80, R4.reuse, R60, R80 ;  /* 0x0000003c0450723c */ /* 0x040ff00000001850 */
[C---:B------:R-:W-:Y:S01]  /*2fe0*/  HMMA.16816.F32 R76, R4.reuse, R62, R76 ;  /* 0x0000003e044c723c */ /* 0x040fe2000000184c */
[----:B------:R-:W-:Y:S07]  /*2ff0*/  LDSM.16.M88.4 R60, [R216+0x10900] ;  /* 0x01090000d83c783b */ /* 0x000fee0000000200 */
[C---:B------:R-:W-:Y:S01]  /*3000*/  HMMA.16816.F32 R88, R4.reuse, R24, R20 ;  /* 0x000000180458723c */ /* 0x040fe20000001814 */
[----:B------:R-:W2:Y:S07]  /*3010*/  LDSM.16.M88.4 R20, [R221+0x2800] ;  /* 0x00280000dd14783b */ /* 0x000eae0000000200 */
[C---:B------:R-:W-:Y:S08]  /*3020*/  HMMA.16816.F32 R84, R4.reuse, R74, R84 ;  /* 0x0000004a0454723c */ /* 0x040ff00000001854 */
[C---:B------:R-:W-:Y:S08]  /*3030*/  HMMA.16816.F32 R52, R4.reuse, R28, R36 ;  /* 0x0000001c0434723c */ /* 0x040ff00000001824 */
[C---:B------:R-:W-:Y:S01]  /*3040*/  HMMA.16816.F32 R32, R4.reuse, R30, R32 ;  /* 0x0000001e0420723c */ /* 0x040fe20000001820 */
[----:B------:R-:W-:Y:S07]  /*3050*/  LDSM.16.M88.4 R28, [R216+0xf100] ;  /* 0x00f10000d81c783b */ /* 0x000fee0000000200 */
[----:B------:R-:W-:Y:S01]  /*3060*/  HMMA.16816.F32 R24, R4, R26, R12 ;  /* 0x0000001a0418723c */ /* 0x000fe2000000180c */
[----:B------:R-:W4:Y:S04]  /*3070*/  LDSM.16.M88.4 R4, [R223+0x1c100] ;  /* 0x01c10000df04783b */ /* 0x000f280000000200 */
[----:B------:R-:W-:Y:S03]  /*3080*/  LDSM.16.M88.4 R12, [R224+0x1c100] ;  /* 0x01c10000e00c783b */ /* 0x000fe60000000200 */
[C---:B-----5:R-:W-:Y:S01]  /*3090*/  HMMA.16816.F32 R36, R16.reuse, R114, R44 ;  /* 0x000000721024723c */ /* 0x060fe2000000182c */
[----:B------:R-:W5:Y:S07]  /*30a0*/  LDSM.16.M88.4 R44, [R216+0xf900] ;  /* 0x00f90000d82c783b */ /* 0x000f6e0000000200 */
[C---:B-1----:R-:W-:Y:S08]  /*30b0*/  HMMA.16816.F32 R72, R16.reuse, R64, R68 ;  /* 0x000000401048723c */ /* 0x042ff00000001844 */
[C---:B------:R-:W-:Y:S01]  /*30c0*/  HMMA.16816.F32 R68, R16.reuse, R66, R56 ;  /* 0x000000421044723c */ /* 0x040fe20000001838 */
[----:B------:R-:W1:Y:S04]  /*30d0*/  LDSM.16.M88.4 R56, [R216+0x11100] ;  /* 0x01110000d838783b */ /* 0x000e680000000200 */
[----:B------:R-:W1:Y:S03]  /*30e0*/  LDSM.16.M88.4 R64, [R216+0x10100] ;  /* 0x01010000d840783b */ /* 0x000e660000000200 */
[C---:B------:R-:W-:Y:S08]  /*30f0*/  HMMA.16816.F32 R80, R16.reuse, R92, R80 ;  /* 0x0000005c1050723c */ /* 0x040ff00000001850 */
[C---:B------:R-:W-:Y:S01]  /*3100*/  HMMA.16816.F32 R76, R16.reuse, R94, R76 ;  /* 0x0000005e104c723c */ /* 0x040fe2000000184c */
[----:B------:R-:W1:Y:S07]  /*3110*/  LDSM.16.M88.4 R92, [R216+0x11900] ;  /* 0x01190000d85c783b */ /* 0x000e6e0000000200 */
[C---:B------:R-:W-:Y:S08]  /*3120*/  HMMA.16816.F32 R8, R16.reuse, R112, R8 ;  /* 0x000000701008723c */ /* 0x040ff00000001808 */
[C---:B------:R-:W-:Y:S08]  /*3130*/  HMMA.16816.F32 R84, R16.reuse, R110, R84 ;  /* 0x0000006e1054723c */ /* 0x040ff00000001854 */
[C---:B------:R-:W-:Y:S01]  /*3140*/  HMMA.16816.F32 R40, R16.reuse, R108, R48 ;  /* 0x0000006c1028723c */ /* 0x040fe20000001830 */
[----:B------:R-:W-:Y:S07]  /*3150*/  LDSM.16.M88.4 R108, [R227+0x4800] ;  /* 0x00480000e36c783b */ /* 0x000fee0000000200 */
[C---:B---3--:R-:W-:Y:S08]  /*3160*/  HMMA.16816.F32 R52, R16.reuse, R96, R52 ;  /* 0x000000601034723c */ /* 0x048ff00000001834 */
[C---:B------:R-:W-:Y:S01]  /*3170*/  HMMA.16816.F32 R48, R16.reuse, R98, R32 ;  /* 0x000000621030723c */ /* 0x040fe20000001820 */
[----:B------:R-:W3:Y:S07]  /*3180*/  LDSM.16.M88.4 R96, [R227+0x3800] ;  /* 0x00380000e360783b */ /* 0x000eee0000000200 */
[C---:B--2---:R-:W-:Y:S08]  /*3190*/  HMMA.16816.F32 R88, R16.reuse, R20, R88 ;  /* 0x000000141058723c */ /* 0x044ff00000001858 */
[----:B------:R-:W-:Y:S08]  /*31a0*/  HMMA.16816.F32 R32, R16, R22, R24 ;  /* 0x000000161020723c */ /* 0x000ff00000001818 */
[C---:B----4-:R-:W-:Y:S01]  /*31b0*/  HMMA.16816.F32 R20, R4.reuse, R30, R36 ;  /* 0x0000001e0414723c */ /* 0x050fe20000001824 */
[----:B------:R-:W-:Y:S07]  /*31c0*/  LDSM.16.M88.4 R36, [R227+0x5800] ;  /* 0x00580000e324783b */ /* 0x000fee0000000200 */
[C---:B------:R-:W-:Y:S01]  /*31d0*/  HMMA.16816.F32 R24, R4.reuse, R28, R8 ;  /* 0x0000001c0418723c */ /* 0x040fe20000001808 */
[----:B------:R-:W-:Y:S07]  /*31e0*/  LDSM.16.M88.4 R28, [R222+0xf100] ;  /* 0x00f10000de1c783b */ /* 0x000fee0000000200 */
[C---:B-----5:R-:W-:Y:S08]  /*31f0*/  HMMA.16816.F32 R8, R4.reuse, R46, R84 ;  /* 0x0000002e0408723c */ /* 0x060ff00000001854 */
[C---:B------:R-:W-:Y:S08]  /*3200*/  HMMA.16816.F32 R72, R4.reuse, R60, R72 ;  /* 0x0000003c0448723c */ /* 0x040ff00000001848 */
[C---:B------:R-:W-:Y:S08]  /*3210*/  HMMA.16816.F32 R84, R4.reuse, R62, R68 ;  /* 0x0000003e0454723c */ /* 0x040ff00000001844 */
[C---:B------:R-:W-:Y:S01]  /*3220*/  HMMA.16816.F32 R16, R4.reuse, R44, R40 ;  /* 0x0000002c0410723c */ /* 0x040fe20000001828 */
[----:B------:R-:W2:Y:S07]  /*3230*/  LDSM.16.M88.4 R44, [R227+0x5000] ;  /* 0x00500000e32c783b */ /* 0x000eae0000000200 */
[C---:B-1----:R-:W-:Y:S08]  /*3240*/  HMMA.16816.F32 R68, R4.reuse, R56, R52 ;  /* 0x000000380444723c */ /* 0x042ff00000001834 */
[C---:B------:R-:W-:Y:S08]  /*3250*/  HMMA.16816.F32 R60, R4.reuse, R58, R48 ;  /* 0x0000003a043c723c */ /* 0x040ff00000001830 */
[C---:B------:R-:W-:Y:S08]  /*3260*/  HMMA.16816.F32 R80, R4.reuse, R64, R80 ;  /* 0x000000400450723c */ /* 0x040ff00000001850 */
[C---:B------:R-:W-:Y:S01]  /*3270*/  HMMA.16816.F32 R76, R4.reuse, R66, R76 ;  /* 0x00000042044c723c */ /* 0x040fe2000000184c */
[----:B------:R-:W-:Y:S07]  /*3280*/  LDSM.16.M88.4 R64, [R222+0x10100] ;  /* 0x01010000de40783b */ /* 0x000fee0000000200 */
[C---:B------:R-:W-:Y:S01]  /*3290*/  HMMA.16816.F32 R56, R4.reuse, R92, R88 ;  /* 0x0000005c0438723c */ /* 0x040fe20000001858 */
[----:B------:R-:W-:Y:S07]  /*32a0*/  LDSM.16.M88.4 R88, [R222+0x11100] ;  /* 0x01110000de58783b */ /* 0x000fee0000000200 */
[----:B------:R-:W-:Y:S01]  /*32b0*/  HMMA.16816.F32 R52, R4, R94, R32 ;  /* 0x0000005e0434723c */ /* 0x000fe20000001820 */
[----:B------:R-:W1:Y:S07]  /*32c0*/  LDSM.16.M88.4 R4, [R226+0x1c100] ;  /* 0x01c10000e204783b */ /* 0x000e6e0000000200 */
[C---:B------:R-:W-:Y:S08]  /*32d0*/  HMMA.16816.F32 R40, R12.reuse, R106, R20 ;  /* 0x0000006a0c28723c */ /* 0x040ff00000001814 */
[C---:B------:R-:W-:Y:S01]  /*32e0*/  HMMA.16816.F32 R48, R12.reuse, R104, R24 ;  /* 0x000000680c30723c */ /* 0x040fe20000001818 */
[----:B------:R-:W4:Y:S04]  /*32f0*/  LDSM.16.M88.4 R24, [R222+0xf900] ;  /* 0x00f90000de18783b */ /* 0x000f280000000200 */
[----:B------:R-:W-:Y:S03]  /*3300*/  LDSM.16.M88.4 R104, [R221+0x3800] ;  /* 0x00380000dd68783b */ /* 0x000fe60000000200 */
[C---:B------:R-:W-:Y:S08]  /*3310*/  HMMA.16816.F32 R76, R12.reuse, R102, R76 ;  /* 0x000000660c4c723c */ /* 0x040ff0000000184c */
[C---:B---3--:R-:W-:Y:S08]  /*3320*/  HMMA.16816.F32 R32, R12.reuse, R96, R16 ;  /* 0x000000600c20723c */ /* 0x048ff00000001810 */
[C---:B------:R-:W-:Y:S01]  /*3330*/  HMMA.16816.F32 R20, R12.reuse, R98, R8 ;  /* 0x000000620c14723c */ /* 0x040fe20000001808 */
[----:B------:R-:W-:Y:S04]  /*3340*/  LDSM.16.M88.4 R8, [R225+0x1c100] ;  /* 0x01c10000e108783b */ /* 0x000fe80000000200 */
[----:B------:R-:W-:Y:S03]  /*3350*/  LDSM.16.M88.4 R96, [R222+0x11900] ;  /* 0x01190000de60783b */ /* 0x000fe60000000200 */
[C---:B------:R-:W-:Y:S08]  /*3360*/  HMMA.16816.F32 R72, R12.reuse, R108, R72 ;  /* 0x0000006c0c48723c */ /* 0x040ff00000001848 */
[C---:B------:R-:W-:Y:S01]  /*3370*/  HMMA.16816.F32 R84, R12.reuse, R110, R84 ;  /* 0x0000006e0c54723c */ /* 0x040fe20000001854 */
[----:B------:R-:W3:Y:S07]  /*3380*/  LDSM.16.M88.4 R108, [R221+0x3000] ;  /* 0x00300000dd6c783b */ /* 0x000eee0000000200 */
[C---:B------:R-:W-:Y:S01]  /*3390*/  HMMA.16816.F32 R16, R12.reuse, R100, R80 ;  /* 0x000000640c10723c */ /* 0x040fe20000001850 */
[----:B------:R-:W5:Y:S07]  /*33a0*/  LDSM.16.M88.4 R80, [R222+0x10900] ;  /* 0x01090000de50783b */ /* 0x000f6e0000000200 */
[C---:B--2---:R-:W-:Y:S08]  /*33b0*/  HMMA.16816.F32 R68, R12.reuse, R44, R68 ;  /* 0x0000002c0c44723c */ /* 0x044ff00000001844 */
[C---:B------:R-:W-:Y:S08]  /*33c0*/  HMMA.16816.F32 R60, R12.reuse, R46, R60 ;  /* 0x0000002e0c3c723c */ /* 0x040ff0000000183c */
[C---:B------:R-:W-:Y:S08]  /*33d0*/  HMMA.16816.F32 R56, R12.reuse, R36, R56 ;  /* 0x000000240c38723c */ /* 0x040ff00000001838 */
[----:B------:R-:W-:Y:S08]  /*33e0*/  HMMA.16816.F32 R52, R12, R38, R52 ;  /* 0x000000260c34723c */ /* 0x000ff00000001834 */
[C---:B-1----:R-:W-:Y:S01]  /*33f0*/  HMMA.16816.F32 R12, R4.reuse, R30, R40 ;  /* 0x0000001e040c723c */ /* 0x042fe20000001828 */
[----:B------:R-:W1:Y:S07]  /*3400*/  LDSM.16.M88.4 R40, [R221+0x4000] ;  /* 0x00400000dd28783b */ /* 0x000e6e0000000200 */
[C---:B------:R-:W-:Y:S08]  /*3410*/  HMMA.16816.F32 R48, R4.reuse, R28, R48 ;  /* 0x0000001c0430723c */ /* 0x040ff00000001830 */
[C---:B------:R-:W-:Y:S08]  /*3420*/  HMMA.16816.F32 R28, R4.reuse, R66, R76 ;  /* 0x00000042041c723c */ /* 0x040ff0000000184c */
[C---:B----4-:R-:W-:Y:S08]  /*3430*/  HMMA.16816.F32 R44, R4.reuse, R24, R32 ;  /* 0x00000018042c723c */ /* 0x050ff00000001820 */
[C---:B------:R-:W-:Y:S08]  /*3440*/  HMMA.16816.F32 R36, R4.reuse, R26, R20 ;  /* 0x0000001a0424723c */ /* 0x040ff00000001814 */
[----:B------:R-:W-:Y:S01]  /*3450*/  HMMA.16816.F32 R32, R4, R64, R16 ;  /* 0x000000400420723c */ /* 0x000fe20000001810 */
[----:B------:R-:W2:Y:S07]  /*3460*/  LDSM.16.M88.4 R16, [R221+0x4800] ;  /* 0x00480000dd10783b */ /* 0x000eae0000000200 */
[----:B---3--:R-:W-:Y:S08]  /*3470*/  HMMA.16816.F32 R92, R8, R108, R48 ;  /* 0x0000006c085c723c */ /* 0x008ff00000001830 */
[C---:B-----5:R-:W-:Y:S01]  /*3480*/  HMMA.16816.F32 R24, R4.reuse, R80, R72 ;  /* 0x000000500418723c */ /* 0x060fe20000001848 */
[----:B------:R-:W-:Y:S07]  /*3490*/  LDSM.16.M88.4 R72, [R216+0x12100] ;  /* 0x01210000d848783b */ /* 0x000fee0000000200 */
[C---:B------:R-:W-:Y:S08]  /*34a0*/  HMMA.16816.F32 R20, R4.reuse, R82, R84 ;  /* 0x000000520414723c */ /* 0x040ff00000001854 */
[----:B------:R-:W-:Y:S01]  /*34b0*/  HMMA.16816.F32 R100, R4, R96, R56 ;  /* 0x000000600464723c */ /* 0x000fe20000001838 */
[----:B------:R-:W-:Y:S07]  /*34c0*/  LDSM.16.M88.4 R56, [R221+0x5800] ;  /* 0x00580000dd38783b */ /* 0x000fee0000000200 */
[----:B------:R-:W-:Y:S01]  /*34d0*/  HMMA.16816.F32 R108, R8, R110, R12 ;  /* 0x0000006e086c723c */ /* 0x000fe2000000180c */
[----:B------:R-:W3:Y:S07]  /*34e0*/  LDSM.16.M88.4 R12, [R221+0x5000] ;  /* 0x00500000dd0c783b */ /* 0x000eee0000000200 */
[C---:B------:R-:W-:Y:S08]  /*34f0*/  HMMA.16816.F32 R84, R4.reuse, R88, R68 ;  /* 0x000000580454723c */ /* 0x040ff00000001844 */
        /* <DEDUP_REMOVED lines=9> */
[C---:B--2---:R-:W-:Y:S01]  /*3590*/  HMMA.16816.F32 R60, R8.reuse, R16, R24 ;  /* 0x00000010083c723c */ /* 0x044fe20000001818 */
[----:B------:R-:W2:Y:S07]  /*35a0*/  LDSM.16.M88.4 R24, [R216+0x13900] ;  /* 0x01390000d818783b */ /* 0x000eae0000000200 */
[C---:B------:R-:W-:Y:S08]  /*35b0*/  HMMA.16816.F32 R64, R8.reuse, R40, R32 ;  /* 0x000000280840723c */ /* 0x040ff00000001820 */
[C---:B------:R-:W-:Y:S01]  /*35c0*/  HMMA.16816.F32 R40, R8.reuse, R18, R20 ;  /* 0x000000120828723c */ /* 0x040fe20000001814 */
[----:B------:R-:W5:Y:S07]  /*35d0*/  LDSM.16.M88.4 R20, [R216+0x14900] ;  /* 0x01490000d814783b */ /* 0x000f6e0000000200 */
[C---:B---3--:R-:W-:Y:S08]  /*35e0*/  HMMA.16816.F32 R48, R8.reuse, R12, R84 ;  /* 0x0000000c0830723c */ /* 0x048ff00000001854 */
[C---:B------:R-:W-:Y:S01]  /*35f0*/  HMMA.16816.F32 R36, R8.reuse, R14, R80 ;  /* 0x0000000e0824723c */ /* 0x040fe20000001850 */
[----:B------:R-:W-:Y:S04]  /*3600*/  LDSM.16.M88.4 R12, [R224+0x20100] ;  /* 0x02010000e00c783b */ /* 0x000fe80000000200 */
[----:B------:R-:W-:Y:S03]  /*3610*/  LDSM.16.M88.4 R80, [R227+0x8000] ;  /* 0x00800000e350783b */ /* 0x000fe60000000200 */
[C---:B------:R-:W-:Y:S08]  /*3620*/  HMMA.16816.F32 R32, R8.reuse, R56, R100 ;  /* 0x000000380820723c */ /* 0x040ff00000001864 */
[----:B------:R-:W-:Y:S08]  /*3630*/  HMMA.16816.F32 R16, R8, R58, R96 ;  /* 0x0000003a0810723c */ /* 0x000ff00000001860 */
[C---:B----4-:R-:W-:Y:S08]  /*3640*/  HMMA.16816.F32 R8, R4.reuse, R72, R92 ;  /* 0x000000480408723c */ /* 0x050ff0000000185c */
[C---:B-1----:R-:W-:Y:S08]  /*3650*/  HMMA.16816.F32 R100, R4.reuse, R28, R88 ;  /* 0x0000001c0464723c */ /* 0x042ff00000001858 */
[C---:B------:R-:W-:Y:S01]  /*3660*/  HMMA.16816.F32 R92, R4.reuse, R30, R76 ;  /* 0x0000001e045c723c */ /* 0x040fe2000000184c */
[----:B------:R-:W1:Y:S04]  /*3670*/  LDSM.16.M88.4 R28, [R227+0x6000] ;  /* 0x00600000e31c783b */ /* 0x000e680000000200 */
[----:B------:R-:W-:Y:S03]  /*3680*/  LDSM.16.M88.4 R76, [R227+0x7000] ;  /* 0x00700000e34c783b */ /* 0x000fe60000000200 */
[C---:B------:R-:W-:Y:S01]  /*3690*/  HMMA.16816.F32 R56, R4.reuse, R74, R108 ;  /* 0x0000004a0438723c */ /* 0x040fe2000000186c */
[----:B------:R-:W3:Y:S07]  /*36a0*/  LDSM.16.M88.4 R72, [R227+0x7800] ;  /* 0x00780000e348783b */ /* 0x000eee0000000200 */
[C---:B--2---:R-:W-:Y:S01]  /*36b0*/  HMMA.16816.F32 R108, R4.reuse, R24, R60 ;  /* 0x00000018046c723c */ /* 0x044fe2000000183c */
[----:B------:R-:W-:Y:S07]  /*36c0*/  LDSM.16.M88.4 R60, [R222+0x12100] ;  /* 0x01210000de3c783b */ /* 0x000fee0000000200 */
[C---:B------:R-:W-:Y:S01]  /*36d0*/  HMMA.16816.F32 R104, R4.reuse, R26, R40 ;  /* 0x0000001a0468723c */ /* 0x040fe20000001828 */
[----:B------:R-:W2:Y:S04]  /*36e0*/  LDSM.16.M88.4 R24, [R227+0x6800] ;  /* 0x00680000e318783b */ /* 0x000ea80000000200 */
        /* <DEDUP_REMOVED lines=8> */
[C---:B-----5:R-:W-:Y:S08]  /*3770*/  HMMA.16816.F32 R84, R4.reuse, R20, R32 ;  /* 0x000000140454723c */ /* 0x060ff00000001820 */
[----:B------:R-:W-:Y:S08]  /*3780*/  HMMA.16816.F32 R64, R4, R22, R16 ;  /* 0x000000160440723c */ /* 0x000ff00000001810 */
[C---:B-1----:R-:W-:Y:S01]  /*3790*/  HMMA.16816.F32 R4, R12.reuse, R28, R8 ;  /* 0x0000001c0c04723c */ /* 0x042fe20000001808 */
[----:B------:R-:W1:Y:S07]  /*37a0*/  LDSM.16.M88.4 R8, [R226+0x20100] ;  /* 0x02010000e208783b */ /* 0x000e6e0000000200 */
[C---:B------:R-:W-:Y:S08]  /*37b0*/  HMMA.16816.F32 R56, R12.reuse, R30, R56 ;  /* 0x0000001e0c38723c */ /* 0x040ff00000001838 */
[C---:B---3--:R-:W-:Y:S01]  /*37c0*/  HMMA.16816.F32 R20, R12.reuse, R74, R104 ;  /* 0x0000004a0c14723c */ /* 0x048fe20000001868 */
[----:B------:R-:W-:Y:S07]  /*37d0*/  LDSM.16.M88.4 R104, [R216+0x15900] ;  /* 0x01590000d868783b */ /* 0x000fee0000000200 */
[C---:B--2---:R-:W-:Y:S01]  /*37e0*/  HMMA.16816.F32 R52, R12.reuse, R24, R100 ;  /* 0x000000180c34723c */ /* 0x044fe20000001864 */
[----:B------:R-:W-:Y:S07]  /*37f0*/  LDSM.16.M88.4 R100, [R222+0x14900] ;  /* 0x01490000de64783b */ /* 0x000fee0000000200 */
[C---:B------:R-:W-:Y:S08]  /*3800*/  HMMA.16816.F32 R36, R12.reuse, R26, R92 ;  /* 0x0000001a0c24723c */ /* 0x040ff0000000185c */
[C---:B------:R-:W-:Y:S08]  /*3810*/  HMMA.16816.F32 R16, R12.reuse, R80, R96 ;  /* 0x000000500c10723c */ /* 0x040ff00000001860 */
[----:B------:R-:W-:Y:S08]  /*3820*/  HMMA.16816.F32 R88, R12, R82, R88 ;  /* 0x000000520c58723c */ /* 0x000ff00000001858 */
[C---:B-1----:R-:W-:Y:S01]  /*3830*/  HMMA.16816.F32 R80, R8.reuse, R60, R4 ;  /* 0x0000003c0850723c */ /* 0x042fe20000001804 */
[----:B------:R-:W-:Y:S07]  /*3840*/  LDSM.16.M88.4 R4, [R225+0x20100] ;  /* 0x02010000e104783b */ /* 0x000fee0000000200 */
[----:B------:R-:W-:Y:S08]  /*3850*/  HMMA.16816.F32 R56, R8, R62, R56 ;  /* 0x0000003e0838723c */ /* 0x000ff00000001838 */
[----:B------:R-:W-:Y:S01]  /*3860*/  HMMA.16816.F32 R32, R12, R76, R116 ;  /* 0x0000004c0c20723c */ /* 0x000fe20000001874 */
[----:B------:R-:W1:Y:S07]  /*3870*/  LDSM.16.M88.4 R116, [R222+0x14100] ;  /* 0x01410000de74783b */ /* 0x000e6e0000000200 */
[----:B------:R-:W-:Y:S01]  /*3880*/  HMMA.16816.F32 R60, R8, R42, R20 ;  /* 0x0000002a083c723c */ /* 0x000fe20000001814 */
[----:B------:R-:W2:Y:S07]  /*3890*/  LDSM.16.M88.4 R20, [R221+0x6800] ;  /* 0x00680000dd14783b */ /* 0x000eae0000000200 */
[C---:B------:R-:W-:Y:S01]  /*38a0*/  HMMA.16816.F32 R24, R12.reuse, R72, R108 ;  /* 0x000000480c18723c */ /* 0x040fe2000000186c */
[----:B------:R-:W-:Y:S07]  /*38b0*/  LDSM.16.M88.4 R108, [R216+0x15100] ;  /* 0x01510000d86c783b */ /* 0x000fee0000000200 */
[C---:B------:R-:W-:Y:S01]  /*38c0*/  HMMA.16816.F32 R28, R12.reuse, R78, R112 ;  /* 0x0000004e0c1c723c */ /* 0x040fe20000001870 */
[----:B------:R-:W-:Y:S07]  /*38d0*/  LDSM.16.M88.4 R112, [R216+0x16100] ;  /* 0x01610000d870783b */ /* 0x000fee0000000200 */
[----:B------:R-:W-:Y:S01]  /*38e0*/  HMMA.16816.F32 R96, R12, R68, R84 ;  /* 0x000000440c60723c */ /* 0x000fe20000001854 */
[----:B------:R-:W-:Y:S07]  /*38f0*/  LDSM.16.M88.4 R84, [R221+0x6000] ;  /* 0x00600000dd54783b */ /* 0x000fee0000000200 */
[----:B------:R-:W-:Y:S08]  /*3900*/  HMMA.16816.F32 R52, R8, R48, R52 ;  /* 0x000000300834723c */ /* 0x000ff00000001834 */
[----:B------:R-:W-:Y:S01]  /*3910*/  HMMA.16816.F32 R92, R12, R70, R64 ;  /* 0x000000460c5c723c */ /* 0x000fe20000001840 */
[----:B------:R-:W-:Y:S07]  /*3920*/  LDSM.16.M88.4 R12, [R223+0x24100] ;  /* 0x02410000df0c783b */ /* 0x000fee0000000200 */
[C---:B------:R-:W-:Y:S01]  /*3930*/  HMMA.16816.F32 R76, R8.reuse, R50, R36 ;  /* 0x00000032084c723c */ /* 0x040fe20000001824 */
[----:B------:R-:W3:Y:S04]  /*3940*/  LDSM.16.M88.4 R48, [R221+0x7000] ;  /* 0x00700000dd30783b */ /* 0x000ee80000000200 */
[----:B------:R-:W4:Y:S03]  /*3950*/  LDSM.16.M88.4 R36, [R221+0x8800] ;  /* 0x00880000dd24783b */ /* 0x000f260000000200 */
[C---:B------:R-:W-:Y:S08]  /*3960*/  HMMA.16816.F32 R72, R8.reuse, R44, R32 ;  /* 0x0000002c0848723c */ /* 0x040ff00000001820 */
[C---:B------:R-:W-:Y:S01]  /*3970*/  HMMA.16816.F32 R64, R8.reuse, R40, R24 ;  /* 0x000000280840723c */ /* 0x040fe20000001818 */
[----:B------:R-:W-:Y:S07]  /*3980*/  LDSM.16.M88.4 R40, [R221+0x8000] ;  /* 0x00800000dd28783b */ /* 0x000fee0000000200 */
[C---:B------:R-:W-:Y:S01]  /*3990*/  HMMA.16816.F32 R68, R8.reuse, R46, R28 ;  /* 0x0000002e0844723c */ /* 0x040fe2000000181c */
[----:B------:R-:W5:Y:S07]  /*39a0*/  LDSM.16.M88.4 R44, [R221+0x7800] ;  /* 0x00780000dd2c783b */ /* 0x000f6e0000000200 */
[C---:B-1----:R-:W-:Y:S08]  /*39b0*/  HMMA.16816.F32 R32, R8.reuse, R116, R16 ;  /* 0x000000740820723c */ /* 0x042ff00000001810 */
[----:B------:R-:W-:Y:S08]  /*39c0*/  HMMA.16816.F32 R24, R8, R100, R96 ;  /* 0x000000640818723c */ /* 0x000ff00000001860 */
[----:B--2---:R-:W-:Y:S08]  /*39d0*/  HMMA.16816.F32 R52, R4, R20, R52 ;  /* 0x000000140434723c */ /* 0x004ff00000001834 */
[----:B------:R-:W-:Y:S08]  /*39e0*/  HMMA.16816.F32 R16, R8, R102, R92 ;  /* 0x000000660810723c */ /* 0x000ff0000000185c */
[----:B------:R-:W-:Y:S08]  /*39f0*/  HMMA.16816.F32 R20, R4, R22, R76 ;  /* 0x000000160414723c */ /* 0x000ff0000000184c */
[----:B------:R-:W-:Y:S08]  /*3a00*/  HMMA.16816.F32 R28, R8, R118, R88 ;  /* 0x00000076081c723c */ /* 0x000ff00000001858 */
[C---:B---3--:R-:W-:Y:S08]  /*3a10*/  HMMA.16816.F32 R96, R4.reuse, R48, R72 ;  /* 0x000000300460723c */ /* 0x048ff00000001848 */
[C---:B------:R-:W-:Y:S08]  /*3a20*/  HMMA.16816.F32 R8, R4.reuse, R84, R80 ;  /* 0x000000540408723c */ /* 0x040ff00000001850 */
[C---:B------:R-:W-:Y:S08]  /*3a30*/  HMMA.16816.F32 R56, R4.reuse, R86, R56 ;  /* 0x000000560438723c */ /* 0x040ff00000001838 */
[C---:B------:R-:W-:Y:S08]  /*3a40*/  HMMA.16816.F32 R100, R4.reuse, R50, R68 ;  /* 0x000000320464723c */ /* 0x040ff00000001844 */
[----:B----4-:R-:W-:Y:S01]  /*3a50*/  HMMA.16816.F32 R92, R4, R36, R24 ;  /* 0x00000024045c723c */ /* 0x010fe20000001818 */
[----:B------:R-:W1:Y:S07]  /*3a60*/  LDSM.16.M88.4 R24, [R216+0x16900] ;  /* 0x01690000d818783b */ /* 0x000e6e0000000200 */
[----:B------:R-:W-:Y:S08]  /*3a70*/  HMMA.16816.F32 R72, R12, R104, R52 ;  /* 0x000000680c48723c */ /* 0x000ff00000001834 */
[----:B------:R-:W-:Y:S01]  /*3a80*/  HMMA.16816.F32 R84, R4, R38, R16 ;  /* 0x000000260454723c */ /* 0x000fe20000001810 */
[----:B------:R-:W2:Y:S04]  /*3a90*/  LDSM.16.M88.4 R16, [R216+0x17100] ;  /* 0x01710000d810783b */ /* 0x000ea80000000200 */
[----:B------:R-:W-:Y:S03]  /*3aa0*/  LDSM.16.M88.4 R36, [R227+0x9000] ;  /* 0x00900000e324783b */ /* 0x000fe60000000200 */
[----:B------:R-:W-:Y:S01]  /*3ab0*/  HMMA.16816.F32 R52, R12, R106, R20 ;  /* 0x0000006a0c34723c */ /* 0x000fe20000001814 */
[----:B------:R-:W3:Y:S07]  /*3ac0*/  LDSM.16.M88.4 R20, [R216+0x17900] ;  /* 0x01790000d814783b */ /* 0x000eee0000000200 */
[C---:B-----5:R-:W-:Y:S01]  /*3ad0*/  HMMA.16816.F32 R68, R4.reuse, R44, R64 ;  /* 0x0000002c0444723c */ /* 0x060fe20000001840 */
        /* <DEDUP_REMOVED lines=11> */
[----:B------:R-:W3:Y:S07]  /*3b90*/  LDSM.16.M88.4 R8, [R226+0x24100] ;  /* 0x02410000e208783b */ /* 0x000eee0000000200 */
[C---:B-1----:R-:W-:Y:S08]  /*3ba0*/  HMMA.16816.F32 R68, R12.reuse, R24, R68 ;  /* 0x000000180c44723c */ /* 0x042ff00000001844 */
[C---:B------:R-:W-:Y:S08]  /*3bb0*/  HMMA.16816.F32 R40, R12.reuse, R26, R88 ;  /* 0x0000001a0c28723c */ /* 0x040ff00000001858 */
[C---:B------:R-:W-:Y:S01]  /*3bc0*/  HMMA.16816.F32 R48, R12.reuse, R112, R96 ;  /* 0x000000700c30723c */ /* 0x040fe20000001860 */
[----:B------:R-:W-:Y:S07]  /*3bd0*/  LDSM.16.M88.4 R96, [R222+0x16100] ;  /* 0x01610000de60783b */ /* 0x000fee0000000200 */
[C---:B--2---:R-:W-:Y:S08]  /*3be0*/  HMMA.16816.F32 R32, R12.reuse, R16, R32 ;  /* 0x000000100c20723c */ /* 0x044ff00000001820 */
[C---:B------:R-:W-:Y:S08]  /*3bf0*/  HMMA.16816.F32 R28, R12.reuse, R18, R28 ;  /* 0x000000120c1c723c */ /* 0x040ff0000000181c */
[C---:B---3--:R-:W-:Y:S08]  /*3c00*/  HMMA.16816.F32 R24, R12.reuse, R20, R92 ;  /* 0x000000140c18723c */ /* 0x048ff0000000185c */
[----:B------:R-:W-:Y:S01]  /*3c10*/  HMMA.16816.F32 R12, R12, R22, R84 ;  /* 0x000000160c0c723c */ /* 0x000fe20000001854 */
[----:B------:R-:W1:Y:S07]  /*3c20*/  LDSM.16.M88.4 R20, [R222+0x15900] ;  /* 0x01590000de14783b */ /* 0x000e6e0000000200 */
[C---:B----4-:R-:W-:Y:S01]  /*3c30*/  HMMA.16816.F32 R16, R4.reuse, R36, R80 ;  /* 0x000000240410723c */ /* 0x050fe20000001850 */
[----:B------:R-:W-:Y:S07]  /*3c40*/  LDSM.16.M88.4 R80, [R221+0x9000] ;  /* 0x00900000dd50783b */ /* 0x000fee0000000200 */
[C---:B------:R-:W-:Y:S01]  /*3c50*/  HMMA.16816.F32 R120, R4.reuse, R64, R72 ;  /* 0x000000400478723c */ /* 0x040fe20000001848 */
[----:B------:R-:W-:Y:S07]  /*3c60*/  LDSM.16.M88.4 R72, [R221+0x9800] ;  /* 0x00980000dd48783b */ /* 0x000fee0000000200 */
[C---:B------:R-:W-:Y:S08]  /*3c70*/  HMMA.16816.F32 R116, R4.reuse, R38, R76 ;  /* 0x000000260474723c */ /* 0x040ff0000000184c */
[C---:B------:R-:W-:Y:S01]  /*3c80*/  HMMA.16816.F32 R112, R4.reuse, R66, R52 ;  /* 0x000000420470723c */ /* 0x040fe20000001834 */
[----:B------:R-:W-:Y:S07]  /*3c90*/  LDSM.16.M88.4 R64, [R221+0xa800] ;  /* 0x00a80000dd40783b */ /* 0x000fee0000000200 */
[C---:B-----5:R-:W-:Y:S01]  /*3ca0*/  HMMA.16816.F32 R104, R4.reuse, R100, R68 ;  /* 0x000000640468723c */ /* 0x060fe20000001844 */
[----:B------:R-:W-:Y:S07]  /*3cb0*/  LDSM.16.M88.4 R68, [R221+0xa000] ;  /* 0x00a00000dd44783b */ /* 0x000fee0000000200 */
[C---:B------:R-:W-:Y:S08]  /*3cc0*/  HMMA.16816.F32 R36, R4.reuse, R60, R48 ;  /* 0x0000003c0424723c */ /* 0x040ff00000001830 */
        /* <DEDUP_REMOVED lines=9> */
[----:B------:R-:W-:-:S06]  /*3d60*/  DEPBAR.LE SB0, 0x0 ;  /* 0x000080000000791a */ /* 0x000fcc0000000000 */
        /* <DEDUP_REMOVED lines=40> */
[----:B------:R-:W-:Y:S01]  /*3ff0*/  SEL R36, RZ, 0x10, P2 ;  /* 0x00000010ff247807 */ /* 0x000fe20001000000 */
[C---:B------:R-:W-:Y:S01]  /*4000*/  IMAD.SHL.U32 R16, R157.reuse, 0x2, RZ ;  /* 0x000000029d107824 */ /* 0x040fe200078e00ff */
[----:B------:R-:W-:Y:S01]  /*4010*/  SEL R35, RZ, 0x10, P5 ;  /* 0x00000010ff237807 */ /* 0x000fe20002800000 */
[----:B------:R-:W-:Y:S01]  /*4020*/  IMAD R9, R0, c[0x0][0x2b8], R4 ;  /* 0x0000ae0000097a24 */ /* 0x000fe200078e0204 */
[----:B------:R-:W-:Y:S01]  /*4030*/  SHF.L.U64.HI R14, R157, 0x1, R158 ;  /* 0x000000019d0e7819 */ /* 0x000fe2000001029e */
[----:B------:R-:W-:Y:S01]  /*4040*/  IMAD.SHL.U32 R12, R155, 0x2, RZ ;  /* 0x000000029b0c7824 */ /* 0x000fe200078e00ff */
[----:B------:R-:W-:Y:S01]  /*4050*/  SEL R34, RZ, 0x10, P4 ;  /* 0x00000010ff227807 */ /* 0x000fe20002000000 */
[----:B------:R-:W-:Y:S01]  /*4060*/  IMAD.WIDE.U32 R4, R9, c[0x0][0x1e0], RZ ;  /* 0x0000780009047a25 */ /* 0x000fe200078e00ff */
[----:B------:R-:W-:Y:S01]  /*4070*/  SHF.R.S32.HI R0, RZ, 0x1f, R9 ;  /* 0x0000001fff007819 */ /* 0x000fe20000011409 */
[----:B------:R1:W-:Y:S01]  /*4080*/  STL [R1+0x2c], R9 ;  /* 0x00002c0901007387 */ /* 0x0003e20000100800 */
[----:B------:R-:W-:Y:S01]  /*4090*/  SHF.L.U64.HI R13, R155, 0x1, R156 ;  /* 0x000000019b0d7819 */ /* 0x000fe2000001029c */
[C---:B------:R-:W-:Y:S01]  /*40a0*/  IMAD.SHL.U32 R10, R153.reuse, 0x2, RZ ;  /* 0x00000002990a7824 */ /* 0x040fe200078e00ff */
[----:B------:R-:W-:Y:S01]  /*40b0*/  SHF.L.U64.HI R11, R153, 0x1, R154 ;  /* 0x00000001990b7819 */ /* 0x000fe2000001029a */
[----:B------:R-:W-:Y:S01]  /*40c0*/  IMAD R0, R0, c[0x0][0x1e0], RZ ;  /* 0x0000780000007a24 */ /* 0x000fe200078e02ff */
[----:B------:R-:W-:-:S03]  /*40d0*/  SHF.L.U64.HI R15, R151, 0x1, R152 ;  /* 0x00000001970f7819 */ /* 0x000fc60000010298 */
[----:B------:R-:W-:-:S04]  /*40e0*/  IMAD R0, R9, c[0x0][0x1e4], R0 ;  /* 0x0000790009007a24 */ /* 0x000fc800078e0200 */
[----:B------:R-:W-:Y:S02]  /*40f0*/  IMAD.IADD R5, R5, 0x1, R0 ;  /* 0x0000000105057824 */ /* 0x000fe400078e0200 */
[----:B-1----:R-:W-:Y:S01]  /*4100*/  IMAD.SHL.U32 R9, R151, 0x2, RZ ;  /* 0x0000000297097824 */ /* 0x002fe200078e00ff */
[----:B--2---:R-:W-:Y:S01]  /*4110*/  SHF.R.S32.HI R0, RZ, 0x1f, R8 ;  /* 0x0000001fff007819 */ /* 0x004fe20000011408 */
[----:B------:R-:W-:Y:S01]  /*4120*/  IMAD.WIDE.U32 R4, R8, c[0x0][0x1f0], R4 ;  /* 0x00007c0008047a25 */ /* 0x000fe200078e0004 */
[----:B------:R1:W-:Y:S03]  /*4130*/  STL [R1+0x28], R8 ;  /* 0x0000280801007387 */ /* 0x0003e60000100800 */
[----:B------:R-:W-:-:S04]  /*4140*/  IMAD R0, R0, c[0x0][0x1f0], RZ ;  /* 0x00007c0000007a24 */ /* 0x000fc800078e02ff */
[----:B------:R-:W-:Y:S01]  /*4150*/  IMAD R6, R8, c[0x0][0x1f4], R0 ;  /* 0x00007d0008067a24 */ /* 0x000fe200078e0200 */
[----:B------:R-:W-:-:S04]  /*4160*/  IADD3 R0, P0, R4, UR22, RZ ;  /* 0x0000001604007c10 */ /* 0x000fc8000ff1e0ff */
[----:B------:R-:W-:Y:S02]  /*4170*/  IADD3.X R4, R5, UR19, R6, P0, !PT ;  /* 0x0000001305047c10 */ /* 0x000fe400087fe406 */
[----:B------:R-:W-:Y:S02]  /*4180*/  LEA R7, P0, R0, c[0x0][0x1c8], 0x1 ;  /* 0x0000720000077a11 */ /* 0x000fe400078008ff */
[----:B------:R-:W-:-:S04]  /*4190*/  IADD3 R5, -R36, 0x10, RZ ;  /* 0x0000001024057810 */ /* 0x000fc80007ffe1ff */
[----:B------:R-:W-:Y:S02]  /*41a0*/  LOP3.LUT R5, R5, 0xf, RZ, 0xc0, !PT ;  /* 0x0000000f05057812 */ /* 0x000fe400078ec0ff */
[----:B-1----:R-:W-:Y:S02]  /*41b0*/  LEA.HI.X R8, R0, c[0x0][0x1cc], R4, 0x1, P0 ;  /* 0x0000730000087a11 */ /* 0x002fe400000f0c04 */
[----:B------:R-:W1:Y:S04]  /*41c0*/  SHFL.IDX PT, R0, R7, 0x2, 0x181f ;  /* 0x00581f0007007f89 */ /* 0x000e6800000e0000 */
[----:B------:R-:W2:Y:S04]  /*41d0*/  SHFL.IDX PT, R4, R8, 0x2, 0x181f ;  /* 0x00581f0008047f89 */ /* 0x000ea800000e0000 */
[----:B------:R-:W-:Y:S01]  /*41e0*/  SHFL.IDX PT, R6, R8, RZ, 0x181f ;  /* 0x00181fff08067589 */ /* 0x000fe200000e0000 */
[----:B-1----:R-:W-:-:S02]  /*41f0*/  IADD3 R32, P1, P0, R5, R0, R16 ;  /* 0x0000000005207210 */ /* 0x002fc4000783e010 */
[----:B------:R-:W-:Y:S02]  /*4200*/  IADD3 R5, -R35, 0x10, RZ ;  /* 0x0000001023057810 */ /* 0x000fe40007ffe1ff */
[----:B--2---:R-:W-:Y:S02]  /*4210*/  IADD3.X R33, RZ, R4, R14, P1, P0 ;  /* 0x00000004ff217210 */ /* 0x004fe40000fe040e */
[----:B------:R-:W-:-:S04]  /*4220*/  LOP3.LUT R5, R5, 0xf, RZ, 0xc0, !PT ;  /* 0x0000000f05057812 */ /* 0x000fc800078ec0ff */
        /* <DEDUP_REMOVED lines=11> */
[----:B------:R-:W2:Y:S04]  /*42e0*/  SHFL.IDX PT, R0, R7, 0x1, 0x181f ;  /* 0x00381f0007007f89 */ /* 0x000ea800000e0000 */
[----:B------:R-:W3:Y:S01]  /*42f0*/  SHFL.IDX PT, R4, R8, 0x1, 0x181f ;  /* 0x00381f0008047f89 */ /* 0x000ee200000e0000 */
        /* <DEDUP_REMOVED lines=13> */
[----:B---3--:R-:W-:Y:S01]  /*43d0*/  IMAD.X R17, R4, 0x1, R14, P0 ;  /* 0x0000000104117824 */ /* 0x008fe200000e060e */
        /* <DEDUP_REMOVED lines=18> */
.L_x_3342:
[----:B------:R-:W-:Y:S01]  /*4500*/  LOP3.LUT R0, R147, 0xffffffe0, RZ, 0xc0, !PT ;  /* 0xffffffe093007812 */ /* 0x000fe200078ec0ff */
[----:B------:R-:W-:Y:S01]  /*4510*/  STL [R1+0x84], R223 ;  /* 0x000084df01007387 */ /* 0x000fe20000100800 */
[----:B------:R-:W-:Y:S02]  /*4520*/  LEA.HI R4, R148, R149, RZ, 0x2 ;  /* 0x0000009594047211 */ /* 0x000fe400078f10ff */
[----:B-1----:R-:W-:Y:S01]  /*4530*/  SHF.R.S32.HI R6, RZ, 0x1f, R146 ;  /* 0x0000001fff067819 */ /* 0x002fe20000011492 */
[C---:B------:R-:W-:Y:S01]  /*4540*/  IMAD.IADD R0, R149.reuse, 0x1, -R0 ;  /* 0x0000000195007824 */ /* 0x040fe200078e0a00 */
[----:B------:R-:W-:Y:S01]  /*4550*/  LOP3.LUT R4, R4, 0xfffffffc, RZ, 0xc0, !PT ;  /* 0xfffffffc04047812 */ /* 0x000fe200078ec0ff */
[----:B------:R-:W-:Y:S01]  /*4560*/  STL [R1+0x80], R222 ;  /* 0x000080de01007387 */ /* 0x000fe20000100800 */
[----:B------:R-:W-:Y:S02]  /*4570*/  LEA.HI R6, R6, R146, RZ, 0x3 ;  /* 0x0000009206067211 */ /* 0x000fe400078f18ff */
[----:B------:R-:W-:Y:S01]  /*4580*/  SHF.R.S32.HI R5, RZ, 0x1f, R0 ;  /* 0x0000001fff057819 */ /* 0x000fe20000011400 */
[----:B------:R-:W-:Y:S01]  /*4590*/  IMAD.IADD R4, R149, 0x1, -R4 ;  /* 0x0000000195047824 */ /* 0x000fe200078e0a04 */
[----:B------:R-:W-:Y:S01]  /*45a0*/  LOP3.LUT R6, R6, 0xffffff8, RZ, 0xc0, !PT ;  /* 0x0ffffff806067812 */ /* 0x000fe200078ec0ff */
[----:B------:R-:W-:Y:S01]  /*45b0*/  STL [R1+0x7c], R221 ;  /* 0x00007cdd01007387 */ /* 0x000fe20000100800 */
[----:B------:R-:W-:-:S02]  /*45c0*/  LEA.HI R5, R5, R0, RZ, 0x2 ;  /* 0x0000000005057211 */ /* 0x000fc400078f10ff */
[----:B------:R-:W-:Y:S01]  /*45d0*/  LEA.HI R7, R4, R4, RZ, 0x1 ;  /* 0x0000000404077211 */ /* 0x000fe200078f08ff */
[----:B------:R-:W-:Y:S01]  /*45e0*/  STL [R1+0x78], R216 ;  /* 0x000078d801007387 */ /* 0x000fe20000100800 */
[----:B------:R-:W-:Y:S02]  /*45f0*/  IADD3 R8, -R6, R146, RZ ;  /* 0x0000009206087210 */ /* 0x000fe40007ffe1ff */
[----:B------:R-:W-:Y:S02]  /*4600*/  LEA.HI.SX32 R6, R5, UR11, 0x1e ;  /* 0x0000000b05067c11 */ /* 0x000fe4000f8ff2ff */
[----:B------:R-:W-:Y:S01]  /*4610*/  PLOP3.LUT P0, PT, PT, PT, UP1, 0x80, 0x0 ;  /* 0x000000000000781c */ /* 0x000fe20003f0f018 */
[----:B------:R-:W-:Y:S01]  /*4620*/  @UP1 USHF.L.U32 UR10, UR10, 0x7, URZ ;  /* 0x000000070a0a1899 */ /* 0x000fe2000800063f */
[----:B------:R-:W-:Y:S01]  /*4630*/  LOP3.LUT R7, R7, 0x1ffffffe, RZ, 0xc0, !PT ;  /* 0x1ffffffe07077812 */ /* 0x000fe200078ec0ff */
[----:B------:R-:W-:Y:S01]  /*4640*/  IMAD R6, R8, 0x10, R6 ;  /* 0x0000001008067824 */ /* 0x000fe200078e0206 */
[----:B------:R-:W-:Y:S01]  /*4650*/  LOP3.LUT R5, R5, 0x7ffffffc, RZ, 0xc0, !PT ;  /* 0x7ffffffc05057812 */ /* 0x000fe200078ec0ff */
[----:B------:R-:W-:Y:S01]  /*4660*/  UIADD3 UR6, UR6, -0x2, URZ ;  /* 0xfffffffe06067890 */ /* 0x000fe2000fffe03f */
[----:B------:R-:W0:Y:S01]  /*4670*/  LDGDEPBAR ;  /* 0x00000000000079af */ /* 0x000e220000000000 */
[----:B------:R-:W-:-:S02]  /*4680*/  IMAD.IADD R4, R4, 0x1, -R7 ;  /* 0x0000000104047824 */ /* 0x000fc400078e0a07 */
[----:B------:R-:W-:Y:S01]  /*4690*/  IMAD.IADD R5, R0, 0x1, -R5 ;  /* 0x0000000100057824 */ /* 0x000fe200078e0a05 */
[----:B------:R-:W-:Y:S02]  /*46a0*/  MOV R0, UR4 ;  /* 0x0000000400007c02 */ /* 0x000fe40008000f00 */
[----:B------:R-:W-:Y:S01]  /*46b0*/  LEA R9, R4, R6, 0x3 ;  /* 0x0000000604097211 */ /* 0x000fe200078e18ff */
[----:B------:R-:W-:-:S04]  /*46c0*/  IMAD.SHL.U32 R8, R5, 0x2, RZ ;  /* 0x0000000205087824 */ /* 0x000fc800078e00ff */
[----:B------:R-:W-:Y:S01]  /*46d0*/  @P0 IMAD.HI.U32 R6, R9, c[0x0][0x2c8], RZ ;  /* 0x0000b20009060a27 */ /* 0x000fe200078e00ff */
[----:B------:R-:W-:Y:S01]  /*46e0*/  PLOP3.LUT P0, PT, PT, PT, UP1, 0x80, 0x0 ;  /* 0x000000000000781c */ /* 0x000fe20003f0f018 */
[----:B------:R-:W-:Y:S01]  /*46f0*/  STL [R1+0x58], R9 ;  /* 0x0000580901007387 */ /* 0x000fe20000100800 */
[----:B------:R-:W-:Y:S01]  /*4700*/  IADD3 R0, -R8, 0x1, R0 ;  /* 0x0000000108007810 */ /* 0x000fe20007ffe100 */
[----:B------:R-:W-:Y:S02]  /*4710*/  IMAD.MOV.U32 R4, RZ, RZ, R9 ;  /* 0x000000ffff047224 */ /* 0x000fe400078e0009 */
[----:B------:R-:W-:Y:S01]  /*4720*/  STL [R1+0x5c], R8 ;  /* 0x00005c0801007387 */ /* 0x000fe20000100800 */
[----:B------:R-:W-:-:S07]  /*4730*/  IADD3 R5, R0, -UR13, RZ ;  /* 0x8000000d00057c10 */ /* 0x000fce000fffe0ff */
[----:B------:R-:W-:Y:S02]  /*4740*/  @P0 SHF.R.U32.HI R4, RZ, c[0x0][0x2cc], R6 ;  /* 0x0000b300ff040a19 */ /* 0x000fe40000011606 */
[----:B------:R-:W-:Y:S01]  /*4750*/  IADD3 R6, -R8, UR4, RZ ;  /* 0x0000000408067c10 */ /* 0x000fe2000fffe1ff */
[----:B------:R-:W-:Y:S02]  /*4760*/  ULDC.64 UR4, c[0x0][0x2c8] ;  /* 0x0000b20000047ab9 */ /* 0x000fe40000000a00 */
[----:B------:R-:W1:Y:S04]  /*4770*/  SHFL.IDX PT, R7, R4, RZ, 0x1c1f ;  /* 0x001c1fff04077589 */ /* 0x000e6800000e0000 */
[----:B------:R-:W2:Y:S01]  /*4780*/  SHFL.IDX PT, R4, R4, 0x1, 0x1c1f ;  /* 0x003c1f0004047f89 */ /* 0x000ea200000e0000 */
[C---:B-1----:R-:W-:Y:S01]  /*4790*/  IMAD.IADD R0, R5.reuse, 0x1, R7 ;  /* 0x0000000105007824 */ /* 0x042fe200078e0207 */
[----:B--2---:R-:W-:-:S04]  /*47a0*/  IADD3 R5, R5, R4, RZ ;  /* 0x0000000405057210 */ /* 0x004fc80007ffe0ff */
[----:B------:R-:W-:-:S04]  /*47b0*/  IMNMX R0, R6, R0, PT ;  /* 0x0000000006007217 */ /* 0x000fc80003800200 */
[----:B------:R-:W-:-:S04]  /*47c0*/  ISETP.GT.AND P0, PT, R0, RZ, PT ;  /* 0x000000ff0000720c */ /* 0x000fc80003f04270 */
[----:B------:R-:W-:Y:S02]  /*47d0*/  FSEL R7, R84, -INF , P0 ;  /* 0xff80000054077808 */ /* 0x000fe40000000000 */
[----:B------:R-:W-:-:S04]  /*47e0*/  ISETP.GT.AND P0, PT, R0, 0x1, PT ;  /* 0x000000010000780c */ /* 0x000fc80003f04270 */
        /* <DEDUP_REMOVED lines=65> */
[----:B------:R-:W-:-:S02]  /*4c00*/  IMNMX R0, R6, R5, PT ;  /* 0x0000000506007217 */ /* 0x000fc40003800200 */
[----:B------:R-:W-:Y:S02]  /*4c10*/  FSEL R25, R57, -INF , P0 ;  /* 0xff80000039197808 */ /* 0x000fe40000000000 */
[----:B------:R-:W-:Y:S02]  /*4c20*/  ISETP.GT.AND P0, PT, R0, RZ, PT ;  /* 0x000000ff0000720c */ /* 0x000fe40003f04270 */
[----:B------:R-:W-:Y:S02]  /*4c30*/  FMNMX.FTZ R4, R103, R4, !PT ;  /* 0x0000000467047209 */ /* 0x000fe40007810000 */
[----:B------:R-:W-:Y:S02]  /*4c40*/  FSEL R15, R86, -INF , P0 ;  /* 0xff800000560f7808 */ /* 0x000fe40000000000 */
[----:B------:R-:W-:Y:S02]  /*4c50*/  ISETP.GT.AND P0, PT, R0, 0x1, PT ;  /* 0x000000010000780c */ /* 0x000fe40003f04270 */
[----:B------:R-:W-:-:S02]  /*4c60*/  FMNMX.FTZ R4, R25, R4, !PT ;  /* 0x0000000419047209 */ /* 0x000fc40007810000 */
[----:B------:R-:W-:Y:S02]  /*4c70*/  FSEL R17, R87, -INF , P0 ;  /* 0xff80000057117808 */ /* 0x000fe40000000000 */
[----:B------:R-:W-:Y:S01]  /*4c80*/  ISETP.GT.AND P0, PT, R0, 0x8, PT ;  /* 0x000000080000780c */ /* 0x000fe20003f04270 */
[----:B------:R-:W1:Y:S01]  /*4c90*/  SHFL.BFLY PT, R6, R4, 0x2, 0x1f ;  /* 0x0c401f0004067f89 */ /* 0x000e6200000e0000 */
        /* <DEDUP_REMOVED lines=60> */
[----:B-1----:R-:W-:Y:S02]  /*5060*/  FMNMX.FTZ R4, R6, R4, !PT ;  /* 0x0000000406047209 */ /* 0x002fe40007810000 */
[----:B------:R-:W-:Y:S02]  /*5070*/  FSEL R222, R58, -INF , P0 ;  /* 0xff8000003ade7808 */ /* 0x000fe40000000000 */
[----:B------:R-:W-:Y:S01]  /*5080*/  ISETP.GT.AND P0, PT, R0, 0x59, PT ;  /* 0x000000590000780c */ /* 0x000fe20003f04270 */
[----:B------:R-:W1:Y:S01]  /*5090*/  SHFL.BFLY PT, R173, R4, 0x1, 0x1f ;  /* 0x0c201f0004ad7f89 */ /* 0x000e6200000e0000 */
[----:B------:R-:W-:-:S02]  /*50a0*/  FMNMX.FTZ R172, R206, R172, !PT ;  /* 0x000000acceac7209 */ /* 0x000fc40007810000 */
[----:B------:R-:W-:Y:S02]  /*50b0*/  FSEL R212, R59, -INF , P0 ;  /* 0xff8000003bd47808 */ /* 0x000fe40000000000 */
        /* <DEDUP_REMOVED lines=9> */
[----:B------:R-:W1:Y:S02]  /*5150*/  SHFL.BFLY PT, R4, R172, 0x1, 0x1f ;  /* 0x0c201f00ac047f89 */ /* 0x000e6400000e0000 */
[----:B------:R2:W-:Y:S02]  /*5160*/  MUFU.EX2 R207, R0 ;  /* 0x0000000000cf7308 */ /* 0x0005e40000000800 */
[----:B--2---:R-:W-:-:S06]  /*5170*/  FFMA.FTZ R0, R8, c[0x0][0x2d0], -R13 ;  /* 0x0000b40008007a23 */ /* 0x004fcc000001080d */
[----:B------:R2:W3:Y:S01]  /*5180*/  MUFU.EX2 R210, R0 ;  /* 0x0000000000d27308 */ /* 0x0004e20000000800 */
[----:B-1----:R-:W-:Y:S01]  /*5190*/  FMNMX.FTZ R172, R4, R172, !PT ;  /* 0x000000ac04ac7209 */ /* 0x002fe20007810000 */
[----:B------:R-:W-:-:S03]  /*51a0*/  FFMA.FTZ R4, R16, c[0x0][0x2d0], -R13 ;  /* 0x0000b40010047a23 */ /* 0x000fc6000001080d */
[----:B------:R-:W-:-:S03]  /*51b0*/  FSETP.NEU.FTZ.AND P0, PT, R172, -INF , PT ;  /* 0xff800000ac00780b */ /* 0x000fc60003f1d000 */
[----:B------:R-:W-:Y:S01]  /*51c0*/  MUFU.EX2 R213, R4 ;  /* 0x0000000400d57308 */ /* 0x000fe20000000800 */
[----:B--2---:R-:W-:Y:S01]  /*51d0*/  FFMA.FTZ R0, R9, c[0x0][0x2d0], -R13 ;  /* 0x0000b40009007a23 */ /* 0x004fe2000001080d */
[----:B---3--:R-:W-:-:S06]  /*51e0*/  F2FP.PACK_AB R8, R210, R207 ;  /* 0x000000cfd208723e */ /* 0x008fcc00000000ff */
[----:B------:R1:W-:Y:S02]  /*51f0*/  MUFU.EX2 R107, R0 ;  /* 0x00000000006b7308 */ /* 0x0003e40000000800 */
[----:B-1----:R-:W-:-:S06]  /*5200*/  FFMA.FTZ R0, R10, c[0x0][0x2d0], -R13 ;  /* 0x0000b4000a007a23 */ /* 0x002fcc000001080d */
[----:B------:R1:W2:Y:S02]  /*5210*/  MUFU.EX2 R223, R0 ;  /* 0x0000000000df7308 */ /* 0x0002a40000000800 */
[----:B-1----:R-:W-:Y:S01]  /*5220*/  FFMA.FTZ R0, R11, c[0x0][0x2d0], -R13 ;  /* 0x0000b4000b007a23 */ /* 0x002fe2000001080d */
[----:B--2---:R-:W-:-:S05]  /*5230*/  F2FP.PACK_AB R10, R223, R107 ;  /* 0x0000006bdf0a723e */ /* 0x004fca00000000ff */
[----:B------:R1:W-:Y:S02]  /*5240*/  MUFU.EX2 R216, R0 ;  /* 0x0000000000d87308 */ /* 0x0003e40000000800 */
[----:B-1----:R-:W-:Y:S02]  /*5250*/  FFMA.FTZ R0, R12, c[0x0][0x2d0], -R13 ;  /* 0x0000b4000c007a23 */ /* 0x002fe4000001080d */
[----:B------:R-:W-:-:S04]  /*5260*/  FMUL.FTZ R12, R172, c[0x0][0x2d0] ;  /* 0x0000b400ac0c7a20 */ /* 0x000fc80000410000 */
[----:B------:R1:W-:Y:S01]  /*5270*/  MUFU.EX2 R211, R0 ;  /* 0x0000000000d37308 */ /* 0x0003e20000000800 */
[----:B------:R-:W-:Y:S01]  /*5280*/  FSEL R12, R12, RZ, P0 ;  /* 0x000000ff0c0c7208 */ /* 0x000fe20000000000 */
[----:B-1----:R-:W-:-:S06]  /*5290*/  FFMA.FTZ R0, R14, c[0x0][0x2d0], -R13 ;  /* 0x0000b4000e007a23 */ /* 0x002fcc000001080d */
[----:B------:R1:W-:Y:S02]  /*52a0*/  MUFU.EX2 R101, R0 ;  /* 0x0000000000657308 */ /* 0x0003e40000000800 */
[----:B-1----:R-:W-:-:S04]  /*52b0*/  IMAD.IADD R0, R144, 0x1, R145 ;  /* 0x0000000190007824 */ /* 0x002fc800078e0291 */
[----:B------:R-:W-:Y:S02]  /*52c0*/  IMAD.SHL.U32 R217, R0, 0x2, RZ ;  /* 0x0000000200d97824 */ /* 0x000fe400078e00ff */
[----:B------:R-:W-:Y:S02]  /*52d0*/  FFMA.FTZ R0, R15, c[0x0][0x2d0], -R12 ;  /* 0x0000b4000f007a23 */ /* 0x000fe4000001080c */
[C---:B------:R-:W-:Y:S01]  /*52e0*/  IMAD R220, R2.reuse, 0x2, R217 ;  /* 0x0000000202dc7824 */ /* 0x040fe200078e02d9 */
[----:B------:R-:W-:Y:S01]  /*52f0*/  LEA R218, R3, R217, 0x1 ;  /* 0x000000d903da7211 */ /* 0x000fe200078e08ff */
[----:B------:R1:W-:Y:S01]  /*5300*/  MUFU.EX2 R15, R0 ;  /* 0x00000000000f7308 */ /* 0x0003e20000000800 */
[----:B------:R-:W2:Y:S02]  /*5310*/  LDSM.16.MT88.4 R4, [R217+0x100] ;  /* 0x00010000d904783b */ /* 0x000ea40000004200 */
[----:B------:R-:W-:Y:S01]  /*5320*/  LEA R219, R2, R218, 0x1 ;  /* 0x000000da02db7211 */ /* 0x000fe200078e08ff */
[----:B------:R-:W-:Y:S01]  /*5330*/  IMAD.MOV.U32 R2, RZ, RZ, R88 ;  /* 0x000000ffff027224 */ /* 0x000fe200078e0058 */
[----:B------:R-:W-:Y:S04]  /*5340*/  LDSM.16.MT88.4 R44, [R217+0x900] ;  /* 0x00090000d92c783b */ /* 0x000fe80000004200 */
[----:B------:R-:W-:Y:S04]  /*5350*/  LDSM.16.MT88.4 R36, [R218+0x900] ;  /* 0x00090000da24783b */ /* 0x000fe80000004200 */
[----:B------:R-:W3:Y:S01]  /*5360*/  LDSM.16.MT88.4 R28, [R220+0x100] ;  /* 0x00010000dc1c783b */ /* 0x000ee20000004200 */
[----:B-1----:R-:W-:-:S03]  /*5370*/  FFMA.FTZ R0, R17, c[0x0][0x2d0], -R12 ;  /* 0x0000b40011007a23 */ /* 0x002fc6000001080c */
[----:B------:R-:W1:Y:S01]  /*5380*/  LDSM.16.MT88.4 R72, [R217+0x3100] ;  /* 0x00310000d948783b */ /* 0x000e620000004200 */
[----:B------:R4:W4:Y:S03]  /*5390*/  MUFU.EX2 R14, R0 ;  /* 0x00000000000e7308 */ /* 0x0009260000000800 */
[----:B------:R-:W-:Y:S04]  /*53a0*/  LDSM.16.MT88.4 R84, [R220+0x3100] ;  /* 0x00310000dc54783b */ /* 0x000fe80000004200 */
[----:B------:R-:W-:Y:S04]  /*53b0*/  LDSM.16.MT88.4 R80, [R218+0x3100] ;  /* 0x00310000da50783b */ /* 0x000fe80000004200 */
[----:B------:R-:W-:Y:S04]  /*53c0*/  LDSM.16.MT88.4 R64, [R219+0x900] ;  /* 0x00090000db40783b */ /* 0x000fe80000004200 */
[----:B------:R-:W-:Y:S01]  /*53d0*/  LDSM.16.MT88.4 R68, [R220+0x3900] ;  /* 0x00390000dc44783b */ /* 0x000fe20000004200 */
[----:B----4-:R-:W-:Y:S01]  /*53e0*/  FFMA.FTZ R0, R18, c[0x0][0x2d0], -R12 ;  /* 0x0000b40012007a23 */ /* 0x010fe2000001080c */
[----:B------:R-:W-:-:S02]  /*53f0*/  F2FP.PACK_AB R9, R14, R15 ;  /* 0x0000000f0e09723e */ /* 0x000fc400000000ff */
[----:B------:R-:W4:Y:S01]  /*5400*/  LDSM.16.MT88.4 R16, [R218+0x100] ;  /* 0x00010000da10783b */ /* 0x000f220000004200 */
[----:B------:R2:W-:Y:S03]  /*5410*/  MUFU.EX2 R3, R0 ;  /* 0x0000000000037308 */ /* 0x0005e60000000800 */
[----:B------:R-:W-:Y:S04]  /*5420*/  LDSM.16.MT88.4 R60, [R217+0x3900] ;  /* 0x00390000d93c783b */ /* 0x000fe80000004200 */
[----:B------:R-:W-:Y:S04]  /*5430*/  LDSM.16.MT88.4 R76, [R219+0x3100] ;  /* 0x00310000db4c783b */ /* 0x000fe80000004200 */
[----:B------:R-:W-:Y:S04]  /*5440*/  LDSM.16.MT88.4 R56, [R218+0x3900] ;  /* 0x00390000da38783b */ /* 0x000fe80000004200 */
[----:B------:R-:W-:Y:S01]  /*5450*/  LDSM.16.MT88.4 R88, [R220+0x900] ;  /* 0x00090000dc58783b */ /* 0x000fe20000004200 */
[----:B--2---:R-:W-:-:S03]  /*5460*/  FFMA.FTZ R0, R22, c[0x0][0x2d0], -R12 ;  /* 0x0000b40016007a23 */ /* 0x004fc6000001080c */
[----:B------:R-:W-:Y:S01]  /*5470*/  LDSM.16.MT88.4 R96, [R218+0x6100] ;  /* 0x00610000da60783b */ /* 0x000fe20000004200 */
[----:B------:R2:W1:Y:S03]  /*5480*/  MUFU.EX2 R100, R0 ;  /* 0x0000000000647308 */ /* 0x0004660000000800 */
[----:B------:R-:W-:Y:S01]  /*5490*/  LDSM.16.MT88.4 R92, [R219+0x3900] ;  /* 0x00390000db5c783b */ /* 0x000fe20000004200 */
[----:B--2---:R-:W-:Y:S01]  /*54a0*/  FFMA.FTZ R0, R21, c[0x0][0x2d0], -R12 ;  /* 0x0000b40015007a23 */ /* 0x004fe2000001080c */
[----:B-1----:R-:W-:-:S03]  /*54b0*/  F2FP.PACK_AB R11, R100, R3 ;  /* 0x00000003640b723e */ /* 0x002fc600000000ff */
[----:B------:R1:W-:Y:S04]  /*54c0*/  MUFU.EX2 R111, R0 ;  /* 0x00000000006f7308 */ /* 0x0003e80000000800 */
[C---:B------:R-:W-:Y:S07]  /*54d0*/  HMMA.16816.F32 R40, R8.reuse, R4, RZ ;  /* 0x000000040828723c */ /* 0x040fee00000018ff */
[----:B------:R-:W-:Y:S01]  /*54e0*/  F2FP.PACK_AB R4, R211, R216 ;  /* 0x000000d8d304723e */ /* 0x000fe200000000ff */
[----:B------:R-:W-:Y:S01]  /*54f0*/  HMMA.16816.F32 R32, R8, R6, RZ ;  /* 0x000000060820723c */ /* 0x000fe200000018ff */
[----:B-1----:R-:W-:-:S06]  /*5500*/  FFMA.FTZ R0, R20, c[0x0][0x2d0], -R12 ;  /* 0x0000b40014007a23 */ /* 0x002fcc000001080c */
[----:B------:R-:W-:Y:S01]  /*5510*/  F2FP.PACK_AB R6, R213, R101 ;  /* 0x00000065d506723e */ /* 0x000fe200000000ff */
[----:B------:R1:W2:Y:S01]  /*5520*/  MUFU.EX2 R105, R0 ;  /* 0x0000000000697308 */ /* 0x0002a20000000800 */
[C---:B---3--:R-:W-:Y:S08]  /*5530*/  HMMA.16816.F32 R52, R8.reuse, R28, RZ ;  /* 0x0000001c0834723c */ /* 0x048ff000000018ff */
[C---:B------:R-:W-:Y:S01]  /*5540*/  HMMA.16816.F32 R48, R8.reuse, R30, RZ ;  /* 0x0000001e0830723c */ /* 0x040fe200000018ff */
[--C-:B-1----:R-:W-:Y:S01]  /*5550*/  FFMA.FTZ R0, R23, c[0x0][0x2d0], -R12.reuse ;  /* 0x0000b40017007a23 */ /* 0x102fe2000001080c */
[----:B--2---:R-:W-:Y:S01]  /*5560*/  F2FP.PACK_AB R5, R105, R111 ;  /* 0x0000006f6905723e */ /* 0x004fe200000000ff */
[----:B------:R-:W1:Y:S05]  /*5570*/  LDSM.16.MT88.4 R20, [R219+0x100] ;  /* 0x00010000db14783b */ /* 0x000e6a0000004200 */
[----:B------:R-:W-:Y:S01]  /*5580*/  HMMA.16816.F32 R28, R8, R74, RZ ;  /* 0x0000004a081c723c */ /* 0x000fe200000018ff */
[----:B------:R2:W-:Y:S02]  /*5590*/  MUFU.EX2 R102, R0 ;  /* 0x0000000000667308 */ /* 0x0005e40000000800 */
[----:B--2---:R-:W-:-:S06]  /*55a0*/  FFMA.FTZ R0, R24, c[0x0][0x2d0], -R12 ;  /* 0x0000b40018007a23 */ /* 0x004fcc000001080c */
[----:B------:R2:W3:Y:S02]  /*55b0*/  MUFU.EX2 R110, R0 ;  /* 0x00000000006e7308 */ /* 0x0004e40000000800 */
[----:B--2---:R-:W-:Y:S01]  /*55c0*/  IMAD.MOV.U32 R0, RZ, RZ, R25 ;  /* 0x000000ffff007224 */ /* 0x004fe200078e0019 */
[----:B---3--:R-:W-:Y:S01]  /*55d0*/  F2FP.PACK_AB R7, R110, R102 ;  /* 0x000000666e07723e */ /* 0x008fe200000000ff */
[C---:B----4-:R-:W-:Y:S08]  /*55e0*/  HMMA.16816.F32 R24, R8.reuse, R16, RZ ;  /* 0x000000100818723c */ /* 0x050ff000000018ff */
[----:B------:R-:W-:Y:S08]  /*55f0*/  HMMA.16816.F32 R16, R8, R18, RZ ;  /* 0x000000120810723c */ /* 0x000ff000000018ff */
[----:B------:R-:W-:Y:S08]  /*5600*/  HMMA.16816.F32 R192, R4, R44, R40 ;  /* 0x0000002c04c0723c */ /* 0x000ff00000001828 */
[----:B-1----:R-:W-:Y:S08]  /*5610*/  HMMA.16816.F32 R40, R8, R20, RZ ;  /* 0x000000140828723c */ /* 0x002ff000000018ff */
[C---:B------:R-:W-:Y:S08]  /*5620*/  HMMA.16816.F32 R188, R4.reuse, R46, R32 ;  /* 0x0000002e04bc723c */ /* 0x040ff00000001820 */
[C---:B------:R-:W-:Y:S08]  /*5630*/  HMMA.16816.F32 R184, R4.reuse, R36, R24 ;  /* 0x0000002404b8723c */ /* 0x040ff00000001818 */
[----:B------:R-:W-:Y:S08]  /*5640*/  HMMA.16816.F32 R180, R4, R38, R16 ;  /* 0x0000002604b4723c */ /* 0x000ff00000001810 */
[C---:B------:R-:W-:Y:S08]  /*5650*/  HMMA.16816.F32 R36, R8.reuse, R22, RZ ;  /* 0x000000160824723c */ /* 0x040ff000000018ff */
[C---:B------:R-:W-:Y:S01]  /*5660*/  HMMA.16816.F32 R32, R8.reuse, R72, RZ ;  /* 0x000000480820723c */ /* 0x040fe200000018ff */
[----:B------:R-:W1:Y:S07]  /*5670*/  LDSM.16.MT88.4 R72, [R217+0x6100] ;  /* 0x00610000d948783b */ /* 0x000e6e0000004200 */
[C---:B------:R-:W-:Y:S08]  /*5680*/  HMMA.16816.F32 R44, R8.reuse, R86, RZ ;  /* 0x00000056082c723c */ /* 0x040ff000000018ff */
[C---:B------:R-:W-:Y:S08]  /*5690*/  HMMA.16816.F32 R20, R8.reuse, R82, RZ ;  /* 0x000000520814723c */ /* 0x040ff000000018ff */
[C---:B------:R-:W-:Y:S01]  /*56a0*/  HMMA.16816.F32 R16, R8.reuse, R84, RZ ;  /* 0x000000540810723c */ /* 0x040fe200000018ff */
[----:B------:R-:W-:Y:S07]  /*56b0*/  LDSM.16.MT88.4 R84, [R220+0x6900] ;  /* 0x00690000dc54783b */ /* 0x000fee0000004200 */
[----:B------:R-:W-:Y:S01]  /*56c0*/  HMMA.16816.F32 R24, R8, R80, RZ ;  /* 0x000000500818723c */ /* 0x000fe200000018ff */
[----:B------:R-:W-:Y:S07]  /*56d0*/  LDSM.16.MT88.4 R80, [R219+0x6900] ;  /* 0x00690000db50783b */ /* 0x000fee0000004200 */
[C---:B------:R-:W-:Y:S01]  /*56e0*/  HMMA.16816.F32 R128, R4.reuse, R64, R40 ;  /* 0x000000400480723c */ /* 0x040fe20000001828 */
[----:B------:R-:W2:Y:S07]  /*56f0*/  LDSM.16.MT88.4 R40, [R220+0x6100] ;  /* 0x00610000dc28783b */ /* 0x000eae0000004200 */
[C---:B------:R-:W-:Y:S01]  /*5700*/  HMMA.16816.F32 R176, R4.reuse, R66, R36 ;  /* 0x0000004204b0723c */ /* 0x040fe20000001824 */
[----:B------:R-:W3:Y:S07]  /*5710*/  LDSM.16.MT88.4 R36, [R217+0x6900] ;  /* 0x00690000d924783b */ /* 0x000eee0000004200 */
[C---:B------:R-:W-:Y:S01]  /*5720*/  HMMA.16816.F32 R196, R4.reuse, R70, R44 ;  /* 0x0000004604c4723c */ /* 0x040fe2000000182c */
[----:B------:R-:W4:Y:S07]  /*5730*/  LDSM.16.MT88.4 R44, [R219+0x6100] ;  /* 0x00610000db2c783b */ /* 0x000f2e0000004200 */
[----:B------:R-:W-:Y:S08]  /*5740*/  HMMA.16816.F32 R168, R4, R60, R32 ;  /* 0x0000003c04a8723c */ /* 0x000ff00000001820 */
[----:B------:R-:W-:Y:S08]  /*5750*/  HMMA.16816.F32 R32, R8, R76, RZ ;  /* 0x0000004c0820723c */ /* 0x000ff000000018ff */
[----:B------:R-:W-:Y:S08]  /*5760*/  HMMA.16816.F32 R164, R4, R62, R28 ;  /* 0x0000003e04a4723c */ /* 0x000ff0000000181c */
[----:B------:R-:W-:Y:S01]  /*5770*/  HMMA.16816.F32 R28, R8, R78, RZ ;  /* 0x0000004e081c723c */ /* 0x000fe200000018ff */
[----:B------:R-:W-:Y:S07]  /*5780*/  LDSM.16.MT88.4 R76, [R219+0x9100] ;  /* 0x00910000db4c783b */ /* 0x000fee0000004200 */
[C---:B------:R-:W-:Y:S08]  /*5790*/  HMMA.16816.F32 R144, R4.reuse, R58, R20 ;  /* 0x0000003a0490723c */ /* 0x040ff00000001814 */
[----:B------:R-:W-:Y:S01]  /*57a0*/  HMMA.16816.F32 R148, R4, R68, R16 ;  /* 0x000000440494723c */ /* 0x000fe20000001810 */
[----:B------:R-:W2:Y:S07]  /*57b0*/  LDSM.16.MT88.4 R68, [R218+0x6900] ;  /* 0x00690000da44783b */ /* 0x000eae0000004200 */
[----:B-1----:R-:W-:Y:S08]  /*57c0*/  HMMA.16816.F32 R20, R8, R74, RZ ;  /* 0x0000004a0814723c */ /* 0x002ff000000018ff */
[C---:B------:R-:W-:Y:S01]  /*57d0*/  HMMA.16816.F32 R132, R4.reuse, R90, R48 ;  /* 0x0000005a0484723c */ /* 0x040fe20000001830 */
[----:B------:R-:W1:Y:S07]  /*57e0*/  LDSM.16.MT88.4 R48, [R217+0x9100] ;  /* 0x00910000d930783b */ /* 0x000e6e0000004200 */
[----:B------:R-:W-:Y:S08]  /*57f0*/  HMMA.16816.F32 R140, R4, R56, R24 ;  /* 0x00000038048c723c */ /* 0x000ff00000001818 */
[C---:B------:R-:W-:Y:S01]  /*5800*/  HMMA.16816.F32 R24, R8.reuse, R72, RZ ;  /* 0x000000480818723c */ /* 0x040fe200000018ff */
[----:B------:R-:W1:Y:S07]  /*5810*/  LDSM.16.MT88.4 R72, [R220+0x9100] ;  /* 0x00910000dc48783b */ /* 0x000e6e0000004200 */
[----:B------:R-:W-:Y:S07]  /*5820*/  HMMA.16816.F32 R16, R8, R96, RZ ;  /* 0x000000600810723c */ /* 0x000fee00000018ff */
[----:B------:R-:W-:Y:S01]  /*5830*/  IMAD.MOV.U32 R97, RZ, RZ, R116 ;  /* 0x000000ffff617224 */ /* 0x000fe200078e0074 */
[----:B------:R-:W-:Y:S01]  /*5840*/  HMMA.16816.F32 R160, R4, R92, R32 ;  /* 0x0000005c04a0723c */ /* 0x000fe20000001820 */
[----:B------:R-:W-:-:S06]  /*5850*/  MOV R96, R111 ;  /* 0x0000006f00607202 */ /* 0x000fcc0000000f00 */
[----:B------:R-:W-:Y:S01]  /*5860*/  IMAD.MOV.U32 R93, RZ, RZ, R110 ;  /* 0x000000ffff5d7224 */ /* 0x000fe200078e006e */
[----:B--2---:R-:W-:Y:S01]  /*5870*/  HMMA.16816.F32 R32, R8, R40, RZ ;  /* 0x000000280820723c */ /* 0x004fe200000018ff */
[----:B------:R-:W-:-:S07]  /*5880*/  IMAD.MOV.U32 R92, RZ, RZ, R109 ;  /* 0x000000ffff5c7224 */ /* 0x000fce00078e006d */
[----:B------:R-:W-:Y:S07]  /*5890*/  HMMA.16816.F32 R156, R4, R94, R28 ;  /* 0x0000005e049c723c */ /* 0x000fee000000181c */
[----:B------:R-:W-:Y:S01]  /*58a0*/  MOV R95, R108 ;  /* 0x0000006c005f7202 */ /* 0x000fe20000000f00 */
[----:B------:R-:W-:Y:S08]  /*58b0*/  HMMA.16816.F32 R28, R8, R42, RZ ;  /* 0x0000002a081c723c */ /* 0x000ff000000018ff */
[C---:B---3--:R-:W-:Y:S08]  /*58c0*/  HMMA.16816.F32 R120, R4.reuse, R38, R20 ;  /* 0x000000260478723c */ /* 0x048ff00000001814 */
[----:B------:R-:W-:Y:S01]  /*58d0*/  HMMA.16816.F32 R136, R4, R88, R52 ;  /* 0x000000580488723c */ /* 0x000fe20000001834 */
[----:B------:R-:W2:Y:S04]  /*58e0*/  LDSM.16.MT88.4 R52, [R218+0x9100] ;  /* 0x00910000da34783b */ /* 0x000ea80000004200 */
[----:B------:R-:W3:Y:S03]  /*58f0*/  LDSM.16.MT88.4 R88, [R217+0x9900] ;  /* 0x00990000d958783b */ /* 0x000ee60000004200 */
[----:B----4-:R-:W-:Y:S08]  /*5900*/  HMMA.16816.F32 R20, R8, R46, RZ ;  /* 0x0000002e0814723c */ /* 0x010ff000000018ff */
[C---:B------:R-:W-:Y:S08]  /*5910*/  HMMA.16816.F32 R152, R4.reuse, R36, R24 ;  /* 0x000000240498723c */ /* 0x040ff00000001818 */
[----:B------:R-:W-:Y:S07]  /*5920*/  HMMA.16816.F32 R116, R4, R68, R16 ;  /* 0x000000440474723c */ /* 0x000fee0000001810 */
[----:B------:R-:W-:Y:S01]  /*5930*/  IMAD.MOV.U32 R68, RZ, RZ, R107 ;  /* 0x000000ffff447224 */ /* 0x000fe200078e006b */
[----:B------:R-:W-:Y:S01]  /*5940*/  HMMA.16816.F32 R24, R8, R44, RZ ;  /* 0x0000002c0818723c */ /* 0x000fe200000018ff */
[----:B------:R-:W-:-:S07]  /*5950*/  IMAD.MOV.U32 R69, RZ, RZ, R97 ;  /* 0x000000ffff457224 */ /* 0x000fce00078e0061 */
[C---:B-1----:R-:W-:Y:S08]  /*5960*/  HMMA.16816.F32 R16, R8.reuse, R48, RZ ;  /* 0x000000300810723c */ /* 0x042ff000000018ff */
[C---:B------:R-:W-:Y:S08]  /*5970*/  HMMA.16816.F32 R60, R8.reuse, R50, RZ ;  /* 0x00000032083c723c */ /* 0x040ff000000018ff */
[C---:B------:R-:W-:Y:S07]  /*5980*/  HMMA.16816.F32 R48, R8.reuse, R72, RZ ;  /* 0x000000480830723c */ /* 0x040fee00000018ff */
[----:B------:R-:W-:Y:S01]  /*5990*/  IMAD.MOV.U32 R72, RZ, RZ, R106 ;  /* 0x000000ffff487224 */ /* 0x000fe200078e006a */
[----:B------:R-:W-:Y:S01]  /*59a0*/  HMMA.16816.F32 R44, R8, R74, RZ ;  /* 0x0000004a082c723c */ /* 0x000fe200000018ff */
[----:B------:R-:W-:-:S06]  /*59b0*/  MOV R73, R105 ;  /* 0x0000006900497202 */ /* 0x000fcc0000000f00 */
[----:B------:R-:W-:Y:S01]  /*59c0*/  IMAD.MOV.U32 R74, RZ, RZ, R104 ;  /* 0x000000ffff4a7224 */ /* 0x000fe200078e0068 */
[----:B--2---:R-:W-:Y:S01]  /*59d0*/  HMMA.16816.F32 R56, R8, R52, RZ ;  /* 0x000000340838723c */ /* 0x004fe200000018ff */
[----:B------:R-:W-:-:S07]  /*59e0*/  IMAD.MOV.U32 R75, RZ, RZ, R103 ;  /* 0x000000ffff4b7224 */ /* 0x000fce00078e0067 */
[----:B------:R-:W-:Y:S07]  /*59f0*/  HMMA.16816.F32 R104, R4, R84, R32 ;  /* 0x000000540468723c */ /* 0x000fee0000001820 */
[----:B------:R-:W-:Y:S01]  /*5a00*/  MOV R34, R102 ;  /* 0x0000006600227202 */ /* 0x000fe20000000f00 */
[----:B------:R-:W-:Y:S01]  /*5a10*/  IMAD.MOV.U32 R33, RZ, RZ, R101 ;  /* 0x000000ffff217224 */ /* 0x000fe200078e0065 */
[----:B------:R-:W-:Y:S01]  /*5a20*/  HMMA.16816.F32 R52, R8, R54, RZ ;  /* 0x000000360834723c */ /* 0x000fe200000018ff */
[----:B------:R-:W-:-:S02]  /*5a30*/  IMAD.MOV.U32 R32, RZ, RZ, R100 ;  /* 0x000000ffff207224 */ /* 0x000fc400078e0064 */
[----:B------:R-:W-:-:S05]  /*5a40*/  IMAD.MOV.U32 R35, RZ, RZ, R69 ;  /* 0x000000ffff237224 */ /* 0x000fca00078e0045 */
[C---:B------:R-:W-:Y:S07]  /*5a50*/  HMMA.16816.F32 R100, R4.reuse, R86, R28 ;  /* 0x000000560464723c */ /* 0x040fee000000181c */
[----:B------:R-:W-:Y:S01]  /*5a60*/  MOV R31, R95 ;  /* 0x0000005f001f7202 */ /* 0x000fe20000000f00 */
[----:B------:R-:W-:Y:S01]  /*5a70*/  IMAD.MOV.U32 R30, RZ, RZ, R92 ;  /* 0x000000ffff1e7224 */ /* 0x000fe200078e005c */
[----:B---3--:R-:W-:Y:S01]  /*5a80*/  HMMA.16816.F32 R84, R4, R88, R16 ;  /* 0x000000580454723c */ /* 0x008fe20000001810 */
[----:B------:R-:W-:Y:S01]  /*5a90*/  IMAD.MOV.U32 R29, RZ, RZ, R93 ;  /* 0x000000ffff1d7224 */ /* 0x000fe200078e005d */
[----:B------:R-:W-:Y:S01]  /*5aa0*/  LDSM.16.MT88.4 R16, [R220+0x9900] ;  /* 0x00990000dc10783b */ /* 0x000fe20000004200 */
[----:B------:R-:W-:-:S05]  /*5ab0*/  MOV R28, R96 ;  /* 0x00000060001c7202 */ /* 0x000fca0000000f00 */
[----:B------:R-:W-:Y:S01]  /*5ac0*/  HMMA.16816.F32 R92, R4, R82, R20 ;  /* 0x00000052045c723c */ /* 0x000fe20000001814 */
[----:B------:R-:W1:Y:S07]  /*5ad0*/  LDSM.16.MT88.4 R20, [R218+0x9900] ;  /* 0x00990000da14783b */ /* 0x000e6e0000004200 */
[C---:B------:R-:W-:Y:S08]  /*5ae0*/  HMMA.16816.F32 R64, R8.reuse, R98, RZ ;  /* 0x000000620840723c */ /* 0x040ff000000018ff */
[C---:B------:R-:W-:Y:S08]  /*5af0*/  HMMA.16816.F32 R40, R8.reuse, R76, RZ ;  /* 0x0000004c0828723c */ /* 0x040ff000000018ff */
[----:B------:R-:W-:Y:S01]  /*5b00*/  HMMA.16816.F32 R36, R8, R78, RZ ;  /* 0x0000004e0824723c */ /* 0x000fe200000018ff */
[----:B------:R-:W2:Y:S07]  /*5b10*/  LDSM.16.MT88.4 R8, [R219+0x9900] ;  /* 0x00990000db08783b */ /* 0x000eae0000004200 */
[C---:B------:R-:W-:Y:S07]  /*5b20*/  HMMA.16816.F32 R88, R4.reuse, R90, R60 ;  /* 0x0000005a0458723c */ /* 0x040fee000000183c */
[----:B------:R-:W-:Y:S01]  /*5b30*/  IMAD.MOV.U32 R62, RZ, RZ, R0 ;  /* 0x000000ffff3e7224 */ /* 0x000fe200078e0000 */
[----:B------:R-:W-:Y:S01]  /*5b40*/  HMMA.16816.F32 R96, R4, R80, R24 ;  /* 0x000000500460723c */ /* 0x000fe20000001818 */
[----:B------:R-:W-:Y:S01]  /*5b50*/  FFMA.FTZ R0, R127, c[0x0][0x2d0], -R13 ;  /* 0x0000b4007f007a23 */ /* 0x000fe2000001080d */
[----:B------:R-:W-:Y:S01]  /*5b60*/  MOV R61, R222 ;  /* 0x000000de003d7202 */ /* 0x000fe20000000f00 */
[----:B------:R-:W-:Y:S01]  /*5b70*/  IMAD.MOV.U32 R63, RZ, RZ, R2 ;  /* 0x000000ffff3f7224 */ /* 0x000fe200078e0002 */
[----:B------:R-:W-:Y:S01]  /*5b80*/  LDSM.16.MT88.4 R24, [R219+0x1100] ;  /* 0x00110000db18783b */ /* 0x000fe20000004200 */
[----:B------:R-:W-:-:S02]  /*5b90*/  FFMA.FTZ R2, R113, c[0x0][0x2d0], -R12 ;  /* 0x0000b40071027a23 */ /* 0x000fc4000001080c */
[----:B------:R-:W-:Y:S01]  /*5ba0*/  IMAD.MOV.U32 R127, RZ, RZ, R30 ;  /* 0x000000ffff7f7224 */ /* 0x000fe200078e001e */
[----:B-1----:R-:W-:Y:S01]  /*5bb0*/  HMMA.16816.F32 R80, R4, R20, R56 ;  /* 0x000000140450723c */ /* 0x002fe20000001838 */
[----:B------:R1:W3:Y:S01]  /*5bc0*/  MUFU.EX2 R20, R0 ;  /* 0x0000000000147308 */ /* 0x0002e20000000800 */
[----:B------:R-:W-:-:S05]  /*5bd0*/  IMAD.MOV.U32 R30, RZ, RZ, R33 ;  /* 0x000000ffff1e7224 */ /* 0x000fca00078e0021 */
[----:B------:R-:W-:Y:S01]  /*5be0*/  IMAD.MOV.U32 R59, RZ, RZ, R74 ;  /* 0x000000ffff3b7224 */ /* 0x000fe200078e004a */
[C---:B------:R-:W-:Y:S01]  /*5bf0*/  HMMA.16816.F32 R76, R4.reuse, R22, R52 ;  /* 0x00000016044c723c */ /* 0x040fe20000001834 */
[----:B------:R-:W-:Y:S01]  /*5c00*/  MOV R58, R75 ;  /* 0x0000004b003a7202 */ /* 0x000fe20000000f00 */
[----:B------:R-:W-:Y:S02]  /*5c10*/  IMAD.MOV.U32 R57, RZ, RZ, R72 ;  /* 0x000000ffff397224 */ /* 0x000fe400078e0048 */
[----:B------:R-:W-:Y:S02]  /*5c20*/  IMAD.MOV.U32 R56, RZ, RZ, R73 ;  /* 0x000000ffff387224 */ /* 0x000fe400078e0049 */
[----:B------:R-:W-:Y:S01]  /*5c30*/  IMAD.MOV.U32 R113, RZ, RZ, R59 ;  /* 0x000000ffff717224 */ /* 0x000fe200078e003b */
[----:B------:R-:W-:Y:S01]  /*5c40*/  MOV R54, R68 ;  /* 0x0000004400367202 */ /* 0x000fe20000000f00 */
[----:B------:R-:W-:Y:S01]  /*5c50*/  HMMA.16816.F32 R108, R4, R70, R64 ;  /* 0x00000046046c723c */ /* 0x000fe20000001840 */
[----:B-1----:R-:W-:-:S02]  /*5c60*/  FFMA.FTZ R0, R126, c[0x0][0x2d0], -R13 ;  /* 0x0000b4007e007a23 */ /* 0x002fc4000001080d */
[----:B------:R3:W-:Y:S05]  /*5c70*/  MUFU.EX2 R126, R2 ;  /* 0x00000002007e7308 */ /* 0x0007ea0000000800 */
[C---:B------:R-:W-:Y:S03]  /*5c80*/  HMMA.16816.F32 R72, R4.reuse, R16, R48 ;  /* 0x000000100448723c */ /* 0x040fe60000001830 */
[----:B------:R1:W4:Y:S05]  /*5c90*/  MUFU.EX2 R55, R0 ;  /* 0x0000000000377308 */ /* 0x00032a0000000800 */
[----:B------:R-:W-:Y:S01]  /*5ca0*/  HMMA.16816.F32 R64, R4, R18, R44 ;  /* 0x000000120440723c */ /* 0x000fe2000000182c */
[----:B------:R-:W-:Y:S01]  /*5cb0*/  LDSM.16.MT88.4 R16, [R218+0x1100] ;  /* 0x00110000da10783b */ /* 0x000fe20000004200 */
[----:B---3--:R-:W-:-:S03]  /*5cc0*/  IMAD.MOV.U32 R2, RZ, RZ, R20 ;  /* 0x000000ffff027224 */ /* 0x008fc600078e0014 */
[----:B------:R-:W3:Y:S03]  /*5cd0*/  LDSM.16.MT88.4 R20, [R217+0x1100] ;  /* 0x00110000d914783b */ /* 0x000ee60000004200 */
[----:B--2---:R-:W-:Y:S01]  /*5ce0*/  HMMA.16816.F32 R48, R4, R8, R40 ;  /* 0x000000080430723c */ /* 0x004fe20000001828 */
[----:B-1----:R-:W-:-:S04]  /*5cf0*/  FFMA.FTZ R0, R125, c[0x0][0x2d0], -R13 ;  /* 0x0000b4007d007a23 */ /* 0x002fc8000001080d */
[----:B------:R1:W-:Y:S03]  /*5d00*/  MUFU.EX2 R125, R0 ;  /* 0x00000000007d7308 */ /* 0x0003e60000000800 */
[----:B------:R-:W-:Y:S01]  /*5d10*/  HMMA.16816.F32 R36, R4, R10, R36 ;  /* 0x0000000a0424723c */ /* 0x000fe20000001824 */
[----:B------:R-:W2:Y:S06]  /*5d20*/  LDSM.16.MT88.4 R8, [R220+0x1100] ;  /* 0x00110000dc08783b */ /* 0x000eac0000004200 */
[----:B----4-:R-:W-:Y:S01]  /*5d30*/  F2FP.PACK_AB R4, R55, R2 ;  /* 0x000000023704723e */ /* 0x010fe200000000ff */
[----:B-1----:R-:W-:-:S04]  /*5d40*/  FFMA.FTZ R0, R124, c[0x0][0x2d0], -R13 ;  /* 0x0000b4007c007a23 */ /* 0x002fc8000001080d */
[----:B------:R1:W4:Y:S02]  /*5d50*/  MUFU.EX2 R222, R0 ;  /* 0x0000000000de7308 */ /* 0x0003240000000800 */
[----:B-1----:R-:W-:Y:S01]  /*5d60*/  FFMA.FTZ R0, R115, c[0x0][0x2d0], -R12 ;  /* 0x0000b40073007a23 */ /* 0x002fe2000001080c */
[----:B----4-:R-:W-:Y:S02]  /*5d70*/  F2FP.PACK_AB R6, R222, R125 ;  /* 0x0000007dde06723e */ /* 0x010fe400000000ff */
[----:B------:R-:W-:-:S03]  /*5d80*/  MOV R115, R29 ;  /* 0x0000001d00737202 */ /* 0x000fc60000000f00 */
[----:B------:R1:W4:Y:S01]  /*5d90*/  MUFU.EX2 R52, R0 ;  /* 0x0000000000347308 */ /* 0x0003220000000800 */
[----:B------:R-:W-:Y:S01]  /*5da0*/  MOV R29, R32 ;  /* 0x00000020001d7202 */ /* 0x000fe20000000f00 */
[----:B-1----:R-:W-:Y:S02]  /*5db0*/  FFMA.FTZ R0, R114, c[0x0][0x2d0], -R12 ;  /* 0x0000b40072007a23 */ /* 0x002fe4000001080c */
[----:B------:R-:W-:-:S04]  /*5dc0*/  IMAD.MOV.U32 R114, RZ, RZ, R28 ;  /* 0x000000ffff727224 */ /* 0x000fc800078e001c */
[----:B------:R1:W-:Y:S01]  /*5dd0*/  MUFU.EX2 R124, R0 ;  /* 0x00000000007c7308 */ /* 0x0003e20000000800 */
[----:B------:R-:W-:Y:S02]  /*5de0*/  IMAD.MOV.U32 R28, RZ, RZ, R31 ;  /* 0x000000ffff1c7224 */ /* 0x000fe400078e001f */
[----:B------:R-:W-:Y:S02]  /*5df0*/  IMAD.MOV.U32 R31, RZ, RZ, R34 ;  /* 0x000000ffff1f7224 */ /* 0x000fe400078e0022 */
[----:B-1----:R-:W-:Y:S01]  /*5e00*/  FFMA.FTZ R0, R112, c[0x0][0x2d0], -R12 ;  /* 0x0000b40070007a23 */ /* 0x002fe2000001080c */
[----:B------:R-:W-:-:S03]  /*5e10*/  MOV R112, R58 ;  /* 0x0000003a00707202 */ /* 0x000fc60000000f00 */
[----:B------:R4:W1:Y:S02]  /*5e20*/  MUFU.EX2 R40, R0 ;  /* 0x0000000000287308 */ /* 0x0008640000000800 */
[----:B----4-:R-:W-:Y:S02]  /*5e30*/  MOV R0, R52 ;  /* 0x0000003400007202 */ /* 0x010fe40000000f00 */
[----:B-1----:R-:W-:Y:S02]  /*5e40*/  F2FP.PACK_AB R7, R40, R126 ;  /* 0x0000007e2807723e */ /* 0x002fe400000000ff */
[----:B------:R-:W-:-:S07]  /*5e50*/  F2FP.PACK_AB R5, R124, R0 ;  /* 0x000000007c05723e */ /* 0x000fce00000000ff */
[C---:B---3--:R-:W-:Y:S07]  /*5e60*/  HMMA.16816.F32 R68, R4.reuse, R20, R192 ;  /* 0x000000140444723c */ /* 0x048fee00000018c0 */
[----:B------:R-:W-:Y:S01]  /*5e70*/  IMAD.MOV.U32 R192, RZ, RZ, R61 ;  /* 0x000000ffffc07224 */ /* 0x000fe200078e003d */
[----:B------:R-:W-:Y:S01]  /*5e80*/  MOV R194, R40 ;  /* 0x0000002800c27202 */ /* 0x000fe20000000f00 */
[----:B------:R-:W-:Y:S01]  /*5e90*/  IMAD.MOV.U32 R193, RZ, RZ, R62 ;  /* 0x000000ffffc17224 */ /* 0x000fe200078e003e */
[----:B--2---:R-:W-:Y:S01]  /*5ea0*/  HMMA.16816.F32 R44, R4, R8, R136 ;  /* 0x00000008042c723c */ /* 0x004fe20000001888 */
[----:B------:R-:W-:-:S07]  /*5eb0*/  IMAD.MOV.U32 R195, RZ, RZ, R63 ;  /* 0x000000ffffc37224 */ /* 0x000fce00078e003f */
[C---:B------:R-:W-:Y:S01]  /*5ec0*/  HMMA.16816.F32 R60, R4.reuse, R22, R188 ;  /* 0x00000016043c723c */ /* 0x040fe200000018bc */
[----:B------:R-:W1:Y:S06]  /*5ed0*/  LDSM.16.MT88.4 R20, [R220+0x4100] ;  /* 0x00410000dc14783b */ /* 0x000e6c0000004200 */
[----:B------:R-:W-:Y:S01]  /*5ee0*/  IMAD.MOV.U32 R188, RZ, RZ, R54 ;  /* 0x000000ffffbc7224 */ /* 0x000fe200078e0036 */
[----:B------:R-:W-:Y:S01]  /*5ef0*/  MOV R191, R55 ;  /* 0x0000003700bf7202 */ /* 0x000fe20000000f00 */
[----:B------:R-:W-:Y:S01]  /*5f00*/  IMAD.MOV.U32 R189, RZ, RZ, R56 ;  /* 0x000000ffffbd7224 */ /* 0x000fe200078e0038 */
[----:B------:R-:W-:Y:S01]  /*5f10*/  HMMA.16816.F32 R52, R4, R18, R180 ;  /* 0x000000120434723c */ /* 0x000fe200000018b4 */
[----:B------:R-:W-:-:S07]  /*5f20*/  IMAD.MOV.U32 R190, RZ, RZ, R57 ;  /* 0x000000ffffbe7224 */ /* 0x000fce00078e0039 */
[C---:B------:R-:W-:Y:S01]  /*5f30*/  HMMA.16816.F32 R56, R4.reuse, R16, R184 ;  /* 0x000000100438723c */ /* 0x040fe200000018b8 */
[----:B------:R-:W2:Y:S06]  /*5f40*/  LDSM.16.MT88.4 R16, [R217+0x4100] ;  /* 0x00410000d910783b */ /* 0x000eac0000004200 */
[----:B------:R-:W-:Y:S01]  /*5f50*/  MOV R187, R35 ;  /* 0x0000002300bb7202 */ /* 0x000fe20000000f00 */
[C---:B------:R-:W-:Y:S01]  /*5f60*/  HMMA.16816.F32 R40, R4.reuse, R10, R132 ;  /* 0x0000000a0428723c */ /* 0x040fe20000001884 */
[----:B------:R-:W3:Y:S07]  /*5f70*/  LDSM.16.MT88.4 R8, [R218+0x4100] ;  /* 0x00410000da08783b */ /* 0x000eee0000004200 */
[C---:B------:R-:W-:Y:S08]  /*5f80*/  HMMA.16816.F32 R32, R4.reuse, R24, R128 ;  /* 0x000000180420723c */ /* 0x040ff00000001880 */
[C---:B-1----:R-:W-:Y:S07]  /*5f90*/  HMMA.16816.F32 R148, R4.reuse, R20, R148 ;  /* 0x000000140494723c */ /* 0x042fee0000001894 */
[----:B------:R-:W-:Y:S01]  /*5fa0*/  IMAD.MOV.U32 R20, RZ, RZ, R30 ;  /* 0x000000ffff147224 */ /* 0x000fe200078e001e */
[C---:B------:R-:W-:Y:S01]  /*5fb0*/  HMMA.16816.F32 R128, R4.reuse, R26, R176 ;  /* 0x0000001a0480723c */ /* 0x040fe200000018b0 */
[----:B------:R-:W-:Y:S01]  /*5fc0*/  MOV R21, R189 ;  /* 0x000000bd00157202 */ /* 0x000fe20000000f00 */
[----:B------:R-:W-:Y:S05]  /*5fd0*/  LDSM.16.MT88.4 R24, [R217+0xa100] ;  /* 0x00a10000d918783b */ /* 0x000fea0000004200 */
[----:B------:R-:W-:Y:S01]  /*5fe0*/  IMAD.MOV.U32 R179, RZ, RZ, R187 ;  /* 0x000000ffffb37224 */ /* 0x000fe200078e00bb */
[----:B------:R-:W-:Y:S01]  /*5ff0*/  HMMA.16816.F32 R196, R4, R22, R196 ;  /* 0x0000001604c4723c */ /* 0x000fe200000018c4 */
[----:B------:R-:W-:-:S06]  /*6000*/  IMAD.MOV.U32 R178, RZ, RZ, R188 ;  /* 0x000000ffffb27224 */ /* 0x000fcc00078e00bc */
[----:B------:R-:W-:Y:S01]  /*6010*/  IMAD.MOV.U32 R23, RZ, RZ, R191 ;  /* 0x000000ffff177224 */ /* 0x000fe200078e00bf */
[C---:B--2---:R-:W-:Y:S08]  /*6020*/  HMMA.16816.F32 R132, R4.reuse, R16, R168 ;  /* 0x000000100484723c */ /* 0x044ff000000018a8 */
[C---:B------:R-:W-:Y:S01]  /*6030*/  HMMA.16816.F32 R136, R4.reuse, R18, R164 ;  /* 0x000000120488723c */ /* 0x040fe200000018a4 */
[----:B------:R-:W1:Y:S06]  /*6040*/  LDSM.16.MT88.4 R16, [R219+0x4100] ;  /* 0x00410000db10783b */ /* 0x000e6c0000004200 */
[----:B------:R-:W-:Y:S01]  /*6050*/  IMAD.MOV.U32 R165, RZ, RZ, R127 ;  /* 0x000000ffffa57224 */ /* 0x000fe200078e007f */
[----:B------:R-:W-:Y:S01]  /*6060*/  MOV R166, R28 ;  /* 0x0000001c00a67202 */ /* 0x000fe20000000f00 */
[----:B------:R-:W-:Y:S01]  /*6070*/  IMAD.MOV.U32 R167, RZ, RZ, R29 ;  /* 0x000000ffffa77224 */ /* 0x000fe200078e001d */
[----:B------:R-:W-:Y:S01]  /*6080*/  MOV R127, R31 ;  /* 0x0000001f007f7202 */ /* 0x000fe20000000f00 */
[----:B------:R-:W-:Y:S01]  /*6090*/  IMAD.MOV.U32 R164, RZ, RZ, R190 ;  /* 0x000000ffffa47224 */ /* 0x000fe200078e00be */
[----:B------:R-:W2:Y:S01]  /*60a0*/  LDSM.16.MT88.4 R28, [R218+0x7100] ;  /* 0x00710000da1c783b */ /* 0x000ea20000004200 */
[C---:B---3--:R-:W-:Y:S08]  /*60b0*/  HMMA.16816.F32 R140, R4.reuse, R8, R140 ;  /* 0x00000008048c723c */ /* 0x048ff0000000188c */
[C---:B------:R-:W-:Y:S01]  /*60c0*/  HMMA.16816.F32 R144, R4.reuse, R10, R144 ;  /* 0x0000000a0490723c */ /* 0x040fe20000001890 */
[----:B------:R-:W3:Y:S07]  /*60d0*/  LDSM.16.MT88.4 R8, [R217+0x7100] ;  /* 0x00710000d908783b */ /* 0x000eee0000004200 */
[C---:B-1----:R-:W-:Y:S08]  /*60e0*/  HMMA.16816.F32 R188, R4.reuse, R16, R160 ;  /* 0x0000001004bc723c */ /* 0x042ff000000018a0 */
[C---:B------:R-:W-:Y:S01]  /*60f0*/  HMMA.16816.F32 R184, R4.reuse, R18, R156 ;  /* 0x0000001204b8723c */ /* 0x040fe2000000189c */
[----:B------:R-:W1:Y:S07]  /*6100*/  LDSM.16.MT88.4 R16, [R220+0x7100] ;  /* 0x00710000dc10783b */ /* 0x000e6e0000004200 */
[C---:B--2---:R-:W-:Y:S07]  /*6110*/  HMMA.16816.F32 R160, R4.reuse, R28, R116 ;  /* 0x0000001c04a0723c */ /* 0x044fee0000001874 */
[----:B------:R-:W-:Y:S01]  /*6120*/  IMAD.MOV.U32 R29, RZ, RZ, R192 ;  /* 0x000000ffff1d7224 */ /* 0x000fe200078e00c0 */
[----:B------:R-:W-:Y:S01]  /*6130*/  MOV R28, R193 ;  /* 0x000000c1001c7202 */ /* 0x000fe20000000f00 */
[----:B------:R-:W-:Y:S01]  /*6140*/  IMAD.MOV.U32 R119, RZ, RZ, R194 ;  /* 0x000000ffff777224 */ /* 0x000fe200078e00c2 */
[----:B---3--:R-:W-:Y:S01]  /*6150*/  HMMA.16816.F32 R168, R4, R10, R120 ;  /* 0x0000000a04a8723c */ /* 0x008fe20000001878 */
[----:B------:R-:W-:-:S07]  /*6160*/  IMAD.MOV.U32 R118, RZ, RZ, R195 ;  /* 0x000000ffff767224 */ /* 0x000fce00078e00c3 */
[C---:B------:R-:W-:Y:S07]  /*6170*/  HMMA.16816.F32 R192, R4.reuse, R30, R108 ;  /* 0x0000001e04c0723c */ /* 0x040fee000000186c */
[----:B------:R-:W-:Y:S01]  /*6180*/  MOV R110, R178 ;  /* 0x000000b2006e7202 */ /* 0x000fe20000000f00 */
[----:B------:R-:W-:Y:S01]  /*6190*/  IMAD.MOV.U32 R111, RZ, RZ, R179 ;  /* 0x000000ffff6f7224 */ /* 0x000fe200078e00b3 */
[----:B------:R-:W-:Y:S01]  /*61a0*/  HMMA.16816.F32 R120, R4, R24, R84 ;  /* 0x000000180478723c */ /* 0x000fe20000001854 */
[----:B------:R-:W-:-:S02]  /*61b0*/  IMAD.MOV.U32 R109, RZ, RZ, R210 ;  /* 0x000000ffff6d7224 */ /* 0x000fc400078e00d2 */
[----:B------:R-:W-:Y:S02]  /*61c0*/  IMAD.MOV.U32 R108, RZ, RZ, R207 ;  /* 0x000000ffff6c7224 */ /* 0x000fe400078e00cf */
[----:B------:R-:W-:Y:S02]  /*61d0*/  IMAD.MOV.U32 R31, RZ, RZ, R113 ;  /* 0x000000ffff1f7224 */ /* 0x000fe400078e0071 */
[----:B------:R-:W-:Y:S01]  /*61e0*/  IMAD.MOV.U32 R25, RZ, RZ, R20 ;  /* 0x000000ffff197224 */ /* 0x000fe200078e0014 */
[----:B-1----:R-:W-:Y:S01]  /*61f0*/  HMMA.16816.F32 R176, R4, R16, R104 ;  /* 0x0000001004b0723c */ /* 0x002fe20000001868 */
[----:B------:R-:W-:Y:S01]  /*6200*/  MOV R24, R21 ;  /* 0x0000001500187202 */ /* 0x000fe20000000f00 */
[----:B------:R-:W-:-:S05]  /*6210*/  IMAD.MOV.U32 R30, RZ, RZ, R114 ;  /* 0x000000ffff1e7224 */ /* 0x000fca00078e0072 */
[----:B------:R-:W-:Y:S01]  /*6220*/  IMAD.MOV.U32 R107, RZ, RZ, R164 ;  /* 0x000000ffff6b7224 */ /* 0x000fe200078e00a4 */
[----:B------:R-:W-:Y:S01]  /*6230*/  MOV R106, R165 ;  /* 0x000000a5006a7202 */ /* 0x000fe20000000f00 */
[----:B------:R-:W-:Y:S01]  /*6240*/  IMAD.MOV.U32 R105, RZ, RZ, R166 ;  /* 0x000000ffff697224 */ /* 0x000fe200078e00a6 */
[C---:B------:R-:W-:Y:S01]  /*6250*/  HMMA.16816.F32 R180, R4.reuse, R8, R152 ;  /* 0x0000000804b4723c */ /* 0x040fe20000001898 */
[----:B------:R-:W-:Y:S01]  /*6260*/  IMAD.MOV.U32 R104, RZ, RZ, R167 ;  /* 0x000000ffff687224 */ /* 0x000fe200078e00a7 */
[----:B------:R-:W1:Y:S06]  /*6270*/  LDSM.16.MT88.4 R8, [R219+0x7100] ;  /* 0x00710000db08783b */ /* 0x000e6c0000004200 */
[C---:B------:R-:W-:Y:S01]  /*6280*/  HMMA.16816.F32 R164, R4.reuse, R18, R100 ;  /* 0x0000001204a4723c */ /* 0x040fe20000001864 */
[----:B------:R-:W2:Y:S06]  /*6290*/  LDSM.16.MT88.4 R16, [R220+0xa100] ;  /* 0x00a10000dc10783b */ /* 0x000eac0000004200 */
[----:B------:R-:W-:Y:S01]  /*62a0*/  MOV R100, R23 ;  /* 0x0000001700647202 */ /* 0x000fe20000000f00 */
[----:B------:R-:W-:Y:S01]  /*62b0*/  HMMA.16816.F32 R152, R4, R26, R88 ;  /* 0x0000001a0498723c */ /* 0x000fe20000001858 */
[----:B------:R-:W3:Y:S01]  /*62c0*/  LDSM.16.MT88.4 R20, [R218+0xa100] ;  /* 0x00a10000da14783b */ /* 0x000ee20000004200 */
[----:B------:R-:W-:Y:S01]  /*62d0*/  IMAD.MOV.U32 R101, RZ, RZ, R111 ;  /* 0x000000ffff657224 */ /* 0x000fe200078e006f */
[----:B------:R-:W-:Y:S01]  /*62e0*/  MOV R102, R29 ;  /* 0x0000001d00667202 */ /* 0x000fe20000000f00 */
[----:B------:R-:W-:Y:S01]  /*62f0*/  IMAD.MOV.U32 R111, RZ, RZ, R212 ;  /* 0x000000ffff6f7224 */ /* 0x000fe200078e00d4 */
[----:B------:R-:W-:Y:S01]  /*6300*/  MOV R103, R206 ;  /* 0x000000ce00677202 */ /* 0x000fe20000000f00 */
[----:B------:R-:W-:-:S02]  /*6310*/  IMAD.MOV.U32 R29, RZ, RZ, R2 ;  /* 0x000000ffff1d7224 */ /* 0x000fc400078e0002 */
[----:B------:R-:W-:Y:S02]  /*6320*/  IMAD.MOV.U32 R27, RZ, RZ, R118 ;  /* 0x000000ffff1b7224 */ /* 0x000fe400078e0076 */
[----:B------:R-:W-:Y:S02]  /*6330*/  IMAD.MOV.U32 R26, RZ, RZ, R119 ;  /* 0x000000ffff1a7224 */ /* 0x000fe400078e0077 */
[----:B------:R-:W-:Y:S01]  /*6340*/  FFMA.FTZ R2, R175, c[0x0][0x2d0], -R12 ;  /* 0x0000b400af027a23 */ /* 0x000fe2000001080c */
[C---:B-1----:R-:W-:Y:S07]  /*6350*/  HMMA.16816.F32 R156, R4.reuse, R8, R96 ;  /* 0x00000008049c723c */ /* 0x042fee0000001860 */
[----:B------:R-:W-:Y:S01]  /*6360*/  IMAD.MOV.U32 R99, RZ, RZ, R124 ;  /* 0x000000ffff637224 */ /* 0x000fe200078e007c */
[----:B------:R-:W-:Y:S01]  /*6370*/  MOV R97, R126 ;  /* 0x0000007e00617202 */ /* 0x000fe20000000f00 */
[----:B------:R-:W-:Y:S01]  /*6380*/  IMAD.MOV.U32 R98, RZ, RZ, R125 ;  /* 0x000000ffff627224 */ /* 0x000fe200078e007d */
[----:B--2---:R-:W-:Y:S01]  /*6390*/  HMMA.16816.F32 R88, R4, R18, R64 ;  /* 0x000000120458723c */ /* 0x004fe20000001840 */
[----:B------:R-:W-:-:S06]  /*63a0*/  IMAD.MOV.U32 R96, RZ, RZ, R127 ;  /* 0x000000ffff607224 */ /* 0x000fcc00078e007f */
[----:B------:R-:W-:Y:S01]  /*63b0*/  IMAD.MOV.U32 R65, RZ, RZ, R99 ;  /* 0x000000ffff417224 */ /* 0x000fe200078e0063 */
        /* <DEDUP_REMOVED lines=9> */
[----:B------:R-:W-:Y:S01]  /*6450*/  FFMA.FTZ R0, R205, c[0x0][0x2d0], -R13 ;  /* 0x0000b400cd007a23 */ /* 0x000fe2000001080d */
[C---:B------:R-:W-:Y:S01]  /*6460*/  HMMA.16816.F32 R124, R4.reuse, R10, R92 ;  /* 0x0000000a047c723c */ /* 0x040fe2000000185c */
[----:B------:R-:W-:Y:S01]  /*6470*/  MOV R110, R211 ;  /* 0x000000d3006e7202 */ /* 0x000fe20000000f00 */
[----:B------:R-:W1:Y:S01]  /*6480*/  LDSM.16.MT88.4 R8, [R219+0xa100] ;  /* 0x00a10000db08783b */ /* 0x000e620000004200 */
[----:B------:R2:W-:Y:S01]  /*6490*/  MUFU.EX2 R212, R0 ;  /* 0x0000000000d47308 */ /* 0x0005e20000000800 */
[----:B------:R-:W-:Y:S01]  /*64a0*/  IMAD.MOV.U32 R81, RZ, RZ, R213 ;  /* 0x000000ffff517224 */ /* 0x000fe200078e00d5 */
[----:B------:R-:W-:Y:S01]  /*64b0*/  MOV R80, R115 ;  /* 0x0000007300507202 */ /* 0x000fe20000000f00 */
[----:B------:R-:W-:Y:S01]  /*64c0*/  IMAD.MOV.U32 R82, RZ, RZ, R28 ;  /* 0x000000ffff527224 */ /* 0x000fe200078e001c */
[----:B------:R-:W-:Y:S01]  /*64d0*/  MOV R28, R112 ;  /* 0x00000070001c7202 */ /* 0x000fe20000000f00 */
[C---:B------:R-:W-:Y:S01]  /*64e0*/  HMMA.16816.F32 R92, R4.reuse, R16, R72 ;  /* 0x00000010045c723c */ /* 0x040fe20000001848 */
[----:B------:R-:W3:Y:S01]  /*64f0*/  LDSM.16.MT88.4 R16, [R218+0x1900] ;  /* 0x00190000da10783b */ /* 0x000ee20000004200 */
[----:B------:R-:W-:Y:S01]  /*6500*/  IMAD.MOV.U32 R205, RZ, RZ, R80 ;  /* 0x000000ffffcd7224 */ /* 0x000fe200078e0050 */
[----:B------:R4:W-:Y:S04]  /*6510*/  MUFU.EX2 R208, R2 ;  /* 0x0000000200d07308 */ /* 0x0009e80000000800 */
[----:B------:R-:W-:Y:S01]  /*6520*/  IMAD.MOV.U32 R75, RZ, RZ, R82 ;  /* 0x000000ffff4b7224 */ /* 0x000fe200078e0052 */
[----:B------:R-:W-:Y:S01]  /*6530*/  HMMA.16816.F32 R112, R4, R22, R76 ;  /* 0x000000160470723c */ /* 0x000fe2000000184c */
[----:B--2---:R-:W-:Y:S01]  /*6540*/  FFMA.FTZ R0, R204, c[0x0][0x2d0], -R13 ;  /* 0x0000b400cc007a23 */ /* 0x004fe2000001080d */
[----:B------:R-:W-:-:S03]  /*6550*/  MOV R204, R81 ;  /* 0x0000005100cc7202 */ /* 0x000fc60000000f00 */
[----:B------:R2:W1:Y:S01]  /*6560*/  MUFU.EX2 R211, R0 ;  /* 0x0000000000d37308 */ /* 0x0004620000000800 */
[----:B----4-:R-:W-:Y:S01]  /*6570*/  MOV R2, R102 ;  /* 0x0000006600027202 */ /* 0x010fe20000000f00 */
[----:B--2---:R-:W-:Y:S01]  /*6580*/  FFMA.FTZ R0, R203, c[0x0][0x2d0], -R13 ;  /* 0x0000b400cb007a23 */ /* 0x004fe2000001080d */
[C---:B-1----:R-:W-:Y:S05]  /*6590*/  HMMA.16816.F32 R84, R4.reuse, R8, R48 ;  /* 0x000000080454723c */ /* 0x042fea0000001830 */
[----:B------:R1:W-:Y:S02]  /*65a0*/  MUFU.EX2 R210, R0 ;  /* 0x0000000000d27308 */ /* 0x0003e40000000800 */
[----:B------:R-:W-:Y:S01]  /*65b0*/  IMAD.MOV.U32 R48, RZ, RZ, R24 ;  /* 0x000000ffff307224 */ /* 0x000fe200078e0018 */
[----:B------:R-:W-:Y:S01]  /*65c0*/  HMMA.16816.F32 R76, R4, R10, R36 ;  /* 0x0000000a044c723c */ /* 0x000fe20000001824 */
[----:B------:R-:W-:Y:S01]  /*65d0*/  LDSM.16.MT88.4 R8, [R220+0x1900] ;  /* 0x00190000dc08783b */ /* 0x000fe20000004200 */
[----:B------:R-:W-:Y:S01]  /*65e0*/  MOV R49, R25 ;  /* 0x0000001900317202 */ /* 0x000fe20000000f00 */
[----:B------:R-:W-:-:S02]  /*65f0*/  IMAD.MOV.U32 R50, RZ, RZ, R96 ;  /* 0x000000ffff327224 */ /* 0x000fc400078e0060 */
[----:B------:R-:W-:Y:S02]  /*6600*/  IMAD.MOV.U32 R51, RZ, RZ, R97 ;  /* 0x000000ffff337224 */ /* 0x000fe400078e0061 */
[----:B------:R-:W-:Y:S01]  /*6610*/  F2FP.PACK_AB R4, R211, R212 ;  /* 0x000000d4d304723e */ /* 0x000fe200000000ff */
[----:B------:R-:W-:Y:S01]  /*6620*/  IMAD.MOV.U32 R37, RZ, RZ, R83 ;  /* 0x000000ffff257224 */ /* 0x000fe200078e0053 */
[----:B------:R-:W-:Y:S01]  /*6630*/  MOV R38, R26 ;  /* 0x0000001a00267202 */ /* 0x000fe20000000f00 */
[----:B-1----:R-:W-:Y:S02]  /*6640*/  FFMA.FTZ R0, R202, c[0x0][0x2d0], -R13 ;  /* 0x0000b400ca007a23 */ /* 0x002fe4000001080d */
[----:B------:R-:W-:Y:S02]  /*6650*/  IMAD.MOV.U32 R39, RZ, RZ, R27 ;  /* 0x000000ffff277224 */ /* 0x000fe400078e001b */
[----:B------:R1:W2:Y:S01]  /*6660*/  MUFU.EX2 R213, R0 ;  /* 0x0000000000d57308 */ /* 0x0002a20000000800 */
[----:B------:R-:W-:Y:S01]  /*6670*/  LDSM.16.MT88.4 R24, [R219+0x1900] ;  /* 0x00190000db18783b */ /* 0x000fe20000004200 */
[----:B------:R-:W-:-:S02]  /*6680*/  IMAD.MOV.U32 R36, RZ, RZ, R66 ;  /* 0x000000ffff247224 */ /* 0x000fc400078e0042 */
[----:B------:R-:W-:Y:S02]  /*6690*/  IMAD.MOV.U32 R96, RZ, RZ, R105 ;  /* 0x000000ffff607224 */ /* 0x000fe400078e0069 */
[----:B------:R-:W-:Y:S02]  /*66a0*/  IMAD.MOV.U32 R97, RZ, RZ, R106 ;  /* 0x000000ffff617224 */ /* 0x000fe400078e006a */
[----:B------:R-:W-:Y:S01]  /*66b0*/  IMAD.MOV.U32 R175, RZ, RZ, R38 ;  /* 0x000000ffffaf7224 */ /* 0x000fe200078e0026 */
[----:B------:R-:W-:Y:S01]  /*66c0*/  MOV R38, R96 ;  /* 0x0000006000267202 */ /* 0x000fe20000000f00 */
[----:B-1----:R-:W-:Y:S01]  /*66d0*/  FFMA.FTZ R0, R201, c[0x0][0x2d0], -R12 ;  /* 0x0000b400c9007a23 */ /* 0x002fe2000001080c */
[----:B--2---:R-:W-:-:S03]  /*66e0*/  F2FP.PACK_AB R6, R213, R210 ;  /* 0x000000d2d506723e */ /* 0x004fc600000000ff */
[----:B------:R1:W-:Y:S02]  /*66f0*/  MUFU.EX2 R207, R0 ;  /* 0x0000000000cf7308 */ /* 0x0003e40000000800 */
[----:B-1----:R-:W-:-:S06]  /*6700*/  FFMA.FTZ R0, R200, c[0x0][0x2d0], -R12 ;  /* 0x0000b400c8007a23 */ /* 0x002fcc000001080c */
[----:B------:R1:W2:Y:S02]  /*6710*/  MUFU.EX2 R206, R0 ;  /* 0x0000000000ce7308 */ /* 0x0002a40000000800 */
[----:B-1----:R-:W-:Y:S01]  /*6720*/  FFMA.FTZ R0, R174, c[0x0][0x2d0], -R12 ;  /* 0x0000b400ae007a23 */ /* 0x002fe2000001080c */
[----:B--2---:R-:W-:Y:S01]  /*6730*/  F2FP.PACK_AB R5, R206, R207 ;  /* 0x000000cfce05723e */ /* 0x004fe200000000ff */
[----:B------:R-:W-:-:S04]  /*6740*/  IMAD.MOV.U32 R174, RZ, RZ, R21 ;  /* 0x000000ffffae7224 */ /* 0x000fc800078e0015 */
[----:B------:R-:W1:Y:S01]  /*6750*/  MUFU.EX2 R209, R0 ;  /* 0x0000000000d17308 */ /* 0x000e620000000800 */
[----:B------:R-:W2:Y:S01]  /*6760*/  LDSM.16.MT88.4 R20, [R217+0x1900] ;  /* 0x00190000d914783b */ /* 0x000ea20000004200 */
[----:B-1----:R-:W-:Y:S02]  /*6770*/  F2FP.PACK_AB R7, R209, R208 ;  /* 0x000000d0d107723e */ /* 0x002fe400000000ff */
[----:B------:R-:W-:Y:S01]  /*6780*/  MOV R0, R39 ;  /* 0x0000002700007202 */ /* 0x000fe20000000f00 */
[----:B------:R-:W-:-:S04]  /*6790*/  IMAD.MOV.U32 R39, RZ, RZ, R98 ;  /* 0x000000ffff277224 */ /* 0x000fc800078e0062 */
[----:B---3--:R-:W-:Y:S01]  /*67a0*/  HMMA.16816.F32 R80, R4, R16, R56 ;  /* 0x000000100450723c */ /* 0x008fe20000001838 */
[----:B------:R-:W-:-:S06]  /*67b0*/  FFMA.FTZ R0, R0, c[0x0][0x2d0], -R13 ;  /* 0x0000b40000007a23 */ /* 0x000fcc000001080d */
[----:B------:R-:W-:Y:S01]  /*67c0*/  MOV R56, R75 ;  /* 0x0000004b00387202 */ /* 0x000fe20000000f00 */
[----:B------:R-:W-:Y:S01]  /*67d0*/  IMAD.MOV.U32 R58, RZ, RZ, R64 ;  /* 0x000000ffff3a7224 */ /* 0x000fe200078e0040 */
[C---:B------:R-:W-:Y:S01]  /*67e0*/  HMMA.16816.F32 R72, R4.reuse, R18, R52 ;  /* 0x000000120448723c */ /* 0x040fe20000001834 */
[----:B------:R-:W1:Y:S01]  /*67f0*/  LDSM.16.MT88.4 R16, [R217+0x4900] ;  /* 0x00490000d910783b */ /* 0x000e620000004200 */
[----:B------:R-:W-:Y:S01]  /*6800*/  MOV R59, R65 ;  /* 0x00000041003b7202 */ /* 0x000fe20000000f00 */
[----:B------:R-:W-:Y:S02]  /*6810*/  IMAD.MOV.U32 R57, RZ, RZ, R51 ;  /* 0x000000ffff397224 */ /* 0x000fe400078e0033 */
[----:B------:R-:W-:Y:S02]  /*6820*/  IMAD.MOV.U32 R51, RZ, RZ, R97 ;  /* 0x000000ffff337224 */ /* 0x000fe400078e0061 */
[----:B------:R-:W-:Y:S01]  /*6830*/  IMAD.MOV.U32 R55, RZ, RZ, R37 ;  /* 0x000000ffff377224 */ /* 0x000fe200078e0025 */
[----:B------:R-:W-:Y:S01]  /*6840*/  MOV R54, R50 ;  /* 0x0000003200367202 */ /* 0x000fe20000000f00 */
[----:B--2---:R-:W-:Y:S01]  /*6850*/  HMMA.16816.F32 R200, R4, R20, R68 ;  /* 0x0000001404c8723c */ /* 0x004fe20000001844 */
[----:B------:R-:W-:-:S02]  /*6860*/  IMAD.MOV.U32 R37, RZ, RZ, R67 ;  /* 0x000000ffff257224 */ /* 0x000fc400078e0043 */
[----:B------:R-:W-:Y:S01]  /*6870*/  IMAD.MOV.U32 R52, RZ, RZ, R48 ;  /* 0x000000ffff347224 */ /* 0x000fe200078e0030 */
[----:B------:R-:W-:Y:S01]  /*6880*/  MOV R48, R99 ;  /* 0x0000006300307202 */ /* 0x000fe20000000f00 */
[----:B------:R-:W-:Y:S02]  /*6890*/  IMAD.MOV.U32 R53, RZ, RZ, R49 ;  /* 0x000000ffff357224 */ /* 0x000fe400078e0031 */
[----:B------:R-:W-:Y:S01]  /*68a0*/  IMAD.MOV.U32 R49, RZ, RZ, R100 ;  /* 0x000000ffff317224 */ /* 0x000fe200078e0064 */
[----:B------:R-:W-:Y:S01]  /*68b0*/  HMMA.16816.F32 R68, R4, R8, R44 ;  /* 0x000000080444723c */ /* 0x000fe2000000182c */
[----:B------:R-:W-:-:S07]  /*68c0*/  IMAD.MOV.U32 R50, RZ, RZ, R101 ;  /* 0x000000ffff327224 */ /* 0x000fce00078e0065 */
[C---:B------:R-:W-:Y:S01]  /*68d0*/  HMMA.16816.F32 R64, R4.reuse, R10, R40 ;  /* 0x0000000a0440723c */ /* 0x040fe20000001828 */
[----:B------:R-:W2:Y:S06]  /*68e0*/  LDSM.16.MT88.4 R8, [R218+0x4900] ;  /* 0x00490000da08783b */ /* 0x000eac0000004200 */
[----:B------:R-:W-:Y:S01]  /*68f0*/  IMAD.MOV.U32 R41, RZ, RZ, R108 ;  /* 0x000000ffff297224 */ /* 0x000fe200078e006c */
[----:B------:R-:W-:Y:S01]  /*6900*/  HMMA.16816.F32 R104, R4, R22, R60 ;  /* 0x000000160468723c */ /* 0x000fe2000000183c */
[----:B------:R-:W-:Y:S01]  /*6910*/  MOV R42, R109 ;  /* 0x0000006d002a7202 */ /* 0x000fe20000000f00 */
[----:B------:R-:W-:Y:S01]  /*6920*/  IMAD.MOV.U32 R43, RZ, RZ, R110 ;  /* 0x000000ffff2b7224 */ /* 0x000fe200078e006e */
[----:B------:R-:W3:Y:S01]  /*6930*/  LDSM.16.MT88.4 R20, [R220+0x4900] ;  /* 0x00490000dc14783b */ /* 0x000ee20000004200 */
[----:B------:R-:W-:-:S04]  /*6940*/  IMAD.MOV.U32 R40, RZ, RZ, R103 ;  /* 0x000000ffff287224 */ /* 0x000fc800078e0067 */
[C---:B------:R-:W-:Y:S07]  /*6950*/  HMMA.16816.F32 R44, R4.reuse, R24, R32 ;  /* 0x00000018042c723c */ /* 0x040fee0000001820 */
[----:B------:R-:W-:Y:S01]  /*6960*/  IMAD.MOV.U32 R35, RZ, RZ, R111 ;  /* 0x000000ffff237224 */ /* 0x000fe200078e006f */
[----:B-1----:R-:W-:Y:S01]  /*6970*/  HMMA.16816.F32 R96, R4, R18, R136 ;  /* 0x000000120460723c */ /* 0x002fe20000001888 */
[----:B------:R-:W-:Y:S01]  /*6980*/  IMAD.MOV.U32 R24, RZ, RZ, R54 ;  /* 0x000000ffff187224 */ /* 0x000fe200078e0036 */
[----:B------:R-:W-:Y:S01]  /*6990*/  MOV R32, R56 ;  /* 0x0000003800207202 */ /* 0x000fe20000000f00 */
[----:B------:R-:W-:-:S02]  /*69a0*/  IMAD.MOV.U32 R25, RZ, RZ, R55 ;  /* 0x000000ffff197224 */ /* 0x000fc400078e0037 */
[----:B------:R-:W-:Y:S02]  /*69b0*/  IMAD.MOV.U32 R33, RZ, RZ, R204 ;  /* 0x000000ffff217224 */ /* 0x000fe400078e00cc */
[----:B------:R-:W-:Y:S01]  /*69c0*/  IMAD.MOV.U32 R34, RZ, RZ, R205 ;  /* 0x000000ffff227224 */ /* 0x000fe200078e00cd */
[C---:B------:R-:W-:Y:S01]  /*69d0*/  HMMA.16816.F32 R108, R4.reuse, R16, R132 ;  /* 0x00000010046c723c */ /* 0x040fe20000001884 */
[----:B------:R-:W1:Y:S01]  /*69e0*/  LDSM.16.MT88.4 R16, [R219+0x4900] ;  /* 0x00490000db10783b */ /* 0x000e620000004200 */
[----:B------:R-:W-:Y:S01]  /*69f0*/  MOV R205, R30 ;  /* 0x0000001e00cd7202 */ /* 0x000fe20000000f00 */
[----:B------:R-:W-:Y:S02]  /*6a00*/  IMAD.MOV.U32 R204, RZ, RZ, R31 ;  /* 0x000000ffffcc7224 */ /* 0x000fe400078e001f */
[----:B------:R-:W-:Y:S02]  /*6a10*/  IMAD.MOV.U32 R56, RZ, RZ, R28 ;  /* 0x000000ffff387224 */ /* 0x000fe400078e001c */
[----:B------:R-:W-:Y:S01]  /*6a20*/  IMAD.MOV.U32 R135, RZ, RZ, R43 ;  /* 0x000000ffff877224 */ /* 0x000fe200078e002b */
[C---:B------:R-:W-:Y:S07]  /*6a30*/  HMMA.16816.F32 R100, R4.reuse, R26, R128 ;  /* 0x0000001a0464723c */ /* 0x040fee0000001880 */
[----:B------:R-:W-:Y:S01]  /*6a40*/  IMAD.MOV.U32 R26, RZ, RZ, R52 ;  /* 0x000000ffff1a7224 */ /* 0x000fe200078e0034 */
[----:B------:R-:W-:Y:S01]  /*6a50*/  MOV R27, R53 ;  /* 0x00000035001b7202 */ /* 0x000fe20000000f00 */
[C---:B--2---:R-:W-:Y:S07]  /*6a60*/  HMMA.16816.F32 R60, R4.reuse, R8, R140 ;  /* 0x00000008043c723c */ /* 0x044fee000000188c */
[----:B------:R-:W-:Y:S01]  /*6a70*/  MOV R143, R35 ;  /* 0x00000023008f7202 */ /* 0x000fe20000000f00 */
[----:B------:R-:W-:Y:S01]  /*6a80*/  HMMA.16816.F32 R52, R4, R10, R144 ;  /* 0x0000000a0434723c */ /* 0x000fe20000001890 */
[----:B------:R-:W2:Y:S01]  /*6a90*/  LDSM.16.MT88.4 R8, [R217+0x7900] ;  /* 0x00790000d908783b */ /* 0x000ea20000004200 */
[----:B------:R-:W-:Y:S01]  /*6aa0*/  MOV R35, R29 ;  /* 0x0000001d00237202 */ /* 0x000fe20000000f00 */
[----:B------:R-:W-:Y:S01]  /*6ab0*/  IMAD.MOV.U32 R142, RZ, RZ, R40 ;  /* 0x000000ffff8e7224 */ /* 0x000fe200078e0028 */
[----:B------:R-:W-:Y:S01]  /*6ac0*/  MOV R140, R42 ;  /* 0x0000002a008c7202 */ /* 0x000fe20000000f00 */
[----:B------:R-:W4:Y:S01]  /*6ad0*/  LDSM.16.MT88.4 R28, [R218+0x7900] ;  /* 0x00790000da1c783b */ /* 0x000f220000004200 */
[----:B------:R-:W-:-:S02]  /*6ae0*/  IMAD.MOV.U32 R141, RZ, RZ, R41 ;  /* 0x000000ffff8d7224 */ /* 0x000fc400078e0029 */
[C---:B---3--:R-:W-:Y:S07]  /*6af0*/  HMMA.16816.F32 R128, R4.reuse, R22, R196 ;  /* 0x000000160480723c */ /* 0x048fee00000018c4 */
[----:B------:R-:W-:Y:S01]  /*6b00*/  IMAD.MOV.U32 R199, RZ, RZ, R135 ;  /* 0x000000ffffc77224 */ /* 0x000fe200078e0087 */
[----:B-1----:R-:W-:Y:S01]  /*6b10*/  HMMA.16816.F32 R136, R4, R18, R184 ;  /* 0x000000120488723c */ /* 0x002fe200000018b8 */
[----:B------:R-:W-:Y:S01]  /*6b20*/  IMAD.MOV.U32 R198, RZ, RZ, R26 ;  /* 0x000000ffffc67224 */ /* 0x000fe200078e001a */
[----:B------:R-:W-:Y:S01]  /*6b30*/  MOV R197, R27 ;  /* 0x0000001b00c57202 */ /* 0x000fe20000000f00 */
[----:B------:R-:W-:-:S04]  /*6b40*/  IMAD.MOV.U32 R196, RZ, RZ, R24 ;  /* 0x000000ffffc47224 */ /* 0x000fc800078e0018 */
[----:B------:R-:W-:Y:S01]  /*6b50*/  IMAD.MOV.U32 R187, RZ, RZ, R25 ;  /* 0x000000ffffbb7224 */ /* 0x000fe200078e0019 */
[C---:B------:R-:W-:Y:S01]  /*6b60*/  HMMA.16816.F32 R132, R4.reuse, R16, R188 ;  /* 0x000000100484723c */ /* 0x040fe200000018bc */
[----:B------:R-:W1:Y:S01]  /*6b70*/  LDSM.16.MT88.4 R16, [R220+0x7900] ;  /* 0x00790000dc10783b */ /* 0x000e620000004200 */
[----:B------:R-:W-:Y:S01]  /*6b80*/  MOV R186, R32 ;  /* 0x0000002000ba7202 */ /* 0x000fe20000000f00 */
[----:B------:R-:W-:Y:S02]  /*6b90*/  IMAD.MOV.U32 R184, RZ, RZ, R34 ;  /* 0x000000ffffb87224 */ /* 0x000fe400078e0022 */
[----:B------:R-:W3:Y:S01]  /*6ba0*/  LDSM.16.MT88.4 R24, [R217+0xa900] ;  /* 0x00a90000d918783b */ /* 0x000ee20000004200 */
[----:B------:R-:W-:Y:S02]  /*6bb0*/  IMAD.MOV.U32 R185, RZ, RZ, R33 ;  /* 0x000000ffffb97224 */ /* 0x000fe400078e0021 */
[C---:B------:R-:W-:Y:S01]  /*6bc0*/  HMMA.16816.F32 R40, R4.reuse, R20, R148 ;  /* 0x000000140428723c */ /* 0x040fe20000001894 */
[----:B------:R-:W-:Y:S07]  /*6bd0*/  LDSM.16.MT88.4 R20, [R218+0xa900] ;  /* 0x00a90000da14783b */ /* 0x000fee0000004200 */
[C---:B--2---:R-:W-:Y:S08]  /*6be0*/  HMMA.16816.F32 R144, R4.reuse, R8, R180 ;  /* 0x000000080490723c */ /* 0x044ff000000018b4 */
[C---:B------:R-:W-:Y:S01]  /*6bf0*/  HMMA.16816.F32 R148, R4.reuse, R10, R168 ;  /* 0x0000000a0494723c */ /* 0x040fe200000018a8 */
[----:B------:R-:W2:Y:S07]  /*6c00*/  LDSM.16.MT88.4 R8, [R219+0x7900] ;  /* 0x00790000db08783b */ /* 0x000eae0000004200 */
[C---:B----4-:R-:W-:Y:S07]  /*6c10*/  HMMA.16816.F32 R180, R4.reuse, R30, R192 ;  /* 0x0000001e04b4723c */ /* 0x050fee00000018c0 */
[----:B------:R-:W-:Y:S01]  /*6c20*/  IMAD.MOV.U32 R30, RZ, RZ, R57 ;  /* 0x000000ffff1e7224 */ /* 0x000fe200078e0039 */
[----:B-1----:R-:W-:Y:S01]  /*6c30*/  HMMA.16816.F32 R168, R4, R16, R176 ;  /* 0x0000001004a8723c */ /* 0x002fe200000018b0 */
[----:B------:R-:W-:Y:S01]  /*6c40*/  IMAD.MOV.U32 R192, RZ, RZ, R59 ;  /* 0x000000ffffc07224 */ /* 0x000fe200078e003b */
[----:B------:R-:W-:Y:S01]  /*6c50*/  MOV R194, R37 ;  /* 0x0000002500c27202 */ /* 0x000fe20000000f00 */
[----:B------:R-:W-:Y:S01]  /*6c60*/  IMAD.MOV.U32 R193, RZ, RZ, R36 ;  /* 0x000000ffffc17224 */ /* 0x000fe200078e0024 */
[----:B------:R-:W-:Y:S01]  /*6c70*/  MOV R31, R58 ;  /* 0x0000003a001f7202 */ /* 0x000fe20000000f00 */
[----:B------:R-:W-:-:S02]  /*6c80*/  IMAD.MOV.U32 R195, RZ, RZ, R38 ;  /* 0x000000ffffc37224 */ /* 0x000fc400078e0026 */
[----:B------:R-:W-:Y:S01]  /*6c90*/  IMAD.MOV.U32 R176, RZ, RZ, R39 ;  /* 0x000000ffffb07224 */ /* 0x000fe200078e0027 */
[----:B------:R-:W-:Y:S01]  /*6ca0*/  HMMA.16816.F32 R160, R4, R28, R160 ;  /* 0x0000001c04a0723c */ /* 0x000fe200000018a0 */
[----:B------:R-:W-:Y:S01]  /*6cb0*/  IMAD.MOV.U32 R178, RZ, RZ, R49 ;  /* 0x000000ffffb27224 */ /* 0x000fe200078e0031 */
[----:B------:R-:W-:Y:S01]  /*6cc0*/  MOV R177, R48 ;  /* 0x0000003000b17202 */ /* 0x000fe20000000f00 */
[----:B------:R-:W-:-:S04]  /*6cd0*/  IMAD.MOV.U32 R179, RZ, RZ, R50 ;  /* 0x000000ffffb37224 */ /* 0x000fc800078e0032 */
[----:B------:R-:W-:Y:S01]  /*6ce0*/  IMAD.MOV.U32 R28, RZ, RZ, R56 ;  /* 0x000000ffff1c7224 */ /* 0x000fe200078e0038 */
[C---:B------:R-:W-:Y:S01]  /*6cf0*/  HMMA.16816.F32 R188, R4.reuse, R18, R164 ;  /* 0x0000001204bc723c */ /* 0x040fe200000018a4 */
[----:B------:R-:W-:Y:S01]  /*6d00*/  MOV R29, R35 ;  /* 0x00000023001d7202 */ /* 0x000fe20000000f00 */
[----:B------:R-:W1:Y:S05]  /*6d10*/  LDSM.16.MT88.4 R16, [R220+0xa900] ;  /* 0x00a90000dc10783b */ /* 0x000e6a0000004200 */
[----:B------:R-:W-:Y:S01]  /*6d20*/  IMAD.MOV.U32 R166, RZ, RZ, R176 ;  /* 0x000000ffffa67224 */ /* 0x000fe200078e00b0 */
[----:B------:R-:W-:Y:S01]  /*6d30*/  MOV R167, R51 ;  /* 0x0000003300a77202 */ /* 0x000fe20000000f00 */
[----:B------:R-:W-:Y:S01]  /*6d40*/  IMAD.MOV.U32 R176, RZ, RZ, R178 ;  /* 0x000000ffffb07224 */ /* 0x000fe200078e00b2 */
[----:B------:R-:W-:Y:S01]  /*6d50*/  MOV R178, R30 ;  /* 0x0000001e00b27202 */ /* 0x000fe20000000f00 */
[----:B------:R-:W-:Y:S01]  /*6d60*/  IMAD.MOV.U32 R30, RZ, RZ, R192 ;  /* 0x000000ffff1e7224 */ /* 0x000fe200078e00c0 */
[----:B---3--:R-:W-:Y:S01]  /*6d70*/  HMMA.16816.F32 R120, R4, R24, R120 ;  /* 0x000000180478723c */ /* 0x008fe20000001878 */
[----:B------:R-:W-:Y:S01]  /*6d80*/  IMAD.MOV.U32 R192, RZ, RZ, R194 ;  /* 0x000000ffffc07224 */ /* 0x000fe200078e00c2 */
[----:B------:R-:W-:Y:S01]  /*6d90*/  MOV R194, R28 ;  /* 0x0000001c00c27202 */ /* 0x000fe20000000f00 */
[----:B------:R-:W-:-:S02]  /*6da0*/  IMAD.MOV.U32 R28, RZ, RZ, R184 ;  /* 0x000000ffff1c7224 */ /* 0x000fc400078e00b8 */
[----:B------:R-:W-:Y:S01]  /*6db0*/  IMAD.MOV.U32 R184, RZ, RZ, R186 ;  /* 0x000000ffffb87224 */ /* 0x000fe200078e00ba */
[----:B------:R-:W-:Y:S01]  /*6dc0*/  MOV R186, R196 ;  /* 0x000000c400ba7202 */ /* 0x000fe20000000f00 */
[----:B------:R-:W-:Y:S01]  /*6dd0*/  IMAD.MOV.U32 R165, RZ, RZ, R167 ;  /* 0x000000ffffa57224 */ /* 0x000fe200078e00a7 */
[----:B------:R-:W-:Y:S01]  /*6de0*/  MOV R167, R177 ;  /* 0x000000b100a77202 */ /* 0x000fe20000000f00 */
[----:B------:R-:W-:Y:S01]  /*6df0*/  IMAD.MOV.U32 R196, RZ, RZ, R198 ;  /* 0x000000ffffc47224 */ /* 0x000fe200078e00c6 */
[C---:B--2---:R-:W-:Y:S01]  /*6e00*/  HMMA.16816.F32 R156, R4.reuse, R8, R156 ;  /* 0x00000008049c723c */ /* 0x044fe2000000189c */
[----:B------:R-:W-:Y:S01]  /*6e10*/  IMAD.MOV.U32 R198, RZ, RZ, R140 ;  /* 0x000000ffffc67224 */ /* 0x000fe200078e008c */
[----:B------:R-:W-:Y:S01]  /*6e20*/  MOV R140, R142 ;  /* 0x0000008e008c7202 */ /* 0x000fe20000000f00 */
[----:B------:R-:W-:Y:S02]  /*6e30*/  IMAD.MOV.U32 R177, RZ, RZ, R179 ;  /* 0x000000ffffb17224 */ /* 0x000fe400078e00b3 */
[----:B------:R-:W-:Y:S01]  /*6e40*/  IMAD.MOV.U32 R179, RZ, RZ, R31 ;  /* 0x000000ffffb37224 */ /* 0x000fe200078e001f */
[----:B------:R-:W-:Y:S01]  /*6e50*/  MOV R31, R193 ;  /* 0x000000c1001f7202 */ /* 0x000fe20000000f00 */
[----:B------:R-:W-:Y:S01]  /*6e60*/  IMAD.MOV.U32 R142, RZ, RZ, R174 ;  /* 0x000000ffff8e7224 */ /* 0x000fe200078e00ae */
[C---:B------:R-:W-:Y:S01]  /*6e70*/  HMMA.16816.F32 R124, R4.reuse, R10, R124 ;  /* 0x0000000a047c723c */ /* 0x040fe2000000187c */
[----:B------:R2:W-:Y:S01]  /*6e80*/  MUFU.EX2 R174, R0 ;  /* 0x0000000000ae7308 */ /* 0x0005e20000000800 */
[----:B------:R-:W-:Y:S01]  /*6e90*/  IMAD.MOV.U32 R193, RZ, RZ, R195 ;  /* 0x000000ffffc17224 */ /* 0x000fe200078e00c3 */
[----:B------:R-:W3:Y:S01]  /*6ea0*/  LDSM.16.MT88.4 R8, [R219+0xa900] ;  /* 0x00a90000db08783b */ /* 0x000ee20000004200 */
[----:B------:R-:W-:Y:S01]  /*6eb0*/  IMAD.MOV.U32 R195, RZ, RZ, R29 ;  /* 0x000000ffffc37224 */ /* 0x000fe200078e001d */
[----:B------:R-:W-:Y:S01]  /*6ec0*/  MOV R29, R185 ;  /* 0x000000b9001d7202 */ /* 0x000fe20000000f00 */
[----:B------:R-:W-:Y:S01]  /*6ed0*/  IMAD.MOV.U32 R164, RZ, RZ, R166 ;  /* 0x000000ffffa47224 */ /* 0x000fe200078e00a6 */
[----:B------:R-:W-:Y:S01]  /*6ee0*/  MOV R166, R176 ;  /* 0x000000b000a67202 */ /* 0x000fe20000000f00 */
[----:B------:R-:W-:Y:S01]  /*6ef0*/  IMAD.MOV.U32 R185, RZ, RZ, R187 ;  /* 0x000000ffffb97224 */ /* 0x000fe200078e00bb */
[----:B------:R-:W-:Y:S01]  /*6f00*/  HMMA.16816.F32 R116, R4, R20, R116 ;  /* 0x000000140474723c */ /* 0x000fe20000001874 */
[----:B------:R-:W-:-:S02]  /*6f10*/  IMAD.MOV.U32 R176, RZ, RZ, R178 ;  /* 0x000000ffffb07224 */ /* 0x000fc400078e00b2 */
[----:B------:R-:W-:Y:S01]  /*6f20*/  IMAD.MOV.U32 R187, RZ, RZ, R197 ;  /* 0x000000ffffbb7224 */ /* 0x000fe200078e00c5 */
[----:B------:R-:W-:Y:S01]  /*6f30*/  MOV R197, R199 ;  /* 0x000000c700c57202 */ /* 0x000fe20000000f00 */
[----:B--2---:R-:W-:-:S03]  /*6f40*/  FFMA.FTZ R0, R165, c[0x0][0x2d0], -R13 ;  /* 0x0000b400a5007a23 */ /* 0x004fc6000001080d */
[C---:B-1----:R-:W-:Y:S01]  /*6f50*/  HMMA.16816.F32 R56, R4.reuse, R16, R92 ;  /* 0x000000100438723c */ /* 0x042fe2000000185c */
[----:B------:R-:W-:Y:S02]  /*6f60*/  IMAD.MOV.U32 R165, RZ, RZ, R167 ;  /* 0x000000ffffa57224 */ /* 0x000fe400078e00a7 */
[----:B------:R-:W-:Y:S01]  /*6f70*/  IMAD.MOV.U32 R167, RZ, RZ, R177 ;  /* 0x000000ffffa77224 */ /* 0x000fe200078e00b1 */
[----:B------:R-:W-:Y:S01]  /*6f80*/  MOV R177, R179 ;  /* 0x000000b300b17202 */ /* 0x000fe20000000f00 */
[----:B------:R-:W-:Y:S02]  /*6f90*/  IMAD.MOV.U32 R179, RZ, RZ, R31 ;  /* 0x000000ffffb37224 */ /* 0x000fe400078e001f */
        /* <DEDUP_REMOVED lines=8> */
[----:B------:R-:W-:Y:S01]  /*7020*/  IMAD.MOV.U32 R192, RZ, RZ, R194 ;  /* 0x000000ffffc07224 */ /* 0x000fe200078e00c2 */
[----:B------:R-:W1:Y:S01]  /*7030*/  LDSM.16.MT88.4 R16, [R218+0x2100] ;  /* 0x00210000da10783b */ /* 0x000e620000004200 */
[----:B------:R-:W-:Y:S01]  /*7040*/  IMAD.MOV.U32 R186, RZ, RZ, R196 ;  /* 0x000000ffffba7224 */ /* 0x000fe200078e00c4 */
[----:B------:R-:W-:Y:S01]  /*7050*/  MOV R196, R198 ;  /* 0x000000c600c47202 */ /* 0x000fe20000000f00 */
[----:B------:R-:W-:Y:S01]  /*7060*/  IMAD.MOV.U32 R199, RZ, RZ, R141 ;  /* 0x000000ffffc77224 */ /* 0x000fe200078e008d */
[----:B------:R2:W4:Y:S01]  /*7070*/  MUFU.EX2 R198, R0 ;  /* 0x0000000000c67308 */ /* 0x0005220000000800 */
[----:B------:R-:W-:Y:S01]  /*7080*/  IMAD.MOV.U32 R194, RZ, RZ, R28 ;  /* 0x000000ffffc27224 */ /* 0x000fe200078e001c */
[----:B------:R-:W-:Y:S01]  /*7090*/  HMMA.16816.F32 R112, R4, R22, R112 ;  /* 0x000000160470723c */ /* 0x000fe20000001870 */
[----:B------:R-:W-:Y:S01]  /*70a0*/  IMAD.MOV.U32 R28, RZ, RZ, R185 ;  /* 0x000000ffff1c7224 */ /* 0x000fe200078e00b9 */
[----:B------:R-:W-:Y:S01]  /*70b0*/  MOV R185, R187 ;  /* 0x000000bb00b97202 */ /* 0x000fe20000000f00 */
[----:B------:R-:W-:Y:S01]  /*70c0*/  IMAD.MOV.U32 R25, RZ, RZ, R165 ;  /* 0x000000ffff197224 */ /* 0x000fe200078e00a5 */
[----:B------:R-:W-:Y:S01]  /*70d0*/  LDSM.16.MT88.4 R20, [R217+0x2100] ;  /* 0x00210000d914783b */ /* 0x000fe20000004200 */
[----:B------:R-:W-:-:S02]  /*70e0*/  IMAD.MOV.U32 R187, RZ, RZ, R197 ;  /* 0x000000ffffbb7224 */ /* 0x000fc400078e00c5 */
[----:B------:R-:W-:Y:S01]  /*70f0*/  IMAD.MOV.U32 R165, RZ, RZ, R167 ;  /* 0x000000ffffa57224 */ /* 0x000fe200078e00a7 */
[----:B------:R-:W-:Y:S01]  /*7100*/  MOV R167, R177 ;  /* 0x000000b100a77202 */ /* 0x000fe20000000f00 */
[----:B------:R-:W-:Y:S01]  /*7110*/  IMAD.MOV.U32 R141, RZ, RZ, R143 ;  /* 0x000000ffff8d7224 */ /* 0x000fe200078e008f */
[----:B------:R-:W-:Y:S01]  /*7120*/  MOV R143, R223 ;  /* 0x000000df008f7202 */ /* 0x000fe20000000f00 */
[----:B------:R-:W-:Y:S01]  /*7130*/  IMAD.MOV.U32 R197, RZ, RZ, R199 ;  /* 0x000000ffffc57224 */ /* 0x000fe200078e00c7 */
[C---:B---3--:R-:W-:Y:S01]  /*7140*/  HMMA.16816.F32 R36, R4.reuse, R8, R84 ;  /* 0x000000080424723c */ /* 0x048fe20000001854 */
[----:B--2---:R-:W-:Y:S01]  /*7150*/  FFMA.FTZ R0, R164, c[0x0][0x2d0], -R13 ;  /* 0x0000b400a4007a23 */ /* 0x004fe2000001080d */
[----:B------:R-:W-:Y:S01]  /*7160*/  MOV R164, R166 ;  /* 0x000000a600a47202 */ /* 0x000fe20000000f00 */
[----:B------:R-:W-:Y:S01]  /*7170*/  IMAD.MOV.U32 R166, RZ, RZ, R176 ;  /* 0x000000ffffa67224 */ /* 0x000fe200078e00b0 */
[----:B------:R-:W-:Y:S01]  /*7180*/  UIMAD.WIDE.U32 UR26, UR10, UR4, URZ ;  /* 0x000000040a1a72a5 */ /* 0x000fe2000f8e003f */
[----:B------:R-:W-:Y:S01]  /*7190*/  IMAD.MOV.U32 R199, RZ, RZ, R140 ;  /* 0x000000ffffc77224 */ /* 0x000fe200078e008c */
[----:B------:R2:W5:Y:S01]  /*71a0*/  LDL.LU R223, [R1+0x84] ;  /* 0x0000840001df7983 */ /* 0x0005620000300800 */
[----:B------:R-:W-:Y:S01]  /*71b0*/  IMAD.MOV.U32 R176, RZ, RZ, R178 ;  /* 0x000000ffffb07224 */ /* 0x000fe200078e00b2 */
[----:B------:R-:W-:Y:S01]  /*71c0*/  MOV R178, R30 ;  /* 0x0000001e00b27202 */ /* 0x000fe20000000f00 */
[----:B------:R-:W-:Y:S01]  /*71d0*/  IMAD.MOV.U32 R177, RZ, RZ, R179 ;  /* 0x000000ffffb17224 */ /* 0x000fe200078e00b3 */
        /* <DEDUP_REMOVED lines=8> */
[----:B------:R-:W3:Y:S01]  /*7260*/  LDSM.16.MT88.4 R8, [R220+0x2100] ;  /* 0x00210000dc08783b */ /* 0x000ee20000004200 */
[----:B------:R-:W-:Y:S01]  /*7270*/  IMAD.MOV.U32 R195, RZ, RZ, R196 ;  /* 0x000000ffffc37224 */ /* 0x000fe200078e00c4 */
[----:B------:R-:W-:Y:S01]  /*7280*/  MOV R196, R199 ;  /* 0x000000c700c47202 */ /* 0x000fe20000000f00 */
[----:B------:R-:W-:Y:S01]  /*7290*/  IMAD.MOV.U32 R141, RZ, RZ, R142 ;  /* 0x000000ffff8d7224 */ /* 0x000fe200078e008e */
[----:B------:R1:W-:Y:S01]  /*72a0*/  MUFU.EX2 R199, R0 ;  /* 0x0000000000c77308 */ /* 0x0003e20000000800 */
[----:B------:R-:W-:Y:S01]  /*72b0*/  IMAD.MOV.U32 R184, RZ, RZ, R185 ;  /* 0x000000ffffb87224 */ /* 0x000fe200078e00b9 */
[----:B------:R-:W-:Y:S01]  /*72c0*/  HMMA.16816.F32 R152, R4, R26, R152 ;  /* 0x0000001a0498723c */ /* 0x000fe20000001898 */
[----:B------:R-:W-:Y:S01]  /*72d0*/  IMAD.MOV.U32 R142, RZ, RZ, R143 ;  /* 0x000000ffff8e7224 */ /* 0x000fe200078e008f */
[----:B------:R-:W-:Y:S01]  /*72e0*/  MOV R143, R2 ;  /* 0x00000002008f7202 */ /* 0x000fe20000000f00 */
[----:B------:R-:W-:Y:S01]  /*72f0*/  IMAD.MOV.U32 R185, RZ, RZ, R186 ;  /* 0x000000ffffb97224 */ /* 0x000fe200078e00ba */
[----:B------:R-:W-:Y:S01]  /*7300*/  MOV R186, R187 ;  /* 0x000000bb00ba7202 */ /* 0x000fe20000000f00 */
[----:B------:R-:W-:-:S02]  /*7310*/  IMAD.MOV.U32 R187, RZ, RZ, R197 ;  /* 0x000000ffffbb7224 */ /* 0x000fc400078e00c5 */
[----:B------:R-:W-:Y:S02]  /*7320*/  IMAD.MOV.U32 R2, RZ, RZ, R222 ;  /* 0x000000ffff027224 */ /* 0x000fe400078e00de */
[----:B------:R-:W-:Y:S02]  /*7330*/  IMAD.MOV.U32 R197, RZ, RZ, R140 ;  /* 0x000000ffffc57224 */ /* 0x000fe400078e008c */
[----:B-1----:R-:W-:Y:S01]  /*7340*/  FFMA.FTZ R0, R25, c[0x0][0x2d0], -R13 ;  /* 0x0000b40019007a23 */ /* 0x002fe2000001080d */
[----:B------:R-:W-:Y:S01]  /*7350*/  MOV R25, R165 ;  /* 0x000000a500197202 */ /* 0x000fe20000000f00 */
[----:B------:R-:W-:Y:S02]  /*7360*/  IMAD.MOV.U32 R165, RZ, RZ, R167 ;  /* 0x000000ffffa57224 */ /* 0x000fe400078e00a7 */
[----:B------:R-:W-:Y:S01]  /*7370*/  IMAD.MOV.U32 R24, RZ, RZ, R164 ;  /* 0x000000ffff187224 */ /* 0x000fe200078e00a4 */
[----:B----4-:R-:W-:Y:S01]  /*7380*/  F2FP.PACK_AB R4, R198, R174 ;  /* 0x000000aec604723e */ /* 0x010fe200000000ff */
[----:B------:R-:W-:Y:S01]  /*7390*/  IMAD.MOV.U32 R140, RZ, RZ, R141 ;  /* 0x000000ffff8c7224 */ /* 0x000fe200078e008d */
[----:B------:R-:W-:Y:S01]  /*73a0*/  MOV R141, R142 ;  /* 0x0000008e008d7202 */ /* 0x000fe20000000f00 */
[----:B------:R-:W-:Y:S01]  /*73b0*/  IMAD.MOV.U32 R167, RZ, RZ, R177 ;  /* 0x000000ffffa77224 */ /* 0x000fe200078e00b1 */
[----:B------:R-:W-:Y:S01]  /*73c0*/  MOV R177, R179 ;  /* 0x000000b300b17202 */ /* 0x000fe20000000f00 */
[----:B------:R-:W-:Y:S01]  /*73d0*/  IMAD.MOV.U32 R142, RZ, RZ, R143 ;  /* 0x000000ffff8e7224 */ /* 0x000fe200078e008f */
[----:B------:R-:W-:Y:S01]  /*73e0*/  @UP1 UMOV UR15, UR27 ;  /* 0x0000001b000f1c82 */ /* 0x000fe20008000000 */
[----:B------:R-:W-:Y:S01]  /*73f0*/  IMAD.MOV.U32 R179, RZ, RZ, R31 ;  /* 0x000000ffffb37224 */ /* 0x000fe200078e001f */
[----:B------:R2:W5:Y:S01]  /*7400*/  LDL.LU R222, [R1+0x80] ;  /* 0x0000800001de7983 */ /* 0x0005620000300800 */
[----:B------:R-:W-:Y:S01]  /*7410*/  IMAD.MOV.U32 R143, RZ, RZ, R2 ;  /* 0x000000ffff8f7224 */ /* 0x000fe200078e0002 */
[----:B------:R-:W-:Y:S01]  /*7420*/  MOV R2, R175 ;  /* 0x000000af00027202 */ /* 0x000fe20000000f00 */
[----:B------:R-:W-:Y:S01]  /*7430*/  IMAD.MOV.U32 R31, RZ, RZ, R193 ;  /* 0x000000ffff1f7224 */ /* 0x000fe200078e00c1 */
[----:B------:R-:W-:-:S02]  /*7440*/  MOV R193, R195 ;  /* 0x000000c300c17202 */ /* 0x000fc40000000f00 */
[----:B------:R-:W-:Y:S02]  /*7450*/  MOV R195, R196 ;  /* 0x000000c400c37202 */ /* 0x000fe40000000f00 */
[----:B------:R-:W-:Y:S02]  /*7460*/  MOV R196, R140 ;  /* 0x0000008c00c47202 */ /* 0x000fe40000000f00 */
[----:B------:R-:W-:Y:S01]  /*7470*/  MOV R140, R142 ;  /* 0x0000008e008c7202 */ /* 0x000fe20000000f00 */
[----:B------:R-:W-:Y:S01]  /*7480*/  IMAD.MOV.U32 R164, RZ, RZ, R166 ;  /* 0x000000ffffa47224 */ /* 0x000fe200078e00a6 */
[----:B------:R-:W-:Y:S02]  /*7490*/  MOV R142, R2 ;  /* 0x00000002008e7202 */ /* 0x000fe40000000f00 */
[----:B------:R-:W-:Y:S02]  /*74a0*/  MOV R2, R205 ;  /* 0x000000cd00027202 */ /* 0x000fe40000000f00 */
[----:B------:R-:W-:Y:S01]  /*74b0*/  MOV R166, R176 ;  /* 0x000000b000a67202 */ /* 0x000fe20000000f00 */
[----:B------:R1:W4:Y:S01]  /*74c0*/  MUFU.EX2 R205, R0 ;  /* 0x0000000000cd7308 */ /* 0x0003220000000800 */
[----:B------:R-:W-:-:S02]  /*74d0*/  IMAD.MOV.U32 R176, RZ, RZ, R178 ;  /* 0x000000ffffb07224 */ /* 0x000fc400078e00b2 */
[----:B------:R-:W-:Y:S01]  /*74e0*/  IMAD.MOV.U32 R178, RZ, RZ, R30 ;  /* 0x000000ffffb27224 */ /* 0x000fe200078e001e */
[----:B------:R-:W-:Y:S01]  /*74f0*/  MOV R30, R192 ;  /* 0x000000c0001e7202 */ /* 0x000fe20000000f00 */
[----:B------:R-:W-:Y:S02]  /*7500*/  IMAD.MOV.U32 R192, RZ, RZ, R194 ;  /* 0x000000ffffc07224 */ /* 0x000fe400078e00c2 */
[----:B-1----:R-:W-:Y:S01]  /*7510*/  FFMA.FTZ R0, R24, c[0x0][0x2d0], -R12 ;  /* 0x0000b40018007a23 */ /* 0x002fe2000001080c */
        /* <DEDUP_REMOVED lines=9> */
[----:B------:R-:W-:-:S02]  /*75b0*/  IMAD.MOV.U32 R194, RZ, RZ, R187 ;  /* 0x000000ffffc27224 */ /* 0x000fc400078e00bb */
[----:B------:R-:W-:Y:S01]  /*75c0*/  IMAD.MOV.U32 R179, RZ, RZ, R30 ;  /* 0x000000ffffb37224 */ /* 0x000fe200078e001e */
[----:B------:R-:W-:Y:S01]  /*75d0*/  MOV R30, R31 ;  /* 0x0000001f001e7202 */ /* 0x000fe20000000f00 */
        /* <DEDUP_REMOVED lines=18> */
[----:B----4-:R-:W-:Y:S01]  /*7700*/  F2FP.PACK_AB R6, R205, R199 ;  /* 0x000000c7cd06723e */ /* 0x010fe200000000ff */
[----:B------:R-:W-:Y:S01]  /*7710*/  IMAD.MOV.U32 R140, RZ, RZ, R141 ;  /* 0x000000ffff8c7224 */ /* 0x000fe200078e008d */
[----:B------:R-:W-:Y:S01]  /*7720*/  MOV R141, R142 ;  /* 0x0000008e008d7202 */ /* 0x000fe20000000f00 */
[----:B------:R-:W-:Y:S01]  /*7730*/  IMAD.MOV.U32 R142, RZ, RZ, R143 ;  /* 0x000000ffff8e7224 */ /* 0x000fe200078e008f */
[----:B------:R-:W-:Y:S01]  /*7740*/  MOV R143, R2 ;  /* 0x00000002008f7202 */ /* 0x000fe20000000f00 */
[----:B------:R-:W-:-:S02]  /*7750*/  IMAD.MOV.U32 R2, RZ, RZ, R175 ;  /* 0x000000ffff027224 */ /* 0x000fc400078e00af */
[----:B------:R-:W-:Y:S01]  /*7760*/  IMAD.MOV.U32 R93, RZ, RZ, R164 ;  /* 0x000000ffff5d7224 */ /* 0x000fe200078e00a4 */
[----:B------:R1:W-:Y:S01]  /*7770*/  MUFU.EX2 R175, R0 ;  /* 0x0000000000af7308 */ /* 0x0003e20000000800 */
[----:B------:R-:W-:Y:S01]  /*7780*/  MOV R165, R196 ;  /* 0x000000c400a57202 */ /* 0x000fe20000000f00 */
[----:B------:R-:W-:Y:S01]  /*7790*/  IMAD.MOV.U32 R86, RZ, RZ, R30 ;  /* 0x000000ffff567224 */ /* 0x000fe200078e001e */
[----:B------:R-:W-:Y:S01]  /*77a0*/  MOV R166, R2 ;  /* 0x0000000200a67202 */ /* 0x000fe20000000f00 */
[----:B------:R-:W-:Y:S01]  /*77b0*/  FFMA.FTZ R2, R215, c[0x0][0x2d0], -R12 ;  /* 0x0000b400d7027a23 */ /* 0x000fe2000001080c */
[----:B------:R-:W-:Y:S01]  /*77c0*/  MOV R94, R25 ;  /* 0x00000019005e7202 */ /* 0x000fe20000000f00 */
[----:B------:R-:W-:Y:S01]  /*77d0*/  IMAD.MOV.U32 R31, RZ, RZ, R192 ;  /* 0x000000ffff1f7224 */ /* 0x000fe200078e00c0 */
[----:B------:R-:W-:Y:S01]  /*77e0*/  MOV R95, R177 ;  /* 0x000000b1005f7202 */ /* 0x000fe20000000f00 */
[----:B------:R-:W-:Y:S01]  /*77f0*/  IMAD.MOV.U32 R192, RZ, RZ, R197 ;  /* 0x000000ffffc07224 */ /* 0x000fe200078e00c5 */
[----:B------:R-:W-:Y:S01]  /*7800*/  MOV R87, R179 ;  /* 0x000000b300577202 */ /* 0x000fe20000000f00 */
[----:B------:R-:W-:Y:S01]  /*7810*/  IMAD.MOV.U32 R89, RZ, RZ, R176 ;  /* 0x000000ffff597224 */ /* 0x000fe200078e00b0 */
[----:B------:R-:W-:Y:S01]  /*7820*/  @UP1 USHF.R.U32.HI UR11, URZ, UR5, UR15 ;  /* 0x000000053f0b1299 */ /* 0x000fe2000801160f */
[----:B------:R-:W-:Y:S01]  /*7830*/  IMAD.MOV.U32 R88, RZ, RZ, R178 ;  /* 0x000000ffff587224 */ /* 0x000fe200078e00b2 */
[----:B------:R2:W5:Y:S01]  /*7840*/  LDL.LU R221, [R1+0x7c] ;  /* 0x00007c0001dd7983 */ /* 0x0005620000300800 */
[----:B-1----:R-:W-:Y:S01]  /*7850*/  FFMA.FTZ R0, R24, c[0x0][0x2d0], -R12 ;  /* 0x0000b40018007a23 */ /* 0x002fe2000001080c */
[----:B------:R-:W-:Y:S01]  /*7860*/  MUFU.EX2 R197, R2 ;  /* 0x0000000200c57308 */ /* 0x000fe20000000800 */
[----:B------:R-:W-:Y:S01]  /*7870*/  IMAD.MOV.U32 R167, RZ, RZ, R204 ;  /* 0x000000ffffa77224 */ /* 0x000fe200078e00cc */
[----:B------:R-:W-:Y:S01]  /*7880*/  MOV R30, R193 ;  /* 0x000000c1001e7202 */ /* 0x000fe20000000f00 */
[----:B------:R-:W-:Y:S01]  /*7890*/  IMAD.MOV.U32 R79, RZ, RZ, R194 ;  /* 0x000000ffff4f7224 */ /* 0x000fe200078e00c2 */
[----:B------:R-:W-:Y:S01]  /*78a0*/  MOV R84, R195 ;  /* 0x000000c300547202 */ /* 0x000fe20000000f00 */
[----:B------:R-:W-:Y:S01]  /*78b0*/  IMAD.MOV.U32 R164, RZ, RZ, R187 ;  /* 0x000000ffffa47224 */ /* 0x000fe200078e00bb */
[----:B------:R-:W1:Y:S02]  /*78c0*/  LDSM.16.MT88.4 R24, [R219+0x2100] ;  /* 0x00210000db18783b */ /* 0x000e640000004200 */
[----:B------:R4:W2:Y:S01]  /*78d0*/  MUFU.EX2 R196, R0 ;  /* 0x0000000000c47308 */ /* 0x0008a20000000800 */
[----:B------:R-:W-:Y:S01]  /*78e0*/  UIADD3 UR11, UR11, UR7, -UR13 ;  /* 0x000000070b0b7290 */ /* 0x000fe2000fffe80d */
[----:B------:R1:W5:Y:S01]  /*78f0*/  LDL.LU R216, [R1+0x78] ;  /* 0x0000780001d87983 */ /* 0x0003620000300800 */
[----:B----4-:R-:W-:-:S05]  /*7900*/  FFMA.FTZ R0, R214, c[0x0][0x2d0], -R12 ;  /* 0x0000b400d6007a23 */ /* 0x010fca000001080c */
[----:B------:R-:W4:Y:S01]  /*7910*/  MUFU.EX2 R204, R0 ;  /* 0x0000000000cc7308 */ /* 0x000f220000000800 */
[----:B--2---:R-:W-:Y:S01]  /*7920*/  F2FP.PACK_AB R5, R196, R175 ;  /* 0x000000afc405723e */ /* 0x004fe200000000ff */
[----:B------:R-:W-:Y:S01]  /*7930*/  IMAD.MOV.U32 R194, RZ, RZ, R141 ;  /* 0x000000ffffc27224 */ /* 0x000fe200078e008d */
[----:B------:R-:W-:Y:S01]  /*7940*/  MOV R193, R140 ;  /* 0x0000008c00c17202 */ /* 0x000fe20000000f00 */
[----:B------:R-:W-:Y:S01]  /*7950*/  IMAD.MOV.U32 R187, RZ, RZ, R143 ;  /* 0x000000ffffbb7224 */ /* 0x000fe200078e008f */
[----:B------:R-:W-:Y:S02]  /*7960*/  MOV R195, R142 ;  /* 0x0000008e00c37202 */ /* 0x000fe40000000f00 */
[----:B----4-:R-:W-:-:S07]  /*7970*/  F2FP.PACK_AB R7, R204, R197 ;  /* 0x000000c5cc07723e */ /* 0x010fce00000000ff */
[C---:B------:R-:W-:Y:S08]  /*7980*/  HMMA.16816.F32 R80, R4.reuse, R16, R80 ;  /* 0x000000100450723c */ /* 0x040ff00000001850 */
[C---:B------:R-:W-:Y:S01]  /*7990*/  HMMA.16816.F32 R72, R4.reuse, R18, R72 ;  /* 0x000000120448723c */ /* 0x040fe20000001848 */
[----:B------:R-:W2:Y:S07]  /*79a0*/  LDSM.16.MT88.4 R16, [R217+0x5100] ;  /* 0x00510000d910783b */ /* 0x000eae0000004200 */
[C---:B---3--:R-:W-:Y:S08]  /*79b0*/  HMMA.16816.F32 R140, R4.reuse, R8, R68 ;  /* 0x00000008048c723c */ /* 0x048ff00000001844 */
[C---:B------:R-:W-:Y:S01]  /*79c0*/  HMMA.16816.F32 R68, R4.reuse, R10, R64 ;  /* 0x0000000a0444723c */ /* 0x040fe20000001840 */
[----:B------:R-:W3:Y:S07]  /*79d0*/  LDSM.16.MT88.4 R8, [R218+0x5100] ;  /* 0x00510000da08783b */ /* 0x000eee0000004200 */
[C---:B------:R-:W-:Y:S08]  /*79e0*/  HMMA.16816.F32 R176, R4.reuse, R20, R200 ;  /* 0x0000001404b0723c */ /* 0x040ff000000018c8 */
[----:B------:R-:W-:Y:S01]  /*79f0*/  HMMA.16816.F32 R104, R4, R22, R104 ;  /* 0x000000160468723c */ /* 0x000fe20000001868 */
[----:B------:R-:W4:Y:S01]  /*7a00*/  LDSM.16.MT88.4 R20, [R220+0x5100] ;  /* 0x00510000dc14783b */ /* 0x000f220000004200 */
[----:B------:R-:W-:Y:S01]  /*7a10*/  MOV R2, R192 ;  /* 0x000000c000027202 */ /* 0x000fe20000000f00 */
[----:B------:R-:W-:Y:S01]  /*7a20*/  IMAD.MOV.U32 R214, RZ, RZ, R193 ;  /* 0x000000ffffd67224 */ /* 0x000fe200078e00c1 */
[----:B------:R-:W-:Y:S01]  /*7a30*/  MOV R215, R194 ;  /* 0x000000c200d77202 */ /* 0x000fe20000000f00 */
[----:B------:R-:W-:-:S03]  /*7a40*/  IMAD.MOV.U32 R0, RZ, RZ, R195 ;  /* 0x000000ffff007224 */ /* 0x000fc600078e00c3 */
[C---:B-1----:R-:W-:Y:S07]  /*7a50*/  HMMA.16816.F32 R64, R4.reuse, R26, R100 ;  /* 0x0000001a0440723c */ /* 0x042fee0000001864 */
[----:B------:R-:W-:Y:S01]  /*7a60*/  MOV R27, R164 ;  /* 0x000000a4001b7202 */ /* 0x000fe20000000f00 */
[----:B--2---:R-:W-:Y:S01]  /*7a70*/  HMMA.16816.F32 R192, R4, R16, R108 ;  /* 0x0000001004c0723c */ /* 0x004fe2000000186c */
[----:B------:R-:W-:-:S06]  /*7a80*/  IMAD.MOV.U32 R26, RZ, RZ, R165 ;  /* 0x000000ffff1a7224 */ /* 0x000fcc00078e00a5 */
[----:B------:R-:W-:Y:S01]  /*7a90*/  MOV R108, R166 ;  /* 0x000000a6006c7202 */ /* 0x000fe20000000f00 */
[C---:B------:R-:W-:Y:S01]  /*7aa0*/  HMMA.16816.F32 R96, R4.reuse, R18, R96 ;  /* 0x000000120460723c */ /* 0x040fe20000001860 */
[----:B------:R-:W-:Y:S01]  /*7ab0*/  IMAD.MOV.U32 R109, RZ, RZ, R167 ;  /* 0x000000ffff6d7224 */ /* 0x000fe200078e00a7 */
[----:B------:R-:W1:Y:S06]  /*7ac0*/  LDSM.16.MT88.4 R16, [R219+0x5100] ;  /* 0x00510000db10783b */ /* 0x000e6c0000004200 */
[C---:B---3--:R-:W-:Y:S08]  /*7ad0*/  HMMA.16816.F32 R164, R4.reuse, R8, R60 ;  /* 0x0000000804a4723c */ /* 0x048ff0000000183c */
[----:B------:R-:W-:Y:S01]  /*7ae0*/  HMMA.16816.F32 R52, R4, R10, R52 ;  /* 0x0000000a0434723c */ /* 0x000fe20000001834 */
[----:B------:R-:W2:Y:S01]  /*7af0*/  LDSM.16.MT88.4 R8, [R217+0x8100] ;  /* 0x00810000d908783b */ /* 0x000ea20000004200 */
[----:B------:R-:W-:Y:S01]  /*7b00*/  MOV R110, R30 ;  /* 0x0000001e006e7202 */ /* 0x000fe20000000f00 */
[----:B------:R-:W-:-:S05]  /*7b10*/  IMAD.MOV.U32 R111, RZ, RZ, R31 ;  /* 0x000000ffff6f7224 */ /* 0x000fca00078e001f */
[C---:B----4-:R-:W-:Y:S07]  /*7b20*/  HMMA.16816.F32 R40, R4.reuse, R20, R40 ;  /* 0x000000140428723c */ /* 0x050fee0000001828 */
[----:B------:R-:W-:Y:S01]  /*7b30*/  MOV R20, R28 ;  /* 0x0000001c00147202 */ /* 0x000fe20000000f00 */
[----:B------:R-:W-:Y:S02]  /*7b40*/  IMAD.MOV.U32 R21, RZ, RZ, R29 ;  /* 0x000000ffff157224 */ /* 0x000fe400078e001d */
[----:B------:R-:W3:Y:S01]  /*7b50*/  LDSM.16.MT88.4 R28, [R218+0x8100] ;  /* 0x00810000da1c783b */ /* 0x000ee20000004200 */
[----:B------:R-:W-:Y:S01]  /*7b60*/  HMMA.16816.F32 R44, R4, R24, R44 ;  /* 0x00000018042c723c */ /* 0x000fe2000000182c */
[----:B------:R-:W-:-:S06]  /*7b70*/  IMAD.MOV.U32 R200, RZ, RZ, R88 ;  /* 0x000000ffffc87224 */ /* 0x000fcc00078e0058 */
[----:B------:R-:W-:Y:S01]  /*7b80*/  MOV R25, R79 ;  /* 0x0000004f00197202 */ /* 0x000fe20000000f00 */
[C---:B------:R-:W-:Y:S07]  /*7b90*/  HMMA.16816.F32 R60, R4.reuse, R22, R128 ;  /* 0x00000016043c723c */ /* 0x040fee0000001880 */
[----:B------:R-:W-:Y:S01]  /*7ba0*/  MOV R22, R89 ;  /* 0x0000005900167202 */ /* 0x000fe20000000f00 */
[----:B-1----:R-:W-:Y:S01]  /*7bb0*/  HMMA.16816.F32 R76, R4, R16, R132 ;  /* 0x00000010044c723c */ /* 0x002fe20000001884 */
[----:B------:R-:W-:Y:S01]  /*7bc0*/  IMAD.MOV.U32 R129, RZ, RZ, R90 ;  /* 0x000000ffff817224 */ /* 0x000fe200078e005a */
[----:B------:R-:W-:Y:S01]  /*7bd0*/  MOV R128, R91 ;  /* 0x0000005b00807202 */ /* 0x000fe20000000f00 */
[----:B------:R-:W-:Y:S01]  /*7be0*/  IMAD.MOV.U32 R23, RZ, RZ, R92 ;  /* 0x000000ffff177224 */ /* 0x000fe200078e005c */
[----:B------:R-:W-:Y:S01]  /*7bf0*/  MOV R130, R93 ;  /* 0x0000005d00827202 */ /* 0x000fe20000000f00 */
[----:B------:R-:W-:-:S02]  /*7c00*/  IMAD.MOV.U32 R131, RZ, RZ, R94 ;  /* 0x000000ffff837224 */ /* 0x000fc400078e005e */
[----:B------:R-:W-:Y:S01]  /*7c10*/  MOV R135, R95 ;  /* 0x0000005f00877202 */ /* 0x000fe20000000f00 */
[C---:B--2---:R-:W-:Y:S08]  /*7c20*/  HMMA.16816.F32 R88, R4.reuse, R8, R144 ;  /* 0x000000080458723c */ /* 0x044ff00000001890 */
[----:B------:R-:W-:Y:S01]  /*7c30*/  HMMA.16816.F32 R92, R4, R10, R148 ;  /* 0x0000000a045c723c */ /* 0x000fe20000001894 */
[----:B------:R-:W1:Y:S01]  /*7c40*/  LDSM.16.MT88.4 R8, [R219+0x8100] ;  /* 0x00810000db08783b */ /* 0x000e620000004200 */
[----:B------:R-:W-:Y:S01]  /*7c50*/  IMAD.MOV.U32 R24, RZ, RZ, R84 ;  /* 0x000000ffff187224 */ /* 0x000fe200078e0054 */
[----:B------:R-:W-:Y:S01]  /*7c60*/  MOV R203, R85 ;  /* 0x0000005500cb7202 */ /* 0x000fe20000000f00 */
[----:B------:R-:W-:Y:S01]  /*7c70*/  IMAD.MOV.U32 R202, RZ, RZ, R86 ;  /* 0x000000ffffca7224 */ /* 0x000fe200078e0056 */
[----:B------:R-:W-:-:S03]  /*7c80*/  MOV R201, R87 ;  /* 0x0000005700c97202 */ /* 0x000fc60000000f00 */
[C---:B------:R-:W-:Y:S01]  /*7c90*/  HMMA.16816.F32 R84, R4.reuse, R18, R136 ;  /* 0x000000120454723c */ /* 0x040fe20000001888 */
[----:B------:R-:W2:Y:S07]  /*7ca0*/  LDSM.16.MT88.4 R16, [R220+0x8100] ;  /* 0x00810000dc10783b */ /* 0x000eae0000004200 */
[----:B---3--:R-:W-:Y:S07]  /*7cb0*/  HMMA.16816.F32 R100, R4, R28, R160 ;  /* 0x0000001c0464723c */ /* 0x008fee00000018a0 */
[----:B------:R-:W-:-:S02]  /*7cc0*/  IMAD.MOV.U32 R160, RZ, RZ, R135 ;  /* 0x000000ffffa07224 */ /* 0x000fc400078e0087 */
[----:B------:R-:W-:Y:S02]  /*7cd0*/  IMAD.MOV.U32 R135, RZ, RZ, R23 ;  /* 0x000000ffff877224 */ /* 0x000fe400078e0017 */
[----:B------:R-:W-:Y:S02]  /*7ce0*/  IMAD.MOV.U32 R23, RZ, RZ, R131 ;  /* 0x000000ffff177224 */ /* 0x000fe400078e0083 */
[----:B------:R-:W-:Y:S01]  /*7cf0*/  IMAD.MOV.U32 R131, RZ, RZ, R21 ;  /* 0x000000ffff837224 */ /* 0x000fe200078e0015 */
[----:B------:R-:W-:Y:S01]  /*7d00*/  MOV R136, R185 ;  /* 0x000000b900887202 */ /* 0x000fe20000000f00 */
[----:B------:R-:W-:Y:S02]  /*7d10*/  IMAD.MOV.U32 R147, RZ, RZ, R184 ;  /* 0x000000ffff937224 */ /* 0x000fe400078e00b8 */
[----:B------:R-:W-:Y:S01]  /*7d20*/  IMAD.MOV.U32 R137, RZ, RZ, R186 ;  /* 0x000000ffff897224 */ /* 0x000fe200078e00ba */
[----:B------:R-:W-:Y:S02]  /*7d30*/  MOV R161, R131 ;  /* 0x0000008300a17202 */ /* 0x000fe40000000f00 */
[----:B------:R-:W-:-:S02]  /*7d40*/  MOV R131, R187 ;  /* 0x000000bb00837202 */ /* 0x000fc40000000f00 */
[C---:B-1----:R-:W-:Y:S08]  /*7d50*/  HMMA.16816.F32 R184, R4.reuse, R8, R156 ;  /* 0x0000000804b8723c */ /* 0x042ff0000000189c */
[----:B------:R-:W-:Y:S01]  /*7d60*/  HMMA.16816.F32 R124, R4, R10, R124 ;  /* 0x0000000a047c723c */ /* 0x000fe2000000187c */
[----:B------:R-:W1:Y:S01]  /*7d70*/  LDSM.16.MT88.4 R8, [R219+0xb100] ;  /* 0x00b10000db08783b */ /* 0x000e620000004200 */
[----:B------:R-:W-:-:S02]  /*7d80*/  MOV R134, R22 ;  /* 0x0000001600867202 */ /* 0x000fc40000000f00 */
[----:B------:R-:W-:Y:S01]  /*7d90*/  MOV R22, R130 ;  /* 0x0000008200167202 */ /* 0x000fe20000000f00 */
[----:B------:R-:W-:Y:S01]  /*7da0*/  IMAD.MOV.U32 R21, RZ, RZ, R109 ;  /* 0x000000ffff157224 */ /* 0x000fe200078e006d */
[----:B------:R-:W-:Y:S01]  /*7db0*/  MOV R130, R20 ;  /* 0x0000001400827202 */ /* 0x000fe20000000f00 */
[----:B------:R-:W-:Y:S01]  /*7dc0*/  IMAD.MOV.U32 R109, RZ, RZ, R111 ;  /* 0x000000ffff6d7224 */ /* 0x000fe200078e006f */
[----:B------:R-:W-:Y:S01]  /*7dd0*/  MOV R20, R108 ;  /* 0x0000006c00147202 */ /* 0x000fe20000000f00 */
[----:B------:R-:W-:Y:S01]  /*7de0*/  IMAD.MOV.U32 R111, RZ, RZ, R27 ;  /* 0x000000ffff6f7224 */ /* 0x000fe200078e001b */
[----:B------:R-:W-:Y:S02]  /*7df0*/  MOV R108, R110 ;  /* 0x0000006e006c7202 */ /* 0x000fe40000000f00 */
        /* <DEDUP_REMOVED lines=14> */
[----:B------:R-:W3:Y:S01]  /*7ee0*/  LDSM.16.MT88.4 R24, [R217+0xb100] ;  /* 0x00b10000d918783b */ /* 0x000ee20000004200 */
[C---:B--2---:R-:W-:Y:S03]  /*7ef0*/  HMMA.16816.F32 R108, R4.reuse, R16, R168 ;  /* 0x00000010046c723c */ /* 0x044fe600000018a8 */
[----:B------:R-:W2:Y:S05]  /*7f00*/  LDSM.16.MT88.4 R20, [R218+0xb100] ;  /* 0x00b10000da14783b */ /* 0x000eaa0000004200 */
[----:B------:R-:W-:Y:S01]  /*7f10*/  HMMA.16816.F32 R188, R4, R18, R188 ;  /* 0x0000001204bc723c */ /* 0x000fe200000018bc */
[----:B------:R-:W4:Y:S01]  /*7f20*/  LDSM.16.MT88.4 R16, [R220+0xb100] ;  /* 0x00b10000dc10783b */ /* 0x000f220000004200 */
[----:B------:R-:W-:-:S06]  /*7f30*/  FFMA.FTZ R0, R0, c[0x0][0x2d0], -R13 ;  /* 0x0000b40000007a23 */ /* 0x000fcc000001080d */
[C---:B-1----:R-:W-:Y:S01]  /*7f40*/  HMMA.16816.F32 R36, R4.reuse, R8, R36 ;  /* 0x000000080424723c */ /* 0x042fe20000001824 */
[----:B------:R1:W-:Y:S07]  /*7f50*/  MUFU.EX2 R8, R0 ;  /* 0x0000000000087308 */ /* 0x0003ee0000000800 */
[----:B------:R-:W-:Y:S01]  /*7f60*/  HMMA.16816.F32 R32, R4, R10, R32 ;  /* 0x0000000a0420723c */ /* 0x000fe20000001820 */
[----:B-1----:R-:W-:Y:S01]  /*7f70*/  FFMA.FTZ R0, R183, c[0x0][0x2d0], -R13 ;  /* 0x0000b400b7007a23 */ /* 0x002fe2000001080d */
[----:B------:R-:W-:Y:S01]  /*7f80*/  MOV R144, R201 ;  /* 0x000000c900907202 */ /* 0x000fe20000000f00 */
[----:B------:R-:W-:Y:S01]  /*7f90*/  IMAD.MOV.U32 R151, RZ, RZ, R200 ;  /* 0x000000ffff977224 */ /* 0x000fe200078e00c8 */
[----:B------:R-:W-:Y:S01]  /*7fa0*/  MOV R146, R203 ;  /* 0x000000cb00927202 */ /* 0x000fe20000000f00 */
[----:B------:R1:W-:Y:S01]  /*7fb0*/  MUFU.EX2 R9, R0 ;  /* 0x0000000000097308 */ /* 0x0003e20000000800 */
[----:B------:R-:W-:-:S02]  /*7fc0*/  IMAD.MOV.U32 R145, RZ, RZ, R202 ;  /* 0x000000ffff917224 */ /* 0x000fc400078e00ca */
[----:B---3--:R-:W-:Y:S01]  /*7fd0*/  HMMA.16816.F32 R120, R4, R24, R120 ;  /* 0x000000180478723c */ /* 0x008fe20000001878 */
[----:B------:R-:W-:Y:S01]  /*7fe0*/  MOV R169, R148 ;  /* 0x0000009400a97202 */ /* 0x000fe20000000f00 */
[----:B------:R-:W-:Y:S01]  /*7ff0*/  FFMA.FTZ R2, R2, c[0x0][0x2d0], -R12 ;  /* 0x0000b40002027a23 */ /* 0x000fe2000001080c */
[----:B------:R-:W-:Y:S01]  /*8000*/  MOV R171, R150 ;  /* 0x0000009600ab7202 */ /* 0x000fe20000000f00 */
[----:B------:R-:W-:Y:S01]  /*8010*/  IMAD.MOV.U32 R170, RZ, RZ, R163 ;  /* 0x000000ffffaa7224 */ /* 0x000fe200078e00a3 */
[----:B------:R-:W-:Y:S01]  /*8020*/  LDSM.16.MT88.4 R180, [R217+0x2900] ;  /* 0x00290000d9b4783b */ /* 0x000fe20000004200 */
[----:B-1----:R-:W-:-:S04]  /*8030*/  FFMA.FTZ R0, R160, c[0x0][0x2d0], -R13 ;  /* 0x0000b400a0007a23 */ /* 0x002fc8000001080d */
[----:B------:R1:W-:Y:S01]  /*8040*/  MUFU.EX2 R11, R0 ;  /* 0x00000000000b7308 */ /* 0x0003e20000000800 */
[----:B--2---:R-:W-:Y:S01]  /*8050*/  HMMA.16816.F32 R116, R4, R20, R116 ;  /* 0x000000140474723c */ /* 0x004fe20000001874 */
[----:B-1----:R-:W-:-:S06]  /*8060*/  FFMA.FTZ R0, R161, c[0x0][0x2d0], -R13 ;  /* 0x0000b400a1007a23 */ /* 0x002fcc000001080d */
[----:B------:R1:W2:Y:S01]  /*8070*/  MUFU.EX2 R10, R0 ;  /* 0x00000000000a7308 */ /* 0x0002a20000000800 */
[----:B------:R-:W-:Y:S01]  /*8080*/  HMMA.16816.F32 R24, R4, R26, R152 ;  /* 0x0000001a0418723c */ /* 0x000fe20000001898 */
[----:B------:R-:W-:-:S07]  /*8090*/  IMAD.MOV.U32 R163, RZ, RZ, R149 ;  /* 0x000000ffffa37224 */ /* 0x000fce00078e0095 */
[----:B------:R-:W-:Y:S01]  /*80a0*/  HMMA.16816.F32 R20, R4, R22, R112 ;  /* 0x000000160414723c */ /* 0x000fe20000001870 */
[----:B-1----:R-:W-:-:S07]  /*80b0*/  FFMA.FTZ R0, R162, c[0x0][0x2d0], -R12 ;  /* 0x0000b400a2007a23 */ /* 0x002fce000001080c */
[----:B----4-:R-:W-:Y:S01]  /*80c0*/  HMMA.16816.F32 R200, R4, R16, R56 ;  /* 0x0000001004c8723c */ /* 0x010fe20000001838 */
[----:B------:R-:W-:-:S07]  /*80d0*/  IMAD.MOV.U32 R160, RZ, RZ, R151 ;  /* 0x000000ffffa07224 */ /* 0x000fce00078e0097 */
[----:B------:R-:W-:Y:S01]  /*80e0*/  HMMA.16816.F32 R48, R4, R18, R48 ;  /* 0x000000120430723c */ /* 0x000fe20000001830 */
[----:B------:R1:W-:Y:S01]  /*80f0*/  MUFU.EX2 R4, R0 ;  /* 0x0000000000047308 */ /* 0x0003e20000000800 */
[----:B------:R-:W-:Y:S01]  /*8100*/  MOV R161, R144 ;  /* 0x0000009000a17202 */ /* 0x000fe20000000f00 */
[----:B------:R-:W-:Y:S01]  /*8110*/  IMAD.MOV.U32 R162, RZ, RZ, R145 ;  /* 0x000000ffffa27224 */ /* 0x000fe200078e0091 */
[----:B------:R-:W-:Y:S01]  /*8120*/  MOV R150, R136 ;  /* 0x0000008800967202 */ /* 0x000fe20000000f00 */
[----:B------:R-:W-:Y:S01]  /*8130*/  IMAD.MOV.U32 R149, RZ, RZ, R147 ;  /* 0x000000ffff957224 */ /* 0x000fe200078e0093 */
[----:B------:R-:W3:Y:S01]  /*8140*/  LDSM.16.MT88.4 R152, [R219+0x2900] ;  /* 0x00290000db98783b */ /* 0x000ee20000004200 */
[----:B------:R-:W-:Y:S02]  /*8150*/  IMAD.MOV.U32 R151, RZ, RZ, R137 ;  /* 0x000000ffff977224 */ /* 0x000fe400078e0089 */
[----:B------:R4:W-:Y:S01]  /*8160*/  MUFU.EX2 R5, R2 ;  /* 0x0000000200057308 */ /* 0x0009e20000000800 */
[----:B------:R-:W-:Y:S01]  /*8170*/  MOV R113, R129 ;  /* 0x0000008100717202 */ /* 0x000fe20000000f00 */
[----:B------:R-:W-:Y:S01]  /*8180*/  IMAD.MOV.U32 R114, RZ, RZ, R130 ;  /* 0x000000ffff727224 */ /* 0x000fe200078e0082 */
[----:B------:R-:W-:-:S02]  /*8190*/  MOV R115, R131 ;  /* 0x0000008300737202 */ /* 0x000fc40000000f00 */
[----:B------:R-:W-:Y:S02]  /*81a0*/  MOV R148, R146 ;  /* 0x0000009200947202 */ /* 0x000fe40000000f00 */
[----:B------:R-:W-:Y:S01]  /*81b0*/  MOV R159, R171 ;  /* 0x000000ab009f7202 */ /* 0x000fe20000000f00 */
[----:B-1----:R-:W-:Y:S01]  /*81c0*/  FFMA.FTZ R0, R138, c[0x0][0x2d0], -R12 ;  /* 0x0000b4008a007a23 */ /* 0x002fe2000001080c */
[----:B------:R-:W-:Y:S01]  /*81d0*/  MOV R17, R133 ;  /* 0x0000008500117202 */ /* 0x000fe20000000f00 */
[----:B------:R-:W-:Y:S01]  /*81e0*/  IMAD.MOV.U32 R168, RZ, RZ, R160 ;  /* 0x000000ffffa87224 */ /* 0x000fe200078e00a0 */
[----:B------:R-:W-:Y:S01]  /*81f0*/  LDSM.16.MT88.4 R56, [R220+0x5900] ;  /* 0x00590000dc38783b */ /* 0x000fe20000004200 */
[----:B------:R1:W1:Y:S01]  /*8200*/  MUFU.EX2 R6, R0 ;  /* 0x0000000000067308 */ /* 0x0002620000000800 */
[----:B------:R-:W-:Y:S02]  /*8210*/  IMAD.MOV.U32 R160, RZ, RZ, R149 ;  /* 0x000000ffffa07224 */ /* 0x000fe400078e0095 */
[----:B----4-:R-:W-:Y:S01]  /*8220*/  FADD.FTZ R2, R170, R169 ;  /* 0x000000a9aa027221 */ /* 0x010fe20000010000 */
[----:B------:R-:W-:Y:S01]  /*8230*/  MOV R169, R161 ;  /* 0x000000a100a97202 */ /* 0x000fe20000000f00 */
[----:B------:R-:W-:Y:S01]  /*8240*/  IMAD.MOV.U32 R170, RZ, RZ, R162 ;  /* 0x000000ffffaa7224 */ /* 0x000fe200078e00a2 */
[----:B------:R-:W-:Y:S01]  /*8250*/  MOV R161, R150 ;  /* 0x0000009600a17202 */ /* 0x000fe20000000f00 */
[----:B------:R-:W-:Y:S01]  /*8260*/  IMAD.MOV.U32 R162, RZ, RZ, R151 ;  /* 0x000000ffffa27224 */ /* 0x000fe200078e0097 */
[----:B--2---:R-:W-:Y:S01]  /*8270*/  F2FP.PACK_AB R130, R10, R11 ;  /* 0x0000000b0a82723e */ /* 0x004fe200000000ff */
[----:B------:R-:W-:Y:S01]  /*8280*/  IMAD.MOV.U32 R18, RZ, RZ, R128 ;  /* 0x000000ffff127224 */ /* 0x000fe200078e0080 */
[----:B------:R-:W-:Y:S01]  /*8290*/  MOV R19, R135 ;  /* 0x0000008700137202 */ /* 0x000fe20000000f00 */
[----:B------:R-:W-:Y:S01]  /*82a0*/  IMAD.MOV.U32 R16, RZ, RZ, R134 ;  /* 0x000000ffff107224 */ /* 0x000fe200078e0086 */
[----:B------:R-:W-:Y:S01]  /*82b0*/  LDSM.16.MT88.4 R144, [R220+0x2900] ;  /* 0x00290000dc90783b */ /* 0x000fe20000004200 */
[----:B-1----:R-:W-:-:S03]  /*82c0*/  FFMA.FTZ R0, R139, c[0x0][0x2d0], -R12 ;  /* 0x0000b4008b007a23 */ /* 0x002fc6000001080c */
[----:B------:R-:W-:Y:S01]  /*82d0*/  LDSM.16.MT88.4 R136, [R218+0x2900] ;  /* 0x00290000da88783b */ /* 0x000fe20000004200 */
[----:B------:R1:W2:Y:S01]  /*82e0*/  MUFU.EX2 R7, R0 ;  /* 0x0000000000077308 */ /* 0x0002a20000000800 */
[----:B------:R-:W-:Y:S01]  /*82f0*/  MOV R12, R160 ;  /* 0x000000a0000c7202 */ /* 0x000fe20000000f00 */
[----:B-1----:R-:W-:Y:S01]  /*8300*/  FADD.FTZ R0, R15, R14 ;  /* 0x0000000e0f007221 */ /* 0x002fe20000010000 */
[----:B------:R-:W-:Y:S01]  /*8310*/  MOV R15, R162 ;  /* 0x000000a2000f7202 */ /* 0x000fe20000000f00 */
[----:B------:R-:W-:Y:S02]  /*8320*/  IMAD.MOV.U32 R14, RZ, RZ, R161 ;  /* 0x000000ffff0e7224 */ /* 0x000fe400078e00a1 */
[----:B------:R-:W-:Y:S02]  /*8330*/  FADD.FTZ R3, R3, R0 ;  /* 0x0000000003037221 */ /* 0x000fe40000010000 */
[----:B------:R-:W-:Y:S02]  /*8340*/  IMAD.MOV.U32 R0, RZ, RZ, R163 ;  /* 0x000000ffff007224 */ /* 0x000fe400078e00a3 */
[----:B------:R-:W1:Y:S01]  /*8350*/  LDSM.16.MT88.4 R160, [R217+0x5900] ;  /* 0x00590000d9a0783b */ /* 0x000e620000004200 */
[----:B------:R-:W-:-:S02]  /*8360*/  F2FP.PACK_AB R128, R9, R8 ;  /* 0x000000080980723e */ /* 0x000fc400000000ff */
[----:B------:R-:W-:Y:S02]  /*8370*/  F2FP.PACK_AB R129, R6, R4 ;  /* 0x000000040681723e */ /* 0x000fe400000000ff */
[----:B--2---:R-:W-:Y:S02]  /*8380*/  F2FP.PACK_AB R131, R7, R5 ;  /* 0x000000050783723e */ /* 0x004fe400000000ff */
[----:B------:R-:W-:Y:S01]  /*8390*/  MOV R171, R148 ;  /* 0x0000009400ab7202 */ /* 0x000fe20000000f00 */
[----:B------:R-:W-:-:S04]  /*83a0*/  FADD.FTZ R2, R132, R2 ;  /* 0x0000000284027221 */ /* 0x000fc80000010000 */
[----:B---3--:R-:W-:Y:S01]  /*83b0*/  HMMA.16816.F32 R148, R128, R152, R44 ;  /* 0x000000988094723c */ /* 0x008fe2000000182c */
[----:B------:R-:W-:-:S06]  /*83c0*/  FADD.FTZ R0, R0, R2 ;  /* 0x0000000200007221 */ /* 0x000fcc0000010000 */
[----:B------:R-:W-:Y:S02]  /*83d0*/  IMAD.MOV.U32 R47, RZ, RZ, R159 ;  /* 0x000000ffff2f7224 */ /* 0x000fe400078e009f */
[----:B------:R-:W-:Y:S01]  /*83e0*/  IMAD.MOV.U32 R13, RZ, RZ, R171 ;  /* 0x000000ffff0d7224 */ /* 0x000fe200078e00ab */
[----:B------:R-:W-:Y:S01]  /*83f0*/  MOV R44, R170 ;  /* 0x000000aa002c7202 */ /* 0x000fe20000000f00 */
[----:B-1----:R-:W-:Y:S07]  /*8400*/  HMMA.16816.F32 R156, R128, R160, R192 ;  /* 0x000000a0809c723c */ /* 0x002fee00000018c0 */
[----:B------:R-:W-:Y:S01]  /*8410*/  MOV R193, R113 ;  /* 0x0000007100c17202 */ /* 0x000fe20000000f00 */
[----:B------:R-:W-:Y:S01]  /*8420*/  IMAD.MOV.U32 R194, RZ, RZ, R114 ;  /* 0x000000ffffc27224 */ /* 0x000fe200078e0072 */
[----:B------:R-:W-:Y:S01]  /*8430*/  MOV R195, R115 ;  /* 0x0000007300c37202 */ /* 0x000fe20000000f00 */
[----:B------:R-:W-:Y:S01]  /*8440*/  IMAD.MOV.U32 R45, RZ, RZ, R169 ;  /* 0x000000ffff2d7224 */ /* 0x000fe200078e00a9 */
[----:B------:R-:W-:Y:S01]  /*8450*/  MOV R46, R168 ;  /* 0x000000a8002e7202 */ /* 0x000fe20000000f00 */
[----:B------:R-:W-:Y:S01]  /*8460*/  FADD.FTZ R3, R193, R3 ;  /* 0x00000003c1037221 */ /* 0x000fe20000010000 */
[----:B------:R-:W1:Y:S01]  /*8470*/  LDSM.16.MT88.4 R168, [R218+0x5900] ;  /* 0x00590000daa8783b */ /* 0x000e620000004200 */
[----:B------:R-:W-:-:S02]  /*8480*/  FADD.FTZ R0, R194, R0 ;  /* 0x00000000c2007221 */ /* 0x000fc40000010000 */
[----:B------:R-:W-:Y:S01]  /*8490*/  FADD.FTZ R3, R195, R3 ;  /* 0x00000003c3037221 */ /* 0x000fe20000010000 */
[C---:B------:R-:W-:Y:S01]  /*84a0*/  HMMA.16816.F32 R132, R128.reuse, R136, R80 ;  /* 0x000000888084723c */ /* 0x040fe20000001850 */
[----:B------:R-:W-:Y:S01]  /*84b0*/  FADD.FTZ R2, R15, R0 ;  /* 0x000000000f027221 */ /* 0x000fe20000010000 */
[----:B------:R-:W-:Y:S01]  /*84c0*/  LDSM.16.MT88.4 R80, [R218+0x8900] ;  /* 0x00890000da50783b */ /* 0x000fe20000004200 */
[----:B------:R-:W-:Y:S02]  /*84d0*/  FADD.FTZ R0, R14, R3 ;  /* 0x000000030e007221 */ /* 0x000fe40000010000 */
[----:B------:R-:W-:Y:S01]  /*84e0*/  FADD.FTZ R2, R12, R2 ;  /* 0x000000020c027221 */ /* 0x000fe20000010000 */
[----:B------:R-:W-:Y:S01]  /*84f0*/  LDSM.16.MT88.4 R112, [R218+0xb900] ;  /* 0x00b90000da70783b */ /* 0x000fe20000004200 */
[----:B------:R-:W-:Y:S02]  /*8500*/  FADD.FTZ R0, R13, R0 ;  /* 0x000000000d007221 */ /* 0x000fe40000010000 */
[----:B------:R-:W-:Y:S01]  /*8510*/  FADD.FTZ R2, R44, R2 ;  /* 0x000000022c027221 */ /* 0x000fe20000010000 */
[----:B------:R-:W-:Y:S01]  /*8520*/  HMMA.16816.F32 R136, R128, R138, R72 ;  /* 0x0000008a8088723c */ /* 0x000fe20000001848 */
[----:B------:R-:W-:Y:S01]  /*8530*/  FADD.FTZ R0, R45, R0 ;  /* 0x000000002d007221 */ /* 0x000fe20000010000 */
[----:B------:R-:W-:Y:S01]  /*8540*/  LDSM.16.MT88.4 R72, [R217+0x8900] ;  /* 0x00890000d948783b */ /* 0x000fe20000004200 */
[----:B------:R-:W-:-:S02]  /*8550*/  FADD.FTZ R2, R46, R2 ;  /* 0x000000022e027221 */ /* 0x000fc40000010000 */
[----:B------:R-:W-:Y:S01]  /*8560*/  FADD.FTZ R0, R47, R0 ;  /* 0x000000002f007221 */ /* 0x000fe20000010000 */
[----:B------:R-:W-:Y:S02]  /*8570*/  LDSM.16.MT88.4 R12, [R219+0xb900] ;  /* 0x00b90000db0c783b */ /* 0x000fe40000004200 */
[----:B------:R-:W-:Y:S02]  /*8580*/  HMMA.16816.F32 R152, R128, R154, R64 ;  /* 0x0000009a8098723c */ /* 0x000fe40000001840 */
[----:B------:R-:W2:Y:S01]  /*8590*/  LDSM.16.MT88.4 R64, [R219+0x5900] ;  /* 0x00590000db40783b */ /* 0x000ea20000004200 */
[----:B------:R-:W-:-:S05]  /*85a0*/  FADD.FTZ R2, R18, R2 ;  /* 0x0000000212027221 */ /* 0x000fca0000010000 */
[----:B------:R-:W-:Y:S01]  /*85b0*/  HMMA.16816.F32 R176, R128, R180, R176 ;  /* 0x000000b480b0723c */ /* 0x000fe200000018b0 */
[----:B------:R-:W-:-:S07]  /*85c0*/  FADD.FTZ R0, R19, R0 ;  /* 0x0000000013007221 */ /* 0x000fce0000010000 */
[----:B------:R-:W-:Y:S01]  /*85d0*/  HMMA.16816.F32 R180, R128, R182, R104 ;  /* 0x000000b680b4723c */ /* 0x000fe20000001868 */
[----:B------:R-:W3:Y:S01]  /*85e0*/  LDSM.16.MT88.4 R104, [R217+0xb900] ;  /* 0x00b90000d968783b */ /* 0x000ee20000004200 */
[----:B------:R-:W-:Y:S02]  /*85f0*/  FADD.FTZ R2, R16, R2 ;  /* 0x0000000210027221 */ /* 0x000fe40000010000 */
[----:B------:R-:W-:Y:S02]  /*8600*/  FADD.FTZ R0, R17, R0 ;  /* 0x0000000011007221 */ /* 0x000fe40000010000 */
[----:B------:R-:W-:Y:S02]  /*8610*/  FADD.FTZ R3, R214, R2 ;  /* 0x00000002d6037221 */ /* 0x000fe40000010000 */
        /* <DEDUP_REMOVED lines=8> */
[----:B------:R-:W-:Y:S02]  /*86a0*/  FADD.FTZ R2, R209, R2 ;  /* 0x00000002d1027221 */ /* 0x000fe40000010000 */
[----:B------:R-:W-:Y:S02]  /*86b0*/  FADD.FTZ R0, R174, R0 ;  /* 0x00000000ae007221 */ /* 0x000fe40000010000 */
[----:B------:R-:W-:Y:S01]  /*86c0*/  FADD.FTZ R3, R175, R2 ;  /* 0x00000002af037221 */ /* 0x000fe20000010000 */
[----:B-1----:R-:W-:Y:S01]  /*86d0*/  HMMA.16816.F32 R164, R128, R168, R164 ;  /* 0x000000a880a4723c */ /* 0x002fe200000018a4 */
[----:B------:R-:W-:Y:S02]  /*86e0*/  FADD.FTZ R2, R198, R0 ;  /* 0x00000000c6027221 */ /* 0x000fe40000010000 */
[----:B------:R-:W-:-:S05]  /*86f0*/  FADD.FTZ R0, R196, R3 ;  /* 0x00000003c4007221 */ /* 0x000fca0000010000 */
[----:B------:R-:W-:Y:S01]  /*8700*/  HMMA.16816.F32 R168, R128, R170, R52 ;  /* 0x000000aa80a8723c */ /* 0x000fe20000001834 */
[----:B------:R-:W-:Y:S02]  /*8710*/  FADD.FTZ R3, R199, R2 ;  /* 0x00000002c7037221 */ /* 0x000fe40000010000 */
[----:B------:R-:W-:-:S05]  /*8720*/  FADD.FTZ R2, R197, R0 ;  /* 0x00000000c5027221 */ /* 0x000fca0000010000 */
[----:B------:R-:W-:Y:S01]  /*8730*/  HMMA.16816.F32 R140, R128, R144, R140 ;  /* 0x00000090808c723c */ /* 0x000fe2000000188c */
[----:B------:R-:W-:-:S07]  /*8740*/  FADD.FTZ R0, R205, R3 ;  /* 0x00000003cd007221 */ /* 0x000fce0000010000 */
[----:B------:R-:W-:Y:S01]  /*8750*/  HMMA.16816.F32 R52, R128, R56, R40 ;  /* 0x000000388034723c */ /* 0x000fe20000001828 */
[----:B------:R-:W-:-:S07]  /*8760*/  FADD.FTZ R2, R204, R2 ;  /* 0x00000002cc027221 */ /* 0x000fce0000010000 */
[C---:B------:R-:W-:Y:S08]  /*8770*/  HMMA.16816.F32 R144, R128.reuse, R146, R68 ;  /* 0x000000928090723c */ /* 0x040ff00000001844 */
[----:B------:R-:W-:Y:S01]  /*8780*/  HMMA.16816.F32 R56, R128, R58, R60 ;  /* 0x0000003a8038723c */ /* 0x000fe2000000183c */
[----:B------:R-:W-:-:S07]  /*8790*/  UIMAD.WIDE UR4, UR11, 0x2aaaaaab, URZ ;  /* 0x2aaaaaab0b0478a5 */ /* 0x000fce000f8e023f */
[C---:B--2---:R-:W-:Y:S08]  /*87a0*/  HMMA.16816.F32 R60, R128.reuse, R64, R76 ;  /* 0x00000040803c723c */ /* 0x044ff0000000184c */
[C---:B------:R-:W-:Y:S01]  /*87b0*/  HMMA.16816.F32 R68, R128.reuse, R72, R88 ;  /* 0x000000488044723c */ /* 0x040fe20000001858 */
[----:B------:R-:W1:Y:S07]  /*87c0*/  LDSM.16.MT88.4 R88, [R220+0x8900] ;  /* 0x00890000dc58783b */ /* 0x000e6e0000004200 */
[C---:B------:R-:W-:Y:S01]  /*87d0*/  HMMA.16816.F32 R160, R128.reuse, R162, R96 ;  /* 0x000000a280a0723c */ /* 0x040fe20000001860 */
[----:B------:R-:W2:Y:S07]  /*87e0*/  LDSM.16.MT88.4 R96, [R219+0x8900] ;  /* 0x00890000db60783b */ /* 0x000eae0000004200 */
[----:B------:R-:W-:Y:S01]  /*87f0*/  HMMA.16816.F32 R76, R128, R80, R100 ;  /* 0x00000050804c723c */ /* 0x000fe20000001864 */
[----:B------:R-:W-:-:S07]  /*8800*/  FADD.FTZ R0, R8, R0 ;  /* 0x0000000008007221 */ /* 0x000fce0000010000 */
[----:B---3--:R-:W-:Y:S01]  /*8810*/  HMMA.16816.F32 R100, R128, R104, R120 ;  /* 0x000000688064723c */ /* 0x008fe20000001878 */
[----:B------:R-:W3:Y:S01]  /*8820*/  LDSM.16.MT88.4 R120, [R220+0xb900] ;  /* 0x00b90000dc78783b */ /* 0x000ee20000004200 */
[----:B------:R-:W-:Y:S01]  /*8830*/  FADD.FTZ R2, R4, R2 ;  /* 0x0000000204027221 */ /* 0x000fe20000010000 */
[----:B------:R-:W-:Y:S01]  /*8840*/  USHF.R.U32.HI UR4, URZ, 0x1f, UR5 ;  /* 0x0000001f3f047899 */ /* 0x000fe20008011605 */
[----:B------:R-:W-:Y:S02]  /*8850*/  FADD.FTZ R0, R9, R0 ;  /* 0x0000000009007221 */ /* 0x000fe40000010000 */
[----:B------:R-:W-:Y:S01]  /*8860*/  FADD.FTZ R2, R6, R2 ;  /* 0x0000000206027221 */ /* 0x000fe20000010000 */
[----:B------:R-:W-:Y:S01]  /*8870*/  ULEA.HI.SX32 UR4, UR5, UR4, 0x1c ;  /* 0x0000000405047291 */ /* 0x000fe2000f8fe23f */
[----:B------:R-:W-:Y:S02]  /*8880*/  FADD.FTZ R0, R11, R0 ;  /* 0x000000000b007221 */ /* 0x000fe40000010000 */
[----:B------:R-:W-:Y:S01]  /*8890*/  FADD.FTZ R2, R5, R2 ;  /* 0x0000000205027221 */ /* 0x000fe20000010000 */
[----:B------:R-:W-:Y:S01]  /*88a0*/  UISETP.LT.AND UP0, UPT, URZ, UR4, UPT ;  /* 0x000000043f00728c */ /* 0x000fe2000bf01270 */
[----:B------:R-:W-:-:S02]  /*88b0*/  FADD.FTZ R3, R10, R0 ;  /* 0x000000000a037221 */ /* 0x000fc40000010000 */
[----:B------:R-:W-:Y:S01]  /*88c0*/  FADD.FTZ R0, R7, R2 ;  /* 0x0000000207007221 */ /* 0x000fe20000010000 */
[----:B------:R-:W-:-:S04]  /*88d0*/  USEL UR4, URZ, UR4, !UP0 ;  /* 0x000000043f047287 */ /* 0x000fc8000c000000 */
[----:B------:R-:W-:Y:S01]  /*88e0*/  UISETP.GE.AND UP0, UPT, UR6, UR4, UPT ;  /* 0x000000040600728c */ /* 0x000fe2000bf06270 */
[----:B------:R4:W-:Y:S04]  /*88f0*/  STL [R1+0x24], R0 ;  /* 0x0000240001007387 */ /* 0x0009e80000100800 */
[----:B------:R4:W-:Y:S01]  /*8900*/  STL [R1+0x20], R3 ;  /* 0x0000200301007387 */ /* 0x0009e20000100800 */
[----:B------:R-:W-:Y:S01]  /*8910*/  PLOP3.LUT P0, PT, PT, PT, UP0, 0x40, 0x0 ;  /* 0x000000000000781c */ /* 0x000fe20003f0e808 */
[C---:B------:R-:W-:Y:S08]  /*8920*/  HMMA.16816.F32 R64, R128.reuse, R66, R84 ;  /* 0x000000428040723c */ /* 0x040ff00000001854 */
[C---:B------:R-:W-:Y:S08]  /*8930*/  HMMA.16816.F32 R72, R128.reuse, R74, R92 ;  /* 0x0000004a8048723c */ /* 0x040ff0000000185c */
[C---:B-1----:R-:W-:Y:S08]  /*8940*/  HMMA.16816.F32 R84, R128.reuse, R88, R108 ;  /* 0x000000588054723c */ /* 0x042ff0000000186c */
[C---:B--2---:R-:W-:Y:S08]  /*8950*/  HMMA.16816.F32 R92, R128.reuse, R96, R184 ;  /* 0x00000060805c723c */ /* 0x044ff000000018b8 */
        /* <DEDUP_REMOVED lines=11> */
[----:B----4-:R-:W2:Y:S04]  /*8a10*/  LDL R47, [R1+0x58] ;  /* 0x00005800012f7983 */ /* 0x010ea80000100800 */
[----:B------:R-:W3:Y:S04]  /*8a20*/  LDL.LU R18, [R1+0x74] ;  /* 0x0000740001127983 */ /* 0x000ee80000300800 */
[----:B------:R-:W3:Y:S04]  /*8a30*/  LDL R19, [R1+0x44] ;  /* 0x0000440001137983 */ /* 0x000ee80000100800 */
[----:B------:R-:W4:Y:S04]  /*8a40*/  LDL R16, [R1+0x6c] ;  /* 0x00006c0001107983 */ /* 0x000f280000100800 */
[----:B------:R-:W4:Y:S04]  /*8a50*/  LDL R17, [R1+0x64] ;  /* 0x0000640001117983 */ /* 0x000f280000100800 */
[----:B------:R-:W4:Y:S04]  /*8a60*/  LDL R214, [R1+0x70] ;  /* 0x0000700001d67983 */ /* 0x000f280000100800 */
[----:B------:R-:W4:Y:S01]  /*8a70*/  LDL R215, [R1+0x60] ;  /* 0x0000600001d77983 */ /* 0x000f220000100800 */
[----:B------:R-:W-:Y:S01]  /*8a80*/  PLOP3.LUT P0, PT, PT, PT, UP1, 0x80, 0x0 ;  /* 0x000000000000781c */ /* 0x000fe20003f0f018 */
[----:B------:R-:W-:-:S02]  /*8a90*/  IMAD.MOV.U32 R175, RZ, RZ, R172 ;  /* 0x000000ffffaf7224 */ /* 0x000fc400078e00ac */
[----:B------:R-:W-:-:S10]  /*8aa0*/  IMAD.MOV.U32 R3, RZ, RZ, R173 ;  /* 0x000000ffff037224 */ /* 0x000fd400078e00ad */
[----:B--2---:R-:W-:Y:S01]  /*8ab0*/  @P0 IMAD.HI.U32 R0, R47, c[0x0][0x2c8], RZ ;  /* 0x0000b2002f000a27 */ /* 0x004fe200078e00ff */
[----:B------:R-:W-:Y:S02]  /*8ac0*/  PLOP3.LUT P0, PT, PT, PT, UP1, 0x80, 0x0 ;  /* 0x000000000000781c */ /* 0x000fe40003f0f018 */
[----:B---3--:R-:W-:-:S05]  /*8ad0*/  SHF.L.U64.HI R2, R19, 0x1, R18 ;  /* 0x0000000113027819 */ /* 0x008fca0000010212 */
[----:B------:R1:W-:Y:S06]  /*8ae0*/  STL [R1+0x40], R2 ;  /* 0x0000400201007387 */ /* 0x0003ec0000100800 */
[----:B------:R-:W-:Y:S02]  /*8af0*/  @P0 SHF.R.U32.HI R0, RZ, c[0x0][0x2cc], R0 ;  /* 0x0000b300ff000a19 */ /* 0x000fe40000011600 */
[C---:B----4-:R-:W-:Y:S01]  /*8b00*/  SHF.L.U64.HI R5, R17.reuse, 0x1, R16 ;  /* 0x0000000111057819 */ /* 0x050fe20000010210 */
[----:B------:R-:W-:Y:S02]  /*8b10*/  IMAD.SHL.U32 R4, R17, 0x2, RZ ;  /* 0x0000000211047824 */ /* 0x000fe400078e00ff */
[----:B-1----:R-:W-:-:S05]  /*8b20*/  IMAD.SHL.U32 R2, R19, 0x2, RZ ;  /* 0x0000000213027824 */ /* 0x002fca00078e00ff */
[----:B------:R1:W-:Y:S04]  /*8b30*/  STL [R1+0x68], R2 ;  /* 0x0000680201007387 */ /* 0x0003e80000100800 */
[----:B------:R2:W-:Y:S04]  /*8b40*/  STL [R1+0x3c], R5 ;  /* 0x00003c0501007387 */ /* 0x0005e80000100800 */
[----:B------:R3:W-:Y:S01]  /*8b50*/  STL [R1+0x38], R4 ;  /* 0x0000380401007387 */ /* 0x0007e20000100800 */
[----:B-1----:R-:W-:Y:S02]  /*8b60*/  SEL R2, RZ, 0x10, P5 ;  /* 0x00000010ff027807 */ /* 0x002fe40002800000 */
[----:B------:R-:W-:-:S02]  /*8b70*/  SEL R2, RZ, 0x10, P4 ;  /* 0x00000010ff027807 */ /* 0x000fc40002000000 */
[C---:B--2---:R-:W-:Y:S01]  /*8b80*/  SHF.L.U64.HI R5, R215.reuse, 0x1, R214 ;  /* 0x00000001d7057819 */ /* 0x044fe200000102d6 */
[----:B---3--:R-:W-:-:S04]  /*8b90*/  IMAD.SHL.U32 R4, R215, 0x2, RZ ;  /* 0x00000002d7047824 */ /* 0x008fc800078e00ff */
[----:B------:R1:W-:Y:S04]  /*8ba0*/  STL [R1+0x34], R5 ;  /* 0x0000340501007387 */ /* 0x0003e80000100800 */
[----:B------:R1:W-:Y:S04]  /*8bb0*/  STL [R1+0x30], R4 ;  /* 0x0000300401007387 */ /* 0x0003e80000100800 */
[----:B------:R1:W-:Y:S02]  /*8bc0*/  @P0 STL [R1+0x54], R0 ;  /* 0x0000540001000387 */ /* 0x0003e40000100800 */
.L_x_3346:
[----:B------:R-:W-:Y:S04]  /*8bd0*/  DEPBAR.LE SB0, 0x0 ;  /* 0x000080000000791a */ /* 0x000fe80000000000 */
[----:B------:R-:W-:Y:S01]  /*8be0*/  BAR.SYNC.DEFER_BLOCKING 0x0 ;  /* 0x0000000000007b1d */ /* 0x000fe20000010000 */
[----:B------:R-:W-:Y:S05]  /*8bf0*/  ISETP.LE.AND P0, PT, RZ, UR6, PT ;  /* 0x00000006ff007c0c */ /* 0x000fea000bf03270 */
[----:B-----5:R2:W3:Y:S04]  /*8c00*/  LDSM.16.M88.4 R48, [R223+0x18100] ;  /* 0x01810000df30783b */ /* 0x0204e80000000200 */
        /* <DEDUP_REMOVED lines=14> */
[----:B---34-:R-:W3:Y:S01]  /*8cf0*/  LDL R2, [R1+0x2c] ;  /* 0x00002c0001027983 */ /* 0x018ee20000100800 */
[----:B------:R-:W-:Y:S03]  /*8d00*/  SEL R23, RZ, 0x10, P5 ;  /* 0x00000010ff177807 */ /* 0x000fe60002800000 */
[----:B------:R-:W4:Y:S04]  /*8d10*/  LDL R6, [R1+0x28] ;  /* 0x0000280001067983 */ /* 0x000f280000100800 */
        /* <DEDUP_REMOVED lines=8> */
[----:B-1-3--:R-:W-:Y:S01]  /*8da0*/  SHF.R.S32.HI R0, RZ, 0x1f, R2 ;  /* 0x0000001fff007819 */ /* 0x00afe20000011402 */
        /* <DEDUP_REMOVED lines=12> */
[----:B------:R-:W1:Y:S01]  /*8e70*/  SHFL.IDX PT, R0, R6, RZ, 0x181f ;  /* 0x00181fff06007589 */ /* 0x000e6200000e0000 */
[C---:B--2---:R-:W-:Y:S01]  /*8e80*/  IMAD.SHL.U32 R12, R13.reuse, 0x2, RZ ;  /* 0x000000020d0c7824 */ /* 0x044fe200078e00ff */
[----:B-----5:R-:W-:Y:S02]  /*8e90*/  SHF.L.U64.HI R13, R13, 0x1, R20 ;  /* 0x000000010d0d7819 */ /* 0x020fe40000010214 */
[----:B------:R-:W2:Y:S01]  /*8ea0*/  SHFL.IDX PT, R2, R7, RZ, 0x181f ;  /* 0x00181fff07027589 */ /* 0x000ea200000e0000 */
[----:B-1----:R-:W-:Y:S05]  /*8eb0*/  IADD3 R14, P0, R0, R36, RZ ;  /* 0x00000024000e7210 */ /* 0x002fea0007f1e0ff */
[----:B--2---:R-:W-:Y:S01]  /*8ec0*/  IMAD.X R15, R2, 0x1, R31, P0 ;  /* 0x00000001020f7824 */ /* 0x004fe200000e061f */
[----:B------:R-:W-:Y:S04]  /*8ed0*/  IADD3 R4, P0, R0, R22, RZ ;  /* 0x0000001600047210 */ /* 0x000fe80007f1e0ff */
[----:B------:R-:W-:Y:S01]  /*8ee0*/  @!PT LDS RZ, [RZ] ;  /* 0x00000000fffff984 */ /* 0x000fe20000000800 */
[----:B------:R1:W-:Y:S01]  /*8ef0*/  LDGSTS.E.BYPASS.LTC128B.128 [R252], [R14.64], !P2 ;  /* 0x000000000efc7fae */ /* 0x0003e2000d101d50 */
[----:B------:R-:W-:Y:S05]  /*8f00*/  IMAD.X R5, R2, 0x1, R30, P0 ;  /* 0x0000000102057824 */ /* 0x000fea00000e061e */
[----:B------:R2:W-:Y:S02]  /*8f10*/  LDGSTS.E.BYPASS.LTC128B.128 [R252+0x3000], [R4.64], !P5 ;  /* 0x0300000004fc7fae */ /* 0x0005e4000e901d50 */
[-C--:B--2---:R-:W-:Y:S05]  /*8f20*/  IADD3 R4, P0, R0, R29.reuse, RZ ;  /* 0x0000001d00047210 */ /* 0x084fea0007f1e0ff */
[----:B------:R-:W-:Y:S01]  /*8f30*/  IMAD.X R5, R2, 0x1, R28, P0 ;  /* 0x0000000102057824 */ /* 0x000fe200000e061c */
[----:B------:R-:W-:Y:S02]  /*8f40*/  IADD3 R20, P0, R0, R12, RZ ;  /* 0x0000000c00147210 */ /* 0x000fe40007f1e0ff */
[----:B------:R-:W-:Y:S03]  /*8f50*/  SHFL.IDX PT, R0, R6, 0x2, 0x181f ;  /* 0x00581f0006007f89 */ /* 0x000fe600000e0000 */
[----:B------:R-:W-:Y:S01]  /*8f60*/  IMAD.X R21, R2, 0x1, R13, P0 ;  /* 0x0000000102157824 */ /* 0x000fe200000e060d */
[----:B------:R2:W-:Y:S04]  /*8f70*/  LDGSTS.E.BYPASS.LTC128B.128 [R252+0x6000], [R4.64], !P4 ;  /* 0x0600000004fc7fae */ /* 0x0005e8000e101d50 */
[----:B------:R3:W-:Y:S04]  /*8f80*/  LDGSTS.E.BYPASS.LTC128B.128 [R252+0x9000], [R20.64], !P6 ;  /* 0x0900000014fc7fae */ /* 0x0007e8000f101d50 */
[----:B------:R-:W-:Y:S04]  /*8f90*/  SHFL.IDX PT, R2, R7, 0x2, 0x181f ;  /* 0x00581f0007027f89 */ /* 0x000fe800000e0000 */
[----:B--2---:R-:W1:Y:S04]  /*8fa0*/  SHFL.IDX PT, R4, R6, 0x1, 0x181f ;  /* 0x00381f0006047f89 */ /* 0x004e6800000e0000 */
[----:B------:R-:W2:Y:S01]  /*8fb0*/  SHFL.IDX PT, R5, R7, 0x1, 0x181f ;  /* 0x00381f0007057f89 */ /* 0x000ea200000e0000 */
[C---:B-1----:R-:W-:Y:S05]  /*8fc0*/  IADD3 R14, P0, R4.reuse, R36, RZ ;  /* 0x00000024040e7210 */ /* 0x042fea0007f1e0ff */
[C---:B--2---:R-:W-:Y:S05]  /*8fd0*/  IMAD.X R15, R5.reuse, 0x1, R31, P0 ;  /* 0x00000001050f7824 */ /* 0x044fea00000e061f */
[----:B------:R1:W-:Y:S02]  /*8fe0*/  LDGSTS.E.BYPASS.LTC128B.128 [R252+0x1000], [R14.64], !P2 ;  /* 0x010000000efc7fae */ /* 0x0003e4000d101d50 */
[C---:B-1----:R-:W-:Y:S05]  /*8ff0*/  IADD3 R14, P0, R4.reuse, R22, RZ ;  /* 0x00000016040e7210 */ /* 0x042fea0007f1e0ff */
[C---:B------:R-:W-:Y:S01]  /*9000*/  IMAD.X R15, R5.reuse, 0x1, R30, P0 ;  /* 0x00000001050f7824 */ /* 0x040fe200000e061e */
[C---:B------:R-:W-:Y:S04]  /*9010*/  IADD3 R6, P0, R4.reuse, R29, RZ ;  /* 0x0000001d04067210 */ /* 0x040fe80007f1e0ff */
[----:B------:R3:W-:Y:S01]  /*9020*/  LDGSTS.E.BYPASS.LTC128B.128 [R252+0x4000], [R14.64], !P5 ;  /* 0x040000000efc7fae */ /* 0x0007e2000e901d50 */
[C---:B------:R-:W-:Y:S01]  /*9030*/  IMAD.X R7, R5.reuse, 0x1, R28, P0 ;  /* 0x0000000105077824 */ /* 0x040fe200000e061c */
[----:B------:R-:W-:Y:S04]  /*9040*/  IADD3 R4, P0, R4, R12, RZ ;  /* 0x0000000c04047210 */ /* 0x000fe80007f1e0ff */
[----:B------:R3:W-:Y:S01]  /*9050*/  LDGSTS.E.BYPASS.LTC128B.128 [R252+0x7000], [R6.64], !P4 ;  /* 0x0700000006fc7fae */ /* 0x0007e2000e101d50 */
[----:B------:R-:W-:Y:S05]  /*9060*/  IMAD.X R5, R5, 0x1, R13, P0 ;  /* 0x0000000105057824 */ /* 0x000fea00000e060d */
[----:B------:R1:W-:Y:S02]  /*9070*/  LDGSTS.E.BYPASS.LTC128B.128 [R252+0xa000], [R4.64], !P6 ;  /* 0x0a00000004fc7fae */ /* 0x0003e4000f101d50 */
[----:B-1----:R-:W-:Y:S05]  /*9080*/  IADD3 R4, P0, R0, R36, RZ ;  /* 0x0000002400047210 */ /* 0x002fea0007f1e0ff */
[----:B------:R-:W-:Y:S05]  /*9090*/  IMAD.X R5, R2, 0x1, R31, P0 ;  /* 0x0000000102057824 */ /* 0x000fea00000e061f */
[----:B------:R1:W-:Y:S02]  /*90a0*/  LDGSTS.E.BYPASS.LTC128B.128 [R252+0x2000], [R4.64], !P2 ;  /* 0x0200000004fc7fae */ /* 0x0003e4000d101d50 */
[C---:B-1----:R-:W-:Y:S04]  /*90b0*/  IADD3 R4, -R23.reuse, 0x10, RZ ;  /* 0x0000001017047810 */ /* 0x042fe80007ffe1ff */
[----:B------:R-:W-:Y:S04]  /*90c0*/  LOP3.LUT R4, R4, 0xf, RZ, 0xc0, !PT ;  /* 0x0000000f04047812 */ /* 0x000fe800078ec0ff */
[----:B------:R-:W-:Y:S02]  /*90d0*/  IADD3 R4, P1, P0, R4, R0, R22 ;  /* 0x0000000004047210 */ /* 0x000fe4000783e016 */
[----:B------:R-:W-:Y:S02]  /*90e0*/  SEL R22, RZ, 0x10, P6 ;  /* 0x00000010ff167807 */ /* 0x000fe40003000000 */
[----:B------:R-:W-:Y:S02]  /*90f0*/  IADD3.X R5, RZ, R2, R30, P1, P0 ;  /* 0x00000002ff057210 */ /* 0x000fe40000fe041e */
[----:B------:R-:W-:Y:S02]  /*9100*/  ISETP.NE.U32.AND P0, PT, R23, RZ, PT ;  /* 0x000000ff1700720c */ /* 0x000fe40003f05070 */
[----:B------:R-:W-:Y:S11]  /*9110*/  SEL R23, RZ, 0x10, P4 ;  /* 0x00000010ff177807 */ /* 0x000ff60002000000 */
[----:B------:R1:W-:Y:S02]  /*9120*/  LDGSTS.E.BYPASS.LTC128B.128.ZFILL [R252+0x5000], [R4.64], P0 ;  /* 0x0500000004fc7fae */ /* 0x0003e40008141d50 */
[----:B-1----:R-:W-:Y:S04]  /*9130*/  IADD3 R4, -R22, 0x10, RZ ;  /* 0x0000001016047810 */ /* 0x002fe80007ffe1ff */
[----:B------:R-:W-:Y:S04]  /*9140*/  LOP3.LUT R4, R4, 0xf, RZ, 0xc0, !PT ;  /* 0x0000000f04047812 */ /* 0x000fe800078ec0ff */
[----:B------:R-:W-:Y:S02]  /*9150*/  IADD3 R12, P1, P0, R4, R0, R12 ;  /* 0x00000000040c7210 */ /* 0x000fe4000783e00c */
[C---:B------:R-:W-:Y:S02]  /*9160*/  IADD3 R4, -R23.reuse, 0x10, RZ ;  /* 0x0000001017047810 */ /* 0x040fe40007ffe1ff */
[----:B------:R-:W-:Y:S02]  /*9170*/  IADD3.X R13, RZ, R2, R13, P1, P0 ;  /* 0x00000002ff0d7210 */ /* 0x000fe40000fe040d */
[----:B------:R-:W-:Y:S04]  /*9180*/  LOP3.LUT R4, R4, 0xf, RZ, 0xc0, !PT ;  /* 0x0000000f04047812 */ /* 0x000fe800078ec0ff */
[----:B------:R-:W-:Y:S04]  /*9190*/  IADD3 R4, P1, P0, R4, R0, R29 ;  /* 0x0000000004047210 */ /* 0x000fe8000783e01d */
[----:B------:R-:W-:Y:S02]  /*91a0*/  IADD3.X R5, RZ, R2, R28, P1, P0 ;  /* 0x00000002ff057210 */ /* 0x000fe40000fe041c */
[----:B------:R-:W-:Y:S11]  /*91b0*/  ISETP.NE.U32.AND P0, PT, R23, RZ, PT ;  /* 0x000000ff1700720c */ /* 0x000ff60003f05070 */
[----:B------:R-:W-:Y:S02]  /*91c0*/  @!UPT UIADD3 URZ, URZ, URZ, URZ ;  /* 0x0000003f3f3ff290 */ /* 0x000fe4000fffe03f */
[----:B------:R3:W-:Y:S01]  /*91d0*/  LDGSTS.E.BYPASS.LTC128B.128.ZFILL [R252+0x8000], [R4.64], P0 ;  /* 0x0800000004fc7fae */ /* 0x0007e20008141d50 */
[----:B------:R-:W-:Y:S11]  /*91e0*/  ISETP.NE.U32.AND P0, PT, R22, RZ, PT ;  /* 0x000000ff1600720c */ /* 0x000ff60003f05070 */
[----:B------:R-:W-:Y:S02]  /*91f0*/  @!UPT UIADD3 URZ, URZ, URZ, URZ ;  /* 0x0000003f3f3ff290 */ /* 0x000fe4000fffe03f */
[----:B------:R3:W-:Y:S02]  /*9200*/  LDGSTS.E.BYPASS.LTC128B.128.ZFILL [R252+0xb000], [R12.64], P0 ;  /* 0x0b0000000cfc7fae */ /* 0x0007e40008141d50 */
.L_x_3344:
        /* <DEDUP_REMOVED lines=89> */
[----:B------:R-:W2:Y:S06]  /*97a0*/  LDSM.16.M88.4 R184, [R241] ;  /* 0x00000000f1b8783b */ /* 0x000eac0000000200 */
        /* <DEDUP_REMOVED lines=206> */
[----:B------:R-:W2:Y:S01]  /*a490*/  LDL R0, [R1+0x4c] ;  /* 0x00004c0001007983 */ /* 0x000ea20000100800 */
[----:B------:R-:W-:Y:S01]  /*a4a0*/  IMAD.MOV.U32 R2, RZ, RZ, c[0x0][0x2b8] ;  /* 0x0000ae00ff027624 */ /* 0x000fe200078e00ff */
[----:B------:R-:W-:Y:S01]  /*a4b0*/  UIMAD UR5, UR6, 0x60, UR12 ;  /* 0x00000060060578a4 */ /* 0x000fe2000f8e020c */
[----:B------:R-:W-:Y:S01]  /*a4c0*/  IMAD.MOV.U32 R184, RZ, RZ, RZ ;  /* 0x000000ffffb87224 */ /* 0x000fe200078e00ff */
[----:B------:R-:W3:Y:S01]  /*a4d0*/  LDL R201, [R1+0x38] ;  /* 0x0000380001c97983 */ /* 0x000ee20000100800 */
[----:B------:R-:W-:Y:S02]  /*a4e0*/  SEL R215, RZ, 0x10, P5 ;  /* 0x00000010ffd77807 */ /* 0x000fe40002800000 */
[----:B------:R-:W-:Y:S01]  /*a4f0*/  ISETP.NE.AND P1, PT, R2, 0x1, PT ;  /* 0x000000010200780c */ /* 0x000fe20003f25270 */
[----:B------:R-:W4:Y:S01]  /*a500*/  LDL R198, [R1+0x3c] ;  /* 0x00003c0001c67983 */ /* 0x000f220000100800 */
[----:B------:R-:W-:Y:S01]  /*a510*/  IMAD.U32 R2, RZ, RZ, UR5 ;  /* 0x00000005ff027e24 */ /* 0x000fe2000f8e00ff */
[----:B------:R-:W-:Y:S02]  /*a520*/  SEL R212, RZ, 0x10, P4 ;  /* 0x00000010ffd47807 */ /* 0x000fe40002000000 */
[----:B------:R-:W5:Y:S01]  /*a530*/  LDL R199, [R1+0x30] ;  /* 0x0000300001c77983 */ /* 0x000f620000100800 */
[----:B------:R-:W-:Y:S02]  /*a540*/  IADD3 R194, -R215, 0x10, RZ ;  /* 0x00000010d7c27810 */ /* 0x000fe40007ffe1ff */
[----:B------:R-:W-:Y:S01]  /*a550*/  IADD3 R192, -R212, 0x10, RZ ;  /* 0x00000010d4c07810 */ /* 0x000fe20007ffe1ff */
[----:B------:R-:W3:Y:S01]  /*a560*/  LDL R196, [R1+0x34] ;  /* 0x0000340001c47983 */ /* 0x000ee20000100800 */
[----:B------:R-:W-:Y:S02]  /*a570*/  LOP3.LUT R194, R194, 0xf, RZ, 0xc0, !PT ;  /* 0x0000000fc2c27812 */ /* 0x000fe400078ec0ff */
[----:B------:R-:W-:Y:S01]  /*a580*/  LOP3.LUT R192, R192, 0xf, RZ, 0xc0, !PT ;  /* 0x0000000fc0c07812 */ /* 0x000fe200078ec0ff */
        /* <DEDUP_REMOVED lines=15> */
[----:B------:R-:W-:Y:S02]  /*a680*/  IMAD R0, R0, c[0x0][0x1e0], RZ ;  /* 0x0000780000007a24 */ /* 0x000fe400078e02ff */
[----:B------:R-:W1:Y:S02]  /*a690*/  LDL R213, [R1+0x48] ;  /* 0x0000480001d57983 */ /* 0x000e640000100800 */
[C---:B------:R-:W-:Y:S02]  /*a6a0*/  IMAD R0, R185.reuse, c[0x0][0x1e4], R0 ;  /* 0x00007900b9007a24 */ /* 0x040fe400078e0200 */
[----:B------:R-:W4:Y:S01]  /*a6b0*/  LDL R200, [R1+0x50] ;  /* 0x0000500001c87983 */ /* 0x000f220000100800 */
[----:B--2---:R-:W-:Y:S04]  /*a6c0*/  IMAD.WIDE.U32 R172, R185, c[0x0][0x1e0], RZ ;  /* 0x00007800b9ac7a25 */ /* 0x004fe800078e00ff */
[----:B------:R-:W-:Y:S01]  /*a6d0*/  IMAD.IADD R173, R173, 0x1, R0 ;  /* 0x00000001adad7824 */ /* 0x000fe200078e0200 */
[----:B---3--:R2:W-:Y:S01]  /*a6e0*/  STL [R1+0x28], R184 ;  /* 0x000028b801007387 */ /* 0x0085e20000100800 */
[----:B------:R-:W-:Y:S02]  /*a6f0*/  SHF.R.S32.HI R0, RZ, 0x1f, R184 ;  /* 0x0000001fff007819 */ /* 0x000fe400000114b8 */
[----:B------:R-:W-:Y:S04]  /*a700*/  IMAD.WIDE.U32 R172, R184, c[0x0][0x1f0], R172 ;  /* 0x00007c00b8ac7a25 */ /* 0x000fe800078e00ac */
[----:B------:R-:W-:Y:S02]  /*a710*/  IMAD R0, R0, c[0x0][0x1f0], RZ ;  /* 0x00007c0000007a24 */ /* 0x000fe400078e02ff */
[----:B-1----:R-:W-:Y:S02]  /*a720*/  IMAD.SHL.U32 R185, R213, 0x2, RZ ;  /* 0x00000002d5b97824 */ /* 0x002fe400078e00ff */
[----:B------:R-:W-:Y:S01]  /*a730*/  IMAD R0, R184, c[0x0][0x1f4], R0 ;  /* 0x00007d00b8007a24 */ /* 0x000fe200078e0200 */
[----:B--2---:R-:W-:Y:S04]  /*a740*/  IADD3 R184, P0, R172, UR22, RZ ;  /* 0x00000016acb87c10 */ /* 0x004fe8000ff1e0ff */
[----:B------:R-:W-:Y:S02]  /*a750*/  IADD3.X R172, R173, UR19, R0, P0, !PT ;  /* 0x00000013adac7c10 */ /* 0x000fe400087fe400 */
[C---:B------:R-:W-:Y:S04]  /*a760*/  LEA R174, P0, R184.reuse, c[0x0][0x1c8], 0x1 ;  /* 0x00007200b8ae7a11 */ /* 0x040fe800078008ff */
[----:B------:R-:W-:Y:S01]  /*a770*/  LEA.HI.X R184, R184, c[0x0][0x1cc], R172, 0x1, P0 ;  /* 0x00007300b8b87a11 */ /* 0x000fe200000f0cac */
[----:B------:R-:W-:Y:S04]  /*a780*/  SHFL.IDX PT, R0, R174, RZ, 0x181f ;  /* 0x00181fffae007589 */ /* 0x000fe800000e0000 */
[----:B------:R-:W1:Y:S04]  /*a790*/  SHFL.IDX PT, R172, R174, 0x2, 0x181f ;  /* 0x00581f00aeac7f89 */ /* 0x000e6800000e0000 */
[----:B------:R-:W4:Y:S04]  /*a7a0*/  SHFL.IDX PT, R173, R184, 0x2, 0x181f ;  /* 0x00581f00b8ad7f89 */ /* 0x000f2800000e0000 */
[----:B------:R-:W2:Y:S01]  /*a7b0*/  SHFL.IDX PT, R2, R184, RZ, 0x181f ;  /* 0x00181fffb8027589 */ /* 0x000ea200000e0000 */
[-C--:B-1----:R-:W-:Y:S04]  /*a7c0*/  IADD3 R194, P1, P0, R194, R172.reuse, R201 ;  /* 0x000000acc2c27210 */ /* 0x082fe8000783e0c9 */
[-C--:B----4-:R-:W-:Y:S02]  /*a7d0*/  IADD3.X R195, RZ, R173.reuse, R198, P1, P0 ;  /* 0x000000adffc37210 */ /* 0x090fe40000fe04c6 */
[-C--:B-----5:R-:W-:Y:S04]  /*a7e0*/  IADD3 R192, P1, P0, R192, R172.reuse, R199 ;  /* 0x000000acc0c07210 */ /* 0x0a0fe8000783e0c7 */
[----:B------:R-:W-:Y:S02]  /*a7f0*/  IADD3.X R193, RZ, R173, R196, P1, P0 ;  /* 0x000000adffc17210 */ /* 0x000fe40000fe04c4 */
[----:B------:R-:W-:Y:S05]  /*a800*/  IADD3 R188, P0, R0, R197, RZ ;  /* 0x000000c500bc7210 */ /* 0x000fea0007f1e0ff */
[----:B--2---:R-:W-:Y:S01]  /*a810*/  IMAD.X R189, R2, 0x1, R214, P0 ;  /* 0x0000000102bd7824 */ /* 0x004fe200000e06d6 */
[----:B------:R-:W-:Y:S04]  /*a820*/  IADD3 R186, P0, R0, R201, RZ ;  /* 0x000000c900ba7210 */ /* 0x000fe80007f1e0ff */
[----:B------:R1:W-:Y:S01]  /*a830*/  LDGSTS.E.BYPASS.LTC128B.128 [R251+0xc100], [R188.64], !P2 ;  /* 0x0c100000bcfb7fae */ /* 0x0003e2000d101d50 */
[----:B------:R-:W-:Y:S05]  /*a840*/  IMAD.X R187, R2, 0x1, R198, P0 ;  /* 0x0000000102bb7824 */ /* 0x000fea00000e06c6 */
[----:B------:R2:W-:Y:S02]  /*a850*/  LDGSTS.E.BYPASS.LTC128B.128 [R251+0xf100], [R186.64], !P5 ;  /* 0x0f100000bafb7fae */ /* 0x0005e4000e901d50 */
[----:B--2---:R-:W-:Y:S05]  /*a860*/  IADD3 R186, P0, R0, R199, RZ ;  /* 0x000000c700ba7210 */ /* 0x004fea0007f1e0ff */
[----:B------:R-:W-:Y:S01]  /*a870*/  IMAD.X R187, R2, 0x1, R196, P0 ;  /* 0x0000000102bb7824 */ /* 0x000fe200000e06c4 */
[----:B------:R-:W-:Y:S02]  /*a880*/  IADD3 R190, P0, R0, R185, RZ ;  /* 0x000000b900be7210 */ /* 0x000fe40007f1e0ff */
[----:B------:R-:W1:Y:S04]  /*a890*/  SHFL.IDX PT, R0, R174, 0x1, 0x181f ;  /* 0x00381f00ae007f89 */ /* 0x000e6800000e0000 */
[----:B------:R2:W-:Y:S02]  /*a8a0*/  LDGSTS.E.BYPASS.LTC128B.128 [R251+0x12100], [R186.64], !P4 ;  /* 0x12100000bafb7fae */ /* 0x0005e4000e101d50 */
[----:B--2---:R-:W-:Y:S02]  /*a8b0*/  SHF.L.U64.HI R186, R213, 0x1, R200 ;  /* 0x00000001d5ba7819 */ /* 0x004fe400000102c8 */
[----:B------:R-:W-:Y:S03]  /*a8c0*/  SEL R213, RZ, 0x10, P6 ;  /* 0x00000010ffd57807 */ /* 0x000fe60003000000 */
[----:B------:R-:W-:Y:S01]  /*a8d0*/  IMAD.X R191, R2, 0x1, R186, P0 ;  /* 0x0000000102bf7824 */ /* 0x000fe200000e06ba */
[----:B-1----:R-:W-:Y:S01]  /*a8e0*/  IADD3 R188, P0, R0, R197, RZ ;  /* 0x000000c500bc7210 */ /* 0x002fe20007f1e0ff */
[----:B------:R-:W1:Y:S04]  /*a8f0*/  SHFL.IDX PT, R2, R184, 0x1, 0x181f ;  /* 0x00381f00b8027f89 */ /* 0x000e6800000e0000 */
[----:B------:R2:W-:Y:S01]  /*a900*/  LDGSTS.E.BYPASS.LTC128B.128 [R251+0x15100], [R190.64], !P6 ;  /* 0x15100000befb7fae */ /* 0x0005e2000f101d50 */
[----:B-1----:R-:W-:Y:S05]  /*a910*/  IMAD.X R189, R2, 0x1, R214, P0 ;  /* 0x0000000102bd7824 */ /* 0x002fea00000e06d6 */
[----:B------:R1:W-:Y:S01]  /*a920*/  LDGSTS.E.BYPASS.LTC128B.128 [R251+0xd100], [R188.64], !P2 ;  /* 0x0d100000bcfb7fae */ /* 0x0003e2000d101d50 */
[----:B--2---:R-:W-:Y:S04]  /*a930*/  IADD3 R190, -R213, 0x10, RZ ;  /* 0x00000010d5be7810 */ /* 0x004fe80007ffe1ff */
[----:B------:R-:W-:Y:S02]  /*a940*/  LOP3.LUT R190, R190, 0xf, RZ, 0xc0, !PT ;  /* 0x0000000fbebe7812 */ /* 0x000fe400078ec0ff */
[----:B-1----:R-:W-:Y:S05]  /*a950*/  IADD3 R188, P0, R0, R201, RZ ;  /* 0x000000c900bc7210 */ /* 0x002fea0007f1e0ff */
[----:B------:R-:W-:Y:S01]  /*a960*/  IMAD.X R189, R2, 0x1, R198, P0 ;  /* 0x0000000102bd7824 */ /* 0x000fe200000e06c6 */
[----:B------:R-:W-:Y:S04]  /*a970*/  IADD3 R190, P1, P0, R190, R172, R185 ;  /* 0x000000acbebe7210 */ /* 0x000fe8000783e0b9 */
[----:B------:R1:W-:Y:S01]  /*a980*/  LDGSTS.E.BYPASS.LTC128B.128 [R251+0x10100], [R188.64], !P5 ;  /* 0x10100000bcfb7fae */ /* 0x0003e2000e901d50 */
[----:B------:R-:W-:Y:S02]  /*a990*/  IADD3.X R191, RZ, R173, R186, P1, P0 ;  /* 0x000000adffbf7210 */ /* 0x000fe40000fe04ba */
[C---:B------:R-:W-:Y:S02]  /*a9a0*/  IADD3 R184, P1, R0.reuse, R199, RZ ;  /* 0x000000c700b87210 */ /* 0x040fe40007f3e0ff */
[----:B-1----:R-:W-:Y:S03]  /*a9b0*/  IADD3 R188, P0, R0, R185, RZ ;  /* 0x000000b900bc7210 */ /* 0x002fe60007f1e0ff */
[C---:B------:R-:W-:Y:S02]  /*a9c0*/  IMAD.X R185, R2.reuse, 0x1, R196, P1 ;  /* 0x0000000102b97824 */ /* 0x040fe400008e06c4 */
[----:B------:R-:W-:Y:S03]  /*a9d0*/  IMAD.X R189, R2, 0x1, R186, P0 ;  /* 0x0000000102bd7824 */ /* 0x000fe600000e06ba */
[----:B------:R1:W-:Y:S01]  /*a9e0*/  LDGSTS.E.BYPASS.LTC128B.128 [R251+0x13100], [R184.64], !P4 ;  /* 0x13100000b8fb7fae */ /* 0x0003e2000e101d50 */
[----:B------:R-:W-:Y:S03]  /*a9f0*/  IADD3 R172, P0, R172, R197, RZ ;  /* 0x000000c5acac7210 */ /* 0x000fe60007f1e0ff */
[----:B------:R1:W-:Y:S02]  /*aa00*/  LDGSTS.E.BYPASS.LTC128B.128 [R251+0x16100], [R188.64], !P6 ;  /* 0x16100000bcfb7fae */ /* 0x0003e4000f101d50 */
[----:B------:R-:W-:Y:S01]  /*aa10*/  IMAD.X R173, R173, 0x1, R214, P0 ;  /* 0x00000001adad7824 */ /* 0x000fe200000e06d6 */
[----:B------:R-:W-:Y:S04]  /*aa20*/  ISETP.NE.U32.AND P0, PT, R215, RZ, PT ;  /* 0x000000ffd700720c */ /* 0x000fe80003f05070 */
[----:B------:R1:W-:Y:S09]  /*aa30*/  LDGSTS.E.BYPASS.LTC128B.128 [R251+0xe100], [R172.64], !P2 ;  /* 0x0e100000acfb7fae */ /* 0x0003f2000d101d50 */
[----:B------:R1:W-:Y:S01]  /*aa40*/  LDGSTS.E.BYPASS.LTC128B.128.ZFILL [R251+0x11100], [R194.64], P0 ;  /* 0x11100000c2fb7fae */ /* 0x0003e20008141d50 */
[----:B------:R-:W-:Y:S11]  /*aa50*/  ISETP.NE.U32.AND P0, PT, R212, RZ, PT ;  /* 0x000000ffd400720c */ /* 0x000ff60003f05070 */
[----:B------:R-:W-:Y:S02]  /*aa60*/  @!UPT UIADD3 URZ, URZ, URZ, URZ ;  /* 0x0000003f3f3ff290 */ /* 0x000fe4000fffe03f */
[----:B------:R1:W-:Y:S01]  /*aa70*/  LDGSTS.E.BYPASS.LTC128B.128.ZFILL [R251+0x14100], [R192.64], P0 ;  /* 0x14100000c0fb7fae */ /* 0x0003e20008141d50 */
[----:B------:R-:W-:Y:S11]  /*aa80*/  ISETP.NE.U32.AND P0, PT, R213, RZ, PT ;  /* 0x000000ffd500720c */ /* 0x000ff60003f05070 */
[----:B------:R-:W-:Y:S02]  /*aa90*/  @!UPT UIADD3 URZ, URZ, URZ, URZ ;  /* 0x0000003f3f3ff290 */ /* 0x000fe4000fffe03f */
[----:B------:R1:W-:Y:S02]  /*aaa0*/  LDGSTS.E.BYPASS.LTC128B.128.ZFILL [R251+0x17100], [R190.64], P0 ;  /* 0x17100000befb7fae */ /* 0x0003e40008141d50 */
.L_x_3345:
[----:B------:R-:W2:Y:S01]  /*aab0*/  LDL R2, [R1+0x54] ;  /* 0x0000540001027983 */ /* 0x000ea20000100800 */
[----:B------:R-:W-:Y:S01]  /*aac0*/  PLOP3.LUT P0, PT, PT, PT, UP1, 0x80, 0x0 ;  /* 0x000000000000781c */ /* 0x000fe20003f0f018 */
[----:B------:R-:W-:Y:S02]  /*aad0*/  UIMAD UR5, UR6, -0x60, URZ ;  /* 0xffffffa0060578a4 */ /* 0x000fe4000f8e023f */
[----:B------:R3:W2:Y:S01]  /*aae0*/  LDL R0, [R1+0x58] ;  /* 0x0000580001007983 */ /* 0x0006a20000100800 */
[----:B------:R-:W-:Y:S02]  /*aaf0*/  UISETP.GT.AND UP0, UPT, UR6, UR4, UPT ;  /* 0x000000040600728c */ /* 0x000fe4000bf04270 */
[----:B------:R-:W-:Y:S01]  /*ab00*/  UIADD3 UR6, UR6, -0x1, URZ ;  /* 0xffffffff06067890 */ /* 0x000fe2000fffe03f */
[----:B------:R-:W4:Y:S04]  /*ab10*/  LDL R174, [R1+0x5c] ;  /* 0x00005c0001ae7983 */ /* 0x000f280000100800 */
[----:B------:R-:W0:Y:S02]  /*ab20*/  LDGDEPBAR ;  /* 0x00000000000079af */ /* 0x000e240000000000 */
[----:B--2---:R-:W-:Y:S02]  /*ab30*/  @P0 MOV R0, R2 ;  /* 0x0000000200000202 */ /* 0x004fe40000000f00 */
[----:B------:R-:W-:Y:S04]  /*ab40*/  MOV R2, UR13 ;  /* 0x0000000d00027c02 */ /* 0x000fe80008000f00 */
[----:B-1----:R-:W-:Y:S08]  /*ab50*/  SHFL.IDX PT, R173, R0, 0x1, 0x1c1f ;  /* 0x003c1f0000ad7f89 */ /* 0x002ff000000e0000 */
[----:B------:R1:W2:Y:S02]  /*ab60*/  SHFL.IDX PT, R172, R0, RZ, 0x1c1f ;  /* 0x001c1fff00ac7589 */ /* 0x0002a400000e0000 */
[----:B-1----:R-:W-:Y:S04]  /*ab70*/  MOV R0, UR5 ;  /* 0x0000000500007c02 */ /* 0x002fe80008000f00 */
[----:B----4-:R-:W-:Y:S04]  /*ab80*/  IADD3 R0, -R174, 0x1, R0 ;  /* 0x00000001ae007810 */ /* 0x010fe80007ffe100 */
[----:B------:R-:W-:Y:S04]  /*ab90*/  IADD3 R0, -R2, UR7, R0 ;  /* 0x0000000702007c10 */ /* 0x000fe8000fffe100 */
[C---:B--2---:R-:W-:Y:S02]  /*aba0*/  IADD3 R2, R0.reuse, R172, RZ ;  /* 0x000000ac00027210 */ /* 0x044fe40007ffe0ff */
[----:B------:R-:W-:Y:S02]  /*abb0*/  IADD3 R0, R0, R173, RZ ;  /* 0x000000ad00007210 */ /* 0x000fe40007ffe0ff */
[----:B------:R-:W-:Y:S04]  /*abc0*/  ISETP.GT.AND P0, PT, R2, RZ, PT ;  /* 0x000000ff0200720c */ /* 0x000fe80003f04270 */
[----:B------:R-:W-:Y:S02]  /*abd0*/  FSEL R4, R4, -INF , P0 ;  /* 0xff80000004047808 */ /* 0x000fe40000000000 */
[----:B------:R-:W-:Y:S02]  /*abe0*/  ISETP.GT.AND P0, PT, R2, 0x1, PT ;  /* 0x000000010200780c */ /* 0x000fe40003f04270 */
[----:B------:R-:W-:Y:S02]  /*abf0*/  FMNMX.FTZ R173, R4, R3, !PT ;  /* 0x0000000304ad7209 */ /* 0x000fe40007810000 */
[----:B------:R-:W-:Y:S02]  /*ac00*/  FSEL R5, R5, -INF , P0 ;  /* 0xff80000005057808 */ /* 0x000fe40000000000 */
[----:B------:R-:W-:Y:S02]  /*ac10*/  ISETP.GT.AND P0, PT, R0, RZ, PT ;  /* 0x000000ff0000720c */ /* 0x000fe40003f04270 */
[----:B------:R-:W-:Y:S02]  /*ac20*/  FMNMX.FTZ R173, R5, R173, !PT ;  /* 0x000000ad05ad7209 */ /* 0x000fe40007810000 */
[----:B------:R-:W-:Y:S02]  /*ac30*/  FSEL R6, R6, -INF , P0 ;  /* 0xff80000006067808 */ /* 0x000fe40000000000 */
[----:B------:R-:W-:Y:S04]  /*ac40*/  ISETP.GT.AND P0, PT, R0, 0x1, PT ;  /* 0x000000010000780c */ /* 0x000fe80003f04270 */
        /* <DEDUP_REMOVED lines=96> */
[C---:B------:R-:W-:Y:S02]  /*b250*/  ISETP.GT.AND P0, PT, R2.reuse, 0x49, PT ;  /* 0x000000490200780c */ /* 0x040fe40003f04270 */
[----:B------:R-:W-:Y:S02]  /*b260*/  MOV R40, R30 ;  /* 0x0000001e00287202 */ /* 0x000fe40000000f00 */
[----:B------:R-:W-:Y:S02]  /*b270*/  FSEL R207, R41, -INF , P0 ;  /* 0xff80000029cf7808 */ /* 0x000fe40000000000 */
[----:B------:R-:W-:Y:S02]  /*b280*/  ISETP.GT.AND P0, PT, R2, 0x50, PT ;  /* 0x000000500200780c */ /* 0x000fe40003f04270 */
[----:B------:R-:W-:Y:S02]  /*b290*/  MOV R41, R31 ;  /* 0x0000001f00297202 */ /* 0x000fe40000000f00 */
        /* <DEDUP_REMOVED lines=10> */
[----:B------:R-:W-:Y:S02]  /*b340*/  MOV R49, R34 ;  /* 0x0000002200317202 */ /* 0x000fe40000000f00 */
[----:B------:R-:W-:Y:S02]  /*b350*/  ISETP.GT.AND P0, PT, R0, 0x48, PT ;  /* 0x000000480000780c */ /* 0x000fe40003f04270 */
[----:B------:R-:W-:Y:S02]  /*b360*/  FMNMX.FTZ R2, R49, R2, !PT ;  /* 0x0000000231027209 */ /* 0x000fe40007810000 */
[----:B------:R-:W-:Y:S02]  /*b370*/  FSEL R16, R42, -INF , P0 ;  /* 0xff8000002a107808 */ /* 0x000fe40000000000 */
[----:B------:R-:W-:Y:S02]  /*b380*/  FMNMX.FTZ R2, R35, R2, !PT ;  /* 0x0000000223027209 */ /* 0x000fe40007810000 */
[----:B------:R-:W-:Y:S02]  /*b390*/  ISETP.GT.AND P0, PT, R0, 0x49, PT ;  /* 0x000000490000780c */ /* 0x000fe40003f04270 */
[----:B------:R-:W-:Y:S02]  /*b3a0*/  FMNMX.FTZ R2, R38, R2, !PT ;  /* 0x0000000226027209 */ /* 0x000fe40007810000 */
[----:B------:R-:W-:Y:S02]  /*b3b0*/  FMNMX.FTZ R173, R207, R173, !PT ;  /* 0x000000adcfad7209 */ /* 0x000fe40007810000 */
[----:B------:R-:W-:Y:S02]  /*b3c0*/  FMNMX.FTZ R2, R39, R2, !PT ;  /* 0x0000000227027209 */ /* 0x000fe40007810000 */
[----:B------:R-:W-:Y:S02]  /*b3d0*/  FMNMX.FTZ R173, R206, R173, !PT ;  /* 0x000000adcead7209 */ /* 0x000fe40007810000 */
[----:B------:R-:W-:Y:S02]  /*b3e0*/  FSEL R17, R43, -INF , P0 ;  /* 0xff8000002b117808 */ /* 0x000fe40000000000 */
[----:B------:R-:W-:Y:S02]  /*b3f0*/  ISETP.GT.AND P0, PT, R0, 0x50, PT ;  /* 0x000000500000780c */ /* 0x000fe40003f04270 */
[----:B------:R-:W-:Y:S02]  /*b400*/  FMNMX.FTZ R2, R16, R2, !PT ;  /* 0x0000000210027209 */ /* 0x000fe40007810000 */
[----:B------:R-:W-:Y:S02]  /*b410*/  FSEL R18, R46, -INF , P0 ;  /* 0xff8000002e127808 */ /* 0x000fe40000000000 */
[C---:B------:R-:W-:Y:S02]  /*b420*/  ISETP.GT.AND P0, PT, R0.reuse, 0x51, PT ;  /* 0x000000510000780c */ /* 0x040fe40003f04270 */
[----:B------:R-:W-:Y:S02]  /*b430*/  FMNMX.FTZ R2, R17, R2, !PT ;  /* 0x0000000211027209 */ /* 0x000fe40007810000 */
[----:B------:R-:W-:Y:S02]  /*b440*/  FMNMX.FTZ R173, R205, R173, !PT ;  /* 0x000000adcdad7209 */ /* 0x000fe40007810000 */
[----:B------:R-:W-:Y:S02]  /*b450*/  FSEL R13, R47, -INF , P0 ;  /* 0xff8000002f0d7808 */ /* 0x000fe40000000000 */
[----:B------:R-:W-:Y:S01]  /*b460*/  ISETP.GT.AND P0, PT, R0, 0x58, PT ;  /* 0x000000580000780c */ /* 0x000fe20003f04270 */
[----:B------:R-:W-:Y:S01]  /*b470*/  LDSM.16.MT88.4 R44, [R217+0x3100] ;  /* 0x00310000d92c783b */ /* 0x000fe20000004200 */
[----:B------:R-:W-:Y:S02]  /*b480*/  FMNMX.FTZ R2, R18, R2, !PT ;  /* 0x0000000212027209 */ /* 0x000fe40007810000 */
[----:B------:R-:W-:Y:S02]  /*b490*/  FMNMX.FTZ R173, R204, R173, !PT ;  /* 0x000000adccad7209 */ /* 0x000fe40007810000 */
[----:B------:R-:W-:Y:S02]  /*b4a0*/  FSEL R14, R50, -INF , P0 ;  /* 0xff800000320e7808 */ /* 0x000fe40000000000 */
[----:B------:R-:W-:Y:S02]  /*b4b0*/  ISETP.GT.AND P0, PT, R0, 0x59, PT ;  /* 0x000000590000780c */ /* 0x000fe40003f04270 */
[----:B------:R-:W-:Y:S02]  /*b4c0*/  FMNMX.FTZ R0, R13, R2, !PT ;  /* 0x000000020d007209 */ /* 0x000fe40007810000 */
[----:B------:R-:W-:Y:S02]  /*b4d0*/  FMNMX.FTZ R173, R203, R173, !PT ;  /* 0x000000adcbad7209 */ /* 0x000fe40007810000 */
[----:B------:R-:W-:Y:S02]  /*b4e0*/  FMNMX.FTZ R0, R14, R0, !PT ;  /* 0x000000000e007209 */ /* 0x000fe40007810000 */
[----:B------:R-:W-:Y:S01]  /*b4f0*/  FSEL R174, R51, -INF , P0 ;  /* 0xff80000033ae7808 */ /* 0x000fe20000000000 */
[----:B------:R-:W1:Y:S01]  /*b500*/  SHFL.BFLY PT, R12, R173, 0x2, 0x1f ;  /* 0x0c401f00ad0c7f89 */ /* 0x000e6200000e0000 */
[----:B------:R-:W-:Y:S02]  /*b510*/  MOV R48, R27 ;  /* 0x0000001b00307202 */ /* 0x000fe40000000f00 */
[----:B------:R-:W-:Y:S02]  /*b520*/  FMNMX.FTZ R0, R174, R0, !PT ;  /* 0x00000000ae007209 */ /* 0x000fe40007810000 */
[----:B------:R-:W-:Y:S03]  /*b530*/  MOV R50, R35 ;  /* 0x0000002300327202 */ /* 0x000fe60000000f00 */
[----:B------:R-:W2:Y:S01]  /*b540*/  SHFL.BFLY PT, R2, R0, 0x2, 0x1f ;  /* 0x0c401f0000027f89 */ /* 0x000ea200000e0000 */
[----:B-1----:R-:W-:Y:S07]  /*b550*/  FMNMX.FTZ R173, R12, R173, !PT ;  /* 0x000000ad0cad7209 */ /* 0x002fee0007810000 */
[----:B------:R-:W1:Y:S01]  /*b560*/  SHFL.BFLY PT, R12, R173, 0x1, 0x1f ;  /* 0x0c201f00ad0c7f89 */ /* 0x000e6200000e0000 */
[----:B--2---:R-:W-:Y:S07]  /*b570*/  FMNMX.FTZ R0, R0, R2, !PT ;  /* 0x0000000200007209 */ /* 0x004fee0007810000 */
[----:B------:R-:W2:Y:S01]  /*b580*/  SHFL.BFLY PT, R2, R0, 0x1, 0x1f ;  /* 0x0c201f0000027f89 */ /* 0x000ea200000e0000 */
[----:B-1----:R-:W-:Y:S04]  /*b590*/  FMNMX.FTZ R173, R173, R12, !PT ;  /* 0x0000000cadad7209 */ /* 0x002fe80007810000 */
[C---:B------:R-:W-:Y:S01]  /*b5a0*/  FSETP.NEU.FTZ.AND P0, PT, R173.reuse, -INF , PT ;  /* 0xff800000ad00780b */ /* 0x040fe20003f1d000 */
[C---:B------:R-:W-:Y:S01]  /*b5b0*/  FMUL.FTZ R188, R173.reuse, c[0x0][0x2d0] ;  /* 0x0000b400adbc7a20 */ /* 0x040fe20000410000 */
[----:B--2---:R-:W-:Y:S02]  /*b5c0*/  FMNMX.FTZ R172, R2, R0, !PT ;  /* 0x0000000002ac7209 */ /* 0x004fe40007810000 */
[----:B------:R-:W-:Y:S02]  /*b5d0*/  FSEL R0, R173, RZ, P0 ;  /* 0x000000ffad007208 */ /* 0x000fe40000000000 */
        /* <DEDUP_REMOVED lines=11> */
[----:B------:R-:W-:Y:S01]  /*b690*/  PLOP3.LUT P0, PT, PT, PT, UP0, 0x80, 0x0 ;  /* 0x000000000000781c */ /* 0x000fe20003f0f008 */
[--C-:B------:R-:W-:Y:S02]  /*b6a0*/  FFMA.FTZ R7, R7, c[0x0][0x2d0], -R189.reuse ;  /* 0x0000b40007077a23 */ /* 0x100fe400000108bd */
[--C-:B------:R-:W-:Y:S02]  /*b6b0*/  FFMA.FTZ R10, R10, c[0x0][0x2d0], -R189.reuse ;  /* 0x0000b4000a0a7a23 */ /* 0x100fe400000108bd */
[--C-:B------:R-:W-:Y:S02]  /*b6c0*/  FFMA.FTZ R11, R11, c[0x0][0x2d0], -R189.reuse ;  /* 0x0000b4000b0b7a23 */ /* 0x100fe400000108bd */
[--C-:B------:R-:W-:Y:S01]  /*b6d0*/  FFMA.FTZ R5, R5, c[0x0][0x2d0], -R188.reuse ;  /* 0x0000b40005057a23 */ /* 0x100fe200000108bc */
[----:B------:R1:W2:Y:S01]  /*b6e0*/  MUFU.EX2 R3, R0 ;  /* 0x0000000000037308 */ /* 0x0002a20000000800 */
[----:B------:R-:W-:Y:S09]  /*b6f0*/  FFMA.FTZ R6, R6, c[0x0][0x2d0], -R189 ;  /* 0x0000b40006067a23 */ /* 0x000ff200000108bd */
[----:B------:R4:W-:Y:S10]  /*b700*/  MUFU.EX2 R202, R8 ;  /* 0x0000000800ca7308 */ /* 0x0009f40000000800 */
[----:B------:R-:W5:Y:S01]  /*b710*/  MUFU.EX2 R43, R9 ;  /* 0x00000009002b7308 */ /* 0x000f620000000800 */
[----:B-1----:R-:W-:Y:S01]  /*b720*/  FADD.FTZ R0, -R2, R175 ;  /* 0x000000af02007221 */ /* 0x002fe20000010100 */
[----:B------:R-:W-:Y:S01]  /*b730*/  MOV R175, R14 ;  /* 0x0000000e00af7202 */ /* 0x000fe20000000f00 */
[C---:B--2---:R-:W-:Y:S01]  /*b740*/  FMUL.FTZ R4, R3.reuse, R176 ;  /* 0x000000b003047220 */ /* 0x044fe20000410000 */
[----:B------:R-:W-:Y:S01]  /*b750*/  MOV R2, R13 ;  /* 0x0000000d00027202 */ /* 0x000fe20000000f00 */
[----:B------:R-:W-:Y:S01]  /*b760*/  FMUL.FTZ R0, R0, c[0x0][0x2d0] ;  /* 0x0000b40000007a20 */ /* 0x000fe20000410000 */
[----:B------:R-:W1:Y:S04]  /*b770*/  LDSM.16.MT88.4 R12, [R217+0x100] ;  /* 0x00010000d90c783b */ /* 0x000e680000004200 */
[----:B------:R-:W-:Y:S01]  /*b780*/  MUFU.EX2 R200, R7 ;  /* 0x0000000700c87308 */ /* 0x000fe20000000800 */
[----:B------:R-:W-:Y:S01]  /*b790*/  MOV R176, R18 ;  /* 0x0000001200b07202 */ /* 0x000fe20000000f00 */
[C---:B------:R-:W-:Y:S01]  /*b7a0*/  FMUL.FTZ R24, R3.reuse, R144 ;  /* 0x0000009003187220 */ /* 0x040fe20000410000 */
[----:B------:R-:W-:Y:S01]  /*b7b0*/  MOV R144, R41 ;  /* 0x0000002900907202 */ /* 0x000fe20000000f00 */
[C---:B----4-:R-:W-:Y:S01]  /*b7c0*/  FMUL.FTZ R8, R3.reuse, R180 ;  /* 0x000000b403087220 */ /* 0x050fe20000410000 */
[----:B------:R-:W-:Y:S01]  /*b7d0*/  MOV R180, R38 ;  /* 0x0000002600b47202 */ /* 0x000fe20000000f00 */
[C---:B------:R-:W-:Y:S01]  /*b7e0*/  FMUL.FTZ R25, R3.reuse, R145 ;  /* 0x0000009103197220 */ /* 0x040fe20000410000 */
[----:B------:R-:W-:Y:S01]  /*b7f0*/  MOV R145, R49 ;  /* 0x0000003100917202 */ /* 0x000fe20000000f00 */
[C---:B------:R-:W-:Y:S02]  /*b800*/  FMUL.FTZ R41, R3.reuse, R161 ;  /* 0x000000a103297220 */ /* 0x040fe40000410000 */
[----:B------:R-:W-:Y:S01]  /*b810*/  MUFU.EX2 R42, R10 ;  /* 0x0000000a002a7308 */ /* 0x000fe20000000800 */
[C---:B------:R-:W-:Y:S02]  /*b820*/  FMUL.FTZ R49, R3.reuse, R169 ;  /* 0x000000a903317220 */ /* 0x040fe40000410000 */
[----:B------:R-:W-:Y:S01]  /*b830*/  FMUL.FTZ R52, R3, R52 ;  /* 0x0000003403347220 */ /* 0x000fe20000410000 */
[----:B-----5:R-:W-:Y:S01]  /*b840*/  F2FP.PACK_AB R186, R43, R202 ;  /* 0x000000ca2bba723e */ /* 0x020fe200000000ff */
[C---:B------:R-:W-:Y:S01]  /*b850*/  FMUL.FTZ R9, R3.reuse, R181 ;  /* 0x000000b503097220 */ /* 0x040fe20000410000 */
[----:B------:R-:W-:Y:S01]  /*b860*/  MOV R181, R37 ;  /* 0x0000002500b57202 */ /* 0x000fe20000000f00 */
        /* <DEDUP_REMOVED lines=14> */
[----:B------:R-:W5:Y:S01]  /*b950*/  MUFU.EX2 R201, R5 ;  /* 0x0000000500c97308 */ /* 0x000f620000000800 */
[C---:B------:R-:W-:Y:S02]  /*b960*/  FMUL.FTZ R77, R3.reuse, R77 ;  /* 0x0000004d034d7220 */ /* 0x040fe40000410000 */
[----:B------:R-:W-:Y:S01]  /*b970*/  FMUL.FTZ R80, R3, R80 ;  /* 0x0000005003507220 */ /* 0x000fe20000410000 */
[----:B--2---:R-:W-:Y:S01]  /*b980*/  F2FP.PACK_AB R187, R51, R42 ;  /* 0x0000002a33bb723e */ /* 0x004fe200000000ff */
[C---:B------:R-:W-:Y:S02]  /*b990*/  FMUL.FTZ R81, R3.reuse, R81 ;  /* 0x0000005103517220 */ /* 0x040fe40000410000 */
[C---:B------:R-:W-:Y:S02]  /*b9a0*/  FMUL.FTZ R84, R3.reuse, R84 ;  /* 0x0000005403547220 */ /* 0x040fe40000410000 */
[C---:B------:R-:W-:Y:S01]  /*b9b0*/  FMUL.FTZ R85, R3.reuse, R85 ;  /* 0x0000005503557220 */ /* 0x040fe20000410000 */
[----:B------:R-:W2:Y:S01]  /*b9c0*/  MUFU.EX2 R190, R6 ;  /* 0x0000000600be7308 */ /* 0x000ea20000000800 */
[C---:B------:R-:W-:Y:S02]  /*b9d0*/  FMUL.FTZ R88, R3.reuse, R88 ;  /* 0x0000005803587220 */ /* 0x040fe40000410000 */
[----:B------:R-:W-:Y:S02]  /*b9e0*/  FMUL.FTZ R89, R3, R89 ;  /* 0x0000005903597220 */ /* 0x000fe40000410000 */
[C---:B----4-:R-:W-:Y:S01]  /*b9f0*/  FMUL.FTZ R7, R0.reuse, R179 ;  /* 0x000000b300077220 */ /* 0x050fe20000410000 */
[----:B------:R-:W-:Y:S01]  /*ba00*/  MOV R179, R39 ;  /* 0x0000002700b37202 */ /* 0x000fe20000000f00 */
[C---:B------:R-:W-:Y:S01]  /*ba10*/  FMUL.FTZ R10, R0.reuse, R182 ;  /* 0x000000b6000a7220 */ /* 0x040fe20000410000 */
[----:B------:R-:W-:Y:S01]  /*ba20*/  MOV R182, R36 ;  /* 0x0000002400b67202 */ /* 0x000fe20000000f00 */
[C---:B------:R-:W-:Y:S01]  /*ba30*/  FMUL.FTZ R11, R0.reuse, R183 ;  /* 0x000000b7000b7220 */ /* 0x040fe20000410000 */
[----:B------:R-:W-:Y:S01]  /*ba40*/  LDSM.16.MT88.4 R36, [R219+0x100] ;  /* 0x00010000db24783b */ /* 0x000fe20000004200 */
[C---:B------:R-:W-:Y:S01]  /*ba50*/  FMUL.FTZ R18, R0.reuse, R138 ;  /* 0x0000008a00127220 */ /* 0x040fe20000410000 */
[----:B------:R-:W-:Y:S01]  /*ba60*/  MOV R183, R33 ;  /* 0x0000002100b77202 */ /* 0x000fe20000000f00 */
[C---:B------:R-:W-:Y:S01]  /*ba70*/  FMUL.FTZ R19, R0.reuse, R139 ;  /* 0x0000008b00137220 */ /* 0x040fe20000410000 */
[----:B-----5:R-:W-:Y:S01]  /*ba80*/  F2FP.PACK_AB R184, R201, R191 ;  /* 0x000000bfc9b8723e */ /* 0x020fe200000000ff */
[C---:B------:R-:W-:Y:S02]  /*ba90*/  FMUL.FTZ R5, R3.reuse, R177 ;  /* 0x000000b103057220 */ /* 0x040fe40000410000 */
[----:B------:R-:W-:Y:S02]  /*baa0*/  IMAD.MOV.U32 R177, RZ, RZ, R17 ;  /* 0x000000ffffb17224 */ /* 0x000fe400078e0011 */
[C---:B------:R-:W-:Y:S02]  /*bab0*/  FMUL.FTZ R17, R3.reuse, R137 ;  /* 0x0000008903117220 */ /* 0x040fe40000410000 */
[C---:B------:R-:W-:Y:S01]  /*bac0*/  FMUL.FTZ R26, R0.reuse, R146 ;  /* 0x00000092001a7220 */ /* 0x040fe20000410000 */
[----:B------:R-:W-:Y:S01]  /*bad0*/  MOV R146, R42 ;  /* 0x0000002a00927202 */ /* 0x000fe20000000f00 */
[----:B------:R-:W-:Y:S01]  /*bae0*/  FMUL.FTZ R27, R0, R147 ;  /* 0x00000093001b7220 */ /* 0x000fe20000410000 */
[----:B--2---:R-:W-:Y:S01]  /*baf0*/  F2FP.PACK_AB R185, R200, R190 ;  /* 0x000000bec8b9723e */ /* 0x004fe200000000ff */
[C---:B------:R-:W-:Y:S01]  /*bb00*/  FMUL.FTZ R6, R0.reuse, R178 ;  /* 0x000000b200067220 */ /* 0x040fe20000410000 */
[----:B------:R-:W-:Y:S01]  /*bb10*/  MOV R147, R43 ;  /* 0x0000002b00937202 */ /* 0x000fe20000000f00 */
[C---:B------:R-:W-:Y:S01]  /*bb20*/  FMUL.FTZ R34, R0.reuse, R154 ;  /* 0x0000009a00227220 */ /* 0x040fe20000410000 */
[----:B------:R-:W-:Y:S01]  /*bb30*/  MOV R178, R16 ;  /* 0x0000001000b27202 */ /* 0x000fe20000000f00 */
[C---:B------:R-:W-:Y:S02]  /*bb40*/  FMUL.FTZ R16, R3.reuse, R136 ;  /* 0x0000008803107220 */ /* 0x040fe40000410000 */
[----:B------:R-:W-:Y:S01]  /*bb50*/  LDSM.16.MT88.4 R136, [R217+0x900] ;  /* 0x00090000d988783b */ /* 0x000fe20000004200 */
[C---:B-1----:R-:W-:Y:S05]  /*bb60*/  HMMA.16816.F32 R4, R184.reuse, R12, R4 ;  /* 0x0000000cb804723c */ /* 0x042fea0000001804 */
[C---:B------:R-:W-:Y:S02]  /*bb70*/  FMUL.FTZ R35, R0.reuse, R155 ;  /* 0x0000009b00237220 */ /* 0x040fe40000410000 */
[C---:B------:R-:W-:Y:S01]  /*bb80*/  FMUL.FTZ R13, R3.reuse, R133 ;  /* 0x00000085030d7220 */ /* 0x040fe20000410000 */
[C---:B------:R-:W-:Y:S04]  /*bb90*/  HMMA.16816.F32 R8, R184.reuse, R14, R8 ;  /* 0x0000000eb808723c */ /* 0x040fe80000001808 */
[----:B------:R-:W-:Y:S01]  /*bba0*/  MOV R133, R29 ;  /* 0x0000001d00857202 */ /* 0x000fe20000000f00 */
[C---:B------:R-:W-:Y:S01]  /*bbb0*/  FMUL.FTZ R12, R3.reuse, R132 ;  /* 0x00000084030c7220 */ /* 0x040fe20000410000 */
[----:B------:R-:W-:Y:S01]  /*bbc0*/  MOV R132, R32 ;  /* 0x0000002000847202 */ /* 0x000fe20000000f00 */
[C---:B------:R-:W-:Y:S01]  /*bbd0*/  FMUL.FTZ R14, R0.reuse, R134 ;  /* 0x00000086000e7220 */ /* 0x040fe20000410000 */
[----:B------:R-:W-:Y:S01]  /*bbe0*/  MOV R134, R28 ;  /* 0x0000001c00867202 */ /* 0x000fe20000000f00 */
[C---:B------:R-:W-:Y:S01]  /*bbf0*/  FMUL.FTZ R15, R0.reuse, R135 ;  /* 0x00000087000f7220 */ /* 0x040fe20000410000 */
[----:B------:R-:W1:Y:S02]  /*bc00*/  LDSM.16.MT88.4 R28, [R220+0x100] ;  /* 0x00010000dc1c783b */ /* 0x000e640000004200 */
[C---:B------:R-:W-:Y:S02]  /*bc10*/  FMUL.FTZ R42, R0.reuse, R162 ;  /* 0x000000a2002a7220 */ /* 0x040fe40000410000 */
[C---:B------:R-:W-:Y:S02]  /*bc20*/  FMUL.FTZ R54, R0.reuse, R54 ;  /* 0x0000003600367220 */ /* 0x040fe40000410000 */
[C---:B------:R-:W-:Y:S03]  /*bc30*/  HMMA.16816.F32 R12, R184.reuse, R20, R12 ;  /* 0x00000014b80c723c */ /* 0x040fe6000000180c */
[C---:B------:R-:W-:Y:S02]  /*bc40*/  FMUL.FTZ R55, R0.reuse, R55 ;  /* 0x0000003700377220 */ /* 0x040fe40000410000 */
[C---:B------:R-:W-:Y:S02]  /*bc50*/  FMUL.FTZ R58, R0.reuse, R58 ;  /* 0x0000003a003a7220 */ /* 0x040fe40000410000 */
[C---:B------:R-:W-:Y:S01]  /*bc60*/  FMUL.FTZ R20, R3.reuse, R140 ;  /* 0x0000008c03147220 */ /* 0x040fe20000410000 */
[C---:B------:R-:W-:Y:S01]  /*bc70*/  HMMA.16816.F32 R16, R184.reuse, R22, R16 ;  /* 0x00000016b810723c */ /* 0x040fe20000001810 */
[----:B------:R-:W2:Y:S03]  /*bc80*/  LDL.LU R140, [R1+0x20] ;  /* 0x00002000018c7983 */ /* 0x000ea60000300800 */
        /* <DEDUP_REMOVED lines=20> */
[----:B------:R-:W-:Y:S03]  /*bdd0*/  MOV R182, R180 ;  /* 0x000000b400b67202 */ /* 0x000fe60000000f00 */
[----:B------:R-:W-:Y:S01]  /*bde0*/  FMUL.FTZ R31, R0, R151 ;  /* 0x00000097001f7220 */ /* 0x000fe20000410000 */
[----:B------:R-:W-:Y:S01]  /*bdf0*/  MOV R180, R178 ;  /* 0x000000b200b47202 */ /* 0x000fe20000000f00 */
[--C-:B------:R-:W-:Y:S01]  /*be00*/  FFMA.FTZ R148, R148, c[0x0][0x2d0], -R188.reuse ;  /* 0x0000b40094947a23 */ /* 0x100fe200000108bc */
[----:B------:R-:W-:Y:S01]  /*be10*/  MOV R178, R176 ;  /* 0x000000b000b27202 */ /* 0x000fe20000000f00 */
[----:B------:R-:W-:Y:S01]  /*be20*/  IMAD.MOV.U32 R176, RZ, RZ, R175 ;  /* 0x000000ffffb07224 */ /* 0x000fe200078e00af */
[----:B------:R-:W-:Y:S01]  /*be30*/  MOV R175, R40 ;  /* 0x0000002800af7202 */ /* 0x000fe20000000f00 */
[C---:B------:R-:W-:Y:S01]  /*be40*/  FMUL.FTZ R40, R3.reuse, R160 ;  /* 0x000000a003287220 */ /* 0x040fe20000410000 */
[C---:B------:R-:W-:Y:S03]  /*be50*/  HMMA.16816.F32 R28, R184.reuse, R36, R28 ;  /* 0x00000024b81c723c */ /* 0x040fe6000000181c */
[----:B------:R-:W-:Y:S01]  /*be60*/  MOV R149, R183 ;  /* 0x000000b700957202 */ /* 0x000fe20000000f00 */
[C---:B------:R-:W-:Y:S01]  /*be70*/  FMUL.FTZ R75, R0.reuse, R75 ;  /* 0x0000004b004b7220 */ /* 0x040fe20000410000 */
[----:B------:R-:W-:Y:S01]  /*be80*/  MOV R183, R51 ;  /* 0x0000003300b77202 */ /* 0x000fe20000000f00 */
[C---:B------:R-:W-:Y:S01]  /*be90*/  FMUL.FTZ R51, R0.reuse, R171 ;  /* 0x000000ab00337220 */ /* 0x040fe20000410000 */
[----:B------:R-:W-:Y:S01]  /*bea0*/  MOV R150, R50 ;  /* 0x0000003200967202 */ /* 0x000fe20000000f00 */
[C---:B------:R-:W-:Y:S04]  /*beb0*/  HMMA.16816.F32 R32, R184.reuse, R38, R32 ;  /* 0x00000026b820723c */ /* 0x040fe80000001820 */
[C---:B------:R-:W-:Y:S01]  /*bec0*/  FMUL.FTZ R36, R3.reuse, R156 ;  /* 0x0000009c03247220 */ /* 0x040fe20000410000 */
[----:B------:R-:W-:Y:S01]  /*bed0*/  MOV R156, R134 ;  /* 0x00000086009c7202 */ /* 0x000fe20000000f00 */
[----:B------:R-:W-:Y:S01]  /*bee0*/  FMUL.FTZ R37, R3, R157 ;  /* 0x0000009d03257220 */ /* 0x000fe20000410000 */
[----:B------:R-:W-:Y:S01]  /*bef0*/  MOV R151, R181 ;  /* 0x000000b500977202 */ /* 0x000fe20000000f00 */
[----:B------:R-:W-:Y:S01]  /*bf00*/  IMAD.MOV.U32 R157, RZ, RZ, R133 ;  /* 0x000000ffff9d7224 */ /* 0x000fe200078e0085 */
[----:B------:R-:W-:Y:S01]  /*bf10*/  MOV R181, R179 ;  /* 0x000000b300b57202 */ /* 0x000fe20000000f00 */
[----:B------:R-:W1:Y:S02]  /*bf20*/  LDSM.16.MT88.4 R132, [R218+0x3100] ;  /* 0x00310000da84783b */ /* 0x000e640000004200 */
[C---:B------:R-:W-:Y:S01]  /*bf30*/  FMUL.FTZ R38, R0.reuse, R158 ;  /* 0x0000009e00267220 */ /* 0x040fe20000410000 */
[----:B------:R-:W-:Y:S01]  /*bf40*/  MOV R179, R177 ;  /* 0x000000b100b37202 */ /* 0x000fe20000000f00 */
[C---:B------:R-:W-:Y:S01]  /*bf50*/  FMUL.FTZ R39, R0.reuse, R159 ;  /* 0x0000009f00277220 */ /* 0x040fe20000410000 */
[----:B------:R-:W-:Y:S01]  /*bf60*/  MOV R177, R2 ;  /* 0x0000000200b17202 */ /* 0x000fe20000000f00 */
[C---:B------:R-:W-:Y:S02]  /*bf70*/  FMUL.FTZ R50, R0.reuse, R170 ;  /* 0x000000aa00327220 */ /* 0x040fe40000410000 */
[--C-:B------:R-:W-:Y:S02]  /*bf80*/  FFMA.FTZ R149, R149, c[0x0][0x2d0], -R188.reuse ;  /* 0x0000b40095957a23 */ /* 0x100fe400000108bc */
[C---:B------:R-:W-:Y:S01]  /*bf90*/  FMUL.FTZ R78, R0.reuse, R78 ;  /* 0x0000004e004e7220 */ /* 0x040fe20000410000 */
[C---:B------:R-:W-:Y:S03]  /*bfa0*/  HMMA.16816.F32 R36, R184.reuse, R44, R36 ;  /* 0x0000002cb824723c */ /* 0x040fe60000001824 */
[C---:B------:R-:W-:Y:S01]  /*bfb0*/  FMUL.FTZ R43, R0.reuse, R163 ;  /* 0x000000a3002b7220 */ /* 0x040fe20000410000 */
[----:B------:R-:W-:Y:S01]  /*bfc0*/  MOV R163, R48 ;  /* 0x0000003000a37202 */ /* 0x000fe20000000f00 */
[C---:B------:R-:W-:Y:S01]  /*bfd0*/  FMUL.FTZ R48, R3.reuse, R168 ;  /* 0x000000a803307220 */ /* 0x040fe20000410000 */
[----:B------:R-:W-:Y:S01]  /*bfe0*/  MOV R168, R175 ;  /* 0x000000af00a87202 */ /* 0x000fe20000000f00 */
[C---:B------:R-:W-:Y:S02]  /*bff0*/  FMUL.FTZ R44, R3.reuse, R164 ;  /* 0x000000a4032c7220 */ /* 0x040fe40000410000 */
[----:B------:R-:W4:Y:S01]  /*c000*/  LDL.LU R164, [R1+0x24] ;  /* 0x0000240001a47983 */ /* 0x000f220000300800 */
[C---:B------:R-:W-:Y:S03]  /*c010*/  HMMA.16816.F32 R40, R184.reuse, R46, R40 ;  /* 0x0000002eb828723c */ /* 0x040fe60000001828 */
[C---:B------:R-:W-:Y:S01]  /*c020*/  FMUL.FTZ R45, R3.reuse, R165 ;  /* 0x000000a5032d7220 */ /* 0x040fe20000410000 */
[----:B------:R-:W-:Y:S01]  /*c030*/  MOV R165, R163 ;  /* 0x000000a300a57202 */ /* 0x000fe20000000f00 */
[C---:B------:R-:W-:Y:S01]  /*c040*/  FMUL.FTZ R79, R0.reuse, R79 ;  /* 0x0000004f004f7220 */ /* 0x040fe20000410000 */
[----:B------:R-:W-:Y:S01]  /*c050*/  MOV R163, R157 ;  /* 0x0000009d00a37202 */ /* 0x000fe20000000f00 */
[C---:B------:R-:W-:Y:S01]  /*c060*/  FMUL.FTZ R46, R0.reuse, R166 ;  /* 0x000000a6002e7220 */ /* 0x040fe20000410000 */
[----:B------:R-:W-:Y:S01]  /*c070*/  MOV R166, R145 ;  /* 0x0000009100a67202 */ /* 0x000fe20000000f00 */
[C---:B------:R-:W-:Y:S03]  /*c080*/  FMUL.FTZ R47, R0.reuse, R167 ;  /* 0x000000a7002f7220 */ /* 0x040fe60000410000 */
[----:B------:R-:W-:Y:S01]  /*c090*/  MOV R167, R144 ;  /* 0x0000009000a77202 */ /* 0x000fe20000000f00 */
        /* <DEDUP_REMOVED lines=45> */
[----:B------:R-:W-:Y:S01]  /*c370*/  MUFU.EX2 R206, R149 ;  /* 0x0000009500ce7308 */ /* 0x000fe20000000800 */
[--C-:B------:R-:W-:Y:S02]  /*c380*/  FFMA.FTZ R2, R194, c[0x0][0x2d0], -R188.reuse ;  /* 0x0000b400c2027a23 */ /* 0x100fe400000108bc */
[C---:B------:R-:W-:Y:S02]  /*c390*/  FMUL.FTZ R124, R3.reuse, R124 ;  /* 0x0000007c037c7220 */ /* 0x040fe40000410000 */
[C---:B------:R-:W-:Y:S02]  /*c3a0*/  FMUL.FTZ R125, R3.reuse, R125 ;  /* 0x0000007d037d7220 */ /* 0x040fe40000410000 */
[C---:B------:R-:W-:Y:S02]  /*c3b0*/  FMUL.FTZ R126, R0.reuse, R126 ;  /* 0x0000007e007e7220 */ /* 0x040fe40000410000 */
[C---:B------:R-:W-:Y:S01]  /*c3c0*/  FMUL.FTZ R127, R0.reuse, R127 ;  /* 0x0000007f007f7220 */ /* 0x040fe20000410000 */
[----:B------:R5:W-:Y:S01]  /*c3d0*/  MUFU.EX2 R152, R2 ;  /* 0x0000000200987308 */ /* 0x000be20000000800 */
[C---:B-1----:R-:W-:Y:S03]  /*c3e0*/  HMMA.16816.F32 R60, R184.reuse, R132, R60 ;  /* 0x00000084b83c723c */ /* 0x042fe6000000183c */
[C---:B------:R-:W-:Y:S02]  /*c3f0*/  FMUL.FTZ R128, R3.reuse, R128 ;  /* 0x0000008003807220 */ /* 0x040fe40000410000 */
[----:B------:R-:W-:Y:S02]  /*c400*/  FMUL.FTZ R129, R3, R129 ;  /* 0x0000008103817220 */ /* 0x000fe40000410000 */
[C---:B------:R-:W-:Y:S01]  /*c410*/  FMUL.FTZ R130, R0.reuse, R130 ;  /* 0x0000008200827220 */ /* 0x040fe20000410000 */
[C---:B------:R-:W-:Y:S01]  /*c420*/  HMMA.16816.F32 R64, R184.reuse, R134, R64 ;  /* 0x00000086b840723c */ /* 0x040fe20000001840 */
[----:B------:R-:W1:Y:S01]  /*c430*/  LDSM.16.MT88.4 R132, [R217+0x6100] ;  /* 0x00610000d984783b */ /* 0x000e620000004200 */
[----:B------:R-:W-:Y:S02]  /*c440*/  MUFU.EX2 R175, R175 ;  /* 0x000000af00af7308 */ /* 0x000fe40000000800 */
[----:B------:R-:W-:Y:S02]  /*c450*/  FMUL.FTZ R131, R0, R131 ;  /* 0x0000008300837220 */ /* 0x000fe40000410000 */
[--C-:B-----5:R-:W-:Y:S02]  /*c460*/  FFMA.FTZ R2, R193, c[0x0][0x2d0], -R188.reuse ;  /* 0x0000b400c1027a23 */ /* 0x120fe400000108bc */
[--C-:B------:R-:W-:Y:S04]  /*c470*/  FFMA.FTZ R193, R177, c[0x0][0x2d0], -R189.reuse ;  /* 0x0000b400b1c17a23 */ /* 0x100fe800000108bd */
[----:B------:R5:W-:Y:S10]  /*c480*/  MUFU.EX2 R158, R2 ;  /* 0x00000002009e7308 */ /* 0x000bf40000000800 */
[----:B------:R-:W-:Y:S01]  /*c490*/  MUFU.EX2 R193, R193 ;  /* 0x000000c100c17308 */ /* 0x000fe20000000800 */
[C---:B-1----:R-:W-:Y:S03]  /*c4a0*/  HMMA.16816.F32 R68, R184.reuse, R132, R68 ;  /* 0x00000084b844723c */ /* 0x042fe60000001844 */
[--C-:B-----5:R-:W-:Y:S02]  /*c4b0*/  FFMA.FTZ R2, R196, c[0x0][0x2d0], -R189.reuse ;  /* 0x0000b400c4027a23 */ /* 0x120fe400000108bd */
[--C-:B------:R-:W-:Y:S04]  /*c4c0*/  FFMA.FTZ R196, R207, c[0x0][0x2d0], -R188.reuse ;  /* 0x0000b400cfc47a23 */ /* 0x100fe800000108bc */
[----:B------:R1:W-:Y:S01]  /*c4d0*/  MUFU.EX2 R154, R2 ;  /* 0x00000002009a7308 */ /* 0x0003e20000000800 */
[C---:B------:R-:W-:Y:S01]  /*c4e0*/  HMMA.16816.F32 R72, R184.reuse, R134, R72 ;  /* 0x00000086b848723c */ /* 0x040fe20000001848 */
[----:B------:R-:W5:Y:S08]  /*c4f0*/  LDSM.16.MT88.4 R132, [R218+0x6100] ;  /* 0x00610000da84783b */ /* 0x000f700000004200 */
[----:B------:R-:W-:Y:S03]  /*c500*/  MUFU.EX2 R196, R196 ;  /* 0x000000c400c47308 */ /* 0x000fe60000000800 */
[----:B-1----:R-:W-:Y:S07]  /*c510*/  FFMA.FTZ R2, R195, c[0x0][0x2d0], -R189 ;  /* 0x0000b400c3027a23 */ /* 0x002fee00000108bd */
[----:B------:R1:W-:Y:S01]  /*c520*/  MUFU.EX2 R155, R2 ;  /* 0x00000002009b7308 */ /* 0x0003e20000000800 */
[----:B--2---:R-:W-:Y:S02]  /*c530*/  FFMA.FTZ R191, R3, R140, R191 ;  /* 0x0000008c03bf7223 */ /* 0x004fe400000100bf */
[----:B------:R-:W-:Y:S01]  /*c540*/  LDSM.16.MT88.4 R140, [R218+0x900] ;  /* 0x00090000da8c783b */ /* 0x000fe20000004200 */
[C---:B-----5:R-:W-:Y:S08]  /*c550*/  HMMA.16816.F32 R76, R184.reuse, R132, R76 ;  /* 0x00000084b84c723c */ /* 0x060ff0000000184c */
[C---:B------:R-:W-:Y:S01]  /*c560*/  HMMA.16816.F32 R80, R184.reuse, R134, R80 ;  /* 0x00000086b850723c */ /* 0x040fe20000001850 */
[----:B------:R-:W2:Y:S03]  /*c570*/  LDSM.16.MT88.4 R132, [R220+0x6100] ;  /* 0x00610000dc84783b */ /* 0x000ea60000004200 */
[--C-:B-1----:R-:W-:Y:S02]  /*c580*/  FFMA.FTZ R2, R192, c[0x0][0x2d0], -R188.reuse ;  /* 0x0000b400c0027a23 */ /* 0x102fe400000108bc */
[--C-:B------:R-:W-:Y:S02]  /*c590*/  FFMA.FTZ R192, R205, c[0x0][0x2d0], -R188.reuse ;  /* 0x0000b400cdc07a23 */ /* 0x100fe400000108bc */
[----:B------:R1:W-:Y:S10]  /*c5a0*/  MUFU.EX2 R162, R2 ;  /* 0x0000000200a27308 */ /* 0x0003f40000000800 */
[----:B------:R-:W-:Y:S01]  /*c5b0*/  MUFU.EX2 R192, R192 ;  /* 0x000000c000c07308 */ /* 0x000fe20000000800 */
[----:B-1----:R-:W-:Y:S09]  /*c5c0*/  FFMA.FTZ R2, R197, c[0x0][0x2d0], -R188 ;  /* 0x0000b400c5027a23 */ /* 0x002ff200000108bc */
[----:B------:R1:W-:Y:S01]  /*c5d0*/  MUFU.EX2 R161, R2 ;  /* 0x0000000200a17308 */ /* 0x0003e20000000800 */
[C---:B--2---:R-:W-:Y:S08]  /*c5e0*/  HMMA.16816.F32 R84, R184.reuse, R132, R84 ;  /* 0x00000084b854723c */ /* 0x044ff00000001854 */
[C---:B------:R-:W-:Y:S01]  /*c5f0*/  HMMA.16816.F32 R88, R184.reuse, R134, R88 ;  /* 0x00000086b858723c */ /* 0x040fe20000001858 */
[----:B------:R-:W2:Y:S03]  /*c600*/  LDSM.16.MT88.4 R132, [R219+0x6100] ;  /* 0x00610000db84783b */ /* 0x000ea60000004200 */
[--C-:B-1----:R-:W-:Y:S04]  /*c610*/  FFMA.FTZ R2, R198, c[0x0][0x2d0], -R189.reuse ;  /* 0x0000b400c6027a23 */ /* 0x102fe800000108bd */
[----:B------:R1:W-:Y:S01]  /*c620*/  MUFU.EX2 R159, R2 ;  /* 0x00000002009f7308 */ /* 0x0003e20000000800 */
[----:B----4-:R-:W-:Y:S03]  /*c630*/  FFMA.FTZ R190, R0, R164, R190 ;  /* 0x000000a400be7223 */ /* 0x010fe600000100be */
[----:B------:R-:W-:Y:S02]  /*c640*/  IMAD.MOV.U32 R164, RZ, RZ, R156 ;  /* 0x000000ffffa47224 */ /* 0x000fe400078e009c */
[----:B------:R-:W-:Y:S02]  /*c650*/  FADD.FTZ R190, R200, R190 ;  /* 0x000000bec8be7221 */ /* 0x000fe40000010000 */
[--C-:B------:R-:W-:Y:S04]  /*c660*/  FFMA.FTZ R0, R211, c[0x0][0x2d0], -R188.reuse ;  /* 0x0000b400d3007a23 */ /* 0x100fe800000108bc */
[----:B------:R4:W-:Y:S01]  /*c670*/  MUFU.EX2 R157, R0 ;  /* 0x00000000009d7308 */ /* 0x0009e20000000800 */
[--C-:B-1----:R-:W-:Y:S01]  /*c680*/  FFMA.FTZ R2, R199, c[0x0][0x2d0], -R189.reuse ;  /* 0x0000b400c7027a23 */ /* 0x102fe200000108bd */
[C---:B--2---:R-:W-:Y:S03]  /*c690*/  HMMA.16816.F32 R92, R184.reuse, R132, R92 ;  /* 0x00000084b85c723c */ /* 0x044fe6000000185c */
[--C-:B------:R-:W-:Y:S05]  /*c6a0*/  FFMA.FTZ R199, R208, c[0x0][0x2d0], -R188.reuse ;  /* 0x0000b400d0c77a23 */ /* 0x100fea00000108bc */
[----:B------:R-:W-:Y:S01]  /*c6b0*/  MUFU.EX2 R160, R2 ;  /* 0x0000000200a07308 */ /* 0x000fe20000000800 */
[C---:B------:R-:W-:Y:S01]  /*c6c0*/  HMMA.16816.F32 R96, R184.reuse, R134, R96 ;  /* 0x00000086b860723c */ /* 0x040fe20000001860 */
[----:B------:R-:W1:Y:S08]  /*c6d0*/  LDSM.16.MT88.4 R132, [R217+0x9100] ;  /* 0x00910000d984783b */ /* 0x000e700000004200 */
[----:B------:R-:W-:Y:S03]  /*c6e0*/  MUFU.EX2 R208, R148 ;  /* 0x0000009400d07308 */ /* 0x000fe60000000800 */
[--C-:B----4-:R-:W-:Y:S07]  /*c6f0*/  FFMA.FTZ R0, R210, c[0x0][0x2d0], -R188.reuse ;  /* 0x0000b400d2007a23 */ /* 0x110fee00000108bc */
[----:B------:R2:W-:Y:S10]  /*c700*/  MUFU.EX2 R2, R0 ;  /* 0x0000000000027308 */ /* 0x0005f40000000800 */
[----:B------:R-:W-:Y:S01]  /*c710*/  MUFU.EX2 R199, R199 ;  /* 0x000000c700c77308 */ /* 0x000fe20000000800 */
[C---:B-1----:R-:W-:Y:S03]  /*c720*/  HMMA.16816.F32 R100, R184.reuse, R132, R100 ;  /* 0x00000084b864723c */ /* 0x042fe60000001864 */
[--C-:B--2---:R-:W-:Y:S06]  /*c730*/  FFMA.FTZ R0, R213, c[0x0][0x2d0], -R189.reuse ;  /* 0x0000b400d5007a23 */ /* 0x104fec00000108bd */
[----:B------:R1:W-:Y:S01]  /*c740*/  MUFU.EX2 R156, R0 ;  /* 0x00000000009c7308 */ /* 0x0003e20000000800 */
[C---:B------:R-:W-:Y:S01]  /*c750*/  HMMA.16816.F32 R104, R184.reuse, R134, R104 ;  /* 0x00000086b868723c */ /* 0x040fe20000001868 */
[----:B------:R-:W2:Y:S02]  /*c760*/  LDSM.16.MT88.4 R132, [R218+0x9100] ;  /* 0x00910000da84783b */ /* 0x000ea40000004200 */
[--C-:B-1----:R-:W-:Y:S06]  /*c770*/  FFMA.FTZ R0, R212, c[0x0][0x2d0], -R189.reuse ;  /* 0x0000b400d4007a23 */ /* 0x102fec00000108bd */
[----:B------:R1:W4:Y:S01]  /*c780*/  MUFU.EX2 R3, R0 ;  /* 0x0000000000037308 */ /* 0x0003220000000800 */
[C---:B--2---:R-:W-:Y:S08]  /*c790*/  HMMA.16816.F32 R108, R184.reuse, R132, R108 ;  /* 0x00000084b86c723c */ /* 0x044ff0000000186c */
[C---:B------:R-:W-:Y:S01]  /*c7a0*/  HMMA.16816.F32 R112, R184.reuse, R134, R112 ;  /* 0x00000086b870723c */ /* 0x040fe20000001870 */
[----:B------:R-:W2:Y:S03]  /*c7b0*/  LDSM.16.MT88.4 R132, [R220+0x9100] ;  /* 0x00910000dc84783b */ /* 0x000ea60000004200 */
[--C-:B-1----:R-:W-:Y:S04]  /*c7c0*/  FFMA.FTZ R0, R209, c[0x0][0x2d0], -R188.reuse ;  /* 0x0000b400d1007a23 */ /* 0x102fe800000108bc */
[----:B------:R1:W-:Y:S04]  /*c7d0*/  MUFU.EX2 R213, R0 ;  /* 0x0000000000d57308 */ /* 0x0003e80000000800 */
[--C-:B-1----:R-:W-:Y:S01]  /*c7e0*/  FFMA.FTZ R0, R214, c[0x0][0x2d0], -R188.reuse ;  /* 0x0000b400d6007a23 */ /* 0x102fe200000108bc */
[----:B----4-:R-:W-:Y:S01]  /*c7f0*/  MOV R214, R3 ;  /* 0x0000000300d67202 */ /* 0x010fe20000000f00 */
[--C-:B------:R-:W-:Y:S02]  /*c800*/  FFMA.FTZ R3, R163, c[0x0][0x2d0], -R188.reuse ;  /* 0x0000b400a3037a23 */ /* 0x100fe400000108bc */
[--C-:B------:R-:W-:Y:S02]  /*c810*/  FFMA.FTZ R163, R204, c[0x0][0x2d0], -R188.reuse ;  /* 0x0000b400cca37a23 */ /* 0x100fe400000108bc */
[----:B------:R1:W-:Y:S01]  /*c820*/  MUFU.EX2 R212, R0 ;  /* 0x0000000000d47308 */ /* 0x0003e20000000800 */
[C---:B--2---:R-:W-:Y:S09]  /*c830*/  HMMA.16816.F32 R116, R184.reuse, R132, R116 ;  /* 0x00000084b874723c */ /* 0x044ff20000001874 */
[----:B------:R-:W-:Y:S01]  /*c840*/  MUFU.EX2 R209, R3 ;  /* 0x0000000300d17308 */ /* 0x000fe20000000800 */
[C---:B------:R-:W-:Y:S01]  /*c850*/  HMMA.16816.F32 R120, R184.reuse, R134, R120 ;  /* 0x00000086b878723c */ /* 0x040fe20000001878 */
[----:B------:R-:W2:Y:S02]  /*c860*/  LDSM.16.MT88.4 R132, [R219+0x9100] ;  /* 0x00910000db84783b */ /* 0x000ea40000004200 */
[--C-:B-1----:R-:W-:Y:S01]  /*c870*/  FFMA.FTZ R0, R215, c[0x0][0x2d0], -R189.reuse ;  /* 0x0000b400d7007a23 */ /* 0x102fe200000108bd */
[----:B------:R-:W-:Y:S01]  /*c880*/  MOV R215, R2 ;  /* 0x0000000200d77202 */ /* 0x000fe20000000f00 */
[----:B------:R-:W-:Y:S01]  /*c890*/  FFMA.FTZ R2, R164, c[0x0][0x2d0], -R188 ;  /* 0x0000b400a4027a23 */ /* 0x000fe200000108bc */
[----:B------:R-:W-:Y:S03]  /*c8a0*/  MOV R164, R147 ;  /* 0x0000009300a47202 */ /* 0x000fe60000000f00 */
[----:B------:R1:W-:Y:S10]  /*c8b0*/  MUFU.EX2 R211, R0 ;  /* 0x0000000000d37308 */ /* 0x0003f40000000800 */
[----:B------:R-:W-:Y:S01]  /*c8c0*/  MUFU.EX2 R204, R2 ;  /* 0x0000000200cc7308 */ /* 0x000fe20000000800 */
[----:B-1----:R-:W-:Y:S01]  /*c8d0*/  FFMA.FTZ R0, R165, c[0x0][0x2d0], -R189 ;  /* 0x0000b400a5007a23 */ /* 0x002fe200000108bd */
[C---:B--2---:R-:W-:Y:S03]  /*c8e0*/  HMMA.16816.F32 R124, R184.reuse, R132, R124 ;  /* 0x00000084b87c723c */ /* 0x044fe6000000187c */
[----:B------:R-:W-:Y:S05]  /*c8f0*/  MOV R165, R146 ;  /* 0x0000009200a57202 */ /* 0x000fea0000000f00 */
[----:B------:R1:W-:Y:S01]  /*c900*/  MUFU.EX2 R210, R0 ;  /* 0x0000000000d27308 */ /* 0x0003e20000000800 */
[----:B------:R-:W-:Y:S03]  /*c910*/  LDSM.16.MT88.4 R144, [R220+0x1100] ;  /* 0x00110000dc90783b */ /* 0x000fe60000004200 */
[----:B------:R-:W-:Y:S01]  /*c920*/  F2FP.PACK_AB R133, R155, R154 ;  /* 0x0000009a9b85723e */ /* 0x000fe200000000ff */
[----:B------:R-:W-:Y:S03]  /*c930*/  HMMA.16816.F32 R128, R184, R134, R128 ;  /* 0x00000086b880723c */ /* 0x000fe60000001880 */
[----:B------:R-:W-:Y:S01]  /*c940*/  F2FP.PACK_AB R132, R158, R152 ;  /* 0x000000989e84723e */ /* 0x000fe200000000ff */
[----:B------:R-:W-:Y:S03]  /*c950*/  FADD.FTZ R3, R165, R190 ;  /* 0x000000bea5037221 */ /* 0x000fe60000010000 */
[----:B------:R-:W-:Y:S01]  /*c960*/  F2FP.PACK_AB R134, R161, R162 ;  /* 0x000000a2a186723e */ /* 0x000fe200000000ff */
[----:B------:R-:W-:Y:S01]  /*c970*/  MUFU.EX2 R190, R163 ;  /* 0x000000a300be7308 */ /* 0x000fe20000000800 */
[----:B------:R-:W-:Y:S03]  /*c980*/  F2FP.PACK_AB R135, R160, R159 ;  /* 0x0000009fa087723e */ /* 0x000fe600000000ff */
[----:B------:R-:W-:Y:S01]  /*c990*/  FADD.FTZ R3, R183, R3 ;  /* 0x00000003b7037221 */ /* 0x000fe20000010000 */
[----:B------:R-:W-:Y:S03]  /*c9a0*/  F2FP.PACK_AB R184, R192, R175 ;  /* 0x000000afc0b8723e */ /* 0x000fe600000000ff */
[C---:B------:R-:W-:Y:S05]  /*c9b0*/  HMMA.16816.F32 R4, R132.reuse, R136, R4 ;  /* 0x000000888404723c */ /* 0x040fea0000001804 */
[----:B-1----:R-:W-:Y:S02]  /*c9c0*/  FADD.FTZ R0, R201, R191 ;  /* 0x000000bfc9007221 */ /* 0x002fe40000010000 */
[--C-:B------:R-:W-:Y:S01]  /*c9d0*/  FFMA.FTZ R201, R153, c[0x0][0x2d0], -R188.reuse ;  /* 0x0000b40099c97a23 */ /* 0x100fe200000108bc */
[C---:B------:R-:W-:Y:S01]  /*c9e0*/  HMMA.16816.F32 R8, R132.reuse, R138, R8 ;  /* 0x0000008a8408723c */ /* 0x040fe20000001808 */
[----:B------:R-:W1:Y:S03]  /*c9f0*/  LDSM.16.MT88.4 R136, [R220+0x900] ;  /* 0x00090000dc88783b */ /* 0x000e660000004200 */
[----:B------:R-:W-:Y:S01]  /*ca00*/  FFMA.FTZ R153, R151, c[0x0][0x2d0], -R188 ;  /* 0x0000b40097997a23 */ /* 0x000fe200000108bc */
[----:B------:R-:W-:Y:S01]  /*ca10*/  MOV R151, R150 ;  /* 0x0000009600977202 */ /* 0x000fe20000000f00 */
[----:B------:R-:W-:Y:S01]  /*ca20*/  FADD.FTZ R150, R202, R0 ;  /* 0x00000000ca967221 */ /* 0x000fe20000010000 */
[----:B------:R-:W-:Y:S01]  /*ca30*/  MUFU.EX2 R201, R201 ;  /* 0x000000c900c97308 */ /* 0x000fe20000000800 */
[C---:B------:R-:W-:Y:S04]  /*ca40*/  HMMA.16816.F32 R12, R132.reuse, R140, R12 ;  /* 0x0000008c840c723c */ /* 0x040fe8000000180c */
[--C-:B------:R-:W-:Y:S02]  /*ca50*/  FFMA.FTZ R0, R168, c[0x0][0x2d0], -R189.reuse ;  /* 0x0000b400a8007a23 */ /* 0x100fe400000108bd */
[----:B------:R-:W-:Y:S01]  /*ca60*/  LDSM.16.MT88.4 R168, [R218+0x5900] ;  /* 0x00590000daa8783b */ /* 0x000fe20000004200 */
[----:B------:R-:W-:Y:S01]  /*ca70*/  FADD.FTZ R2, R164, R150 ;  /* 0x00000096a4027221 */ /* 0x000fe20000010000 */
[C---:B------:R-:W-:Y:S01]  /*ca80*/  HMMA.16816.F32 R16, R132.reuse, R142, R16 ;  /* 0x0000008e8410723c */ /* 0x040fe20000001810 */
[----:B------:R-:W-:Y:S03]  /*ca90*/  MUFU.EX2 R200, R153 ;  /* 0x0000009900c87308 */ /* 0x000fe60000000800 */
[----:B------:R-:W-:Y:S02]  /*caa0*/  FADD.FTZ R152, R152, R2 ;  /* 0x0000000298987221 */ /* 0x000fe40000010000 */
[----:B------:R-:W2:Y:S01]  /*cab0*/  LDSM.16.MT88.4 R140, [R219+0x900] ;  /* 0x00090000db8c783b */ /* 0x000ea20000004200 */
[--C-:B------:R-:W-:Y:S02]  /*cac0*/  FFMA.FTZ R191, R178, c[0x0][0x2d0], -R189.reuse ;  /* 0x0000b400b2bf7a23 */ /* 0x100fe400000108bd */
[--C-:B------:R-:W-:Y:S02]  /*cad0*/  FFMA.FTZ R2, R176, c[0x0][0x2d0], -R189.reuse ;  /* 0x0000b400b0027a23 */ /* 0x100fe400000108bd */
[----:B------:R4:W-:Y:S01]  /*cae0*/  MUFU.EX2 R205, R0 ;  /* 0x0000000000cd7308 */ /* 0x0009e20000000800 */
[----:B------:R-:W-:Y:S09]  /*caf0*/  FFMA.FTZ R188, R203, c[0x0][0x2d0], -R188 ;  /* 0x0000b400cbbc7a23 */ /* 0x000ff200000108bc */
[----:B------:R-:W5:Y:S01]  /*cb00*/  MUFU.EX2 R188, R188 ;  /* 0x000000bc00bc7308 */ /* 0x000f620000000800 */
[C---:B-1----:R-:W-:Y:S09]  /*cb10*/  HMMA.16816.F32 R20, R132.reuse, R136, R20 ;  /* 0x000000888414723c */ /* 0x042ff20000001814 */
[----:B------:R-:W1:Y:S01]  /*cb20*/  MUFU.EX2 R191, R191 ;  /* 0x000000bf00bf7308 */ /* 0x000e620000000800 */
[C---:B------:R-:W-:Y:S01]  /*cb30*/  HMMA.16816.F32 R24, R132.reuse, R138, R24 ;  /* 0x0000008a8418723c */ /* 0x040fe20000001818 */
[----:B------:R-:W3:Y:S02]  /*cb40*/  LDSM.16.MT88.4 R136, [R217+0x3900] ;  /* 0x00390000d988783b */ /* 0x000ee40000004200 */
[--C-:B----4-:R-:W-:Y:S06]  /*cb50*/  FFMA.FTZ R0, R167, c[0x0][0x2d0], -R189.reuse ;  /* 0x0000b400a7007a23 */ /* 0x110fec00000108bd */
[----:B------:R4:W-:Y:S03]  /*cb60*/  MUFU.EX2 R207, R0 ;  /* 0x0000000000cf7308 */ /* 0x0009e60000000800 */
[----:B-----5:R-:W-:Y:S01]  /*cb70*/  F2FP.PACK_AB R186, R188, R190 ;  /* 0x000000bebcba723e */ /* 0x020fe200000000ff */
[C---:B--2---:R-:W-:Y:S08]  /*cb80*/  HMMA.16816.F32 R28, R132.reuse, R140, R28 ;  /* 0x0000008c841c723c */ /* 0x044ff0000000181c */
[C---:B------:R-:W-:Y:S01]  /*cb90*/  HMMA.16816.F32 R32, R132.reuse, R142, R32 ;  /* 0x0000008e8420723c */ /* 0x040fe20000001820 */
[----:B------:R-:W2:Y:S03]  /*cba0*/  LDSM.16.MT88.4 R140, [R218+0x3900] ;  /* 0x00390000da8c783b */ /* 0x000ea60000004200 */
[----:B-1----:R-:W-:Y:S01]  /*cbb0*/  F2FP.PACK_AB R185, R193, R191 ;  /* 0x000000bfc1b9723e */ /* 0x002fe200000000ff */
[--C-:B----4-:R-:W-:Y:S04]  /*cbc0*/  FFMA.FTZ R0, R166, c[0x0][0x2d0], -R189.reuse ;  /* 0x0000b400a6007a23 */ /* 0x110fe800000108bd */
[----:B------:R1:W-:Y:S01]  /*cbd0*/  MUFU.EX2 R203, R0 ;  /* 0x0000000000cb7308 */ /* 0x0003e20000000800 */
[C---:B---3--:R-:W-:Y:S08]  /*cbe0*/  HMMA.16816.F32 R36, R132.reuse, R136, R36 ;  /* 0x000000888424723c */ /* 0x048ff00000001824 */
[C---:B------:R-:W-:Y:S01]  /*cbf0*/  HMMA.16816.F32 R40, R132.reuse, R138, R40 ;  /* 0x0000008a8428723c */ /* 0x040fe20000001828 */
[----:B------:R-:W3:Y:S03]  /*cc00*/  LDSM.16.MT88.4 R136, [R220+0x3900] ;  /* 0x00390000dc88783b */ /* 0x000ee60000004200 */
[--C-:B-1----:R-:W-:Y:S04]  /*cc10*/  FFMA.FTZ R0, R151, c[0x0][0x2d0], -R189.reuse ;  /* 0x0000b40097007a23 */ /* 0x102fe800000108bd */
[C---:B--2---:R-:W-:Y:S01]  /*cc20*/  HMMA.16816.F32 R44, R132.reuse, R140, R44 ;  /* 0x0000008c842c723c */ /* 0x044fe2000000182c */
[----:B------:R-:W-:Y:S01]  /*cc30*/  LDSM.16.MT88.4 R148, [R220+0x1900] ;  /* 0x00190000dc94783b */ /* 0x000fe20000004200 */
[----:B------:R1:W-:Y:S06]  /*cc40*/  MUFU.EX2 R202, R0 ;  /* 0x0000000000ca7308 */ /* 0x0003ec0000000800 */
[C---:B------:R-:W-:Y:S01]  /*cc50*/  HMMA.16816.F32 R48, R132.reuse, R142, R48 ;  /* 0x0000008e8430723c */ /* 0x040fe20000001830 */
[----:B------:R-:W2:Y:S03]  /*cc60*/  LDSM.16.MT88.4 R140, [R219+0x3900] ;  /* 0x00390000db8c783b */ /* 0x000ea60000004200 */
[--C-:B-1----:R-:W-:Y:S04]  /*cc70*/  FFMA.FTZ R0, R182, c[0x0][0x2d0], -R189.reuse ;  /* 0x0000b400b6007a23 */ /* 0x102fe800000108bd */
[C---:B---3--:R-:W-:Y:S01]  /*cc80*/  HMMA.16816.F32 R52, R132.reuse, R136, R52 ;  /* 0x000000888434723c */ /* 0x048fe20000001834 */
[----:B------:R1:W-:Y:S07]  /*cc90*/  MUFU.EX2 R197, R0 ;  /* 0x0000000000c57308 */ /* 0x0003ee0000000800 */
[C---:B------:R-:W-:Y:S01]  /*cca0*/  HMMA.16816.F32 R56, R132.reuse, R138, R56 ;  /* 0x0000008a8438723c */ /* 0x040fe20000001838 */
[----:B------:R-:W3:Y:S07]  /*ccb0*/  LDSM.16.MT88.4 R136, [R217+0x6900] ;  /* 0x00690000d988783b */ /* 0x000eee0000004200 */
[C---:B--2---:R-:W-:Y:S04]  /*ccc0*/  HMMA.16816.F32 R60, R132.reuse, R140, R60 ;  /* 0x0000008c843c723c */ /* 0x044fe8000000183c */
[--C-:B-1----:R-:W-:Y:S04]  /*ccd0*/  FFMA.FTZ R0, R181, c[0x0][0x2d0], -R189.reuse ;  /* 0x0000b400b5007a23 */ /* 0x102fe800000108bd */
[C---:B------:R-:W-:Y:S01]  /*cce0*/  HMMA.16816.F32 R64, R132.reuse, R142, R64 ;  /* 0x0000008e8440723c */ /* 0x040fe20000001840 */
[----:B------:R-:W1:Y:S01]  /*ccf0*/  LDSM.16.MT88.4 R140, [R218+0x6900] ;  /* 0x00690000da8c783b */ /* 0x000e620000004200 */
[----:B------:R2:W-:Y:S06]  /*cd00*/  MUFU.EX2 R198, R0 ;  /* 0x0000000000c67308 */ /* 0x0005ec0000000800 */
[C---:B---3--:R-:W-:Y:S04]  /*cd10*/  HMMA.16816.F32 R68, R132.reuse, R136, R68 ;  /* 0x000000888444723c */ /* 0x048fe80000001844 */
[--C-:B--2---:R-:W-:Y:S04]  /*cd20*/  FFMA.FTZ R0, R180, c[0x0][0x2d0], -R189.reuse ;  /* 0x0000b400b4007a23 */ /* 0x104fe800000108bd */
[C---:B------:R-:W-:Y:S01]  /*cd30*/  HMMA.16816.F32 R72, R132.reuse, R138, R72 ;  /* 0x0000008a8448723c */ /* 0x040fe20000001848 */
[----:B------:R-:W2:Y:S01]  /*cd40*/  LDSM.16.MT88.4 R136, [R220+0x6900] ;  /* 0x00690000dc88783b */ /* 0x000ea20000004200 */
[----:B------:R3:W-:Y:S07]  /*cd50*/  MUFU.EX2 R195, R0 ;  /* 0x0000000000c37308 */ /* 0x0007ee0000000800 */
[----:B------:R-:W-:Y:S01]  /*cd60*/  LDSM.16.MT88.4 R180, [R217+0x2900] ;  /* 0x00290000d9b4783b */ /* 0x000fe20000004200 */
[C---:B-1----:R-:W-:Y:S08]  /*cd70*/  HMMA.16816.F32 R76, R132.reuse, R140, R76 ;  /* 0x0000008c844c723c */ /* 0x042ff0000000184c */
[C---:B------:R-:W-:Y:S01]  /*cd80*/  HMMA.16816.F32 R80, R132.reuse, R142, R80 ;  /* 0x0000008e8450723c */ /* 0x040fe20000001850 */
[----:B------:R-:W1:Y:S03]  /*cd90*/  LDSM.16.MT88.4 R140, [R219+0x6900] ;  /* 0x00690000db8c783b */ /* 0x000e660000004200 */
[--C-:B---3--:R-:W-:Y:S02]  /*cda0*/  FFMA.FTZ R0, R179, c[0x0][0x2d0], -R189.reuse ;  /* 0x0000b400b3007a23 */ /* 0x108fe400000108bd */
[----:B------:R-:W-:Y:S02]  /*cdb0*/  FFMA.FTZ R189, R174, c[0x0][0x2d0], -R189 ;  /* 0x0000b400aebd7a23 */ /* 0x000fe400000108bd */
[----:B------:R3:W-:Y:S10]  /*cdc0*/  MUFU.EX2 R194, R0 ;  /* 0x0000000000c27308 */ /* 0x0007f40000000800 */
[----:B------:R4:W-:Y:S01]  /*cdd0*/  MUFU.EX2 R174, R2 ;  /* 0x0000000200ae7308 */ /* 0x0009e20000000800 */
[C---:B--2---:R-:W-:Y:S08]  /*cde0*/  HMMA.16816.F32 R84, R132.reuse, R136, R84 ;  /* 0x000000888454723c */ /* 0x044ff00000001854 */
[C---:B------:R-:W-:Y:S01]  /*cdf0*/  HMMA.16816.F32 R88, R132.reuse, R138, R88 ;  /* 0x0000008a8458723c */ /* 0x040fe20000001858 */
[----:B------:R-:W2:Y:S01]  /*ce00*/  LDSM.16.MT88.4 R136, [R217+0x9900] ;  /* 0x00990000d988783b */ /* 0x000ea20000004200 */
[----:B------:R-:W5:Y:S02]  /*ce10*/  MUFU.EX2 R189, R189 ;  /* 0x000000bd00bd7308 */ /* 0x000f640000000800 */
[----:B---3--:R-:W-:Y:S02]  /*ce20*/  FADD.FTZ R0, R154, R3 ;  /* 0x000000039a007221 */ /* 0x008fe40000010000 */
[----:B------:R-:W-:Y:S02]  /*ce30*/  FADD.FTZ R3, R158, R152 ;  /* 0x000000989e037221 */ /* 0x000fe40000010000 */
[----:B------:R-:W-:Y:S02]  /*ce40*/  FADD.FTZ R0, R155, R0 ;  /* 0x000000009b007221 */ /* 0x000fe40000010000 */
[----:B------:R-:W-:Y:S01]  /*ce50*/  LDSM.16.MT88.4 R152, [R219+0x2100] ;  /* 0x00210000db98783b */ /* 0x000fe20000004200 */
[C---:B-1----:R-:W-:Y:S03]  /*ce60*/  HMMA.16816.F32 R92, R132.reuse, R140, R92 ;  /* 0x0000008c845c723c */ /* 0x042fe6000000185c */
[----:B----4-:R-:W-:Y:S02]  /*ce70*/  FADD.FTZ R2, R162, R3 ;  /* 0x00000003a2027221 */ /* 0x010fe40000010000 */
[----:B------:R-:W-:Y:S02]  /*ce80*/  FADD.FTZ R0, R159, R0 ;  /* 0x000000009f007221 */ /* 0x000fe40000010000 */
[----:B------:R-:W-:Y:S01]  /*ce90*/  FADD.FTZ R2, R161, R2 ;  /* 0x00000002a1027221 */ /* 0x000fe20000010000 */
[C---:B------:R-:W-:Y:S01]  /*cea0*/  HMMA.16816.F32 R96, R132.reuse, R142, R96 ;  /* 0x0000008e8460723c */ /* 0x040fe20000001860 */
[----:B------:R-:W1:Y:S03]  /*ceb0*/  LDSM.16.MT88.4 R140, [R218+0x9900] ;  /* 0x00990000da8c783b */ /* 0x000e660000004200 */
[----:B------:R-:W-:Y:S01]  /*cec0*/  FADD.FTZ R0, R160, R0 ;  /* 0x00000000a0007221 */ /* 0x000fe20000010000 */
[----:B-----5:R-:W-:Y:S01]  /*ced0*/  F2FP.PACK_AB R187, R189, R174 ;  /* 0x000000aebdbb723e */ /* 0x020fe200000000ff */
[----:B------:R-:W-:Y:S02]  /*cee0*/  FADD.FTZ R3, R157, R2 ;  /* 0x000000029d037221 */ /* 0x000fe40000010000 */
[----:B------:R-:W-:Y:S01]  /*cef0*/  FADD.FTZ R2, R156, R0 ;  /* 0x000000009c027221 */ /* 0x000fe20000010000 */
[----:B------:R-:W-:Y:S03]  /*cf00*/  LDSM.16.MT88.4 R160, [R217+0x5900] ;  /* 0x00590000d9a0783b */ /* 0x000fe60000004200 */
        /* <DEDUP_REMOVED lines=13> */
[----:B------:R-:W-:Y:S01]  /*cfe0*/  FADD.FTZ R2, R202, R2 ;  /* 0x00000002ca027221 */ /* 0x000fe20000010000 */
[C---:B-1----:R-:W-:Y:S03]  /*cff0*/  HMMA.16816.F32 R108, R132.reuse, R140, R108 ;  /* 0x0000008c846c723c */ /* 0x042fe6000000186c */
[----:B------:R-:W-:Y:S02]  /*d000*/  FADD.FTZ R2, R197, R2 ;  /* 0x00000002c5027221 */ /* 0x000fe40000010000 */
[----:B------:R-:W-:Y:S02]  /*d010*/  FADD.FTZ R0, R209, R0 ;  /* 0x00000000d1007221 */ /* 0x000fe40000010000 */
[----:B------:R-:W-:Y:S01]  /*d020*/  FADD.FTZ R2, R198, R2 ;  /* 0x00000002c6027221 */ /* 0x000fe20000010000 */
[C---:B------:R-:W-:Y:S01]  /*d030*/  HMMA.16816.F32 R112, R132.reuse, R142, R112 ;  /* 0x0000008e8470723c */ /* 0x040fe20000001870 */
[----:B------:R-:W1:Y:S03]  /*d040*/  LDSM.16.MT88.4 R140, [R219+0x9900] ;  /* 0x00990000db8c783b */ /* 0x000e660000004200 */
[----:B------:R-:W-:Y:S02]  /*d050*/  FADD.FTZ R2, R195, R2 ;  /* 0x00000002c3027221 */ /* 0x000fe40000010000 */
[----:B------:R-:W-:Y:S02]  /*d060*/  FADD.FTZ R0, R208, R0 ;  /* 0x00000000d0007221 */ /* 0x000fe40000010000 */
[----:B------:R-:W-:Y:S04]  /*d070*/  FADD.FTZ R3, R194, R2 ;  /* 0x00000002c2037221 */ /* 0x000fe80000010000 */
        /* <DEDUP_REMOVED lines=8> */
[----:B------:R-:W-:Y:S01]  /*d100*/  FADD.FTZ R2, R175, R0 ;  /* 0x00000000af027221 */ /* 0x000fe20000010000 */
[----:B------:R-:W-:Y:S03]  /*d110*/  MOV R175, R172 ;  /* 0x000000ac00af7202 */ /* 0x000fe60000000f00 */
[----:B------:R-:W-:Y:S01]  /*d120*/  FADD.FTZ R2, R192, R2 ;  /* 0x00000002c0027221 */ /* 0x000fe20000010000 */
[C---:B-1----:R-:W-:Y:S03]  /*d130*/  HMMA.16816.F32 R124, R132.reuse, R140, R124 ;  /* 0x0000008c847c723c */ /* 0x042fe6000000187c */
[----:B------:R-:W-:Y:S02]  /*d140*/  FADD.FTZ R2, R190, R2 ;  /* 0x00000002be027221 */ /* 0x000fe40000010000 */
[----:B------:R-:W-:Y:S01]  /*d150*/  FADD.FTZ R0, R191, R3 ;  /* 0x00000003bf007221 */ /* 0x000fe20000010000 */
[----:B------:R-:W-:Y:S01]  /*d160*/  MOV R3, R173 ;  /* 0x000000ad00037202 */ /* 0x000fe20000000f00 */
[----:B------:R-:W-:Y:S01]  /*d170*/  FADD.FTZ R2, R188, R2 ;  /* 0x00000002bc027221 */ /* 0x000fe20000010000 */
[----:B------:R-:W-:Y:S01]  /*d180*/  HMMA.16816.F32 R128, R132, R142, R128 ;  /* 0x0000008e8480723c */ /* 0x000fe20000001880 */
[----:B------:R-:W1:Y:S03]  /*d190*/  LDSM.16.MT88.4 R140, [R218+0x1100] ;  /* 0x00110000da8c783b */ /* 0x000e660000004200 */
[----:B------:R-:W-:Y:S03]  /*d1a0*/  FADD.FTZ R0, R193, R0 ;  /* 0x00000000c1007221 */ /* 0x000fe60000010000 */
[----:B------:R-:W-:Y:S01]  /*d1b0*/  F2FP.PACK_AB R132, R215, R157 ;  /* 0x0000009dd784723e */ /* 0x000fe200000000ff */
[----:B------:R-:W-:Y:S01]  /*d1c0*/  FADD.FTZ R0, R174, R0 ;  /* 0x00000000ae007221 */ /* 0x000fe20000010000 */
[----:B------:R-:W-:Y:S01]  /*d1d0*/  F2FP.PACK_AB R133, R214, R156 ;  /* 0x0000009cd685723e */ /* 0x000fe200000000ff */
[----:B------:R-:W-:Y:S02]  /*d1e0*/  STL [R1+0x20], R2 ;  /* 0x0000200201007387 */ /* 0x000fe40000100800 */
[----:B------:R-:W-:Y:S01]  /*d1f0*/  F2FP.PACK_AB R134, R212, R213 ;  /* 0x000000d5d486723e */ /* 0x000fe200000000ff */
[----:B------:R-:W-:Y:S01]  /*d200*/  FADD.FTZ R0, R189, R0 ;  /* 0x00000000bd007221 */ /* 0x000fe20000010000 */
[----:B------:R-:W-:Y:S04]  /*d210*/  F2FP.PACK_AB R135, R210, R211 ;  /* 0x000000d3d287723e */ /* 0x000fe800000000ff */
[----:B------:R-:W-:Y:S03]  /*d220*/  STL [R1+0x24], R0 ;  /* 0x0000240001007387 */ /* 0x000fe60000100800 */
        /* <DEDUP_REMOVED lines=98> */
[----:B------:R-:W-:Y:S01]  /*d850*/  HMMA.16816.F32 R128, R132, R150, R128 ;  /* 0x000000968480723c */ /* 0x000fe20000001880 */
[----:B------:R-:W-:Y:S06]  /*d860*/  LDSM.16.MT88.4 R148, [R218+0x5100] ;  /* 0x00510000da94783b */ /* 0x000fec0000004200 */
        /* <DEDUP_REMOVED lines=38> */
[C---:B------:R-:W-:Y:S08]  /*dad0*/  HMMA.16816.F32 R96, R132.reuse, R142, R96 ;  /* 0x0000008e8460723c */ /* 0x040ff00000001860 */
        /* <DEDUP_REMOVED lines=10> */
[----:B------:R-:W-:Y:S08]  /*db80*/  HMMA.16816.F32 R128, R132, R150, R128 ;  /* 0x000000968480723c */ /* 0x000ff00000001880 */
[C---:B------:R-:W-:Y:S01]  /*db90*/  HMMA.16816.F32 R176, R184.reuse, R180, R4 ;  /* 0x000000b4b8b0723c */ /* 0x040fe20000001804 */
[----:B------:R-:W4:Y:S07]  /*dba0*/  LDSM.16.MT88.4 R4, [R220+0x5900] ;  /* 0x00590000dc04783b */ /* 0x000f2e0000004200 */
[C---:B------:R-:W-:Y:S01]  /*dbb0*/  HMMA.16816.F32 R180, R184.reuse, R182, R8 ;  /* 0x000000b6b8b4723c */ /* 0x040fe20000001808 */
[----:B------:R-:W5:Y:S07]  /*dbc0*/  LDSM.16.MT88.4 R8, [R219+0x5900] ;  /* 0x00590000db08783b */ /* 0x000f6e0000004200 */
[C---:B-1----:R-:W-:Y:S01]  /*dbd0*/  HMMA.16816.F32 R132, R184.reuse, R136, R12 ;  /* 0x00000088b884723c */ /* 0x042fe2000000180c */
[----:B------:R-:W1:Y:S07]  /*dbe0*/  LDSM.16.MT88.4 R12, [R217+0x8900] ;  /* 0x00890000d90c783b */ /* 0x000e6e0000004200 */
[C---:B------:R-:W-:Y:S01]  /*dbf0*/  HMMA.16816.F32 R136, R184.reuse, R138, R16 ;  /* 0x0000008ab888723c */ /* 0x040fe20000001810 */
[----:B------:R-:W1:Y:S07]  /*dc00*/  LDSM.16.MT88.4 R16, [R218+0x8900] ;  /* 0x00890000da10783b */ /* 0x000e6e0000004200 */
[C---:B---3--:R-:W-:Y:S01]  /*dc10*/  HMMA.16816.F32 R140, R184.reuse, R144, R20 ;  /* 0x00000090b88c723c */ /* 0x048fe20000001814 */
[----:B------:R-:W3:Y:S07]  /*dc20*/  LDSM.16.MT88.4 R20, [R220+0x8900] ;  /* 0x00890000dc14783b */ /* 0x000eee0000004200 */
[C---:B------:R-:W-:Y:S01]  /*dc30*/  HMMA.16816.F32 R144, R184.reuse, R146, R24 ;  /* 0x00000092b890723c */ /* 0x040fe20000001818 */
[----:B------:R-:W1:Y:S07]  /*dc40*/  LDSM.16.MT88.4 R24, [R219+0x8900] ;  /* 0x00890000db18783b */ /* 0x000e6e0000004200 */
[C---:B--2---:R-:W-:Y:S08]  /*dc50*/  HMMA.16816.F32 R148, R184.reuse, R152, R28 ;  /* 0x00000098b894723c */ /* 0x044ff0000000181c */
[C---:B------:R-:W-:Y:S08]  /*dc60*/  HMMA.16816.F32 R152, R184.reuse, R154, R32 ;  /* 0x0000009ab898723c */ /* 0x040ff00000001820 */
[C---:B------:R-:W-:Y:S08]  /*dc70*/  HMMA.16816.F32 R156, R184.reuse, R160, R36 ;  /* 0x000000a0b89c723c */ /* 0x040ff00000001824 */
[C---:B------:R-:W-:Y:S08]  /*dc80*/  HMMA.16816.F32 R160, R184.reuse, R162, R40 ;  /* 0x000000a2b8a0723c */ /* 0x040ff00000001828 */
[C---:B------:R-:W-:Y:S08]  /*dc90*/  HMMA.16816.F32 R164, R184.reuse, R168, R44 ;  /* 0x000000a8b8a4723c */ /* 0x040ff0000000182c */
[C---:B------:R-:W-:Y:S08]  /*dca0*/  HMMA.16816.F32 R168, R184.reuse, R170, R48 ;  /* 0x000000aab8a8723c */ /* 0x040ff00000001830 */
[C---:B----4-:R-:W-:Y:S08]  /*dcb0*/  HMMA.16816.F32 R52, R184.reuse, R4, R52 ;  /* 0x00000004b834723c */ /* 0x050ff00000001834 */
[C---:B------:R-:W-:Y:S01]  /*dcc0*/  HMMA.16816.F32 R56, R184.reuse, R6, R56 ;  /* 0x00000006b838723c */ /* 0x040fe20000001838 */
[----:B------:R-:W2:Y:S07]  /*dcd0*/  LDSM.16.MT88.4 R4, [R217+0xb900] ;  /* 0x00b90000d904783b */ /* 0x000eae0000004200 */
        /* <DEDUP_REMOVED lines=8> */
[C---:B---3--:R-:W-:Y:S08]  /*dd60*/  HMMA.16816.F32 R84, R184.reuse, R20, R84 ;  /* 0x00000014b854723c */ /* 0x048ff00000001854 */
[C---:B------:R-:W-:Y:S08]  /*dd70*/  HMMA.16816.F32 R88, R184.reuse, R22, R88 ;  /* 0x00000016b858723c */ /* 0x040ff00000001858 */
[C---:B------:R-:W-:Y:S08]  /*dd80*/  HMMA.16816.F32 R92, R184.reuse, R24, R92 ;  /* 0x00000018b85c723c */ /* 0x040ff0000000185c */
[C---:B------:R-:W-:Y:S08]  /*dd90*/  HMMA.16816.F32 R96, R184.reuse, R26, R96 ;  /* 0x0000001ab860723c */ /* 0x040ff00000001860 */
[C---:B--2---:R-:W-:Y:S08]  /*dda0*/  HMMA.16816.F32 R100, R184.reuse, R4, R100 ;  /* 0x00000004b864723c */ /* 0x044ff00000001864 */
[C---:B------:R-:W-:Y:S01]  /*ddb0*/  HMMA.16816.F32 R104, R184.reuse, R6, R104 ;  /* 0x00000006b868723c */ /* 0x040fe20000001868 */
[----:B------:R-:W2:Y:S07]  /*ddc0*/  LDSM.16.MT88.4 R4, [R219+0xb900] ;  /* 0x00b90000db04783b */ /* 0x000eae0000004200 */
[C---:B----4-:R-:W-:Y:S08]  /*ddd0*/  HMMA.16816.F32 R108, R184.reuse, R8, R108 ;  /* 0x00000008b86c723c */ /* 0x050ff0000000186c */
[C---:B------:R-:W-:Y:S08]  /*dde0*/  HMMA.16816.F32 R112, R184.reuse, R10, R112 ;  /* 0x0000000ab870723c */ /* 0x040ff00000001870 */
[C---:B-1----:R-:W-:Y:S08]  /*ddf0*/  HMMA.16816.F32 R116, R184.reuse, R12, R116 ;  /* 0x0000000cb874723c */ /* 0x042ff00000001874 */
[C---:B------:R-:W-:Y:S08]  /*de00*/  HMMA.16816.F32 R120, R184.reuse, R14, R120 ;  /* 0x0000000eb878723c */ /* 0x040ff00000001878 */
[C---:B--2---:R-:W-:Y:S08]  /*de10*/  HMMA.16816.F32 R124, R184.reuse, R4, R124 ;  /* 0x00000004b87c723c */ /* 0x044ff0000000187c */
[----:B------:R-:W-:Y:S01]  /*de20*/  HMMA.16816.F32 R128, R184, R6, R128 ;  /* 0x00000006b880723c */ /* 0x000fe20000001880 */
[----:B------:R-:W-:-:S07]  /*de30*/  @P0 BRA `(.L_x_3346) ;  /* 0xffffad9000000947 */ /* 0x000fce000383ffff */
.L_x_3343:
[----:B----4-:R-:W-:-:S13]  /*de40*/  ISETP.LE.AND P0, PT, RZ, UR6, PT ;  /* 0x00000006ff007c0c */ /* 0x010fda000bf03270 */
[----:B------:R-:W-:Y:S05]  /*de50*/  @!P0 BRA `(.L_x_3347) ;  /* 0x0000481000008947 */ /* 0x000fea0003800000 */
[----:B------:R-:W2:Y:S01]  /*de60*/  LDL.LU R2, [R1+0x44] ;  /* 0x0000440001027983 */ /* 0x000ea20000300800 */
[----:B------:R-:W-:Y:S02]  /*de70*/  IMAD.MOV.U32 R175, RZ, RZ, R172 ;  /* 0x000000ffffaf7224 */ /* 0x000fe400078e00ac */
[----:B------:R-:W-:Y:S01]  /*de80*/  IMAD.MOV.U32 R174, RZ, RZ, R173 ;  /* 0x000000ffffae7224 */ /* 0x000fe200078e00ad */
[----:B--2---:R-:W-:-:S04]  /*de90*/  SHF.R.S32.HI R0, RZ, 0x1f, R2 ;  /* 0x0000001fff007819 */ /* 0x004fc80000011402 */
[C---:B------:R-:W-:Y:S01]  /*dea0*/  SHF.L.U64.HI R3, R2.reuse, 0x1, R0 ;  /* 0x0000000102037819 */ /* 0x040fe20000010200 */
[----:B------:R-:W-:-:S05]  /*deb0*/  IMAD.SHL.U32 R0, R2, 0x2, RZ ;  /* 0x0000000202007824 */ /* 0x000fca00078e00ff */
        /* <DEDUP_REMOVED lines=10> */
[----:B------:R-:W-:Y:S01]  /*df60*/  STL [R1+0x14], R8 ;  /* 0x0000140801007387 */ /* 0x000fe20000100800 */
[----:B---3--:R-:W-:-:S03]  /*df70*/  SHF.L.U64.HI R0, R5, 0x1, R6 ;  /* 0x0000000105007819 */ /* 0x008fc60000010206 */
[----:B------:R4:W-:Y:S01]  /*df80*/  STL [R1+0x10], R3 ;  /* 0x0000100301007387 */ /* 0x0009e20000100800 */
[----:B------:R-:W-:-:S03]  /*df90*/  IMAD.SHL.U32 R5, R5, 0x2, RZ ;  /* 0x0000000205057824 */ /* 0x000fc600078e00ff */
[----:B------:R1:W-:Y:S04]  /*dfa0*/  STL [R1+0xc], R0 ;  /* 0x00000c0001007387 */ /* 0x0003e80000100800 */
[----:B------:R2:W-:Y:S01]  /*dfb0*/  STL [R1+0x8], R5 ;  /* 0x0000080501007387 */ /* 0x0005e20000100800 */
[C---:B----4-:R-:W-:Y:S02]  /*dfc0*/  SHF.L.U64.HI R3, R2.reuse, 0x1, R4 ;  /* 0x0000000102037819 */ /* 0x050fe40000010204 */
[----:B-1----:R-:W-:-:S05]  /*dfd0*/  SHF.L.U32 R0, R2, 0x1, RZ ;  /* 0x0000000102007819 */ /* 0x002fca00000006ff */
[----:B------:R2:W-:Y:S04]  /*dfe0*/  STL [R1], R0 ;  /* 0x0000000001007387 */ /* 0x0005e80000100800 */
[----:B------:R2:W-:Y:S01]  /*dff0*/  STL [R1+0x4], R3 ;  /* 0x0000040301007387 */ /* 0x0005e20000100800 */
[----:B------:R-:W-:Y:S05]  /*e000*/  BRA `(.L_x_3348) ;  /* 0x0000053000007947 */ /* 0x000fea0003800000 */
.L_x_3350:
        /* <DEDUP_REMOVED lines=12> */
[----:B------:R-:W3:Y:S04]  /*e0d0*/  LDL R212, [R1] ;  /* 0x0000000001d47983 */ /* 0x000ee80000100800 */
        /* <DEDUP_REMOVED lines=11> */
[C---:B------:R-:W-:Y:S01]  /*e190*/  IMAD.WIDE.U32 R2, R185.reuse, c[0x0][0x1e0], RZ ;  /* 0x00007800b9027a25 */ /* 0x040fe200078e00ff */
[----:B------:R-:W-:Y:S01]  /*e1a0*/  STL [R1+0x2c], R185 ;  /* 0x00002cb901007387 */ /* 0x000fe20000100800 */
[----:B------:R-:W-:Y:S03]  /*e1b0*/  SHF.R.S32.HI R0, RZ, 0x1f, R185 ;  /* 0x0000001fff007819 */ /* 0x000fe600000114b9 */
[----:B------:R-:W2:Y:S02]  /*e1c0*/  @!P3 LDG.E R184, [R172.64] ;  /* 0x00000010acb8b981 */ /* 0x000ea4000c1e1900 */
[----:B------:R-:W-:Y:S04]  /*e1d0*/  IMAD R0, R0, c[0x0][0x1e0], RZ ;  /* 0x0000780000007a24 */ /* 0x000fe800078e02ff */
[----:B------:R-:W-:Y:S04]  /*e1e0*/  IMAD R0, R185, c[0x0][0x1e4], R0 ;  /* 0x00007900b9007a24 */ /* 0x000fe800078e0200 */
[----:B------:R-:W-:Y:S01]  /*e1f0*/  IMAD.IADD R3, R3, 0x1, R0 ;  /* 0x0000000103037824 */ /* 0x000fe200078e0200 */
[----:B--2---:R1:W-:Y:S01]  /*e200*/  STL [R1+0x28], R184 ;  /* 0x000028b801007387 */ /* 0x0043e20000100800 */
[----:B------:R-:W-:Y:S02]  /*e210*/  SHF.R.S32.HI R0, RZ, 0x1f, R184 ;  /* 0x0000001fff007819 */ /* 0x000fe400000114b8 */
[----:B------:R-:W-:Y:S04]  /*e220*/  IMAD.WIDE.U32 R2, R184, c[0x0][0x1f0], R2 ;  /* 0x00007c00b8027a25 */ /* 0x000fe800078e0002 */
[----:B------:R-:W-:Y:S04]  /*e230*/  IMAD R0, R0, c[0x0][0x1f0], RZ ;  /* 0x00007c0000007a24 */ /* 0x000fe800078e02ff */
[----:B------:R-:W-:Y:S01]  /*e240*/  IMAD R0, R184, c[0x0][0x1f4], R0 ;  /* 0x00007d00b8007a24 */ /* 0x000fe200078e0200 */
[----:B-1----:R-:W-:Y:S04]  /*e250*/  IADD3 R184, P0, R2, UR22, RZ ;  /* 0x0000001602b87c10 */ /* 0x002fe8000ff1e0ff */
[----:B------:R-:W-:Y:S02]  /*e260*/  IADD3.X R2, R3, UR19, R0, P0, !PT ;  /* 0x0000001303027c10 */ /* 0x000fe400087fe400 */
[C---:B------:R-:W-:Y:S04]  /*e270*/  LEA R173, P0, R184.reuse, c[0x0][0x1c8], 0x1 ;  /* 0x00007200b8ad7a11 */ /* 0x040fe800078008ff */
[----:B------:R-:W-:Y:S01]  /*e280*/  LEA.HI.X R184, R184, c[0x0][0x1cc], R2, 0x1, P0 ;  /* 0x00007300b8b87a11 */ /* 0x000fe200000f0c02 */
[----:B------:R-:W3:Y:S04]  /*e290*/  SHFL.IDX PT, R0, R173, RZ, 0x181f ;  /* 0x00181fffad007589 */ /* 0x000ee800000e0000 */
[----:B------:R-:W4:Y:S04]  /*e2a0*/  SHFL.IDX PT, R2, R184, RZ, 0x181f ;  /* 0x00181fffb8027589 */ /* 0x000f2800000e0000 */
[----:B------:R-:W1:Y:S04]  /*e2b0*/  SHFL.IDX PT, R3, R173, 0x1, 0x181f ;  /* 0x00381f00ad037f89 */ /* 0x000e6800000e0000 */
[----:B------:R-:W2:Y:S01]  /*e2c0*/  SHFL.IDX PT, R172, R184, 0x1, 0x181f ;  /* 0x00381f00b8ac7f89 */ /* 0x000ea200000e0000 */
[----:B---3--:R-:W-:Y:S05]  /*e2d0*/  IADD3 R200, P0, R0, R206, RZ ;  /* 0x000000ce00c87210 */ /* 0x008fea0007f1e0ff */
[----:B----4-:R-:W-:Y:S01]  /*e2e0*/  IMAD.X R201, R2, 0x1, R207, P0 ;  /* 0x0000000102c97824 */ /* 0x010fe200000e06cf */
[----:B-----5:R-:W-:Y:S04]  /*e2f0*/  IADD3 R186, P0, R0, R204, RZ ;  /* 0x000000cc00ba7210 */ /* 0x020fe80007f1e0ff */
[----:B------:R3:W-:Y:S01]  /*e300*/  LDGSTS.E.BYPASS.LTC128B.128 [R251+0xc100], [R200.64], !P2 ;  /* 0x0c100000c8fb7fae */ /* 0x0007e2000d101d50 */
[----:B------:R-:W-:Y:S01]  /*e310*/  IMAD.X R187, R2, 0x1, R205, P0 ;  /* 0x0000000102bb7824 */ /* 0x000fe200000e06cd */
[----:B------:R-:W-:Y:S04]  /*e320*/  IADD3 R202, P0, R0, R214, RZ ;  /* 0x000000d600ca7210 */ /* 0x000fe80007f1e0ff */
[----:B------:R4:W-:Y:S01]  /*e330*/  LDGSTS.E.BYPASS.LTC128B.128 [R251+0xf100], [R186.64], !P5 ;  /* 0x0f100000bafb7fae */ /* 0x0009e2000e901d50 */
[----:B------:R-:W-:Y:S01]  /*e340*/  IMAD.X R203, R2, 0x1, R215, P0 ;  /* 0x0000000102cb7824 */ /* 0x000fe200000e06d7 */
[----:B------:R-:W-:Y:S02]  /*e350*/  IADD3 R198, P0, R0, R212, RZ ;  /* 0x000000d400c67210 */ /* 0x000fe40007f1e0ff */
[----:B------:R-:W5:Y:S02]  /*e360*/  SHFL.IDX PT, R0, R173, 0x2, 0x181f ;  /* 0x00581f00ad007f89 */ /* 0x000f6400000e0000 */
[----:B------:R-:W-:Y:S02]  /*e370*/  IADD3.X R199, R2, R213, RZ, P0, !PT ;  /* 0x000000d502c77210 */ /* 0x000fe400007fe4ff */
[----:B------:R-:W3:Y:S01]  /*e380*/  SHFL.IDX PT, R2, R184, 0x2, 0x181f ;  /* 0x00581f00b8027f89 */ /* 0x000ee200000e0000 */
[C---:B-1----:R-:W-:Y:S03]  /*e390*/  IADD3 R196, P0, R3.reuse, R206, RZ ;  /* 0x000000ce03c47210 */ /* 0x042fe60007f1e0ff */
[----:B------:R1:W-:Y:S02]  /*e3a0*/  LDGSTS.E.BYPASS.LTC128B.128 [R251+0x12100], [R202.64], !P4 ;  /* 0x12100000cafb7fae */ /* 0x0003e4000e101d50 */
[C---:B--2---:R-:W-:Y:S01]  /*e3b0*/  IMAD.X R197, R172.reuse, 0x1, R207, P0 ;  /* 0x00000001acc57824 */ /* 0x044fe200000e06cf */
[C---:B------:R-:W-:Y:S01]  /*e3c0*/  IADD3 R192, P0, R3.reuse, R204, RZ ;  /* 0x000000cc03c07210 */ /* 0x040fe20007f1e0ff */
[----:B------:R1:W-:Y:S04]  /*e3d0*/  LDGSTS.E.BYPASS.LTC128B.128 [R251+0x15100], [R198.64], !P6 ;  /* 0x15100000c6fb7fae */ /* 0x0003e8000f101d50 */
        /* <DEDUP_REMOVED lines=8> */
[----:B-----5:R-:W-:Y:S04]  /*e460*/  IADD3 R188, P0, R0, R206, RZ ;  /* 0x000000ce00bc7210 */ /* 0x020fe80007f1e0ff */
[----:B------:R1:W-:Y:S01]  /*e470*/  LDGSTS.E.BYPASS.LTC128B.128 [R251+0x16100], [R190.64], !P6 ;  /* 0x16100000befb7fae */ /* 0x0003e2000f101d50 */
[----:B---3--:R-:W-:Y:S02]  /*e480*/  IADD3.X R189, R2, R207, RZ, P0, !PT ;  /* 0x000000cf02bd7210 */ /* 0x008fe400007fe4ff */
[----:B----4-:R-:W-:Y:S03]  /*e490*/  IADD3 R186, P0, R0, R204, RZ ;  /* 0x000000cc00ba7210 */ /* 0x010fe60007f1e0ff */
[----:B------:R1:W-:Y:S02]  /*e4a0*/  LDGSTS.E.BYPASS.LTC128B.128 [R251+0xe100], [R188.64], !P2 ;  /* 0x0e100000bcfb7fae */ /* 0x0003e4000d101d50 */
        /* <DEDUP_REMOVED lines=9> */
.L_x_3348:
[----:B--2---:R-:W2:Y:S01]  /*e540*/  LDL R5, [R1+0x2c] ;  /* 0x00002c0001057983 */ /* 0x004ea20000100800 */
[----:B------:R-:W-:Y:S04]  /*e550*/  DEPBAR.LE SB0, 0x0 ;  /* 0x000080000000791a */ /* 0x000fe80000000000 */
[----:B------:R-:W3:Y:S01]  /*e560*/  LDL R4, [R1+0x28] ;  /* 0x0000280001047983 */ /* 0x000ee20000100800 */
[----:B------:R-:W-:Y:S03]  /*e570*/  UISETP.GE.AND UP0, UPT, UR6, 0x1, UPT ;  /* 0x000000010600788c */ /* 0x000fe6000bf06270 */
[----:B------:R1:W-:Y:S04]  /*e580*/  STL [R1+0x84], R55 ;  /* 0x0000843701007387 */ /* 0x0003e80000100800 */
[----:B------:R4:W-:Y:S04]  /*e590*/  STL [R1+0x80], R54 ;  /* 0x0000803601007387 */ /* 0x0009e80000100800 */
[----:B------:R4:W-:Y:S04]  /*e5a0*/  STL [R1+0x7c], R53 ;  /* 0x00007c3501007387 */ /* 0x0009e80000100800 */
[----:B------:R4:W-:Y:S04]  /*e5b0*/  STL [R1+0x78], R52 ;  /* 0x0000783401007387 */ /* 0x0009e80000100800 */
[----:B------:R-:W3:Y:S04]  /*e5c0*/  LDL R29, [R1+0x10] ;  /* 0x00001000011d7983 */ /* 0x000ee80000100800 */
[----:B------:R-:W3:Y:S04]  /*e5d0*/  LDL R173, [R1+0xc] ;  /* 0x00000c0001ad7983 */ /* 0x000ee80000100800 */
[----:B------:R-:W3:Y:S04]  /*e5e0*/  LDL R37, [R1] ;  /* 0x0000000001257983 */ /* 0x000ee80000100800 */
[----:B-1----:R-:W3:Y:S04]  /*e5f0*/  LDL R55, [R1+0x18] ;  /* 0x0000180001377983 */ /* 0x002ee80000100800 */
[----:B----4-:R-:W4:Y:S04]  /*e600*/  LDL R54, [R1+0x1c] ;  /* 0x00001c0001367983 */ /* 0x010f280000100800 */
[----:B------:R-:W4:Y:S04]  /*e610*/  LDL R53, [R1+0x14] ;  /* 0x0000140001357983 */ /* 0x000f280000100800 */
[----:B------:R-:W4:Y:S04]  /*e620*/  LDL R52, [R1+0x8] ;  /* 0x0000080001347983 */ /* 0x000f280000100800 */
[----:B------:R-:W4:Y:S04]  /*e630*/  LDL R172, [R1+0x4] ;  /* 0x0000040001ac7983 */ /* 0x000f280000100800 */
[----:B------:R-:W-:Y:S06]  /*e640*/  BAR.SYNC.DEFER_BLOCKING 0x0 ;  /* 0x0000000000007b1d */ /* 0x000fec0000010000 */
[----:B-----5:R-:W-:Y:S04]  /*e650*/  LDSM.16.M88.4 R48, [R223+0x18100] ;  /* 0x01810000df30783b */ /* 0x020fe80000000200 */
[----:B------:R-:W1:Y:S04]  /*e660*/  LDSM.16.M88.4 R8, [R216+0xc100] ;  /* 0x00c10000d808783b */ /* 0x000e680000000200 */
[----:B------:R-:W1:Y:S04]  /*e670*/  LDSM.16.M88.4 R16, [R216+0xc900] ;  /* 0x00c90000d810783b */ /* 0x000e680000000200 */
[----:B------:R-:W-:Y:S04]  /*e680*/  LDSM.16.M88.4 R24, [R216+0xd100] ;  /* 0x00d10000d818783b */ /* 0x000fe80000000200 */
        /* <DEDUP_REMOVED lines=9> */
[----:B------:R-:W-:Y:S01]  /*e720*/  LDSM.16.M88.4 R212, [R246] ;  /* 0x00000000f6d4783b */ /* 0x000fe20000000200 */
[----:B--2---:R-:W-:Y:S01]  /*e730*/  SHF.R.S32.HI R0, RZ, 0x1f, R5 ;  /* 0x0000001fff007819 */ /* 0x004fe20000011405 */
[C---:B------:R-:W-:Y:S04]  /*e740*/  IMAD.WIDE.U32 R2, R5.reuse, c[0x0][0x208], RZ ;  /* 0x0000820005027a25 */ /* 0x040fe800078e00ff */
[----:B------:R-:W-:Y:S04]  /*e750*/  IMAD R0, R0, c[0x0][0x208], RZ ;  /* 0x0000820000007a24 */ /* 0x000fe800078e02ff */
[----:B------:R-:W-:Y:S04]  /*e760*/  IMAD R0, R5, c[0x0][0x20c], R0 ;  /* 0x0000830005007a24 */ /* 0x000fe800078e0200 */
[----:B------:R-:W-:Y:S01]  /*e770*/  IMAD.IADD R3, R3, 0x1, R0 ;  /* 0x0000000103037824 */ /* 0x000fe200078e0200 */
[----:B---3--:R-:W-:Y:S03]  /*e780*/  SHF.R.S32.HI R0, RZ, 0x1f, R4 ;  /* 0x0000001fff007819 */ /* 0x008fe60000011404 */
[----:B------:R-:W-:Y:S04]  /*e790*/  IMAD.WIDE.U32 R2, R4, c[0x0][0x218], R2 ;  /* 0x0000860004027a25 */ /* 0x000fe800078e0002 */
[----:B------:R-:W-:Y:S04]  /*e7a0*/  IMAD R0, R0, c[0x0][0x218], RZ ;  /* 0x0000860000007a24 */ /* 0x000fe800078e02ff */
[----:B------:R-:W-:Y:S01]  /*e7b0*/  IMAD R20, R4, c[0x0][0x21c], R0 ;  /* 0x0000870004147a24 */ /* 0x000fe200078e0200 */
[----:B------:R-:W-:Y:S01]  /*e7c0*/  IADD3 R0, P0, R2, UR24, RZ ;  /* 0x0000001802007c10 */ /* 0x000fe2000ff1e0ff */
[C---:B-1----:R-:W-:Y:S03]  /*e7d0*/  HMMA.16816.F32 R4, R48.reuse, R8, RZ ;  /* 0x000000083004723c */ /* 0x042fe600000018ff */
[----:B------:R-:W-:Y:S02]  /*e7e0*/  IADD3.X R20, R3, UR8, R20, P0, !PT ;  /* 0x0000000803147c10 */ /* 0x000fe400087fe414 */
[C---:B------:R-:W-:Y:S03]  /*e7f0*/  LEA R36, P0, R0.reuse, c[0x0][0x1f8], 0x1 ;  /* 0x00007e0000247a11 */ /* 0x040fe600078008ff */
[C---:B------:R-:W-:Y:S01]  /*e800*/  HMMA.16816.F32 R8, R48.reuse, R10, RZ ;  /* 0x0000000a3008723c */ /* 0x040fe200000018ff */
[----:B------:R-:W-:Y:S01]  /*e810*/  LEA.HI.X R20, R0, c[0x0][0x1fc], R20, 0x1, P0 ;  /* 0x00007f0000147a11 */ /* 0x000fe200000f0c14 */
[----:B------:R-:W-:Y:S04]  /*e820*/  SHFL.IDX PT, R3, R36, 0x1, 0x181f ;  /* 0x00381f0024037f89 */ /* 0x000fe800000e0000 */
[----:B------:R-:W1:Y:S02]  /*e830*/  SHFL.IDX PT, R0, R36, RZ, 0x181f ;  /* 0x00181fff24007589 */ /* 0x000e6400000e0000 */
[C---:B------:R-:W-:Y:S02]  /*e840*/  HMMA.16816.F32 R12, R48.reuse, R16, RZ ;  /* 0x00000010300c723c */ /* 0x040fe400000018ff */
[----:B------:R-:W4:Y:S04]  /*e850*/  SHFL.IDX PT, R2, R20, RZ, 0x181f ;  /* 0x00181fff14027589 */ /* 0x000f2800000e0000 */
[----:B------:R-:W2:Y:S02]  /*e860*/  SHFL.IDX PT, R28, R20, 0x1, 0x181f ;  /* 0x00381f00141c7f89 */ /* 0x000ea400000e0000 */
[C---:B------:R-:W-:Y:S02]  /*e870*/  HMMA.16816.F32 R16, R48.reuse, R18, RZ ;  /* 0x000000123010723c */ /* 0x040fe400000018ff */
[----:B------:R-:W3:Y:S02]  /*e880*/  SHFL.IDX PT, R36, R36, 0x2, 0x181f ;  /* 0x00581f0024247f89 */ /* 0x000ee400000e0000 */
[----:B-1----:R-:W-:Y:S05]  /*e890*/  IADD3 R22, P0, R0, R55, RZ ;  /* 0x0000003700167210 */ /* 0x002fea0007f1e0ff */
[----:B----4-:R-:W-:Y:S03]  /*e8a0*/  IMAD.X R23, R2, 0x1, R54, P0 ;  /* 0x0000000102177824 */ /* 0x010fe600000e0636 */
[----:B------:R-:W-:Y:S02]  /*e8b0*/  IADD3 R44, P0, R0, R29, RZ ;  /* 0x0000001d002c7210 */ /* 0x000fe40007f1e0ff */
[----:B------:R1:W-:Y:S03]  /*e8c0*/  LDGSTS.E.BYPASS.LTC128B.128 [R252], [R22.64], !P2 ;  /* 0x0000000016fc7fae */ /* 0x0003e6000d101d50 */
[----:B------:R-:W-:Y:S01]  /*e8d0*/  IMAD.X R45, R2, 0x1, R53, P0 ;  /* 0x00000001022d7824 */ /* 0x000fe200000e0635 */
[-C--:B------:R-:W-:Y:S04]  /*e8e0*/  IADD3 R38, P0, R0, R52.reuse, RZ ;  /* 0x0000003400267210 */ /* 0x080fe80007f1e0ff */
[----:B------:R4:W-:Y:S01]  /*e8f0*/  LDGSTS.E.BYPASS.LTC128B.128 [R252+0x3000], [R44.64], !P5 ;  /* 0x030000002cfc7fae */ /* 0x0009e2000e901d50 */
[----:B------:R-:W-:Y:S01]  /*e900*/  IMAD.X R39, R2, 0x1, R173, P0 ;  /* 0x0000000102277824 */ /* 0x000fe200000e06ad */
[----:B------:R-:W-:Y:S02]  /*e910*/  IADD3 R46, P0, R0, R37, RZ ;  /* 0x00000025002e7210 */ /* 0x000fe40007f1e0ff */
[----:B------:R1:W3:Y:S03]  /*e920*/  SHFL.IDX PT, R0, R20, 0x2, 0x181f ;  /* 0x00581f0014007f89 */ /* 0x0002e600000e0000 */
[----:B------:R-:W-:Y:S01]  /*e930*/  IMAD.X R47, R2, 0x1, R172, P0 ;  /* 0x00000001022f7824 */ /* 0x000fe200000e06ac */
[----:B------:R3:W-:Y:S01]  /*e940*/  LDGSTS.E.BYPASS.LTC128B.128 [R252+0x6000], [R38.64], !P4 ;  /* 0x0600000026fc7fae */ /* 0x0007e2000e101d50 */
[C---:B------:R-:W-:Y:S03]  /*e950*/  IADD3 R30, P0, R3.reuse, R55, RZ ;  /* 0x00000037031e7210 */ /* 0x040fe60007f1e0ff */
[----:B------:R3:W-:Y:S02]  /*e960*/  LDGSTS.E.BYPASS.LTC128B.128 [R252+0x9000], [R46.64], !P6 ;  /* 0x090000002efc7fae */ /* 0x0007e4000f101d50 */
[C---:B--2---:R-:W-:Y:S05]  /*e970*/  IMAD.X R31, R28.reuse, 0x1, R54, P0 ;  /* 0x000000011c1f7824 */ /* 0x044fea00000e0636 */
[----:B------:R2:W-:Y:S01]  /*e980*/  LDGSTS.E.BYPASS.LTC128B.128 [R252+0x1000], [R30.64], !P2 ;  /* 0x010000001efc7fae */ /* 0x0005e2000d101d50 */
[C---:B-1----:R-:W-:Y:S01]  /*e990*/  HMMA.16816.F32 R20, R48.reuse, R24, RZ ;  /* 0x000000183014723c */ /* 0x042fe200000018ff */
[C---:B----4-:R-:W-:Y:S05]  /*e9a0*/  IADD3 R44, P0, R3.reuse, R29, RZ ;  /* 0x0000001d032c7210 */ /* 0x050fea0007f1e0ff */
[C---:B------:R-:W-:Y:S02]  /*e9b0*/  IMAD.X R45, R28.reuse, 0x1, R53, P0 ;  /* 0x000000011c2d7824 */ /* 0x040fe400000e0635 */
[C---:B------:R-:W-:Y:S01]  /*e9c0*/  HMMA.16816.F32 R24, R48.reuse, R26, RZ ;  /* 0x0000001a3018723c */ /* 0x040fe200000018ff */
[CC--:B---3--:R-:W-:Y:S02]  /*e9d0*/  IADD3 R38, P0, R3.reuse, R52.reuse, RZ ;  /* 0x0000003403267210 */ /* 0x0c8fe40007f1e0ff */
[----:B------:R1:W-:Y:S03]  /*e9e0*/  LDGSTS.E.BYPASS.LTC128B.128 [R252+0x4000], [R44.64], !P5 ;  /* 0x040000002cfc7fae */ /* 0x0003e6000e901d50 */
[C---:B------:R-:W-:Y:S01]  /*e9f0*/  IMAD.X R39, R28.reuse, 0x1, R173, P0 ;  /* 0x000000011c277824 */ /* 0x040fe200000e06ad */
[----:B------:R-:W-:Y:S04]  /*ea00*/  IADD3 R46, P0, R3, R37, RZ ;  /* 0x00000025032e7210 */ /* 0x000fe80007f1e0ff */
[----:B------:R3:W-:Y:S01]  /*ea10*/  LDGSTS.E.BYPASS.LTC128B.128 [R252+0x7000], [R38.64], !P4 ;  /* 0x0700000026fc7fae */ /* 0x0007e2000e101d50 */
[----:B------:R-:W-:Y:S01]  /*ea20*/  IMAD.X R47, R28, 0x1, R172, P0 ;  /* 0x000000011c2f7824 */ /* 0x000fe200000e06ac */
[----:B------:R-:W-:Y:S02]  /*ea30*/  IADD3 R2, P0, R36, R55, RZ ;  /* 0x0000003724027210 */ /* 0x000fe40007f1e0ff */
[----:B------:R4:W5:Y:S03]  /*ea40*/  LDL.LU R55, [R1+0x84] ;  /* 0x0000840001377983 */ /* 0x0009660000300800 */
[----:B------:R-:W-:Y:S01]  /*ea50*/  IMAD.X R3, R0, 0x1, R54, P0 ;  /* 0x0000000100037824 */ /* 0x000fe200000e0636 */
[----:B------:R1:W-:Y:S04]  /*ea60*/  LDGSTS.E.BYPASS.LTC128B.128 [R252+0xa000], [R46.64], !P6 ;  /* 0x0a0000002efc7fae */ /* 0x0003e8000f101d50 */
[----:B------:R1:W-:Y:S04]  /*ea70*/  LDGSTS.E.BYPASS.LTC128B.128 [R252+0x2000], [R2.64], !P2 ;  /* 0x0200000002fc7fae */ /* 0x0003e8000d101d50 */
[----:B------:R4:W5:Y:S01]  /*ea80*/  LDL.LU R54, [R1+0x80] ;  /* 0x0000800001367983 */ /* 0x0009620000300800 */
[----:B---3--:R-:W-:Y:S02]  /*ea90*/  IADD3 R38, P0, R36, R29, RZ ;  /* 0x0000001d24267210 */ /* 0x008fe40007f1e0ff */
[C---:B--2---:R-:W-:Y:S03]  /*eaa0*/  HMMA.16816.F32 R28, R48.reuse, R32, RZ ;  /* 0x00000020301c723c */ /* 0x044fe600000018ff */
[----:B------:R-:W-:Y:S02]  /*eab0*/  IMAD.X R39, R0, 0x1, R53, P0 ;  /* 0x0000000100277824 */ /* 0x000fe400000e0635 */
[----:B------:R4:W5:Y:S03]  /*eac0*/  LDL.LU R53, [R1+0x7c] ;  /* 0x00007c0001357983 */ /* 0x0009660000300800 */
[C---:B------:R-:W-:Y:S01]  /*ead0*/  HMMA.16816.F32 R32, R48.reuse, R34, RZ ;  /* 0x000000223020723c */ /* 0x040fe200000018ff */
[----:B------:R2:W-:Y:S03]  /*eae0*/  LDGSTS.E.BYPASS.LTC128B.128 [R252+0x5000], [R38.64], !P5 ;  /* 0x0500000026fc7fae */ /* 0x0005e6000e901d50 */
[----:B-1----:R-:W-:Y:S02]  /*eaf0*/  IADD3 R2, P0, R36, R52, RZ ;  /* 0x0000003424027210 */ /* 0x002fe40007f1e0ff */
[----:B------:R4:W5:Y:S03]  /*eb00*/  LDL.LU R52, [R1+0x78] ;  /* 0x0000780001347983 */ /* 0x0009660000300800 */
[----:B------:R-:W-:Y:S03]  /*eb10*/  IMAD.X R3, R0, 0x1, R173, P0 ;  /* 0x0000000100037824 */ /* 0x000fe600000e06ad */
[----:B------:R-:W-:Y:S02]  /*eb20*/  IADD3 R44, P0, R36, R37, RZ ;  /* 0x00000025242c7210 */ /* 0x000fe40007f1e0ff */
[----:B------:R4:W-:Y:S03]  /*eb30*/  LDGSTS.E.BYPASS.LTC128B.128 [R252+0x8000], [R2.64], !P4 ;  /* 0x0800000002fc7fae */ /* 0x0009e6000e101d50 */
[----:B------:R-:W-:Y:S01]  /*eb40*/  IMAD.X R45, R0, 0x1, R172, P0 ;  /* 0x00000001002d7824 */ /* 0x000fe200000e06ac */
[----:B------:R-:W-:Y:S04]  /*eb50*/  PLOP3.LUT P0, PT, PT, PT, UP0, 0x80, 0x0 ;  /* 0x000000000000781c */ /* 0x000fe80003f0f008 */
[----:B------:R1:W-:Y:S04]  /*eb60*/  LDGSTS.E.BYPASS.LTC128B.128 [R252+0xb000], [R44.64], !P6 ;  /* 0x0b0000002cfc7fae */ /* 0x0003e8000f101d50 */
[----:B------:R-:W0:Y:S01]  /*eb70*/  LDGDEPBAR ;  /* 0x00000000000079af */ /* 0x000e220000000000 */
[C---:B--2---:R-:W-:Y:S08]  /*eb80*/  HMMA.16816.F32 R36, R48.reuse, R40, RZ ;  /* 0x000000283024723c */ /* 0x044ff000000018ff */
        /* <DEDUP_REMOVED lines=21> */
[----:B------:R-:W4:Y:S07]  /*ece0*/  LDSM.16.M88.4 R188, [R222+0xe100] ;  /* 0x00e10000debc783b */ /* 0x000f2e0000000200 */
        /* <DEDUP_REMOVED lines=9> */
[C---:B------:R-:W-:Y:S08]  /*ed80*/  HMMA.16816.F32 R28, R184.reuse, R204, R28 ;  /* 0x000000ccb81c723c */ /* 0x040ff0000000181c */
[C---:B------:R-:W-:Y:S01]  /*ed90*/  HMMA.16816.F32 R32, R184.reuse, R206, R32 ;  /* 0x000000ceb820723c */ /* 0x040fe20000001820 */
[----:B------:R-:W-:Y:S07]  /*eda0*/  LDSM.16.M88.4 R204, [R221+0x1800] ;  /* 0x00180000ddcc783b */ /* 0x000fee0000000200 */
[C---:B----4-:R-:W-:Y:S08]  /*edb0*/  HMMA.16816.F32 R36, R184.reuse, R188, R36 ;  /* 0x000000bcb824723c */ /* 0x050ff00000001824 */
        /* <DEDUP_REMOVED lines=249> */
.L_x_3349:
        /* <DEDUP_REMOVED lines=48> */
[----:B------:R-:W-:Y:S01]  /*10050*/  UIADD3 UR6, UR6, -0x1, URZ ;  /* 0xffffffff06067890 */ /* 0x000fe2000fffe03f */
        /* <DEDUP_REMOVED lines=9> */
[----:B------:R-:W-:Y:S08]  /*100f0*/  SHFL.BFLY PT, R3, R0, 0x1, 0x1f ;  /* 0x0c201f0000037f89 */ /* 0x000ff000000e0000 */
[----:B------:R-:W1:Y:S02]  /*10100*/  SHFL.BFLY PT, R172, R173, 0x1, 0x1f ;  /* 0x0c201f00adac7f89 */ /* 0x000e6400000e0000 */
[----:B-1----:R-:W-:Y:S02]  /*10110*/  FMNMX.FTZ R173, R173, R172, !PT ;  /* 0x000000acadad7209 */ /* 0x002fe40007810000 */
[----:B------:R-:W-:Y:S03]  /*10120*/  FMNMX.FTZ R172, R3, R0, !PT ;  /* 0x0000000003ac7209 */ /* 0x000fe60007810000 */
[C---:B------:R-:W-:Y:S02]  /*10130*/  FADD.FTZ R2, -R173.reuse, R174 ;  /* 0x000000aead027221 */ /* 0x040fe40000010100 */
[----:B------:R-:W-:Y:S02]  /*10140*/  FMUL.FTZ R174, R173, c[0x0][0x2d0] ;  /* 0x0000b400adae7a20 */ /* 0x000fe40000410000 */
[----:B------:R-:W-:Y:S02]  /*10150*/  FMUL.FTZ R0, R2, c[0x0][0x2d0] ;  /* 0x0000b40002007a20 */ /* 0x000fe40000410000 */
[----:B------:R-:W-:Y:S02]  /*10160*/  FMUL.FTZ R3, R172, c[0x0][0x2d0] ;  /* 0x0000b400ac037a20 */ /* 0x000fe40000410000 */
[----:B------:R1:W2:Y:S01]  /*10170*/  MUFU.EX2 R2, R0 ;  /* 0x0000000000027308 */ /* 0x0002a20000000800 */
[--C-:B------:R-:W-:Y:S02]  /*10180*/  FFMA.FTZ R8, R8, c[0x0][0x2d0], -R174.reuse ;  /* 0x0000b40008087a23 */ /* 0x100fe400000108ae */
[--C-:B------:R-:W-:Y:S02]  /*10190*/  FFMA.FTZ R9, R9, c[0x0][0x2d0], -R174.reuse ;  /* 0x0000b40009097a23 */ /* 0x100fe400000108ae */
[--C-:B------:R-:W-:Y:S02]  /*101a0*/  FFMA.FTZ R10, R10, c[0x0][0x2d0], -R3.reuse ;  /* 0x0000b4000a0a7a23 */ /* 0x100fe40000010803 */
[--C-:B------:R-:W-:Y:S02]  /*101b0*/  FFMA.FTZ R11, R11, c[0x0][0x2d0], -R3.reuse ;  /* 0x0000b4000b0b7a23 */ /* 0x100fe40000010803 */
[--C-:B------:R-:W-:Y:S01]  /*101c0*/  FFMA.FTZ R4, R4, c[0x0][0x2d0], -R174.reuse ;  /* 0x0000b40004047a23 */ /* 0x100fe200000108ae */
[----:B------:R3:W-:Y:S01]  /*101d0*/  MUFU.EX2 R212, R8 ;  /* 0x0000000800d47308 */ /* 0x0007e20000000800 */
[--C-:B------:R-:W-:Y:S02]  /*101e0*/  FFMA.FTZ R5, R5, c[0x0][0x2d0], -R174.reuse ;  /* 0x0000b40005057a23 */ /* 0x100fe400000108ae */
[--C-:B------:R-:W-:Y:S02]  /*101f0*/  FFMA.FTZ R6, R6, c[0x0][0x2d0], -R3.reuse ;  /* 0x0000b40006067a23 */ /* 0x100fe40000010803 */
[--C-:B------:R-:W-:Y:S02]  /*10200*/  FFMA.FTZ R7, R7, c[0x0][0x2d0], -R3.reuse ;  /* 0x0000b40007077a23 */ /* 0x100fe40000010803 */
[--C-:B------:R-:W-:Y:S02]  /*10210*/  FFMA.FTZ R12, R12, c[0x0][0x2d0], -R174.reuse ;  /* 0x0000b4000c0c7a23 */ /* 0x100fe400000108ae */
[--C-:B------:R-:W-:Y:S01]  /*10220*/  FFMA.FTZ R13, R13, c[0x0][0x2d0], -R174.reuse ;  /* 0x0000b4000d0d7a23 */ /* 0x100fe200000108ae */
[----:B------:R4:W-:Y:S01]  /*10230*/  MUFU.EX2 R200, R4 ;  /* 0x0000000400c87308 */ /* 0x0009e20000000800 */
[--C-:B------:R-:W-:Y:S02]  /*10240*/  FFMA.FTZ R14, R14, c[0x0][0x2d0], -R3.reuse ;  /* 0x0000b4000e0e7a23 */ /* 0x100fe40000010803 */
[----:B------:R-:W-:Y:S02]  /*10250*/  FFMA.FTZ R15, R15, c[0x0][0x2d0], -R3 ;  /* 0x0000b4000f0f7a23 */ /* 0x000fe40000010803 */
[----:B-1----:R-:W-:Y:S02]  /*10260*/  FADD.FTZ R0, -R172, R175 ;  /* 0x000000afac007221 */ /* 0x002fe40000010100 */
[----:B--2---:R-:W-:Y:S02]  /*10270*/  FMUL.FTZ R132, R2, R132 ;  /* 0x0000008402847220 */ /* 0x004fe40000410000 */
[----:B------:R-:W-:Y:S01]  /*10280*/  FMUL.FTZ R0, R0, c[0x0][0x2d0] ;  /* 0x0000b40000007a20 */ /* 0x000fe20000410000 */
[----:B------:R-:W1:Y:S01]  /*10290*/  MUFU.EX2 R211, R5 ;  /* 0x0000000500d37308 */ /* 0x000e620000000800 */
[C---:B------:R-:W-:Y:S02]  /*102a0*/  FMUL.FTZ R133, R2.reuse, R133 ;  /* 0x0000008502857220 */ /* 0x040fe40000410000 */
[C---:B------:R-:W-:Y:S02]  /*102b0*/  FMUL.FTZ R136, R2.reuse, R136 ;  /* 0x0000008802887220 */ /* 0x040fe40000410000 */
[C---:B---3--:R-:W-:Y:S02]  /*102c0*/  FMUL.FTZ R8, R2.reuse, R180 ;  /* 0x000000b402087220 */ /* 0x048fe40000410000 */
[C---:B------:R-:W-:Y:S02]  /*102d0*/  FMUL.FTZ R137, R2.reuse, R137 ;  /* 0x0000008902897220 */ /* 0x040fe40000410000 */
[C---:B------:R-:W-:Y:S01]  /*102e0*/  FMUL.FTZ R140, R2.reuse, R140 ;  /* 0x0000008c028c7220 */ /* 0x040fe20000410000 */
[----:B------:R-:W2:Y:S01]  /*102f0*/  MUFU.EX2 R0, R0 ;  /* 0x0000000000007308 */ /* 0x000ea20000000800 */
[C---:B------:R-:W-:Y:S02]  /*10300*/  FMUL.FTZ R141, R2.reuse, R141 ;  /* 0x0000008d028d7220 */ /* 0x040fe40000410000 */
[C---:B------:R-:W-:Y:S02]  /*10310*/  FMUL.FTZ R144, R2.reuse, R144 ;  /* 0x0000009002907220 */ /* 0x040fe40000410000 */
[C---:B----4-:R-:W-:Y:S02]  /*10320*/  FMUL.FTZ R4, R2.reuse, R176 ;  /* 0x000000b002047220 */ /* 0x050fe40000410000 */
[C---:B------:R-:W-:Y:S02]  /*10330*/  FMUL.FTZ R145, R2.reuse, R145 ;  /* 0x0000009102917220 */ /* 0x040fe40000410000 */
[C---:B------:R-:W-:Y:S01]  /*10340*/  FMUL.FTZ R148, R2.reuse, R148 ;  /* 0x0000009402947220 */ /* 0x040fe20000410000 */
[----:B------:R3:W4:Y:S01]  /*10350*/  MUFU.EX2 R214, R9 ;  /* 0x0000000900d67308 */ /* 0x0007220000000800 */
[----:B------:R-:W-:Y:S02]  /*10360*/  FMUL.FTZ R149, R2, R149 ;  /* 0x0000009502957220 */ /* 0x000fe40000410000 */
[--C-:B------:R-:W-:Y:S01]  /*10370*/  FFMA.FTZ R16, R16, c[0x0][0x2d0], -R174.reuse ;  /* 0x0000b40010107a23 */ /* 0x100fe200000108ae */
[----:B-1----:R-:W-:Y:S01]  /*10380*/  F2FP.PACK_AB R176, R211, R200 ;  /* 0x000000c8d3b0723e */ /* 0x002fe200000000ff */
[----:B------:R-:W-:Y:S02]  /*10390*/  FMUL.FTZ R5, R2, R177 ;  /* 0x000000b102057220 */ /* 0x000fe40000410000 */
[--C-:B------:R-:W-:Y:S02]  /*103a0*/  FFMA.FTZ R17, R17, c[0x0][0x2d0], -R174.reuse ;  /* 0x0000b40011117a23 */ /* 0x100fe400000108ae */
[--C-:B------:R-:W-:Y:S01]  /*103b0*/  FFMA.FTZ R18, R18, c[0x0][0x2d0], -R3.reuse ;  /* 0x0000b40012127a23 */ /* 0x100fe20000010803 */
[----:B------:R1:W-:Y:S01]  /*103c0*/  MUFU.EX2 R209, R6 ;  /* 0x0000000600d17308 */ /* 0x0003e20000000800 */
        /* <DEDUP_REMOVED lines=8> */
[----:B---3--:R-:W-:Y:S02]  /*10450*/  FMUL.FTZ R9, R2, R181 ;  /* 0x000000b502097220 */ /* 0x008fe40000410000 */
[C---:B------:R-:W-:Y:S02]  /*10460*/  FMUL.FTZ R143, R0.reuse, R143 ;  /* 0x0000008f008f7220 */ /* 0x040fe40000410000 */
[C---:B------:R-:W-:Y:S01]  /*10470*/  FMUL.FTZ R146, R0.reuse, R146 ;  /* 0x0000009200927220 */ /* 0x040fe20000410000 */
[----:B------:R3:W-:Y:S01]  /*10480*/  MUFU.EX2 R213, R10 ;  /* 0x0000000a00d57308 */ /* 0x0007e20000000800 */
[C---:B------:R-:W-:Y:S02]  /*10490*/  FMUL.FTZ R147, R0.reuse, R147 ;  /* 0x0000009300937220 */ /* 0x040fe40000410000 */
[C---:B------:R-:W-:Y:S02]  /*104a0*/  FMUL.FTZ R150, R0.reuse, R150 ;  /* 0x0000009600967220 */ /* 0x040fe40000410000 */
[----:B-1----:R-:W-:Y:S01]  /*104b0*/  FMUL.FTZ R6, R0, R178 ;  /* 0x000000b200067220 */ /* 0x002fe20000410000 */
[----:B----4-:R-:W-:Y:S01]  /*104c0*/  F2FP.PACK_AB R178, R214, R212 ;  /* 0x000000d4d6b2723e */ /* 0x010fe200000000ff */
[----:B------:R-:W-:Y:S02]  /*104d0*/  FMUL.FTZ R151, R0, R151 ;  /* 0x0000009700977220 */ /* 0x000fe40000410000 */
[--C-:B------:R-:W-:Y:S01]  /*104e0*/  FFMA.FTZ R21, R21, c[0x0][0x2d0], -R174.reuse ;  /* 0x0000b40015157a23 */ /* 0x100fe200000108ae */
[----:B------:R-:W1:Y:S01]  /*104f0*/  MUFU.EX2 R215, R11 ;  /* 0x0000000b00d77308 */ /* 0x000e620000000800 */
[--C-:B------:R-:W-:Y:S02]  /*10500*/  FFMA.FTZ R22, R22, c[0x0][0x2d0], -R3.reuse ;  /* 0x0000b40016167a23 */ /* 0x100fe40000010803 */
[--C-:B------:R-:W-:Y:S01]  /*10510*/  FFMA.FTZ R23, R23, c[0x0][0x2d0], -R3.reuse ;  /* 0x0000b40017177a23 */ /* 0x100fe20000010803 */
[----:B--2---:R-:W-:Y:S01]  /*10520*/  F2FP.PACK_AB R177, R210, R209 ;  /* 0x000000d1d2b1723e */ /* 0x004fe200000000ff */
[----:B------:R-:W-:Y:S02]  /*10530*/  FMUL.FTZ R7, R0, R179 ;  /* 0x000000b300077220 */ /* 0x000fe40000410000 */
[--C-:B------:R-:W-:Y:S02]  /*10540*/  FFMA.FTZ R24, R24, c[0x0][0x2d0], -R174.reuse ;  /* 0x0000b40018187a23 */ /* 0x100fe400000108ae */
[--C-:B------:R-:W-:Y:S01]  /*10550*/  FFMA.FTZ R25, R25, c[0x0][0x2d0], -R174.reuse ;  /* 0x0000b40019197a23 */ /* 0x100fe200000108ae */
[----:B------:R-:W-:Y:S01]  /*10560*/  MUFU.EX2 R208, R12 ;  /* 0x0000000c00d07308 */ /* 0x000fe20000000800 */
[--C-:B------:R-:W-:Y:S02]  /*10570*/  FFMA.FTZ R26, R26, c[0x0][0x2d0], -R3.reuse ;  /* 0x0000b4001a1a7a23 */ /* 0x100fe40000010803 */
[--C-:B------:R-:W-:Y:S02]  /*10580*/  FFMA.FTZ R27, R27, c[0x0][0x2d0], -R3.reuse ;  /* 0x0000b4001b1b7a23 */ /* 0x100fe40000010803 */
[----:B---3--:R-:W-:Y:S02]  /*10590*/  FMUL.FTZ R10, R0, R182 ;  /* 0x000000b6000a7220 */ /* 0x008fe40000410000 */
[--C-:B------:R-:W-:Y:S02]  /*105a0*/  FFMA.FTZ R28, R28, c[0x0][0x2d0], -R174.reuse ;  /* 0x0000b4001c1c7a23 */ /* 0x100fe400000108ae */
[--C-:B------:R-:W-:Y:S01]  /*105b0*/  FFMA.FTZ R29, R29, c[0x0][0x2d0], -R174.reuse ;  /* 0x0000b4001d1d7a23 */ /* 0x100fe200000108ae */
[----:B------:R-:W2:Y:S01]  /*105c0*/  MUFU.EX2 R207, R13 ;  /* 0x0000000d00cf7308 */ /* 0x000ea20000000800 */
[--C-:B------:R-:W-:Y:S02]  /*105d0*/  FFMA.FTZ R30, R30, c[0x0][0x2d0], -R3.reuse ;  /* 0x0000b4001e1e7a23 */ /* 0x100fe40000010803 */
[--C-:B------:R-:W-:Y:S01]  /*105e0*/  FFMA.FTZ R31, R31, c[0x0][0x2d0], -R3.reuse ;  /* 0x0000b4001f1f7a23 */ /* 0x100fe20000010803 */
[----:B-1----:R-:W-:Y:S01]  /*105f0*/  F2FP.PACK_AB R179, R215, R213 ;  /* 0x000000d5d7b3723e */ /* 0x002fe200000000ff */
[----:B------:R-:W-:Y:S02]  /*10600*/  FMUL.FTZ R11, R0, R183 ;  /* 0x000000b7000b7220 */ /* 0x000fe40000410000 */
[----:B------:R-:W1:Y:S01]  /*10610*/  LDSM.16.MT88.4 R180, [R219+0x100] ;  /* 0x00010000dbb4783b */ /* 0x000e620000004200 */
[--C-:B------:R-:W-:Y:S02]  /*10620*/  FFMA.FTZ R32, R32, c[0x0][0x2d0], -R174.reuse ;  /* 0x0000b40020207a23 */ /* 0x100fe400000108ae */
[----:B------:R-:W-:Y:S01]  /*10630*/  MUFU.EX2 R206, R14 ;  /* 0x0000000e00ce7308 */ /* 0x000fe20000000800 */
[C---:B------:R-:W-:Y:S05]  /*10640*/  HMMA.16816.F32 R4, R176.reuse, R184, R4 ;  /* 0x000000b8b004723c */ /* 0x040fea0000001804 */
[--C-:B------:R-:W-:Y:S02]  /*10650*/  FFMA.FTZ R33, R33, c[0x0][0x2d0], -R174.reuse ;  /* 0x0000b40021217a23 */ /* 0x100fe400000108ae */
[--C-:B------:R-:W-:Y:S01]  /*10660*/  FFMA.FTZ R34, R34, c[0x0][0x2d0], -R3.reuse ;  /* 0x0000b40022227a23 */ /* 0x100fe20000010803 */
[C---:B------:R-:W-:Y:S01]  /*10670*/  HMMA.16816.F32 R8, R176.reuse, R186, R8 ;  /* 0x000000bab008723c */ /* 0x040fe20000001808 */
[----:B------:R-:W3:Y:S01]  /*10680*/  LDSM.16.MT88.4 R184, [R217+0x3100] ;  /* 0x00310000d9b8783b */ /* 0x000ee20000004200 */
[----:B------:R4:W5:Y:S02]  /*10690*/  MUFU.EX2 R205, R15 ;  /* 0x0000000f00cd7308 */ /* 0x0009640000000800 */
[--C-:B------:R-:W-:Y:S02]  /*106a0*/  FFMA.FTZ R35, R35, c[0x0][0x2d0], -R3.reuse ;  /* 0x0000b40023237a23 */ /* 0x100fe40000010803 */
[C---:B------:R-:W-:Y:S02]  /*106b0*/  FMUL.FTZ R152, R2.reuse, R152 ;  /* 0x0000009802987220 */ /* 0x040fe40000410000 */
[C---:B------:R-:W-:Y:S04]  /*106c0*/  HMMA.16816.F32 R132, R176.reuse, R188, R132 ;  /* 0x000000bcb084723c */ /* 0x040fe80000001884 */
[----:B------:R-:W-:Y:S01]  /*106d0*/  MUFU.EX2 R204, R16 ;  /* 0x0000001000cc7308 */ /* 0x000fe20000000800 */
[----:B------:R-:W-:Y:S02]  /*106e0*/  FMUL.FTZ R153, R2, R153 ;  /* 0x0000009902997220 */ /* 0x000fe40000410000 */
[C---:B------:R-:W-:Y:S01]  /*106f0*/  FMUL.FTZ R154, R0.reuse, R154 ;  /* 0x0000009a009a7220 */ /* 0x040fe20000410000 */
[C---:B------:R-:W-:Y:S01]  /*10700*/  HMMA.16816.F32 R136, R176.reuse, R190, R136 ;  /* 0x000000beb088723c */ /* 0x040fe20000001888 */
[----:B------:R-:W2:Y:S03]  /*10710*/  LDSM.16.MT88.4 R188, [R218+0x3100] ;  /* 0x00310000dabc783b */ /* 0x000ea60000004200 */
[----:B------:R-:W-:Y:S02]  /*10720*/  FMUL.FTZ R155, R0, R155 ;  /* 0x0000009b009b7220 */ /* 0x000fe40000410000 */
[----:B------:R-:W2:Y:S01]  /*10730*/  MUFU.EX2 R203, R17 ;  /* 0x0000001100cb7308 */ /* 0x000ea20000000800 */
[C---:B------:R-:W-:Y:S01]  /*10740*/  FMUL.FTZ R156, R2.reuse, R156 ;  /* 0x0000009c029c7220 */ /* 0x040fe20000410000 */
[C---:B------:R-:W-:Y:S01]  /*10750*/  HMMA.16816.F32 R140, R176.reuse, R192, R140 ;  /* 0x000000c0b08c723c */ /* 0x040fe2000000188c */
[----:B----4-:R-:W-:Y:S03]  /*10760*/  LDSM.16.MT88.4 R12, [R219+0x9100] ;  /* 0x00910000db0c783b */ /* 0x010fe60000004200 */
[----:B------:R-:W-:Y:S02]  /*10770*/  FMUL.FTZ R157, R2, R157 ;  /* 0x0000009d029d7220 */ /* 0x000fe40000410000 */
[C---:B------:R-:W-:Y:S02]  /*10780*/  FMUL.FTZ R158, R0.reuse, R158 ;  /* 0x0000009e009e7220 */ /* 0x040fe40000410000 */
[C---:B------:R-:W-:Y:S01]  /*10790*/  HMMA.16816.F32 R144, R176.reuse, R194, R144 ;  /* 0x000000c2b090723c */ /* 0x040fe20000001890 */
[----:B------:R-:W-:Y:S03]  /*107a0*/  MUFU.EX2 R202, R18 ;  /* 0x0000001200ca7308 */ /* 0x000fe60000000800 */
[----:B------:R-:W-:Y:S02]  /*107b0*/  FMUL.FTZ R159, R0, R159 ;  /* 0x0000009f009f7220 */ /* 0x000fe40000410000 */
[C---:B------:R-:W-:Y:S02]  /*107c0*/  FMUL.FTZ R160, R2.reuse, R160 ;  /* 0x000000a002a07220 */ /* 0x040fe40000410000 */
[C---:B-1----:R-:W-:Y:S03]  /*107d0*/  HMMA.16816.F32 R148, R176.reuse, R180, R148 ;  /* 0x000000b4b094723c */ /* 0x042fe60000001894 */
[----:B------:R1:W4:Y:S01]  /*107e0*/  MUFU.EX2 R201, R19 ;  /* 0x0000001300c97308 */ /* 0x0003220000000800 */
[----:B------:R-:W-:Y:S02]  /*107f0*/  FMUL.FTZ R161, R2, R161 ;  /* 0x000000a102a17220 */ /* 0x000fe40000410000 */
[C---:B------:R-:W-:Y:S02]  /*10800*/  FMUL.FTZ R162, R0.reuse, R162 ;  /* 0x000000a200a27220 */ /* 0x040fe40000410000 */
[C---:B------:R-:W-:Y:S01]  /*10810*/  HMMA.16816.F32 R152, R176.reuse, R182, R152 ;  /* 0x000000b6b098723c */ /* 0x040fe20000001898 */
[----:B------:R-:W4:Y:S03]  /*10820*/  LDSM.16.MT88.4 R180, [R220+0x3100] ;  /* 0x00310000dcb4783b */ /* 0x000f260000004200 */
[----:B------:R-:W-:Y:S01]  /*10830*/  FMUL.FTZ R163, R0, R163 ;  /* 0x000000a300a37220 */ /* 0x000fe20000410000 */
[----:B------:R-:W-:Y:S01]  /*10840*/  MUFU.EX2 R199, R20 ;  /* 0x0000001400c77308 */ /* 0x000fe20000000800 */
[C---:B------:R-:W-:Y:S02]  /*10850*/  FMUL.FTZ R164, R2.reuse, R164 ;  /* 0x000000a402a47220 */ /* 0x040fe40000410000 */
[C---:B---3--:R-:W-:Y:S04]  /*10860*/  HMMA.16816.F32 R156, R176.reuse, R184, R156 ;  /* 0x000000b8b09c723c */ /* 0x048fe8000000189c */
[----:B------:R-:W-:Y:S02]  /*10870*/  FMUL.FTZ R165, R2, R165 ;  /* 0x000000a502a57220 */ /* 0x000fe40000410000 */
[C---:B------:R-:W-:Y:S01]  /*10880*/  FMUL.FTZ R166, R0.reuse, R166 ;  /* 0x000000a600a67220 */ /* 0x040fe20000410000 */
[----:B------:R-:W3:Y:S01]  /*10890*/  MUFU.EX2 R198, R21 ;  /* 0x0000001500c67308 */ /* 0x000ee20000000800 */
[C---:B------:R-:W-:Y:S01]  /*108a0*/  HMMA.16816.F32 R160, R176.reuse, R186, R160 ;  /* 0x000000bab0a0723c */ /* 0x040fe200000018a0 */
[----:B------:R-:W3:Y:S03]  /*108b0*/  LDSM.16.MT88.4 R184, [R219+0x3100] ;  /* 0x00310000dbb8783b */ /* 0x000ee60000004200 */
[----:B------:R-:W-:Y:S02]  /*108c0*/  FMUL.FTZ R167, R0, R167 ;  /* 0x000000a700a77220 */ /* 0x000fe40000410000 */
[C---:B------:R-:W-:Y:S02]  /*108d0*/  FMUL.FTZ R168, R2.reuse, R168 ;  /* 0x000000a802a87220 */ /* 0x040fe40000410000 */
[----:B------:R-:W-:Y:S01]  /*108e0*/  FMUL.FTZ R169, R2, R169 ;  /* 0x000000a902a97220 */ /* 0x000fe20000410000 */
[----:B-1----:R-:W-:Y:S01]  /*108f0*/  LDSM.16.MT88.4 R16, [R218+0x900] ;  /* 0x00090000da10783b */ /* 0x002fe20000004200 */
[----:B------:R-:W-:Y:S01]  /*10900*/  MUFU.EX2 R196, R22 ;  /* 0x0000001600c47308 */ /* 0x000fe20000000800 */
[C---:B--2---:R-:W-:Y:S03]  /*10910*/  HMMA.16816.F32 R164, R176.reuse, R188, R164 ;  /* 0x000000bcb0a4723c */ /* 0x044fe600000018a4 */
[C---:B------:R-:W-:Y:S02]  /*10920*/  FMUL.FTZ R170, R0.reuse, R170 ;  /* 0x000000aa00aa7220 */ /* 0x040fe40000410000 */
[----:B------:R-:W-:Y:S02]  /*10930*/  FMUL.FTZ R171, R0, R171 ;  /* 0x000000ab00ab7220 */ /* 0x000fe40000410000 */
[C---:B------:R-:W-:Y:S02]  /*10940*/  FMUL.FTZ R52, R2.reuse, R52 ;  /* 0x0000003402347220 */ /* 0x040fe40000410000 */
[----:B------:R1:W2:Y:S03]  /*10950*/  MUFU.EX2 R195, R23 ;  /* 0x0000001700c37308 */ /* 0x0002a60000000800 */
[C---:B------:R-:W-:Y:S01]  /*10960*/  HMMA.16816.F32 R168, R176.reuse, R190, R168 ;  /* 0x000000beb0a8723c */ /* 0x040fe200000018a8 */
[----:B------:R-:W2:Y:S02]  /*10970*/  LDSM.16.MT88.4 R188, [R217+0x6100] ;  /* 0x00610000d9bc783b */ /* 0x000ea40000004200 */
[----:B------:R-:W-:Y:S02]  /*10980*/  FMUL.FTZ R53, R2, R53 ;  /* 0x0000003502357220 */ /* 0x000fe40000410000 */
[C---:B------:R-:W-:Y:S02]  /*10990*/  FMUL.FTZ R54, R0.reuse, R54 ;  /* 0x0000003600367220 */ /* 0x040fe40000410000 */
[----:B------:R-:W-:Y:S01]  /*109a0*/  FMUL.FTZ R55, R0, R55 ;  /* 0x0000003700377220 */ /* 0x000fe20000410000 */
[----:B------:R-:W-:Y:S01]  /*109b0*/  MUFU.EX2 R197, R24 ;  /* 0x0000001800c57308 */ /* 0x000fe20000000800 */
[C---:B------:R-:W-:Y:S03]  /*109c0*/  FMUL.FTZ R56, R2.reuse, R56 ;  /* 0x0000003802387220 */ /* 0x040fe60000410000 */
[----:B------:R-:W-:Y:S02]  /*109d0*/  FMUL.FTZ R57, R2, R57 ;  /* 0x0000003902397220 */ /* 0x000fe40000410000 */
[C---:B----4-:R-:W-:Y:S03]  /*109e0*/  HMMA.16816.F32 R52, R176.reuse, R180, R52 ;  /* 0x000000b4b034723c */ /* 0x050fe60000001834 */
[C---:B------:R-:W-:Y:S01]  /*109f0*/  FMUL.FTZ R58, R0.reuse, R58 ;  /* 0x0000003a003a7220 */ /* 0x040fe20000410000 */
[----:B------:R-:W4:Y:S01]  /*10a00*/  MUFU.EX2 R194, R25 ;  /* 0x0000001900c27308 */ /* 0x000f220000000800 */
[----:B------:R-:W-:Y:S01]  /*10a10*/  FMUL.FTZ R59, R0, R59 ;  /* 0x0000003b003b7220 */ /* 0x000fe20000410000 */
[----:B-1----:R-:W-:Y:S01]  /*10a20*/  LDSM.16.MT88.4 R20, [R218+0x1100] ;  /* 0x00110000da14783b */ /* 0x002fe20000004200 */
[C---:B------:R-:W-:Y:S05]  /*10a30*/  FMUL.FTZ R60, R2.reuse, R60 ;  /* 0x0000003c023c7220 */ /* 0x040fea0000410000 */
[C---:B------:R-:W-:Y:S02]  /*10a40*/  HMMA.16816.F32 R56, R176.reuse, R182, R56 ;  /* 0x000000b6b038723c */ /* 0x040fe40000001838 */
[----:B------:R-:W-:Y:S01]  /*10a50*/  MUFU.EX2 R193, R26 ;  /* 0x0000001a00c17308 */ /* 0x000fe20000000800 */
[----:B------:R-:W1:Y:S01]  /*10a60*/  LDSM.16.MT88.4 R180, [R218+0x6100] ;  /* 0x00610000dab4783b */ /* 0x000e620000004200 */
[----:B------:R-:W-:Y:S02]  /*10a70*/  FMUL.FTZ R61, R2, R61 ;  /* 0x0000003d023d7220 */ /* 0x000fe40000410000 */
[C---:B------:R-:W-:Y:S02]  /*10a80*/  FMUL.FTZ R62, R0.reuse, R62 ;  /* 0x0000003e003e7220 */ /* 0x040fe40000410000 */
[----:B------:R-:W-:Y:S04]  /*10a90*/  FMUL.FTZ R63, R0, R63 ;  /* 0x0000003f003f7220 */ /* 0x000fe80000410000 */
[----:B------:R2:W1:Y:S01]  /*10aa0*/  MUFU.EX2 R192, R27 ;  /* 0x0000001b00c07308 */ /* 0x0004620000000800 */
[C---:B------:R-:W-:Y:S02]  /*10ab0*/  FMUL.FTZ R64, R2.reuse, R64 ;  /* 0x0000004002407220 */ /* 0x040fe40000410000 */
        /* <DEDUP_REMOVED lines=11> */
[----:B--2---:R-:W-:Y:S03]  /*10b70*/  LDSM.16.MT88.4 R24, [R220+0x1100] ;  /* 0x00110000dc18783b */ /* 0x004fe60000004200 */
[C---:B------:R-:W-:Y:S03]  /*10b80*/  HMMA.16816.F32 R68, R176.reuse, R188, R68 ;  /* 0x000000bcb044723c */ /* 0x040fe60000001844 */
        /* <DEDUP_REMOVED lines=55> */
[C---:B---3--:R-:W-:Y:S01]  /*10f00*/  HMMA.16816.F32 R108, R176.reuse, R184, R108 ;  /* 0x000000b8b06c723c */ /* 0x048fe2000000186c */
[----:B------:R-:W-:Y:S02]  /*10f10*/  MUFU.EX2 R185, R34 ;  /* 0x0000002200b97308 */ /* 0x000fe40000000800 */
[C---:B------:R-:W-:Y:S02]  /*10f20*/  FMUL.FTZ R114, R0.reuse, R114 ;  /* 0x0000007200727220 */ /* 0x040fe40000410000 */
[----:B------:R-:W-:Y:S02]  /*10f30*/  FMUL.FTZ R115, R0, R115 ;  /* 0x0000007300737220 */ /* 0x000fe40000410000 */
[C---:B------:R-:W-:Y:S02]  /*10f40*/  FMUL.FTZ R116, R2.reuse, R116 ;  /* 0x0000007402747220 */ /* 0x040fe40000410000 */
[----:B------:R-:W-:Y:S02]  /*10f50*/  FMUL.FTZ R117, R2, R117 ;  /* 0x0000007502757220 */ /* 0x000fe40000410000 */
[----:B------:R-:W-:Y:S01]  /*10f60*/  MUFU.EX2 R184, R35 ;  /* 0x0000002300b87308 */ /* 0x000fe20000000800 */
[C---:B------:R-:W-:Y:S03]  /*10f70*/  HMMA.16816.F32 R112, R176.reuse, R186, R112 ;  /* 0x000000bab070723c */ /* 0x040fe60000001870 */
[C---:B------:R-:W-:Y:S02]  /*10f80*/  FMUL.FTZ R118, R0.reuse, R118 ;  /* 0x0000007600767220 */ /* 0x040fe40000410000 */
[----:B------:R-:W-:Y:S02]  /*10f90*/  FMUL.FTZ R119, R0, R119 ;  /* 0x0000007700777220 */ /* 0x000fe40000410000 */
[C---:B------:R-:W-:Y:S02]  /*10fa0*/  FMUL.FTZ R120, R2.reuse, R120 ;  /* 0x0000007802787220 */ /* 0x040fe40000410000 */
[----:B------:R-:W-:Y:S03]  /*10fb0*/  MUFU.EX2 R187, R32 ;  /* 0x0000002000bb7308 */ /* 0x000fe60000000800 */
[C---:B--2---:R-:W-:Y:S03]  /*10fc0*/  HMMA.16816.F32 R116, R176.reuse, R188, R116 ;  /* 0x000000bcb074723c */ /* 0x044fe60000001874 */
[----:B------:R-:W-:Y:S02]  /*10fd0*/  FMUL.FTZ R121, R2, R121 ;  /* 0x0000007902797220 */ /* 0x000fe40000410000 */
[C---:B------:R-:W-:Y:S02]  /*10fe0*/  FMUL.FTZ R122, R0.reuse, R122 ;  /* 0x0000007a007a7220 */ /* 0x040fe40000410000 */
[----:B------:R-:W-:Y:S01]  /*10ff0*/  FMUL.FTZ R123, R0, R123 ;  /* 0x0000007b007b7220 */ /* 0x000fe20000410000 */
[----:B------:R-:W-:Y:S01]  /*11000*/  MUFU.EX2 R189, R30 ;  /* 0x0000001e00bd7308 */ /* 0x000fe20000000800 */
[C---:B------:R-:W-:Y:S03]  /*11010*/  FMUL.FTZ R124, R2.reuse, R124 ;  /* 0x0000007c027c7220 */ /* 0x040fe60000410000 */
[----:B------:R-:W-:Y:S02]  /*11020*/  FMUL.FTZ R125, R2, R125 ;  /* 0x0000007d027d7220 */ /* 0x000fe40000410000 */
[C---:B------:R-:W-:Y:S03]  /*11030*/  HMMA.16816.F32 R120, R176.reuse, R190, R120 ;  /* 0x000000beb078723c */ /* 0x040fe60000001878 */
[C---:B------:R-:W-:Y:S01]  /*11040*/  FMUL.FTZ R126, R0.reuse, R126 ;  /* 0x0000007e007e7220 */ /* 0x040fe20000410000 */
[----:B------:R-:W-:Y:S01]  /*11050*/  MUFU.EX2 R191, R28 ;  /* 0x0000001c00bf7308 */ /* 0x000fe20000000800 */
[----:B------:R-:W-:Y:S02]  /*11060*/  FMUL.FTZ R127, R0, R127 ;  /* 0x0000007f007f7220 */ /* 0x000fe40000410000 */
[C---:B------:R-:W-:Y:S02]  /*11070*/  FMUL.FTZ R128, R2.reuse, R128 ;  /* 0x0000008002807220 */ /* 0x040fe40000410000 */
[----:B------:R-:W-:Y:S03]  /*11080*/  FMUL.FTZ R129, R2, R129 ;  /* 0x0000008102817220 */ /* 0x000fe60000410000 */
[C---:B------:R-:W-:Y:S02]  /*11090*/  HMMA.16816.F32 R124, R176.reuse, R12, R124 ;  /* 0x0000000cb07c723c */ /* 0x040fe4000000187c */
[----:B------:R-:W2:Y:S01]  /*110a0*/  MUFU.EX2 R190, R29 ;  /* 0x0000001d00be7308 */ /* 0x000ea20000000800 */
[C---:B------:R-:W-:Y:S02]  /*110b0*/  FMUL.FTZ R130, R0.reuse, R130 ;  /* 0x0000008200827220 */ /* 0x040fe40000410000 */
[----:B------:R-:W-:Y:S02]  /*110c0*/  FMUL.FTZ R131, R0, R131 ;  /* 0x0000008300837220 */ /* 0x000fe40000410000 */
[----:B------:R-:W-:Y:S01]  /*110d0*/  F2FP.PACK_AB R12, R207, R208 ;  /* 0x000000d0cf0c723e */ /* 0x000fe200000000ff */
[--C-:B------:R-:W-:Y:S01]  /*110e0*/  FFMA.FTZ R36, R36, c[0x0][0x2d0], -R174.reuse ;  /* 0x0000b40024247a23 */ /* 0x100fe200000108ae */
[----:B-----5:R-:W-:Y:S03]  /*110f0*/  F2FP.PACK_AB R13, R205, R206 ;  /* 0x000000cecd0d723e */ /* 0x020fe600000000ff */
[----:B------:R-:W-:Y:S01]  /*11100*/  HMMA.16816.F32 R128, R176, R14, R128 ;  /* 0x0000000eb080723c */ /* 0x000fe20000001880 */
[----:B------:R-:W3:Y:S01]  /*11110*/  LDSM.16.MT88.4 R176, [R220+0x900] ;  /* 0x00090000dcb0783b */ /* 0x000ee20000004200 */
[----:B------:R5:W2:Y:S01]  /*11120*/  MUFU.EX2 R188, R31 ;  /* 0x0000001f00bc7308 */ /* 0x000aa20000000800 */
[--C-:B------:R-:W-:Y:S02]  /*11130*/  FFMA.FTZ R49, R49, c[0x0][0x2d0], -R174.reuse ;  /* 0x0000b40031317a23 */ /* 0x100fe400000108ae */
[--C-:B------:R-:W-:Y:S02]  /*11140*/  FFMA.FTZ R37, R37, c[0x0][0x2d0], -R174.reuse ;  /* 0x0000b40025257a23 */ /* 0x100fe400000108ae */
[----:B------:R-:W-:Y:S01]  /*11150*/  F2FP.PACK_AB R14, R203, R204 ;  /* 0x000000cccb0e723e */ /* 0x000fe200000000ff */
[--C-:B------:R-:W-:Y:S01]  /*11160*/  FFMA.FTZ R38, R38, c[0x0][0x2d0], -R3.reuse ;  /* 0x0000b40026267a23 */ /* 0x100fe20000010803 */
[----:B------:R-:W-:Y:S03]  /*11170*/  F2FP.PACK_AB R15, R201, R202 ;  /* 0x000000cac90f723e */ /* 0x000fe600000000ff */
[----:B------:R2:W2:Y:S01]  /*11180*/  MUFU.EX2 R186, R33 ;  /* 0x0000002100ba7308 */ /* 0x0004a20000000800 */
[--C-:B------:R-:W-:Y:S02]  /*11190*/  FFMA.FTZ R39, R39, c[0x0][0x2d0], -R3.reuse ;  /* 0x0000b40027277a23 */ /* 0x100fe40000010803 */
[--C-:B------:R-:W-:Y:S01]  /*111a0*/  FFMA.FTZ R40, R40, c[0x0][0x2d0], -R174.reuse ;  /* 0x0000b40028287a23 */ /* 0x100fe200000108ae */
[C---:B-1----:R-:W-:Y:S05]  /*111b0*/  HMMA.16816.F32 R4, R12.reuse, R180, R4 ;  /* 0x000000b40c04723c */ /* 0x042fea0000001804 */
[--C-:B------:R-:W-:Y:S01]  /*111c0*/  FFMA.FTZ R41, R41, c[0x0][0x2d0], -R174.reuse ;  /* 0x0000b40029297a23 */ /* 0x100fe200000108ae */
[----:B------:R-:W-:Y:S01]  /*111d0*/  MUFU.EX2 R49, R49 ;  /* 0x0000003100317308 */ /* 0x000fe20000000800 */
[--C-:B------:R-:W-:Y:S01]  /*111e0*/  FFMA.FTZ R42, R42, c[0x0][0x2d0], -R3.reuse ;  /* 0x0000b4002a2a7a23 */ /* 0x100fe20000010803 */
[C---:B------:R-:W-:Y:S01]  /*111f0*/  HMMA.16816.F32 R8, R12.reuse, R182, R8 ;  /* 0x000000b60c08723c */ /* 0x040fe20000001808 */
[----:B------:R-:W1:Y:S03]  /*11200*/  LDSM.16.MT88.4 R180, [R219+0x900] ;  /* 0x00090000dbb4783b */ /* 0x000e660000004200 */
[--C-:B------:R-:W-:Y:S02]  /*11210*/  FFMA.FTZ R43, R43, c[0x0][0x2d0], -R3.reuse ;  /* 0x0000b4002b2b7a23 */ /* 0x100fe40000010803 */
[--C-:B------:R-:W-:Y:S02]  /*11220*/  FFMA.FTZ R44, R44, c[0x0][0x2d0], -R174.reuse ;  /* 0x0000b4002c2c7a23 */ /* 0x100fe400000108ae */
[C---:B------:R-:W-:Y:S01]  /*11230*/  HMMA.16816.F32 R132, R12.reuse, R16, R132 ;  /* 0x000000100c84723c */ /* 0x040fe20000001884 */
[----:B-----5:R-:W-:Y:S01]  /*11240*/  LDSM.16.MT88.4 R28, [R220+0x2100] ;  /* 0x00210000dc1c783b */ /* 0x020fe20000004200 */
[----:B------:R-:W5:Y:S02]  /*11250*/  MUFU.EX2 R175, R36 ;  /* 0x0000002400af7308 */ /* 0x000f640000000800 */
[--C-:B------:R-:W-:Y:S02]  /*11260*/  FFMA.FTZ R45, R45, c[0x0][0x2d0], -R174.reuse ;  /* 0x0000b4002d2d7a23 */ /* 0x100fe400000108ae */
[----:B------:R-:W-:Y:S01]  /*11270*/  FFMA.FTZ R48, R48, c[0x0][0x2d0], -R174 ;  /* 0x0000b40030307a23 */ /* 0x000fe200000108ae */
[----:B------:R-:W-:Y:S01]  /*11280*/  MOV R174, R173 ;  /* 0x000000ad00ae7202 */ /* 0x000fe20000000f00 */
[C---:B------:R-:W-:Y:S01]  /*11290*/  HMMA.16816.F32 R136, R12.reuse, R18, R136 ;  /* 0x000000120c88723c */ /* 0x040fe20000001888 */
[----:B------:R-:W2:Y:S03]  /*112a0*/  LDSM.16.MT88.4 R16, [R217+0x3900] ;  /* 0x00390000d910783b */ /* 0x000ea60000004200 */
[----:B------:R-:W2:Y:S01]  /*112b0*/  MUFU.EX2 R37, R37 ;  /* 0x0000002500257308 */ /* 0x000ea20000000800 */
[--C-:B------:R-:W-:Y:S02]  /*112c0*/  FFMA.FTZ R46, R46, c[0x0][0x2d0], -R3.reuse ;  /* 0x0000b4002e2e7a23 */ /* 0x100fe40000010803 */
[--C-:B------:R-:W-:Y:S01]  /*112d0*/  FFMA.FTZ R47, R47, c[0x0][0x2d0], -R3.reuse ;  /* 0x0000b4002f2f7a23 */ /* 0x100fe20000010803 */
[C---:B---3--:R-:W-:Y:S04]  /*112e0*/  HMMA.16816.F32 R140, R12.reuse, R176, R140 ;  /* 0x000000b00c8c723c */ /* 0x048fe8000000188c */
[--C-:B------:R-:W-:Y:S02]  /*112f0*/  FFMA.FTZ R50, R50, c[0x0][0x2d0], -R3.reuse ;  /* 0x0000b40032327a23 */ /* 0x100fe40000010803 */
[----:B------:R-:W-:Y:S01]  /*11300*/  MUFU.EX2 R38, R38 ;  /* 0x0000002600267308 */ /* 0x000fe20000000800 */
[----:B------:R-:W-:Y:S01]  /*11310*/  FFMA.FTZ R3, R51, c[0x0][0x2d0], -R3 ;  /* 0x0000b40033037a23 */ /* 0x000fe20000010803 */
[C---:B------:R-:W-:Y:S01]  /*11320*/  HMMA.16816.F32 R144, R12.reuse, R178, R144 ;  /* 0x000000b20c90723c */ /* 0x040fe20000001890 */
[----:B------:R-:W3:Y:S07]  /*11330*/  LDSM.16.MT88.4 R176, [R218+0x3900] ;  /* 0x00390000dab0783b */ /* 0x000eee0000004200 */
[----:B------:R-:W-:Y:S01]  /*11340*/  MUFU.EX2 R36, R3 ;  /* 0x0000000300247308 */ /* 0x000fe20000000800 */
[C---:B-1----:R-:W-:Y:S08]  /*11350*/  HMMA.16816.F32 R148, R12.reuse, R180, R148 ;  /* 0x000000b40c94723c */ /* 0x042ff00000001894 */
[C---:B------:R-:W-:Y:S01]  /*11360*/  HMMA.16816.F32 R152, R12.reuse, R182, R152 ;  /* 0x000000b60c98723c */ /* 0x040fe20000001898 */
[----:B------:R-:W1:Y:S01]  /*11370*/  LDSM.16.MT88.4 R180, [R220+0x3900] ;  /* 0x00390000dcb4783b */ /* 0x000e620000004200 */
[----:B------:R-:W-:Y:S06]  /*11380*/  MUFU.EX2 R39, R39 ;  /* 0x0000002700277308 */ /* 0x000fec0000000800 */
[C---:B--2---:R-:W-:Y:S04]  /*11390*/  HMMA.16816.F32 R156, R12.reuse, R16, R156 ;  /* 0x000000100c9c723c */ /* 0x044fe8000000189c */
[----:B------:R-:W2:Y:S04]  /*113a0*/  MUFU.EX2 R40, R40 ;  /* 0x0000002800287308 */ /* 0x000ea80000000800 */
[C---:B------:R-:W-:Y:S01]  /*113b0*/  HMMA.16816.F32 R160, R12.reuse, R18, R160 ;  /* 0x000000120ca0723c */ /* 0x040fe200000018a0 */
[----:B------:R-:W2:Y:S05]  /*113c0*/  LDSM.16.MT88.4 R16, [R219+0x3900] ;  /* 0x00390000db10783b */ /* 0x000eaa0000004200 */
[----:B------:R-:W2:Y:S02]  /*113d0*/  MUFU.EX2 R41, R41 ;  /* 0x0000002900297308 */ /* 0x000ea40000000800 */
[C---:B---3--:R-:W-:Y:S08]  /*113e0*/  HMMA.16816.F32 R164, R12.reuse, R176, R164 ;  /* 0x000000b00ca4723c */ /* 0x048ff000000018a4 */
[C---:B------:R-:W-:Y:S01]  /*113f0*/  HMMA.16816.F32 R168, R12.reuse, R178, R168 ;  /* 0x000000b20ca8723c */ /* 0x040fe200000018a8 */
[----:B------:R-:W3:Y:S01]  /*11400*/  LDSM.16.MT88.4 R176, [R217+0x6900] ;  /* 0x00690000d9b0783b */ /* 0x000ee20000004200 */
[----:B------:R-:W3:Y:S06]  /*11410*/  MUFU.EX2 R42, R42 ;  /* 0x0000002a002a7308 */ /* 0x000eec0000000800 */
[C---:B-1----:R-:W-:Y:S04]  /*11420*/  HMMA.16816.F32 R52, R12.reuse, R180, R52 ;  /* 0x000000b40c34723c */ /* 0x042fe80000001834 */
[----:B------:R-:W1:Y:S04]  /*11430*/  MUFU.EX2 R43, R43 ;  /* 0x0000002b002b7308 */ /* 0x000e680000000800 */
[C---:B------:R-:W-:Y:S01]  /*11440*/  HMMA.16816.F32 R56, R12.reuse, R182, R56 ;  /* 0x000000b60c38723c */ /* 0x040fe20000001838 */
[----:B------:R-:W1:Y:S05]  /*11450*/  LDSM.16.MT88.4 R180, [R218+0x6900] ;  /* 0x00690000dab4783b */ /* 0x000e6a0000004200 */
[----:B------:R-:W1:Y:S02]  /*11460*/  MUFU.EX2 R44, R44 ;  /* 0x0000002c002c7308 */ /* 0x000e640000000800 */
[C---:B--2---:R-:W-:Y:S08]  /*11470*/  HMMA.16816.F32 R60, R12.reuse, R16, R60 ;  /* 0x000000100c3c723c */ /* 0x044ff0000000183c */
[----:B------:R-:W2:Y:S01]  /*11480*/  MUFU.EX2 R45, R45 ;  /* 0x0000002d002d7308 */ /* 0x000ea20000000800 */
[C---:B------:R-:W-:Y:S01]  /*11490*/  HMMA.16816.F32 R64, R12.reuse, R18, R64 ;  /* 0x000000120c40723c */ /* 0x040fe20000001840 */
[----:B------:R-:W2:Y:S07]  /*114a0*/  LDSM.16.MT88.4 R16, [R220+0x6900] ;  /* 0x00690000dc10783b */ /* 0x000eae0000004200 */
[C---:B---3--:R-:W-:Y:S01]  /*114b0*/  HMMA.16816.F32 R68, R12.reuse, R176, R68 ;  /* 0x000000b00c44723c */ /* 0x048fe20000001844 */
[----:B------:R-:W3:Y:S07]  /*114c0*/  MUFU.EX2 R46, R46 ;  /* 0x0000002e002e7308 */ /* 0x000eee0000000800 */
[C---:B------:R-:W-:Y:S01]  /*114d0*/  HMMA.16816.F32 R72, R12.reuse, R178, R72 ;  /* 0x000000b20c48723c */ /* 0x040fe20000001848 */
[----:B------:R-:W3:Y:S02]  /*114e0*/  LDSM.16.MT88.4 R176, [R219+0x6900] ;  /* 0x00690000dbb0783b */ /* 0x000ee40000004200 */
[----:B------:R-:W-:Y:S05]  /*114f0*/  MUFU.EX2 R47, R47 ;  /* 0x0000002f002f7308 */ /* 0x000fea0000000800 */
[C---:B-1----:R-:W-:Y:S05]  /*11500*/  HMMA.16816.F32 R76, R12.reuse, R180, R76 ;  /* 0x000000b40c4c723c */ /* 0x042fea000000184c */
[----:B------:R-:W1:Y:S03]  /*11510*/  MUFU.EX2 R48, R48 ;  /* 0x0000003000307308 */ /* 0x000e660000000800 */
[C---:B------:R-:W-:Y:S01]  /*11520*/  HMMA.16816.F32 R80, R12.reuse, R182, R80 ;  /* 0x000000b60c50723c */ /* 0x040fe20000001850 */
[----:B------:R-:W1:Y:S06]  /*11530*/  LDSM.16.MT88.4 R180, [R217+0x9900] ;  /* 0x00990000d9b4783b */ /* 0x000e6c0000004200 */
[----:B------:R-:W1:Y:S01]  /*11540*/  MUFU.EX2 R50, R50 ;  /* 0x0000003200327308 */ /* 0x000e620000000800 */
        /* <DEDUP_REMOVED lines=12> */
[C---:B---3--:R-:W-:Y:S01]  /*11610*/  HMMA.16816.F32 R116, R12.reuse, R176, R116 ;  /* 0x000000b00c74723c */ /* 0x048fe20000001874 */
[----:B------:R-:W3:Y:S04]  /*11620*/  LDL.LU R177, [R1+0x20] ;  /* 0x0000200001b17983 */ /* 0x000ee80000300800 */
[----:B------:R-:W5:Y:S03]  /*11630*/  LDL.LU R32, [R1+0x24] ;  /* 0x0000240001207983 */ /* 0x000f660000300800 */
[C---:B------:R-:W-:Y:S08]  /*11640*/  HMMA.16816.F32 R120, R12.reuse, R178, R120 ;  /* 0x000000b20c78723c */ /* 0x040ff00000001878 */
[C---:B-1----:R-:W-:Y:S08]  /*11650*/  HMMA.16816.F32 R124, R12.reuse, R180, R124 ;  /* 0x000000b40c7c723c */ /* 0x042ff0000000187c */
[----:B------:R-:W-:Y:S01]  /*11660*/  HMMA.16816.F32 R128, R12, R182, R128 ;  /* 0x000000b60c80723c */ /* 0x000fe20000001880 */
[----:B------:R-:W-:Y:S06]  /*11670*/  LDSM.16.MT88.4 R180, [R217+0x2900] ;  /* 0x00290000d9b4783b */ /* 0x000fec0000004200 */
[----:B------:R-:W-:Y:S02]  /*11680*/  F2FP.PACK_AB R12, R198, R199 ;  /* 0x000000c7c60c723e */ /* 0x000fe400000000ff */
[----:B------:R-:W-:Y:S03]  /*11690*/  F2FP.PACK_AB R13, R195, R196 ;  /* 0x000000c4c30d723e */ /* 0x000fe600000000ff */
[----:B----4-:R-:W-:Y:S02]  /*116a0*/  F2FP.PACK_AB R14, R194, R197 ;  /* 0x000000c5c20e723e */ /* 0x010fe400000000ff */
[----:B------:R-:W-:Y:S07]  /*116b0*/  F2FP.PACK_AB R15, R192, R193 ;  /* 0x000000c1c00f723e */ /* 0x000fee00000000ff */
[C---:B--2---:R-:W-:Y:S08]  /*116c0*/  HMMA.16816.F32 R4, R12.reuse, R16, R4 ;  /* 0x000000100c04723c */ /* 0x044ff00000001804 */
[C---:B------:R-:W-:Y:S01]  /*116d0*/  HMMA.16816.F32 R8, R12.reuse, R18, R8 ;  /* 0x000000120c08723c */ /* 0x040fe20000001808 */
[----:B------:R-:W1:Y:S07]  /*116e0*/  LDSM.16.MT88.4 R16, [R219+0x1100] ;  /* 0x00110000db10783b */ /* 0x000e6e0000004200 */
[C---:B------:R-:W-:Y:S08]  /*116f0*/  HMMA.16816.F32 R132, R12.reuse, R20, R132 ;  /* 0x000000140c84723c */ /* 0x040ff00000001884 */
        /* <DEDUP_REMOVED lines=42> */
[----:B------:R-:W-:Y:S01]  /*119a0*/  HMMA.16816.F32 R128, R12, R18, R128 ;  /* 0x000000120c80723c */ /* 0x000fe20000001880 */
[----:B------:R-:W1:Y:S03]  /*119b0*/  LDSM.16.MT88.4 R16, [R220+0x1900] ;  /* 0x00190000dc10783b */ /* 0x000e660000004200 */
[----:B---3--:R-:W-:Y:S02]  /*119c0*/  FFMA.FTZ R2, R2, R177, R200 ;  /* 0x000000b102027223 */ /* 0x008fe400000100c8 */
[----:B-----5:R-:W-:Y:S01]  /*119d0*/  FFMA.FTZ R0, R0, R32, R209 ;  /* 0x0000002000007223 */ /* 0x020fe200000100d1 */
[----:B------:R-:W-:Y:S01]  /*119e0*/  F2FP.PACK_AB R12, R190, R191 ;  /* 0x000000bfbe0c723e */ /* 0x000fe200000000ff */
[----:B------:R-:W-:Y:S01]  /*119f0*/  FADD.FTZ R2, R211, R2 ;  /* 0x00000002d3027221 */ /* 0x000fe20000010000 */
[----:B------:R-:W-:Y:S01]  /*11a00*/  F2FP.PACK_AB R13, R188, R189 ;  /* 0x000000bdbc0d723e */ /* 0x000fe200000000ff */
[----:B------:R-:W-:Y:S02]  /*11a10*/  LDSM.16.MT88.4 R32, [R217+0x5900] ;  /* 0x00590000d920783b */ /* 0x000fe40000004200 */
        /* <DEDUP_REMOVED lines=14> */
[C---:B----4-:R-:W-:Y:S04]  /*11b00*/  HMMA.16816.F32 R132, R12.reuse, R24, R132 ;  /* 0x000000180c84723c */ /* 0x050fe80000001884 */
[----:B------:R-:W-:Y:S02]  /*11b10*/  FADD.FTZ R2, R203, R2 ;  /* 0x00000002cb027221 */ /* 0x000fe40000010000 */
[----:B------:R-:W-:Y:S02]  /*11b20*/  FADD.FTZ R0, R205, R0 ;  /* 0x00000000cd007221 */ /* 0x000fe40000010000 */
[C---:B------:R-:W-:Y:S01]  /*11b30*/  HMMA.16816.F32 R136, R12.reuse, R26, R136 ;  /* 0x0000001a0c88723c */ /* 0x040fe20000001888 */
[----:B------:R-:W3:Y:S03]  /*11b40*/  LDSM.16.MT88.4 R24, [R217+0x4900] ;  /* 0x00490000d918783b */ /* 0x000ee60000004200 */
        /* <DEDUP_REMOVED lines=34> */
[----:B------:R-:W-:Y:S04]  /*11d70*/  FADD.FTZ R0, R184, R0 ;  /* 0x00000000b8007221 */ /* 0x000fe80000010000 */
[----:B------:R-:W-:Y:S01]  /*11d80*/  FADD.FTZ R0, R38, R0 ;  /* 0x0000000026007221 */ /* 0x000fe20000010000 */
[C---:B------:R-:W-:Y:S01]  /*11d90*/  HMMA.16816.F32 R56, R12.reuse, R22, R56 ;  /* 0x000000160c38723c */ /* 0x040fe20000001838 */
[----:B------:R-:W2:Y:S03]  /*11da0*/  LDSM.16.MT88.4 R20, [R218+0x7900] ;  /* 0x00790000da14783b */ /* 0x000ea60000004200 */
[----:B------:R-:W-:Y:S04]  /*11db0*/  FADD.FTZ R0, R39, R0 ;  /* 0x0000000027007221 */ /* 0x000fe80000010000 */
[C---:B---3--:R-:W-:Y:S04]  /*11dc0*/  HMMA.16816.F32 R60, R12.reuse, R24, R60 ;  /* 0x000000180c3c723c */ /* 0x048fe8000000183c */
[----:B------:R-:W-:Y:S04]  /*11dd0*/  FADD.FTZ R0, R42, R0 ;  /* 0x000000002a007221 */ /* 0x000fe80000010000 */
        /* <DEDUP_REMOVED lines=13> */
[----:B------:R-:W-:Y:S01]  /*11eb0*/  FADD.FTZ R0, R50, R3 ;  /* 0x0000000332007221 */ /* 0x000fe20000010000 */
[----:B------:R-:W-:Y:S03]  /*11ec0*/  STL [R1+0x20], R2 ;  /* 0x0000200201007387 */ /* 0x000fe60000100800 */
[C---:B------:R-:W-:Y:S01]  /*11ed0*/  FADD.FTZ R0, R36.reuse, R0 ;  /* 0x0000000024007221 */ /* 0x040fe20000010000 */
[C---:B------:R-:W-:Y:S01]  /*11ee0*/  HMMA.16816.F32 R80, R12.reuse, R22, R80 ;  /* 0x000000160c50723c */ /* 0x040fe20000001850 */
[----:B------:R-:W2:Y:S07]  /*11ef0*/  LDSM.16.MT88.4 R20, [R217+0xa900] ;  /* 0x00a90000d914783b */ /* 0x000eae0000004200 */
        /* <DEDUP_REMOVED lines=19> */
[----:B------:R-:W-:Y:S02]  /*12030*/  F2FP.PACK_AB R12, R37, R175 ;  /* 0x000000af250c723e */ /* 0x000fe400000000ff */
[----:B------:R-:W-:Y:S03]  /*12040*/  F2FP.PACK_AB R13, R39, R38 ;  /* 0x00000026270d723e */ /* 0x000fe600000000ff */
[----:B------:R-:W-:Y:S02]  /*12050*/  F2FP.PACK_AB R14, R41, R40 ;  /* 0x00000028290e723e */ /* 0x000fe400000000ff */
[----:B------:R-:W-:Y:S02]  /*12060*/  F2FP.PACK_AB R15, R43, R42 ;  /* 0x0000002a2b0f723e */ /* 0x000fe400000000ff */
[----:B------:R-:W-:Y:S05]  /*12070*/  MOV R175, R172 ;  /* 0x000000ac00af7202 */ /* 0x000fea0000000f00 */
        /* <DEDUP_REMOVED lines=52> */
[C---:B------:R-:W-:Y:S01]  /*123c0*/  HMMA.16816.F32 R176, R12.reuse, R180, R4 ;  /* 0x000000b40cb0723c */ /* 0x040fe20000001804 */
[----:B------:R-:W5:Y:S07]  /*123d0*/  LDSM.16.MT88.4 R4, [R220+0x5900] ;  /* 0x00590000dc04783b */ /* 0x000f6e0000004200 */
        /* <DEDUP_REMOVED lines=11> */
[C---:B------:R-:W-:Y:S08]  /*12490*/  HMMA.16816.F32 R156, R12.reuse, R32, R156 ;  /* 0x000000200c9c723c */ /* 0x040ff0000000189c */
[C---:B------:R-:W-:Y:S08]  /*124a0*/  HMMA.16816.F32 R160, R12.reuse, R34, R160 ;  /* 0x000000220ca0723c */ /* 0x040ff000000018a0 */
        /* <DEDUP_REMOVED lines=14> */
[C---:B---3--:R-:W-:Y:S08]  /*12590*/  HMMA.16816.F32 R84, R12.reuse, R28, R84 ;  /* 0x0000001c0c54723c */ /* 0x048ff00000001854 */
[C---:B------:R-:W-:Y:S08]  /*125a0*/  HMMA.16816.F32 R88, R12.reuse, R30, R88 ;  /* 0x0000001e0c58723c */ /* 0x040ff00000001858 */
[C---:B--2---:R-:W-:Y:S08]  /*125b0*/  HMMA.16816.F32 R92, R12.reuse, R20, R92 ;  /* 0x000000140c5c723c */ /* 0x044ff0000000185c */
[C---:B------:R-:W-:Y:S08]  /*125c0*/  HMMA.16816.F32 R96, R12.reuse, R22, R96 ;  /* 0x000000160c60723c */ /* 0x040ff00000001860 */
[C---:B-----5:R-:W-:Y:S08]  /*125d0*/  HMMA.16816.F32 R100, R12.reuse, R4, R100 ;  /* 0x000000040c64723c */ /* 0x060ff00000001864 */
[C---:B------:R-:W-:Y:S01]  /*125e0*/  HMMA.16816.F32 R104, R12.reuse, R6, R104 ;  /* 0x000000060c68723c */ /* 0x040fe20000001868 */
[----:B------:R-:W2:Y:S07]  /*125f0*/  LDSM.16.MT88.4 R4, [R219+0xb900] ;  /* 0x00b90000db04783b */ /* 0x000eae0000004200 */
[C---:B------:R-:W-:Y:S08]  /*12600*/  HMMA.16816.F32 R108, R12.reuse, R8, R108 ;  /* 0x000000080c6c723c */ /* 0x040ff0000000186c */
[C---:B------:R-:W-:Y:S08]  /*12610*/  HMMA.16816.F32 R112, R12.reuse, R10, R112 ;  /* 0x0000000a0c70723c */ /* 0x040ff00000001870 */
[C---:B-1----:R-:W-:Y:S08]  /*12620*/  HMMA.16816.F32 R116, R12.reuse, R16, R116 ;  /* 0x000000100c74723c */ /* 0x042ff00000001874 */
[C---:B------:R-:W-:Y:S08]  /*12630*/  HMMA.16816.F32 R120, R12.reuse, R18, R120 ;  /* 0x000000120c78723c */ /* 0x040ff00000001878 */
[C---:B--2---:R-:W-:Y:S08]  /*12640*/  HMMA.16816.F32 R124, R12.reuse, R4, R124 ;  /* 0x000000040c7c723c */ /* 0x044ff0000000187c */
[----:B------:R-:W-:Y:S01]  /*12650*/  HMMA.16816.F32 R128, R12, R6, R128 ;  /* 0x000000060c80723c */ /* 0x000fe20000001880 */
[----:B------:R-:W-:-:S07]  /*12660*/  @P0 BRA `(.L_x_3348) ;  /* 0xffffbed000000947 */ /* 0x000fce000383ffff */
.L_x_3347:
[----:B------:R-:W2:Y:S04]  /*12670*/  LDL.LU R4, [R1+0x20] ;  /* 0x0000200001047983 */ /* 0x000ea80000300800 */
[----:B------:R-:W3:Y:S01]  /*12680*/  LDL.LU R2, [R1+0x24] ;  /* 0x0000240001027983 */ /* 0x000ee20000300800 */
[----:B------:R-:W-:-:S02]  /*12690*/  MOV R46, 0xff800000 ;  /* 0xff800000002e7802 */ /* 0x000fc40000000f00 */
[----:B------:R-:W-:Y:S02]  /*126a0*/  MOV R47, 0xff800000 ;  /* 0xff800000002f7802 */ /* 0x000fe40000000f00 */
[----:B------:R-:W-:Y:S01]  /*126b0*/  PLOP3.LUT P2, PT, PT, PT, PT, 0x8, 0x0 ;  /* 0x000000000000781c */ /* 0x000fe20003f4e170 */
        /* <DEDUP_REMOVED lines=152> */
.L_x_3335:
        /* <DEDUP_REMOVED lines=197> */
.L_x_3352:
        /* <DEDUP_REMOVED lines=83> */
[--C-:B------:R-:W-:Y:S01]  /*141c0*/  IMAD.MOV R8, RZ, RZ, -R4.reuse ;  /* 0x000000ffff087224 */ /* 0x100fe200078e0a04 */
[----:B------:R-:W-:Y:S01]  /*141d0*/  SHF.R.S32.HI R9, RZ, 0x1f, R4 ;  /* 0x0000001fff097819 */ /* 0x000fe20000011404 */
[----:B------:R1:W-:Y:S01]  /*141e0*/  SHFL.IDX PT, R10, R7, 0x1, 0x1c1f ;  /* 0x003c1f00070a7f89 */ /* 0x0003e200000e0000 */
[----:B------:R-:W-:Y:S01]  /*141f0*/  MOV R2, UR14 ;  /* 0x0000000e00027c02 */ /* 0x000fe20008000f00 */
[----:B------:R-:W-:-:S02]  /*14200*/  IMAD.U32 R3, RZ, RZ, UR15 ;  /* 0x0000000fff037e24 */ /* 0x000fc4000f8e00ff */
[----:B------:R-:W2:Y:S01]  /*14210*/  SHFL.IDX PT, R13, R5, RZ, 0x1c1f ;  /* 0x001c1fff050d7589 */ /* 0x000ea200000e0000 */
[----:B------:R-:W-:Y:S02]  /*14220*/  IMAD.U32 R3, RZ, RZ, UR7 ;  /* 0x00000007ff037e24 */ /* 0x000fe4000f8e00ff */
[----:B------:R-:W-:Y:S01]  /*14230*/  IMAD R6, R8, c[0x0][0x4e8], R6 ;  /* 0x00013a0008067a24 */ /* 0x000fe200078e0206 */
[----:B------:R3:W4:Y:S01]  /*14240*/  SHFL.IDX PT, R11, R5, 0x1, 0x1c1f ;  /* 0x003c1f00050b7f89 */ /* 0x00072200000e0000 */
        /* <DEDUP_REMOVED lines=65> */
.L_x_3354:
[----:B--234-:R-:W-:Y:S05]  /*14660*/  BSYNC B0 ;  /* 0x0000000000007941 */ /* 0x01cfea0003800000 */
.L_x_3353:
        /* <DEDUP_REMOVED lines=30> */
.L_x_3356:
[----:B------:R-:W-:Y:S05]  /*14850*/  BSYNC B0 ;  /* 0x0000000000007941 */ /* 0x000fea0003800000 */
.L_x_3355:
        /* <DEDUP_REMOVED lines=30> */
.L_x_3358:
[----:B------:R-:W-:Y:S05]  /*14a40*/  BSYNC B0 ;  /* 0x0000000000007941 */ /* 0x000fea0003800000 */
.L_x_3357:
        /* <DEDUP_REMOVED lines=31> */
.L_x_3351:
        /* <DEDUP_REMOVED lines=31> */
.L_x_3359:
        /* <DEDUP_REMOVED lines=43> */
.L_x_3361:
[----:B------:R-:W-:Y:S05]  /*150e0*/  BSYNC B0 ;  /* 0x0000000000007941 */ /* 0x000fea0003800000 */
.L_x_3360:
        /* <DEDUP_REMOVED lines=77> */
.L_x_3363:
[----:B------:R-:W-:Y:S05]  /*155c0*/  BSYNC B0 ;  /* 0x0000000000007941 */ /* 0x000fea0003800000 */
.L_x_3362:
        /* <DEDUP_REMOVED lines=27> */
.L_x_3365:
[----:B------:R-:W-:Y:S05]  /*15780*/  BSYNC B0 ;  /* 0x0000000000007941 */ /* 0x000fea0003800000 */
.L_x_3364:
        /* <DEDUP_REMOVED lines=27> */
.L_x_3367:
[----:B------:R-:W-:Y:S05]  /*15940*/  BSYNC B0 ;  /* 0x0000000000007941 */ /* 0x000fea0003800000 */
.L_x_3366:
        /* <DEDUP_REMOVED lines=28> */
.L_x_3368:
        /* <DEDUP_REMOVED lines=15> */
.L_x_3587:


//--------------------- .text._ZN7cutlass13device_kernelIN5flash19enable_sm80_to_sm89INS1_16FlashAttnFwdSm80INS1_25CollectiveMainloopFwdSm80ILi8ELi1ELb0EN4cute5tupleIJNS5_1CILi128EEENS7_ILi48EEENS7_ILi256EEEEEELi256ENS_6half_tEfNS_4arch4Sm80ELb1ELb0ELb0ELb1ELb1ELb1ELb1ELb0EEENS1_21CollectiveEpilogueFwdINS6_IJS8_SA_S9_EEENS6_IJNS7_ILi1EEESI_SI_EEESC_SE_Li256ELb1ELb1ELb0ELb0EEENS1_19SingleTileSchedulerILb1ELb0ELb1ELi128EEEEEEEEEvNT_6ParamsE --------------------------
	.section	.text._ZN7cutlass13device_kernelIN5flash19enable_sm80_to_sm89INS1_16FlashAttnFwdSm80INS1_25CollectiveMainloopFwdSm80ILi8ELi1ELb0EN4cute5tupleIJNS5_1CILi128EEENS7_ILi48EEENS7_ILi256EEEEEELi256ENS_6half_tEfNS_4arch4Sm80ELb1ELb0ELb0ELb1ELb1ELb1ELb1ELb0EEENS1_21CollectiveEpilogueFwdINS6_IJS8_SA_S9_EEENS6_IJNS7_ILi1EEESI_SI_EEESC_SE_Li256ELb1ELb1ELb0ELb0EEENS1_19SingleTileSchedulerILb1ELb0ELb1ELi128EEEEEEEEEvNT_6ParamsE,"ax",@progbits
	.sectioninfo	@"SHI_REGISTERS=253"
	.align	128
.text._ZN7cutlass13device_kernelIN5flash19enable_sm80_to_sm89INS1_16FlashAttnFwdSm80INS1_25CollectiveMainloopFwdSm80ILi8ELi1ELb0EN4cute5tupleIJNS5_1CILi128EEENS7_ILi48EEENS7_ILi256EEEEEELi256ENS_6half_tEfNS_4arch4Sm80ELb1ELb0ELb0ELb1ELb1ELb1ELb1ELb0EEENS1_21CollectiveEpilogueFwdINS6_IJS8_SA_S9_EEENS6_IJNS7_ILi1EEESI_SI_EEESC_SE_Li256ELb1ELb1ELb0ELb0EEENS1_19SingleTileSchedulerILb1ELb0ELb1ELi128EEEEEEEEEvNT_6ParamsE:
        .type           _ZN7cutlass13device_kernelIN5flash19enable_sm80_to_sm89INS1_16FlashAttnFwdSm80INS1_25CollectiveMainloopFwdSm80ILi8ELi1ELb0EN4cute5tupleIJNS5_1CILi128EEENS7_ILi48EEENS7_ILi256EEEEEELi256ENS_6half_tEfNS_4arch4Sm80ELb1ELb0ELb0ELb1ELb1ELb1ELb1ELb0EEENS1_21CollectiveEpilogueFwdINS6_IJS8_SA_S9_EEENS6_IJNS7_ILi1EEESI_SI_EEESC_SE_Li256ELb1ELb1ELb0ELb0EEENS1_19SingleTileSchedulerILb1ELb0ELb1ELi128EEEEEEEEEvNT_6ParamsE,@function
        .size           _ZN7cutlass13device_kernelIN5flash19enable_sm80_to_sm89INS1_16FlashAttnFwdSm80INS1_25CollectiveMainloopFwdSm80ILi8ELi1ELb0EN4cute5tupleIJNS5_1CILi128EEENS7_ILi48EEENS7_ILi256EEEEEELi256ENS_6half_tEfNS_4arch4Sm80ELb1ELb0ELb0ELb1ELb1ELb1ELb1ELb0EEENS1_21CollectiveEpilogueFwdINS6_IJS8_SA_S9_EEENS6_IJNS7_ILi1EEESI_SI_EEESC_SE_Li256ELb1ELb1ELb0ELb0EEENS1_19SingleTileSchedulerILb1ELb0ELb1ELi128EEEEEEEEEvNT_6ParamsE,(.L_x_3588 - _ZN7cutlass13device_kernelIN5flash19enable_sm80_to_sm89INS1_16FlashAttnFwdSm80INS1_25CollectiveMainloopFwdSm80ILi8ELi1ELb0EN4cute5tupleIJNS5_1CILi128EEENS7_ILi48EEENS7_ILi256EEEEEELi256ENS_6half_tEfNS_4arch4Sm80ELb1ELb0ELb0ELb1ELb1ELb1ELb1ELb0EEENS1_21CollectiveEpilogueFwdINS6_IJS8_SA_S9_EEENS6_IJNS7_ILi1EEESI_SI_EEESC_SE_Li256ELb1ELb1ELb0ELb0EEENS1_19SingleTileSchedulerILb1ELb0ELb1ELi128EEEEEEEEEvNT_6ParamsE)
        .other          _ZN7cutlass13device_kernelIN5flash19enable_sm80_to_sm89INS1_16FlashAttnFwdSm80INS1_25CollectiveMainloopFwdSm80ILi8ELi1ELb0EN4cute5tupleIJNS5_1CILi128EEENS7_ILi48EEENS7_ILi256EEEEEELi256ENS_6half_tEfNS_4arch4Sm80ELb1ELb0ELb0ELb1ELb1ELb1ELb1ELb0EEENS1_21CollectiveEpilogueFwdINS6_IJS8_SA_S9_EEENS6_IJNS7_ILi1EEESI_SI_EEESC_SE_Li256ELb1ELb1ELb0ELb0EEENS1_19SingleTileSchedulerILb1ELb0ELb1ELi128EEEEEEEEEvNT_6ParamsE,@"STO_CUDA_ENTRY STV_DEFAULT"
_ZN7cutlass13device_kernelIN5flash19enable_sm80_to_sm89INS1_16FlashAttnFwdSm80INS1_25CollectiveMainloopFwdSm80ILi8ELi1ELb0EN4cute5tupleIJNS5_1CILi128EEENS7_ILi48EEENS7_ILi256EEEEEELi256ENS_6half_tEfNS_4arch4Sm80ELb1ELb0ELb0ELb1ELb1ELb1ELb1ELb0EEENS1_21CollectiveEpilogueFwdINS6_IJS8_SA_S9_EEENS6_IJNS7_ILi1EEESI_SI_EEESC_SE_Li256ELb1ELb1ELb0ELb0EEENS1_19SingleTileSchedulerILb1ELb0ELb1ELi128EEEEEEEEEvNT_6ParamsE:
        /* <DEDUP_REMOVED lines=20> */
.L_x_3370:
        /* <DEDUP_REMOVED lines=13> */
.L_x_3372:
[----:B------:R-:W-:Y:S02]  /*0210*/  ULDC UR5, c[0x0][0x54c] ;  /* 0x0001530000057ab9 */ /* 0x000fe40000000800 */
.L_x_3371:
[----:B------:R-:W-:Y:S02]  /*0220*/  ULDC UR4, c[0x0][0x548] ;  /* 0x0001520000047ab9 */ /* 0x000fe40000000800 */
[----:B------:R-:W-:-:S02]  /*0230*/  USHF.L.U32 UR18, UR17, 0x7, URZ ;  /* 0x0000000711127899 */ /* 0x000fc4000800063f */
[----:B------:R-:W-:-:S04]  /*0240*/  UIMAD UR4, UR5, UR4, URZ ;  /* 0x00000004050472a4 */ /* 0x000fc8000f8e023f */
[----:B------:R-:W-:-:S04]  /*0250*/  UISETP.GE.AND UP0, UPT, UR18, UR4, UPT ;  /* 0x000000041200728c */ /* 0x000fc8000bf06270 */
[----:B------:R-:W-:Y:S01]  /*0260*/  USEL UR22, UR22, 0xffffffff, !UP0 ;  /* 0xffffffff16167887 */ /* 0x000fe2000c000000 */
[----:B------:R-:W-:Y:S05]  /*0270*/  BRA `(.L_x_3373) ;  /* 0x000001b000007947 */ /* 0x000fea0003800000 */
.L_x_3369:
        /* <DEDUP_REMOVED lines=8> */
.L_x_3374:
        /* <DEDUP_REMOVED lines=13> */
.L_x_3376:
[----:B------:R-:W-:Y:S02]  /*03d0*/  ULDC UR5, c[0x0][0x54c] ;  /* 0x0001530000057ab9 */ /* 0x000fe40000000800 */
.L_x_3375:
[----:B------:R-:W-:Y:S02]  /*03e0*/  ULDC UR4, c[0x0][0x548] ;  /* 0x0001520000047ab9 */ /* 0x000fe40000000800 */
[----:B------:R-:W-:-:S02]  /*03f0*/  USHF.L.U32 UR18, UR17, 0x7, URZ ;  /* 0x0000000711127899 */ /* 0x000fc4000800063f */
[----:B------:R-:W-:-:S04]  /*0400*/  UIMAD UR4, UR5, UR4, URZ ;  /* 0x00000004050472a4 */ /* 0x000fc8000f8e023f */
[----:B------:R-:W-:-:S04]  /*0410*/  UISETP.GE.AND UP0, UPT, UR18, UR4, UPT ;  /* 0x000000041200728c */ /* 0x000fc8000bf06270 */
[----:B------:R-:W-:-:S06]  /*0420*/  USEL UR22, UR22, 0xffffffff, !UP0 ;  /* 0xffffffff16167887 */ /* 0x000fcc000c000000 */
.L_x_3373:
        /* <DEDUP_REMOVED lines=64> */
.L_x_3377:
        /* <DEDUP_REMOVED lines=10> */
.L_x_3378:
[----:B------:R-:W-:Y:S05]  /*08d0*/  @!P4 BRA `(.L_x_3379) ;  /* 0x000000500000c947 */ /* 0x000fea0003800000 */
[----:B-1--4-:R-:W4:Y:S04]  /*08e0*/  LDG.E R0, [R8.64] ;  /* 0x0000001a08007981 */ /* 0x012f28000c1e1900 */
[----:B---3--:R-:W3:Y:S01]  /*08f0*/  LDG.E R3, [R8.64+0x4] ;  /* 0x0000041a08037981 */ /* 0x008ee2000c1e1900 */
[----:B----4-:R-:W1:Y:S08]  /*0900*/  R2UR UR5, R0 ;  /* 0x00000000000573c2 */ /* 0x010e7000000e0000 */
[----:B---3--:R-:W1:Y:S02]  /*0910*/  R2UR UR6, R3 ;  /* 0x00000000030673c2 */ /* 0x008e6400000e0000 */
[----:B-1----:R-:W-:-:S06]  /*0920*/  UIADD3 UR5, -UR5, UR6, URZ ;  /* 0x0000000605057290 */ /* 0x002fcc000fffe13f */
.L_x_3379:
        /* <DEDUP_REMOVED lines=304> */
.L_x_3420:
        /* <DEDUP_REMOVED lines=94> */
.L_x_3385:
[----:B------:R-:W-:Y:S05]  /*2210*/  BSYNC B0 ;  /* 0x0000000000007941 */ /* 0x000fea0003800000 */
.L_x_3384:
        /* <DEDUP_REMOVED lines=72> */
.L_x_3387:
[----:B------:R-:W-:Y:S05]  /*26a0*/  BSYNC B0 ;  /* 0x0000000000007941 */ /* 0x000fea0003800000 */
.L_x_3386:
        /* <DEDUP_REMOVED lines=86> */
.L_x_3391:
[----:B------:R-:W-:Y:S05]  /*2c10*/  BSYNC B0 ;  /* 0x0000000000007941 */ /* 0x000fea0003800000 */
.L_x_3390:
        /* <DEDUP_REMOVED lines=58> */
.L_x_3393:
[----:B------:R-:W-:Y:S05]  /*2fc0*/  BSYNC B0 ;  /* 0x0000000000007941 */ /* 0x000fea0003800000 */
.L_x_3392:
        /* <DEDUP_REMOVED lines=58> */
.L_x_3395:
[----:B------:R-:W-:Y:S05]  /*3370*/  BSYNC B0 ;  /* 0x0000000000007941 */ /* 0x000fea0003800000 */
.L_x_3394:
        /* <DEDUP_REMOVED lines=57> */
.L_x_3389:
[----:B---3--:R-:W-:Y:S05]  /*3710*/  BSYNC B1 ;  /* 0x0000000000017941 */ /* 0x008fea0003800000 */
.L_x_3388:
        /* <DEDUP_REMOVED lines=61> */
.L_x_3398:
[----:B------:R-:W-:Y:S05]  /*3af0*/  BSYNC B0 ;  /* 0x0000000000007941 */ /* 0x000fea0003800000 */
.L_x_3397:
        /* <DEDUP_REMOVED lines=58> */
.L_x_3400:
[----:B------:R-:W-:Y:S05]  /*3ea0*/  BSYNC B0 ;  /* 0x0000000000007941 */ /* 0x000fea0003800000 */
.L_x_3399:
        /* <DEDUP_REMOVED lines=58> */
.L_x_3402:
[----:B------:R-:W-:Y:S05]  /*4250*/  BSYNC B0 ;  /* 0x0000000000007941 */ /* 0x000fea0003800000 */
.L_x_3401:
        /* <DEDUP_REMOVED lines=58> */
.L_x_3383:
        /* <DEDUP_REMOVED lines=36> */
.L_x_3404:
[----:B------:R-:W-:Y:S05]  /*4840*/  BSYNC B0 ;  /* 0x0000000000007941 */ /* 0x000fea0003800000 */
.L_x_3403:
        /* <DEDUP_REMOVED lines=63> */
.L_x_3406:
[----:B------:R-:W-:Y:S05]  /*4c40*/  BSYNC B0 ;  /* 0x0000000000007941 */ /* 0x000fea0003800000 */
.L_x_3405:
        /* <DEDUP_REMOVED lines=151> */
.L_x_3410:
[----:B------:R-:W-:Y:S05]  /*55c0*/  BSYNC B0 ;  /* 0x0000000000007941 */ /* 0x000fea0003800000 */
.L_x_3409:
        /* <DEDUP_REMOVED lines=121> */
.L_x_3408:
[----:B---3--:R-:W-:Y:S05]  /*5d60*/  BSYNC B1 ;  /* 0x0000000000017941 */ /* 0x008fea0003800000 */
.L_x_3407:
        /* <DEDUP_REMOVED lines=125> */
.L_x_3412:
[----:B------:R-:W-:Y:S05]  /*6540*/  BSYNC B0 ;  /* 0x0000000000007941 */ /* 0x000fea0003800000 */
.L_x_3411:
        /* <DEDUP_REMOVED lines=125> */
.L_x_3382:
        /* <DEDUP_REMOVED lines=31> */
.L_x_3414:
[----:B-123--:R-:W-:Y:S05]  /*6f10*/  BSYNC B0 ;  /* 0x0000000000007941 */ /* 0x00efea0003800000 */
.L_x_3413:
        /* <DEDUP_REMOVED lines=25> */
.L_x_3396:
[----:B------:R-:W-:Y:S05]  /*70b0*/  BSYNC B2 ;  /* 0x0000000000027941 */ /* 0x000fea0003800000 */
.L_x_3381:
        /* <DEDUP_REMOVED lines=79> */
.L_x_3416:
[----:B-123--:R-:W-:Y:S05]  /*75b0*/  BSYNC B0 ;  /* 0x0000000000007941 */ /* 0x00efea0003800000 */
.L_x_3415:
        /* <DEDUP_REMOVED lines=25> */
.L_x_3418:
[----:B------:R-:W-:Y:S05]  /*7750*/  BSYNC B0 ;  /* 0x0000000000007941 */ /* 0x000fea0003800000 */
.L_x_3417:
        /* <DEDUP_REMOVED lines=40> */
.L_x_3419:
[----:B------:R-:W0:Y:S01]  /*79e0*/  LDGDEPBAR ;  /* 0x00000000000079af */ /* 0x000e220000000000 */
[----:B------:R-:W-:Y:S01]  /*79f0*/  UIADD3 UR6, UR6, -0x1, URZ ;  /* 0xffffffff06067890 */ /* 0x000fe2000fffe03f */
[----:B------:R-:W-:Y:S11]  /*7a00*/  PLOP3.LUT P0, PT, PT, PT, UP0, 0x80, 0x0 ;  /* 0x000000000000781c */ /* 0x000ff60003f0f008 */
[----:B------:R-:W-:Y:S02]  /*7a10*/  @!UPT UIADD3 URZ, URZ, URZ, URZ ;  /* 0x0000003f3f3ff290 */ /* 0x000fe4000fffe03f */
[----:B------:R-:W-:-:S05]  /*7a20*/  @P0 BRA `(.L_x_3420) ;  /* 0xffffa20000000947 */ /* 0x000fca000383ffff */
[----:B------:R-:W-:Y:S06]  /*7a30*/  BAR.SYNC.DEFER_BLOCKING 0x0 ;  /* 0x0000000000007b1d */ /* 0x000fec0000010000 */
.L_x_3380:
[----:B-1----:R-:W-:Y:S01]  /*7a40*/  UIADD3 UR6, UR18, 0x7f, URZ ;  /* 0x0000007f12067890 */ /* 0x002fe2000fffe03f */
[----:B------:R-:W-:Y:S01]  /*7a50*/  PLOP3.LUT P2, PT, PT, PT, PT, 0x80, 0x0 ;  /* 0x000000000000781c */ /* 0x000fe20003f4f070 */
[----:B------:R-:W-:Y:S01]  /*7a60*/  ULDC.64 UR4, c[0x0][0x2c8] ;  /* 0x0000b20000047ab9 */ /* 0x000fe20000000a00 */
[----:B------:R-:W-:Y:S01]  /*7a70*/  CS2R R130, SRZ ;  /* 0x0000000000827805 */ /* 0x000fe2000001ff00 */
[----:B------:R-:W-:Y:S01]  /*7a80*/  UIMAD.WIDE.U32 UR8, UR6, UR4, URZ ;  /* 0x00000004060872a5 */ /* 0x000fe2000f8e003f */
[----:B------:R-:W-:Y:S01]  /*7a90*/  CS2R R128, SRZ ;  /* 0x0000000000807805 */ /* 0x000fe2000001ff00 */
        /* <DEDUP_REMOVED lines=15> */
[----:B-----5:R-:W-:Y:S01]  /*7b90*/  CS2R R104, SRZ ;  /* 0x0000000000687805 */ /* 0x020fe2000001ff00 */
[----:B------:R-:W-:Y:S01]  /*7ba0*/  CS2R R102, SRZ ;  /* 0x0000000000667805 */ /* 0x000fe2000001ff00 */
[----:B------:R-:W-:Y:S01]  /*7bb0*/  CS2R R100, SRZ ;  /* 0x0000000000647805 */ /* 0x000fe2000001ff00 */
[----:B------:R-:W-:Y:S01]  /*7bc0*/  ULEA.HI.SX32 UR4, UR5, UR4, 0x1d ;  /* 0x0000000405047291 */ /* 0x000fe2000f8fea3f */
[----:B------:R-:W-:Y:S01]  /*7bd0*/  CS2R R98, SRZ ;  /* 0x0000000000627805 */ /* 0x000fe2000001ff00 */
[----:B------:R-:W-:Y:S01]  /*7be0*/  CS2R R96, SRZ ;  /* 0x0000000000607805 */ /* 0x000fe2000001ff00 */
[----:B------:R-:W-:Y:S01]  /*7bf0*/  CS2R R94, SRZ ;  /* 0x00000000005e7805 */ /* 0x000fe2000001ff00 */
[----:B------:R-:W-:Y:S01]  /*7c00*/  UISETP.LT.AND UP0, UPT, UR13, UR4, UPT ;  /* 0x000000040d00728c */ /* 0x000fe2000bf01270 */
[----:B------:R-:W-:Y:S01]  /*7c10*/  IMAD.MOV.U32 R93, RZ, RZ, RZ ;  /* 0x000000ffff5d7224 */ /* 0x000fe200078e00ff */
[----:B------:R-:W-:Y:S01]  /*7c20*/  CS2R R6, SRZ ;  /* 0x0000000000067805 */ /* 0x000fe2000001ff00 */
[----:B------:R-:W-:Y:S01]  /*7c30*/  CS2R R90, SRZ ;  /* 0x00000000005a7805 */ /* 0x000fe2000001ff00 */
[----:B------:R-:W-:Y:S01]  /*7c40*/  USEL UR13, UR13, UR4, UP0 ;  /* 0x000000040d0d7287 */ /* 0x000fe20008000000 */
[----:B------:R-:W-:Y:S01]  /*7c50*/  CS2R R88, SRZ ;  /* 0x0000000000587805 */ /* 0x000fe2000001ff00 */
[----:B------:R-:W-:Y:S01]  /*7c60*/  CS2R R86, SRZ ;  /* 0x0000000000567805 */ /* 0x000fe2000001ff00 */
[----:B------:R-:W-:Y:S01]  /*7c70*/  CS2R R84, SRZ ;  /* 0x0000000000547805 */ /* 0x000fe2000001ff00 */
[----:B------:R-:W-:Y:S01]  /*7c80*/  UISETP.GE.AND UP0, UPT, UR13, 0x1, UPT ;  /* 0x000000010d00788c */ /* 0x000fe2000bf06270 */
[----:B----4-:R-:W-:Y:S01]  /*7c90*/  CS2R R82, SRZ ;  /* 0x0000000000527805 */ /* 0x010fe2000001ff00 */
        /* <DEDUP_REMOVED lines=50> */
[----:B--2---:R-:W-:Y:S01]  /*7fc0*/  IMAD.U32 R5, RZ, RZ, UR5 ;  /* 0x00000005ff057e24 */ /* 0x004fe2000f8e00ff */
        /* <DEDUP_REMOVED lines=23> */
[----:B---3--:R-:W-:Y:S01]  /*8140*/  IADD3 R3, R217, UR18, RZ ;  /* 0x00000012d9037c10 */ /* 0x008fe2000fffe0ff */
        /* <DEDUP_REMOVED lines=9> */
[--C-:B------:R-:W-:Y:S01]  /*81e0*/  IMAD.MOV.U32 R8, RZ, RZ, R3.reuse ;  /* 0x000000ffff087224 */ /* 0x100fe200078e0003 */
        /* <DEDUP_REMOVED lines=15> */
[----:B------:R-:W-:Y:S01]  /*82e0*/  UIMAD UR10, UR21, UR10, URZ ;  /* 0x0000000a150a72a4 */ /* 0x000fe2000f8e023f */
[----:B------:R-:W-:Y:S01]  /*82f0*/  IMAD.U32 R6, RZ, RZ, UR8 ;  /* 0x00000008ff067e24 */ /* 0x000fe2000f8e00ff */
[----:B------:R-:W-:Y:S01]  /*8300*/  SHF.R.S32.HI R3, RZ, 0x1f, R4 ;  /* 0x0000001fff037819 */ /* 0x000fe20000011404 */
[----:B------:R-:W-:Y:S01]  /*8310*/  IMAD R5, R8, c[0x0][0x1b4], R5 ;  /* 0x00006d0008057a24 */ /* 0x000fe200078e0205 */
[C---:B------:R-:W-:Y:S01]  /*8320*/  IADD3 R65, R188.reuse, 0x80, RZ ;  /* 0x00000080bc417810 */ /* 0x040fe20007ffe0ff */
[----:B------:R-:W-:Y:S01]  /*8330*/  IMAD.U32 R7, RZ, RZ, UR5 ;  /* 0x00000005ff077e24 */ /* 0x000fe2000f8e00ff */
[----:B------:R-:W-:Y:S01]  /*8340*/  ISETP.GE.AND P4, PT, R188, c[0x0][0x198], PT ;  /* 0x00006600bc007a0c */ /* 0x000fe20003f86270 */
[----:B------:R-:W-:Y:S01]  /*8350*/  IMAD R3, R3, c[0x0][0x1a8], RZ ;  /* 0x00006a0003037a24 */ /* 0x000fe200078e02ff */
[----:B------:R-:W-:Y:S01]  /*8360*/  SHF.R.U32.HI R117, RZ, 0x3, R119 ;  /* 0x00000003ff757819 */ /* 0x000fe20000011677 */
[----:B------:R-:W-:Y:S01]  /*8370*/  IMAD.WIDE.U32 R8, R8, c[0x0][0x1b0], R6 ;  /* 0x00006c0008087a25 */ /* 0x000fe200078e0006 */
[----:B------:R-:W-:-:S02]  /*8380*/  LOP3.LUT R6, R59, 0xfffffff0, RZ, 0xc0, !PT ;  /* 0xfffffff03b067812 */ /* 0x000fc400078ec0ff */
[----:B------:R-:W-:Y:S01]  /*8390*/  ISETP.GE.AND P3, PT, R221, c[0x0][0x198], PT ;  /* 0x00006600dd007a0c */ /* 0x000fe20003f66270 */
[----:B------:R-:W-:Y:S01]  /*83a0*/  IMAD.IADD R9, R9, 0x1, R5 ;  /* 0x0000000109097824 */ /* 0x000fe200078e0205 */
[----:B------:R-:W-:Y:S01]  /*83b0*/  ISETP.GE.AND P5, PT, R68, c[0x0][0x198], PT ;  /* 0x0000660044007a0c */ /* 0x000fe20003fa6270 */
[----:B------:R-:W-:Y:S02]  /*83c0*/  IMAD.IADD R7, R215, 0x1, -R6 ;  /* 0x00000001d7077824 */ /* 0x000fe400078e0a06 */
[C---:B------:R-:W-:Y:S02]  /*83d0*/  IMAD R3, R4.reuse, c[0x0][0x1ac], R3 ;  /* 0x00006b0004037a24 */ /* 0x040fe400078e0203 */
[----:B------:R-:W-:Y:S01]  /*83e0*/  IMAD.WIDE.U32 R4, R4, c[0x0][0x1a8], R8 ;  /* 0x00006a0004047a25 */ /* 0x000fe200078e0008 */
[----:B------:R-:W-:Y:S02]  /*83f0*/  SHF.R.S32.HI R6, RZ, 0x1f, R7 ;  /* 0x0000001fff067819 */ /* 0x000fe40000011407 */
[----:B------:R-:W-:Y:S01]  /*8400*/  IADD3 R9, R189, UR18, RZ ;  /* 0x00000012bd097c10 */ /* 0x000fe2000fffe0ff */
[----:B------:R-:W-:Y:S01]  /*8410*/  IMAD.IADD R3, R5, 0x1, R3 ;  /* 0x0000000105037824 */ /* 0x000fe200078e0203 */
[----:B------:R-:W-:Y:S01]  /*8420*/  LEA.HI R6, R6, R7, RZ, 0x3 ;  /* 0x0000000706067211 */ /* 0x000fe200078f18ff */
[----:B------:R-:W-:Y:S01]  /*8430*/  IMAD.SHL.U32 R116, R116, 0x8, RZ ;  /* 0x0000000874747824 */ /* 0x000fe200078e00ff */
[----:B------:R-:W-:Y:S01]  /*8440*/  ISETP.GE.AND P6, PT, R9, UR10, PT ;  /* 0x0000000a09007c0c */ /* 0x000fe2000bfc6270 */
[----:B------:R-:W-:Y:S01]  /*8450*/  IMAD.MOV.U32 R5, RZ, RZ, 0x20 ;  /* 0x00000020ff057424 */ /* 0x000fe200078e00ff */
[----:B------:R-:W-:Y:S01]  /*8460*/  LOP3.LUT R58, R6, 0xfffffff8, RZ, 0xc0, !PT ;  /* 0xfffffff8063a7812 */ /* 0x000fe200078ec0ff */
[----:B------:R-:W-:Y:S01]  /*8470*/  IMAD.MOV.U32 R218, RZ, RZ, -0x1 ;  /* 0xffffffffffda7424 */ /* 0x000fe200078e00ff */
[----:B------:R-:W-:-:S02]  /*8480*/  LEA R16, P0, R4, c[0x0][0x160], 0x1 ;  /* 0x0000580004107a11 */ /* 0x000fc400078008ff */
[----:B------:R-:W-:Y:S01]  /*8490*/  LOP3.LUT R116, R116, 0xfffffe00, RZ, 0xc0, !PT ;  /* 0xfffffe0074747812 */ /* 0x000fe200078ec0ff */
[----:B------:R-:W-:Y:S01]  /*84a0*/  IMAD.IADD R58, R7, 0x1, -R58 ;  /* 0x00000001073a7824 */ /* 0x000fe200078e0a3a */
[----:B------:R-:W-:Y:S01]  /*84b0*/  LEA.HI.X R3, R4, c[0x0][0x164], R3, 0x1, P0 ;  /* 0x0000590004037a11 */ /* 0x000fe200000f0c03 */
[----:B------:R-:W-:Y:S01]  /*84c0*/  IMAD.MOV.U32 R7, RZ, RZ, 0x10 ;  /* 0x00000010ff077424 */ /* 0x000fe200078e00ff */
[----:B------:R-:W-:Y:S01]  /*84d0*/  ISETP.GE.AND P0, PT, R65, c[0x0][0x198], PT ;  /* 0x0000660041007a0c */ /* 0x000fe20003f06270 */
[----:B------:R1:W3:Y:S01]  /*84e0*/  SHFL.IDX PT, R14, R16, RZ, 0x181f ;  /* 0x00181fff100e7589 */ /* 0x0002e200000e0000 */
[----:B------:R-:W-:-:S03]  /*84f0*/  P2R R10, PR, RZ, 0x40 ;  /* 0x00000040ff0a7803 */ /* 0x000fc60000000000 */
[----:B------:R1:W4:Y:S01]  /*8500*/  SHFL.IDX PT, R15, R3, RZ, 0x181f ;  /* 0x00181fff030f7589 */ /* 0x00032200000e0000 */
[----:B--2---:R2:W5:Y:S01]  /*8510*/  @P2 R2UR UR11, R0 ;  /* 0x00000000000b23c2 */ /* 0x00456200000e0000 */
[----:B------:R-:W-:Y:S01]  /*8520*/  R2P PR, R58, 0x6 ;  /* 0x000000063a007804 */ /* 0x000fe20000000000 */
[----:B-----5:R-:W-:-:S04]  /*8530*/  @!UP1 UMOV UR11, UR22 ;  /* 0x00000016000b9c82 */ /* 0x020fc80008000000 */
[----:B------:R-:W-:Y:S02]  /*8540*/  SEL R7, R7, 0xfffffff0, !P1 ;  /* 0xfffffff007077807 */ /* 0x000fe40004800000 */
[----:B------:R-:W-:Y:S02]  /*8550*/  SEL R5, R5, 0xffffffe0, !P2 ;  /* 0xffffffe005057807 */ /* 0x000fe40005000000 */
[----:B--2---:R-:W-:-:S04]  /*8560*/  LOP3.LUT R0, R119, 0x38, R188, 0xf8, !PT ;  /* 0x0000003877007812 */ /* 0x004fc800078ef8bc */
[----:B------:R-:W-:-:S05]  /*8570*/  LOP3.LUT R11, R0, R117, RZ, 0x3c, !PT ;  /* 0x00000075000b7212 */ /* 0x000fca00078e3cff */
[----:B------:R-:W-:Y:S01]  /*8580*/  IMAD.IADD R0, R11, 0x1, R116 ;  /* 0x000000010b007824 */ /* 0x000fe200078e0274 */
        /* <DEDUP_REMOVED lines=20> */
.L_x_3423:
[----:B-1-34-:R-:W-:Y:S05]  /*86d0*/  BSYNC B0 ;  /* 0x0000000000007941 */ /* 0x01afea0003800000 */
.L_x_3422:
        /* <DEDUP_REMOVED lines=26> */
.L_x_3425:
[----:B------:R-:W-:Y:S05]  /*8880*/  BSYNC B0 ;  /* 0x0000000000007941 */ /* 0x000fea0003800000 */
.L_x_3424:
        /* <DEDUP_REMOVED lines=26> */
.L_x_3427:
[----:B------:R-:W-:Y:S05]  /*8a30*/  BSYNC B0 ;  /* 0x0000000000007941 */ /* 0x000fea0003800000 */
.L_x_3426:
        /* <DEDUP_REMOVED lines=18> */
[----:B----4-:R-:W-:Y:S01]  /*8b60*/  @!P2 LEA.HI R19, R4, R221, RZ, 0x3 ;  /* 0x000000dd0413a211 */ /* 0x010fe200078f18ff */
[----:B------:R-:W-:Y:S01]  /*8b70*/  ULDC.64 UR4, c[0x0][0x1e8] ;  /* 0x00007a0000047ab9 */ /* 0x000fe20000000a00 */
[----:B------:R-:W-:Y:S01]  /*8b80*/  @!P2 SHF.R.S32.HI R4, RZ, 0x1f, R65 ;  /* 0x0000001fff04a819 */ /* 0x000fe20000011441 */
[----:B------:R-:W-:Y:S01]  /*8b90*/  UIADD3 UR7, UR9, UR7, URZ ;  /* 0x0000000709077290 */ /* 0x000fe2000fffe03f */
[----:B------:R-:W-:-:S02]  /*8ba0*/  @!P2 LOP3.LUT R19, R19, 0xfffffff8, RZ, 0xc0, !PT ;  /* 0xfffffff81313a812 */ /* 0x000fc400078ec0ff */
[----:B------:R-:W-:Y:S02]  /*8bb0*/  @!P2 LEA.HI R17, R4, R65, RZ, 0x3 ;  /* 0x000000410411a211 */ /* 0x000fe400078f18ff */
[----:B-12---:R-:W-:Y:S01]  /*8bc0*/  @!P2 SHF.R.S32.HI R3, RZ, 0x1f, R68 ;  /* 0x0000001fff03a819 */ /* 0x006fe20000011444 */
[--C-:B---3--:R-:W-:Y:S01]  /*8bd0*/  @!P2 IMAD.WIDE R20, R188, 0x2, R14.reuse ;  /* 0x00000002bc14a825 */ /* 0x108fe200078e020e */
[----:B------:R-:W-:Y:S02]  /*8be0*/  @!P2 LOP3.LUT R17, R17, 0xfffffff8, RZ, 0xc0, !PT ;  /* 0xfffffff81111a812 */ /* 0x000fe400078ec0ff */
[----:B------:R-:W-:Y:S01]  /*8bf0*/  @!P2 LEA.HI R4, R3, R68, RZ, 0x3 ;  /* 0x000000440304a211 */ /* 0x000fe200078f18ff */
[--C-:B------:R-:W-:Y:S01]  /*8c00*/  @!P2 IMAD.WIDE R18, R19, 0x2, R14.reuse ;  /* 0x000000021312a825 */ /* 0x100fe200078e020e */
[----:B------:R-:W-:Y:S01]  /*8c10*/  @!PT LDS RZ, [RZ] ;  /* 0x00000000fffff984 */ /* 0x000fe20000000800 */
[----:B------:R1:W-:Y:S01]  /*8c20*/  @!P2 LDGSTS.E.BYPASS.LTC128B.128 [R11+0x13080], [R20.64], !P4 ;  /* 0x13080000140bafae */ /* 0x0003e2000e101d5a */
[----:B------:R-:W-:Y:S02]  /*8c30*/  @P1 LOP3.LUT R67, R67, 0x8, RZ, 0xfc, !PT ;  /* 0x0000000843431812 */ /* 0x000fe400078efcff */
[----:B------:R-:W-:Y:S01]  /*8c40*/  @!P2 IMAD.WIDE R16, R17, 0x2, R14 ;  /* 0x000000021110a825 */ /* 0x000fe200078e020e */
[----:B------:R-:W-:Y:S01]  /*8c50*/  @!P2 LOP3.LUT R4, R4, 0xfffffff8, RZ, 0xc0, !PT ;  /* 0xfffffff80404a812 */ /* 0x000fe200078ec0ff */
        /* <DEDUP_REMOVED lines=8> */
[----:B--2---:R-:W-:-:S04]  /*8ce0*/  @!P2 IMAD.WIDE R18, R4, 0x2, R14 ;  /* 0x000000020412a825 */ /* 0x004fc800078e020e */
[C---:B------:R-:W-:Y:S01]  /*8cf0*/  @!P0 IADD3 R15, P1, R3.reuse, UR8, RZ ;  /* 0x00000008030f8c10 */ /* 0x040fe2000ff3e0ff */
[----:B------:R2:W-:Y:S03]  /*8d00*/  @!P2 LDGSTS.E.BYPASS.LTC128B.128 [R11+0x1f080], [R18.64], !P5 ;  /* 0x1f080000120bafae */ /* 0x0005e6000e901d5a */
[----:B------:R-:W-:Y:S02]  /*8d10*/  @!P0 LEA.HI.X.SX32 R4, R3, UR7, 0x1, P1 ;  /* 0x0000000703048c11 */ /* 0x000fe400088f0eff */
[C---:B---3--:R-:W-:Y:S01]  /*8d20*/  @!P0 LEA R16, P1, R15.reuse, c[0x0][0x2a0], 0x2 ;  /* 0x0000a8000f108a11 */ /* 0x048fe200078210ff */
[----:B------:R-:W0:Y:S03]  /*8d30*/  LDGDEPBAR ;  /* 0x00000000000079af */ /* 0x000e260000000000 */
        /* <DEDUP_REMOVED lines=11> */
[----:B------:R-:W-:Y:S01]  /*8df0*/  IMAD.WIDE.U32 R14, R220, c[0x0][0x1e0], RZ ;  /* 0x00007800dc0e7a25 */ /* 0x000fe200078e00ff */
        /* <DEDUP_REMOVED lines=17> */
[----:B------:R-:W-:Y:S02]  /*8f10*/  UIMAD UR12, UR15, UR4, URZ ;  /* 0x000000040f0c72a4 */ /* 0x000fe4000f8e023f */
[----:B------:R-:W-:Y:S01]  /*8f20*/  UIMAD.WIDE.U32 UR28, UR16, UR4, URZ ;  /* 0x00000004101c72a5 */ /* 0x000fe2000f8e003f */
[----:B------:R-:W-:Y:S01]  /*8f30*/  IMAD R15, R219, c[0x0][0x1f4], R4 ;  /* 0x00007d00db0f7a24 */ /* 0x000fe200078e0204 */
[----:B------:R-:W-:Y:S01]  /*8f40*/  IADD3 R4, P0, R16, UR24, RZ ;  /* 0x0000001810047c10 */ /* 0x000fe2000ff1e0ff */
[----:B------:R-:W-:-:S03]  /*8f50*/  UIMAD UR12, UR16, UR5, UR12 ;  /* 0x00000005100c72a4 */ /* 0x000fc6000f8e020c */
[----:B------:R-:W-:Y:S01]  /*8f60*/  IADD3.X R15, R17, UR11, R15, P0, !PT ;  /* 0x0000000b110f7c10 */ /* 0x000fe200087fe40f */
[----:B------:R-:W-:Y:S01]  /*8f70*/  UIADD3 UR12, UR29, UR12, URZ ;  /* 0x0000000c1d0c7290 */ /* 0x000fe2000fffe03f */
[----:B------:R-:W-:-:S04]  /*8f80*/  LEA R16, P0, R4, c[0x0][0x1c8], 0x1 ;  /* 0x0000720004107a11 */ /* 0x000fc800078008ff */
[----:B------:R-:W-:Y:S01]  /*8f90*/  LEA.HI.X R15, R4, c[0x0][0x1cc], R15, 0x1, P0 ;  /* 0x00007300040f7a11 */ /* 0x000fe200000f0c0f */
[----:B--2---:R-:W-:Y:S01]  /*8fa0*/  SHFL.IDX PT, R18, R16, RZ, 0x181f ;  /* 0x00181fff10127589 */ /* 0x004fe200000e0000 */
[----:B------:R-:W-:-:S03]  /*8fb0*/  ISETP.GE.AND P0, PT, R14, 0x1, PT ;  /* 0x000000010e00780c */ /* 0x000fc60003f06270 */
[----:B------:R-:W2:Y:S04]  /*8fc0*/  SHFL.IDX PT, R19, R15, RZ, 0x181f ;  /* 0x00181fff0f137589 */ /* 0x000ea800000e0000 */
[----:B------:R-:W-:Y:S04]  /*8fd0*/  SHFL.IDX PT, R26, R16, 0x1, 0x181f ;  /* 0x00381f00101a7f89 */ /* 0x000fe800000e0000 */
[----:B------:R-:W3:Y:S02]  /*8fe0*/  SHFL.IDX PT, R27, R15, 0x1, 0x181f ;  /* 0x00381f000f1b7f89 */ /* 0x000ee400000e0000 */
        /* <DEDUP_REMOVED lines=12> */
[----:B------:R1:W-:Y:S03]  /*90b0*/  @P0 LDGSTS.E.BYPASS.LTC128B.128 [R12+0xa080], [R20.64], !P6 ;  /* 0x0a080000140c0fae */ /* 0x0003e6000f101d5a */
[--C-:B------:R-:W-:Y:S01]  /*90c0*/  @P0 IMAD.WIDE R24, R4, 0x2, R18.reuse ;  /* 0x0000000204180825 */ /* 0x100fe200078e0212 */
[----:B------:R2:W-:Y:S03]  /*90d0*/  @P0 LDGSTS.E.BYPASS.LTC128B.128 [R12+0xb880], [R22.64], !P3 ;  /* 0x0b880000160c0fae */ /* 0x0005e6000d901d5a */
[----:B------:R-:W-:Y:S01]  /*90e0*/  @P0 IMAD.WIDE R18, R3, 0x2, R18 ;  /* 0x0000000203120825 */ /* 0x000fe200078e0212 */
[----:B------:R2:W-:Y:S04]  /*90f0*/  @P0 LDGSTS.E.BYPASS.LTC128B.128 [R12+0xd080], [R24.64], !P5 ;  /* 0x0d080000180c0fae */ /* 0x0005e8000e901d5a */
[----:B------:R3:W-:Y:S01]  /*9100*/  @P0 LDGSTS.E.BYPASS.LTC128B.128 [R12+0xe880], [R18.64], !P4 ;  /* 0x0e880000120c0fae */ /* 0x0007e2000e101d5a */
[----:B------:R-:W-:-:S13]  /*9110*/  ISETP.GE.AND P0, PT, R14, 0x21, PT ;  /* 0x000000210e00780c */ /* 0x000fda0003f06270 */
[----:B------:R-:W-:Y:S02]  /*9120*/  @P0 SHF.R.S32.HI R14, RZ, 0x1f, R221 ;  /* 0x0000001fff0e0819 */ /* 0x000fe400000114dd */
[----:B------:R-:W-:Y:S02]  /*9130*/  @P0 SHF.R.S32.HI R4, RZ, 0x1f, R65 ;  /* 0x0000001fff040819 */ /* 0x000fe40000011441 */
[----:B------:R-:W-:Y:S02]  /*9140*/  @P0 SHF.R.S32.HI R3, RZ, 0x1f, R68 ;  /* 0x0000001fff030819 */ /* 0x000fe40000011444 */
[----:B------:R-:W-:Y:S01]  /*9150*/  @P0 LEA.HI R17, R14, R221, RZ, 0x3 ;  /* 0x000000dd0e110211 */ /* 0x000fe200078f18ff */
[----:B------:R-:W-:Y:S01]  /*9160*/  @P0 IMAD.SHL.U32 R14, R0, 0x2, RZ ;  /* 0x00000002000e0824 */ /* 0x000fe200078e00ff */
[----:B------:R-:W-:Y:S02]  /*9170*/  @P0 LEA.HI R11, R4, R65, RZ, 0x3 ;  /* 0x00000041040b0211 */ /* 0x000fe400078f18ff */
[----:B------:R-:W-:-:S02]  /*9180*/  @P0 LEA.HI R3, R3, R68, RZ, 0x3 ;  /* 0x0000004403030211 */ /* 0x000fc400078f18ff */
[----:B------:R-:W-:Y:S01]  /*9190*/  @P0 LOP3.LUT R17, R17, 0xfffffff8, RZ, 0xc0, !PT ;  /* 0xfffffff811110812 */ /* 0x000fe200078ec0ff */
[--C-:B---3--:R-:W-:Y:S01]  /*91a0*/  @P0 IMAD.WIDE R18, R188, 0x2, R26.reuse ;  /* 0x00000002bc120825 */ /* 0x108fe200078e021a */
[----:B------:R-:W-:Y:S02]  /*91b0*/  @P0 LOP3.LUT R11, R11, 0xfffffff8, RZ, 0xc0, !PT ;  /* 0xfffffff80b0b0812 */ /* 0x000fe400078ec0ff */
[----:B------:R-:W-:Y:S01]  /*91c0*/  @P0 LOP3.LUT R3, R3, 0xfffffff8, RZ, 0xc0, !PT ;  /* 0xfffffff803030812 */ /* 0x000fe200078ec0ff */
[--C-:B------:R-:W-:Y:S01]  /*91d0*/  @P0 IMAD.WIDE R16, R17, 0x2, R26.reuse ;  /* 0x0000000211100825 */ /* 0x100fe200078e021a */
[----:B------:R2:W-:Y:S01]  /*91e0*/  @P0 LDGSTS.E.BYPASS.LTC128B.128 [R14+0xb080], [R18.64], !P6 ;  /* 0x0b080000120e0fae */ /* 0x0005e2000f101d5a */
[----:B------:R-:W-:Y:S02]  /*91f0*/  LEA.HI R4, R2, R215, RZ, 0x5 ;  /* 0x000000d702047211 */ /* 0x000fe400078f28ff */
[----:B-1----:R-:W-:Y:S01]  /*9200*/  @P0 IMAD.WIDE R20, R11, 0x2, R26 ;  /* 0x000000020b140825 */ /* 0x002fe200078e021a */
[----:B------:R2:W-:Y:S01]  /*9210*/  @P0 LDGSTS.E.BYPASS.LTC128B.128 [R14+0xc880], [R16.64], !P3 ;  /* 0x0c880000100e0fae */ /* 0x0005e2000d901d5a */
[----:B------:R-:W-:-:S02]  /*9220*/  ISETP.GT.AND P3, PT, R217, 0x2f, PT ;  /* 0x0000002fd900780c */ /* 0x000fc40003f64270 */
[----:B------:R-:W-:Y:S01]  /*9230*/  @P0 IMAD.WIDE R26, R3, 0x2, R26 ;  /* 0x00000002031a0825 */ /* 0x000fe200078e021a */
[----:B------:R2:W-:Y:S01]  /*9240*/  @P0 LDGSTS.E.BYPASS.LTC128B.128 [R14+0xe080], [R20.64], !P5 ;  /* 0x0e080000140e0fae */ /* 0x0005e2000e901d5a */
[----:B------:R-:W-:-:S03]  /*9250*/  SHF.R.S32.HI R3, RZ, 0x5, R4 ;  /* 0x00000005ff037819 */ /* 0x000fc60000011404 */
[----:B------:R2:W-:Y:S01]  /*9260*/  @P0 LDGSTS.E.BYPASS.LTC128B.128 [R14+0xf880], [R26.64], !P4 ;  /* 0x0f8800001a0e0fae */ /* 0x0005e2000e101d5a */
[----:B------:R-:W-:-:S03]  /*9270*/  ISETP.LT.AND P0, PT, RZ, c[0x0][0x27c], PT ;  /* 0x00009f00ff007a0c */ /* 0x000fc60003f01270 */
[----:B------:R-:W0:Y:S10]  /*9280*/  LDGDEPBAR ;  /* 0x00000000000079af */ /* 0x000e340000000000 */
[----:B------:R-:W-:Y:S05]  /*9290*/  @P0 BRA `(.L_x_3428) ;  /* 0x0000002000000947 */ /* 0x000fea0003800000 */
[----:B------:R-:W-:-:S04]  /*92a0*/  DEPBAR.LE SB0, 0x1 ;  /* 0x000080400000791a */ /* 0x000fc80000000000 */
[----:B------:R-:W-:Y:S05]  /*92b0*/  BRA `(.L_x_3429) ;  /* 0x00008d4000007947 */ /* 0x000fea0003800000 */
.L_x_3428:
[----:B------:R-:W-:Y:S01]  /*92c0*/  ULDC.U8 UR4, c[0x0][0x298] ;  /* 0x0000a60000047ab9 */ /* 0x000fe20000000000 */
[----:B--2---:R-:W-:Y:S01]  /*92d0*/  SHF.R.S32.HI R17, RZ, 0x1f, R92 ;  /* 0x0000001fff117819 */ /* 0x004fe2000001145c */
        /* <DEDUP_REMOVED lines=89> */
.L_x_3432:
[----:B--2---:R-:W-:Y:S05]  /*9870*/  BSYNC B0 ;  /* 0x0000000000007941 */ /* 0x004fea0003800000 */
.L_x_3431:
        /* <DEDUP_REMOVED lines=78> */
.L_x_3434:
[----:B---3--:R-:W-:Y:S05]  /*9d60*/  BSYNC B0 ;  /* 0x0000000000007941 */ /* 0x008fea0003800000 */
.L_x_3433:
        /* <DEDUP_REMOVED lines=80> */
.L_x_3436:
[----:B------:R-:W-:Y:S05]  /*a270*/  BSYNC B0 ;  /* 0x0000000000007941 */ /* 0x000fea0003800000 */
.L_x_3435:
        /* <DEDUP_REMOVED lines=77> */
.L_x_3438:
[----:B------:R-:W-:Y:S05]  /*a750*/  BSYNC B0 ;  /* 0x0000000000007941 */ /* 0x000fea0003800000 */
.L_x_3437:
        /* <DEDUP_REMOVED lines=79> */
.L_x_3442:
[----:B------:R-:W-:Y:S05]  /*ac50*/  BSYNC B0 ;  /* 0x0000000000007941 */ /* 0x000fea0003800000 */
.L_x_3441:
        /* <DEDUP_REMOVED lines=46> */
.L_x_3444:
[----:B------:R-:W-:Y:S05]  /*af40*/  BSYNC B0 ;  /* 0x0000000000007941 */ /* 0x000fea0003800000 */
.L_x_3443:
        /* <DEDUP_REMOVED lines=46> */
.L_x_3446:
[----:B------:R-:W-:Y:S05]  /*b230*/  BSYNC B0 ;  /* 0x0000000000007941 */ /* 0x000fea0003800000 */
.L_x_3445:
        /* <DEDUP_REMOVED lines=45> */
.L_x_3440:
[----:B------:R-:W-:Y:S05]  /*b510*/  BSYNC B1 ;  /* 0x0000000000017941 */ /* 0x000fea0003800000 */
.L_x_3439:
        /* <DEDUP_REMOVED lines=49> */
.L_x_3450:
[----:B------:R-:W-:Y:S05]  /*b830*/  BSYNC B0 ;  /* 0x0000000000007941 */ /* 0x000fea0003800000 */
.L_x_3449:
        /* <DEDUP_REMOVED lines=46> */
.L_x_3452:
[----:B------:R-:W-:Y:S05]  /*bb20*/  BSYNC B0 ;  /* 0x0000000000007941 */ /* 0x000fea0003800000 */
.L_x_3451:
        /* <DEDUP_REMOVED lines=46> */
.L_x_3454:
[----:B------:R-:W-:Y:S05]  /*be10*/  BSYNC B0 ;  /* 0x0000000000007941 */ /* 0x000fea0003800000 */
.L_x_3453:
        /* <DEDUP_REMOVED lines=45> */
.L_x_3448:
[----:B------:R-:W-:Y:S05]  /*c0f0*/  BSYNC B1 ;  /* 0x0000000000017941 */ /* 0x000fea0003800000 */
.L_x_3447:
        /* <DEDUP_REMOVED lines=49> */
.L_x_3458:
[----:B------:R-:W-:Y:S05]  /*c410*/  BSYNC B0 ;  /* 0x0000000000007941 */ /* 0x000fea0003800000 */
.L_x_3457:
        /* <DEDUP_REMOVED lines=46> */
.L_x_3460:
[----:B------:R-:W-:Y:S05]  /*c700*/  BSYNC B0 ;  /* 0x0000000000007941 */ /* 0x000fea0003800000 */
.L_x_3459:
        /* <DEDUP_REMOVED lines=46> */
.L_x_3462:
[----:B------:R-:W-:Y:S05]  /*c9f0*/  BSYNC B0 ;  /* 0x0000000000007941 */ /* 0x000fea0003800000 */
.L_x_3461:
        /* <DEDUP_REMOVED lines=45> */
.L_x_3456:
[----:B------:R-:W-:Y:S05]  /*ccd0*/  BSYNC B1 ;  /* 0x0000000000017941 */ /* 0x000fea0003800000 */
.L_x_3455:
        /* <DEDUP_REMOVED lines=48> */
.L_x_3465:
[----:B------:R-:W-:Y:S05]  /*cfe0*/  BSYNC B0 ;  /* 0x0000000000007941 */ /* 0x000fea0003800000 */
.L_x_3464:
        /* <DEDUP_REMOVED lines=46> */
.L_x_3467:
[----:B------:R-:W-:Y:S05]  /*d2d0*/  BSYNC B0 ;  /* 0x0000000000007941 */ /* 0x000fea0003800000 */
.L_x_3466:
        /* <DEDUP_REMOVED lines=46> */
.L_x_3469:
[----:B------:R-:W-:Y:S05]  /*d5c0*/  BSYNC B0 ;  /* 0x0000000000007941 */ /* 0x000fea0003800000 */
.L_x_3468:
        /* <DEDUP_REMOVED lines=46> */
.L_x_3430:
        /* <DEDUP_REMOVED lines=57> */
.L_x_3471:
[----:B--2---:R-:W-:Y:S05]  /*dc40*/  BSYNC B0 ;  /* 0x0000000000007941 */ /* 0x004fea0003800000 */
.L_x_3470:
        /* <DEDUP_REMOVED lines=59> */
.L_x_3473:
[----:B--2---:R-:W-:Y:S05]  /*e000*/  BSYNC B0 ;  /* 0x0000000000007941 */ /* 0x004fea0003800000 */
.L_x_3472:
        /* <DEDUP_REMOVED lines=61> */
.L_x_3475:
[----:B--23--:R-:W-:Y:S05]  /*e3e0*/  BSYNC B0 ;  /* 0x0000000000007941 */ /* 0x00cfea0003800000 */
.L_x_3474:
        /* <DEDUP_REMOVED lines=58> */
.L_x_3477:
[----:B------:R-:W-:Y:S05]  /*e790*/  BSYNC B0 ;  /* 0x0000000000007941 */ /* 0x000fea0003800000 */
.L_x_3476:
        /* <DEDUP_REMOVED lines=133> */
.L_x_3481:
[----:B------:R-:W-:Y:S05]  /*eff0*/  BSYNC B0 ;  /* 0x0000000000007941 */ /* 0x000fea0003800000 */
.L_x_3480:
        /* <DEDUP_REMOVED lines=105> */
.L_x_3479:
[----:B------:R-:W-:Y:S05]  /*f690*/  BSYNC B1 ;  /* 0x0000000000017941 */ /* 0x000fea0003800000 */
.L_x_3478:
        /* <DEDUP_REMOVED lines=114> */
.L_x_3485:
[----:B------:R-:W-:Y:S05]  /*fdc0*/  BSYNC B0 ;  /* 0x0000000000007941 */ /* 0x000fea0003800000 */
.L_x_3484:
        /* <DEDUP_REMOVED lines=105> */
.L_x_3483:
[----:B------:R-:W-:Y:S05]  /*10460*/  BSYNC B1 ;  /* 0x0000000000017941 */ /* 0x000fea0003800000 */
.L_x_3482:
        /* <DEDUP_REMOVED lines=114> */
.L_x_3489:
[----:B------:R-:W-:Y:S05]  /*10b90*/  BSYNC B0 ;  /* 0x0000000000007941 */ /* 0x000fea0003800000 */
.L_x_3488:
        /* <DEDUP_REMOVED lines=105> */
.L_x_3487:
[----:B------:R-:W-:Y:S05]  /*11230*/  BSYNC B1 ;  /* 0x0000000000017941 */ /* 0x000fea0003800000 */
.L_x_3486:
        /* <DEDUP_REMOVED lines=113> */
.L_x_3491:
[----:B------:R-:W-:Y:S05]  /*11950*/  BSYNC B0 ;  /* 0x0000000000007941 */ /* 0x000fea0003800000 */
.L_x_3490:
        /* <DEDUP_REMOVED lines=105> */
.L_x_3463:
[----:B------:R-:W-:Y:S05]  /*11ff0*/  BSYNC B2 ;  /* 0x0000000000027941 */ /* 0x000fea0003800000 */
.L_x_3429:
[----:B-1----:R-:W-:Y:S01]  /*12000*/  IMAD R9, R57, c[0x0][0x208], RZ ;  /* 0x0000820039097a24 */ /* 0x002fe200078e02ff */
[----:B------:R-:W-:Y:S01]  /*12010*/  SHF.R.S32.HI R8, RZ, 0x4, R59 ;  /* 0x00000004ff087819 */ /* 0x000fe2000001143b */
[----:B--2---:R-:W-:Y:S01]  /*12020*/  IMAD.WIDE.U32 R16, R220, c[0x0][0x208], RZ ;  /* 0x00008200dc107a25 */ /* 0x004fe200078e00ff */
[----:B------:R-:W-:-:S04]  /*12030*/  DEPBAR.LE SB0, 0x0 ;  /* 0x000080000000791a */ /* 0x000fc80000000000 */
[----:B------:R-:W-:Y:S01]  /*12040*/  IMAD R9, R220, c[0x0][0x20c], R9 ;  /* 0x00008300dc097a24 */ /* 0x000fe200078e0209 */
[----:B------:R-:W-:Y:S01]  /*12050*/  LEA.HI R11, R59, R8, RZ, 0x1 ;  /* 0x000000083b0b7211 */ /* 0x000fe200078f08ff */
[----:B------:R-:W-:Y:S01]  /*12060*/  IMAD R12, R56, c[0x0][0x218], RZ ;  /* 0x00008600380c7a24 */ /* 0x000fe200078e02ff */
[----:B------:R-:W-:Y:S01]  /*12070*/  ISETP.GE.AND P1, PT, R188, c[0x0][0x1d4], PT ;  /* 0x00007500bc007a0c */ /* 0x000fe20003f26270 */
[----:B------:R-:W-:Y:S01]  /*12080*/  IMAD.IADD R17, R17, 0x1, R9 ;  /* 0x0000000111117824 */ /* 0x000fe200078e0209 */
[----:B------:R-:W-:Y:S01]  /*12090*/  LOP3.LUT R11, R11, 0xfffffffe, RZ, 0xc0, !PT ;  /* 0xfffffffe0b0b7812 */ /* 0x000fe200078ec0ff */
[----:B------:R-:W-:Y:S01]  /*120a0*/  IMAD.SHL.U32 R9, R66, 0x40, RZ ;  /* 0x0000004042097824 */ /* 0x000fe200078e00ff */
[----:B------:R-:W-:Y:S01]  /*120b0*/  IADD3 R23, -R189, UR20, RZ ;  /* 0x00000014bd177c10 */ /* 0x000fe2000fffe1ff */
[----:B------:R-:W-:Y:S01]  /*120c0*/  IMAD.WIDE.U32 R16, R219, c[0x0][0x218], R16 ;  /* 0x00008600db107a25 */ /* 0x000fe200078e0010 */
[----:B------:R-:W-:Y:S01]  /*120d0*/  ISETP.GE.AND P2, PT, R221, c[0x0][0x1d4], PT ;  /* 0x00007500dd007a0c */ /* 0x000fe20003f46270 */
[----:B------:R-:W-:Y:S01]  /*120e0*/  BSSY B0, `(.L_x_3492) ;  /* 0x000006b000007945 */ /* 0x000fe20003800000 */
[----:B------:R-:W-:Y:S01]  /*120f0*/  LOP3.LUT R9, R9, 0x1c0, RZ, 0xc0, !PT ;  /* 0x000001c009097812 */ /* 0x000fe200078ec0ff */
[----:B------:R-:W-:Y:S01]  /*12100*/  IMAD R12, R219, c[0x0][0x21c], R12 ;  /* 0x00008700db0c7a24 */ /* 0x000fe200078e020c */
[----:B------:R-:W-:Y:S01]  /*12110*/  IADD3 R15, P0, R16, UR28, RZ ;  /* 0x0000001c100f7c10 */ /* 0x000fe2000ff1e0ff */
[----:B------:R-:W-:Y:S01]  /*12120*/  IMAD.SHL.U32 R10, R189, 0x8, RZ ;  /* 0x00000008bd0a7824 */ /* 0x000fe200078e00ff */
[----:B------:R-:W-:Y:S01]  /*12130*/  LOP3.LUT R67, R67, 0xfffffffb, RZ, 0xc0, !PT ;  /* 0xfffffffb43437812 */ /* 0x000fe200078ec0ff */
[----:B------:R-:W-:Y:S01]  /*12140*/  IMAD.IADD R11, R8, 0x1, -R11 ;  /* 0x00000001080b7824 */ /* 0x000fe200078e0a0b */
[----:B------:R-:W-:Y:S01]  /*12150*/  IADD3.X R12, R17, UR12, R12, P0, !PT ;  /* 0x0000000c110c7c10 */ /* 0x000fe200087fe40c */
[----:B------:R-:W-:Y:S01]  /*12160*/  IMAD.SHL.U32 R8, R58, 0x40, RZ ;  /* 0x000000403a087824 */ /* 0x000fe200078e00ff */
[----:B------:R-:W-:Y:S01]  /*12170*/  LEA R22, P0, R15, c[0x0][0x1f8], 0x1 ;  /* 0x00007e000f167a11 */ /* 0x000fe200078008ff */
[----:B------:R-:W-:Y:S01]  /*12180*/  IMAD.SHL.U32 R64, R6, 0x40, RZ ;  /* 0x0000004006407824 */ /* 0x000fe200078e00ff */
[----:B------:R-:W-:Y:S01]  /*12190*/  LOP3.LUT R10, R9, 0x8, R10, 0xf8, !PT ;  /* 0x00000008090a7812 */ /* 0x000fe200078ef80a */
[----:B------:R-:W-:Y:S01]  /*121a0*/  IMAD.SHL.U32 R222, R0, 0x2, RZ ;  /* 0x0000000200de7824 */ /* 0x000fe200078e00ff */
[----:B------:R-:W-:-:S02]  /*121b0*/  SHF.R.U32.HI R9, RZ, 0x3, R9 ;  /* 0x00000003ff097819 */ /* 0x000fc40000011609 */
[----:B------:R-:W-:Y:S02]  /*121c0*/  LEA.HI.X R15, R15, c[0x0][0x1fc], R12, 0x1, P0 ;  /* 0x00007f000f0f7a11 */ /* 0x000fe400000f0c0c */
[----:B------:R-:W-:Y:S01]  /*121d0*/  LOP3.LUT R10, R10, R9, RZ, 0x3c, !PT ;  /* 0x000000090a0a7212 */ /* 0x000fe200078e3cff */
[C---:B------:R-:W-:Y:S01]  /*121e0*/  IMAD.SHL.U32 R9, R11.reuse, 0x8, RZ ;  /* 0x000000080b097824 */ /* 0x040fe200078e00ff */
[----:B------:R-:W-:Y:S01]  /*121f0*/  LOP3.LUT R8, R8, 0x1c0, RZ, 0xc0, !PT ;  /* 0x000001c008087812 */ /* 0x000fe200078ec0ff */
[----:B------:R-:W-:Y:S01]  /*12200*/  SHFL.IDX PT, R12, R22, RZ, 0x181f ;  /* 0x00181fff160c7589 */ /* 0x000fe200000e0000 */
[----:B------:R-:W-:Y:S01]  /*12210*/  LOP3.LUT P0, RZ, R66, 0x2, RZ, 0xc0, !PT ;  /* 0x0000000242ff7812 */ /* 0x000fe2000780c0ff */
[----:B------:R-:W-:Y:S01]  /*12220*/  IMAD R213, R11, 0x200, R10 ;  /* 0x000002000bd57824 */ /* 0x000fe200078e020a */
[----:B------:R-:W-:Y:S01]  /*12230*/  LOP3.LUT R9, R8, 0x8, R9, 0xf8, !PT ;  /* 0x0000000808097812 */ /* 0x000fe200078ef809 */
[----:B------:R-:W1:Y:S01]  /*12240*/  SHFL.IDX PT, R13, R15, RZ, 0x181f ;  /* 0x00181fff0f0d7589 */ /* 0x000e6200000e0000 */
[----:B------:R-:W-:Y:S01]  /*12250*/  SHF.R.U32.HI R6, RZ, 0x3, R8 ;  /* 0x00000003ff067819 */ /* 0x000fe20000011608 */
[----:B------:R-:W-:Y:S01]  /*12260*/  IMAD.SHL.U32 R213, R213, 0x2, RZ ;  /* 0x00000002d5d57824 */ /* 0x000fe200078e00ff */
[----:B------:R-:W-:Y:S01]  /*12270*/  LOP3.LUT R64, R64, 0xfffffe00, RZ, 0xc0, !PT ;  /* 0xfffffe0040407812 */ /* 0x000fe200078ec0ff */
[----:B------:R-:W-:Y:S01]  /*12280*/  BAR.SYNC.DEFER_BLOCKING 0x0 ;  /* 0x0000000000007b1d */ /* 0x000fe20000010000 */
[----:B------:R-:W-:-:S02]  /*12290*/  LOP3.LUT R6, R9, R6, RZ, 0x3c, !PT ;  /* 0x0000000609067212 */ /* 0x000fc400078e3cff */
[----:B------:R-:W-:Y:S01]  /*122a0*/  IADD3 R8, R213, 0xa080, RZ ;  /* 0x0000a080d5087810 */ /* 0x000fe20007ffe0ff */
[----:B------:R-:W-:Y:S01]  /*122b0*/  IMAD R9, R3, 0x400, R64 ;  /* 0x0000040003097824 */ /* 0x000fe200078e0240 */
[----:B------:R-:W-:Y:S02]  /*122c0*/  IADD3 R211, R213, 0xa0a0, RZ ;  /* 0x0000a0a0d5d37810 */ /* 0x000fe40007ffe0ff */
[----:B------:R-:W-:Y:S01]  /*122d0*/  @P0 IADD3 R211, R8, -0x20, RZ ;  /* 0xffffffe008d30810 */ /* 0x000fe20007ffe0ff */
[----:B------:R-:W-:Y:S01]  /*122e0*/  IMAD.IADD R0, R6, 0x1, R9 ;  /* 0x0000000106007824 */ /* 0x000fe200078e0209 */
[----:B------:R-:W-:Y:S02]  /*122f0*/  ISETP.LT.OR P0, PT, R23, 0x1, P1 ;  /* 0x000000011700780c */ /* 0x000fe40000f01670 */
[----:B------:R-:W-:Y:S01]  /*12300*/  @P2 LOP3.LUT R67, R67, 0x4, RZ, 0xfc, !PT ;  /* 0x0000000443432812 */ /* 0x000fe200078efcff */
[C---:B------:R-:W-:Y:S01]  /*12310*/  IMAD.SHL.U32 R60, R0.reuse, 0x2, RZ ;  /* 0x00000002003c7824 */ /* 0x040fe200078e00ff */
[----:B------:R-:W-:-:S02]  /*12320*/  LEA R214, R0, 0x10080, 0x1 ;  /* 0x0001008000d67811 */ /* 0x000fc400078e08ff */
[----:B------:R-:W-:Y:S02]  /*12330*/  SHF.R.S32.HI R0, RZ, 0x1f, R221 ;  /* 0x0000001fff007819 */ /* 0x000fe400000114dd */
[----:B------:R-:W-:Y:S01]  /*12340*/  SHF.R.S32.HI R226, RZ, 0x1f, R65 ;  /* 0x0000001fffe27819 */ /* 0x000fe20000011441 */
[----:B------:R-:W-:Y:S01]  /*12350*/  IMAD R212, R7, 0x2, R214 ;  /* 0x0000000207d47824 */ /* 0x000fe200078e02d6 */
[----:B------:R-:W-:Y:S01]  /*12360*/  LEA.HI R227, R0, R221, RZ, 0x3 ;  /* 0x000000dd00e37211 */ /* 0x000fe200078f18ff */
[----:B-1----:R-:W-:Y:S01]  /*12370*/  IMAD.WIDE R20, R188, 0x2, R12 ;  /* 0x00000002bc147825 */ /* 0x002fe200078e020c */
[----:B------:R-:W-:Y:S02]  /*12380*/  LEA.HI R226, R226, R65, RZ, 0x3 ;  /* 0x00000041e2e27211 */ /* 0x000fe400078f18ff */
[----:B------:R-:W-:Y:S01]  /*12390*/  LOP3.LUT R227, R227, 0xfffffff8, RZ, 0xc0, !PT ;  /* 0xfffffff8e3e37812 */ /* 0x000fe200078ec0ff */
[----:B------:R1:W2:Y:S01]  /*123a0*/  LDSM.16.M88.4 R16, [R213+0xa080] ;  /* 0x00a08000d510783b */ /* 0x0002a20000000200 */
[----:B------:R-:W-:-:S02]  /*123b0*/  LOP3.LUT R226, R226, 0xfffffff8, RZ, 0xc0, !PT ;  /* 0xfffffff8e2e27812 */ /* 0x000fc400078ec0ff */
[----:B------:R-:W-:Y:S01]  /*123c0*/  LOP3.LUT R67, R67, 0xfffffffd, RZ, 0xc0, !PT ;  /* 0xfffffffd43437812 */ /* 0x000fe200078ec0ff */
[----:B------:R1:W3:Y:S01]  /*123d0*/  LDSM.16.M88.4 R8, [R213+0xa880] ;  /* 0x00a88000d508783b */ /* 0x0002e20000000200 */
[----:B------:R-:W-:Y:S01]  /*123e0*/  IMAD.WIDE R26, R227, 0x2, R12 ;  /* 0x00000002e31a7825 */ /* 0x000fe200078e020c */
[----:B------:R-:W-:Y:S02]  /*123f0*/  SHF.R.S32.HI R191, RZ, 0x1f, R188 ;  /* 0x0000001fffbf7819 */ /* 0x000fe400000114bc */
[----:B------:R1:W4:Y:S01]  /*12400*/  LDSM.16.M88.4 R28, [R213+0xb080] ;  /* 0x00b08000d51c783b */ /* 0x0003220000000200 */
[----:B------:R-:W-:Y:S01]  /*12410*/  IMAD.WIDE R24, R226, 0x2, R12 ;  /* 0x00000002e2187825 */ /* 0x000fe200078e020c */
[----:B------:R-:W-:Y:S02]  /*12420*/  SHF.R.S32.HI R228, RZ, 0x1f, R227 ;  /* 0x0000001fffe47819 */ /* 0x000fe400000114e3 */
[----:B------:R1:W1:Y:S01]  /*12430*/  LDSM.16.M88.4 R56, [R211] ;  /* 0x00000000d338783b */ /* 0x0002620000000200 */
[----:B------:R-:W-:-:S02]  /*12440*/  SHF.R.S32.HI R225, RZ, 0x1f, R226 ;  /* 0x0000001fffe17819 */ /* 0x000fc400000114e2 */
[C---:B------:R-:W-:Y:S01]  /*12450*/  IADD3 R203, R211.reuse, 0x800, RZ ;  /* 0x00000800d3cb7810 */ /* 0x040fe20007ffe0ff */
[----:B------:R1:W1:Y:S01]  /*12460*/  LDSM.16.M88.4 R52, [R211+0x800] ;  /* 0x00080000d334783b */ /* 0x0002620000000200 */
[----:B------:R-:W-:-:S03]  /*12470*/  IADD3 R202, R211, 0x1000, RZ ;  /* 0x00001000d3ca7810 */ /* 0x000fc60007ffe0ff */
[----:B------:R1:W1:Y:S04]  /*12480*/  LDSM.16.M88.4 R48, [R211+0x1000] ;  /* 0x00100000d330783b */ /* 0x0002680000000200 */
[----:B------:R-:W1:Y:S04]  /*12490*/  LDSM.16.M88.4 R60, [R60+0x10080] ;  /* 0x010080003c3c783b */ /* 0x000e680000000200 */
[----:B------:R1:W1:Y:S04]  /*124a0*/  LDSM.16.M88.4 R44, [R212] ;  /* 0x00000000d42c783b */ /* 0x0002680000000200 */
        /* <DEDUP_REMOVED lines=8> */
[----:B------:R-:W-:Y:S02]  /*12530*/  @P2 LOP3.LUT R67, R67, 0x2, RZ, 0xfc, !PT ;  /* 0x0000000243432812 */ /* 0x000fe400078efcff */
[----:B------:R-:W-:Y:S02]  /*12540*/  ISETP.GE.AND P2, PT, R68, c[0x0][0x1d4], PT ;  /* 0x0000750044007a0c */ /* 0x000fe40003f46270 */
[----:B------:R-:W-:Y:S02]  /*12550*/  LOP3.LUT R67, R67, 0xffffffef, RZ, 0xc0, !PT ;  /* 0xffffffef43437812 */ /* 0x000fe400078ec0ff */
[----:B-----5:R-:W-:-:S05]  /*12560*/  SHF.R.S32.HI R21, RZ, 0x1f, R68 ;  /* 0x0000001fff157819 */ /* 0x020fca0000011444 */
[----:B------:R1:W-:Y:S01]  /*12570*/  LDGSTS.E.BYPASS.LTC128B.128 [R222+0x7080], [R24.64], !P0 ;  /* 0x0708000018de7fae */ /* 0x0003e2000c101d5a */
[----:B------:R-:W-:Y:S02]  /*12580*/  ISETP.LT.OR P0, PT, R23, 0x1, P2 ;  /* 0x000000011700780c */ /* 0x000fe40001701670 */
[----:B------:R-:W-:-:S04]  /*12590*/  LEA.HI R224, R21, R68, RZ, 0x3 ;  /* 0x0000004415e07211 */ /* 0x000fc800078f18ff */
[----:B------:R-:W-:-:S04]  /*125a0*/  LOP3.LUT R224, R224, 0xfffffff8, RZ, 0xc0, !PT ;  /* 0xfffffff8e0e07812 */ /* 0x000fc800078ec0ff */
[----:B------:R-:W-:Y:S01]  /*125b0*/  SHF.R.S32.HI R223, RZ, 0x1f, R224 ;  /* 0x0000001fffdf7819 */ /* 0x000fe200000114e0 */
[----:B------:R-:W-:-:S05]  /*125c0*/  IMAD.WIDE R12, R224, 0x2, R12 ;  /* 0x00000002e00c7825 */ /* 0x000fca00078e020c */
[----:B------:R1:W-:Y:S01]  /*125d0*/  LDGSTS.E.BYPASS.LTC128B.128 [R222+0x8880], [R12.64], !P0 ;  /* 0x088800000cde7fae */ /* 0x0003e2000c101d5a */
[----:B------:R-:W-:-:S13]  /*125e0*/  ISETP.GT.AND P0, PT, R215, 0x7f, PT ;  /* 0x0000007fd700780c */ /* 0x000fda0003f04270 */
[----:B------:R-:W-:Y:S01]  /*125f0*/  @P0 LOP3.LUT R67, R67, 0x10, RZ, 0xfc, !PT ;  /* 0x0000001043430812 */ /* 0x000fe200078efcff */
[----:B------:R-:W-:Y:S05]  /*12600*/  @P0 BRA `(.L_x_3493) ;  /* 0x0000018000000947 */ /* 0x000fea0003800000 */
[----:B--234-:R-:W-:Y:S05]  /*12610*/  BRA.DIV ~URZ, `(.L_x_3494) ;  /* 0x0000b7b27f007947 */ /* 0x01cfea000b800000 */
[----:B------:R2:W3:Y:S04]  /*12620*/  SHFL.IDX PT, R0, R15, 0x1, 0x181f ;  /* 0x00381f000f007f89 */ /* 0x0004e800000e0000 */
[----:B-1----:R2:W1:Y:S02]  /*12630*/  SHFL.IDX PT, R13, R22, 0x1, 0x181f ;  /* 0x00381f00160d7f89 */ /* 0x00246400000e0000 */
.L_x_3528:
[----:B-1----:R-:W-:-:S04]  /*12640*/  LEA R20, P0, R227, R13, 0x1 ;  /* 0x0000000de3147211 */ /* 0x002fc800078008ff */
[----:B---3--:R-:W-:Y:S02]  /*12650*/  LEA.HI.X R21, R227, R0, R228, 0x1, P0 ;  /* 0x00000000e3157211 */ /* 0x008fe400000f0ce4 */
[----:B------:R-:W-:-:S04]  /*12660*/  LEA R14, P0, R226, R13, 0x1 ;  /* 0x0000000de20e7211 */ /* 0x000fc800078008ff */
[----:B--2---:R-:W-:Y:S02]  /*12670*/  LEA.HI.X R15, R226, R0, R225, 0x1, P0 ;  /* 0x00000000e20f7211 */ /* 0x004fe400000f0ce1 */
        /* <DEDUP_REMOVED lines=17> */
.L_x_3493:
[----:B--234-:R-:W-:Y:S05]  /*12790*/  BSYNC B0 ;  /* 0x0000000000007941 */ /* 0x01cfea0003800000 */
.L_x_3492:
        /* <DEDUP_REMOVED lines=13> */
[C---:B------:R-:W-:Y:S01]  /*12870*/  IMAD.IADD R201, R211.reuse, 0x1, R0 ;  /* 0x00000001d3c97824 */ /* 0x040fe200078e0200 */
[----:B------:R-:W-:Y:S01]  /*12880*/  PLOP3.LUT P0, PT, PT, PT, UP0, 0x40, 0x0 ;  /* 0x000000000000781c */ /* 0x000fe20003f0e808 */
[----:B------:R-:W1:Y:S01]  /*12890*/  LDSM.16.M88.4 R36, [R207+0xa080] ;  /* 0x00a08000cf24783b */ /* 0x000e620000000200 */
[----:B------:R-:W-:Y:S01]  /*128a0*/  IMAD.IADD R0, R64, 0x1, R6 ;  /* 0x0000000140007824 */ /* 0x000fe200078e0206 */
[----:B------:R-:W-:-:S02]  /*128b0*/  IADD3 R199, R211, 0x2000, RZ ;  /* 0x00002000d3c77810 */ /* 0x000fc40007ffe0ff */
[----:B------:R-:W2:Y:S01]  /*128c0*/  LDSM.16.M88.4 R32, [R207+0xa880] ;  /* 0x00a88000cf20783b */ /* 0x000ea20000000200 */
        /* <DEDUP_REMOVED lines=10> */
[----:B------:R-:W-:Y:S01]  /*12970*/  HMMA.16816.F32 R60, R60, R30, RZ ;  /* 0x0000001e3c3c723c */ /* 0x000fe200000018ff */
[----:B------:R-:W3:Y:S07]  /*12980*/  LDSM.16.M88.4 R28, [R207+0xb080] ;  /* 0x00b08000cf1c783b */ /* 0x000eee0000000200 */
        /* <DEDUP_REMOVED lines=8> */
[----:B------:R-:W5:Y:S04]  /*12a10*/  LDSM.16.M88.4 R48, [R201+0x800] ;  /* 0x00080000c930783b */ /* 0x000f680000000200 */
[----:B------:R-:W4:Y:S03]  /*12a20*/  LDSM.16.M88.4 R44, [R201+0x1000] ;  /* 0x00100000c92c783b */ /* 0x000f260000000200 */
[C---:B-1----:R-:W-:Y:S08]  /*12a30*/  HMMA.16816.F32 R24, R40.reuse, R36, R24 ;  /* 0x000000242818723c */ /* 0x042ff00000001818 */
[C---:B------:R-:W-:Y:S01]  /*12a40*/  HMMA.16816.F32 R20, R40.reuse, R38, R20 ;  /* 0x000000262814723c */ /* 0x040fe20000001814 */
[----:B------:R-:W-:Y:S07]  /*12a50*/  LDSM.16.M88.4 R36, [R213+0xb880] ;  /* 0x00b88000d524783b */ /* 0x000fee0000000200 */
[C---:B--2---:R-:W-:Y:S08]  /*12a60*/  HMMA.16816.F32 R16, R40.reuse, R32, R16 ;  /* 0x000000202810723c */ /* 0x044ff00000001810 */
[C---:B------:R-:W-:Y:S01]  /*12a70*/  HMMA.16816.F32 R12, R40.reuse, R34, R12 ;  /* 0x00000022280c723c */ /* 0x040fe2000000180c */
[----:B------:R-:W-:Y:S07]  /*12a80*/  LDSM.16.M88.4 R32, [R213+0xc080] ;  /* 0x00c08000d520783b */ /* 0x000fee0000000200 */
[C---:B---3--:R-:W-:Y:S08]  /*12a90*/  HMMA.16816.F32 R8, R40.reuse, R28, R8 ;  /* 0x0000001c2808723c */ /* 0x048ff00000001808 */
[----:B------:R-:W-:Y:S01]  /*12aa0*/  HMMA.16816.F32 R60, R40, R30, R60 ;  /* 0x0000001e283c723c */ /* 0x000fe2000000183c */
[----:B------:R-:W1:Y:S04]  /*12ab0*/  LDSM.16.M88.4 R40, [R214+0x4000] ;  /* 0x00400000d628783b */ /* 0x000e680000000200 */
[----:B------:R-:W2:Y:S03]  /*12ac0*/  LDSM.16.M88.4 R28, [R213+0xc880] ;  /* 0x00c88000d51c783b */ /* 0x000ea60000000200 */
[C---:B----4-:R-:W-:Y:S08]  /*12ad0*/  HMMA.16816.F32 R24, R56.reuse, R52, R24 ;  /* 0x000000343818723c */ /* 0x050ff00000001818 */
[C---:B------:R-:W-:Y:S01]  /*12ae0*/  HMMA.16816.F32 R20, R56.reuse, R54, R20 ;  /* 0x000000363814723c */ /* 0x040fe20000001814 */
[----:B------:R-:W-:Y:S07]  /*12af0*/  LDSM.16.M88.4 R52, [R211+0x1800] ;  /* 0x00180000d334783b */ /* 0x000fee0000000200 */
[C---:B-----5:R-:W-:Y:S08]  /*12b00*/  HMMA.16816.F32 R16, R56.reuse, R48, R16 ;  /* 0x000000303810723c */ /* 0x060ff00000001810 */
[C---:B------:R-:W-:Y:S01]  /*12b10*/  HMMA.16816.F32 R12, R56.reuse, R50, R12 ;  /* 0x00000032380c723c */ /* 0x040fe2000000180c */
[----:B------:R-:W-:Y:S07]  /*12b20*/  LDSM.16.M88.4 R48, [R211+0x2000] ;  /* 0x00200000d330783b */ /* 0x000fee0000000200 */
[C---:B------:R-:W-:Y:S08]  /*12b30*/  HMMA.16816.F32 R8, R56.reuse, R44, R8 ;  /* 0x0000002c3808723c */ /* 0x040ff00000001808 */
        /* <DEDUP_REMOVED lines=9> */
[C---:B--2---:R-:W-:Y:S08]  /*12bd0*/  HMMA.16816.F32 R8, R40.reuse, R28, R8 ;  /* 0x0000001c2808723c */ /* 0x044ff00000001808 */
[----:B------:R-:W-:Y:S01]  /*12be0*/  HMMA.16816.F32 R60, R40, R30, R60 ;  /* 0x0000001e283c723c */ /* 0x000fe2000000183c */
[----:B------:R-:W1:Y:S04]  /*12bf0*/  LDSM.16.M88.4 R40, [R210+0x4000] ;  /* 0x00400000d228783b */ /* 0x000e680000000200 */
[----:B------:R-:W2:Y:S03]  /*12c00*/  LDSM.16.M88.4 R28, [R207+0xc880] ;  /* 0x00c88000cf1c783b */ /* 0x000ea60000000200 */
[C---:B---3--:R-:W-:Y:S08]  /*12c10*/  HMMA.16816.F32 R24, R56.reuse, R52, R24 ;  /* 0x000000343818723c */ /* 0x048ff00000001818 */
[C---:B------:R-:W-:Y:S01]  /*12c20*/  HMMA.16816.F32 R20, R56.reuse, R54, R20 ;  /* 0x000000363814723c */ /* 0x040fe20000001814 */
[----:B------:R-:W-:Y:S07]  /*12c30*/  LDSM.16.M88.4 R52, [R201+0x1800] ;  /* 0x00180000c934783b */ /* 0x000fee0000000200 */
[C---:B------:R-:W-:Y:S08]  /*12c40*/  HMMA.16816.F32 R16, R56.reuse, R48, R16 ;  /* 0x000000303810723c */ /* 0x040ff00000001810 */
[C---:B------:R-:W-:Y:S01]  /*12c50*/  HMMA.16816.F32 R12, R56.reuse, R50, R12 ;  /* 0x00000032380c723c */ /* 0x040fe2000000180c */
[----:B------:R-:W-:Y:S07]  /*12c60*/  LDSM.16.M88.4 R48, [R201+0x2000] ;  /* 0x00200000c930783b */ /* 0x000fee0000000200 */
        /* <DEDUP_REMOVED lines=82> */
[----:B------:R-:W-:Y:S04]  /*13190*/  LDSM.16.M88.4 R44, [R209+0xc000] ;  /* 0x00c00000d12c783b */ /* 0x000fe80000000200 */
[----:B------:R-:W3:Y:S01]  /*131a0*/  LDSM.16.M88.4 R56, [R201+0x4800] ;  /* 0x00480000c938783b */ /* 0x000ee20000000200 */
[----:B------:R-:W-:-:S04]  /*131b0*/  DEPBAR.LE SB0, 0x0 ;  /* 0x000080000000791a */ /* 0x000fc80000000000 */
        /* <DEDUP_REMOVED lines=42> */
[C---:B------:R-:W-:Y:S02]  /*13460*/  LEA R29, P0, R28.reuse, c[0x0][0x1c8], 0x1 ;  /* 0x000072001c1d7a11 */ /* 0x040fe400078008ff */
[----:B------:R-:W-:Y:S02]  /*13470*/  IADD3 R6, -R189, 0x30, RZ ;  /* 0x00000030bd067810 */ /* 0x000fe40007ffe1ff */
[----:B------:R-:W-:Y:S02]  /*13480*/  LEA.HI.X R28, R28, c[0x0][0x1cc], R31, 0x1, P0 ;  /* 0x000073001c1c7a11 */ /* 0x000fe400000f0c1f */
        /* <DEDUP_REMOVED lines=17> */
.L_x_3497:
[----:B------:R-:W-:Y:S05]  /*135a0*/  BSYNC B0 ;  /* 0x0000000000007941 */ /* 0x000fea0003800000 */
.L_x_3496:
[----:B------:R-:W-:Y:S01]  /*135b0*/  ISETP.GE.AND P0, PT, R6, 0x21, PT ;  /* 0x000000210600780c */ /* 0x000fe20003f06270 */
[----:B-1----:R-:W1:Y:S01]  /*135c0*/  SHFL.IDX PT, R28, R28, 0x1, 0x181f ;  /* 0x00381f001c1c7f89 */ /* 0x002e6200000e0000 */
[----:B------:R-:W-:Y:S03]  /*135d0*/  BSSY B0, `(.L_x_3495) ;  /* 0x0000010000007945 */ /* 0x000fe60003800000 */
[----:B------:R-:W4:Y:S08]  /*135e0*/  SHFL.IDX PT, R29, R29, 0x1, 0x181f ;  /* 0x00381f001d1d7f89 */ /* 0x000f3000000e0000 */
[----:B------:R-:W-:Y:S05]  /*135f0*/  @!P0 BRA `(.L_x_3498) ;  /* 0x000000d000008947 */ /* 0x000fea0003800000 */
[----:B--2-4-:R-:W-:-:S04]  /*13600*/  LEA R34, P0, R188, R29, 0x1 ;  /* 0x0000001dbc227211 */ /* 0x014fc800078008ff */
[----:B-1----:R-:W-:Y:S02]  /*13610*/  LEA.HI.X R35, R188, R28, R191, 0x1, P0 ;  /* 0x0000001cbc237211 */ /* 0x002fe400000f0cbf */
[----:B------:R-:W-:-:S03]  /*13620*/  LEA R32, P0, R227, R29, 0x1 ;  /* 0x0000001de3207211 */ /* 0x000fc600078008ff */
[----:B------:R-:W-:Y:S01]  /*13630*/  @!PT LDS RZ, [RZ] ;  /* 0x00000000fffff984 */ /* 0x000fe20000000800 */
[----:B------:R1:W-:Y:S01]  /*13640*/  LDGSTS.E.BYPASS.LTC128B.128 [R222+0xb080], [R34.64], !P6 ;  /* 0x0b08000022de7fae */ /* 0x0003e2000f101d5a */
[----:B------:R-:W-:Y:S02]  /*13650*/  LEA.HI.X R33, R227, R28, R228, 0x1, P0 ;  /* 0x0000001ce3217211 */ /* 0x000fe400000f0ce4 */
[----:B---3--:R-:W-:-:S03]  /*13660*/  LEA R30, P0, R226, R29, 0x1 ;  /* 0x0000001de21e7211 */ /* 0x008fc600078008ff */
[----:B------:R1:W-:Y:S01]  /*13670*/  LDGSTS.E.BYPASS.LTC128B.128 [R222+0xc880], [R32.64], !P1 ;  /* 0x0c88000020de7fae */ /* 0x0003e2000c901d5a */
[----:B------:R-:W-:Y:S02]  /*13680*/  LEA.HI.X R31, R226, R28, R225, 0x1, P0 ;  /* 0x0000001ce21f7211 */ /* 0x000fe400000f0ce1 */
[----:B------:R-:W-:-:S03]  /*13690*/  LEA R36, P0, R224, R29, 0x1 ;  /* 0x0000001de0247211 */ /* 0x000fc600078008ff */
[----:B------:R1:W-:Y:S01]  /*136a0*/  LDGSTS.E.BYPASS.LTC128B.128 [R222+0xe080], [R30.64], !P5 ;  /* 0x0e0800001ede7fae */ /* 0x0003e2000e901d5a */
[----:B------:R-:W-:-:S05]  /*136b0*/  LEA.HI.X R37, R224, R28, R223, 0x1, P0 ;  /* 0x0000001ce0257211 */ /* 0x000fca00000f0cdf */
[----:B------:R1:W-:Y:S04]  /*136c0*/  LDGSTS.E.BYPASS.LTC128B.128 [R222+0xf880], [R36.64], !P4 ;  /* 0x0f88000024de7fae */ /* 0x0003e8000e101d5a */
.L_x_3498:
[----:B------:R-:W-:Y:S05]  /*136d0*/  BSYNC B0 ;  /* 0x0000000000007941 */ /* 0x000fea0003800000 */
.L_x_3495:
[----:B-1----:R-:W-:Y:S01]  /*136e0*/  LOP3.LUT R28, R4, 0xffffffe0, RZ, 0xc0, !PT ;  /* 0xffffffe0041c7812 */ /* 0x002fe200078ec0ff */
[----:B------:R-:W-:Y:S01]  /*136f0*/  IMAD.SHL.U32 R208, R0, 0x2, RZ ;  /* 0x0000000200d07824 */ /* 0x000fe200078e00ff */
[----:B------:R-:W-:Y:S01]  /*13700*/  LEA.HI R6, R2, R215, RZ, 0x2 ;  /* 0x000000d702067211 */ /* 0x000fe200078f10ff */
[----:B------:R-:W-:Y:S01]  /*13710*/  @UP2 USHF.L.U32 UR17, UR17, 0x7, URZ ;  /* 0x0000000711112899 */ /* 0x000fe2000800063f */
[----:B---3--:R-:W-:Y:S01]  /*13720*/  SHF.R.S32.HI R30, RZ, 0x1f, R3 ;  /* 0x0000001fff1e7819 */ /* 0x008fe20000011403 */
[----:B------:R-:W-:Y:S01]  /*13730*/  IMAD.IADD R28, R215, 0x1, -R28 ;  /* 0x00000001d71c7824 */ /* 0x000fe200078e0a1c */
[----:B------:R-:W-:Y:S01]  /*13740*/  LOP3.LUT R6, R6, 0xfffffffc, RZ, 0xc0, !PT ;  /* 0xfffffffc06067812 */ /* 0x000fe200078ec0ff */
[--C-:B------:R-:W-:Y:S01]  /*13750*/  IMAD R206, R7, 0x2, R208.reuse ;  /* 0x0000000207ce7824 */ /* 0x100fe200078e02d0 */
[----:B------:R-:W-:Y:S01]  /*13760*/  LEA.HI R30, R30, R3, RZ, 0x3 ;  /* 0x000000031e1e7211 */ /* 0x000fe200078f18ff */
[----:B------:R-:W-:Y:S01]  /*13770*/  IMAD R205, R5, 0x2, R208 ;  /* 0x0000000205cd7824 */ /* 0x000fe200078e02d0 */
[----:B----4-:R-:W-:Y:S01]  /*13780*/  SHF.R.S32.HI R29, RZ, 0x1f, R28 ;  /* 0x0000001fff1d7819 */ /* 0x010fe2000001141c */
[----:B------:R-:W-:Y:S01]  /*13790*/  IMAD.IADD R6, R215, 0x1, -R6 ;  /* 0x00000001d7067824 */ /* 0x000fe200078e0a06 */
[----:B------:R-:W-:Y:S01]  /*137a0*/  LOP3.LUT R30, R30, 0xffffff8, RZ, 0xc0, !PT ;  /* 0x0ffffff81e1e7812 */ /* 0x000fe200078ec0ff */
[----:B------:R-:W-:Y:S01]  /*137b0*/  LDSM.16.MT88.4 R140, [R206+0x4080] ;  /* 0x00408000ce8c783b */ /* 0x000fe20000004200 */
[----:B------:R-:W-:Y:S01]  /*137c0*/  LEA.HI R4, R29, R28, RZ, 0x2 ;  /* 0x0000001c1d047211 */ /* 0x000fe200078f10ff */
[----:B------:R-:W-:Y:S01]  /*137d0*/  IMAD R204, R5, 0x2, R206 ;  /* 0x0000000205cc7824 */ /* 0x000fe200078e02ce */
[----:B------:R-:W-:Y:S01]  /*137e0*/  LEA.HI R2, R6, R6, RZ, 0x1 ;  /* 0x0000000606027211 */ /* 0x000fe200078f08ff */
[----:B------:R-:W-:Y:S01]  /*137f0*/  IMAD.IADD R30, R3, 0x1, -R30 ;  /* 0x00000001031e7824 */ /* 0x000fe200078e0a1e */
[----:B------:R-:W-:Y:S01]  /*13800*/  LEA.HI.SX32 R3, R4, UR18, 0x1e ;  /* 0x0000001204037c11 */ /* 0x000fe2000f8ff2ff */
[----:B------:R-:W-:Y:S01]  /*13810*/  LDSM.16.MT88.4 R132, [R208+0x4080] ;  /* 0x00408000d084783b */ /* 0x000fe20000004200 */
[----:B------:R-:W-:Y:S01]  /*13820*/  LOP3.LUT R29, R2, 0x1ffffffe, RZ, 0xc0, !PT ;  /* 0x1ffffffe021d7812 */ /* 0x000fe200078ec0ff */
[----:B------:R-:W-:Y:S01]  /*13830*/  ULDC.64 UR4, c[0x0][0x2c8] ;  /* 0x0000b20000047ab9 */ /* 0x000fe20000000a00 */
[----:B------:R-:W-:Y:S01]  /*13840*/  PLOP3.LUT P0, PT, PT, PT, UP2, 0x80, 0x0 ;  /* 0x000000000000781c */ /* 0x000fe20003f0f028 */
[----:B------:R-:W-:Y:S01]  /*13850*/  IMAD R3, R30, 0x10, R3 ;  /* 0x000000101e037824 */ /* 0x000fe200078e0203 */
[----:B------:R-:W-:Y:S01]  /*13860*/  LDSM.16.MT88.4 R148, [R205+0x4080] ;  /* 0x00408000cd94783b */ /* 0x000fe20000004200 */
[----:B------:R-:W-:Y:S01]  /*13870*/  IMAD.IADD R190, R6, 0x1, -R29 ;  /* 0x0000000106be7824 */ /* 0x000fe200078e0a1d */
[----:B------:R-:W-:-:S02]  /*13880*/  UIMAD.WIDE.U32 UR30, UR17, UR4, URZ ;  /* 0x00000004111e72a5 */ /* 0x000fc4000f8e003f */
[----:B--2---:R-:W-:Y:S01]  /*13890*/  LDSM.16.MT88.4 R32, [R204+0x4080] ;  /* 0x00408000cc20783b */ /* 0x004fe20000004200 */
[----:B------:R-:W-:Y:S01]  /*138a0*/  IMAD R190, R190, 0x8, R3 ;  /* 0x00000008bebe7824 */ /* 0x000fe200078e0203 */
[----:B------:R-:W-:Y:S01]  /*138b0*/  LOP3.LUT R3, R4, 0x7ffffffc, RZ, 0xc0, !PT ;  /* 0x7ffffffc04037812 */ /* 0x000fe200078ec0ff */
[----:B------:R-:W-:Y:S01]  /*138c0*/  UIADD3 UR13, UR13, -0x2, URZ ;  /* 0xfffffffe0d0d7890 */ /* 0x000fe2000fffe03f */
[----:B------:R-:W-:Y:S01]  /*138d0*/  LDSM.16.MT88.4 R40, [R208+0x5880] ;  /* 0x00588000d028783b */ /* 0x000fe20000004200 */
[----:B------:R-:W-:Y:S01]  /*138e0*/  IMAD.MOV.U32 R6, RZ, RZ, R190 ;  /* 0x000000ffff067224 */ /* 0x000fe200078e00be */
[----:B------:R-:W-:Y:S01]  /*138f0*/  @UP2 UMOV UR17, UR31 ;  /* 0x0000001f00112c82 */ /* 0x000fe20008000000 */
[----:B------:R-:W-:Y:S01]  /*13900*/  @P0 IMAD.HI.U32 R2, R190, c[0x0][0x2c8], RZ ;  /* 0x0000b200be020a27 */ /* 0x000fe200078e00ff */
[----:B------:R-:W-:Y:S01]  /*13910*/  PLOP3.LUT P0, PT, PT, PT, UP2, 0x80, 0x0 ;  /* 0x000000000000781c */ /* 0x000fe20003f0f028 */
[----:B------:R-:W-:Y:S01]  /*13920*/  LDSM.16.MT88.4 R48, [R206+0x5880] ;  /* 0x00588000ce30783b */ /* 0x000fe20000004200 */
[----:B------:R-:W-:Y:S01]  /*13930*/  @UP2 USHF.R.U32.HI UR18, URZ, UR5, UR17 ;  /* 0x000000053f122299 */ /* 0x000fe20008011611 */
[----:B------:R-:W-:-:S02]  /*13940*/  IMAD.IADD R230, R28, 0x1, -R3 ;  /* 0x000000011ce67824 */ /* 0x000fc400078e0a03 */
[----:B------:R-:W-:Y:S01]  /*13950*/  IMAD.U32 R3, RZ, RZ, UR20 ;  /* 0x00000014ff037e24 */ /* 0x000fe2000f8e00ff */
[----:B------:R-:W-:Y:S01]  /*13960*/  LDSM.16.MT88.4 R56, [R205+0x5880] ;  /* 0x00588000cd38783b */ /* 0x000fe20000004200 */
[----:B------:R-:W-:Y:S01]  /*13970*/  IMAD.SHL.U32 R230, R230, 0x2, RZ ;  /* 0x00000002e6e67824 */ /* 0x000fe200078e00ff */
[----:B------:R-:W-:Y:S02]  /*13980*/  UIADD3 UR18, UR18, UR14, -UR21 ;  /* 0x0000000e12127290 */ /* 0x000fe4000fffe815 */
[----:B------:R-:W-:Y:S02]  /*13990*/  LDSM.16.MT88.4 R64, [R204+0x5880] ;  /* 0x00588000cc40783b */ /* 0x000fe40000004200 */
[C---:B------:R-:W-:Y:S01]  /*139a0*/  IADD3 R3, -R230.reuse, 0x1, R3 ;  /* 0x00000001e6037810 */ /* 0x040fe20007ffe103 */
[----:B------:R-:W-:Y:S01]  /*139b0*/  UIMAD.WIDE UR4, UR18, 0x2aaaaaab, URZ ;  /* 0x2aaaaaab120478a5 */ /* 0x000fe2000f8e023f */
[----:B------:R-:W-:Y:S01]  /*139c0*/  @P0 SHF.R.U32.HI R6, RZ, c[0x0][0x2cc], R2 ;  /* 0x0000b300ff060a19 */ /* 0x000fe20000011602 */
[----:B------:R-:W-:Y:S01]  /*139d0*/  LDSM.16.MT88.4 R72, [R208+0x7080] ;  /* 0x00708000d048783b */ /* 0x000fe20000004200 */
[----:B------:R-:W-:Y:S01]  /*139e0*/  IADD3 R3, R3, -UR21, RZ ;  /* 0x8000001503037c10 */ /* 0x000fe2000fffe0ff */
[----:B------:R-:W-:Y:S01]  /*139f0*/  USHF.R.U32.HI UR4, URZ, 0x1f, UR5 ;  /* 0x0000001f3f047899 */ /* 0x000fe20008011605 */
[----:B------:R-:W-:Y:S01]  /*13a00*/  IADD3 R4, -R230, UR20, RZ ;  /* 0x00000014e6047c10 */ /* 0x000fe2000fffe1ff */
[----:B------:R-:W1:Y:S02]  /*13a10*/  SHFL.IDX PT, R2, R6, RZ, 0x1c1f ;  /* 0x001c1fff06027589 */ /* 0x000e6400000e0000 */
[----:B------:R-:W-:-:S02]  /*13a20*/  ULEA.HI.SX32 UR4, UR5, UR4, 0x1d ;  /* 0x0000000405047291 */ /* 0x000fc4000f8fea3f */
[----:B------:R-:W2:Y:S04]  /*13a30*/  SHFL.IDX PT, R6, R6, 0x1, 0x1c1f ;  /* 0x003c1f0006067f89 */ /* 0x000ea800000e0000 */
[----:B------:R-:W-:Y:S04]  /*13a40*/  LDSM.16.MT88.4 R80, [R206+0x7080] ;  /* 0x00708000ce50783b */ /* 0x000fe80000004200 */
[----:B------:R-:W-:Y:S04]  /*13a50*/  LDSM.16.MT88.4 R88, [R205+0x7080] ;  /* 0x00708000cd58783b */ /* 0x000fe80000004200 */
[----:B------:R-:W-:Y:S04]  /*13a60*/  LDSM.16.MT88.4 R96, [R204+0x7080] ;  /* 0x00708000cc60783b */ /* 0x000fe80000004200 */
[----:B------:R-:W-:Y:S01]  /*13a70*/  LDSM.16.MT88.4 R104, [R208+0x8880] ;  /* 0x00888000d068783b */ /* 0x000fe20000004200 */
[----:B-1----:R-:W-:-:S03]  /*13a80*/  IMAD.IADD R29, R3, 0x1, R2 ;  /* 0x00000001031d7824 */ /* 0x002fc600078e0202 */
[----:B------:R-:W-:Y:S01]  /*13a90*/  LDSM.16.MT88.4 R112, [R206+0x8880] ;  /* 0x00888000ce70783b */ /* 0x000fe20000004200 */
[----:B--2---:R-:W-:Y:S01]  /*13aa0*/  IMAD.IADD R3, R3, 0x1, R6 ;  /* 0x0000000103037824 */ /* 0x004fe200078e0206 */
[C---:B------:R-:W-:Y:S02]  /*13ab0*/  IMNMX R29, R4.reuse, R29, PT ;  /* 0x0000001d041d7217 */ /* 0x040fe40003800200 */
[----:B------:R-:W-:Y:S02]  /*13ac0*/  LDSM.16.MT88.4 R120, [R205+0x8880] ;  /* 0x00888000cd78783b */ /* 0x000fe40000004200 */
[C---:B------:R-:W-:Y:S02]  /*13ad0*/  ISETP.GT.AND P0, PT, R29.reuse, RZ, PT ;  /* 0x000000ff1d00720c */ /* 0x040fe40003f04270 */
[----:B------:R-:W-:Y:S01]  /*13ae0*/  LDSM.16.MT88.4 R164, [R205+0x6080] ;  /* 0x00608000cda4783b */ /* 0x000fe20000004200 */
[----:B------:R-:W-:Y:S02]  /*13af0*/  IMNMX R3, R4, R3, PT ;  /* 0x0000000304037217 */ /* 0x000fe40003800200 */
[----:B------:R-:W-:Y:S01]  /*13b00*/  FSEL R24, R24, -INF , P0 ;  /* 0xff80000018187808 */ /* 0x000fe20000000000 */
[----:B------:R-:W-:Y:S01]  /*13b10*/  LDSM.16.MT88.4 R172, [R208+0x6080] ;  /* 0x00608000d0ac783b */ /* 0x000fe20000004200 */
[----:B------:R-:W-:-:S03]  /*13b20*/  ISETP.GT.AND P0, PT, R29, 0x1, PT ;  /* 0x000000011d00780c */ /* 0x000fc60003f04270 */
[----:B------:R-:W-:Y:S01]  /*13b30*/  LDSM.16.MT88.4 R168, [R206+0x6080] ;  /* 0x00608000cea8783b */ /* 0x000fe20000004200 */
[----:B------:R-:W-:Y:S02]  /*13b40*/  FSEL R2, R25, -INF , P0 ;  /* 0xff80000019027808 */ /* 0x000fe40000000000 */
[C---:B------:R-:W-:Y:S01]  /*13b50*/  ISETP.GT.AND P0, PT, R3.reuse, RZ, PT ;  /* 0x000000ff0300720c */ /* 0x040fe20003f04270 */
[----:B------:R-:W-:Y:S03]  /*13b60*/  LDSM.16.MT88.4 R160, [R204+0x6080] ;  /* 0x00608000cca0783b */ /* 0x000fe60000004200 */
[----:B------:R-:W-:Y:S01]  /*13b70*/  FSEL R26, R26, -INF , P0 ;  /* 0xff8000001a1a7808 */ /* 0x000fe20000000000 */
[----:B------:R-:W0:Y:S01]  /*13b80*/  LDGDEPBAR ;  /* 0x00000000000079af */ /* 0x000e220000000000 */
        /* <DEDUP_REMOVED lines=38> */
[----:B------:R-:W-:-:S02]  /*13df0*/  FSEL R235, R11, -INF , P0 ;  /* 0xff8000000beb7808 */ /* 0x000fc40000000000 */
[----:B------:R-:W-:Y:S02]  /*13e00*/  FMNMX.FTZ R9, R6, R9, !PT ;  /* 0x0000000906097209 */ /* 0x000fe40007810000 */
[C---:B------:R-:W-:Y:S02]  /*13e10*/  ISETP.GT.AND P0, PT, R29.reuse, 0x28, PT ;  /* 0x000000281d00780c */ /* 0x040fe40003f04270 */
[----:B------:R-:W-:Y:S02]  /*13e20*/  FMNMX.FTZ R9, R4, R9, !PT ;  /* 0x0000000904097209 */ /* 0x000fe40007810000 */
[----:B------:R-:W-:Y:S02]  /*13e30*/  FSEL R234, R60, -INF , P0 ;  /* 0xff8000003cea7808 */ /* 0x000fe40000000000 */
[----:B------:R-:W-:Y:S02]  /*13e40*/  FMNMX.FTZ R9, R12, R9, !PT ;  /* 0x000000090c097209 */ /* 0x000fe40007810000 */
[----:B------:R-:W-:-:S02]  /*13e50*/  ISETP.GT.AND P0, PT, R29, 0x29, PT ;  /* 0x000000291d00780c */ /* 0x000fc40003f04270 */
[----:B------:R-:W-:Y:S02]  /*13e60*/  FMNMX.FTZ R9, R186, R9, !PT ;  /* 0x00000009ba097209 */ /* 0x000fe40007810000 */
[----:B------:R-:W-:Y:S02]  /*13e70*/  FMNMX.FTZ R8, R21, R8, !PT ;  /* 0x0000000815087209 */ /* 0x000fe40007810000 */
[----:B------:R-:W-:Y:S02]  /*13e80*/  FMNMX.FTZ R9, R236, R9, !PT ;  /* 0x00000009ec097209 */ /* 0x000fe40007810000 */
[----:B------:R-:W-:Y:S02]  /*13e90*/  FSEL R232, R61, -INF , P0 ;  /* 0xff8000003de87808 */ /* 0x000fe40000000000 */
[----:B------:R-:W-:Y:S02]  /*13ea0*/  FMNMX.FTZ R9, R234, R9, !PT ;  /* 0x00000009ea097209 */ /* 0x000fe40007810000 */
[----:B------:R-:W-:-:S02]  /*13eb0*/  FMNMX.FTZ R8, R23, R8, !PT ;  /* 0x0000000817087209 */ /* 0x000fc40007810000 */
[----:B------:R-:W-:Y:S02]  /*13ec0*/  FMNMX.FTZ R9, R232, R9, !PT ;  /* 0x00000009e8097209 */ /* 0x000fe40007810000 */
[----:B------:R-:W-:Y:S02]  /*13ed0*/  FMNMX.FTZ R8, R17, R8, !PT ;  /* 0x0000000811087209 */ /* 0x000fe40007810000 */
[----:B------:R-:W-:Y:S01]  /*13ee0*/  ISETP.GT.AND P0, PT, R3, 0x28, PT ;  /* 0x000000280300780c */ /* 0x000fe20003f04270 */
[----:B------:R-:W1:Y:S01]  /*13ef0*/  SHFL.BFLY PT, R10, R9, 0x2, 0x1f ;  /* 0x0c401f00090a7f89 */ /* 0x000e6200000e0000 */
[----:B------:R-:W-:Y:S02]  /*13f00*/  FMNMX.FTZ R8, R19, R8, !PT ;  /* 0x0000000813087209 */ /* 0x000fe40007810000 */
[----:B------:R-:W-:Y:S02]  /*13f10*/  FSEL R233, R62, -INF , P0 ;  /* 0xff8000003ee97808 */ /* 0x000fe40000000000 */
[----:B------:R-:W-:-:S02]  /*13f20*/  FMNMX.FTZ R8, R13, R8, !PT ;  /* 0x000000080d087209 */ /* 0x000fc40007810000 */
[----:B------:R-:W-:Y:S02]  /*13f30*/  ISETP.GT.AND P0, PT, R3, 0x29, PT ;  /* 0x000000290300780c */ /* 0x000fe40003f04270 */
[----:B------:R-:W-:Y:S02]  /*13f40*/  FMNMX.FTZ R8, R15, R8, !PT ;  /* 0x000000080f087209 */ /* 0x000fe40007810000 */
[----:B------:R-:W-:Y:S02]  /*13f50*/  FSEL R231, R63, -INF , P0 ;  /* 0xff8000003fe77808 */ /* 0x000fe40000000000 */
        /* <DEDUP_REMOVED lines=20> */
[----:B------:R-:W2:Y:S01]  /*140a0*/  LDSM.16.MT88.4 R4, [R204+0x8880] ;  /* 0x00888000cc04783b */ /* 0x000ea20000004200 */
[--C-:B------:R-:W-:Y:S02]  /*140b0*/  FFMA.FTZ R2, R16, c[0x0][0x2d0], -R241.reuse ;  /* 0x0000b40010027a23 */ /* 0x100fe400000108f1 */
[----:B------:R-:W3:Y:S01]  /*140c0*/  MUFU.EX2 R178, R178 ;  /* 0x000000b200b27308 */ /* 0x000ee20000000800 */
[--C-:B------:R-:W-:Y:S01]  /*140d0*/  FFMA.FTZ R177, R12, c[0x0][0x2d0], -R241.reuse ;  /* 0x0000b4000cb17a23 */ /* 0x100fe200000108f1 */
[----:B-1----:R-:W-:Y:S01]  /*140e0*/  FMNMX.FTZ R157, R157, R8, !PT ;  /* 0x000000089d9d7209 */ /* 0x002fe20007810000 */
[--C-:B------:R-:W-:Y:S01]  /*140f0*/  FFMA.FTZ R186, R186, c[0x0][0x2d0], -R241.reuse ;  /* 0x0000b400baba7a23 */ /* 0x100fe200000108f1 */
[----:B------:R-:W1:Y:S01]  /*14100*/  LDSM.16.MT88.4 R8, [R206+0x4880] ;  /* 0x00488000ce08783b */ /* 0x000e620000004200 */
[--C-:B------:R-:W-:Y:S01]  /*14110*/  FFMA.FTZ R239, R236, c[0x0][0x2d0], -R241.reuse ;  /* 0x0000b400ecef7a23 */ /* 0x100fe200000108f1 */
[C---:B------:R-:W-:Y:S01]  /*14120*/  FSETP.NEU.FTZ.AND P0, PT, R157.reuse, -INF , PT ;  /* 0xff8000009d00780b */ /* 0x040fe20003f1d000 */
[----:B------:R-:W-:Y:S01]  /*14130*/  FMUL.FTZ R184, R157, c[0x0][0x2d0] ;  /* 0x0000b4009db87a20 */ /* 0x000fe20000410000 */
[----:B------:R-:W-:Y:S01]  /*14140*/  MUFU.EX2 R181, R181 ;  /* 0x000000b500b57308 */ /* 0x000fe20000000800 */
[----:B------:R-:W-:-:S02]  /*14150*/  FFMA.FTZ R234, R234, c[0x0][0x2d0], -R241 ;  /* 0x0000b400eaea7a23 */ /* 0x000fc400000108f1 */
[----:B------:R-:W-:Y:S01]  /*14160*/  FFMA.FTZ R241, R232, c[0x0][0x2d0], -R241 ;  /* 0x0000b400e8f17a23 */ /* 0x000fe200000108f1 */
[----:B------:R-:W-:Y:S02]  /*14170*/  FSEL R184, R184, RZ, P0 ;  /* 0x000000ffb8b87208 */ /* 0x000fe40000000000 */
[----:B---3--:R-:W-:Y:S02]  /*14180*/  F2FP.PACK_AB R128, R178, R183 ;  /* 0x000000b7b280723e */ /* 0x008fe400000000ff */
[----:B------:R-:W3:Y:S01]  /*14190*/  MUFU.EX2 R156, R156 ;  /* 0x0000009c009c7308 */ /* 0x000ee20000000800 */
[--C-:B------:R-:W-:Y:S02]  /*141a0*/  FFMA.FTZ R176, R26, c[0x0][0x2d0], -R184.reuse ;  /* 0x0000b4001ab07a23 */ /* 0x100fe400000108b8 */
        /* <DEDUP_REMOVED lines=9> */
[----:B------:R-:W-:Y:S01]  /*14240*/  LDSM.16.MT88.4 R16, [R205+0x4880] ;  /* 0x00488000cd10783b */ /* 0x000fe20000004200 */
[--C-:B------:R-:W-:Y:S01]  /*14250*/  FFMA.FTZ R180, R15, c[0x0][0x2d0], -R184.reuse ;  /* 0x0000b4000fb47a23 */ /* 0x100fe200000108b8 */
[----:B------:R-:W4:Y:S01]  /*14260*/  MUFU.EX2 R185, R185 ;  /* 0x000000b900b97308 */ /* 0x000f220000000800 */
[----:B---3--:R-:W-:Y:S01]  /*14270*/  F2FP.PACK_AB R130, R156, R181 ;  /* 0x000000b59c82723e */ /* 0x008fe200000000ff */
[----:B------:R-:W3:Y:S01]  /*14280*/  LDSM.16.MT88.4 R12, [R204+0x4880] ;  /* 0x00488000cc0c783b */ /* 0x000ee20000004200 */
[--C-:B------:R-:W-:Y:S02]  /*14290*/  FFMA.FTZ R232, R237, c[0x0][0x2d0], -R184.reuse ;  /* 0x0000b400ede87a23 */ /* 0x100fe400000108b8 */
[--C-:B------:R-:W-:Y:S02]  /*142a0*/  FFMA.FTZ R235, R235, c[0x0][0x2d0], -R184.reuse ;  /* 0x0000b400ebeb7a23 */ /* 0x100fe400000108b8 */
[--C-:B------:R-:W-:Y:S01]  /*142b0*/  FFMA.FTZ R233, R233, c[0x0][0x2d0], -R184.reuse ;  /* 0x0000b400e9e97a23 */ /* 0x100fe200000108b8 */
[----:B------:R-:W-:Y:S01]  /*142c0*/  MUFU.EX2 R159, R159 ;  /* 0x0000009f009f7308 */ /* 0x000fe20000000800 */
[----:B------:R-:W-:-:S02]  /*142d0*/  FFMA.FTZ R184, R231, c[0x0][0x2d0], -R184 ;  /* 0x0000b400e7b87a23 */ /* 0x000fc400000108b8 */
[----:B------:R-:W-:-:S04]  /*142e0*/  FADD.FTZ R178, R183, R178 ;  /* 0x000000b2b7b27221 */ /* 0x000fc80000010000 */
[----:B------:R-:W-:Y:S01]  /*142f0*/  FADD.FTZ R181, R181, R178 ;  /* 0x000000b2b5b57221 */ /* 0x000fe20000010000 */
[----:B------:R-:W5:Y:S01]  /*14300*/  MUFU.EX2 R158, R158 ;  /* 0x0000009e009e7308 */ /* 0x000f620000000800 */
[----:B----4-:R-:W-:Y:S01]  /*14310*/  F2FP.PACK_AB R129, R185, R176 ;  /* 0x000000b0b981723e */ /* 0x010fe200000000ff */
[----:B------:R-:W-:Y:S02]  /*14320*/  FADD.FTZ R176, R176, R185 ;  /* 0x000000b9b0b07221 */ /* 0x000fe40000010000 */
[----:B------:R-:W-:-:S04]  /*14330*/  FADD.FTZ R181, R156, R181 ;  /* 0x000000b59cb57221 */ /* 0x000fc80000010000 */
[----:B------:R-:W-:Y:S01]  /*14340*/  MUFU.EX2 R2, R2 ;  /* 0x0000000200027308 */ /* 0x000fe20000000800 */
[----:B-----5:R-:W-:-:S07]  /*14350*/  F2FP.PACK_AB R131, R158, R159 ;  /* 0x0000009f9e83723e */ /* 0x020fce00000000ff */
[----:B------:R-:W4:Y:S01]  /*14360*/  MUFU.EX2 R179, R179 ;  /* 0x000000b300b37308 */ /* 0x000f220000000800 */
        /* <DEDUP_REMOVED lines=47> */
[----:B----4-:R-:W-:Y:S01]  /*14660*/  F2FP.PACK_AB R4, R179, R2 ;  /* 0x00000002b304723e */ /* 0x010fe200000000ff */
        /* <DEDUP_REMOVED lines=25> */
[C---:B------:R-:W-:Y:S01]  /*14800*/  HMMA.16816.F32 R148, R4.reuse, R18, R148 ;  /* 0x000000120494723c */ /* 0x040fe20000001894 */
[----:B------:R-:W3:Y:S07]  /*14810*/  LDSM.16.MT88.4 R16, [R208+0x9080] ;  /* 0x00908000d010783b */ /* 0x000eee0000004200 */
        /* <DEDUP_REMOVED lines=17> */
[----:B------:R-:W4:Y:S07]  /*14930*/  LDSM.16.MT88.4 R160, [R208+0x5080] ;  /* 0x00508000d0a0783b */ /* 0x000f2e0000004200 */
        /* <DEDUP_REMOVED lines=13> */
[----:B------:R-:W-:Y:S01]  /*14a10*/  HMMA.16816.F32 R128, R4, R166, R128 ;  /* 0x000000a60480723c */ /* 0x000fe20000001880 */
[----:B------:R-:W-:Y:S06]  /*14a20*/  LDSM.16.MT88.4 R164, [R206+0x8080] ;  /* 0x00808000cea4783b */ /* 0x000fec0000004200 */
[----:B------:R-:W-:Y:S01]  /*14a30*/  F2FP.PACK_AB R4, R239, R186 ;  /* 0x000000baef04723e */ /* 0x000fe200000000ff */
[----:B------:R-:W-:Y:S01]  /*14a40*/  FADD.FTZ R186, R186, R177 ;  /* 0x000000b1baba7221 */ /* 0x000fe20000010000 */
[----:B------:R-:W-:Y:S01]  /*14a50*/  F2FP.PACK_AB R5, R235, R232 ;  /* 0x000000e8eb05723e */ /* 0x000fe200000000ff */
[----:B------:R-:W-:Y:S01]  /*14a60*/  FADD.FTZ R232, R232, R187 ;  /* 0x000000bbe8e87221 */ /* 0x000fe20000010000 */
[----:B------:R-:W-:Y:S01]  /*14a70*/  F2FP.PACK_AB R6, R241, R234 ;  /* 0x000000eaf106723e */ /* 0x000fe200000000ff */
[----:B------:R-:W-:Y:S01]  /*14a80*/  FADD.FTZ R239, R239, R186 ;  /* 0x000000baefef7221 */ /* 0x000fe20000010000 */
[----:B------:R-:W-:Y:S01]  /*14a90*/  F2FP.PACK_AB R7, R184, R233 ;  /* 0x000000e9b807723e */ /* 0x000fe200000000ff */
[----:B------:R-:W-:-:S02]  /*14aa0*/  FADD.FTZ R232, R235, R232 ;  /* 0x000000e8ebe87221 */ /* 0x000fc40000010000 */
[----:B------:R-:W-:Y:S02]  /*14ab0*/  FADD.FTZ R234, R234, R239 ;  /* 0x000000efeaea7221 */ /* 0x000fe40000010000 */
[----:B------:R-:W-:Y:S01]  /*14ac0*/  FADD.FTZ R229, R233, R232 ;  /* 0x000000e8e9e57221 */ /* 0x000fe20000010000 */
[----:B------:R-:W-:Y:S01]  /*14ad0*/  IMNMX R232, RZ, UR4, !PT ;  /* 0x00000004ffe87c17 */ /* 0x000fe2000f800200 */
[----:B-1----:R-:W-:Y:S01]  /*14ae0*/  HMMA.16816.F32 R144, R4, R8, R144 ;  /* 0x000000080490723c */ /* 0x002fe20000001890 */
[----:B------:R-:W-:Y:S02]  /*14af0*/  FADD.FTZ R231, R241, R234 ;  /* 0x000000eaf1e77221 */ /* 0x000fe40000010000 */
[----:B------:R-:W-:Y:S01]  /*14b00*/  ISETP.LE.AND P0, PT, R232, UR13, PT ;  /* 0x0000000de8007c0c */ /* 0x000fe2000bf03270 */
[----:B------:R-:W-:-:S04]  /*14b10*/  FADD.FTZ R229, R184, R229 ;  /* 0x000000e5b8e57221 */ /* 0x000fc80000010000 */
        /* <DEDUP_REMOVED lines=34> */
[C---:B--2---:R-:W-:Y:S08]  /*14d40*/  HMMA.16816.F32 R116, R4.reuse, R12, R116 ;  /* 0x0000000c0474723c */ /* 0x044ff00000001874 */
        /* <DEDUP_REMOVED lines=13> */
.L_x_3504:
        /* <DEDUP_REMOVED lines=49> */
.L_x_3529:
        /* <DEDUP_REMOVED lines=16> */
.L_x_3501:
[----:B------:R-:W-:Y:S05]  /*15230*/  BSYNC B0 ;  /* 0x0000000000007941 */ /* 0x000fea0003800000 */
.L_x_3500:
[----:B------:R-:W0:Y:S01]  /*15240*/  LDGDEPBAR ;  /* 0x00000000000079af */ /* 0x000e220000000000 */
[----:B------:R-:W-:Y:S01]  /*15250*/  WARPSYNC 0xffffffff ;  /* 0xffffffff00007948 */ /* 0x000fe20003800000 */
[C---:B--23--:R-:W-:Y:S01]  /*15260*/  HMMA.16816.F32 R4, R156.reuse, R160, RZ ;  /* 0x000000a09c04723c */ /* 0x04cfe200000018ff */
[----:B------:R-:W-:Y:S06]  /*15270*/  UISETP.GE.AND UP0, UPT, UR4, 0x1, UPT ;  /* 0x000000010400788c */ /* 0x000fec000bf06270 */
[----:B------:R-:W-:Y:S01]  /*15280*/  PLOP3.LUT P0, PT, PT, PT, UP0, 0x40, 0x0 ;  /* 0x000000000000781c */ /* 0x000fe20003f0e808 */
[C---:B----4-:R-:W-:Y:S01]  /*15290*/  HMMA.16816.F32 R8, R156.reuse, R162, RZ ;  /* 0x000000a29c08723c */ /* 0x050fe200000018ff */
[----:B------:R-:W-:Y:S07]  /*152a0*/  LDSM.16.M88.4 R160, [R210] ;  /* 0x00000000d2a0783b */ /* 0x000fee0000000200 */
[C---:B------:R-:W-:Y:S08]  /*152b0*/  HMMA.16816.F32 R12, R156.reuse, R164, RZ ;  /* 0x000000a49c0c723c */ /* 0x040ff000000018ff */
[C---:B------:R-:W-:Y:S01]  /*152c0*/  HMMA.16816.F32 R16, R156.reuse, R166, RZ ;  /* 0x000000a69c10723c */ /* 0x040fe200000018ff */
[----:B------:R-:W2:Y:S07]  /*152d0*/  LDSM.16.M88.4 R164, [R207+0xa080] ;  /* 0x00a08000cfa4783b */ /* 0x000eae0000000200 */
[C---:B-1----:R-:W-:Y:S08]  /*152e0*/  HMMA.16816.F32 R20, R156.reuse, R168, RZ ;  /* 0x000000a89c14723c */ /* 0x042ff000000018ff */
[----:B------:R-:W-:Y:S01]  /*152f0*/  HMMA.16816.F32 R24, R156, R170, RZ ;  /* 0x000000aa9c18723c */ /* 0x000fe200000018ff */
[----:B------:R-:W1:Y:S05]  /*15300*/  LDSM.16.M88.4 R156, [R207+0xa880] ;  /* 0x00a88000cf9c783b */ /* 0x000e6a0000000200 */
[----:B------:R-:W3:Y:S02]  /*15310*/  LDSM.16.M88.4 R168, [R207+0xb080] ;  /* 0x00b08000cfa8783b */ /* 0x000ee40000000200 */
        /* <DEDUP_REMOVED lines=8> */
[----:B------:R-:W5:Y:S05]  /*153a0*/  LDSM.16.M88.4 R172, [R201+0x800] ;  /* 0x00080000c9ac783b */ /* 0x000f6a0000000200 */
[----:B------:R-:W4:Y:S02]  /*153b0*/  LDSM.16.M88.4 R184, [R201+0x1000] ;  /* 0x00100000c9b8783b */ /* 0x000f240000000200 */
[C---:B--2---:R-:W-:Y:S08]  /*153c0*/  HMMA.16816.F32 R4, R160.reuse, R164, R4 ;  /* 0x000000a4a004723c */ /* 0x044ff00000001804 */
[C---:B------:R-:W-:Y:S01]  /*153d0*/  HMMA.16816.F32 R8, R160.reuse, R166, R8 ;  /* 0x000000a6a008723c */ /* 0x040fe20000001808 */
[----:B------:R-:W-:Y:S07]  /*153e0*/  LDSM.16.M88.4 R164, [R213+0xb880] ;  /* 0x00b88000d5a4783b */ /* 0x000fee0000000200 */
[C---:B-1----:R-:W-:Y:S08]  /*153f0*/  HMMA.16816.F32 R12, R160.reuse, R156, R12 ;  /* 0x0000009ca00c723c */ /* 0x042ff0000000180c */
[C---:B------:R-:W-:Y:S01]  /*15400*/  HMMA.16816.F32 R16, R160.reuse, R158, R16 ;  /* 0x0000009ea010723c */ /* 0x040fe20000001810 */
[----:B------:R-:W1:Y:S07]  /*15410*/  LDSM.16.M88.4 R156, [R214+0x4000] ;  /* 0x00400000d69c783b */ /* 0x000e6e0000000200 */
[C---:B---3--:R-:W-:Y:S08]  /*15420*/  HMMA.16816.F32 R20, R160.reuse, R168, R20 ;  /* 0x000000a8a014723c */ /* 0x048ff00000001814 */
[----:B------:R-:W-:Y:S01]  /*15430*/  HMMA.16816.F32 R24, R160, R170, R24 ;  /* 0x000000aaa018723c */ /* 0x000fe20000001818 */
[----:B------:R-:W2:Y:S05]  /*15440*/  LDSM.16.M88.4 R160, [R213+0xc080] ;  /* 0x00c08000d5a0783b */ /* 0x000eaa0000000200 */
[----:B------:R-:W3:Y:S02]  /*15450*/  LDSM.16.M88.4 R168, [R213+0xc880] ;  /* 0x00c88000d5a8783b */ /* 0x000ee40000000200 */
[C---:B----4-:R-:W-:Y:S08]  /*15460*/  HMMA.16816.F32 R4, R176.reuse, R180, R4 ;  /* 0x000000b4b004723c */ /* 0x050ff00000001804 */
[C---:B------:R-:W-:Y:S01]  /*15470*/  HMMA.16816.F32 R8, R176.reuse, R182, R8 ;  /* 0x000000b6b008723c */ /* 0x040fe20000001808 */
[----:B------:R-:W-:Y:S07]  /*15480*/  LDSM.16.M88.4 R180, [R200] ;  /* 0x00000000c8b4783b */ /* 0x000fee0000000200 */
[C---:B-----5:R-:W-:Y:S08]  /*15490*/  HMMA.16816.F32 R12, R176.reuse, R172, R12 ;  /* 0x000000acb00c723c */ /* 0x060ff0000000180c */
[C---:B------:R-:W-:Y:S01]  /*154a0*/  HMMA.16816.F32 R16, R176.reuse, R174, R16 ;  /* 0x000000aeb010723c */ /* 0x040fe20000001810 */
[----:B------:R-:W4:Y:S07]  /*154b0*/  LDSM.16.M88.4 R172, [R212+0x4000] ;  /* 0x00400000d4ac783b */ /* 0x000f2e0000000200 */
[C---:B------:R-:W-:Y:S08]  /*154c0*/  HMMA.16816.F32 R20, R176.reuse, R184, R20 ;  /* 0x000000b8b014723c */ /* 0x040ff00000001814 */
[----:B------:R-:W-:Y:S01]  /*154d0*/  HMMA.16816.F32 R24, R176, R186, R24 ;  /* 0x000000bab018723c */ /* 0x000fe20000001818 */
[----:B------:R-:W5:Y:S05]  /*154e0*/  LDSM.16.M88.4 R176, [R199] ;  /* 0x00000000c7b0783b */ /* 0x000f6a0000000200 */
[----:B------:R-:W4:Y:S02]  /*154f0*/  LDSM.16.M88.4 R184, [R198] ;  /* 0x00000000c6b8783b */ /* 0x000f240000000200 */
[C---:B-1----:R-:W-:Y:S08]  /*15500*/  HMMA.16816.F32 R4, R156.reuse, R164, R4 ;  /* 0x000000a49c04723c */ /* 0x042ff00000001804 */
        /* <DEDUP_REMOVED lines=17> */
[----:B------:R-:W5:Y:S05]  /*15620*/  LDSM.16.M88.4 R172, [R201+0x2000] ;  /* 0x00200000c9ac783b */ /* 0x000f6a0000000200 */
[----:B------:R-:W4:Y:S02]  /*15630*/  LDSM.16.M88.4 R184, [R201+0x2800] ;  /* 0x00280000c9b8783b */ /* 0x000f240000000200 */
        /* <DEDUP_REMOVED lines=80> */
[C---:B-1----:R-:W-:Y:S01]  /*15b40*/  HMMA.16816.F32 R4, R160.reuse, R164, R4 ;  /* 0x000000a4a004723c */ /* 0x042fe20000001804 */
[----:B------:R-:W-:Y:S04]  /*15b50*/  DEPBAR.LE SB0, 0x0 ;  /* 0x000080000000791a */ /* 0x000fe80000000000 */
[----:B------:R-:W-:Y:S03]  /*15b60*/  BAR.SYNC.DEFER_BLOCKING 0x0 ;  /* 0x0000000000007b1d */ /* 0x000fe60000010000 */
[C---:B------:R-:W-:Y:S08]  /*15b70*/  HMMA.16816.F32 R8, R160.reuse, R166, R8 ;  /* 0x000000a6a008723c */ /* 0x040ff00000001808 */
[C---:B--2---:R-:W-:Y:S08]  /*15b80*/  HMMA.16816.F32 R12, R160.reuse, R156, R12 ;  /* 0x0000009ca00c723c */ /* 0x044ff0000000180c */
[C---:B------:R-:W-:Y:S08]  /*15b90*/  HMMA.16816.F32 R16, R160.reuse, R158, R16 ;  /* 0x0000009ea010723c */ /* 0x040ff00000001810 */
[C---:B---3--:R-:W-:Y:S08]  /*15ba0*/  HMMA.16816.F32 R20, R160.reuse, R168, R20 ;  /* 0x000000a8a014723c */ /* 0x048ff00000001814 */
[----:B------:R-:W-:Y:S08]  /*15bb0*/  HMMA.16816.F32 R24, R160, R170, R24 ;  /* 0x000000aaa018723c */ /* 0x000ff00000001818 */
[C---:B----4-:R-:W-:Y:S08]  /*15bc0*/  HMMA.16816.F32 R4, R176.reuse, R180, R4 ;  /* 0x000000b4b004723c */ /* 0x050ff00000001804 */
[C---:B------:R-:W-:Y:S08]  /*15bd0*/  HMMA.16816.F32 R8, R176.reuse, R182, R8 ;  /* 0x000000b6b008723c */ /* 0x040ff00000001808 */
[C---:B-----5:R-:W-:Y:S08]  /*15be0*/  HMMA.16816.F32 R12, R176.reuse, R172, R12 ;  /* 0x000000acb00c723c */ /* 0x060ff0000000180c */
[C---:B------:R-:W-:Y:S08]  /*15bf0*/  HMMA.16816.F32 R16, R176.reuse, R174, R16 ;  /* 0x000000aeb010723c */ /* 0x040ff00000001810 */
[C---:B------:R-:W-:Y:S08]  /*15c00*/  HMMA.16816.F32 R20, R176.reuse, R184, R20 ;  /* 0x000000b8b014723c */ /* 0x040ff00000001814 */
[----:B------:R-:W-:Y:S01]  /*15c10*/  HMMA.16816.F32 R24, R176, R186, R24 ;  /* 0x000000bab018723c */ /* 0x000fe20000001818 */
[----:B------:R-:W-:-:S07]  /*15c20*/  @P0 BRA `(.L_x_3503) ;  /* 0x0000040000000947 */ /* 0x000fce0003800000 */
[----:B------:R-:W-:Y:S01]  /*15c30*/  ISETP.NE.AND P1, PT, R216, 0x1, PT ;  /* 0x00000001d800780c */ /* 0x000fe20003f25270 */
        /* <DEDUP_REMOVED lines=27> */
[----:B------:R-:W1:Y:S01]  /*15df0*/  SHFL.IDX PT, R159, R156, RZ, 0x181f ;  /* 0x00181fff9c9f7589 */ /* 0x000e6200000e0000 */
[----:B------:R-:W-:Y:S03]  /*15e00*/  IADD3 R157, -R189, 0x30, RZ ;  /* 0x00000030bd9d7810 */ /* 0x000fe60007ffe1ff */
[----:B------:R-:W2:Y:S01]  /*15e10*/  SHFL.IDX PT, R158, R3, RZ, 0x181f ;  /* 0x00181fff039e7589 */ /* 0x000ea200000e0000 */
[----:B------:R-:W-:Y:S11]  /*15e20*/  ISETP.GE.AND P1, PT, R157, 0x1, PT ;  /* 0x000000019d00780c */ /* 0x000ff60003f26270 */
[----:B------:R-:W-:Y:S02]  /*15e30*/  @!UPT UIADD3 URZ, URZ, URZ, URZ ;  /* 0x0000003f3f3ff290 */ /* 0x000fe4000fffe03f */
[C---:B-1----:R-:W-:Y:S05]  /*15e40*/  @P1 IADD3 R164, P0, R159.reuse, R234, RZ ;  /* 0x000000ea9fa41210 */ /* 0x042fea0007f1e0ff */
[C---:B--2---:R-:W-:Y:S01]  /*15e50*/  @P1 IMAD.X R165, R158.reuse, 0x1, R233, P0 ;  /* 0x000000019ea51824 */ /* 0x044fe200000e06e9 */
[C---:B------:R-:W-:Y:S04]  /*15e60*/  @P1 IADD3 R162, P0, R159.reuse, R236, RZ ;  /* 0x000000ec9fa21210 */ /* 0x040fe80007f1e0ff */
[----:B------:R-:W-:Y:S01]  /*15e70*/  @!PT LDS RZ, [RZ] ;  /* 0x00000000fffff984 */ /* 0x000fe20000000800 */
[----:B------:R1:W-:Y:S01]  /*15e80*/  @P1 LDGSTS.E.BYPASS.LTC128B.128 [R222+0xa080], [R164.64], !P6 ;  /* 0x0a080000a4de1fae */ /* 0x0003e2000f101d5a */
[C---:B------:R-:W-:Y:S01]  /*15e90*/  @P1 IMAD.X R163, R158.reuse, 0x1, R235, P0 ;  /* 0x000000019ea31824 */ /* 0x040fe200000e06eb */
[----:B------:R-:W-:Y:S05]  /*15ea0*/  @P1 IADD3 R160, P0, R159, R238, RZ ;  /* 0x000000ee9fa01210 */ /* 0x000fea0007f1e0ff */
[----:B------:R-:W-:Y:S01]  /*15eb0*/  @P1 IMAD.X R161, R158, 0x1, R237, P0 ;  /* 0x000000019ea11824 */ /* 0x000fe200000e06ed */
[C---:B------:R-:W-:Y:S02]  /*15ec0*/  @P1 LEA R166, P0, R224.reuse, R159, 0x1 ;  /* 0x0000009fe0a61211 */ /* 0x040fe400078008ff */
[----:B------:R-:W2:Y:S02]  /*15ed0*/  SHFL.IDX PT, R159, R156, 0x1, 0x181f ;  /* 0x00381f009c9f7f89 */ /* 0x000ea400000e0000 */
[----:B------:R-:W-:Y:S02]  /*15ee0*/  @P1 LEA.HI.X R167, R224, R158, R223, 0x1, P0 ;  /* 0x0000009ee0a71211 */ /* 0x000fe400000f0cdf */
[----:B------:R-:W3:Y:S01]  /*15ef0*/  SHFL.IDX PT, R158, R3, 0x1, 0x181f ;  /* 0x00381f00039e7f89 */ /* 0x000ee200000e0000 */
[----:B------:R-:W-:Y:S11]  /*15f00*/  ISETP.GE.AND P0, PT, R157, 0x21, PT ;  /* 0x000000219d00780c */ /* 0x000ff60003f06270 */
[----:B------:R-:W-:Y:S02]  /*15f10*/  @!UPT UIADD3 URZ, URZ, URZ, URZ ;  /* 0x0000003f3f3ff290 */ /* 0x000fe4000fffe03f */
[C---:B--2---:R-:W-:Y:S05]  /*15f20*/  @P0 IADD3 R170, P2, R159.reuse, R234, RZ ;  /* 0x000000ea9faa0210 */ /* 0x044fea0007f5e0ff */
[C---:B---3--:R-:W-:Y:S01]  /*15f30*/  @P0 IMAD.X R171, R158.reuse, 0x1, R233, P2 ;  /* 0x000000019eab0824 */ /* 0x048fe200010e06e9 */
        /* <DEDUP_REMOVED lines=15> */
.L_x_3503:
[----:B------:R-:W-:Y:S01]  /*16030*/  PLOP3.LUT P0, PT, PT, PT, UP2, 0x80, 0x0 ;  /* 0x000000000000781c */ /* 0x000fe20003f0f028 */
[----:B------:R-:W-:Y:S01]  /*16040*/  UIMAD UR5, UR4, -0x30, URZ ;  /* 0xffffffd0040578a4 */ /* 0x000fe2000f8e023f */
[----:B-1----:R-:W-:Y:S01]  /*16050*/  MOV R157, R190 ;  /* 0x000000be009d7202 */ /* 0x002fe20000000f00 */
        /* <DEDUP_REMOVED lines=9> */
[----:B------:R-:W1:Y:S01]  /*160f0*/  SHFL.IDX PT, R156, R157, RZ, 0x1c1f ;  /* 0x001c1fff9d9c7589 */ /* 0x000e6200000e0000 */
[----:B------:R-:W-:Y:S04]  /*16100*/  IADD3 R3, -R3, UR14, R158 ;  /* 0x0000000e03037c10 */ /* 0x000fe8000fffe19e */
[----:B-1----:R-:W-:Y:S04]  /*16110*/  IADD3 R156, R3, R156, RZ ;  /* 0x0000009c039c7210 */ /* 0x002fe80007ffe0ff */
[----:B------:R-:W-:Y:S04]  /*16120*/  ISETP.GT.AND P0, PT, R156, RZ, PT ;  /* 0x000000ff9c00720c */ /* 0x000fe80003f04270 */
[----:B------:R-:W-:Y:S02]  /*16130*/  FSEL R160, R4, -INF , P0 ;  /* 0xff80000004a07808 */ /* 0x000fe40000000000 */
[----:B------:R-:W1:Y:S01]  /*16140*/  SHFL.IDX PT, R4, R157, 0x1, 0x1c1f ;  /* 0x003c1f009d047f89 */ /* 0x000e6200000e0000 */
[----:B------:R-:W-:Y:S04]  /*16150*/  ISETP.GT.AND P0, PT, R156, 0x1, PT ;  /* 0x000000019c00780c */ /* 0x000fe80003f04270 */
[----:B------:R-:W-:Y:S02]  /*16160*/  FSEL R158, R5, -INF , P0 ;  /* 0xff800000059e7808 */ /* 0x000fe40000000000 */
[----:B-1----:R-:W-:Y:S04]  /*16170*/  IADD3 R3, R3, R4, RZ ;  /* 0x0000000403037210 */ /* 0x002fe80007ffe0ff */
[C---:B------:R-:W-:Y:S04]  /*16180*/  ISETP.GT.AND P0, PT, R3.reuse, RZ, PT ;  /* 0x000000ff0300720c */ /* 0x040fe80003f04270 */
[----:B------:R-:W-:Y:S02]  /*16190*/  FSEL R161, R6, -INF , P0 ;  /* 0xff80000006a17808 */ /* 0x000fe40000000000 */
[----:B------:R-:W-:Y:S04]  /*161a0*/  ISETP.GT.AND P0, PT, R3, 0x1, PT ;  /* 0x000000010300780c */ /* 0x000fe80003f04270 */
[----:B------:R-:W-:Y:S02]  /*161b0*/  FSEL R159, R7, -INF , P0 ;  /* 0xff800000079f7808 */ /* 0x000fe40000000000 */
        /* <DEDUP_REMOVED lines=16> */
[----:B------:R-:W-:Y:S01]  /*162c0*/  ISETP.GT.AND P0, PT, R156, 0x18, PT ;  /* 0x000000189c00780c */ /* 0x000fe20003f04270 */
[----:B------:R-:W-:Y:S03]  /*162d0*/  LDSM.16.MT88.4 R12, [R208+0x4080] ;  /* 0x00408000d00c783b */ /* 0x000fe60000004200 */
        /* <DEDUP_REMOVED lines=22> */
[----:B------:R-:W-:Y:S02]  /*16440*/  ISETP.GT.AND P0, PT, R3, 0x29, PT ;  /* 0x000000290300780c */ /* 0x000fe40003f04270 */
        /* <DEDUP_REMOVED lines=14> */
[----:B-1----:R-:W-:Y:S02]  /*16530*/  FMNMX.FTZ R10, R4, R5, !PT ;  /* 0x00000005040a7209 */ /* 0x002fe40007810000 */
[----:B------:R-:W-:Y:S04]  /*16540*/  FMNMX.FTZ R4, R161, R0, !PT ;  /* 0x00000000a1047209 */ /* 0x000fe80007810000 */
[----:B------:R-:W1:Y:S01]  /*16550*/  SHFL.BFLY PT, R3, R10, 0x1, 0x1f ;  /* 0x0c201f000a037f89 */ /* 0x000e6200000e0000 */
[----:B------:R-:W-:Y:S04]  /*16560*/  FMNMX.FTZ R4, R159, R4, !PT ;  /* 0x000000049f047209 */ /* 0x000fe80007810000 */
[----:B------:R-:W-:Y:S04]  /*16570*/  FMNMX.FTZ R4, R173, R4, !PT ;  /* 0x00000004ad047209 */ /* 0x000fe80007810000 */
[----:B------:R-:W-:Y:S04]  /*16580*/  FMNMX.FTZ R4, R163, R4, !PT ;  /* 0x00000004a3047209 */ /* 0x000fe80007810000 */
[----:B------:R-:W-:Y:S04]  /*16590*/  FMNMX.FTZ R4, R171, R4, !PT ;  /* 0x00000004ab047209 */ /* 0x000fe80007810000 */
[----:B------:R-:W-:Y:S04]  /*165a0*/  FMNMX.FTZ R4, R169, R4, !PT ;  /* 0x00000004a9047209 */ /* 0x000fe80007810000 */
[----:B------:R-:W-:Y:S02]  /*165b0*/  FMNMX.FTZ R4, R167, R4, !PT ;  /* 0x00000004a7047209 */ /* 0x000fe40007810000 */
[----:B-1----:R-:W-:Y:S02]  /*165c0*/  FMNMX.FTZ R3, R10, R3, !PT ;  /* 0x000000030a037209 */ /* 0x002fe40007810000 */
[----:B------:R-:W-:Y:S02]  /*165d0*/  FMNMX.FTZ R4, R165, R4, !PT ;  /* 0x00000004a5047209 */ /* 0x000fe40007810000 */
[C---:B------:R-:W-:Y:S01]  /*165e0*/  FSETP.NEU.FTZ.AND P0, PT, R3.reuse, -INF , PT ;  /* 0xff8000000300780b */ /* 0x040fe20003f1d000 */
[----:B------:R-:W-:Y:S01]  /*165f0*/  FMUL.FTZ R185, R3, c[0x0][0x2d0] ;  /* 0x0000b40003b97a20 */ /* 0x000fe20000410000 */
[----:B------:R-:W-:Y:S02]  /*16600*/  FMNMX.FTZ R4, R239, R4, !PT ;  /* 0x00000004ef047209 */ /* 0x000fe40007810000 */
[----:B------:R-:W-:Y:S02]  /*16610*/  FSEL R7, R3, RZ, P0 ;  /* 0x000000ff03077208 */ /* 0x000fe40000000000 */
[----:B------:R-:W-:Y:S02]  /*16620*/  FMNMX.FTZ R4, R187, R4, !PT ;  /* 0x00000004bb047209 */ /* 0x000fe40007810000 */
[----:B------:R-:W-:Y:S01]  /*16630*/  FSEL R185, R185, RZ, P0 ;  /* 0x000000ffb9b97208 */ /* 0x000fe20000000000 */
[----:B------:R-:W-:Y:S01]  /*16640*/  FADD.FTZ R7, -R7, R2 ;  /* 0x0000000207077221 */ /* 0x000fe20000010100 */
[----:B------:R-:W-:Y:S03]  /*16650*/  FMNMX.FTZ R4, R183, R4, !PT ;  /* 0x00000004b7047209 */ /* 0x000fe60007810000 */
[--C-:B------:R-:W-:Y:S01]  /*16660*/  FFMA.FTZ R181, R160, c[0x0][0x2d0], -R185.reuse ;  /* 0x0000b400a0b57a23 */ /* 0x100fe200000108b9 */
[----:B------:R-:W-:Y:S01]  /*16670*/  FMNMX.FTZ R11, R157, R4, !PT ;  /* 0x000000049d0b7209 */ /* 0x000fe20007810000 */
[--C-:B------:R-:W-:Y:S02]  /*16680*/  FFMA.FTZ R179, R8, c[0x0][0x2d0], -R185.reuse ;  /* 0x0000b40008b37a23 */ /* 0x100fe400000108b9 */
[--C-:B------:R-:W-:Y:S02]  /*16690*/  FFMA.FTZ R178, R6, c[0x0][0x2d0], -R185.reuse ;  /* 0x0000b40006b27a23 */ /* 0x100fe400000108b9 */
[----:B------:R-:W1:Y:S01]  /*166a0*/  SHFL.BFLY PT, R4, R11, 0x2, 0x1f ;  /* 0x0c401f000b047f89 */ /* 0x000e6200000e0000 */
[----:B------:R-:W-:Y:S01]  /*166b0*/  FMUL.FTZ R2, R7, c[0x0][0x2d0] ;  /* 0x0000b40007027a20 */ /* 0x000fe20000410000 */
        /* <DEDUP_REMOVED lines=10> */
[----:B------:R-:W-:Y:S03]  /*16760*/  FFMA.FTZ R185, R184, c[0x0][0x2d0], -R185 ;  /* 0x0000b400b8b97a23 */ /* 0x000fe600000108b9 */
[----:B------:R-:W-:Y:S01]  /*16770*/  MUFU.EX2 R179, R179 ;  /* 0x000000b300b37308 */ /* 0x000fe20000000800 */
[----:B-1----:R-:W-:Y:S05]  /*16780*/  FMNMX.FTZ R9, R11, R4, !PT ;  /* 0x000000040b097209 */ /* 0x002fea0007810000 */
[----:B------:R-:W1:Y:S04]  /*16790*/  SHFL.BFLY PT, R156, R9, 0x1, 0x1f ;  /* 0x0c201f00099c7f89 */ /* 0x000e6800000e0000 */
[----:B------:R-:W3:Y:S01]  /*167a0*/  MUFU.EX2 R178, R178 ;  /* 0x000000b200b27308 */ /* 0x000ee20000000800 */
[----:B--2---:R-:W-:Y:S09]  /*167b0*/  F2FP.PACK_AB R160, R180, R181 ;  /* 0x000000b5b4a0723e */ /* 0x004ff200000000ff */
[----:B------:R-:W2:Y:S10]  /*167c0*/  MUFU.EX2 R2, R2 ;  /* 0x0000000200027308 */ /* 0x000eb40000000800 */
[----:B------:R-:W-:Y:S01]  /*167d0*/  MUFU.EX2 R241, R241 ;  /* 0x000000f100f17308 */ /* 0x000fe20000000800 */
[----:B-1----:R-:W-:Y:S02]  /*167e0*/  FMNMX.FTZ R156, R156, R9, !PT ;  /* 0x000000099c9c7209 */ /* 0x002fe40007810000 */
[----:B---3--:R-:W-:Y:S02]  /*167f0*/  F2FP.PACK_AB R162, R178, R179 ;  /* 0x000000b3b2a2723e */ /* 0x008fe400000000ff */
[C---:B------:R-:W-:Y:S01]  /*16800*/  FSETP.NEU.FTZ.AND P0, PT, R156.reuse, -INF , PT ;  /* 0xff8000009c00780b */ /* 0x040fe20003f1d000 */
[C---:B------:R-:W-:Y:S03]  /*16810*/  FMUL.FTZ R182, R156.reuse, c[0x0][0x2d0] ;  /* 0x0000b4009cb67a20 */ /* 0x040fe60000410000 */
[----:B------:R-:W-:Y:S01]  /*16820*/  FSEL R5, R156, RZ, P0 ;  /* 0x000000ff9c057208 */ /* 0x000fe20000000000 */
[----:B------:R-:W-:Y:S01]  /*16830*/  MUFU.EX2 R244, R244 ;  /* 0x000000f400f47308 */ /* 0x000fe20000000800 */
[----:B------:R-:W-:Y:S01]  /*16840*/  FSEL R182, R182, RZ, P0 ;  /* 0x000000ffb6b67208 */ /* 0x000fe20000000000 */
[----:B--2---:R-:W-:Y:S01]  /*16850*/  FMUL.FTZ R4, R2, R152 ;  /* 0x0000009802047220 */ /* 0x004fe20000410000 */
[----:B------:R-:W-:Y:S01]  /*16860*/  ISETP.LT.AND P0, PT, R232, UR4, PT ;  /* 0x00000004e8007c0c */ /* 0x000fe2000bf01270 */
[----:B------:R-:W-:Y:S01]  /*16870*/  FADD.FTZ R5, -R5, R0 ;  /* 0x0000000005057221 */ /* 0x000fe20000010100 */
[----:B------:R-:W-:Y:S01]  /*16880*/  UMOV UR4, UR13 ;  /* 0x0000000d00047c82 */ /* 0x000fe20008000000 */
[--C-:B------:R-:W-:Y:S02]  /*16890*/  FFMA.FTZ R177, R161, c[0x0][0x2d0], -R182.reuse ;  /* 0x0000b400a1b17a23 */ /* 0x100fe400000108b6 */
[--C-:B------:R-:W-:Y:S02]  /*168a0*/  FFMA.FTZ R176, R159, c[0x0][0x2d0], -R182.reuse ;  /* 0x0000b4009fb07a23 */ /* 0x100fe400000108b6 */
[----:B------:R-:W-:Y:S01]  /*168b0*/  MUFU.EX2 R248, R248 ;  /* 0x000000f800f87308 */ /* 0x000fe20000000800 */
[--C-:B------:R-:W-:Y:S02]  /*168c0*/  FFMA.FTZ R159, R173, c[0x0][0x2d0], -R182.reuse ;  /* 0x0000b400ad9f7a23 */ /* 0x100fe400000108b6 */
[--C-:B------:R-:W-:Y:S01]  /*168d0*/  FFMA.FTZ R158, R163, c[0x0][0x2d0], -R182.reuse ;  /* 0x0000b400a39e7a23 */ /* 0x100fe200000108b6 */
[----:B------:R-:W-:Y:S01]  /*168e0*/  LDSM.16.MT88.4 R172, [R208+0x7880] ;  /* 0x00788000d0ac783b */ /* 0x000fe20000004200 */
[----:B------:R-:W-:Y:S02]  /*168f0*/  FMUL.FTZ R0, R5, c[0x0][0x2d0] ;  /* 0x0000b40005007a20 */ /* 0x000fe40000410000 */
        /* <DEDUP_REMOVED lines=9> */
[--C-:B------:R-:W-:Y:S02]  /*16990*/  FFMA.FTZ R243, R171, c[0x0][0x2d0], -R182.reuse ;  /* 0x0000b400abf37a23 */ /* 0x100fe400000108b6 */
[--C-:B------:R-:W-:Y:S02]  /*169a0*/  FFMA.FTZ R246, R169, c[0x0][0x2d0], -R182.reuse ;  /* 0x0000b400a9f67a23 */ /* 0x100fe400000108b6 */
[----:B------:R-:W-:Y:S01]  /*169b0*/  LDSM.16.MT88.4 R168, [R204+0x6080] ;  /* 0x00608000cca8783b */ /* 0x000fe20000004200 */
[--C-:B------:R-:W-:Y:S02]  /*169c0*/  FFMA.FTZ R247, R167, c[0x0][0x2d0], -R182.reuse ;  /* 0x0000b400a7f77a23 */ /* 0x100fe400000108b6 */
[--C-:B------:R-:W-:Y:S02]  /*169d0*/  FFMA.FTZ R250, R165, c[0x0][0x2d0], -R182.reuse ;  /* 0x0000b400a5fa7a23 */ /* 0x100fe400000108b6 */
[----:B------:R-:W-:Y:S01]  /*169e0*/  MUFU.EX2 R159, R159 ;  /* 0x0000009f009f7308 */ /* 0x000fe20000000800 */
[C---:B------:R-:W-:Y:S02]  /*169f0*/  FMUL.FTZ R28, R2.reuse, R28 ;  /* 0x0000001c021c7220 */ /* 0x040fe40000410000 */
[----:B------:R-:W-:Y:S01]  /*16a00*/  LDSM.16.MT88.4 R164, [R205+0x6080] ;  /* 0x00608000cda4783b */ /* 0x000fe20000004200 */
        /* <DEDUP_REMOVED lines=26> */
[C---:B-1----:R-:W-:Y:S02]  /*16bb0*/  FMUL.FTZ R6, R0.reuse, R154 ;  /* 0x0000009a00067220 */ /* 0x042fe40000410000 */
[C---:B------:R-:W-:Y:S02]  /*16bc0*/  FMUL.FTZ R7, R0.reuse, R155 ;  /* 0x0000009b00077220 */ /* 0x040fe40000410000 */
[----:B------:R-:W1:Y:S01]  /*16bd0*/  LDSM.16.MT88.4 R152, [R205+0x4080] ;  /* 0x00408000cd98783b */ /* 0x000e620000004200 */
[C---:B------:R-:W-:Y:S01]  /*16be0*/  FMUL.FTZ R10, R0.reuse, R134 ;  /* 0x00000086000a7220 */ /* 0x040fe20000410000 */
[----:B------:R-:W3:Y:S01]  /*16bf0*/  MUFU.EX2 R245, R245 ;  /* 0x000000f500f57308 */ /* 0x000ee20000000800 */
[C---:B------:R-:W-:Y:S02]  /*16c00*/  FMUL.FTZ R11, R0.reuse, R135 ;  /* 0x00000087000b7220 */ /* 0x040fe40000410000 */
[C---:B------:R-:W-:Y:S03]  /*16c10*/  HMMA.16816.F32 R4, R160.reuse, R12, R4 ;  /* 0x0000000ca004723c */ /* 0x040fe60000001804 */
[----:B------:R-:W4:Y:S02]  /*16c20*/  LDSM.16.MT88.4 R132, [R204+0x4080] ;  /* 0x00408000cc84783b */ /* 0x000f240000004200 */
[----:B------:R-:W-:Y:S02]  /*16c30*/  FMUL.FTZ R18, R0, R142 ;  /* 0x0000008e00127220 */ /* 0x000fe40000410000 */
[C---:B------:R-:W-:Y:S01]  /*16c40*/  FMUL.FTZ R12, R2.reuse, R136 ;  /* 0x00000088020c7220 */ /* 0x040fe20000410000 */
[C---:B------:R-:W-:Y:S01]  /*16c50*/  HMMA.16816.F32 R8, R160.reuse, R14, R8 ;  /* 0x0000000ea008723c */ /* 0x040fe20000001808 */
[----:B------:R-:W-:Y:S03]  /*16c60*/  MUFU.EX2 R247, R247 ;  /* 0x000000f700f77308 */ /* 0x000fe60000000800 */
[----:B------:R-:W-:Y:S02]  /*16c70*/  FMUL.FTZ R13, R2, R137 ;  /* 0x00000089020d7220 */ /* 0x000fe40000410000 */
[C---:B------:R-:W-:Y:S02]  /*16c80*/  FMUL.FTZ R19, R0.reuse, R143 ;  /* 0x0000008f00137220 */ /* 0x040fe40000410000 */
[C---:B------:R-:W-:Y:S01]  /*16c90*/  FMUL.FTZ R14, R0.reuse, R138 ;  /* 0x0000008a000e7220 */ /* 0x040fe20000410000 */
[----:B------:R-:W-:Y:S02]  /*16ca0*/  LDSM.16.MT88.4 R140, [R206+0x5880] ;  /* 0x00588000ce8c783b */ /* 0x000fe40000004200 */
[----:B------:R-:W5:Y:S01]  /*16cb0*/  MUFU.EX2 R250, R250 ;  /* 0x000000fa00fa7308 */ /* 0x000f620000000800 */
[C---:B------:R-:W-:Y:S02]  /*16cc0*/  FMUL.FTZ R15, R0.reuse, R139 ;  /* 0x0000008b000f7220 */ /* 0x040fe40000410000 */
[C---:B------:R-:W-:Y:S02]  /*16cd0*/  FMUL.FTZ R26, R0.reuse, R150 ;  /* 0x00000096001a7220 */ /* 0x040fe40000410000 */
[C---:B------:R-:W-:Y:S01]  /*16ce0*/  FMUL.FTZ R27, R0.reuse, R151 ;  /* 0x00000097001b7220 */ /* 0x040fe20000410000 */
[----:B------:R-:W2:Y:S01]  /*16cf0*/  LDSM.16.MT88.4 R136, [R208+0x5880] ;  /* 0x00588000d088783b */ /* 0x000ea20000004200 */
[C---:B------:R-:W-:Y:S01]  /*16d00*/  FMUL.FTZ R30, R0.reuse, R30 ;  /* 0x0000001e001e7220 */ /* 0x040fe20000410000 */
[C---:B------:R-:W-:Y:S02]  /*16d10*/  HMMA.16816.F32 R12, R160.reuse, R20, R12 ;  /* 0x00000014a00c723c */ /* 0x040fe4000000180c */
[----:B------:R-:W-:Y:S01]  /*16d20*/  MUFU.EX2 R242, R242 ;  /* 0x000000f200f27308 */ /* 0x000fe20000000800 */
[C---:B------:R-:W-:Y:S02]  /*16d30*/  FMUL.FTZ R31, R0.reuse, R31 ;  /* 0x0000001f001f7220 */ /* 0x040fe40000410000 */
[----:B------:R-:W-:Y:S01]  /*16d40*/  FMUL.FTZ R34, R0, R34 ;  /* 0x0000002200227220 */ /* 0x000fe20000410000 */
[----:B------:R-:W-:Y:S01]  /*16d50*/  LDSM.16.MT88.4 R148, [R204+0x4880] ;  /* 0x00488000cc94783b */ /* 0x000fe20000004200 */
[C---:B------:R-:W-:Y:S01]  /*16d60*/  FMUL.FTZ R20, R2.reuse, R144 ;  /* 0x0000009002147220 */ /* 0x040fe20000410000 */
[C---:B------:R-:W-:Y:S04]  /*16d70*/  HMMA.16816.F32 R16, R160.reuse, R22, R16 ;  /* 0x00000016a010723c */ /* 0x040fe80000001810 */
[----:B------:R-:W-:Y:S01]  /*16d80*/  FMUL.FTZ R21, R2, R145 ;  /* 0x0000009102157220 */ /* 0x000fe20000410000 */
[----:B------:R-:W2:Y:S01]  /*16d90*/  MUFU.EX2 R249, R249 ;  /* 0x000000f900f97308 */ /* 0x000ea20000000800 */
[C---:B------:R-:W-:Y:S02]  /*16da0*/  FMUL.FTZ R35, R0.reuse, R35 ;  /* 0x0000002300237220 */ /* 0x040fe40000410000 */
[C---:B------:R-:W-:Y:S04]  /*16db0*/  FMUL.FTZ R22, R0.reuse, R146 ;  /* 0x0000009200167220 */ /* 0x040fe80000410000 */
[C---:B------:R-:W-:Y:S02]  /*16dc0*/  FMUL.FTZ R23, R0.reuse, R147 ;  /* 0x0000009300177220 */ /* 0x040fe40000410000 */
[----:B------:R-:W-:Y:S01]  /*16dd0*/  LDSM.16.MT88.4 R144, [R205+0x4880] ;  /* 0x00488000cd90783b */ /* 0x000fe20000004200 */
[C---:B------:R-:W-:Y:S01]  /*16de0*/  FMUL.FTZ R38, R0.reuse, R38 ;  /* 0x0000002600267220 */ /* 0x040fe20000410000 */
[----:B------:R-:W-:Y:S01]  /*16df0*/  MUFU.EX2 R186, R186 ;  /* 0x000000ba00ba7308 */ /* 0x000fe20000000800 */
[C---:B------:R-:W-:Y:S02]  /*16e00*/  FMUL.FTZ R39, R0.reuse, R39 ;  /* 0x0000002700277220 */ /* 0x040fe40000410000 */
[C---:B-1----:R-:W-:Y:S03]  /*16e10*/  HMMA.16816.F32 R20, R160.reuse, R152, R20 ;  /* 0x00000098a014723c */ /* 0x042fe60000001814 */
[C---:B------:R-:W-:Y:S02]  /*16e20*/  FMUL.FTZ R42, R0.reuse, R42 ;  /* 0x0000002a002a7220 */ /* 0x040fe40000410000 */
[C---:B------:R-:W-:Y:S02]  /*16e30*/  FMUL.FTZ R43, R0.reuse, R43 ;  /* 0x0000002b002b7220 */ /* 0x040fe40000410000 */
[C---:B------:R-:W-:Y:S01]  /*16e40*/  FMUL.FTZ R46, R0.reuse, R46 ;  /* 0x0000002e002e7220 */ /* 0x040fe20000410000 */
[C---:B------:R-:W-:Y:S01]  /*16e50*/  HMMA.16816.F32 R24, R160.reuse, R154, R24 ;  /* 0x0000009aa018723c */ /* 0x040fe20000001818 */
[----:B------:R-:W-:Y:S01]  /*16e60*/  LDSM.16.MT88.4 R152, [R208+0x6080] ;  /* 0x00608000d098783b */ /* 0x000fe20000004200 */
[----:B------:R-:W-:Y:S02]  /*16e70*/  MUFU.EX2 R185, R185 ;  /* 0x000000b900b97308 */ /* 0x000fe40000000800 */
[C---:B------:R-:W-:Y:S02]  /*16e80*/  FMUL.FTZ R47, R0.reuse, R47 ;  /* 0x0000002f002f7220 */ /* 0x040fe40000410000 */
[C---:B------:R-:W-:Y:S02]  /*16e90*/  FMUL.FTZ R50, R0.reuse, R50 ;  /* 0x0000003200327220 */ /* 0x040fe40000410000 */
[C---:B----4-:R-:W-:Y:S04]  /*16ea0*/  HMMA.16816.F32 R28, R160.reuse, R132, R28 ;  /* 0x00000084a01c723c */ /* 0x050fe8000000181c */
[C---:B------:R-:W-:Y:S02]  /*16eb0*/  FMUL.FTZ R51, R0.reuse, R51 ;  /* 0x0000003300337220 */ /* 0x040fe40000410000 */
[C---:B------:R-:W-:Y:S02]  /*16ec0*/  FMUL.FTZ R54, R0.reuse, R54 ;  /* 0x0000003600367220 */ /* 0x040fe40000410000 */
        /* <DEDUP_REMOVED lines=12> */
[----:B------:R-:W-:Y:S02]  /*16f90*/  FMUL.FTZ R67, R0, R67 ;  /* 0x0000004300437220 */ /* 0x000fe40000410000 */
        /* <DEDUP_REMOVED lines=14> */
[C---:B--2---:R-:W-:Y:S04]  /*17080*/  HMMA.16816.F32 R60, R160.reuse, R136, R60 ;  /* 0x00000088a03c723c */ /* 0x044fe8000000183c */
[C---:B------:R-:W-:Y:S02]  /*17090*/  FMUL.FTZ R78, R0.reuse, R78 ;  /* 0x0000004e004e7220 */ /* 0x040fe40000410000 */
[----:B------:R-:W-:Y:S02]  /*170a0*/  FMUL.FTZ R79, R0, R79 ;  /* 0x0000004f004f7220 */ /* 0x000fe40000410000 */
[C---:B------:R-:W-:Y:S01]  /*170b0*/  HMMA.16816.F32 R64, R160.reuse, R138, R64 ;  /* 0x0000008aa040723c */ /* 0x040fe20000001840 */
[----:B------:R-:W2:Y:S03]  /*170c0*/  LDSM.16.MT88.4 R136, [R205+0x7080] ;  /* 0x00708000cd88783b */ /* 0x000ea60000004200 */
        /* <DEDUP_REMOVED lines=25> */
[C---:B------:R-:W-:Y:S04]  /*17260*/  FMUL.FTZ R96, R2.reuse, R96 ;  /* 0x0000006002607220 */ /* 0x040fe80000410000 */
        /* <DEDUP_REMOVED lines=48> */
[----:B------:R-:W-:Y:S01]  /*17570*/  F2FP.PACK_AB R132, R244, R241 ;  /* 0x000000f1f484723e */ /* 0x000fe200000000ff */
[--C-:B------:R-:W-:Y:S01]  /*17580*/  FFMA.FTZ R239, R239, c[0x0][0x2d0], -R182.reuse ;  /* 0x0000b400efef7a23 */ /* 0x100fe200000108b6 */
[----:B------:R-:W-:Y:S03]  /*17590*/  F2FP.PACK_AB R133, R246, R243 ;  /* 0x000000f3f685723e */ /* 0x000fe600000000ff */
[----:B------:R-:W-:Y:S01]  /*175a0*/  HMMA.16816.F32 R128, R160, R134, R128 ;  /* 0x00000086a080723c */ /* 0x000fe20000001880 */
[----:B------:R-:W1:Y:S01]  /*175b0*/  LDSM.16.MT88.4 R160, [R206+0x6080] ;  /* 0x00608000cea0783b */ /* 0x000e620000004200 */
[----:B------:R-:W-:Y:S01]  /*175c0*/  MUFU.EX2 R239, R239 ;  /* 0x000000ef00ef7308 */ /* 0x000fe20000000800 */
[--C-:B------:R-:W-:Y:S02]  /*175d0*/  FFMA.FTZ R240, R187, c[0x0][0x2d0], -R182.reuse ;  /* 0x0000b400bbf07a23 */ /* 0x100fe400000108b6 */
[--C-:B------:R-:W-:Y:S02]  /*175e0*/  FFMA.FTZ R183, R183, c[0x0][0x2d0], -R182.reuse ;  /* 0x0000b400b7b77a23 */ /* 0x100fe400000108b6 */
[----:B---3--:R-:W-:Y:S01]  /*175f0*/  F2FP.PACK_AB R134, R245, R248 ;  /* 0x000000f8f586723e */ /* 0x008fe200000000ff */
[----:B------:R-:W-:Y:S01]  /*17600*/  FFMA.FTZ R182, R157, c[0x0][0x2d0], -R182 ;  /* 0x0000b4009db67a23 */ /* 0x000fe200000108b6 */
[----:B-----5:R-:W-:Y:S03]  /*17610*/  F2FP.PACK_AB R135, R250, R247 ;  /* 0x000000f7fa87723e */ /* 0x020fe600000000ff */
[----:B------:R-:W3:Y:S01]  /*17620*/  MUFU.EX2 R240, R240 ;  /* 0x000000f000f07308 */ /* 0x000ee20000000800 */
[----:B------:R-:W-:Y:S01]  /*17630*/  FFMA.FTZ R181, R2, R231, R181 ;  /* 0x000000e702b57223 */ /* 0x000fe200000100b5 */
[-C--:B------:R-:W-:Y:S01]  /*17640*/  MOV R157, R156.reuse ;  /* 0x0000009c009d7202 */ /* 0x080fe20000000f00 */
[----:B------:R-:W-:Y:S01]  /*17650*/  FFMA.FTZ R177, R0, R229, R177 ;  /* 0x000000e500b17223 */ /* 0x000fe200000100b1 */
[C---:B--2---:R-:W-:Y:S05]  /*17660*/  HMMA.16816.F32 R4, R132.reuse, R136, R4 ;  /* 0x000000888404723c */ /* 0x044fea0000001804 */
[----:B------:R-:W-:Y:S01]  /*17670*/  FADD.FTZ R180, R180, R181 ;  /* 0x000000b5b4b47221 */ /* 0x000fe20000010000 */
[----:B------:R-:W-:Y:S01]  /*17680*/  MUFU.EX2 R183, R183 ;  /* 0x000000b700b77308 */ /* 0x000fe20000000800 */
[----:B------:R-:W-:Y:S01]  /*17690*/  FADD.FTZ R176, R176, R177 ;  /* 0x000000b1b0b07221 */ /* 0x000fe20000010000 */
[C---:B------:R-:W-:Y:S01]  /*176a0*/  HMMA.16816.F32 R8, R132.reuse, R138, R8 ;  /* 0x0000008a8408723c */ /* 0x040fe20000001808 */
[----:B------:R-:W2:Y:S03]  /*176b0*/  LDSM.16.MT88.4 R136, [R206+0x7880] ;  /* 0x00788000ce88783b */ /* 0x000ea60000004200 */
[----:B------:R-:W-:Y:S01]  /*176c0*/  FADD.FTZ R179, R179, R180 ;  /* 0x000000b4b3b37221 */ /* 0x000fe20000010000 */
[----:B------:R-:W-:Y:S01]  /*176d0*/  MOV R0, R156 ;  /* 0x0000009c00007202 */ /* 0x000fe20000000f00 */
[----:B------:R-:W-:Y:S01]  /*176e0*/  FADD.FTZ R159, R159, R176 ;  /* 0x000000b09f9f7221 */ /* 0x000fe20000010000 */
[----:B------:R-:W-:Y:S01]  /*176f0*/  MOV R2, R3 ;  /* 0x0000000300027202 */ /* 0x000fe20000000f00 */
[C---:B----4-:R-:W-:Y:S01]  /*17700*/  HMMA.16816.F32 R12, R132.reuse, R140, R12 ;  /* 0x0000008c840c723c */ /* 0x050fe2000000180c */
[----:B------:R-:W4:Y:S03]  /*17710*/  MUFU.EX2 R182, R182 ;  /* 0x000000b600b67308 */ /* 0x000f260000000800 */
[----:B------:R-:W-:Y:S02]  /*17720*/  FADD.FTZ R178, R178, R179 ;  /* 0x000000b3b2b27221 */ /* 0x000fe40000010000 */
[----:B------:R-:W-:Y:S02]  /*17730*/  FADD.FTZ R158, R158, R159 ;  /* 0x0000009f9e9e7221 */ /* 0x000fe40000010000 */
[C---:B------:R-:W-:Y:S01]  /*17740*/  HMMA.16816.F32 R16, R132.reuse, R142, R16 ;  /* 0x0000008e8410723c */ /* 0x040fe20000001810 */
[----:B------:R-:W5:Y:S03]  /*17750*/  LDSM.16.MT88.4 R140, [R205+0x7880] ;  /* 0x00788000cd8c783b */ /* 0x000f660000004200 */
[----:B------:R-:W-:Y:S04]  /*17760*/  FADD.FTZ R243, R243, R158 ;  /* 0x0000009ef3f37221 */ /* 0x000fe80000010000 */
[C---:B------:R-:W-:Y:S04]  /*17770*/  HMMA.16816.F32 R20, R132.reuse, R144, R20 ;  /* 0x000000908414723c */ /* 0x040fe80000001814 */
[----:B------:R-:W-:Y:S04]  /*17780*/  FADD.FTZ R246, R246, R243 ;  /* 0x000000f3f6f67221 */ /* 0x000fe80000010000 */
[C---:B------:R-:W-:Y:S01]  /*17790*/  HMMA.16816.F32 R24, R132.reuse, R146, R24 ;  /* 0x000000928418723c */ /* 0x040fe20000001818 */
[----:B------:R-:W2:Y:S03]  /*177a0*/  LDSM.16.MT88.4 R144, [R204+0x7880] ;  /* 0x00788000cc90783b */ /* 0x000ea60000004200 */
[----:B------:R-:W-:Y:S04]  /*177b0*/  FADD.FTZ R247, R247, R246 ;  /* 0x000000f6f7f77221 */ /* 0x000fe80000010000 */
[C---:B------:R-:W-:Y:S04]  /*177c0*/  HMMA.16816.F32 R28, R132.reuse, R148, R28 ;  /* 0x00000094841c723c */ /* 0x040fe8000000181c */
[----:B------:R-:W-:Y:S04]  /*177d0*/  FADD.FTZ R250, R250, R247 ;  /* 0x000000f7fafa7221 */ /* 0x000fe80000010000 */
[C---:B------:R-:W-:Y:S01]  /*177e0*/  HMMA.16816.F32 R32, R132.reuse, R150, R32 ;  /* 0x000000968420723c */ /* 0x040fe20000001820 */
[----:B------:R-:W2:Y:S07]  /*177f0*/  LDSM.16.MT88.4 R148, [R208+0x9080] ;  /* 0x00908000d094783b */ /* 0x000eae0000004200 */
[C---:B------:R-:W-:Y:S08]  /*17800*/  HMMA.16816.F32 R36, R132.reuse, R152, R36 ;  /* 0x000000988424723c */ /* 0x040ff00000001824 */
[C---:B------:R-:W-:Y:S08]  /*17810*/  HMMA.16816.F32 R40, R132.reuse, R154, R40 ;  /* 0x0000009a8428723c */ /* 0x040ff00000001828 */
[C---:B-1----:R-:W-:Y:S07]  /*17820*/  HMMA.16816.F32 R44, R132.reuse, R160, R44 ;  /* 0x000000a0842c723c */ /* 0x042fee000000182c */
[----:B------:R-:W-:Y:S01]  /*17830*/  F2FP.PACK_AB R160, R249, R242 ;  /* 0x000000f2f9a0723e */ /* 0x000fe200000000ff */
[C---:B------:R-:W-:Y:S04]  /*17840*/  HMMA.16816.F32 R48, R132.reuse, R162, R48 ;  /* 0x000000a28430723c */ /* 0x040fe80000001830 */
[----:B---3--:R-:W-:Y:S01]  /*17850*/  F2FP.PACK_AB R161, R240, R239 ;  /* 0x000000eff0a1723e */ /* 0x008fe200000000ff */
[----:B------:R-:W-:Y:S02]  /*17860*/  FADD.FTZ R239, R239, R250 ;  /* 0x000000faefef7221 */ /* 0x000fe40000010000 */
[----:B------:R-:W-:Y:S01]  /*17870*/  F2FP.PACK_AB R162, R185, R186 ;  /* 0x000000bab9a2723e */ /* 0x000fe200000000ff */
[C---:B------:R-:W-:Y:S04]  /*17880*/  HMMA.16816.F32 R52, R132.reuse, R164, R52 ;  /* 0x000000a48434723c */ /* 0x040fe80000001834 */
[----:B----4-:R-:W-:Y:S01]  /*17890*/  F2FP.PACK_AB R163, R182, R183 ;  /* 0x000000b7b6a3723e */ /* 0x010fe200000000ff */
        /* <DEDUP_REMOVED lines=11> */
[C---:B--2---:R-:W-:Y:S08]  /*17950*/  HMMA.16816.F32 R76, R132.reuse, R136, R76 ;  /* 0x00000088844c723c */ /* 0x044ff0000000184c */
        /* <DEDUP_REMOVED lines=12> */
[C---:B------:R-:W-:Y:S08]  /*17a20*/  HMMA.16816.F32 R112, R132.reuse, R138, R112 ;  /* 0x0000008a8470723c */ /* 0x040ff00000001870 */
[C---:B--2---:R-:W-:Y:S08]  /*17a30*/  HMMA.16816.F32 R116, R132.reuse, R140, R116 ;  /* 0x0000008c8474723c */ /* 0x044ff00000001874 */
[C---:B------:R-:W-:Y:S08]  /*17a40*/  HMMA.16816.F32 R120, R132.reuse, R142, R120 ;  /* 0x0000008e8478723c */ /* 0x040ff00000001878 */
[C---:B---3--:R-:W-:Y:S08]  /*17a50*/  HMMA.16816.F32 R124, R132.reuse, R144, R124 ;  /* 0x00000090847c723c */ /* 0x048ff0000000187c */
[----:B------:R-:W-:Y:S08]  /*17a60*/  HMMA.16816.F32 R128, R132, R146, R128 ;  /* 0x000000928480723c */ /* 0x000ff00000001880 */
[C---:B----4-:R-:W-:Y:S01]  /*17a70*/  HMMA.16816.F32 R152, R160.reuse, R148, R4 ;  /* 0x00000094a098723c */ /* 0x050fe20000001804 */
        /* <DEDUP_REMOVED lines=10> */
[----:B------:R-:W3:Y:S07]  /*17b20*/  LDSM.16.MT88.4 R24, [R206+0x8080] ;  /* 0x00808000ce18783b */ /* 0x000eee0000004200 */
[C---:B------:R-:W-:Y:S01]  /*17b30*/  HMMA.16816.F32 R28, R160.reuse, R172, R28 ;  /* 0x000000aca01c723c */ /* 0x040fe2000000181c */
[----:B------:R-:W3:Y:S07]  /*17b40*/  LDSM.16.MT88.4 R164, [R205+0x8080] ;  /* 0x00808000cda4783b */ /* 0x000eee0000004200 */
[C---:B------:R-:W-:Y:S01]  /*17b50*/  HMMA.16816.F32 R32, R160.reuse, R174, R32 ;  /* 0x000000aea020723c */ /* 0x040fe20000001820 */
[----:B------:R-:W4:Y:S07]  /*17b60*/  LDSM.16.MT88.4 R168, [R204+0x8080] ;  /* 0x00808000cca8783b */ /* 0x000f2e0000004200 */
[C---:B-1----:R-:W-:Y:S01]  /*17b70*/  HMMA.16816.F32 R36, R160.reuse, R4, R36 ;  /* 0x00000004a024723c */ /* 0x042fe20000001824 */
[----:B------:R-:W1:Y:S07]  /*17b80*/  LDSM.16.MT88.4 R172, [R208+0x9880] ;  /* 0x00988000d0ac783b */ /* 0x000e6e0000004200 */
        /* <DEDUP_REMOVED lines=20> */
[C---:B------:R-:W-:Y:S07]  /*17cd0*/  HMMA.16816.F32 R108, R160.reuse, R4, R108 ;  /* 0x00000004a06c723c */ /* 0x040fee000000186c */
[----:B------:R-:W-:Y:S01]  /*17ce0*/  FADD.FTZ R5, R241, R178 ;  /* 0x000000b2f1057221 */ /* 0x000fe20000010000 */
[C---:B------:R-:W-:Y:S04]  /*17cf0*/  HMMA.16816.F32 R112, R160.reuse, R6, R112 ;  /* 0x00000006a070723c */ /* 0x040fe80000001870 */
[----:B------:R-:W-:Y:S04]  /*17d00*/  FADD.FTZ R5, R244, R5 ;  /* 0x00000005f4057221 */ /* 0x000fe80000010000 */
[C---:B--2---:R-:W-:Y:S04]  /*17d10*/  HMMA.16816.F32 R116, R160.reuse, R8, R116 ;  /* 0x00000008a074723c */ /* 0x044fe80000001874 */
[----:B------:R-:W-:Y:S04]  /*17d20*/  FADD.FTZ R248, R248, R5 ;  /* 0x00000005f8f87221 */ /* 0x000fe80000010000 */
[C---:B------:R-:W-:Y:S04]  /*17d30*/  HMMA.16816.F32 R120, R160.reuse, R10, R120 ;  /* 0x0000000aa078723c */ /* 0x040fe80000001878 */
[----:B------:R-:W-:Y:S04]  /*17d40*/  FADD.FTZ R245, R245, R248 ;  /* 0x000000f8f5f57221 */ /* 0x000fe80000010000 */
[C---:B---3--:R-:W-:Y:S04]  /*17d50*/  HMMA.16816.F32 R124, R160.reuse, R12, R124 ;  /* 0x0000000ca07c723c */ /* 0x048fe8000000187c */
[----:B------:R-:W-:Y:S04]  /*17d60*/  FADD.FTZ R242, R242, R245 ;  /* 0x000000f5f2f27221 */ /* 0x000fe80000010000 */
[----:B------:R-:W-:Y:S04]  /*17d70*/  HMMA.16816.F32 R128, R160, R14, R128 ;  /* 0x0000000ea080723c */ /* 0x000fe80000001880 */
[----:B------:R-:W-:Y:S04]  /*17d80*/  FADD.FTZ R249, R249, R242 ;  /* 0x000000f2f9f97221 */ /* 0x000fe80000010000 */
[----:B------:R-:W-:Y:S04]  /*17d90*/  FADD.FTZ R186, R186, R249 ;  /* 0x000000f9baba7221 */ /* 0x000fe80000010000 */
[----:B------:R-:W-:Y:S01]  /*17da0*/  FADD.FTZ R231, R185, R186 ;  /* 0x000000bab9e77221 */ /* 0x000fe20000010000 */
[----:B------:R-:W-:-:S05]  /*17db0*/  @P0 BRA `(.L_x_3504) ;  /* 0xffffd06000000947 */ /* 0x000fca000383ffff */
.L_x_3499:
[----:B------:R-:W-:-:S13]  /*17dc0*/  ISETP.LE.AND P0, PT, RZ, UR13, PT ;  /* 0x0000000dff007c0c */ /* 0x000fda000bf03270 */
[----:B------:R-:W-:Y:S05]  /*17dd0*/  @!P0 BRA `(.L_x_3505) ;  /* 0x00002b8000008947 */ /* 0x000fea0003800000 */
[----:B------:R-:W-:Y:S01]  /*17de0*/  IADD3 R230, -R189, 0x30, RZ ;  /* 0x00000030bde67810 */ /* 0x000fe20007ffe1ff */
[C---:B------:R-:W-:Y:S01]  /*17df0*/  IMAD.SHL.U32 R233, R188.reuse, 0x2, RZ ;  /* 0x00000002bce97824 */ /* 0x040fe200078e00ff */
[----:B------:R-:W-:Y:S02]  /*17e00*/  SHF.L.U64.HI R232, R188, 0x1, R191 ;  /* 0x00000001bce87819 */ /* 0x000fe400000102bf */
.L_x_3510:
[----:B------:R-:W-:Y:S01]  /*17e10*/  SHF.R.S32.HI R5, RZ, 0x1f, R220 ;  /* 0x0000001fff057819 */ /* 0x000fe200000114dc */
[----:B------:R-:W-:Y:S01]  /*17e20*/  IMAD.WIDE.U32 R6, R220, c[0x0][0x208], RZ ;  /* 0x00008200dc067a25 */ /* 0x000fe200078e00ff */
        /* <DEDUP_REMOVED lines=17> */
[----:B------:R-:W-:Y:S01]  /*17f40*/  IMAD.SHL.U32 R2, R224, 0x2, RZ ;  /* 0x00000002e0027824 */ /* 0x000fe200078e00ff */
[----:B------:R-:W-:Y:S01]  /*17f50*/  LDSM.16.M88.4 R24, [R214] ;  /* 0x00000000d618783b */ /* 0x000fe20000000200 */
[C---:B------:R-:W-:Y:S01]  /*17f60*/  LEA R4, P0, R0.reuse, c[0x0][0x1f8], 0x1 ;  /* 0x00007e0000047a11 */ /* 0x040fe200078008ff */
[----:B------:R-:W-:Y:S02]  /*17f70*/  BSSY B0, `(.L_x_3506) ;  /* 0x0000030000007945 */ /* 0x000fe40003800000 */
[----:B------:R-:W-:Y:S01]  /*17f80*/  LDSM.16.M88.4 R8, [R213+0xa080] ;  /* 0x00a08000d508783b */ /* 0x000fe20000000200 */
[----:B------:R-:W-:Y:S03]  /*17f90*/  LEA.HI.X R15, R0, c[0x0][0x1fc], R7, 0x1, P0 ;  /* 0x00007f00000f7a11 */ /* 0x000fe600000f0c07 */
        /* <DEDUP_REMOVED lines=29> */
.L_x_3530:
        /* <DEDUP_REMOVED lines=16> */
.L_x_3507:
[----:B----4-:R-:W-:Y:S05]  /*18270*/  BSYNC B0 ;  /* 0x0000000000007941 */ /* 0x010fea0003800000 */
.L_x_3506:
[----:B------:R-:W0:Y:S01]  /*18280*/  LDGDEPBAR ;  /* 0x00000000000079af */ /* 0x000e220000000000 */
[----:B------:R-:W-:Y:S01]  /*18290*/  WARPSYNC 0xffffffff ;  /* 0xffffffff00007948 */ /* 0x000fe20003800000 */
[C---:B-1----:R-:W-:Y:S01]  /*182a0*/  HMMA.16816.F32 R4, R24.reuse, R8, RZ ;  /* 0x000000081804723c */ /* 0x042fe200000018ff */
[----:B------:R-:W-:Y:S02]  /*182b0*/  UISETP.GE.AND UP0, UPT, UR13, 0x1, UPT ;  /* 0x000000010d00788c */ /* 0x000fe4000bf06270 */
[----:B------:R-:W-:Y:S04]  /*182c0*/  LDSM.16.M88.4 R180, [R210] ;  /* 0x00000000d2b4783b */ /* 0x000fe80000000200 */
[----:B------:R-:W-:Y:S01]  /*182d0*/  PLOP3.LUT P0, PT, PT, PT, UP0, 0x40, 0x0 ;  /* 0x000000000000781c */ /* 0x000fe20003f0e808 */
[C---:B------:R-:W-:Y:S01]  /*182e0*/  HMMA.16816.F32 R8, R24.reuse, R10, RZ ;  /* 0x0000000a1808723c */ /* 0x040fe200000018ff */
[----:B------:R-:W1:Y:S05]  /*182f0*/  LDSM.16.M88.4 R184, [R207+0xa080] ;  /* 0x00a08000cfb8783b */ /* 0x000e6a0000000200 */
[----:B------:R-:W-:Y:S02]  /*18300*/  LDSM.16.M88.4 R188, [R207+0xb080] ;  /* 0x00b08000cfbc783b */ /* 0x000fe40000000200 */
[C---:B------:R-:W-:Y:S08]  /*18310*/  HMMA.16816.F32 R12, R24.reuse, R16, RZ ;  /* 0x00000010180c723c */ /* 0x040ff000000018ff */
[C---:B------:R-:W-:Y:S08]  /*18320*/  HMMA.16816.F32 R16, R24.reuse, R18, RZ ;  /* 0x000000121810723c */ /* 0x040ff000000018ff */
[C---:B------:R-:W-:Y:S08]  /*18330*/  HMMA.16816.F32 R20, R24.reuse, R160, RZ ;  /* 0x000000a01814723c */ /* 0x040ff000000018ff */
[----:B------:R-:W-:Y:S01]  /*18340*/  HMMA.16816.F32 R24, R24, R162, RZ ;  /* 0x000000a21818723c */ /* 0x000fe200000018ff */
[----:B------:R-:W2:Y:S07]  /*18350*/  LDSM.16.M88.4 R160, [R207+0xa880] ;  /* 0x00a88000cfa0783b */ /* 0x000eae0000000200 */
[C---:B---3--:R-:W-:Y:S08]  /*18360*/  HMMA.16816.F32 R4, R164.reuse, R168, R4 ;  /* 0x000000a8a404723c */ /* 0x048ff00000001804 */
        /* <DEDUP_REMOVED lines=21> */
[----:B------:R-:W-:Y:S07]  /*184c0*/  LDSM.16.M88.4 R172, [R200] ;  /* 0x00000000c8ac783b */ /* 0x000fee0000000200 */
[C---:B----4-:R-:W-:Y:S08]  /*184d0*/  HMMA.16816.F32 R12, R168.reuse, R164, R12 ;  /* 0x000000a4a80c723c */ /* 0x050ff0000000180c */
[C---:B------:R-:W-:Y:S01]  /*184e0*/  HMMA.16816.F32 R16, R168.reuse, R166, R16 ;  /* 0x000000a6a810723c */ /* 0x040fe20000001810 */
[----:B------:R-:W3:Y:S07]  /*184f0*/  LDSM.16.M88.4 R164, [R212+0x4000] ;  /* 0x00400000d4a4783b */ /* 0x000eee0000000200 */
[C---:B-----5:R-:W-:Y:S08]  /*18500*/  HMMA.16816.F32 R20, R168.reuse, R176, R20 ;  /* 0x000000b0a814723c */ /* 0x060ff00000001814 */
[----:B------:R-:W-:Y:S01]  /*18510*/  HMMA.16816.F32 R24, R168, R178, R24 ;  /* 0x000000b2a818723c */ /* 0x000fe20000001818 */
[----:B------:R-:W4:Y:S05]  /*18520*/  LDSM.16.M88.4 R168, [R199] ;  /* 0x00000000c7a8783b */ /* 0x000f2a0000000200 */
[----:B------:R-:W5:Y:S02]  /*18530*/  LDSM.16.M88.4 R176, [R198] ;  /* 0x00000000c6b0783b */ /* 0x000f640000000200 */
        /* <DEDUP_REMOVED lines=114> */
[----:B------:R-:W-:-:S07]  /*18c60*/  @P0 BRA `(.L_x_3509) ;  /* 0x000003d000000947 */ /* 0x000fce0003800000 */
[----:B------:R-:W-:Y:S01]  /*18c70*/  UIMAD UR4, UR13, 0x30, UR19 ;  /* 0x000000300d0478a4 */ /* 0x000fe2000f8e0213 */
        /* <DEDUP_REMOVED lines=60> */
.L_x_3509:
[----:B------:R-:W-:Y:S01]  /*19040*/  FMNMX.FTZ R2, R4, R3, !PT ;  /* 0x0000000304027209 */ /* 0x000fe20007810000 */
[----:B-1----:R-:W-:Y:S01]  /*19050*/  LDSM.16.MT88.4 R164, [R206+0x4080] ;  /* 0x00408000cea4783b */ /* 0x002fe20000004200 */
        /* <DEDUP_REMOVED lines=25> */
[----:B------:R-:W-:Y:S01]  /*191f0*/  UMOV UR13, UR4 ;  /* 0x00000004000d7c82 */ /* 0x000fe20008000000 */
        /* <DEDUP_REMOVED lines=29> */
[----:B------:R2:W3:Y:S01]  /*193d0*/  MUFU.EX2 R0, R157 ;  /* 0x0000009d00007308 */ /* 0x0004e20000000800 */
        /* <DEDUP_REMOVED lines=14> */
[--C-:B--2---:R-:W-:Y:S01]  /*194c0*/  FFMA.FTZ R157, R10, c[0x0][0x2d0], -R176.reuse ;  /* 0x0000b4000a9d7a23 */ /* 0x104fe200000108b0 */
[----:B------:R-:W-:Y:S01]  /*194d0*/  LDSM.16.MT88.4 R20, [R205+0x9080] ;  /* 0x00908000cd14783b */ /* 0x000fe20000004200 */
[C---:B---3--:R-:W-:Y:S02]  /*194e0*/  FMUL.FTZ R10, R0.reuse, R154 ;  /* 0x0000009a000a7220 */ /* 0x048fe40000410000 */
        /* <DEDUP_REMOVED lines=10> */
[----:B------:R-:W-:Y:S02]  /*19590*/  FMUL.FTZ R147, R0, R147 ;  /* 0x0000009300937220 */ /* 0x000fe40000410000 */
[--C-:B------:R-:W-:Y:S02]  /*195a0*/  FFMA.FTZ R235, R24, c[0x0][0x2d0], -R177.reuse ;  /* 0x0000b40018eb7a23 */ /* 0x100fe400000108b1 */
[--C-:B------:R-:W-:Y:S01]  /*195b0*/  FFMA.FTZ R237, R26, c[0x0][0x2d0], -R176.reuse ;  /* 0x0000b4001aed7a23 */ /* 0x100fe200000108b0 */
[----:B------:R-:W-:Y:S01]  /*195c0*/  MUFU.EX2 R157, R157 ;  /* 0x0000009d009d7308 */ /* 0x000fe20000000800 */
[----:B------:R-:W-:Y:S02]  /*195d0*/  FFMA.FTZ R177, R25, c[0x0][0x2d0], -R177 ;  /* 0x0000b40019b17a23 */ /* 0x000fe400000108b1 */
[----:B------:R-:W-:Y:S02]  /*195e0*/  FFMA.FTZ R176, R27, c[0x0][0x2d0], -R176 ;  /* 0x0000b4001bb07a23 */ /* 0x000fe400000108b0 */
[----:B------:R-:W-:Y:S01]  /*195f0*/  LDSM.16.MT88.4 R24, [R206+0x5080] ;  /* 0x00508000ce18783b */ /* 0x000fe20000004200 */
[C---:B------:R-:W-:Y:S02]  /*19600*/  FMUL.FTZ R150, R0.reuse, R150 ;  /* 0x0000009600967220 */ /* 0x040fe40000410000 */
[C---:B------:R-:W-:Y:S02]  /*19610*/  FMUL.FTZ R151, R0.reuse, R151 ;  /* 0x0000009700977220 */ /* 0x040fe40000410000 */
[----:B------:R-:W3:Y:S01]  /*19620*/  MUFU.EX2 R182, R182 ;  /* 0x000000b600b67308 */ /* 0x000ee20000000800 */
        /* <DEDUP_REMOVED lines=19> */
[----:B------:R3:W-:Y:S01]  /*19760*/  MUFU.EX2 R240, R176 ;  /* 0x000000b000f07308 */ /* 0x0007e20000000800 */
[C---:B------:R-:W-:Y:S02]  /*19770*/  FMUL.FTZ R59, R0.reuse, R59 ;  /* 0x0000003b003b7220 */ /* 0x040fe40000410000 */
[----:B------:R-:W-:Y:S02]  /*19780*/  FMUL.FTZ R62, R0, R62 ;  /* 0x0000003e003e7220 */ /* 0x000fe40000410000 */
[C---:B--2---:R-:W-:Y:S01]  /*19790*/  FMUL.FTZ R8, R2.reuse, R152 ;  /* 0x0000009802087220 */ /* 0x044fe20000410000 */
[----:B------:R-:W-:Y:S01]  /*197a0*/  F2FP.PACK_AB R152, R5, R158 ;  /* 0x0000009e0598723e */ /* 0x000fe200000000ff */
[C---:B------:R-:W-:Y:S01]  /*197b0*/  FMUL.FTZ R9, R2.reuse, R153 ;  /* 0x0000009902097220 */ /* 0x040fe20000410000 */
[----:B------:R-:W-:Y:S01]  /*197c0*/  F2FP.PACK_AB R153, R7, R6 ;  /* 0x000000060799723e */ /* 0x000fe200000000ff */
[C---:B------:R-:W-:Y:S01]  /*197d0*/  FMUL.FTZ R132, R2.reuse, R132 ;  /* 0x0000008402847220 */ /* 0x040fe20000410000 */
[----:B------:R-:W-:Y:S01]  /*197e0*/  MUFU.EX2 R181, R181 ;  /* 0x000000b500b57308 */ /* 0x000fe20000000800 */
[C---:B------:R-:W-:Y:S02]  /*197f0*/  FMUL.FTZ R133, R2.reuse, R133 ;  /* 0x0000008502857220 */ /* 0x040fe40000410000 */
[C---:B------:R-:W-:Y:S02]  /*19800*/  FMUL.FTZ R136, R2.reuse, R136 ;  /* 0x0000008802887220 */ /* 0x040fe40000410000 */
[C---:B-1----:R-:W-:Y:S05]  /*19810*/  HMMA.16816.F32 R8, R152.reuse, R160, R8 ;  /* 0x000000a09808723c */ /* 0x042fea0000001808 */
[C---:B------:R-:W-:Y:S01]  /*19820*/  FMUL.FTZ R137, R2.reuse, R137 ;  /* 0x0000008902897220 */ /* 0x040fe20000410000 */
[----:B------:R-:W1:Y:S01]  /*19830*/  MUFU.EX2 R184, R184 ;  /* 0x000000b800b87308 */ /* 0x000e620000000800 */
[C---:B------:R-:W-:Y:S01]  /*19840*/  FMUL.FTZ R140, R2.reuse, R140 ;  /* 0x0000008c028c7220 */ /* 0x040fe20000410000 */
[C---:B------:R-:W-:Y:S01]  /*19850*/  HMMA.16816.F32 R132, R152.reuse, R162, R132 ;  /* 0x000000a29884723c */ /* 0x040fe20000001884 */
[----:B------:R-:W2:Y:S03]  /*19860*/  LDSM.16.MT88.4 R160, [R204+0x4080] ;  /* 0x00408000cca0783b */ /* 0x000ea60000004200 */
[C---:B------:R-:W-:Y:S02]  /*19870*/  FMUL.FTZ R141, R2.reuse, R141 ;  /* 0x0000008d028d7220 */ /* 0x040fe40000410000 */
[C---:B------:R-:W-:Y:S02]  /*19880*/  FMUL.FTZ R144, R2.reuse, R144 ;  /* 0x0000009002907220 */ /* 0x040fe40000410000 */
[C---:B------:R-:W-:Y:S01]  /*19890*/  HMMA.16816.F32 R136, R152.reuse, R164, R136 ;  /* 0x000000a49888723c */ /* 0x040fe20000001888 */
[----:B---3--:R-:W-:Y:S01]  /*198a0*/  LDSM.16.MT88.4 R176, [R204+0x8080] ;  /* 0x00808000ccb0783b */ /* 0x008fe20000004200 */
[----:B------:R-:W-:Y:S02]  /*198b0*/  MUFU.EX2 R183, R183 ;  /* 0x000000b700b77308 */ /* 0x000fe40000000800 */
[C---:B------:R-:W-:Y:S02]  /*198c0*/  FMUL.FTZ R145, R2.reuse, R145 ;  /* 0x0000009102917220 */ /* 0x040fe40000410000 */
[C---:B------:R-:W-:Y:S02]  /*198d0*/  FMUL.FTZ R148, R2.reuse, R148 ;  /* 0x0000009402947220 */ /* 0x040fe40000410000 */
[C---:B------:R-:W-:Y:S01]  /*198e0*/  HMMA.16816.F32 R140, R152.reuse, R166, R140 ;  /* 0x000000a6988c723c */ /* 0x040fe2000000188c */
[----:B------:R-:W3:Y:S03]  /*198f0*/  LDSM.16.MT88.4 R164, [R208+0x5880] ;  /* 0x00588000d0a4783b */ /* 0x000ee60000004200 */
[C---:B------:R-:W-:Y:S01]  /*19900*/  FMUL.FTZ R149, R2.reuse, R149 ;  /* 0x0000009502957220 */ /* 0x040fe20000410000 */
[----:B------:R-:W4:Y:S01]  /*19910*/  MUFU.EX2 R186, R186 ;  /* 0x000000ba00ba7308 */ /* 0x000f220000000800 */
[C---:B------:R-:W-:Y:S02]  /*19920*/  FMUL.FTZ R28, R2.reuse, R28 ;  /* 0x0000001c021c7220 */ /* 0x040fe40000410000 */
[C---:B------:R-:W-:Y:S04]  /*19930*/  HMMA.16816.F32 R144, R152.reuse, R168, R144 ;  /* 0x000000a89890723c */ /* 0x040fe80000001890 */
[C---:B------:R-:W-:Y:S02]  /*19940*/  FMUL.FTZ R29, R2.reuse, R29 ;  /* 0x0000001d021d7220 */ /* 0x040fe40000410000 */
[C---:B------:R-:W-:Y:S01]  /*19950*/  FMUL.FTZ R32, R2.reuse, R32 ;  /* 0x0000002002207220 */ /* 0x040fe20000410000 */
[----:B------:R-:W-:Y:S01]  /*19960*/  MUFU.EX2 R185, R185 ;  /* 0x000000b900b97308 */ /* 0x000fe20000000800 */
[C---:B------:R-:W-:Y:S01]  /*19970*/  HMMA.16816.F32 R148, R152.reuse, R170, R148 ;  /* 0x000000aa9894723c */ /* 0x040fe20000001894 */
[----:B------:R-:W5:Y:S03]  /*19980*/  LDSM.16.MT88.4 R168, [R206+0x5880] ;  /* 0x00588000cea8783b */ /* 0x000f660000004200 */
[C---:B------:R-:W-:Y:S02]  /*19990*/  FMUL.FTZ R33, R2.reuse, R33 ;  /* 0x0000002102217220 */ /* 0x040fe40000410000 */
[C---:B------:R-:W-:Y:S02]  /*199a0*/  FMUL.FTZ R36, R2.reuse, R36 ;  /* 0x0000002402247220 */ /* 0x040fe40000410000 */
[C---:B------:R-:W-:Y:S01]  /*199b0*/  FMUL.FTZ R37, R2.reuse, R37 ;  /* 0x0000002502257220 */ /* 0x040fe20000410000 */
[C---:B--2---:R-:W-:Y:S01]  /*199c0*/  HMMA.16816.F32 R28, R152.reuse, R160, R28 ;  /* 0x000000a0981c723c */ /* 0x044fe2000000181c */
[----:B------:R-:W2:Y:S02]  /*199d0*/  MUFU.EX2 R188, R188 ;  /* 0x000000bc00bc7308 */ /* 0x000ea40000000800 */
[C---:B------:R-:W-:Y:S02]  /*199e0*/  FMUL.FTZ R40, R2.reuse, R40 ;  /* 0x0000002802287220 */ /* 0x040fe40000410000 */
[C---:B------:R-:W-:Y:S02]  /*199f0*/  FMUL.FTZ R41, R2.reuse, R41 ;  /* 0x0000002902297220 */ /* 0x040fe40000410000 */
[C---:B------:R-:W-:Y:S01]  /*19a00*/  FMUL.FTZ R44, R2.reuse, R44 ;  /* 0x0000002c022c7220 */ /* 0x040fe20000410000 */
[C---:B------:R-:W-:Y:S01]  /*19a10*/  HMMA.16816.F32 R32, R152.reuse, R162, R32 ;  /* 0x000000a29820723c */ /* 0x040fe20000001820 */
[----:B------:R-:W1:Y:S02]  /*19a20*/  LDSM.16.MT88.4 R160, [R205+0x5880] ;  /* 0x00588000cda0783b */ /* 0x000e640000004200 */
[----:B------:R-:W-:Y:S01]  /*19a30*/  MUFU.EX2 R187, R187 ;  /* 0x000000bb00bb7308 */ /* 0x000fe20000000800 */
[C---:B------:R-:W-:Y:S02]  /*19a40*/  FMUL.FTZ R45, R2.reuse, R45 ;  /* 0x0000002d022d7220 */ /* 0x040fe40000410000 */
[C---:B------:R-:W-:Y:S02]  /*19a50*/  FMUL.FTZ R48, R2.reuse, R48 ;  /* 0x0000003002307220 */ /* 0x040fe40000410000 */
[C---:B---3--:R-:W-:Y:S04]  /*19a60*/  HMMA.16816.F32 R36, R152.reuse, R164, R36 ;  /* 0x000000a49824723c */ /* 0x048fe80000001824 */
[C---:B------:R-:W-:Y:S01]  /*19a70*/  FMUL.FTZ R49, R2.reuse, R49 ;  /* 0x0000003102317220 */ /* 0x040fe20000410000 */
[----:B------:R-:W3:Y:S01]  /*19a80*/  MUFU.EX2 R190, R190 ;  /* 0x000000be00be7308 */ /* 0x000ee20000000800 */
[C---:B------:R-:W-:Y:S02]  /*19a90*/  FMUL.FTZ R52, R2.reuse, R52 ;  /* 0x0000003402347220 */ /* 0x040fe40000410000 */
[C---:B------:R-:W-:Y:S01]  /*19aa0*/  HMMA.16816.F32 R40, R152.reuse, R166, R40 ;  /* 0x000000a69828723c */ /* 0x040fe20000001828 */
[----:B------:R-:W2:Y:S03]  /*19ab0*/  LDSM.16.MT88.4 R164, [R204+0x5880] ;  /* 0x00588000cca4783b */ /* 0x000ea60000004200 */
[C---:B------:R-:W-:Y:S02]  /*19ac0*/  FMUL.FTZ R53, R2.reuse, R53 ;  /* 0x0000003502357220 */ /* 0x040fe40000410000 */
[C---:B------:R-:W-:Y:S01]  /*19ad0*/  FMUL.FTZ R56, R2.reuse, R56 ;  /* 0x0000003802387220 */ /* 0x040fe20000410000 */
[----:B------:R-:W-:Y:S01]  /*19ae0*/  MUFU.EX2 R189, R189 ;  /* 0x000000bd00bd7308 */ /* 0x000fe20000000800 */
[C---:B-----5:R-:W-:Y:S04]  /*19af0*/  HMMA.16816.F32 R44, R152.reuse, R168, R44 ;  /* 0x000000a8982c723c */ /* 0x060fe8000000182c */
[C---:B------:R-:W-:Y:S02]  /*19b00*/  FMUL.FTZ R57, R2.reuse, R57 ;  /* 0x0000003902397220 */ /* 0x040fe40000410000 */
[C---:B------:R-:W-:Y:S02]  /*19b10*/  FMUL.FTZ R60, R2.reuse, R60 ;  /* 0x0000003c023c7220 */ /* 0x040fe40000410000 */
[C---:B------:R-:W-:Y:S01]  /*19b20*/  HMMA.16816.F32 R48, R152.reuse, R170, R48 ;  /* 0x000000aa9830723c */ /* 0x040fe20000001830 */
[----:B------:R-:W5:Y:S01]  /*19b30*/  LDSM.16.MT88.4 R168, [R208+0x7080] ;  /* 0x00708000d0a8783b */ /* 0x000f620000004200 */
[----:B------:R-:W3:Y:S02]  /*19b40*/  MUFU.EX2 R234, R234 ;  /* 0x000000ea00ea7308 */ /* 0x000ee40000000800 */
[----:B------:R-:W-:Y:S02]  /*19b50*/  FMUL.FTZ R61, R2, R61 ;  /* 0x0000003d023d7220 */ /* 0x000fe40000410000 */
        /* <DEDUP_REMOVED lines=10> */
[----:B------:R-:W-:Y:S01]  /*19c00*/  FMUL.FTZ R69, R2, R69 ;  /* 0x0000004502457220 */ /* 0x000fe20000410000 */
[----:B------:R-:W1:Y:S01]  /*19c10*/  MUFU.EX2 R236, R236 ;  /* 0x000000ec00ec7308 */ /* 0x000e620000000800 */
[C---:B--2---:R-:W-:Y:S04]  /*19c20*/  HMMA.16816.F32 R60, R152.reuse, R164, R60 ;  /* 0x000000a4983c723c */ /* 0x044fe8000000183c */
[C---:B------:R-:W-:Y:S02]  /*19c30*/  FMUL.FTZ R70, R0.reuse, R70 ;  /* 0x0000004600467220 */ /* 0x040fe40000410000 */
[----:B------:R-:W-:Y:S02]  /*19c40*/  FMUL.FTZ R71, R0, R71 ;  /* 0x0000004700477220 */ /* 0x000fe40000410000 */
[C---:B------:R-:W-:Y:S01]  /*19c50*/  HMMA.16816.F32 R64, R152.reuse, R166, R64 ;  /* 0x000000a69840723c */ /* 0x040fe20000001840 */
[----:B------:R-:W2:Y:S01]  /*19c60*/  LDSM.16.MT88.4 R164, [R205+0x7080] ;  /* 0x00708000cda4783b */ /* 0x000ea20000004200 */
[----:B------:R-:W1:Y:S02]  /*19c70*/  MUFU.EX2 R235, R235 ;  /* 0x000000eb00eb7308 */ /* 0x000e640000000800 */
[C---:B------:R-:W-:Y:S02]  /*19c80*/  FMUL.FTZ R72, R2.reuse, R72 ;  /* 0x0000004802487220 */ /* 0x040fe40000410000 */
[----:B------:R-:W-:Y:S02]  /*19c90*/  FMUL.FTZ R73, R2, R73 ;  /* 0x0000004902497220 */ /* 0x000fe40000410000 */
[C---:B-----5:R-:W-:Y:S04]  /*19ca0*/  HMMA.16816.F32 R68, R152.reuse, R168, R68 ;  /* 0x000000a89844723c */ /* 0x060fe80000001844 */
[C---:B------:R-:W-:Y:S01]  /*19cb0*/  FMUL.FTZ R74, R0.reuse, R74 ;  /* 0x0000004a004a7220 */ /* 0x040fe20000410000 */
[----:B------:R-:W5:Y:S01]  /*19cc0*/  MUFU.EX2 R237, R237 ;  /* 0x000000ed00ed7308 */ /* 0x000f620000000800 */
        /* <DEDUP_REMOVED lines=75> */
[C---:B------:R-:W-:Y:S03]  /*1a180*/  HMMA.16816.F32 R124, R152.reuse, R12, R124 ;  /* 0x0000000c987c723c */ /* 0x040fe6000000187c */
[C---:B------:R-:W-:Y:S02]  /*1a190*/  FMUL.FTZ R130, R0.reuse, R130 ;  /* 0x0000008200827220 */ /* 0x040fe40000410000 */
[----:B------:R-:W-:Y:S02]  /*1a1a0*/  FMUL.FTZ R131, R0, R131 ;  /* 0x0000008300837220 */ /* 0x000fe40000410000 */
[----:B------:R-:W-:Y:S01]  /*1a1b0*/  F2FP.PACK_AB R12, R184, R181 ;  /* 0x000000b5b80c723e */ /* 0x000fe200000000ff */
[----:B------:R-:W-:Y:S01]  /*1a1c0*/  FFMA.FTZ R158, R2, R231, R158 ;  /* 0x000000e7029e7223 */ /* 0x000fe2000001009e */
[----:B----4-:R-:W-:Y:S03]  /*1a1d0*/  F2FP.PACK_AB R13, R186, R183 ;  /* 0x000000b7ba0d723e */ /* 0x010fe600000000ff */
[----:B------:R-:W-:Y:S01]  /*1a1e0*/  HMMA.16816.F32 R128, R152, R14, R128 ;  /* 0x0000000e9880723c */ /* 0x000fe20000001880 */
[----:B------:R-:W4:Y:S02]  /*1a1f0*/  LDSM.16.MT88.4 R152, [R208+0x6080] ;  /* 0x00608000d098783b */ /* 0x000f240000004200 */
[----:B------:R-:W-:Y:S02]  /*1a200*/  FFMA.FTZ R6, R0, R229, R6 ;  /* 0x000000e500067223 */ /* 0x000fe40000010006 */
[----:B------:R-:W-:Y:S02]  /*1a210*/  FADD.FTZ R158, R5, R158 ;  /* 0x0000009e059e7221 */ /* 0x000fe40000010000 */
[----:B------:R-:W-:Y:S01]  /*1a220*/  F2FP.PACK_AB R14, R188, R185 ;  /* 0x000000b9bc0e723e */ /* 0x000fe200000000ff */
[----:B------:R-:W-:Y:S01]  /*1a230*/  FADD.FTZ R6, R7, R6 ;  /* 0x0000000607067221 */ /* 0x000fe20000010000 */
[----:B------:R-:W-:Y:S03]  /*1a240*/  F2FP.PACK_AB R15, R190, R187 ;  /* 0x000000bbbe0f723e */ /* 0x000fe600000000ff */
[----:B------:R-:W-:Y:S02]  /*1a250*/  FADD.FTZ R159, R159, R158 ;  /* 0x0000009e9f9f7221 */ /* 0x000fe40000010000 */
[----:B------:R-:W-:Y:S02]  /*1a260*/  FADD.FTZ R157, R157, R6 ;  /* 0x000000069d9d7221 */ /* 0x000fe40000010000 */
[C---:B-1----:R-:W-:Y:S05]  /*1a270*/  HMMA.16816.F32 R8, R12.reuse, R160, R8 ;  /* 0x000000a00c08723c */ /* 0x042fea0000001808 */
[----:B------:R-:W-:Y:S02]  /*1a280*/  FADD.FTZ R180, R180, R159 ;  /* 0x0000009fb4b47221 */ /* 0x000fe40000010000 */
[----:B------:R-:W-:Y:S01]  /*1a290*/  FADD.FTZ R182, R182, R157 ;  /* 0x0000009db6b67221 */ /* 0x000fe20000010000 */
[C---:B------:R-:W-:Y:S01]  /*1a2a0*/  HMMA.16816.F32 R132, R12.reuse, R162, R132 ;  /* 0x000000a20c84723c */ /* 0x040fe20000001884 */
[----:B------:R-:W1:Y:S03]  /*1a2b0*/  LDSM.16.MT88.4 R160, [R206+0x6080] ;  /* 0x00608000cea0783b */ /* 0x000e660000004200 */
[----:B------:R-:W-:Y:S01]  /*1a2c0*/  MOV R157, R156 ;  /* 0x0000009c009d7202 */ /* 0x000fe20000000f00 */
[----:B------:R-:W-:Y:S02]  /*1a2d0*/  FADD.FTZ R181, R181, R180 ;  /* 0x000000b4b5b57221 */ /* 0x000fe40000010000 */
[----:B------:R-:W-:Y:S01]  /*1a2e0*/  FADD.FTZ R183, R183, R182 ;  /* 0x000000b6b7b77221 */ /* 0x000fe20000010000 */
[C---:B------:R-:W-:Y:S04]  /*1a2f0*/  HMMA.16816.F32 R136, R12.reuse, R16, R136 ;  /* 0x000000100c88723c */ /* 0x040fe80000001888 */
        /* <DEDUP_REMOVED lines=36> */
[C---:B------:R-:W-:Y:S01]  /*1a540*/  HMMA.16816.F32 R96, R12.reuse, R162, R96 ;  /* 0x000000a20c60723c */ /* 0x040fe20000001860 */
[----:B------:R-:W-:Y:S07]  /*1a550*/  LDSM.16.MT88.4 R160, [R205+0x5080] ;  /* 0x00508000cda0783b */ /* 0x000fee0000004200 */
[C---:B------:R-:W-:Y:S08]  /*1a560*/  HMMA.16816.F32 R100, R12.reuse, R16, R100 ;  /* 0x000000100c64723c */ /* 0x040ff00000001864 */
[C---:B------:R-:W-:Y:S01]  /*1a570*/  HMMA.16816.F32 R104, R12.reuse, R18, R104 ;  /* 0x000000120c68723c */ /* 0x040fe20000001868 */
[----:B------:R-:W1:Y:S07]  /*1a580*/  LDSM.16.MT88.4 R16, [R208+0x5080] ;  /* 0x00508000d010783b */ /* 0x000e6e0000004200 */
[C---:B--2---:R-:W-:Y:S08]  /*1a590*/  HMMA.16816.F32 R108, R12.reuse, R164, R108 ;  /* 0x000000a40c6c723c */ /* 0x044ff0000000186c */
[C---:B------:R-:W-:Y:S01]  /*1a5a0*/  HMMA.16816.F32 R112, R12.reuse, R166, R112 ;  /* 0x000000a60c70723c */ /* 0x040fe20000001870 */
[----:B------:R-:W-:Y:S07]  /*1a5b0*/  LDSM.16.MT88.4 R164, [R204+0x6880] ;  /* 0x00688000cca4783b */ /* 0x000fee0000004200 */
[C---:B------:R-:W-:Y:S08]  /*1a5c0*/  HMMA.16816.F32 R116, R12.reuse, R20, R116 ;  /* 0x000000140c74723c */ /* 0x040ff00000001874 */
[C---:B------:R-:W-:Y:S01]  /*1a5d0*/  HMMA.16816.F32 R120, R12.reuse, R22, R120 ;  /* 0x000000160c78723c */ /* 0x040fe20000001878 */
[----:B------:R-:W2:Y:S07]  /*1a5e0*/  LDSM.16.MT88.4 R20, [R204+0x5080] ;  /* 0x00508000cc14783b */ /* 0x000eae0000004200 */
[C---:B---3--:R-:W-:Y:S08]  /*1a5f0*/  HMMA.16816.F32 R124, R12.reuse, R152, R124 ;  /* 0x000000980c7c723c */ /* 0x048ff0000000187c */
[----:B------:R-:W-:Y:S07]  /*1a600*/  HMMA.16816.F32 R128, R12, R154, R128 ;  /* 0x0000009a0c80723c */ /* 0x000fee0000001880 */
[----:B------:R-:W-:Y:S01]  /*1a610*/  F2FP.PACK_AB R12, R234, R189 ;  /* 0x000000bdea0c723e */ /* 0x000fe200000000ff */
[----:B------:R-:W-:Y:S01]  /*1a620*/  FADD.FTZ R189, R189, R188 ;  /* 0x000000bcbdbd7221 */ /* 0x000fe20000010000 */
[----:B------:R-:W-:Y:S03]  /*1a630*/  F2FP.PACK_AB R13, R236, R191 ;  /* 0x000000bfec0d723e */ /* 0x000fe600000000ff */
[----:B------:R-:W-:Y:S01]  /*1a640*/  F2FP.PACK_AB R14, R238, R235 ;  /* 0x000000ebee0e723e */ /* 0x000fe200000000ff */
[----:B------:R-:W-:Y:S01]  /*1a650*/  FADD.FTZ R191, R191, R190 ;  /* 0x000000bebfbf7221 */ /* 0x000fe20000010000 */
[----:B-----5:R-:W-:Y:S01]  /*1a660*/  F2FP.PACK_AB R15, R240, R237 ;  /* 0x000000edf00f723e */ /* 0x020fe200000000ff */
[----:B------:R-:W-:Y:S02]  /*1a670*/  FADD.FTZ R234, R234, R189 ;  /* 0x000000bdeaea7221 */ /* 0x000fe40000010000 */
[----:B------:R-:W-:Y:S02]  /*1a680*/  FADD.FTZ R236, R236, R191 ;  /* 0x000000bfecec7221 */ /* 0x000fe40000010000 */
[----:B------:R-:W-:Y:S02]  /*1a690*/  FADD.FTZ R231, R235, R234 ;  /* 0x000000eaebe77221 */ /* 0x000fe40000010000 */
[C---:B-1----:R-:W-:Y:S01]  /*1a6a0*/  HMMA.16816.F32 R152, R12.reuse, R16, R8 ;  /* 0x000000100c98723c */ /* 0x042fe20000001808 */
[----:B------:R-:W1:Y:S02]  /*1a6b0*/  LDSM.16.MT88.4 R8, [R208+0x6880] ;  /* 0x00688000d008783b */ /* 0x000e640000004200 */
[----:B------:R-:W-:Y:S02]  /*1a6c0*/  FADD.FTZ R229, R237, R236 ;  /* 0x000000ecede57221 */ /* 0x000fe40000010000 */
[----:B------:R-:W-:Y:S02]  /*1a6d0*/  FADD.FTZ R231, R238, R231 ;  /* 0x000000e7eee77221 */ /* 0x000fe40000010000 */
[----:B------:R-:W-:Y:S01]  /*1a6e0*/  FADD.FTZ R229, R240, R229 ;  /* 0x000000e5f0e57221 */ /* 0x000fe20000010000 */
[C---:B------:R-:W-:Y:S01]  /*1a6f0*/  HMMA.16816.F32 R132, R12.reuse, R18, R132 ;  /* 0x000000120c84723c */ /* 0x040fe20000001884 */
[----:B------:R-:W3:Y:S07]  /*1a700*/  LDSM.16.MT88.4 R16, [R206+0x6880] ;  /* 0x00688000ce10783b */ /* 0x000eee0000004200 */
[C---:B------:R-:W-:Y:S08]  /*1a710*/  HMMA.16816.F32 R136, R12.reuse, R24, R136 ;  /* 0x000000180c88723c */ /* 0x040ff00000001888 */
        /* <DEDUP_REMOVED lines=15> */
[C---:B------:R-:W-:Y:S08]  /*1a810*/  HMMA.16816.F32 R56, R12.reuse, R26, R56 ;  /* 0x0000001a0c38723c */ /* 0x040ff00000001838 */
[C---:B------:R-:W-:Y:S08]  /*1a820*/  HMMA.16816.F32 R60, R12.reuse, R164, R60 ;  /* 0x000000a40c3c723c */ /* 0x040ff0000000183c */
[C---:B------:R-:W-:Y:S08]  /*1a830*/  HMMA.16816.F32 R64, R12.reuse, R166, R64 ;  /* 0x000000a60c40723c */ /* 0x040ff00000001840 */
        /* <DEDUP_REMOVED lines=13> */
[C---:B---3--:R-:W-:Y:S08]  /*1a910*/  HMMA.16816.F32 R116, R12.reuse, R16, R116 ;  /* 0x000000100c74723c */ /* 0x048ff00000001874 */
[C---:B------:R-:W-:Y:S08]  /*1a920*/  HMMA.16816.F32 R120, R12.reuse, R18, R120 ;  /* 0x000000120c78723c */ /* 0x040ff00000001878 */
[C---:B--2---:R-:W-:Y:S08]  /*1a930*/  HMMA.16816.F32 R124, R12.reuse, R20, R124 ;  /* 0x000000140c7c723c */ /* 0x044ff0000000187c */
[----:B------:R-:W-:Y:S01]  /*1a940*/  HMMA.16816.F32 R128, R12, R22, R128 ;  /* 0x000000160c80723c */ /* 0x000fe20000001880 */
[----:B------:R-:W-:-:S07]  /*1a950*/  @P0 BRA `(.L_x_3510) ;  /* 0xffffd4b000000947 */ /* 0x000fce000383ffff */
.L_x_3505:
[----:B------:R-:W1:Y:S01]  /*1a960*/  SHFL.BFLY PT, R6, R231, 0x2, 0x1f ;  /* 0x0c401f00e7067f89 */ /* 0x000e6200000e0000 */
[----:B------:R-:W-:-:S02]  /*1a970*/  MOV R4, RZ ;  /* 0x000000ff00047202 */ /* 0x000fc40000000f00 */
[----:B------:R-:W-:Y:S01]  /*1a980*/  MOV R2, RZ ;  /* 0x000000ff00027202 */ /* 0x000fe20000000f00 */
[----:B------:R-:W2:Y:S01]  /*1a990*/  SHFL.BFLY PT, R0, R229, 0x2, 0x1f ;  /* 0x0c401f00e5007f89 */ /* 0x000ea200000e0000 */
        /* <DEDUP_REMOVED lines=12> */
[----:B------:R-:W-:-:S04]  /*1aa60*/  @P0 MOV R8, 0x3f317218 ;  /* 0x3f31721800080802 */ /* 0x000fc80000000f00 */
        /* <DEDUP_REMOVED lines=13> */
[----:B------:R-:W-:Y:S02]  /*1ab40*/  @P1 FMUL.FTZ R5, R9, c[0x0][0x2d0] ;  /* 0x0000b40009051a20 */ /* 0x000fe40000410000 */
        /* <DEDUP_REMOVED lines=124> */
.L_x_3421:
        /* <DEDUP_REMOVED lines=20> */
[----:B-1-3--:R-:W-:Y:S02]  /*1b450*/  SHF.R.S32.HI R3, RZ, 0x1f, R0 ;  /* 0x0000001fff037819 */ /* 0x00afe40000011400 */
[----:B------:R-:W-:-:S02]  /*1b460*/  F2FP.PACK_AB R28, R29, R28 ;  /* 0x0000001c1d1c723e */ /* 0x000fc400000000ff */
[----:B------:R-:W-:Y:S02]  /*1b470*/  LEA.HI R2, R3, R0, RZ, 0x2 ;  /* 0x0000000003027211 */ /* 0x000fe400078f10ff */
[----:B------:R-:W-:Y:S02]  /*1b480*/  F2FP.PACK_AB R30, R31, R30 ;  /* 0x0000001e1f1e723e */ /* 0x000fe400000000ff */
[--C-:B------:R-:W-:Y:S02]  /*1b490*/  SHF.R.S32.HI R8, RZ, 0x2, R2.reuse ;  /* 0x00000002ff087819 */ /* 0x100fe40000011402 */
[----:B--2---:R-:W-:Y:S02]  /*1b4a0*/  SHF.R.S32.HI R5, RZ, 0x1f, R2 ;  /* 0x0000001fff057819 */ /* 0x004fe40000011402 */
[----:B------:R-:W-:Y:S02]  /*1b4b0*/  LOP3.LUT R9, R2, 0xfffffffc, RZ, 0xc0, !PT ;  /* 0xfffffffc02097812 */ /* 0x000fe400078ec0ff */
[----:B------:R-:W-:-:S02]  /*1b4c0*/  LEA.HI R5, R5, R8, RZ, 0x3 ;  /* 0x0000000805057211 */ /* 0x000fc400078f18ff */
[----:B------:R-:W-:Y:S01]  /*1b4d0*/  F2FP.PACK_AB R32, R33, R32 ;  /* 0x000000202120723e */ /* 0x000fe200000000ff */
[----:B------:R-:W-:Y:S01]  /*1b4e0*/  IMAD.IADD R9, R0, 0x1, -R9 ;  /* 0x0000000100097824 */ /* 0x000fe200078e0a09 */
[----:B------:R-:W-:Y:S02]  /*1b4f0*/  LOP3.LUT R5, R5, 0xfffffff8, RZ, 0xc0, !PT ;  /* 0xfffffff805057812 */ /* 0x000fe400078ec0ff */
[----:B------:R-:W-:Y:S02]  /*1b500*/  F2FP.PACK_AB R34, R35, R34 ;  /* 0x000000222322723e */ /* 0x000fe400000000ff */
[----:B------:R-:W-:Y:S01]  /*1b510*/  F2FP.PACK_AB R36, R37, R36 ;  /* 0x000000242524723e */ /* 0x000fe200000000ff */
[----:B------:R-:W-:Y:S01]  /*1b520*/  IMAD.IADD R8, R8, 0x1, -R5 ;  /* 0x0000000108087824 */ /* 0x000fe200078e0a05 */
[----:B------:R-:W-:Y:S02]  /*1b530*/  LEA.HI R5, R3, R0, RZ, 0x5 ;  /* 0x0000000003057211 */ /* 0x000fe400078f28ff */
[----:B------:R-:W-:Y:S01]  /*1b540*/  F2FP.PACK_AB R38, R39, R38 ;  /* 0x000000262726723e */ /* 0x000fe200000000ff */
[----:B------:R-:W-:Y:S01]  /*1b550*/  IMAD.SHL.U32 R10, R8, 0x40, RZ ;  /* 0x00000040080a7824 */ /* 0x000fe200078e00ff */
[----:B------:R-:W-:-:S02]  /*1b560*/  SHF.R.S32.HI R2, RZ, 0x5, R5 ;  /* 0x00000005ff027819 */ /* 0x000fc40000011405 */
[----:B------:R-:W-:Y:S02]  /*1b570*/  LOP3.LUT R12, R8, 0x1, RZ, 0xc0, !PT ;  /* 0x00000001080c7812 */ /* 0x000fe400078ec0ff */
        /* <DEDUP_REMOVED lines=13> */
[C---:B------:R-:W-:Y:S01]  /*1b650*/  IMAD.IADD R15, R11.reuse, 0x1, R8 ;  /* 0x000000010b0f7824 */ /* 0x040fe200078e0208 */
[C---:B------:R-:W-:Y:S02]  /*1b660*/  IADD3 R10, R11.reuse, 0x80, RZ ;  /* 0x000000800b0a7810 */ /* 0x040fe40007ffe0ff */
[----:B------:R-:W-:Y:S02]  /*1b670*/  IADD3 R13, R11, 0x70, RZ ;  /* 0x000000700b0d7810 */ /* 0x000fe40007ffe0ff */
[----:B------:R-:W-:Y:S01]  /*1b680*/  @P0 IADD3 R13, R10, 0x10, RZ ;  /* 0x000000100a0d0810 */ /* 0x000fe20007ffe0ff */
[----:B------:R-:W-:Y:S01]  /*1b690*/  IMAD.MOV.U32 R10, RZ, RZ, 0x40 ;  /* 0x00000040ff0a7424 */ /* 0x000fe200078e00ff */
[----:B------:R-:W-:-:S02]  /*1b6a0*/  F2FP.PACK_AB R46, R47, R46 ;  /* 0x0000002e2f2e723e */ /* 0x000fc400000000ff */
[----:B------:R-:W-:Y:S01]  /*1b6b0*/  F2FP.PACK_AB R48, R49, R48 ;  /* 0x000000303130723e */ /* 0x000fe200000000ff */
[--C-:B------:R-:W-:Y:S01]  /*1b6c0*/  IMAD.IADD R17, R8, 0x1, R13.reuse ;  /* 0x0000000108117824 */ /* 0x100fe200078e020d */
[----:B------:R-:W-:Y:S02]  /*1b6d0*/  SEL R10, R10, 0xffffffc0, !P2 ;  /* 0xffffffc00a0a7807 */ /* 0x000fe40005000000 */
        /* <DEDUP_REMOVED lines=9> */
[----:B------:R-:W-:Y:S01]  /*1b770*/  F2FP.PACK_AB R58, R59, R58 ;  /* 0x0000003a3b3a723e */ /* 0x000fe200000000ff */
[----:B------:R-:W-:Y:S01]  /*1b780*/  IMAD.U32 R10, RZ, RZ, UR4 ;  /* 0x00000004ff0a7e24 */ /* 0x000fe2000f8e00ff */
        /* <DEDUP_REMOVED lines=124> */
.L_x_3512:
[----:B---3--:R-:W-:Y:S01]  /*1bf50*/  SHF.R.S32.HI R11, RZ, 0x1f, R2 ;  /* 0x0000001fff0b7819 */ /* 0x008fe20000011402 */
        /* <DEDUP_REMOVED lines=156> */
.L_x_3514:
[----:B--234-:R-:W-:Y:S05]  /*1c920*/  BSYNC B0 ;  /* 0x0000000000007941 */ /* 0x01cfea0003800000 */
.L_x_3513:
        /* <DEDUP_REMOVED lines=30> */
.L_x_3516:
[----:B------:R-:W-:Y:S05]  /*1cb10*/  BSYNC B0 ;  /* 0x0000000000007941 */ /* 0x000fea0003800000 */
.L_x_3515:
        /* <DEDUP_REMOVED lines=30> */
.L_x_3518:
[----:B------:R-:W-:Y:S05]  /*1cd00*/  BSYNC B0 ;  /* 0x0000000000007941 */ /* 0x000fea0003800000 */
.L_x_3517:
        /* <DEDUP_REMOVED lines=31> */
.L_x_3511:
        /* <DEDUP_REMOVED lines=10> */
[----:B------:R-:W4:Y:S01]  /*1cfa0*/  @P0 LDG.E R0, [R6.64] ;  /* 0x0000001a06000981 */ /* 0x000f22000c1e1900 */
[----:B------:R-:W-:Y:S01]  /*1cfb0*/  UISETP.NE.U32.AND UP0, UPT, URZ, UR4, UPT ;  /* 0x000000043f00728c */ /* 0x000fe2000bf05070 */
[----:B------:R-:W-:-:S03]  /*1cfc0*/  IMAD.MOV.U32 R4, RZ, RZ, c[0x0][0x388] ;  /* 0x0000e200ff047624 */ /* 0x000fc600078e00ff */
[----:B------:R-:W-:-:S03]  /*1cfd0*/  UISETP.NE.AND.EX UP0, UPT, URZ, UR5, UPT, UP0 ;  /* 0x000000053f00728c */ /* 0x000fc6000bf05300 */
[----:B------:R-:W-:-:S03]  /*1cfe0*/  ULDC.64 UR4, c[0x0][0x508] ;  /* 0x0001420000047ab9 */ /* 0x000fc60000000a00 */
[----:B------:R-:W-:-:S05]  /*1cff0*/  PLOP3.LUT P1, PT, PT, PT, UP0, 0x80, 0x0 ;  /* 0x000000000000781c */ /* 0x000fca0003f2f008 */
[----:B------:R-:W-:-:S06]  /*1d000*/  @UP0 UIMAD.WIDE UR4, UR22, UR6, UR4 ;  /* 0x00000006160402a5 */ /* 0x000fcc000f8e0204 */
[----:B------:R-:W-:Y:S01]  /*1d010*/  MOV R2, UR4 ;  /* 0x0000000400027c02 */ /* 0x000fe20008000f00 */
[----:B---3--:R-:W-:-:S05]  /*1d020*/  IMAD.U32 R3, RZ, RZ, UR5 ;  /* 0x00000005ff037e24 */ /* 0x008fca000f8e00ff */
[----:B------:R1:W5:Y:S01]  /*1d030*/  @P1 LDG.E R4, [R2.64] ;  /* 0x0000001a02041981 */ /* 0x000362000c1e1900 */
[----:B------:R-:W-:Y:S02]  /*1d040*/  UMOV UR8, URZ ;  /* 0x0000003f00087c82 */ /* 0x000fe40008000000 */
[----:B------:R-:W-:Y:S01]  /*1d050*/  UMOV UR9, URZ ;  /* 0x0000003f00097c82 */ /* 0x000fe20008000000 */
[----:B----4-:R-:W3:Y:S02]  /*1d060*/  @P0 R2UR UR5, R0 ;  /* 0x00000000000503c2 */ /* 0x010ee400000e0000 */
        /* <DEDUP_REMOVED lines=8> */
.L_x_3519:
        /* <DEDUP_REMOVED lines=43> */
.L_x_3521:
[----:B------:R-:W-:Y:S05]  /*1d3a0*/  BSYNC B0 ;  /* 0x0000000000007941 */ /* 0x000fea0003800000 */
.L_x_3520:
        /* <DEDUP_REMOVED lines=77> */
.L_x_3523:
[----:B------:R-:W-:Y:S05]  /*1d880*/  BSYNC B0 ;  /* 0x0000000000007941 */ /* 0x000fea0003800000 */
.L_x_3522:
        /* <DEDUP_REMOVED lines=27> */
.L_x_3525:
[----:B------:R-:W-:Y:S05]  /*1da40*/  BSYNC B0 ;  /* 0x0000000000007941 */ /* 0x000fea0003800000 */
.L_x_3524:
        /* <DEDUP_REMOVED lines=27> */
.L_x_3527:
[----:B------:R-:W-:Y:S05]  /*1dc00*/  BSYNC B0 ;  /* 0x0000000000007941 */ /* 0x000fea0003800000 */
.L_x_3526:
        /* <DEDUP_REMOVED lines=28> */
.L_x_3494:
[----:B------:R-:W-:Y:S01]  /*1ddd0*/  IMAD.MOV.U32 R14, RZ, RZ, 0x1 ;  /* 0x00000001ff0e7424 */ /* 0x000fe200078e00ff */
[----:B-1----:R-:W-:Y:S02]  /*1dde0*/  MOV R13, 0x181f ;  /* 0x0000181f000d7802 */ /* 0x002fe40000000f00 */
[----:B------:R-:W-:Y:S02]  /*1ddf0*/  MOV R12, 0x1de10 ;  /* 0x0001de10000c7802 */ /* 0x000fe40000000f00 */
[----:B------:R-:W-:Y:S05]  /*1de00*/  CALL.REL.NOINC `($__internal_19_$__cuda_sm70_shflsync_idx_p) ;  /* 0x000001d000007944 */ /* 0x000fea0003c00000 */
[----:B--2---:R-:W-:Y:S01]  /*1de10*/  IMAD.MOV.U32 R0, RZ, RZ, R13 ;  /* 0x000000ffff007224 */ /* 0x004fe200078e000d */
[----:B-1----:R-:W-:Y:S01]  /*1de20*/  MOV R14, 0x1 ;  /* 0x00000001000e7802 */ /* 0x002fe20000000f00 */
[----:B------:R-:W-:Y:S01]  /*1de30*/  IMAD.MOV.U32 R15, RZ, RZ, R22 ;  /* 0x000000ffff0f7224 */ /* 0x000fe200078e0016 */
[----:B------:R-:W-:Y:S02]  /*1de40*/  MOV R13, 0x181f ;  /* 0x0000181f000d7802 */ /* 0x000fe40000000f00 */
[----:B------:R-:W-:Y:S02]  /*1de50*/  MOV R12, 0x1de70 ;  /* 0x0001de70000c7802 */ /* 0x000fe40000000f00 */
[----:B------:R-:W-:Y:S05]  /*1de60*/  CALL.REL.NOINC `($__internal_19_$__cuda_sm70_shflsync_idx_p) ;  /* 0x0000017000007944 */ /* 0x000fea0003c00000 */
[----:B-12---:R-:W-:Y:S05]  /*1de70*/  BRA `(.L_x_3528) ;  /* 0xffff47c000007947 */ /* 0x006fea000383ffff */
.L_x_3502:
[----:B----4-:R-:W-:Y:S01]  /*1de80*/  MOV R13, 0x181f ;  /* 0x0000181f000d7802 */ /* 0x010fe20000000f00 */
[----:B------:R-:W-:Y:S01]  /*1de90*/  IMAD.MOV.U32 R14, RZ, RZ, 0x1 ;  /* 0x00000001ff0e7424 */ /* 0x000fe200078e00ff */
[----:B------:R-:W-:Y:S02]  /*1dea0*/  MOV R12, 0x1dec0 ;  /* 0x0001dec0000c7802 */ /* 0x000fe40000000f00 */
[----:B-123--:R-:W-:Y:S05]  /*1deb0*/  CALL.REL.NOINC `($__internal_19_$__cuda_sm70_shflsync_idx_p) ;  /* 0x0000012000007944 */ /* 0x00efea0003c00000 */
[----:B-1----:R-:W-:Y:S01]  /*1dec0*/  MOV R14, 0x1 ;  /* 0x00000001000e7802 */ /* 0x002fe20000000f00 */
[----:B--2---:R-:W-:Y:S01]  /*1ded0*/  IMAD.MOV.U32 R8, RZ, RZ, R13 ;  /* 0x000000ffff087224 */ /* 0x004fe200078e000d */
[----:B------:R-:W-:Y:S01]  /*1dee0*/  MOV R13, 0x181f ;  /* 0x0000181f000d7802 */ /* 0x000fe20000000f00 */
[----:B------:R-:W-:Y:S01]  /*1def0*/  IMAD.MOV.U32 R15, RZ, RZ, R3 ;  /* 0x000000ffff0f7224 */ /* 0x000fe200078e0003 */
[----:B------:R-:W-:Y:S02]  /*1df00*/  MOV R12, 0x1df20 ;  /* 0x0001df20000c7802 */ /* 0x000fe40000000f00 */
[----:B------:R-:W-:Y:S05]  /*1df10*/  CALL.REL.NOINC `($__internal_19_$__cuda_sm70_shflsync_idx_p) ;  /* 0x000000c000007944 */ /* 0x000fea0003c00000 */
[----:B-12---:R-:W-:-:S05]  /*1df20*/  BRA `(.L_x_3529) ;  /* 0xffff720000007947 */ /* 0x006fca000383ffff */
.L_x_3508:
[----:B-1----:R-:W-:Y:S01]  /*1df30*/  MOV R13, 0x181f ;  /* 0x0000181f000d7802 */ /* 0x002fe20000000f00 */
[----:B------:R-:W-:Y:S01]  /*1df40*/  IMAD.MOV.U32 R14, RZ, RZ, 0x1 ;  /* 0x00000001ff0e7424 */ /* 0x000fe200078e00ff */
[----:B------:R-:W-:Y:S02]  /*1df50*/  MOV R12, 0x1df70 ;  /* 0x0001df70000c7802 */ /* 0x000fe40000000f00 */
[----:B---3--:R-:W-:Y:S05]  /*1df60*/  CALL.REL.NOINC `($__internal_19_$__cuda_sm70_shflsync_idx_p) ;  /* 0x0000007000007944 */ /* 0x008fea0003c00000 */
[----:B-1----:R-:W-:Y:S01]  /*1df70*/  MOV R14, 0x1 ;  /* 0x00000001000e7802 */ /* 0x002fe20000000f00 */
[----:B--2---:R-:W-:Y:S01]  /*1df80*/  IMAD.MOV.U32 R5, RZ, RZ, R13 ;  /* 0x000000ffff057224 */ /* 0x004fe200078e000d */
[----:B------:R-:W-:Y:S01]  /*1df90*/  MOV R13, 0x181f ;  /* 0x0000181f000d7802 */ /* 0x000fe20000000f00 */
[----:B------:R-:W-:Y:S01]  /*1dfa0*/  IMAD.MOV.U32 R15, RZ, RZ, R4 ;  /* 0x000000ffff0f7224 */ /* 0x000fe200078e0004 */
[----:B------:R-:W-:Y:S02]  /*1dfb0*/  MOV R12, 0x1dfd0 ;  /* 0x0001dfd0000c7802 */ /* 0x000fe40000000f00 */
[----:B------:R-:W-:Y:S05]  /*1dfc0*/  CALL.REL.NOINC `($__internal_19_$__cuda_sm70_shflsync_idx_p) ;  /* 0x0000001000007944 */ /* 0x000fea0003c00000 */
[----:B-12---:R-:W-:-:S05]  /*1dfd0*/  BRA `(.L_x_3530) ;  /* 0xffffa19000007947 */ /* 0x006fca000383ffff */
        .weak           $__internal_19_$__cuda_sm70_shflsync_idx_p
        .type           $__internal_19_$__cuda_sm70_shflsync_idx_p,@function
        .size           $__internal_19_$__cuda_sm70_shflsync_idx_p,(.L_x_3588 - $__internal_19_$__cuda_sm70_shflsync_idx_p)
$__internal_19_$__cuda_sm70_shflsync_idx_p:
[----:B------:R-:W-:Y:S01]  /*1dfe0*/  MOV R20, R12 ;  /* 0x0000000c00147202 */ /* 0x000fe20000000f00 */
[----:B------:R-:W-:Y:S04]  /*1dff0*/  WARPSYNC R218 ;  /* 0x000000da00007348 */ /* 0x000fe80003800000 */
[----:B------:R-:W-:Y:S01]  /*1e000*/  MOV R21, 0x0 ;  /* 0x0000000000157802 */ /* 0x000fe20000000f00 */
[----:B------:R1:W2:Y:S03]  /*1e010*/  SHFL.IDX PT, R13, R15, R14, R13 ;  /* 0x0000000e0f0d7389 */ /* 0x0002a600000e000d */
[----:B------:R-:W-:Y:S05]  /*1e020*/  RET.REL.NODEC R20 `(_ZN7cutlass13device_kernelIN5flash19enable_sm80_to_sm89INS1_16FlashAttnFwdSm80INS1_25CollectiveMainloopFwdSm80ILi8ELi1ELb0EN4cute5tupleIJNS5_1CILi128EEENS7_ILi48EEENS7_ILi256EEEEEELi256ENS_6half_tEfNS_4arch4Sm80ELb1ELb0ELb0ELb1ELb1ELb1ELb1ELb0EEENS1_21CollectiveEpilogueFwdINS6_IJS8_SA_S9_EEENS6_IJNS7_ILi1EEESI_SI_EEESC_SE_Li256ELb1ELb1ELb0ELb0EEENS1_19SingleTileSchedulerILb1ELb0ELb1ELi128EEEEEEEEEvNT_6ParamsE) ;  /* 0xfffe1fd014007950 */ /* 0x000fea0003c3ffff */
.L_x_3531:
        /* <DEDUP_REMOVED lines=13> */
.L_x_3588:


//--------------------- .nv.shared._ZN7cutlass13device_kernelIN5flash19enable_sm80_to_sm89INS1_16FlashAttnFwdSm80INS1_25CollectiveMainloopFwdSm80ILi8ELi1ELb1EN4cute5tupleIJNS5_1CILi128EEENS7_ILi64EEENS7_ILi256EEEEEELi256ENS_6half_tEfNS_4arch4Sm80ELb0ELb0ELb1ELb0ELb1ELb0ELb1ELb0EEENS1_21CollectiveEpilogueFwdINS6_IJS8_SA_S9_EEENS6_IJNS7_ILi1EEESI_SI_EEESC_SE_Li256ELb0ELb1ELb0ELb0EEENS1_19SingleTileSchedulerILb0ELb0ELb1ELi128EEEEEEEEEvNT_6ParamsE --------------------------
	.section	.nv.shared._ZN7cutlass13device_kernelIN5flash19enable_sm80_to_sm89INS1_16FlashAttnFwdSm80INS1_25CollectiveMainloopFwdSm80ILi8ELi1ELb1EN4cute5tupleIJNS5_1CILi128EEENS7_ILi64EEENS7_ILi256EEEEEELi256ENS_6half_tEfNS_4arch4Sm80ELb0ELb0ELb1ELb0ELb1ELb0ELb1ELb0EEENS1_21CollectiveEpilogueFwdINS6_IJS8_SA_S9_EEENS6_IJNS7_ILi1EEESI_SI_EEESC_SE_Li256ELb0ELb1ELb0ELb0EEENS1_19SingleTileSchedulerILb0ELb0ELb1ELi128EEEEEEEEEvNT_6ParamsE,"aw",@nobits
	.sectionflags	@""
	.align	16


//--------------------- .nv.global                --------------------------
	.section	.nv.global,"aw",@nobits
.nv.global:
	.type		_ZN83_INTERNAL_f6033e6a_47_flash_fwd_hdim256_fp16_paged_softcapall_sm80_cu_cf07d2ef_42274cute1_E,@object
	.size		_ZN83_INTERNAL_f6033e6a_47_flash_fwd_hdim256_fp16_paged_softcapall_sm80_cu_cf07d2ef_42274cute1_E,(_ZN83_INTERNAL_f6033e6a_47_flash_fwd_hdim256_fp16_paged_softcapall_sm80_cu_cf07d2ef_42274cuda3std3__45__cpo6cbeginE - _ZN83_INTERNAL_f6033e6a_47_flash_fwd_hdim256_fp16_paged_softcapall_sm80_cu_cf07d2ef_42274cute1_E)
_ZN83_INTERNAL_f6033e6a_47_flash_fwd_hdim256_fp16_paged_softcapall_sm80_cu_cf07d2ef_42274cute1_E:
	.zero		1
	.type		_ZN83_INTERNAL_f6033e6a_47_flash_fwd_hdim256_fp16_paged_softcapall_sm80_cu_cf07d2ef_42274cuda3std3__45__cpo6cbeginE,@object
	.size		_ZN83_INTERNAL_f6033e6a_47_flash_fwd_hdim256_fp16_paged_softcapall_sm80_cu_cf07d2ef_42274cuda3std3__45__cpo6cbeginE,(_ZN83_INTERNAL_f6033e6a_47_flash_fwd_hdim256_fp16_paged_softcapall_sm80_cu_cf07d2ef_42274cuda3std3__48in_placeE - _ZN83_INTERNAL_f6033e6a_47_flash_fwd_hdim256_fp16_paged_softcapall_sm80_cu_cf07d2ef_42274cuda3std3__45__cpo6cbeginE)
_ZN83_INTERNAL_f6033e6a_47_flash_fwd_hdim256_fp16_paged_softcapall_sm80_cu_cf07d2ef_42274cuda3std3__45__cpo6cbeginE:
	.zero		1
	.type		_ZN83_INTERNAL_f6033e6a_47_flash_fwd_hdim256_fp16_paged_softcapall_sm80_cu_cf07d2ef_42274cuda3std3__48in_placeE,@object
	.size		_ZN83_INTERNAL_f6033e6a_47_flash_fwd_hdim256_fp16_paged_softcapall_sm80_cu_cf07d2ef_42274cuda3std3__48in_placeE,(_ZN83_INTERNAL_f6033e6a_47_flash_fwd_hdim256_fp16_paged_softcapall_sm80_cu_cf07d2ef_42274cuda3std6ranges3__45__cpo9iter_moveE - _ZN83_INTERNAL_f6033e6a_47_flash_fwd_hdim256_fp16_paged_softcapall_sm80_cu_cf07d2ef_42274cuda3std3__48in_placeE)
_ZN83_INTERNAL_f6033e6a_47_flash_fwd_hdim256_fp16_paged_softcapall_sm80_cu_cf07d2ef_42274cuda3std3__48in_placeE:
	.zero		1
	.type		_ZN83_INTERNAL_f6033e6a_47_flash_fwd_hdim256_fp16_paged_softcapall_sm80_cu_cf07d2ef_42274cuda3std6ranges3__45__cpo9iter_moveE,@object
	.size		_ZN83_INTERNAL_f6033e6a_47_flash_fwd_hdim256_fp16_paged_softcapall_sm80_cu_cf07d2ef_42274cuda3std6ranges3__45__cpo9iter_moveE,(_ZN83_INTERNAL_f6033e6a_47_flash_fwd_hdim256_fp16_paged_softcapall_sm80_cu_cf07d2ef_42274cuda3std3__45__cpo5beginE - _ZN83_INTERNAL_f6033e6a_47_flash_fwd_hdim256_fp16_paged_softcapall_sm80_cu_cf07d2ef_42274cuda3std6ranges3__45__cpo9iter_moveE)
_ZN83_INTERNAL_f6033e6a_47_flash_fwd_hdim256_fp16_paged_softcapall_sm80_cu_cf07d2ef_42274cuda3std6ranges3__45__cpo9iter_moveE:
	.zero		1
	.type		_ZN83_INTERNAL_f6033e6a_47_flash_fwd_hdim256_fp16_paged_softcapall_sm80_cu_cf07d2ef_42274cuda3std3__45__cpo5beginE,@object
	.size		_ZN83_INTERNAL_f6033e6a_47_flash_fwd_hdim256_fp16_paged_softcapall_sm80_cu_cf07d2ef_42274cuda3std3__45__cpo5beginE,(_ZN83_INTERNAL_f6033e6a_47_flash_fwd_hdim256_fp16_paged_softcapall_sm80_cu_cf07d2ef_42274cuda3std3__485_GLOBAL__N__f6033e6a_47_flash_fwd_hdim256_fp16_paged_softcapall_sm80_cu_cf07d2ef_42276ignoreE - _ZN83_INTERNAL_f6033e6a_47_flash_fwd_hdim256_fp16_paged_softcapall_sm80_cu_cf07d2ef_42274cuda3std3__45__cpo5beginE)
_ZN83_INTERNAL_f6033e6a_47_flash_fwd_hdim256_fp16_paged_softcapall_sm80_cu_cf07d2ef_42274cuda3std3__45__cpo5beginE:
	.zero		1
	.type		_ZN83_INTERNAL_f6033e6a_47_flash_fwd_hdim256_fp16_paged_softcapall_sm80_cu_cf07d2ef_42274cuda3std3__485_GLOBAL__N__f6033e6a_47_flash_fwd_hdim256_fp16_paged_softcapall_sm80_cu_cf07d2ef_42276ignoreE,@object
	.size		_ZN83_INTERNAL_f6033e6a_47_flash_fwd_hdim256_fp16_paged_softcapall_sm80_cu_cf07d2ef_42274cuda3std3__485_GLOBAL__N__f6033e6a_47_flash_fwd_hdim256_fp16_paged_softcapall_sm80_cu_cf07d2ef_42276ignoreE,(_ZN83_INTERNAL_f6033e6a_47_flash_fwd_hdim256_fp16_paged_softcapall_sm80_cu_cf07d2ef_42274cute7productE - _ZN83_INTERNAL_f6033e6a_47_flash_fwd_hdim256_fp16_paged_softcapall_sm80_cu_cf07d2ef_42274cuda3std3__485_GLOBAL__N__f6033e6a_47_flash_fwd_hdim256_fp16_paged_softcapall_sm80_cu_cf07d2ef_42276ignoreE)
_ZN83_INTERNAL_f6033e6a_47_flash_fwd_hdim256_fp16_paged_softcapall_sm80_cu_cf07d2ef_42274cuda3std3__485_GLOBAL__N__f6033e6a_47_flash_fwd_hdim256_fp16_paged_softcapall_sm80_cu_cf07d2ef_42276ignoreE:
	.zero		1
	.type		_ZN83_INTERNAL_f6033e6a_47_flash_fwd_hdim256_fp16_paged_softcapall_sm80_cu_cf07d2ef_42274cute7productE,@object
	.size		_ZN83_INTERNAL_f6033e6a_47_flash_fwd_hdim256_fp16_paged_softcapall_sm80_cu_cf07d2ef_42274cute7productE,(_ZN83_INTERNAL_f6033e6a_47_flash_fwd_hdim256_fp16_paged_softcapall_sm80_cu_cf07d2ef_42274cuda3std3__45__cpo3endE - _ZN83_INTERNAL_f6033e6a_47_flash_fwd_hdim256_fp16_paged_softcapall_sm80_cu_cf07d2ef_42274cute7productE)
_ZN83_INTERNAL_f6033e6a_47_flash_fwd_hdim256_fp16_paged_softcapall_sm80_cu_cf07d2ef_42274cute7productE:
	.zero		1
	.type		_ZN83_INTERNAL_f6033e6a_47_flash_fwd_hdim256_fp16_paged_softcapall_sm80_cu_cf07d2ef_42274cuda3std3__45__cpo3endE,@object
	.size		_ZN83_INTERNAL_f6033e6a_47_flash_fwd_hdim256_fp16_paged_softcapall_sm80_cu_cf07d2ef_42274cuda3std3__45__cpo3endE,(_ZN83_INTERNAL_f6033e6a_47_flash_fwd_hdim256_fp16_paged_softcapall_sm80_cu_cf07d2ef_42274cuda3std3__419piecewise_constructE - _ZN83_INTERNAL_f6033e6a_47_flash_fwd_hdim256_fp16_paged_softcapall_sm80_cu_cf07d2ef_42274cuda3std3__45__cpo3endE)
_ZN83_INTERNAL_f6033e6a_47_flash_fwd_hdim256_fp16_paged_softcapall_sm80_cu_cf07d2ef_42274cuda3std3__45__cpo3endE:
	.zero		1
	.type		_ZN83_INTERNAL_f6033e6a_47_flash_fwd_hdim256_fp16_paged_softcapall_sm80_cu_cf07d2ef_42274cuda3std3__419piecewise_constructE,@object
	.size		_ZN83_INTERNAL_f6033e6a_47_flash_fwd_hdim256_fp16_paged_softcapall_sm80_cu_cf07d2ef_42274cuda3std3__419piecewise_constructE,(_ZN83_INTERNAL_f6033e6a_47_flash_fwd_hdim256_fp16_paged_softcapall_sm80_cu_cf07d2ef_42274cuda3std3__45__cpo4cendE - _ZN83_INTERNAL_f6033e6a_47_flash_fwd_hdim256_fp16_paged_softcapall_sm80_cu_cf07d2ef_42274cuda3std3__419piecewise_constructE)
_ZN83_INTERNAL_f6033e6a_47_flash_fwd_hdim256_fp16_paged_softcapall_sm80_cu_cf07d2ef_42274cuda3std3__419piecewise_constructE:
	.zero		1
	.type		_ZN83_INTERNAL_f6033e6a_47_flash_fwd_hdim256_fp16_paged_softcapall_sm80_cu_cf07d2ef_42274cuda3std3__45__cpo4cendE,@object
	.size		_ZN83_INTERNAL_f6033e6a_47_flash_fwd_hdim256_fp16_paged_softcapall_sm80_cu_cf07d2ef_42274cuda3std3__45__cpo4cendE,(_ZN83_INTERNAL_f6033e6a_47_flash_fwd_hdim256_fp16_paged_softcapall_sm80_cu_cf07d2ef_42274cuda3std6ranges3__45__cpo4swapE - _ZN83_INTERNAL_f6033e6a_47_flash_fwd_hdim256_fp16_paged_softcapall_sm80_cu_cf07d2ef_42274cuda3std3__45__cpo4cendE)
_ZN83_INTERNAL_f6033e6a_47_flash_fwd_hdim256_fp16_paged_softcapall_sm80_cu_cf07d2ef_42274cuda3std3__45__cpo4cendE:
	.zero		1
	.type		_ZN83_INTERNAL_f6033e6a_47_flash_fwd_hdim256_fp16_paged_softcapall_sm80_cu_cf07d2ef_42274cuda3std6ranges3__45__cpo4swapE,@object
	.size		_ZN83_INTERNAL_f6033e6a_47_flash_fwd_hdim256_fp16_paged_softcapall_sm80_cu_cf07d2ef_42274cuda3std6ranges3__45__cpo4swapE,(.L_7 - _ZN83_INTERNAL_f6033e6a_47_flash_fwd_hdim256_fp16_paged_softcapall_sm80_cu_cf07d2ef_42274cuda3std6ranges3__45__cpo4swapE)
_ZN83_INTERNAL_f6033e6a_47_flash_fwd_hdim256_fp16_paged_softcapall_sm80_cu_cf07d2ef_42274cuda3std6ranges3__45__cpo4swapE:
	.zero		1
.L_7:


//--------------------- .nv.shared._ZN7cutlass13device_kernelIN5flash19enable_sm80_to_sm89INS1_16FlashAttnFwdSm80INS1_25CollectiveMainloopFwdSm80ILi8ELi1ELb1EN4cute5tupleIJNS5_1CILi128EEENS7_ILi64EEENS7_ILi256EEEEEELi256ENS_6half_tEfNS_4arch4Sm80ELb0ELb0ELb1ELb1ELb1ELb0ELb1ELb0EEENS1_21CollectiveEpilogueFwdINS6_IJS8_SA_S9_EEENS6_IJNS7_ILi1EEESI_SI_EEESC_SE_Li256ELb1ELb1ELb0ELb0EEENS1_19SingleTileSchedulerILb1ELb0ELb1ELi128EEEEEEEEEvNT_6ParamsE --------------------------
	.section	.nv.shared._ZN7cutlass13device_kernelIN5flash19enable_sm80_to_sm89INS1_16FlashAttnFwdSm80INS1_25CollectiveMainloopFwdSm80ILi8ELi1ELb1EN4cute5tupleIJNS5_1CILi128EEENS7_ILi64EEENS7_ILi256EEEEEELi256ENS_6half_tEfNS_4arch4Sm80ELb0ELb0ELb1ELb1ELb1ELb0ELb1ELb0EEENS1_21CollectiveEpilogueFwdINS6_IJS8_SA_S9_EEENS6_IJNS7_ILi1EEESI_SI_EEESC_SE_Li256ELb1ELb1ELb0ELb0EEENS1_19SingleTileSchedulerILb1ELb0ELb1ELi128EEEEEEEEEvNT_6ParamsE,"aw",@nobits
	.sectionflags	@""
	.align	16


//--------------------- .nv.shared._ZN7cutlass13device_kernelIN5flash19enable_sm80_to_sm89INS1_16FlashAttnFwdSm80INS1_25CollectiveMainloopFwdSm80ILi8ELi1ELb0EN4cute5tupleIJNS5_1CILi128EEENS7_ILi32EEENS7_ILi256EEEEEELi256ENS_6half_tEfNS_4arch4Sm80ELb0ELb0ELb1ELb1ELb1ELb1ELb1ELb0EEENS1_21CollectiveEpilogueFwdINS6_IJS8_SA_S9_EEENS6_IJNS7_ILi1EEESI_SI_EEESC_SE_Li256ELb1ELb1ELb0ELb0EEENS1_19SingleTileSchedulerILb1ELb0ELb1ELi128EEEEEEEEEvNT_6ParamsE --------------------------
	.section	.nv.shared._ZN7cutlass13device_kernelIN5flash19enable_sm80_to_sm89INS1_16FlashAttnFwdSm80INS1_25CollectiveMainloopFwdSm80ILi8ELi1ELb0EN4cute5tupleIJNS5_1CILi128EEENS7_ILi32EEENS7_ILi256EEEEEELi256ENS_6half_tEfNS_4arch4Sm80ELb0ELb0ELb1ELb1ELb1ELb1ELb1ELb0EEENS1_21CollectiveEpilogueFwdINS6_IJS8_SA_S9_EEENS6_IJNS7_ILi1EEESI_SI_EEESC_SE_Li256ELb1ELb1ELb0ELb0EEENS1_19SingleTileSchedulerILb1ELb0ELb1ELi128EEEEEEEEEvNT_6ParamsE,"aw",@nobits
	.sectionflags	@""
	.align	16


//--------------------- .nv.shared._ZN7cutlass13device_kernelIN5flash19enable_sm80_to_sm89INS1_16FlashAttnFwdSm80INS1_25CollectiveMainloopFwdSm80ILi8ELi1ELb1EN4cute5tupleIJNS5_1CILi128EEENS7_ILi48EEENS7_ILi256EEEEEELi256ENS_6half_tEfNS_4arch4Sm80ELb0ELb1ELb1ELb0ELb1ELb0ELb1ELb0EEENS1_21CollectiveEpilogueFwdINS6_IJS8_SA_S9_EEENS6_IJNS7_ILi1EEESI_SI_EEESC_SE_Li256ELb0ELb1ELb0ELb0EEENS1_19SingleTileSchedulerILb0ELb0ELb1ELi128EEEEEEEEEvNT_6ParamsE --------------------------
	.section	.nv.shared._ZN7cutlass13device_kernelIN5flash19enable_sm80_to_sm89INS1_16FlashAttnFwdSm80INS1_25CollectiveMainloopFwdSm80ILi8ELi1ELb1EN4cute5tupleIJNS5_1CILi128EEENS7_ILi48EEENS7_ILi256EEEEEELi256ENS_6half_tEfNS_4arch4Sm80ELb0ELb1ELb1ELb0ELb1ELb0ELb1ELb0EEENS1_21CollectiveEpilogueFwdINS6_IJS8_SA_S9_EEENS6_IJNS7_ILi1EEESI_SI_EEESC_SE_Li256ELb0ELb1ELb0ELb0EEENS1_19SingleTileSchedulerILb0ELb0ELb1ELi128EEEEEEEEEvNT_6ParamsE,"aw",@nobits
	.sectionflags	@""
	.align	16


//--------------------- .nv.shared._ZN7cutlass13device_kernelIN5flash19enable_sm80_to_sm89INS1_16FlashAttnFwdSm80INS1_25CollectiveMainloopFwdSm80ILi8ELi1ELb1EN4cute5tupleIJNS5_1CILi128EEENS7_ILi48EEENS7_ILi256EEEEEELi256ENS_6half_tEfNS_4arch4Sm80ELb0ELb1ELb1ELb1ELb1ELb0ELb1ELb0EEENS1_21CollectiveEpilogueFwdINS6_IJS8_SA_S9_EEENS6_IJNS7_ILi1EEESI_SI_EEESC_SE_Li256ELb1ELb1ELb0ELb0EEENS1_19SingleTileSchedulerILb1ELb0ELb1ELi128EEEEEEEEEvNT_6ParamsE --------------------------
	.section	.nv.shared._ZN7cutlass13device_kernelIN5flash19enable_sm80_to_sm89INS1_16FlashAttnFwdSm80INS1_25CollectiveMainloopFwdSm80ILi8ELi1ELb1EN4cute5tupleIJNS5_1CILi128EEENS7_ILi48EEENS7_ILi256EEEEEELi256ENS_6half_tEfNS_4arch4Sm80ELb0ELb1ELb1ELb1ELb1ELb0ELb1ELb0EEENS1_21CollectiveEpilogueFwdINS6_IJS8_SA_S9_EEENS6_IJNS7_ILi1EEESI_SI_EEESC_SE_Li256ELb1ELb1ELb0ELb0EEENS1_19SingleTileSchedulerILb1ELb0ELb1ELi128EEEEEEEEEvNT_6ParamsE,"aw",@nobits
	.sectionflags	@""
	.align	16


//--------------------- .nv.shared._ZN7cutlass13device_kernelIN5flash19enable_sm80_to_sm89INS1_16FlashAttnFwdSm80INS1_25CollectiveMainloopFwdSm80ILi8ELi1ELb0EN4cute5tupleIJNS5_1CILi128EEENS7_ILi32EEENS7_ILi256EEEEEELi256ENS_6half_tEfNS_4arch4Sm80ELb0ELb1ELb1ELb1ELb1ELb1ELb1ELb0EEENS1_21CollectiveEpilogueFwdINS6_IJS8_SA_S9_EEENS6_IJNS7_ILi1EEESI_SI_EEESC_SE_Li256ELb1ELb1ELb0ELb0EEENS1_19SingleTileSchedulerILb1ELb0ELb1ELi128EEEEEEEEEvNT_6ParamsE --------------------------
	.section	.nv.shared._ZN7cutlass13device_kernelIN5flash19enable_sm80_to_sm89INS1_16FlashAttnFwdSm80INS1_25CollectiveMainloopFwdSm80ILi8ELi1ELb0EN4cute5tupleIJNS5_1CILi128EEENS7_ILi32EEENS7_ILi256EEEEEELi256ENS_6half_tEfNS_4arch4Sm80ELb0ELb1ELb1ELb1ELb1ELb1ELb1ELb0EEENS1_21CollectiveEpilogueFwdINS6_IJS8_SA_S9_EEENS6_IJNS7_ILi1EEESI_SI_EEESC_SE_Li256ELb1ELb1ELb0ELb0EEENS1_19SingleTileSchedulerILb1ELb0ELb1ELi128EEEEEEEEEvNT_6ParamsE,"aw",@nobits
	.sectionflags	@""
	.align	16


//--------------------- .nv.shared._ZN7cutlass13device_kernelIN5flash19enable_sm80_to_sm89INS1_16FlashAttnFwdSm80INS1_25CollectiveMainloopFwdSm80ILi8ELi1ELb1EN4cute5tupleIJNS5_1CILi128EEENS7_ILi64EEENS7_ILi256EEEEEELi256ENS_6half_tEfNS_4arch4Sm80ELb1ELb0ELb1ELb0ELb1ELb0ELb1ELb0EEENS1_21CollectiveEpilogueFwdINS6_IJS8_SA_S9_EEENS6_IJNS7_ILi1EEESI_SI_EEESC_SE_Li256ELb0ELb1ELb0ELb0EEENS1_30DynamicPersistentTileSchedulerILi256ELi256ELb0ELb1ELb0EEEEEEEEEvNT_6ParamsE --------------------------
	.section	.nv.shared._ZN7cutlass13device_kernelIN5flash19enable_sm80_to_sm89INS1_16FlashAttnFwdSm80INS1_25CollectiveMainloopFwdSm80ILi8ELi1ELb1EN4cute5tupleIJNS5_1CILi128EEENS7_ILi64EEENS7_ILi256EEEEEELi256ENS_6half_tEfNS_4arch4Sm80ELb1ELb0ELb1ELb0ELb1ELb0ELb1ELb0EEENS1_21CollectiveEpilogueFwdINS6_IJS8_SA_S9_EEENS6_IJNS7_ILi1EEESI_SI_EEESC_SE_Li256ELb0ELb1ELb0ELb0EEENS1_30DynamicPersistentTileSchedulerILi256ELi256ELb0ELb1ELb0EEEEEEEEEvNT_6ParamsE,"aw",@nobits
	.sectionflags	@""
	.align	16


//--------------------- .nv.shared._ZN7cutlass13device_kernelIN5flash19enable_sm80_to_sm89INS1_16FlashAttnFwdSm80INS1_25CollectiveMainloopFwdSm80ILi8ELi1ELb1EN4cute5tupleIJNS5_1CILi128EEENS7_ILi64EEENS7_ILi256EEEEEELi256ENS_6half_tEfNS_4arch4Sm80ELb1ELb0ELb1ELb1ELb1ELb0ELb1ELb0EEENS1_21CollectiveEpilogueFwdINS6_IJS8_SA_S9_EEENS6_IJNS7_ILi1EEESI_SI_EEESC_SE_Li256ELb1ELb1ELb0ELb0EEENS1_19SingleTileSchedulerILb1ELb0ELb1ELi128EEEEEEEEEvNT_6ParamsE --------------------------
	.section	.nv.shared._ZN7cutlass13device_kernelIN5flash19enable_sm80_to_sm89INS1_16FlashAttnFwdSm80INS1_25CollectiveMainloopFwdSm80ILi8ELi1ELb1EN4cute5tupleIJNS5_1CILi128EEENS7_ILi64EEENS7_ILi256EEEEEELi256ENS_6half_tEfNS_4arch4Sm80ELb1ELb0ELb1ELb1ELb1ELb0ELb1ELb0EEENS1_21CollectiveEpilogueFwdINS6_IJS8_SA_S9_EEENS6_IJNS7_ILi1EEESI_SI_EEESC_SE_Li256ELb1ELb1ELb0ELb0EEENS1_19SingleTileSchedulerILb1ELb0ELb1ELi128EEEEEEEEEvNT_6ParamsE,"aw",@nobits
	.sectionflags	@""
	.align	16


//--------------------- .nv.shared._ZN7cutlass13device_kernelIN5flash19enable_sm80_to_sm89INS1_16FlashAttnFwdSm80INS1_25CollectiveMainloopFwdSm80ILi8ELi1ELb0EN4cute5tupleIJNS5_1CILi128EEENS7_ILi32EEENS7_ILi256EEEEEELi256ENS_6half_tEfNS_4arch4Sm80ELb1ELb0ELb1ELb1ELb1ELb1ELb1ELb0EEENS1_21CollectiveEpilogueFwdINS6_IJS8_SA_S9_EEENS6_IJNS7_ILi1EEESI_SI_EEESC_SE_Li256ELb1ELb1ELb0ELb0EEENS1_19SingleTileSchedulerILb1ELb0ELb1ELi128EEEEEEEEEvNT_6ParamsE --------------------------
	.section	.nv.shared._ZN7cutlass13device_kernelIN5flash19enable_sm80_to_sm89INS1_16FlashAttnFwdSm80INS1_25CollectiveMainloopFwdSm80ILi8ELi1ELb0EN4cute5tupleIJNS5_1CILi128EEENS7_ILi32EEENS7_ILi256EEEEEELi256ENS_6half_tEfNS_4arch4Sm80ELb1ELb0ELb1ELb1ELb1ELb1ELb1ELb0EEENS1_21CollectiveEpilogueFwdINS6_IJS8_SA_S9_EEENS6_IJNS7_ILi1EEESI_SI_EEESC_SE_Li256ELb1ELb1ELb0ELb0EEENS1_19SingleTileSchedulerILb1ELb0ELb1ELi128EEEEEEEEEvNT_6ParamsE,"aw",@nobits
	.sectionflags	@""
	.align	16


//--------------------- .nv.shared._ZN7cutlass13device_kernelIN5flash19enable_sm80_to_sm89INS1_16FlashAttnFwdSm80INS1_25CollectiveMainloopFwdSm80ILi8ELi1ELb0EN4cute5tupleIJNS5_1CILi128EEENS7_ILi96EEENS7_ILi256EEEEEELi256ENS_6half_tEfNS_4arch4Sm80ELb0ELb0ELb1ELb0ELb1ELb0ELb1ELb0EEENS1_21CollectiveEpilogueFwdINS6_IJS8_SA_S9_EEENS6_IJNS7_ILi1EEESI_SI_EEESC_SE_Li256ELb0ELb1ELb0ELb0EEENS1_19SingleTileSchedulerILb0ELb0ELb1ELi128EEEEEEEEEvNT_6ParamsE --------------------------
	.section	.nv.shared._ZN7cutlass13device_kernelIN5flash19enable_sm80_to_sm89INS1_16FlashAttnFwdSm80INS1_25CollectiveMainloopFwdSm80ILi8ELi1ELb0EN4cute5tupleIJNS5_1CILi128EEENS7_ILi96EEENS7_ILi256EEEEEELi256ENS_6half_tEfNS_4arch4Sm80ELb0ELb0ELb1ELb0ELb1ELb0ELb1ELb0EEENS1_21CollectiveEpilogueFwdINS6_IJS8_SA_S9_EEENS6_IJNS7_ILi1EEESI_SI_EEESC_SE_Li256ELb0ELb1ELb0ELb0EEENS1_19SingleTileSchedulerILb0ELb0ELb1ELi128EEEEEEEEEvNT_6ParamsE,"aw",@nobits
	.sectionflags	@""
	.align	16


//--------------------- .nv.shared._ZN7cutlass13device_kernelIN5flash19enable_sm80_to_sm89INS1_16FlashAttnFwdSm80INS1_25CollectiveMainloopFwdSm80ILi8ELi1ELb0EN4cute5tupleIJNS5_1CILi128EEENS7_ILi96EEENS7_ILi256EEEEEELi256ENS_6half_tEfNS_4arch4Sm80ELb0ELb0ELb1ELb1ELb1ELb0ELb1ELb0EEENS1_21CollectiveEpilogueFwdINS6_IJS8_SA_S9_EEENS6_IJNS7_ILi1EEESI_SI_EEESC_SE_Li256ELb1ELb1ELb0ELb0EEENS1_19SingleTileSchedulerILb1ELb0ELb1ELi128EEEEEEEEEvNT_6ParamsE --------------------------
	.section	.nv.shared._ZN7cutlass13device_kernelIN5flash19enable_sm80_to_sm89INS1_16FlashAttnFwdSm80INS1_25CollectiveMainloopFwdSm80ILi8ELi1ELb0EN4cute5tupleIJNS5_1CILi128EEENS7_ILi96EEENS7_ILi256EEEEEELi256ENS_6half_tEfNS_4arch4Sm80ELb0ELb0ELb1ELb1ELb1ELb0ELb1ELb0EEENS1_21CollectiveEpilogueFwdINS6_IJS8_SA_S9_EEENS6_IJNS7_ILi1EEESI_SI_EEESC_SE_Li256ELb1ELb1ELb0ELb0EEENS1_19SingleTileSchedulerILb1ELb0ELb1ELi128EEEEEEEEEvNT_6ParamsE,"aw",@nobits
	.sectionflags	@""
	.align	16


//--------------------- .nv.shared._ZN7cutlass13device_kernelIN5flash19enable_sm80_to_sm89INS1_16FlashAttnFwdSm80INS1_25CollectiveMainloopFwdSm80ILi8ELi1ELb0EN4cute5tupleIJNS5_1CILi128EEENS7_ILi48EEENS7_ILi256EEEEEELi256ENS_6half_tEfNS_4arch4Sm80ELb0ELb0ELb1ELb1ELb1ELb1ELb1ELb0EEENS1_21CollectiveEpilogueFwdINS6_IJS8_SA_S9_EEENS6_IJNS7_ILi1EEESI_SI_EEESC_SE_Li256ELb1ELb1ELb0ELb0EEENS1_19SingleTileSchedulerILb1ELb0ELb1ELi128EEEEEEEEEvNT_6ParamsE --------------------------
	.section	.nv.shared._ZN7cutlass13device_kernelIN5flash19enable_sm80_to_sm89INS1_16FlashAttnFwdSm80INS1_25CollectiveMainloopFwdSm80ILi8ELi1ELb0EN4cute5tupleIJNS5_1CILi128EEENS7_ILi48EEENS7_ILi256EEEEEELi256ENS_6half_tEfNS_4arch4Sm80ELb0ELb0ELb1ELb1ELb1ELb1ELb1ELb0EEENS1_21CollectiveEpilogueFwdINS6_IJS8_SA_S9_EEENS6_IJNS7_ILi1EEESI_SI_EEESC_SE_Li256ELb1ELb1ELb0ELb0EEENS1_19SingleTileSchedulerILb1ELb0ELb1ELi128EEEEEEEEEvNT_6ParamsE,"aw",@nobits
	.sectionflags	@""
	.align	16


//--------------------- .nv.shared._ZN7cutlass13device_kernelIN5flash19enable_sm80_to_sm89INS1_16FlashAttnFwdSm80INS1_25CollectiveMainloopFwdSm80ILi8ELi1ELb0EN4cute5tupleIJNS5_1CILi128EEENS7_ILi64EEENS7_ILi256EEEEEELi256ENS_6half_tEfNS_4arch4Sm80ELb0ELb1ELb1ELb0ELb1ELb0ELb1ELb0EEENS1_21CollectiveEpilogueFwdINS6_IJS8_SA_S9_EEENS6_IJNS7_ILi1EEESI_SI_EEESC_SE_Li256ELb0ELb1ELb0ELb0EEENS1_19SingleTileSchedulerILb0ELb0ELb1ELi128EEEEEEEEEvNT_6ParamsE --------------------------
	.section	.nv.shared._ZN7cutlass13device_kernelIN5flash19enable_sm80_to_sm89INS1_16FlashAttnFwdSm80INS1_25CollectiveMainloopFwdSm80ILi8ELi1ELb0EN4cute5tupleIJNS5_1CILi128EEENS7_ILi64EEENS7_ILi256EEEEEELi256ENS_6half_tEfNS_4arch4Sm80ELb0ELb1ELb1ELb0ELb1ELb0ELb1ELb0EEENS1_21CollectiveEpilogueFwdINS6_IJS8_SA_S9_EEENS6_IJNS7_ILi1EEESI_SI_EEESC_SE_Li256ELb0ELb1ELb0ELb0EEENS1_19SingleTileSchedulerILb0ELb0ELb1ELi128EEEEEEEEEvNT_6ParamsE,"aw",@nobits
	.sectionflags	@""
	.align	16


//--------------------- .nv.shared._ZN7cutlass13device_kernelIN5flash19enable_sm80_to_sm89INS1_16FlashAttnFwdSm80INS1_25CollectiveMainloopFwdSm80ILi8ELi1ELb0EN4cute5tupleIJNS5_1CILi128EEENS7_ILi64EEENS7_ILi256EEEEEELi256ENS_6half_tEfNS_4arch4Sm80ELb0ELb1ELb1ELb1ELb1ELb0ELb1ELb0EEENS1_21CollectiveEpilogueFwdINS6_IJS8_SA_S9_EEENS6_IJNS7_ILi1EEESI_SI_EEESC_SE_Li256ELb1ELb1ELb0ELb0EEENS1_19SingleTileSchedulerILb1ELb0ELb1ELi128EEEEEEEEEvNT_6ParamsE --------------------------
	.section	.nv.shared._ZN7cutlass13device_kernelIN5flash19enable_sm80_to_sm89INS1_16FlashAttnFwdSm80INS1_25CollectiveMainloopFwdSm80ILi8ELi1ELb0EN4cute5tupleIJNS5_1CILi128EEENS7_ILi64EEENS7_ILi256EEEEEELi256ENS_6half_tEfNS_4arch4Sm80ELb0ELb1ELb1ELb1ELb1ELb0ELb1ELb0EEENS1_21CollectiveEpilogueFwdINS6_IJS8_SA_S9_EEENS6_IJNS7_ILi1EEESI_SI_EEESC_SE_Li256ELb1ELb1ELb0ELb0EEENS1_19SingleTileSchedulerILb1ELb0ELb1ELi128EEEEEEEEEvNT_6ParamsE,"aw",@nobits
	.sectionflags	@""
	.align	16


//--------------------- .nv.shared._ZN7cutlass13device_kernelIN5flash19enable_sm80_to_sm89INS1_16FlashAttnFwdSm80INS1_25CollectiveMainloopFwdSm80ILi8ELi1ELb0EN4cute5tupleIJNS5_1CILi128EEENS7_ILi48EEENS7_ILi256EEEEEELi256ENS_6half_tEfNS_4arch4Sm80ELb0ELb1ELb1ELb1ELb1ELb1ELb1ELb0EEENS1_21CollectiveEpilogueFwdINS6_IJS8_SA_S9_EEENS6_IJNS7_ILi1EEESI_SI_EEESC_SE_Li256ELb1ELb1ELb0ELb0EEENS1_19SingleTileSchedulerILb1ELb0ELb1ELi128EEEEEEEEEvNT_6ParamsE --------------------------
	.section	.nv.shared._ZN7cutlass13device_kernelIN5flash19enable_sm80_to_sm89INS1_16FlashAttnFwdSm80INS1_25CollectiveMainloopFwdSm80ILi8ELi1ELb0EN4cute5tupleIJNS5_1CILi128EEENS7_ILi48EEENS7_ILi256EEEEEELi256ENS_6half_tEfNS_4arch4Sm80ELb0ELb1ELb1ELb1ELb1ELb1ELb1ELb0EEENS1_21CollectiveEpilogueFwdINS6_IJS8_SA_S9_EEENS6_IJNS7_ILi1EEESI_SI_EEESC_SE_Li256ELb1ELb1ELb0ELb0EEENS1_19SingleTileSchedulerILb1ELb0ELb1ELi128EEEEEEEEEvNT_6ParamsE,"aw",@nobits
	.sectionflags	@""
	.align	16


//--------------------- .nv.shared._ZN7cutlass13device_kernelIN5flash19enable_sm80_to_sm89INS1_16FlashAttnFwdSm80INS1_25CollectiveMainloopFwdSm80ILi8ELi1ELb0EN4cute5tupleIJNS5_1CILi128EEENS7_ILi96EEENS7_ILi256EEEEEELi256ENS_6half_tEfNS_4arch4Sm80ELb1ELb0ELb1ELb0ELb1ELb0ELb1ELb0EEENS1_21CollectiveEpilogueFwdINS6_IJS8_SA_S9_EEENS6_IJNS7_ILi1EEESI_SI_EEESC_SE_Li256ELb0ELb1ELb0ELb0EEENS1_30DynamicPersistentTileSchedulerILi256ELi256ELb0ELb1ELb0EEEEEEEEEvNT_6ParamsE --------------------------
	.section	.nv.shared._ZN7cutlass13device_kernelIN5flash19enable_sm80_to_sm89INS1_16FlashAttnFwdSm80INS1_25CollectiveMainloopFwdSm80ILi8ELi1ELb0EN4cute5tupleIJNS5_1CILi128EEENS7_ILi96EEENS7_ILi256EEEEEELi256ENS_6half_tEfNS_4arch4Sm80ELb1ELb0ELb1ELb0ELb1ELb0ELb1ELb0EEENS1_21CollectiveEpilogueFwdINS6_IJS8_SA_S9_EEENS6_IJNS7_ILi1EEESI_SI_EEESC_SE_Li256ELb0ELb1ELb0ELb0EEENS1_30DynamicPersistentTileSchedulerILi256ELi256ELb0ELb1ELb0EEEEEEEEEvNT_6ParamsE,"aw",@nobits
	.sectionflags	@""
	.align	16


//--------------------- .nv.shared._ZN7cutlass13device_kernelIN5flash19enable_sm80_to_sm89INS1_16FlashAttnFwdSm80INS1_25CollectiveMainloopFwdSm80ILi8ELi1ELb0EN4cute5tupleIJNS5_1CILi128EEENS7_ILi96EEENS7_ILi256EEEEEELi256ENS_6half_tEfNS_4arch4Sm80ELb1ELb0ELb1ELb1ELb1ELb0ELb1ELb0EEENS1_21CollectiveEpilogueFwdINS6_IJS8_SA_S9_EEENS6_IJNS7_ILi1EEESI_SI_EEESC_SE_Li256ELb1ELb1ELb0ELb0EEENS1_19SingleTileSchedulerILb1ELb0ELb1ELi128EEEEEEEEEvNT_6ParamsE --------------------------
	.section	.nv.shared._ZN7cutlass13device_kernelIN5flash19enable_sm80_to_sm89INS1_16FlashAttnFwdSm80INS1_25CollectiveMainloopFwdSm80ILi8ELi1ELb0EN4cute5tupleIJNS5_1CILi128EEENS7_ILi96EEENS7_ILi256EEEEEELi256ENS_6half_tEfNS_4arch4Sm80ELb1ELb0ELb1ELb1ELb1ELb0ELb1ELb0EEENS1_21CollectiveEpilogueFwdINS6_IJS8_SA_S9_EEENS6_IJNS7_ILi1EEESI_SI_EEESC_SE_Li256ELb1ELb1ELb0ELb0EEENS1_19SingleTileSchedulerILb1ELb0ELb1ELi128EEEEEEEEEvNT_6ParamsE,"aw",@nobits
	.sectionflags	@""
	.align	16


//--------------------- .nv.shared._ZN7cutlass13device_kernelIN5flash19enable_sm80_to_sm89INS1_16FlashAttnFwdSm80INS1_25CollectiveMainloopFwdSm80ILi8ELi1ELb0EN4cute5tupleIJNS5_1CILi128EEENS7_ILi48EEENS7_ILi256EEEEEELi256ENS_6half_tEfNS_4arch4Sm80ELb1ELb0ELb1ELb1ELb1ELb1ELb1ELb0EEENS1_21CollectiveEpilogueFwdINS6_IJS8_SA_S9_EEENS6_IJNS7_ILi1EEESI_SI_EEESC_SE_Li256ELb1ELb1ELb0ELb0EEENS1_19SingleTileSchedulerILb1ELb0ELb1ELi128EEEEEEEEEvNT_6ParamsE --------------------------
	.section	.nv.shared._ZN7cutlass13device_kernelIN5flash19enable_sm80_to_sm89INS1_16FlashAttnFwdSm80INS1_25CollectiveMainloopFwdSm80ILi8ELi1ELb0EN4cute5tupleIJNS5_1CILi128EEENS7_ILi48EEENS7_ILi256EEEEEELi256ENS_6half_tEfNS_4arch4Sm80ELb1ELb0ELb1ELb1ELb1ELb1ELb1ELb0EEENS1_21CollectiveEpilogueFwdINS6_IJS8_SA_S9_EEENS6_IJNS7_ILi1EEESI_SI_EEESC_SE_Li256ELb1ELb1ELb0ELb0EEENS1_19SingleTileSchedulerILb1ELb0ELb1ELi128EEEEEEEEEvNT_6ParamsE,"aw",@nobits
	.sectionflags	@""
	.align	16


//--------------------- .nv.shared._ZN7cutlass13device_kernelIN5flash19enable_sm80_to_sm89INS1_16FlashAttnFwdSm80INS1_25CollectiveMainloopFwdSm80ILi8ELi1ELb1EN4cute5tupleIJNS5_1CILi128EEENS7_ILi64EEENS7_ILi256EEEEEELi256ENS_6half_tEfNS_4arch4Sm80ELb0ELb0ELb0ELb0ELb1ELb0ELb1ELb0EEENS1_21CollectiveEpilogueFwdINS6_IJS8_SA_S9_EEENS6_IJNS7_ILi1EEESI_SI_EEESC_SE_Li256ELb0ELb1ELb0ELb0EEENS1_19SingleTileSchedulerILb0ELb0ELb1ELi128EEEEEEEEEvNT_6ParamsE --------------------------
	.section	.nv.shared._ZN7cutlass13device_kernelIN5flash19enable_sm80_to_sm89INS1_16FlashAttnFwdSm80INS1_25CollectiveMainloopFwdSm80ILi8ELi1ELb1EN4cute5tupleIJNS5_1CILi128EEENS7_ILi64EEENS7_ILi256EEEEEELi256ENS_6half_tEfNS_4arch4Sm80ELb0ELb0ELb0ELb0ELb1ELb0ELb1ELb0EEENS1_21CollectiveEpilogueFwdINS6_IJS8_SA_S9_EEENS6_IJNS7_ILi1EEESI_SI_EEESC_SE_Li256ELb0ELb1ELb0ELb0EEENS1_19SingleTileSchedulerILb0ELb0ELb1ELi128EEEEEEEEEvNT_6ParamsE,"aw",@nobits
	.sectionflags	@""
	.align	16


//--------------------- .nv.shared._ZN7cutlass13device_kernelIN5flash19enable_sm80_to_sm89INS1_16FlashAttnFwdSm80INS1_25CollectiveMainloopFwdSm80ILi8ELi1ELb1EN4cute5tupleIJNS5_1CILi128EEENS7_ILi64EEENS7_ILi256EEEEEELi256ENS_6half_tEfNS_4arch4Sm80ELb0ELb0ELb0ELb1ELb1ELb0ELb1ELb0EEENS1_21CollectiveEpilogueFwdINS6_IJS8_SA_S9_EEENS6_IJNS7_ILi1EEESI_SI_EEESC_SE_Li256ELb1ELb1ELb0ELb0EEENS1_19SingleTileSchedulerILb1ELb0ELb1ELi128EEEEEEEEEvNT_6ParamsE --------------------------
	.section	.nv.shared._ZN7cutlass13device_kernelIN5flash19enable_sm80_to_sm89INS1_16FlashAttnFwdSm80INS1_25CollectiveMainloopFwdSm80ILi8ELi1ELb1EN4cute5tupleIJNS5_1CILi128EEENS7_ILi64EEENS7_ILi256EEEEEELi256ENS_6half_tEfNS_4arch4Sm80ELb0ELb0ELb0ELb1ELb1ELb0ELb1ELb0EEENS1_21CollectiveEpilogueFwdINS6_IJS8_SA_S9_EEENS6_IJNS7_ILi1EEESI_SI_EEESC_SE_Li256ELb1ELb1ELb0ELb0EEENS1_19SingleTileSchedulerILb1ELb0ELb1ELi128EEEEEEEEEvNT_6ParamsE,"aw",@nobits
	.sectionflags	@""
	.align	16


//--------------------- .nv.shared._ZN7cutlass13device_kernelIN5flash19enable_sm80_to_sm89INS1_16FlashAttnFwdSm80INS1_25CollectiveMainloopFwdSm80ILi8ELi1ELb0EN4cute5tupleIJNS5_1CILi128EEENS7_ILi32EEENS7_ILi256EEEEEELi256ENS_6half_tEfNS_4arch4Sm80ELb0ELb0ELb0ELb1ELb1ELb1ELb1ELb0EEENS1_21CollectiveEpilogueFwdINS6_IJS8_SA_S9_EEENS6_IJNS7_ILi1EEESI_SI_EEESC_SE_Li256ELb1ELb1ELb0ELb0EEENS1_19SingleTileSchedulerILb1ELb0ELb1ELi128EEEEEEEEEvNT_6ParamsE --------------------------
	.section	.nv.shared._ZN7cutlass13device_kernelIN5flash19enable_sm80_to_sm89INS1_16FlashAttnFwdSm80INS1_25CollectiveMainloopFwdSm80ILi8ELi1ELb0EN4cute5tupleIJNS5_1CILi128EEENS7_ILi32EEENS7_ILi256EEEEEELi256ENS_6half_tEfNS_4arch4Sm80ELb0ELb0ELb0ELb1ELb1ELb1ELb1ELb0EEENS1_21CollectiveEpilogueFwdINS6_IJS8_SA_S9_EEENS6_IJNS7_ILi1EEESI_SI_EEESC_SE_Li256ELb1ELb1ELb0ELb0EEENS1_19SingleTileSchedulerILb1ELb0ELb1ELi128EEEEEEEEEvNT_6ParamsE,"aw",@nobits
	.sectionflags	@""
	.align	16


//--------------------- .nv.shared._ZN7cutlass13device_kernelIN5flash19enable_sm80_to_sm89INS1_16FlashAttnFwdSm80INS1_25CollectiveMainloopFwdSm80ILi8ELi1ELb1EN4cute5tupleIJNS5_1CILi128EEENS7_ILi48EEENS7_ILi256EEEEEELi256ENS_6half_tEfNS_4arch4Sm80ELb0ELb1ELb0ELb0ELb1ELb0ELb1ELb0EEENS1_21CollectiveEpilogueFwdINS6_IJS8_SA_S9_EEENS6_IJNS7_ILi1EEESI_SI_EEESC_SE_Li256ELb0ELb1ELb0ELb0EEENS1_19SingleTileSchedulerILb0ELb0ELb1ELi128EEEEEEEEEvNT_6ParamsE --------------------------
	.section	.nv.shared._ZN7cutlass13device_kernelIN5flash19enable_sm80_to_sm89INS1_16FlashAttnFwdSm80INS1_25CollectiveMainloopFwdSm80ILi8ELi1ELb1EN4cute5tupleIJNS5_1CILi128EEENS7_ILi48EEENS7_ILi256EEEEEELi256ENS_6half_tEfNS_4arch4Sm80ELb0ELb1ELb0ELb0ELb1ELb0ELb1ELb0EEENS1_21CollectiveEpilogueFwdINS6_IJS8_SA_S9_EEENS6_IJNS7_ILi1EEESI_SI_EEESC_SE_Li256ELb0ELb1ELb0ELb0EEENS1_19SingleTileSchedulerILb0ELb0ELb1ELi128EEEEEEEEEvNT_6ParamsE,"aw",@nobits
	.sectionflags	@""
	.align	16


//--------------------- .nv.shared._ZN7cutlass13device_kernelIN5flash19enable_sm80_to_sm89INS1_16FlashAttnFwdSm80INS1_25CollectiveMainloopFwdSm80ILi8ELi1ELb1EN4cute5tupleIJNS5_1CILi128EEENS7_ILi48EEENS7_ILi256EEEEEELi256ENS_6half_tEfNS_4arch4Sm80ELb0ELb1ELb0ELb1ELb1ELb0ELb1ELb0EEENS1_21CollectiveEpilogueFwdINS6_IJS8_SA_S9_EEENS6_IJNS7_ILi1EEESI_SI_EEESC_SE_Li256ELb1ELb1ELb0ELb0EEENS1_19SingleTileSchedulerILb1ELb0ELb1ELi128EEEEEEEEEvNT_6ParamsE --------------------------
	.section	.nv.shared._ZN7cutlass13device_kernelIN5flash19enable_sm80_to_sm89INS1_16FlashAttnFwdSm80INS1_25CollectiveMainloopFwdSm80ILi8ELi1ELb1EN4cute5tupleIJNS5_1CILi128EEENS7_ILi48EEENS7_ILi256EEEEEELi256ENS_6half_tEfNS_4arch4Sm80ELb0ELb1ELb0ELb1ELb1ELb0ELb1ELb0EEENS1_21CollectiveEpilogueFwdINS6_IJS8_SA_S9_EEENS6_IJNS7_ILi1EEESI_SI_EEESC_SE_Li256ELb1ELb1ELb0ELb0EEENS1_19SingleTileSchedulerILb1ELb0ELb1ELi128EEEEEEEEEvNT_6ParamsE,"aw",@nobits
	.sectionflags	@""
	.align	16


//--------------------- .nv.shared._ZN7cutlass13device_kernelIN5flash19enable_sm80_to_sm89INS1_16FlashAttnFwdSm80INS1_25CollectiveMainloopFwdSm80ILi8ELi1ELb0EN4cute5tupleIJNS5_1CILi128EEENS7_ILi32EEENS7_ILi256EEEEEELi256ENS_6half_tEfNS_4arch4Sm80ELb0ELb1ELb0ELb1ELb1ELb1ELb1ELb0EEENS1_21CollectiveEpilogueFwdINS6_IJS8_SA_S9_EEENS6_IJNS7_ILi1EEESI_SI_EEESC_SE_Li256ELb1ELb1ELb0ELb0EEENS1_19SingleTileSchedulerILb1ELb0ELb1ELi128EEEEEEEEEvNT_6ParamsE --------------------------
	.section	.nv.shared._ZN7cutlass13device_kernelIN5flash19enable_sm80_to_sm89INS1_16FlashAttnFwdSm80INS1_25CollectiveMainloopFwdSm80ILi8ELi1ELb0EN4cute5tupleIJNS5_1CILi128EEENS7_ILi32EEENS7_ILi256EEEEEELi256ENS_6half_tEfNS_4arch4Sm80ELb0ELb1ELb0ELb1ELb1ELb1ELb1ELb0EEENS1_21CollectiveEpilogueFwdINS6_IJS8_SA_S9_EEENS6_IJNS7_ILi1EEESI_SI_EEESC_SE_Li256ELb1ELb1ELb0ELb0EEENS1_19SingleTileSchedulerILb1ELb0ELb1ELi128EEEEEEEEEvNT_6ParamsE,"aw",@nobits
	.sectionflags	@""
	.align	16


//--------------------- .nv.shared._ZN7cutlass13device_kernelIN5flash19enable_sm80_to_sm89INS1_16FlashAttnFwdSm80INS1_25CollectiveMainloopFwdSm80ILi8ELi1ELb1EN4cute5tupleIJNS5_1CILi128EEENS7_ILi64EEENS7_ILi256EEEEEELi256ENS_6half_tEfNS_4arch4Sm80ELb1ELb0ELb0ELb0ELb1ELb0ELb1ELb0EEENS1_21CollectiveEpilogueFwdINS6_IJS8_SA_S9_EEENS6_IJNS7_ILi1EEESI_SI_EEESC_SE_Li256ELb0ELb1ELb0ELb0EEENS1_30DynamicPersistentTileSchedulerILi256ELi256ELb0ELb1ELb0EEEEEEEEEvNT_6ParamsE --------------------------
	.section	.nv.shared._ZN7cutlass13device_kernelIN5flash19enable_sm80_to_sm89INS1_16FlashAttnFwdSm80INS1_25CollectiveMainloopFwdSm80ILi8ELi1ELb1EN4cute5tupleIJNS5_1CILi128EEENS7_ILi64EEENS7_ILi256EEEEEELi256ENS_6half_tEfNS_4arch4Sm80ELb1ELb0ELb0ELb0ELb1ELb0ELb1ELb0EEENS1_21CollectiveEpilogueFwdINS6_IJS8_SA_S9_EEENS6_IJNS7_ILi1EEESI_SI_EEESC_SE_Li256ELb0ELb1ELb0ELb0EEENS1_30DynamicPersistentTileSchedulerILi256ELi256ELb0ELb1ELb0EEEEEEEEEvNT_6ParamsE,"aw",@nobits
	.sectionflags	@""
	.align	16


//--------------------- .nv.shared._ZN7cutlass13device_kernelIN5flash19enable_sm80_to_sm89INS1_16FlashAttnFwdSm80INS1_25CollectiveMainloopFwdSm80ILi8ELi1ELb1EN4cute5tupleIJNS5_1CILi128EEENS7_ILi64EEENS7_ILi256EEEEEELi256ENS_6half_tEfNS_4arch4Sm80ELb1ELb0ELb0ELb1ELb1ELb0ELb1ELb0EEENS1_21CollectiveEpilogueFwdINS6_IJS8_SA_S9_EEENS6_IJNS7_ILi1EEESI_SI_EEESC_SE_Li256ELb1ELb1ELb0ELb0EEENS1_19SingleTileSchedulerILb1ELb0ELb1ELi128EEEEEEEEEvNT_6ParamsE --------------------------
	.section	.nv.shared._ZN7cutlass13device_kernelIN5flash19enable_sm80_to_sm89INS1_16FlashAttnFwdSm80INS1_25CollectiveMainloopFwdSm80ILi8ELi1ELb1EN4cute5tupleIJNS5_1CILi128EEENS7_ILi64EEENS7_ILi256EEEEEELi256ENS_6half_tEfNS_4arch4Sm80ELb1ELb0ELb0ELb1ELb1ELb0ELb1ELb0EEENS1_21CollectiveEpilogueFwdINS6_IJS8_SA_S9_EEENS6_IJNS7_ILi1EEESI_SI_EEESC_SE_Li256ELb1ELb1ELb0ELb0EEENS1_19SingleTileSchedulerILb1ELb0ELb1ELi128EEEEEEEEEvNT_6ParamsE,"aw",@nobits
	.sectionflags	@""
	.align	16


//--------------------- .nv.shared._ZN7cutlass13device_kernelIN5flash19enable_sm80_to_sm89INS1_16FlashAttnFwdSm80INS1_25CollectiveMainloopFwdSm80ILi8ELi1ELb0EN4cute5tupleIJNS5_1CILi128EEENS7_ILi32EEENS7_ILi256EEEEEELi256ENS_6half_tEfNS_4arch4Sm80ELb1ELb0ELb0ELb1ELb1ELb1ELb1ELb0EEENS1_21CollectiveEpilogueFwdINS6_IJS8_SA_S9_EEENS6_IJNS7_ILi1EEESI_SI_EEESC_SE_Li256ELb1ELb1ELb0ELb0EEENS1_19SingleTileSchedulerILb1ELb0ELb1ELi128EEEEEEEEEvNT_6ParamsE --------------------------
	.section	.nv.shared._ZN7cutlass13device_kernelIN5flash19enable_sm80_to_sm89INS1_16FlashAttnFwdSm80INS1_25CollectiveMainloopFwdSm80ILi8ELi1ELb0EN4cute5tupleIJNS5_1CILi128EEENS7_ILi32EEENS7_ILi256EEEEEELi256ENS_6half_tEfNS_4arch4Sm80ELb1ELb0ELb0ELb1ELb1ELb1ELb1ELb0EEENS1_21CollectiveEpilogueFwdINS6_IJS8_SA_S9_EEENS6_IJNS7_ILi1EEESI_SI_EEESC_SE_Li256ELb1ELb1ELb0ELb0EEENS1_19SingleTileSchedulerILb1ELb0ELb1ELi128EEEEEEEEEvNT_6ParamsE,"aw",@nobits
	.sectionflags	@""
	.align	16


//--------------------- .nv.shared._ZN7cutlass13device_kernelIN5flash19enable_sm80_to_sm89INS1_16FlashAttnFwdSm80INS1_25CollectiveMainloopFwdSm80ILi8ELi1ELb0EN4cute5tupleIJNS5_1CILi128EEENS7_ILi96EEENS7_ILi256EEEEEELi256ENS_6half_tEfNS_4arch4Sm80ELb0ELb0ELb0ELb0ELb1ELb0ELb1ELb0EEENS1_21CollectiveEpilogueFwdINS6_IJS8_SA_S9_EEENS6_IJNS7_ILi1EEESI_SI_EEESC_SE_Li256ELb0ELb1ELb0ELb0EEENS1_19SingleTileSchedulerILb0ELb0ELb1ELi128EEEEEEEEEvNT_6ParamsE --------------------------
	.section	.nv.shared._ZN7cutlass13device_kernelIN5flash19enable_sm80_to_sm89INS1_16FlashAttnFwdSm80INS1_25CollectiveMainloopFwdSm80ILi8ELi1ELb0EN4cute5tupleIJNS5_1CILi128EEENS7_ILi96EEENS7_ILi256EEEEEELi256ENS_6half_tEfNS_4arch4Sm80ELb0ELb0ELb0ELb0ELb1ELb0ELb1ELb0EEENS1_21CollectiveEpilogueFwdINS6_IJS8_SA_S9_EEENS6_IJNS7_ILi1EEESI_SI_EEESC_SE_Li256ELb0ELb1ELb0ELb0EEENS1_19SingleTileSchedulerILb0ELb0ELb1ELi128EEEEEEEEEvNT_6ParamsE,"aw",@nobits
	.sectionflags	@""
	.align	16


//--------------------- .nv.shared._ZN7cutlass13device_kernelIN5flash19enable_sm80_to_sm89INS1_16FlashAttnFwdSm80INS1_25CollectiveMainloopFwdSm80ILi8ELi1ELb0EN4cute5tupleIJNS5_1CILi128EEENS7_ILi96EEENS7_ILi256EEEEEELi256ENS_6half_tEfNS_4arch4Sm80ELb0ELb0ELb0ELb1ELb1ELb0ELb1ELb0EEENS1_21CollectiveEpilogueFwdINS6_IJS8_SA_S9_EEENS6_IJNS7_ILi1EEESI_SI_EEESC_SE_Li256ELb1ELb1ELb0ELb0EEENS1_19SingleTileSchedulerILb1ELb0ELb1ELi128EEEEEEEEEvNT_6ParamsE --------------------------
	.section	.nv.shared._ZN7cutlass13device_kernelIN5flash19enable_sm80_to_sm89INS1_16FlashAttnFwdSm80INS1_25CollectiveMainloopFwdSm80ILi8ELi1ELb0EN4cute5tupleIJNS5_1CILi128EEENS7_ILi96EEENS7_ILi256EEEEEELi256ENS_6half_tEfNS_4arch4Sm80ELb0ELb0ELb0ELb1ELb1ELb0ELb1ELb0EEENS1_21CollectiveEpilogueFwdINS6_IJS8_SA_S9_EEENS6_IJNS7_ILi1EEESI_SI_EEESC_SE_Li256ELb1ELb1ELb0ELb0EEENS1_19SingleTileSchedulerILb1ELb0ELb1ELi128EEEEEEEEEvNT_6ParamsE,"aw",@nobits
	.sectionflags	@""
	.align	16


//--------------------- .nv.shared._ZN7cutlass13device_kernelIN5flash19enable_sm80_to_sm89INS1_16FlashAttnFwdSm80INS1_25CollectiveMainloopFwdSm80ILi8ELi1ELb0EN4cute5tupleIJNS5_1CILi128EEENS7_ILi48EEENS7_ILi256EEEEEELi256ENS_6half_tEfNS_4arch4Sm80ELb0ELb0ELb0ELb1ELb1ELb1ELb1ELb0EEENS1_21CollectiveEpilogueFwdINS6_IJS8_SA_S9_EEENS6_IJNS7_ILi1EEESI_SI_EEESC_SE_Li256ELb1ELb1ELb0ELb0EEENS1_19SingleTileSchedulerILb1ELb0ELb1ELi128EEEEEEEEEvNT_6ParamsE --------------------------
	.section	.nv.shared._ZN7cutlass13device_kernelIN5flash19enable_sm80_to_sm89INS1_16FlashAttnFwdSm80INS1_25CollectiveMainloopFwdSm80ILi8ELi1ELb0EN4cute5tupleIJNS5_1CILi128EEENS7_ILi48EEENS7_ILi256EEEEEELi256ENS_6half_tEfNS_4arch4Sm80ELb0ELb0ELb0ELb1ELb1ELb1ELb1ELb0EEENS1_21CollectiveEpilogueFwdINS6_IJS8_SA_S9_EEENS6_IJNS7_ILi1EEESI_SI_EEESC_SE_Li256ELb1ELb1ELb0ELb0EEENS1_19SingleTileSchedulerILb1ELb0ELb1ELi128EEEEEEEEEvNT_6ParamsE,"aw",@nobits
	.sectionflags	@""
	.align	16


//--------------------- .nv.shared._ZN7cutlass13device_kernelIN5flash19enable_sm80_to_sm89INS1_16FlashAttnFwdSm80INS1_25CollectiveMainloopFwdSm80ILi8ELi1ELb0EN4cute5tupleIJNS5_1CILi128EEENS7_ILi64EEENS7_ILi256EEEEEELi256ENS_6half_tEfNS_4arch4Sm80ELb0ELb1ELb0ELb0ELb1ELb0ELb1ELb0EEENS1_21CollectiveEpilogueFwdINS6_IJS8_SA_S9_EEENS6_IJNS7_ILi1EEESI_SI_EEESC_SE_Li256ELb0ELb1ELb0ELb0EEENS1_19SingleTileSchedulerILb0ELb0ELb1ELi128EEEEEEEEEvNT_6ParamsE --------------------------
	.section	.nv.shared._ZN7cutlass13device_kernelIN5flash19enable_sm80_to_sm89INS1_16FlashAttnFwdSm80INS1_25CollectiveMainloopFwdSm80ILi8ELi1ELb0EN4cute5tupleIJNS5_1CILi128EEENS7_ILi64EEENS7_ILi256EEEEEELi256ENS_6half_tEfNS_4arch4Sm80ELb0ELb1ELb0ELb0ELb1ELb0ELb1ELb0EEENS1_21CollectiveEpilogueFwdINS6_IJS8_SA_S9_EEENS6_IJNS7_ILi1EEESI_SI_EEESC_SE_Li256ELb0ELb1ELb0ELb0EEENS1_19SingleTileSchedulerILb0ELb0ELb1ELi128EEEEEEEEEvNT_6ParamsE,"aw",@nobits
	.sectionflags	@""
	.align	16


//--------------------- .nv.shared._ZN7cutlass13device_kernelIN5flash19enable_sm80_to_sm89INS1_16FlashAttnFwdSm80INS1_25CollectiveMainloopFwdSm80ILi8ELi1ELb0EN4cute5tupleIJNS5_1CILi128EEENS7_ILi64EEENS7_ILi256EEEEEELi256ENS_6half_tEfNS_4arch4Sm80ELb0ELb1ELb0ELb1ELb1ELb0ELb1ELb0EEENS1_21CollectiveEpilogueFwdINS6_IJS8_SA_S9_EEENS6_IJNS7_ILi1EEESI_SI_EEESC_SE_Li256ELb1ELb1ELb0ELb0EEENS1_19SingleTileSchedulerILb1ELb0ELb1ELi128EEEEEEEEEvNT_6ParamsE --------------------------
	.section	.nv.shared._ZN7cutlass13device_kernelIN5flash19enable_sm80_to_sm89INS1_16FlashAttnFwdSm80INS1_25CollectiveMainloopFwdSm80ILi8ELi1ELb0EN4cute5tupleIJNS5_1CILi128EEENS7_ILi64EEENS7_ILi256EEEEEELi256ENS_6half_tEfNS_4arch4Sm80ELb0ELb1ELb0ELb1ELb1ELb0ELb1ELb0EEENS1_21CollectiveEpilogueFwdINS6_IJS8_SA_S9_EEENS6_IJNS7_ILi1EEESI_SI_EEESC_SE_Li256ELb1ELb1ELb0ELb0EEENS1_19SingleTileSchedulerILb1ELb0ELb1ELi128EEEEEEEEEvNT_6ParamsE,"aw",@nobits
	.sectionflags	@""
	.align	16


//--------------------- .nv.shared._ZN7cutlass13device_kernelIN5flash19enable_sm80_to_sm89INS1_16FlashAttnFwdSm80INS1_25CollectiveMainloopFwdSm80ILi8ELi1ELb0EN4cute5tupleIJNS5_1CILi128EEENS7_ILi48EEENS7_ILi256EEEEEELi256ENS_6half_tEfNS_4arch4Sm80ELb0ELb1ELb0ELb1ELb1ELb1ELb1ELb0EEENS1_21CollectiveEpilogueFwdINS6_IJS8_SA_S9_EEENS6_IJNS7_ILi1EEESI_SI_EEESC_SE_Li256ELb1ELb1ELb0ELb0EEENS1_19SingleTileSchedulerILb1ELb0ELb1ELi128EEEEEEEEEvNT_6ParamsE --------------------------
	.section	.nv.shared._ZN7cutlass13device_kernelIN5flash19enable_sm80_to_sm89INS1_16FlashAttnFwdSm80INS1_25CollectiveMainloopFwdSm80ILi8ELi1ELb0EN4cute5tupleIJNS5_1CILi128EEENS7_ILi48EEENS7_ILi256EEEEEELi256ENS_6half_tEfNS_4arch4Sm80ELb0ELb1ELb0ELb1ELb1ELb1ELb1ELb0EEENS1_21CollectiveEpilogueFwdINS6_IJS8_SA_S9_EEENS6_IJNS7_ILi1EEESI_SI_EEESC_SE_Li256ELb1ELb1ELb0ELb0EEENS1_19SingleTileSchedulerILb1ELb0ELb1ELi128EEEEEEEEEvNT_6ParamsE,"aw",@nobits
	.sectionflags	@""
	.align	16


//--------------------- .nv.shared._ZN7cutlass13device_kernelIN5flash19enable_sm80_to_sm89INS1_16FlashAttnFwdSm80INS1_25CollectiveMainloopFwdSm80ILi8ELi1ELb0EN4cute5tupleIJNS5_1CILi128EEENS7_ILi96EEENS7_ILi256EEEEEELi256ENS_6half_tEfNS_4arch4Sm80ELb1ELb0ELb0ELb0ELb1ELb0ELb1ELb0EEENS1_21CollectiveEpilogueFwdINS6_IJS8_SA_S9_EEENS6_IJNS7_ILi1EEESI_SI_EEESC_SE_Li256ELb0ELb1ELb0ELb0EEENS1_30DynamicPersistentTileSchedulerILi256ELi256ELb0ELb1ELb0EEEEEEEEEvNT_6ParamsE --------------------------
	.section	.nv.shared._ZN7cutlass13device_kernelIN5flash19enable_sm80_to_sm89INS1_16FlashAttnFwdSm80INS1_25CollectiveMainloopFwdSm80ILi8ELi1ELb0EN4cute5tupleIJNS5_1CILi128EEENS7_ILi96EEENS7_ILi256EEEEEELi256ENS_6half_tEfNS_4arch4Sm80ELb1ELb0ELb0ELb0ELb1ELb0ELb1ELb0EEENS1_21CollectiveEpilogueFwdINS6_IJS8_SA_S9_EEENS6_IJNS7_ILi1EEESI_SI_EEESC_SE_Li256ELb0ELb1ELb0ELb0EEENS1_30DynamicPersistentTileSchedulerILi256ELi256ELb0ELb1ELb0EEEEEEEEEvNT_6ParamsE,"aw",@nobits
	.sectionflags	@""
	.align	16


//--------------------- .nv.shared._ZN7cutlass13device_kernelIN5flash19enable_sm80_to_sm89INS1_16FlashAttnFwdSm80INS1_25CollectiveMainloopFwdSm80ILi8ELi1ELb0EN4cute5tupleIJNS5_1CILi128EEENS7_ILi96EEENS7_ILi256EEEEEELi256ENS_6half_tEfNS_4arch4Sm80ELb1ELb0ELb0ELb1ELb1ELb0ELb1ELb0EEENS1_21CollectiveEpilogueFwdINS6_IJS8_SA_S9_EEENS6_IJNS7_ILi1EEESI_SI_EEESC_SE_Li256ELb1ELb1ELb0ELb0EEENS1_19SingleTileSchedulerILb1ELb0ELb1ELi128EEEEEEEEEvNT_6ParamsE --------------------------
	.section	.nv.shared._ZN7cutlass13device_kernelIN5flash19enable_sm80_to_sm89INS1_16FlashAttnFwdSm80INS1_25CollectiveMainloopFwdSm80ILi8ELi1ELb0EN4cute5tupleIJNS5_1CILi128EEENS7_ILi96EEENS7_ILi256EEEEEELi256ENS_6half_tEfNS_4arch4Sm80ELb1ELb0ELb0ELb1ELb1ELb0ELb1ELb0EEENS1_21CollectiveEpilogueFwdINS6_IJS8_SA_S9_EEENS6_IJNS7_ILi1EEESI_SI_EEESC_SE_Li256ELb1ELb1ELb0ELb0EEENS1_19SingleTileSchedulerILb1ELb0ELb1ELi128EEEEEEEEEvNT_6ParamsE,"aw",@nobits
	.sectionflags	@""
	.align	16


//--------------------- .nv.shared._ZN7cutlass13device_kernelIN5flash19enable_sm80_to_sm89INS1_16FlashAttnFwdSm80INS1_25CollectiveMainloopFwdSm80ILi8ELi1ELb0EN4cute5tupleIJNS5_1CILi128EEENS7_ILi48EEENS7_ILi256EEEEEELi256ENS_6half_tEfNS_4arch4Sm80ELb1ELb0ELb0ELb1ELb1ELb1ELb1ELb0EEENS1_21CollectiveEpilogueFwdINS6_IJS8_SA_S9_EEENS6_IJNS7_ILi1EEESI_SI_EEESC_SE_Li256ELb1ELb1ELb0ELb0EEENS1_19SingleTileSchedulerILb1ELb0ELb1ELi128EEEEEEEEEvNT_6ParamsE --------------------------
	.section	.nv.shared._ZN7cutlass13device_kernelIN5flash19enable_sm80_to_sm89INS1_16FlashAttnFwdSm80INS1_25CollectiveMainloopFwdSm80ILi8ELi1ELb0EN4cute5tupleIJNS5_1CILi128EEENS7_ILi48EEENS7_ILi256EEEEEELi256ENS_6half_tEfNS_4arch4Sm80ELb1ELb0ELb0ELb1ELb1ELb1ELb1ELb0EEENS1_21CollectiveEpilogueFwdINS6_IJS8_SA_S9_EEENS6_IJNS7_ILi1EEESI_SI_EEESC_SE_Li256ELb1ELb1ELb0ELb0EEENS1_19SingleTileSchedulerILb1ELb0ELb1ELi128EEEEEEEEEvNT_6ParamsE,"aw",@nobits
	.sectionflags	@""
	.align	16
